	.target	sm_103a

	.elftype	@"ET_EXEC"


//--------------------- .note.nv.tkinfo           --------------------------
	.section	.note.nv.tkinfo,"",@"SHT_NOTE"
	.sectionflags	@"SHF_NOTE_NV_TKINFO"
	.tkinfo
        /*0018*/ 	.word	0x00000002
        /*0030*/ 	.string	""
        /*0030*/ 	.string	"ptxas"
        /*0030*/ 	.string	"Cuda compilation tools, release 13.0, V13.0.88"
        /*0030*/ 	.string	"Build cuda_13.0.r13.0/compiler.36424714_0"
        /*0030*/ 	.string	"-arch sm_103a -m 64 "



//--------------------- .note.nv.cuinfo           --------------------------
	.section	.note.nv.cuinfo,"",@"SHT_NOTE"
	.sectionflags	@"SHF_NOTE_NV_CUINFO"
        /*0018*/ 	.short	0x0002
        /*001a*/ 	.short	0x0067
        /*001c*/ 	.short	0x0082
	.zero		2


//--------------------- .nv.info                  --------------------------
	.section	.nv.info,"",@"SHT_CUDA_INFO"
	.align	4


	//----- nvinfo : EIATTR_REGCOUNT
	.align		4
        /*0000*/ 	.byte	0x04, 0x2f
        /*0002*/ 	.short	(.L_41 - .L_40)
	.align		4
.L_40:
        /*0004*/ 	.word	index@(_Z35group_norm_nhwc_fwd_one_pass_kernelI11Fp32IOFp16WLi512ELi120ELi480EEv26Group_norm_nhwc_fwd_params)
        /*0008*/ 	.word	0x00000080


	//----- nvinfo : EIATTR_FRAME_SIZE
	.align		4
.L_41:
        /*000c*/ 	.byte	0x04, 0x11
        /*000e*/ 	.short	(.L_43 - .L_42)
	.align		4
.L_42:
        /*0010*/ 	.word	index@(_Z35group_norm_nhwc_fwd_one_pass_kernelI11Fp32IOFp16WLi512ELi120ELi480EEv26Group_norm_nhwc_fwd_params)
        /*0014*/ 	.word	0x00000390


	//----- nvinfo : EIATTR_REGCOUNT
	.align		4
.L_43:
        /*0018*/ 	.byte	0x04, 0x2f
        /*001a*/ 	.short	(.L_45 - .L_44)
	.align		4
.L_44:
        /*001c*/ 	.word	index@(_Z35group_norm_nhwc_fwd_one_pass_kernelI11Fp32IOFp16WLi256ELi120ELi480EEv26Group_norm_nhwc_fwd_params)
        /*0020*/ 	.word	0x0000007e


	//----- nvinfo : EIATTR_FRAME_SIZE
	.align		4
.L_45:
        /*0024*/ 	.byte	0x04, 0x11
        /*0026*/ 	.short	(.L_47 - .L_46)
	.align		4
.L_46:
        /*0028*/ 	.word	index@(_Z35group_norm_nhwc_fwd_one_pass_kernelI11Fp32IOFp16WLi256ELi120ELi480EEv26Group_norm_nhwc_fwd_params)
        /*002c*/ 	.word	0x00000000


	//----- nvinfo : EIATTR_REGCOUNT
	.align		4
.L_47:
        /*0030*/ 	.byte	0x04, 0x2f
        /*0032*/ 	.short	(.L_49 - .L_48)
	.align		4
.L_48:
        /*0034*/ 	.word	index@(_Z35group_norm_nhwc_fwd_one_pass_kernelI11Fp32IOFp16WLi128ELi120ELi480EEv26Group_norm_nhwc_fwd_params)
        /*0038*/ 	.word	0x00000078


	//----- nvinfo : EIATTR_FRAME_SIZE
	.align		4
.L_49:
        /*003c*/ 	.byte	0x04, 0x11
        /*003e*/ 	.short	(.L_51 - .L_50)
	.align		4
.L_50:
        /*0040*/ 	.word	index@(_Z35group_norm_nhwc_fwd_one_pass_kernelI11Fp32IOFp16WLi128ELi120ELi480EEv26Group_norm_nhwc_fwd_params)
        /*0044*/ 	.word	0x00000000


	//----- nvinfo : EIATTR_REGCOUNT
	.align		4
.L_51:
        /*0048*/ 	.byte	0x04, 0x2f
        /*004a*/ 	.short	(.L_53 - .L_52)
	.align		4
.L_52:
        /*004c*/ 	.word	index@(_Z35group_norm_nhwc_fwd_one_pass_kernelI11Fp32IOFp16WLi64ELi120ELi480EEv26Group_norm_nhwc_fwd_params)
        /*0050*/ 	.word	0x00000028


	//----- nvinfo : EIATTR_FRAME_SIZE
	.align		4
.L_53:
        /*0054*/ 	.byte	0x04, 0x11
        /*0056*/ 	.short	(.L_55 - .L_54)
	.align		4
.L_54:
        /*0058*/ 	.word	index@(_Z35group_norm_nhwc_fwd_one_pass_kernelI11Fp32IOFp16WLi64ELi120ELi480EEv26Group_norm_nhwc_fwd_params)
        /*005c*/ 	.word	0x00000000


	//----- nvinfo : EIATTR_REGCOUNT
	.align		4
.L_55:
        /*0060*/ 	.byte	0x04, 0x2f
        /*0062*/ 	.short	(.L_57 - .L_56)
	.align		4
.L_56:
        /*0064*/ 	.word	index@(_Z35group_norm_nhwc_fwd_one_pass_kernelI11Fp32IOBf16WLi512ELi120ELi480EEv26Group_norm_nhwc_fwd_params)
        /*0068*/ 	.word	0x00000080


	//----- nvinfo : EIATTR_FRAME_SIZE
	.align		4
.L_57:
        /*006c*/ 	.byte	0x04, 0x11
        /*006e*/ 	.short	(.L_59 - .L_58)
	.align		4
.L_58:
        /*0070*/ 	.word	index@(_Z35group_norm_nhwc_fwd_one_pass_kernelI11Fp32IOBf16WLi512ELi120ELi480EEv26Group_norm_nhwc_fwd_params)
        /*0074*/ 	.word	0x00000390


	//----- nvinfo : EIATTR_REGCOUNT
	.align		4
.L_59:
        /*0078*/ 	.byte	0x04, 0x2f
        /*007a*/ 	.short	(.L_61 - .L_60)
	.align		4
.L_60:
        /*007c*/ 	.word	index@(_Z35group_norm_nhwc_fwd_one_pass_kernelI11Fp32IOBf16WLi256ELi120ELi480EEv26Group_norm_nhwc_fwd_params)
        /*0080*/ 	.word	0x0000007e


	//----- nvinfo : EIATTR_FRAME_SIZE
	.align		4
.L_61:
        /*0084*/ 	.byte	0x04, 0x11
        /*0086*/ 	.short	(.L_63 - .L_62)
	.align		4
.L_62:
        /*0088*/ 	.word	index@(_Z35group_norm_nhwc_fwd_one_pass_kernelI11Fp32IOBf16WLi256ELi120ELi480EEv26Group_norm_nhwc_fwd_params)
        /*008c*/ 	.word	0x00000000


	//----- nvinfo : EIATTR_REGCOUNT
	.align		4
.L_63:
        /*0090*/ 	.byte	0x04, 0x2f
        /*0092*/ 	.short	(.L_65 - .L_64)
	.align		4
.L_64:
        /*0094*/ 	.word	index@(_Z35group_norm_nhwc_fwd_one_pass_kernelI11Fp32IOBf16WLi128ELi120ELi480EEv26Group_norm_nhwc_fwd_params)
        /*0098*/ 	.word	0x00000078


	//----- nvinfo : EIATTR_FRAME_SIZE
	.align		4
.L_65:
        /*009c*/ 	.byte	0x04, 0x11
        /*009e*/ 	.short	(.L_67 - .L_66)
	.align		4
.L_66:
        /*00a0*/ 	.word	index@(_Z35group_norm_nhwc_fwd_one_pass_kernelI11Fp32IOBf16WLi128ELi120ELi480EEv26Group_norm_nhwc_fwd_params)
        /*00a4*/ 	.word	0x00000000


	//----- nvinfo : EIATTR_REGCOUNT
	.align		4
.L_67:
        /*00a8*/ 	.byte	0x04, 0x2f
        /*00aa*/ 	.short	(.L_69 - .L_68)
	.align		4
.L_68:
        /*00ac*/ 	.word	index@(_Z35group_norm_nhwc_fwd_one_pass_kernelI11Fp32IOBf16WLi64ELi120ELi480EEv26Group_norm_nhwc_fwd_params)
        /*00b0*/ 	.word	0x00000028


	//----- nvinfo : EIATTR_FRAME_SIZE
	.align		4
.L_69:
        /*00b4*/ 	.byte	0x04, 0x11
        /*00b6*/ 	.short	(.L_71 - .L_70)
	.align		4
.L_70:
        /*00b8*/ 	.word	index@(_Z35group_norm_nhwc_fwd_one_pass_kernelI11Fp32IOBf16WLi64ELi120ELi480EEv26Group_norm_nhwc_fwd_params)
        /*00bc*/ 	.word	0x00000000


	//----- nvinfo : EIATTR_REGCOUNT
	.align		4
.L_71:
        /*00c0*/ 	.byte	0x04, 0x2f
        /*00c2*/ 	.short	(.L_73 - .L_72)
	.align		4
.L_72:
        /*00c4*/ 	.word	index@(_Z35group_norm_nhwc_fwd_one_pass_kernelI11Fp32IOFp32WLi512ELi120ELi480EEv26Group_norm_nhwc_fwd_params)
        /*00c8*/ 	.word	0x00000080


	//----- nvinfo : EIATTR_FRAME_SIZE
	.align		4
.L_73:
        /*00cc*/ 	.byte	0x04, 0x11
        /*00ce*/ 	.short	(.L_75 - .L_74)
	.align		4
.L_74:
        /*00d0*/ 	.word	index@(_Z35group_norm_nhwc_fwd_one_pass_kernelI11Fp32IOFp32WLi512ELi120ELi480EEv26Group_norm_nhwc_fwd_params)
        /*00d4*/ 	.word	0x00000300


	//----- nvinfo : EIATTR_REGCOUNT
	.align		4
.L_75:
        /*00d8*/ 	.byte	0x04, 0x2f
        /*00da*/ 	.short	(.L_77 - .L_76)
	.align		4
.L_76:
        /*00dc*/ 	.word	index@(_Z35group_norm_nhwc_fwd_one_pass_kernelI11Fp32IOFp32WLi256ELi120ELi480EEv26Group_norm_nhwc_fwd_params)
        /*00e0*/ 	.word	0x00000080


	//----- nvinfo : EIATTR_FRAME_SIZE
	.align		4
.L_77:
        /*00e4*/ 	.byte	0x04, 0x11
        /*00e6*/ 	.short	(.L_79 - .L_78)
	.align		4
.L_78:
        /*00e8*/ 	.word	index@(_Z35group_norm_nhwc_fwd_one_pass_kernelI11Fp32IOFp32WLi256ELi120ELi480EEv26Group_norm_nhwc_fwd_params)
        /*00ec*/ 	.word	0x00000000


	//----- nvinfo : EIATTR_REGCOUNT
	.align		4
.L_79:
        /*00f0*/ 	.byte	0x04, 0x2f
        /*00f2*/ 	.short	(.L_81 - .L_80)
	.align		4
.L_80:
        /*00f4*/ 	.word	index@(_Z35group_norm_nhwc_fwd_one_pass_kernelI11Fp32IOFp32WLi128ELi120ELi480EEv26Group_norm_nhwc_fwd_params)
        /*00f8*/ 	.word	0x00000078


	//----- nvinfo : EIATTR_FRAME_SIZE
	.align		4
.L_81:
        /*00fc*/ 	.byte	0x04, 0x11
        /*00fe*/ 	.short	(.L_83 - .L_82)
	.align		4
.L_82:
        /*0100*/ 	.word	index@(_Z35group_norm_nhwc_fwd_one_pass_kernelI11Fp32IOFp32WLi128ELi120ELi480EEv26Group_norm_nhwc_fwd_params)
        /*0104*/ 	.word	0x00000000


	//----- nvinfo : EIATTR_REGCOUNT
	.align		4
.L_83:
        /*0108*/ 	.byte	0x04, 0x2f
        /*010a*/ 	.short	(.L_85 - .L_84)
	.align		4
.L_84:
        /*010c*/ 	.word	index@(_Z35group_norm_nhwc_fwd_one_pass_kernelI11Fp32IOFp32WLi64ELi120ELi480EEv26Group_norm_nhwc_fwd_params)
        /*0110*/ 	.word	0x00000028


	//----- nvinfo : EIATTR_FRAME_SIZE
	.align		4
.L_85:
        /*0114*/ 	.byte	0x04, 0x11
        /*0116*/ 	.short	(.L_87 - .L_86)
	.align		4
.L_86:
        /*0118*/ 	.word	index@(_Z35group_norm_nhwc_fwd_one_pass_kernelI11Fp32IOFp32WLi64ELi120ELi480EEv26Group_norm_nhwc_fwd_params)
        /*011c*/ 	.word	0x00000000


	//----- nvinfo : EIATTR_REGCOUNT
	.align		4
.L_87:
        /*0120*/ 	.byte	0x04, 0x2f
        /*0122*/ 	.short	(.L_89 - .L_88)
	.align		4
.L_88:
        /*0124*/ 	.word	index@(_Z35group_norm_nhwc_fwd_one_pass_kernelI11Fp16IOFp16WLi512ELi120ELi480EEv26Group_norm_nhwc_fwd_params)
        /*0128*/ 	.word	0x0000007f


	//----- nvinfo : EIATTR_FRAME_SIZE
	.align		4
.L_89:
        /*012c*/ 	.byte	0x04, 0x11
        /*012e*/ 	.short	(.L_91 - .L_90)
	.align		4
.L_90:
        /*0130*/ 	.word	index@(_Z35group_norm_nhwc_fwd_one_pass_kernelI11Fp16IOFp16WLi512ELi120ELi480EEv26Group_norm_nhwc_fwd_params)
        /*0134*/ 	.word	0x00000110


	//----- nvinfo : EIATTR_REGCOUNT
	.align		4
.L_91:
        /*0138*/ 	.byte	0x04, 0x2f
        /*013a*/ 	.short	(.L_93 - .L_92)
	.align		4
.L_92:
        /*013c*/ 	.word	index@(_Z35group_norm_nhwc_fwd_one_pass_kernelI11Fp16IOFp16WLi256ELi120ELi480EEv26Group_norm_nhwc_fwd_params)
        /*0140*/ 	.word	0x0000007e


	//----- nvinfo : EIATTR_FRAME_SIZE
	.align		4
.L_93:
        /*0144*/ 	.byte	0x04, 0x11
        /*0146*/ 	.short	(.L_95 - .L_94)
	.align		4
.L_94:
        /*0148*/ 	.word	index@(_Z35group_norm_nhwc_fwd_one_pass_kernelI11Fp16IOFp16WLi256ELi120ELi480EEv26Group_norm_nhwc_fwd_params)
        /*014c*/ 	.word	0x00000000


	//----- nvinfo : EIATTR_REGCOUNT
	.align		4
.L_95:
        /*0150*/ 	.byte	0x04, 0x2f
        /*0152*/ 	.short	(.L_97 - .L_96)
	.align		4
.L_96:
        /*0154*/ 	.word	index@(_Z35group_norm_nhwc_fwd_one_pass_kernelI11Fp16IOFp16WLi128ELi120ELi480EEv26Group_norm_nhwc_fwd_params)
        /*0158*/ 	.word	0x0000006c


	//----- nvinfo : EIATTR_FRAME_SIZE
	.align		4
.L_97:
        /*015c*/ 	.byte	0x04, 0x11
        /*015e*/ 	.short	(.L_99 - .L_98)
	.align		4
.L_98:
        /*0160*/ 	.word	index@(_Z35group_norm_nhwc_fwd_one_pass_kernelI11Fp16IOFp16WLi128ELi120ELi480EEv26Group_norm_nhwc_fwd_params)
        /*0164*/ 	.word	0x00000000


	//----- nvinfo : EIATTR_REGCOUNT
	.align		4
.L_99:
        /*0168*/ 	.byte	0x04, 0x2f
        /*016a*/ 	.short	(.L_101 - .L_100)
	.align		4
.L_100:
        /*016c*/ 	.word	index@(_Z35group_norm_nhwc_fwd_one_pass_kernelI11Fp16IOFp16WLi64ELi120ELi480EEv26Group_norm_nhwc_fwd_params)
        /*0170*/ 	.word	0x00000028


	//----- nvinfo : EIATTR_FRAME_SIZE
	.align		4
.L_101:
        /*0174*/ 	.byte	0x04, 0x11
        /*0176*/ 	.short	(.L_103 - .L_102)
	.align		4
.L_102:
        /*0178*/ 	.word	index@(_Z35group_norm_nhwc_fwd_one_pass_kernelI11Fp16IOFp16WLi64ELi120ELi480EEv26Group_norm_nhwc_fwd_params)
        /*017c*/ 	.word	0x00000000


	//----- nvinfo : EIATTR_REGCOUNT
	.align		4
.L_103:
        /*0180*/ 	.byte	0x04, 0x2f
        /*0182*/ 	.short	(.L_105 - .L_104)
	.align		4
.L_104:
        /*0184*/ 	.word	index@(_Z35group_norm_nhwc_fwd_one_pass_kernelI11Fp16IOBf16WLi512ELi120ELi480EEv26Group_norm_nhwc_fwd_params)
        /*0188*/ 	.word	0x0000007f


	//----- nvinfo : EIATTR_FRAME_SIZE
	.align		4
.L_105:
        /*018c*/ 	.byte	0x04, 0x11
        /*018e*/ 	.short	(.L_107 - .L_106)
	.align		4
.L_106:
        /*0190*/ 	.word	index@(_Z35group_norm_nhwc_fwd_one_pass_kernelI11Fp16IOBf16WLi512ELi120ELi480EEv26Group_norm_nhwc_fwd_params)
        /*0194*/ 	.word	0x00000110


	//----- nvinfo : EIATTR_REGCOUNT
	.align		4
.L_107:
        /*0198*/ 	.byte	0x04, 0x2f
        /*019a*/ 	.short	(.L_109 - .L_108)
	.align		4
.L_108:
        /*019c*/ 	.word	index@(_Z35group_norm_nhwc_fwd_one_pass_kernelI11Fp16IOBf16WLi256ELi120ELi480EEv26Group_norm_nhwc_fwd_params)
        /*01a0*/ 	.word	0x0000007e


	//----- nvinfo : EIATTR_FRAME_SIZE
	.align		4
.L_109:
        /*01a4*/ 	.byte	0x04, 0x11
        /*01a6*/ 	.short	(.L_111 - .L_110)
	.align		4
.L_110:
        /*01a8*/ 	.word	index@(_Z35group_norm_nhwc_fwd_one_pass_kernelI11Fp16IOBf16WLi256ELi120ELi480EEv26Group_norm_nhwc_fwd_params)
        /*01ac*/ 	.word	0x00000000


	//----- nvinfo : EIATTR_REGCOUNT
	.align		4
.L_111:
        /*01b0*/ 	.byte	0x04, 0x2f
        /*01b2*/ 	.short	(.L_113 - .L_112)
	.align		4
.L_112:
        /*01b4*/ 	.word	index@(_Z35group_norm_nhwc_fwd_one_pass_kernelI11Fp16IOBf16WLi128ELi120ELi480EEv26Group_norm_nhwc_fwd_params)
        /*01b8*/ 	.word	0x0000006c


	//----- nvinfo : EIATTR_FRAME_SIZE
	.align		4
.L_113:
        /*01bc*/ 	.byte	0x04, 0x11
        /*01be*/ 	.short	(.L_115 - .L_114)
	.align		4
.L_114:
        /*01c0*/ 	.word	index@(_Z35group_norm_nhwc_fwd_one_pass_kernelI11Fp16IOBf16WLi128ELi120ELi480EEv26Group_norm_nhwc_fwd_params)
        /*01c4*/ 	.word	0x00000000


	//----- nvinfo : EIATTR_REGCOUNT
	.align		4
.L_115:
        /*01c8*/ 	.byte	0x04, 0x2f
        /*01ca*/ 	.short	(.L_117 - .L_116)
	.align		4
.L_116:
        /*01cc*/ 	.word	index@(_Z35group_norm_nhwc_fwd_one_pass_kernelI11Fp16IOBf16WLi64ELi120ELi480EEv26Group_norm_nhwc_fwd_params)
        /*01d0*/ 	.word	0x00000028


	//----- nvinfo : EIATTR_FRAME_SIZE
	.align		4
.L_117:
        /*01d4*/ 	.byte	0x04, 0x11
        /*01d6*/ 	.short	(.L_119 - .L_118)
	.align		4
.L_118:
        /*01d8*/ 	.word	index@(_Z35group_norm_nhwc_fwd_one_pass_kernelI11Fp16IOBf16WLi64ELi120ELi480EEv26Group_norm_nhwc_fwd_params)
        /*01dc*/ 	.word	0x00000000


	//----- nvinfo : EIATTR_REGCOUNT
	.align		4
.L_119:
        /*01e0*/ 	.byte	0x04, 0x2f
        /*01e2*/ 	.short	(.L_121 - .L_120)
	.align		4
.L_120:
        /*01e4*/ 	.word	index@(_Z35group_norm_nhwc_fwd_one_pass_kernelI11Fp16IOFp32WLi512ELi120ELi480EEv26Group_norm_nhwc_fwd_params)
        /*01e8*/ 	.word	0x0000007f


	//----- nvinfo : EIATTR_FRAME_SIZE
	.align		4
.L_121:
        /*01ec*/ 	.byte	0x04, 0x11
        /*01ee*/ 	.short	(.L_123 - .L_122)
	.align		4
.L_122:
        /*01f0*/ 	.word	index@(_Z35group_norm_nhwc_fwd_one_pass_kernelI11Fp16IOFp32WLi512ELi120ELi480EEv26Group_norm_nhwc_fwd_params)
        /*01f4*/ 	.word	0x00000110


	//----- nvinfo : EIATTR_REGCOUNT
	.align		4
.L_123:
        /*01f8*/ 	.byte	0x04, 0x2f
        /*01fa*/ 	.short	(.L_125 - .L_124)
	.align		4
.L_124:
        /*01fc*/ 	.word	index@(_Z35group_norm_nhwc_fwd_one_pass_kernelI11Fp16IOFp32WLi256ELi120ELi480EEv26Group_norm_nhwc_fwd_params)
        /*0200*/ 	.word	0x0000007e


	//----- nvinfo : EIATTR_FRAME_SIZE
	.align		4
.L_125:
        /*0204*/ 	.byte	0x04, 0x11
        /*0206*/ 	.short	(.L_127 - .L_126)
	.align		4
.L_126:
        /*0208*/ 	.word	index@(_Z35group_norm_nhwc_fwd_one_pass_kernelI11Fp16IOFp32WLi256ELi120ELi480EEv26Group_norm_nhwc_fwd_params)
        /*020c*/ 	.word	0x00000000


	//----- nvinfo : EIATTR_REGCOUNT
	.align		4
.L_127:
        /*0210*/ 	.byte	0x04, 0x2f
        /*0212*/ 	.short	(.L_129 - .L_128)
	.align		4
.L_128:
        /*0214*/ 	.word	index@(_Z35group_norm_nhwc_fwd_one_pass_kernelI11Fp16IOFp32WLi128ELi120ELi480EEv26Group_norm_nhwc_fwd_params)
        /*0218*/ 	.word	0x0000006b


	//----- nvinfo : EIATTR_FRAME_SIZE
	.align		4
.L_129:
        /*021c*/ 	.byte	0x04, 0x11
        /*021e*/ 	.short	(.L_131 - .L_130)
	.align		4
.L_130:
        /*0220*/ 	.word	index@(_Z35group_norm_nhwc_fwd_one_pass_kernelI11Fp16IOFp32WLi128ELi120ELi480EEv26Group_norm_nhwc_fwd_params)
        /*0224*/ 	.word	0x00000000


	//----- nvinfo : EIATTR_REGCOUNT
	.align		4
.L_131:
        /*0228*/ 	.byte	0x04, 0x2f
        /*022a*/ 	.short	(.L_133 - .L_132)
	.align		4
.L_132:
        /*022c*/ 	.word	index@(_Z35group_norm_nhwc_fwd_one_pass_kernelI11Fp16IOFp32WLi64ELi120ELi480EEv26Group_norm_nhwc_fwd_params)
        /*0230*/ 	.word	0x00000028


	//----- nvinfo : EIATTR_FRAME_SIZE
	.align		4
.L_133:
        /*0234*/ 	.byte	0x04, 0x11
        /*0236*/ 	.short	(.L_135 - .L_134)
	.align		4
.L_134:
        /*0238*/ 	.word	index@(_Z35group_norm_nhwc_fwd_one_pass_kernelI11Fp16IOFp32WLi64ELi120ELi480EEv26Group_norm_nhwc_fwd_params)
        /*023c*/ 	.word	0x00000000


	//----- nvinfo : EIATTR_REGCOUNT
	.align		4
.L_135:
        /*0240*/ 	.byte	0x04, 0x2f
        /*0242*/ 	.short	(.L_137 - .L_136)
	.align		4
.L_136:
        /*0244*/ 	.word	index@(_Z35group_norm_nhwc_fwd_one_pass_kernelI11Bf16IOFp16WLi512ELi120ELi480EEv26Group_norm_nhwc_fwd_params)
        /*0248*/ 	.word	0x00000040


	//----- nvinfo : EIATTR_FRAME_SIZE
	.align		4
.L_137:
        /*024c*/ 	.byte	0x04, 0x11
        /*024e*/ 	.short	(.L_139 - .L_138)
	.align		4
.L_138:
        /*0250*/ 	.word	index@(_Z35group_norm_nhwc_fwd_one_pass_kernelI11Bf16IOFp16WLi512ELi120ELi480EEv26Group_norm_nhwc_fwd_params)
        /*0254*/ 	.word	0x000003d0


	//----- nvinfo : EIATTR_REGCOUNT
	.align		4
.L_139:
        /*0258*/ 	.byte	0x04, 0x2f
        /*025a*/ 	.short	(.L_141 - .L_140)
	.align		4
.L_140:
        /*025c*/ 	.word	index@(_Z35group_norm_nhwc_fwd_one_pass_kernelI11Bf16IOFp16WLi256ELi120ELi480EEv26Group_norm_nhwc_fwd_params)
        /*0260*/ 	.word	0x0000007e


	//----- nvinfo : EIATTR_FRAME_SIZE
	.align		4
.L_141:
        /*0264*/ 	.byte	0x04, 0x11
        /*0266*/ 	.short	(.L_143 - .L_142)
	.align		4
.L_142:
        /*0268*/ 	.word	index@(_Z35group_norm_nhwc_fwd_one_pass_kernelI11Bf16IOFp16WLi256ELi120ELi480EEv26Group_norm_nhwc_fwd_params)
        /*026c*/ 	.word	0x00000000


	//----- nvinfo : EIATTR_REGCOUNT
	.align		4
.L_143:
        /*0270*/ 	.byte	0x04, 0x2f
        /*0272*/ 	.short	(.L_145 - .L_144)
	.align		4
.L_144:
        /*0274*/ 	.word	index@(_Z35group_norm_nhwc_fwd_one_pass_kernelI11Bf16IOFp16WLi128ELi120ELi480EEv26Group_norm_nhwc_fwd_params)
        /*0278*/ 	.word	0x0000006c


	//----- nvinfo : EIATTR_FRAME_SIZE
	.align		4
.L_145:
        /*027c*/ 	.byte	0x04, 0x11
        /*027e*/ 	.short	(.L_147 - .L_146)
	.align		4
.L_146:
        /*0280*/ 	.word	index@(_Z35group_norm_nhwc_fwd_one_pass_kernelI11Bf16IOFp16WLi128ELi120ELi480EEv26Group_norm_nhwc_fwd_params)
        /*0284*/ 	.word	0x00000000


	//----- nvinfo : EIATTR_REGCOUNT
	.align		4
.L_147:
        /*0288*/ 	.byte	0x04, 0x2f
        /*028a*/ 	.short	(.L_149 - .L_148)
	.align		4
.L_148:
        /*028c*/ 	.word	index@(_Z35group_norm_nhwc_fwd_one_pass_kernelI11Bf16IOFp16WLi64ELi120ELi480EEv26Group_norm_nhwc_fwd_params)
        /*0290*/ 	.word	0x00000028


	//----- nvinfo : EIATTR_FRAME_SIZE
	.align		4
.L_149:
        /*0294*/ 	.byte	0x04, 0x11
        /*0296*/ 	.short	(.L_151 - .L_150)
	.align		4
.L_150:
        /*0298*/ 	.word	index@(_Z35group_norm_nhwc_fwd_one_pass_kernelI11Bf16IOFp16WLi64ELi120ELi480EEv26Group_norm_nhwc_fwd_params)
        /*029c*/ 	.word	0x00000000


	//----- nvinfo : EIATTR_REGCOUNT
	.align		4
.L_151:
        /*02a0*/ 	.byte	0x04, 0x2f
        /*02a2*/ 	.short	(.L_153 - .L_152)
	.align		4
.L_152:
        /*02a4*/ 	.word	index@(_Z35group_norm_nhwc_fwd_one_pass_kernelI11Bf16IOBf16WLi512ELi120ELi480EEv26Group_norm_nhwc_fwd_params)
        /*02a8*/ 	.word	0x00000040


	//----- nvinfo : EIATTR_FRAME_SIZE
	.align		4
.L_153:
        /*02ac*/ 	.byte	0x04, 0x11
        /*02ae*/ 	.short	(.L_155 - .L_154)
	.align		4
.L_154:
        /*02b0*/ 	.word	index@(_Z35group_norm_nhwc_fwd_one_pass_kernelI11Bf16IOBf16WLi512ELi120ELi480EEv26Group_norm_nhwc_fwd_params)
        /*02b4*/ 	.word	0x000003d0


	//----- nvinfo : EIATTR_REGCOUNT
	.align		4
.L_155:
        /*02b8*/ 	.byte	0x04, 0x2f
        /*02ba*/ 	.short	(.L_157 - .L_156)
	.align		4
.L_156:
        /*02bc*/ 	.word	index@(_Z35group_norm_nhwc_fwd_one_pass_kernelI11Bf16IOBf16WLi256ELi120ELi480EEv26Group_norm_nhwc_fwd_params)
        /*02c0*/ 	.word	0x0000007e


	//----- nvinfo : EIATTR_FRAME_SIZE
	.align		4
.L_157:
        /*02c4*/ 	.byte	0x04, 0x11
        /*02c6*/ 	.short	(.L_159 - .L_158)
	.align		4
.L_158:
        /*02c8*/ 	.word	index@(_Z35group_norm_nhwc_fwd_one_pass_kernelI11Bf16IOBf16WLi256ELi120ELi480EEv26Group_norm_nhwc_fwd_params)
        /*02cc*/ 	.word	0x00000000


	//----- nvinfo : EIATTR_REGCOUNT
	.align		4
.L_159:
        /*02d0*/ 	.byte	0x04, 0x2f
        /*02d2*/ 	.short	(.L_161 - .L_160)
	.align		4
.L_160:
        /*02d4*/ 	.word	index@(_Z35group_norm_nhwc_fwd_one_pass_kernelI11Bf16IOBf16WLi128ELi120ELi480EEv26Group_norm_nhwc_fwd_params)
        /*02d8*/ 	.word	0x0000006c


	//----- nvinfo : EIATTR_FRAME_SIZE
	.align		4
.L_161:
        /*02dc*/ 	.byte	0x04, 0x11
        /*02de*/ 	.short	(.L_163 - .L_162)
	.align		4
.L_162:
        /*02e0*/ 	.word	index@(_Z35group_norm_nhwc_fwd_one_pass_kernelI11Bf16IOBf16WLi128ELi120ELi480EEv26Group_norm_nhwc_fwd_params)
        /*02e4*/ 	.word	0x00000000


	//----- nvinfo : EIATTR_REGCOUNT
	.align		4
.L_163:
        /*02e8*/ 	.byte	0x04, 0x2f
        /*02ea*/ 	.short	(.L_165 - .L_164)
	.align		4
.L_164:
        /*02ec*/ 	.word	index@(_Z35group_norm_nhwc_fwd_one_pass_kernelI11Bf16IOBf16WLi64ELi120ELi480EEv26Group_norm_nhwc_fwd_params)
        /*02f0*/ 	.word	0x00000028


	//----- nvinfo : EIATTR_FRAME_SIZE
	.align		4
.L_165:
        /*02f4*/ 	.byte	0x04, 0x11
        /*02f6*/ 	.short	(.L_167 - .L_166)
	.align		4
.L_166:
        /*02f8*/ 	.word	index@(_Z35group_norm_nhwc_fwd_one_pass_kernelI11Bf16IOBf16WLi64ELi120ELi480EEv26Group_norm_nhwc_fwd_params)
        /*02fc*/ 	.word	0x00000000


	//----- nvinfo : EIATTR_REGCOUNT
	.align		4
.L_167:
        /*0300*/ 	.byte	0x04, 0x2f
        /*0302*/ 	.short	(.L_169 - .L_168)
	.align		4
.L_168:
        /*0304*/ 	.word	index@(_Z35group_norm_nhwc_fwd_one_pass_kernelI11Bf16IOFp32WLi512ELi120ELi480EEv26Group_norm_nhwc_fwd_params)
        /*0308*/ 	.word	0x00000040


	//----- nvinfo : EIATTR_FRAME_SIZE
	.align		4
.L_169:
        /*030c*/ 	.byte	0x04, 0x11
        /*030e*/ 	.short	(.L_171 - .L_170)
	.align		4
.L_170:
        /*0310*/ 	.word	index@(_Z35group_norm_nhwc_fwd_one_pass_kernelI11Bf16IOFp32WLi512ELi120ELi480EEv26Group_norm_nhwc_fwd_params)
        /*0314*/ 	.word	0x000003d0


	//----- nvinfo : EIATTR_REGCOUNT
	.align		4
.L_171:
        /*0318*/ 	.byte	0x04, 0x2f
        /*031a*/ 	.short	(.L_173 - .L_172)
	.align		4
.L_172:
        /*031c*/ 	.word	index@(_Z35group_norm_nhwc_fwd_one_pass_kernelI11Bf16IOFp32WLi256ELi120ELi480EEv26Group_norm_nhwc_fwd_params)
        /*0320*/ 	.word	0x0000007e


	//----- nvinfo : EIATTR_FRAME_SIZE
	.align		4
.L_173:
        /*0324*/ 	.byte	0x04, 0x11
        /*0326*/ 	.short	(.L_175 - .L_174)
	.align		4
.L_174:
        /*0328*/ 	.word	index@(_Z35group_norm_nhwc_fwd_one_pass_kernelI11Bf16IOFp32WLi256ELi120ELi480EEv26Group_norm_nhwc_fwd_params)
        /*032c*/ 	.word	0x00000000


	//----- nvinfo : EIATTR_REGCOUNT
	.align		4
.L_175:
        /*0330*/ 	.byte	0x04, 0x2f
        /*0332*/ 	.short	(.L_177 - .L_176)
	.align		4
.L_176:
        /*0334*/ 	.word	index@(_Z35group_norm_nhwc_fwd_one_pass_kernelI11Bf16IOFp32WLi128ELi120ELi480EEv26Group_norm_nhwc_fwd_params)
        /*0338*/ 	.word	0x0000006b


	//----- nvinfo : EIATTR_FRAME_SIZE
	.align		4
.L_177:
        /*033c*/ 	.byte	0x04, 0x11
        /*033e*/ 	.short	(.L_179 - .L_178)
	.align		4
.L_178:
        /*0340*/ 	.word	index@(_Z35group_norm_nhwc_fwd_one_pass_kernelI11Bf16IOFp32WLi128ELi120ELi480EEv26Group_norm_nhwc_fwd_params)
        /*0344*/ 	.word	0x00000000


	//----- nvinfo : EIATTR_REGCOUNT
	.align		4
.L_179:
        /*0348*/ 	.byte	0x04, 0x2f
        /*034a*/ 	.short	(.L_181 - .L_180)
	.align		4
.L_180:
        /*034c*/ 	.word	index@(_Z35group_norm_nhwc_fwd_one_pass_kernelI11Bf16IOFp32WLi64ELi120ELi480EEv26Group_norm_nhwc_fwd_params)
        /*0350*/ 	.word	0x00000028


	//----- nvinfo : EIATTR_FRAME_SIZE
	.align		4
.L_181:
        /*0354*/ 	.byte	0x04, 0x11
        /*0356*/ 	.short	(.L_183 - .L_182)
	.align		4
.L_182:
        /*0358*/ 	.word	index@(_Z35group_norm_nhwc_fwd_one_pass_kernelI11Bf16IOFp32WLi64ELi120ELi480EEv26Group_norm_nhwc_fwd_params)
        /*035c*/ 	.word	0x00000000


	//----- nvinfo : EIATTR_REGCOUNT
	.align		4
.L_183:
        /*0360*/ 	.byte	0x04, 0x2f
        /*0362*/ 	.short	(.L_185 - .L_184)
	.align		4
.L_184:
        /*0364*/ 	.word	index@(_Z35group_norm_nhwc_bwd_one_pass_kernelI11Fp32IOFp16WLi512ELi120ELi480EEv26Group_norm_nhwc_bwd_params)
        /*0368*/ 	.word	0x00000040


	//----- nvinfo : EIATTR_FRAME_SIZE
	.align		4
.L_185:
        /*036c*/ 	.byte	0x04, 0x11
        /*036e*/ 	.short	(.L_187 - .L_186)
	.align		4
.L_186:
        /*0370*/ 	.word	index@(_Z35group_norm_nhwc_bwd_one_pass_kernelI11Fp32IOFp16WLi512ELi120ELi480EEv26Group_norm_nhwc_bwd_params)
        /*0374*/ 	.word	0x00000ac0


	//----- nvinfo : EIATTR_REGCOUNT
	.align		4
.L_187:
        /*0378*/ 	.byte	0x04, 0x2f
        /*037a*/ 	.short	(.L_189 - .L_188)
	.align		4
.L_188:
        /*037c*/ 	.word	index@(_Z35group_norm_nhwc_bwd_one_pass_kernelI11Fp32IOFp16WLi256ELi120ELi480EEv26Group_norm_nhwc_bwd_params)
        /*0380*/ 	.word	0x00000080


	//----- nvinfo : EIATTR_FRAME_SIZE
	.align		4
.L_189:
        /*0384*/ 	.byte	0x04, 0x11
        /*0386*/ 	.short	(.L_191 - .L_190)
	.align		4
.L_190:
        /*0388*/ 	.word	index@(_Z35group_norm_nhwc_bwd_one_pass_kernelI11Fp32IOFp16WLi256ELi120ELi480EEv26Group_norm_nhwc_bwd_params)
        /*038c*/ 	.word	0x000002f0


	//----- nvinfo : EIATTR_REGCOUNT
	.align		4
.L_191:
        /*0390*/ 	.byte	0x04, 0x2f
        /*0392*/ 	.short	(.L_193 - .L_192)
	.align		4
.L_192:
        /*0394*/ 	.word	index@(_Z35group_norm_nhwc_bwd_one_pass_kernelI11Fp32IOFp16WLi128ELi120ELi480EEv26Group_norm_nhwc_bwd_params)
        /*0398*/ 	.word	0x00000080


	//----- nvinfo : EIATTR_FRAME_SIZE
	.align		4
.L_193:
        /*039c*/ 	.byte	0x04, 0x11
        /*039e*/ 	.short	(.L_195 - .L_194)
	.align		4
.L_194:
        /*03a0*/ 	.word	index@(_Z35group_norm_nhwc_bwd_one_pass_kernelI11Fp32IOFp16WLi128ELi120ELi480EEv26Group_norm_nhwc_bwd_params)
        /*03a4*/ 	.word	0x00000000


	//----- nvinfo : EIATTR_REGCOUNT
	.align		4
.L_195:
        /*03a8*/ 	.byte	0x04, 0x2f
        /*03aa*/ 	.short	(.L_197 - .L_196)
	.align		4
.L_196:
        /*03ac*/ 	.word	index@(_Z35group_norm_nhwc_bwd_one_pass_kernelI11Fp32IOFp16WLi64ELi120ELi480EEv26Group_norm_nhwc_bwd_params)
        /*03b0*/ 	.word	0x00000040


	//----- nvinfo : EIATTR_FRAME_SIZE
	.align		4
.L_197:
        /*03b4*/ 	.byte	0x04, 0x11
        /*03b6*/ 	.short	(.L_199 - .L_198)
	.align		4
.L_198:
        /*03b8*/ 	.word	index@(_Z35group_norm_nhwc_bwd_one_pass_kernelI11Fp32IOFp16WLi64ELi120ELi480EEv26Group_norm_nhwc_bwd_params)
        /*03bc*/ 	.word	0x00000000


	//----- nvinfo : EIATTR_REGCOUNT
	.align		4
.L_199:
        /*03c0*/ 	.byte	0x04, 0x2f
        /*03c2*/ 	.short	(.L_201 - .L_200)
	.align		4
.L_200:
        /*03c4*/ 	.word	index@(_Z35group_norm_nhwc_bwd_one_pass_kernelI11Fp32IOBf16WLi512ELi120ELi480EEv26Group_norm_nhwc_bwd_params)
        /*03c8*/ 	.word	0x00000040


	//----- nvinfo : EIATTR_FRAME_SIZE
	.align		4
.L_201:
        /*03cc*/ 	.byte	0x04, 0x11
        /*03ce*/ 	.short	(.L_203 - .L_202)
	.align		4
.L_202:
        /*03d0*/ 	.word	index@(_Z35group_norm_nhwc_bwd_one_pass_kernelI11Fp32IOBf16WLi512ELi120ELi480EEv26Group_norm_nhwc_bwd_params)
        /*03d4*/ 	.word	0x00000ad0


	//----- nvinfo : EIATTR_REGCOUNT
	.align		4
.L_203:
        /*03d8*/ 	.byte	0x04, 0x2f
        /*03da*/ 	.short	(.L_205 - .L_204)
	.align		4
.L_204:
        /*03dc*/ 	.word	index@(_Z35group_norm_nhwc_bwd_one_pass_kernelI11Fp32IOBf16WLi256ELi120ELi480EEv26Group_norm_nhwc_bwd_params)
        /*03e0*/ 	.word	0x00000080


	//----- nvinfo : EIATTR_FRAME_SIZE
	.align		4
.L_205:
        /*03e4*/ 	.byte	0x04, 0x11
        /*03e6*/ 	.short	(.L_207 - .L_206)
	.align		4
.L_206:
        /*03e8*/ 	.word	index@(_Z35group_norm_nhwc_bwd_one_pass_kernelI11Fp32IOBf16WLi256ELi120ELi480EEv26Group_norm_nhwc_bwd_params)
        /*03ec*/ 	.word	0x000002f0


	//----- nvinfo : EIATTR_REGCOUNT
	.align		4
.L_207:
        /*03f0*/ 	.byte	0x04, 0x2f
        /*03f2*/ 	.short	(.L_209 - .L_208)
	.align		4
.L_208:
        /*03f4*/ 	.word	index@(_Z35group_norm_nhwc_bwd_one_pass_kernelI11Fp32IOBf16WLi128ELi120ELi480EEv26Group_norm_nhwc_bwd_params)
        /*03f8*/ 	.word	0x00000080


	//----- nvinfo : EIATTR_FRAME_SIZE
	.align		4
.L_209:
        /*03fc*/ 	.byte	0x04, 0x11
        /*03fe*/ 	.short	(.L_211 - .L_210)
	.align		4
.L_210:
        /*0400*/ 	.word	index@(_Z35group_norm_nhwc_bwd_one_pass_kernelI11Fp32IOBf16WLi128ELi120ELi480EEv26Group_norm_nhwc_bwd_params)
        /*0404*/ 	.word	0x00000000


	//----- nvinfo : EIATTR_REGCOUNT
	.align		4
.L_211:
        /*0408*/ 	.byte	0x04, 0x2f
        /*040a*/ 	.short	(.L_213 - .L_212)
	.align		4
.L_212:
        /*040c*/ 	.word	index@(_Z35group_norm_nhwc_bwd_one_pass_kernelI11Fp32IOBf16WLi64ELi120ELi480EEv26Group_norm_nhwc_bwd_params)
        /*0410*/ 	.word	0x00000040


	//----- nvinfo : EIATTR_FRAME_SIZE
	.align		4
.L_213:
        /*0414*/ 	.byte	0x04, 0x11
        /*0416*/ 	.short	(.L_215 - .L_214)
	.align		4
.L_214:
        /*0418*/ 	.word	index@(_Z35group_norm_nhwc_bwd_one_pass_kernelI11Fp32IOBf16WLi64ELi120ELi480EEv26Group_norm_nhwc_bwd_params)
        /*041c*/ 	.word	0x00000000


	//----- nvinfo : EIATTR_REGCOUNT
	.align		4
.L_215:
        /*0420*/ 	.byte	0x04, 0x2f
        /*0422*/ 	.short	(.L_217 - .L_216)
	.align		4
.L_216:
        /*0424*/ 	.word	index@(_Z35group_norm_nhwc_bwd_one_pass_kernelI11Fp32IOFp32WLi512ELi120ELi480EEv26Group_norm_nhwc_bwd_params)
        /*0428*/ 	.word	0x00000040


	//----- nvinfo : EIATTR_FRAME_SIZE
	.align		4
.L_217:
        /*042c*/ 	.byte	0x04, 0x11
        /*042e*/ 	.short	(.L_219 - .L_218)
	.align		4
.L_218:
        /*0430*/ 	.word	index@(_Z35group_norm_nhwc_bwd_one_pass_kernelI11Fp32IOFp32WLi512ELi120ELi480EEv26Group_norm_nhwc_bwd_params)
        /*0434*/ 	.word	0x00000a90


	//----- nvinfo : EIATTR_REGCOUNT
	.align		4
.L_219:
        /*0438*/ 	.byte	0x04, 0x2f
        /*043a*/ 	.short	(.L_221 - .L_220)
	.align		4
.L_220:
        /*043c*/ 	.word	index@(_Z35group_norm_nhwc_bwd_one_pass_kernelI11Fp32IOFp32WLi256ELi120ELi480EEv26Group_norm_nhwc_bwd_params)
        /*0440*/ 	.word	0x00000080


	//----- nvinfo : EIATTR_FRAME_SIZE
	.align		4
.L_221:
        /*0444*/ 	.byte	0x04, 0x11
        /*0446*/ 	.short	(.L_223 - .L_222)
	.align		4
.L_222:
        /*0448*/ 	.word	index@(_Z35group_norm_nhwc_bwd_one_pass_kernelI11Fp32IOFp32WLi256ELi120ELi480EEv26Group_norm_nhwc_bwd_params)
        /*044c*/ 	.word	0x000002f0


	//----- nvinfo : EIATTR_REGCOUNT
	.align		4
.L_223:
        /*0450*/ 	.byte	0x04, 0x2f
        /*0452*/ 	.short	(.L_225 - .L_224)
	.align		4
.L_224:
        /*0454*/ 	.word	index@(_Z35group_norm_nhwc_bwd_one_pass_kernelI11Fp32IOFp32WLi128ELi120ELi480EEv26Group_norm_nhwc_bwd_params)
        /*0458*/ 	.word	0x00000080


	//----- nvinfo : EIATTR_FRAME_SIZE
	.align		4
.L_225:
        /*045c*/ 	.byte	0x04, 0x11
        /*045e*/ 	.short	(.L_227 - .L_226)
	.align		4
.L_226:
        /*0460*/ 	.word	index@(_Z35group_norm_nhwc_bwd_one_pass_kernelI11Fp32IOFp32WLi128ELi120ELi480EEv26Group_norm_nhwc_bwd_params)
        /*0464*/ 	.word	0x00000000


	//----- nvinfo : EIATTR_REGCOUNT
	.align		4
.L_227:
        /*0468*/ 	.byte	0x04, 0x2f
        /*046a*/ 	.short	(.L_229 - .L_228)
	.align		4
.L_228:
        /*046c*/ 	.word	index@(_Z35group_norm_nhwc_bwd_one_pass_kernelI11Fp32IOFp32WLi64ELi120ELi480EEv26Group_norm_nhwc_bwd_params)
        /*0470*/ 	.word	0x00000040


	//----- nvinfo : EIATTR_FRAME_SIZE
	.align		4
.L_229:
        /*0474*/ 	.byte	0x04, 0x11
        /*0476*/ 	.short	(.L_231 - .L_230)
	.align		4
.L_230:
        /*0478*/ 	.word	index@(_Z35group_norm_nhwc_bwd_one_pass_kernelI11Fp32IOFp32WLi64ELi120ELi480EEv26Group_norm_nhwc_bwd_params)
        /*047c*/ 	.word	0x00000010


	//----- nvinfo : EIATTR_REGCOUNT
	.align		4
.L_231:
        /*0480*/ 	.byte	0x04, 0x2f
        /*0482*/ 	.short	(.L_233 - .L_232)
	.align		4
.L_232:
        /*0484*/ 	.word	index@(_Z35group_norm_nhwc_bwd_one_pass_kernelI11Fp16IOFp16WLi512ELi120ELi480EEv26Group_norm_nhwc_bwd_params)
        /*0488*/ 	.word	0x00000080


	//----- nvinfo : EIATTR_FRAME_SIZE
	.align		4
.L_233:
        /*048c*/ 	.byte	0x04, 0x11
        /*048e*/ 	.short	(.L_235 - .L_234)
	.align		4
.L_234:
        /*0490*/ 	.word	index@(_Z35group_norm_nhwc_bwd_one_pass_kernelI11Fp16IOFp16WLi512ELi120ELi480EEv26Group_norm_nhwc_bwd_params)
        /*0494*/ 	.word	0x00000560


	//----- nvinfo : EIATTR_REGCOUNT
	.align		4
.L_235:
        /*0498*/ 	.byte	0x04, 0x2f
        /*049a*/ 	.short	(.L_237 - .L_236)
	.align		4
.L_236:
        /*049c*/ 	.word	index@(_Z35group_norm_nhwc_bwd_one_pass_kernelI11Fp16IOFp16WLi256ELi120ELi480EEv26Group_norm_nhwc_bwd_params)
        /*04a0*/ 	.word	0x00000077


	//----- nvinfo : EIATTR_FRAME_SIZE
	.align		4
.L_237:
        /*04a4*/ 	.byte	0x04, 0x11
        /*04a6*/ 	.short	(.L_239 - .L_238)
	.align		4
.L_238:
        /*04a8*/ 	.word	index@(_Z35group_norm_nhwc_bwd_one_pass_kernelI11Fp16IOFp16WLi256ELi120ELi480EEv26Group_norm_nhwc_bwd_params)
        /*04ac*/ 	.word	0x00000110


	//----- nvinfo : EIATTR_REGCOUNT
	.align		4
.L_239:
        /*04b0*/ 	.byte	0x04, 0x2f
        /*04b2*/ 	.short	(.L_241 - .L_240)
	.align		4
.L_240:
        /*04b4*/ 	.word	index@(_Z35group_norm_nhwc_bwd_one_pass_kernelI11Fp16IOFp16WLi128ELi120ELi480EEv26Group_norm_nhwc_bwd_params)
        /*04b8*/ 	.word	0x00000040


	//----- nvinfo : EIATTR_FRAME_SIZE
	.align		4
.L_241:
        /*04bc*/ 	.byte	0x04, 0x11
        /*04be*/ 	.short	(.L_243 - .L_242)
	.align		4
.L_242:
        /*04c0*/ 	.word	index@(_Z35group_norm_nhwc_bwd_one_pass_kernelI11Fp16IOFp16WLi128ELi120ELi480EEv26Group_norm_nhwc_bwd_params)
        /*04c4*/ 	.word	0x00000000


	//----- nvinfo : EIATTR_REGCOUNT
	.align		4
.L_243:
        /*04c8*/ 	.byte	0x04, 0x2f
        /*04ca*/ 	.short	(.L_245 - .L_244)
	.align		4
.L_244:
        /*04cc*/ 	.word	index@(_Z35group_norm_nhwc_bwd_one_pass_kernelI11Fp16IOFp16WLi64ELi120ELi480EEv26Group_norm_nhwc_bwd_params)
        /*04d0*/ 	.word	0x00000040


	//----- nvinfo : EIATTR_FRAME_SIZE
	.align		4
.L_245:
        /*04d4*/ 	.byte	0x04, 0x11
        /*04d6*/ 	.short	(.L_247 - .L_246)
	.align		4
.L_246:
        /*04d8*/ 	.word	index@(_Z35group_norm_nhwc_bwd_one_pass_kernelI11Fp16IOFp16WLi64ELi120ELi480EEv26Group_norm_nhwc_bwd_params)
        /*04dc*/ 	.word	0x00000000


	//----- nvinfo : EIATTR_REGCOUNT
	.align		4
.L_247:
        /*04e0*/ 	.byte	0x04, 0x2f
        /*04e2*/ 	.short	(.L_249 - .L_248)
	.align		4
.L_248:
        /*04e4*/ 	.word	index@(_Z35group_norm_nhwc_bwd_one_pass_kernelI11Fp16IOBf16WLi512ELi120ELi480EEv26Group_norm_nhwc_bwd_params)
        /*04e8*/ 	.word	0x00000080


	//----- nvinfo : EIATTR_FRAME_SIZE
	.align		4
.L_249:
        /*04ec*/ 	.byte	0x04, 0x11
        /*04ee*/ 	.short	(.L_251 - .L_250)
	.align		4
.L_250:
        /*04f0*/ 	.word	index@(_Z35group_norm_nhwc_bwd_one_pass_kernelI11Fp16IOBf16WLi512ELi120ELi480EEv26Group_norm_nhwc_bwd_params)
        /*04f4*/ 	.word	0x00000560


	//----- nvinfo : EIATTR_REGCOUNT
	.align		4
.L_251:
        /*04f8*/ 	.byte	0x04, 0x2f
        /*04fa*/ 	.short	(.L_253 - .L_252)
	.align		4
.L_252:
        /*04fc*/ 	.word	index@(_Z35group_norm_nhwc_bwd_one_pass_kernelI11Fp16IOBf16WLi256ELi120ELi480EEv26Group_norm_nhwc_bwd_params)
        /*0500*/ 	.word	0x00000076


	//----- nvinfo : EIATTR_FRAME_SIZE
	.align		4
.L_253:
        /*0504*/ 	.byte	0x04, 0x11
        /*0506*/ 	.short	(.L_255 - .L_254)
	.align		4
.L_254:
        /*0508*/ 	.word	index@(_Z35group_norm_nhwc_bwd_one_pass_kernelI11Fp16IOBf16WLi256ELi120ELi480EEv26Group_norm_nhwc_bwd_params)
        /*050c*/ 	.word	0x00000110


	//----- nvinfo : EIATTR_REGCOUNT
	.align		4
.L_255:
        /*0510*/ 	.byte	0x04, 0x2f
        /*0512*/ 	.short	(.L_257 - .L_256)
	.align		4
.L_256:
        /*0514*/ 	.word	index@(_Z35group_norm_nhwc_bwd_one_pass_kernelI11Fp16IOBf16WLi128ELi120ELi480EEv26Group_norm_nhwc_bwd_params)
        /*0518*/ 	.word	0x00000040


	//----- nvinfo : EIATTR_FRAME_SIZE
	.align		4
.L_257:
        /*051c*/ 	.byte	0x04, 0x11
        /*051e*/ 	.short	(.L_259 - .L_258)
	.align		4
.L_258:
        /*0520*/ 	.word	index@(_Z35group_norm_nhwc_bwd_one_pass_kernelI11Fp16IOBf16WLi128ELi120ELi480EEv26Group_norm_nhwc_bwd_params)
        /*0524*/ 	.word	0x00000000


	//----- nvinfo : EIATTR_REGCOUNT
	.align		4
.L_259:
        /*0528*/ 	.byte	0x04, 0x2f
        /*052a*/ 	.short	(.L_261 - .L_260)
	.align		4
.L_260:
        /*052c*/ 	.word	index@(_Z35group_norm_nhwc_bwd_one_pass_kernelI11Fp16IOBf16WLi64ELi120ELi480EEv26Group_norm_nhwc_bwd_params)
        /*0530*/ 	.word	0x00000040


	//----- nvinfo : EIATTR_FRAME_SIZE
	.align		4
.L_261:
        /*0534*/ 	.byte	0x04, 0x11
        /*0536*/ 	.short	(.L_263 - .L_262)
	.align		4
.L_262:
        /*0538*/ 	.word	index@(_Z35group_norm_nhwc_bwd_one_pass_kernelI11Fp16IOBf16WLi64ELi120ELi480EEv26Group_norm_nhwc_bwd_params)
        /*053c*/ 	.word	0x00000000


	//----- nvinfo : EIATTR_REGCOUNT
	.align		4
.L_263:
        /*0540*/ 	.byte	0x04, 0x2f
        /*0542*/ 	.short	(.L_265 - .L_264)
	.align		4
.L_264:
        /*0544*/ 	.word	index@(_Z35group_norm_nhwc_bwd_one_pass_kernelI11Fp16IOFp32WLi512ELi120ELi480EEv26Group_norm_nhwc_bwd_params)
        /*0548*/ 	.word	0x00000080


	//----- nvinfo : EIATTR_FRAME_SIZE
	.align		4
.L_265:
        /*054c*/ 	.byte	0x04, 0x11
        /*054e*/ 	.short	(.L_267 - .L_266)
	.align		4
.L_266:
        /*0550*/ 	.word	index@(_Z35group_norm_nhwc_bwd_one_pass_kernelI11Fp16IOFp32WLi512ELi120ELi480EEv26Group_norm_nhwc_bwd_params)
        /*0554*/ 	.word	0x00000540


	//----- nvinfo : EIATTR_REGCOUNT
	.align		4
.L_267:
        /*0558*/ 	.byte	0x04, 0x2f
        /*055a*/ 	.short	(.L_269 - .L_268)
	.align		4
.L_268:
        /*055c*/ 	.word	index@(_Z35group_norm_nhwc_bwd_one_pass_kernelI11Fp16IOFp32WLi256ELi120ELi480EEv26Group_norm_nhwc_bwd_params)
        /*0560*/ 	.word	0x00000075


	//----- nvinfo : EIATTR_FRAME_SIZE
	.align		4
.L_269:
        /*0564*/ 	.byte	0x04, 0x11
        /*0566*/ 	.short	(.L_271 - .L_270)
	.align		4
.L_270:
        /*0568*/ 	.word	index@(_Z35group_norm_nhwc_bwd_one_pass_kernelI11Fp16IOFp32WLi256ELi120ELi480EEv26Group_norm_nhwc_bwd_params)
        /*056c*/ 	.word	0x00000110


	//----- nvinfo : EIATTR_REGCOUNT
	.align		4
.L_271:
        /*0570*/ 	.byte	0x04, 0x2f
        /*0572*/ 	.short	(.L_273 - .L_272)
	.align		4
.L_272:
        /*0574*/ 	.word	index@(_Z35group_norm_nhwc_bwd_one_pass_kernelI11Fp16IOFp32WLi128ELi120ELi480EEv26Group_norm_nhwc_bwd_params)
        /*0578*/ 	.word	0x00000040


	//----- nvinfo : EIATTR_FRAME_SIZE
	.align		4
.L_273:
        /*057c*/ 	.byte	0x04, 0x11
        /*057e*/ 	.short	(.L_275 - .L_274)
	.align		4
.L_274:
        /*0580*/ 	.word	index@(_Z35group_norm_nhwc_bwd_one_pass_kernelI11Fp16IOFp32WLi128ELi120ELi480EEv26Group_norm_nhwc_bwd_params)
        /*0584*/ 	.word	0x00000000


	//----- nvinfo : EIATTR_REGCOUNT
	.align		4
.L_275:
        /*0588*/ 	.byte	0x04, 0x2f
        /*058a*/ 	.short	(.L_277 - .L_276)
	.align		4
.L_276:
        /*058c*/ 	.word	index@(_Z35group_norm_nhwc_bwd_one_pass_kernelI11Fp16IOFp32WLi64ELi120ELi480EEv26Group_norm_nhwc_bwd_params)
        /*0590*/ 	.word	0x00000040


	//----- nvinfo : EIATTR_FRAME_SIZE
	.align		4
.L_277:
        /*0594*/ 	.byte	0x04, 0x11
        /*0596*/ 	.short	(.L_279 - .L_278)
	.align		4
.L_278:
        /*0598*/ 	.word	index@(_Z35group_norm_nhwc_bwd_one_pass_kernelI11Fp16IOFp32WLi64ELi120ELi480EEv26Group_norm_nhwc_bwd_params)
        /*059c*/ 	.word	0x00000000


	//----- nvinfo : EIATTR_REGCOUNT
	.align		4
.L_279:
        /*05a0*/ 	.byte	0x04, 0x2f
        /*05a2*/ 	.short	(.L_281 - .L_280)
	.align		4
.L_280:
        /*05a4*/ 	.word	index@(_Z35group_norm_nhwc_bwd_one_pass_kernelI11Bf16IOFp16WLi512ELi120ELi480EEv26Group_norm_nhwc_bwd_params)
        /*05a8*/ 	.word	0x00000040


	//----- nvinfo : EIATTR_FRAME_SIZE
	.align		4
.L_281:
        /*05ac*/ 	.byte	0x04, 0x11
        /*05ae*/ 	.short	(.L_283 - .L_282)
	.align		4
.L_282:
        /*05b0*/ 	.word	index@(_Z35group_norm_nhwc_bwd_one_pass_kernelI11Bf16IOFp16WLi512ELi120ELi480EEv26Group_norm_nhwc_bwd_params)
        /*05b4*/ 	.word	0x00000a20


	//----- nvinfo : EIATTR_REGCOUNT
	.align		4
.L_283:
        /*05b8*/ 	.byte	0x04, 0x2f
        /*05ba*/ 	.short	(.L_285 - .L_284)
	.align		4
.L_284:
        /*05bc*/ 	.word	index@(_Z35group_norm_nhwc_bwd_one_pass_kernelI11Bf16IOFp16WLi256ELi120ELi480EEv26Group_norm_nhwc_bwd_params)
        /*05c0*/ 	.word	0x00000080


	//----- nvinfo : EIATTR_FRAME_SIZE
	.align		4
.L_285:
        /*05c4*/ 	.byte	0x04, 0x11
        /*05c6*/ 	.short	(.L_287 - .L_286)
	.align		4
.L_286:
        /*05c8*/ 	.word	index@(_Z35group_norm_nhwc_bwd_one_pass_kernelI11Bf16IOFp16WLi256ELi120ELi480EEv26Group_norm_nhwc_bwd_params)
        /*05cc*/ 	.word	0x00000250


	//----- nvinfo : EIATTR_REGCOUNT
	.align		4
.L_287:
        /*05d0*/ 	.byte	0x04, 0x2f
        /*05d2*/ 	.short	(.L_289 - .L_288)
	.align		4
.L_288:
        /*05d4*/ 	.word	index@(_Z35group_norm_nhwc_bwd_one_pass_kernelI11Bf16IOFp16WLi128ELi120ELi480EEv26Group_norm_nhwc_bwd_params)
        /*05d8*/ 	.word	0x00000080


	//----- nvinfo : EIATTR_FRAME_SIZE
	.align		4
.L_289:
        /*05dc*/ 	.byte	0x04, 0x11
        /*05de*/ 	.short	(.L_291 - .L_290)
	.align		4
.L_290:
        /*05e0*/ 	.word	index@(_Z35group_norm_nhwc_bwd_one_pass_kernelI11Bf16IOFp16WLi128ELi120ELi480EEv26Group_norm_nhwc_bwd_params)
        /*05e4*/ 	.word	0x00000000


	//----- nvinfo : EIATTR_REGCOUNT
	.align		4
.L_291:
        /*05e8*/ 	.byte	0x04, 0x2f
        /*05ea*/ 	.short	(.L_293 - .L_292)
	.align		4
.L_292:
        /*05ec*/ 	.word	index@(_Z35group_norm_nhwc_bwd_one_pass_kernelI11Bf16IOFp16WLi64ELi120ELi480EEv26Group_norm_nhwc_bwd_params)
        /*05f0*/ 	.word	0x00000062


	//----- nvinfo : EIATTR_FRAME_SIZE
	.align		4
.L_293:
        /*05f4*/ 	.byte	0x04, 0x11
        /*05f6*/ 	.short	(.L_295 - .L_294)
	.align		4
.L_294:
        /*05f8*/ 	.word	index@(_Z35group_norm_nhwc_bwd_one_pass_kernelI11Bf16IOFp16WLi64ELi120ELi480EEv26Group_norm_nhwc_bwd_params)
        /*05fc*/ 	.word	0x00000000


	//----- nvinfo : EIATTR_REGCOUNT
	.align		4
.L_295:
        /*0600*/ 	.byte	0x04, 0x2f
        /*0602*/ 	.short	(.L_297 - .L_296)
	.align		4
.L_296:
        /*0604*/ 	.word	index@(_Z35group_norm_nhwc_bwd_one_pass_kernelI11Bf16IOBf16WLi512ELi120ELi480EEv26Group_norm_nhwc_bwd_params)
        /*0608*/ 	.word	0x00000040


	//----- nvinfo : EIATTR_FRAME_SIZE
	.align		4
.L_297:
        /*060c*/ 	.byte	0x04, 0x11
        /*060e*/ 	.short	(.L_299 - .L_298)
	.align		4
.L_298:
        /*0610*/ 	.word	index@(_Z35group_norm_nhwc_bwd_one_pass_kernelI11Bf16IOBf16WLi512ELi120ELi480EEv26Group_norm_nhwc_bwd_params)
        /*0614*/ 	.word	0x00000a20


	//----- nvinfo : EIATTR_REGCOUNT
	.align		4
.L_299:
        /*0618*/ 	.byte	0x04, 0x2f
        /*061a*/ 	.short	(.L_301 - .L_300)
	.align		4
.L_300:
        /*061c*/ 	.word	index@(_Z35group_norm_nhwc_bwd_one_pass_kernelI11Bf16IOBf16WLi256ELi120ELi480EEv26Group_norm_nhwc_bwd_params)
        /*0620*/ 	.word	0x00000080


	//----- nvinfo : EIATTR_FRAME_SIZE
	.align		4
.L_301:
        /*0624*/ 	.byte	0x04, 0x11
        /*0626*/ 	.short	(.L_303 - .L_302)
	.align		4
.L_302:
        /*0628*/ 	.word	index@(_Z35group_norm_nhwc_bwd_one_pass_kernelI11Bf16IOBf16WLi256ELi120ELi480EEv26Group_norm_nhwc_bwd_params)
        /*062c*/ 	.word	0x00000250


	//----- nvinfo : EIATTR_REGCOUNT
	.align		4
.L_303:
        /*0630*/ 	.byte	0x04, 0x2f
        /*0632*/ 	.short	(.L_305 - .L_304)
	.align		4
.L_304:
        /*0634*/ 	.word	index@(_Z35group_norm_nhwc_bwd_one_pass_kernelI11Bf16IOBf16WLi128ELi120ELi480EEv26Group_norm_nhwc_bwd_params)
        /*0638*/ 	.word	0x00000080


	//----- nvinfo : EIATTR_FRAME_SIZE
	.align		4
.L_305:
        /*063c*/ 	.byte	0x04, 0x11
        /*063e*/ 	.short	(.L_307 - .L_306)
	.align		4
.L_306:
        /*0640*/ 	.word	index@(_Z35group_norm_nhwc_bwd_one_pass_kernelI11Bf16IOBf16WLi128ELi120ELi480EEv26Group_norm_nhwc_bwd_params)
        /*0644*/ 	.word	0x00000000


	//----- nvinfo : EIATTR_REGCOUNT
	.align		4
.L_307:
        /*0648*/ 	.byte	0x04, 0x2f
        /*064a*/ 	.short	(.L_309 - .L_308)
	.align		4
.L_308:
        /*064c*/ 	.word	index@(_Z35group_norm_nhwc_bwd_one_pass_kernelI11Bf16IOBf16WLi64ELi120ELi480EEv26Group_norm_nhwc_bwd_params)
        /*0650*/ 	.word	0x00000062


	//----- nvinfo : EIATTR_FRAME_SIZE
	.align		4
.L_309:
        /*0654*/ 	.byte	0x04, 0x11
        /*0656*/ 	.short	(.L_311 - .L_310)
	.align		4
.L_310:
        /*0658*/ 	.word	index@(_Z35group_norm_nhwc_bwd_one_pass_kernelI11Bf16IOBf16WLi64ELi120ELi480EEv26Group_norm_nhwc_bwd_params)
        /*065c*/ 	.word	0x00000000


	//----- nvinfo : EIATTR_REGCOUNT
	.align		4
.L_311:
        /*0660*/ 	.byte	0x04, 0x2f
        /*0662*/ 	.short	(.L_313 - .L_312)
	.align		4
.L_312:
        /*0664*/ 	.word	index@(_Z35group_norm_nhwc_bwd_one_pass_kernelI11Bf16IOFp32WLi512ELi120ELi480EEv26Group_norm_nhwc_bwd_params)
        /*0668*/ 	.word	0x00000040


	//----- nvinfo : EIATTR_FRAME_SIZE
	.align		4
.L_313:
        /*066c*/ 	.byte	0x04, 0x11
        /*066e*/ 	.short	(.L_315 - .L_314)
	.align		4
.L_314:
        /*0670*/ 	.word	index@(_Z35group_norm_nhwc_bwd_one_pass_kernelI11Bf16IOFp32WLi512ELi120ELi480EEv26Group_norm_nhwc_bwd_params)
        /*0674*/ 	.word	0x000009e0


	//----- nvinfo : EIATTR_REGCOUNT
	.align		4
.L_315:
        /*0678*/ 	.byte	0x04, 0x2f
        /*067a*/ 	.short	(.L_317 - .L_316)
	.align		4
.L_316:
        /*067c*/ 	.word	index@(_Z35group_norm_nhwc_bwd_one_pass_kernelI11Bf16IOFp32WLi256ELi120ELi480EEv26Group_norm_nhwc_bwd_params)
        /*0680*/ 	.word	0x00000080


	//----- nvinfo : EIATTR_FRAME_SIZE
	.align		4
.L_317:
        /*0684*/ 	.byte	0x04, 0x11
        /*0686*/ 	.short	(.L_319 - .L_318)
	.align		4
.L_318:
        /*0688*/ 	.word	index@(_Z35group_norm_nhwc_bwd_one_pass_kernelI11Bf16IOFp32WLi256ELi120ELi480EEv26Group_norm_nhwc_bwd_params)
        /*068c*/ 	.word	0x00000230


	//----- nvinfo : EIATTR_REGCOUNT
	.align		4
.L_319:
        /*0690*/ 	.byte	0x04, 0x2f
        /*0692*/ 	.short	(.L_321 - .L_320)
	.align		4
.L_320:
        /*0694*/ 	.word	index@(_Z35group_norm_nhwc_bwd_one_pass_kernelI11Bf16IOFp32WLi128ELi120ELi480EEv26Group_norm_nhwc_bwd_params)
        /*0698*/ 	.word	0x00000080


	//----- nvinfo : EIATTR_FRAME_SIZE
	.align		4
.L_321:
        /*069c*/ 	.byte	0x04, 0x11
        /*069e*/ 	.short	(.L_323 - .L_322)
	.align		4
.L_322:
        /*06a0*/ 	.word	index@(_Z35group_norm_nhwc_bwd_one_pass_kernelI11Bf16IOFp32WLi128ELi120ELi480EEv26Group_norm_nhwc_bwd_params)
        /*06a4*/ 	.word	0x00000000


	//----- nvinfo : EIATTR_REGCOUNT
	.align		4
.L_323:
        /*06a8*/ 	.byte	0x04, 0x2f
        /*06aa*/ 	.short	(.L_325 - .L_324)
	.align		4
.L_324:
        /*06ac*/ 	.word	index@(_Z35group_norm_nhwc_bwd_one_pass_kernelI11Bf16IOFp32WLi64ELi120ELi480EEv26Group_norm_nhwc_bwd_params)
        /*06b0*/ 	.word	0x00000063


	//----- nvinfo : EIATTR_FRAME_SIZE
	.align		4
.L_325:
        /*06b4*/ 	.byte	0x04, 0x11
        /*06b6*/ 	.short	(.L_327 - .L_326)
	.align		4
.L_326:
        /*06b8*/ 	.word	index@(_Z35group_norm_nhwc_bwd_one_pass_kernelI11Bf16IOFp32WLi64ELi120ELi480EEv26Group_norm_nhwc_bwd_params)
        /*06bc*/ 	.word	0x00000000


	//----- nvinfo : EIATTR_REGCOUNT
	.align		4
.L_327:
        /*06c0*/ 	.byte	0x04, 0x2f
        /*06c2*/ 	.short	(.L_329 - .L_328)
	.align		4
.L_328:
        /*06c4*/ 	.word	index@(_ZN3cub18CUB_300001_SM_10306detail11EmptyKernelIvEEvv)
        /*06c8*/ 	.word	0x00000004


	//----- nvinfo : EIATTR_FRAME_SIZE
	.align		4
.L_329:
        /*06cc*/ 	.byte	0x04, 0x11
        /*06ce*/ 	.short	(.L_331 - .L_330)
	.align		4
.L_330:
        /*06d0*/ 	.word	index@(_ZN3cub18CUB_300001_SM_10306detail11EmptyKernelIvEEvv)
        /*06d4*/ 	.word	0x00000000


	//----- nvinfo : EIATTR_MIN_STACK_SIZE
	.align		4
.L_331:
        /*06d8*/ 	.byte	0x04, 0x12
        /*06da*/ 	.short	(.L_333 - .L_332)
	.align		4
.L_332:
        /*06dc*/ 	.word	index@(_ZN3cub18CUB_300001_SM_10306detail11EmptyKernelIvEEvv)
        /*06e0*/ 	.word	0x00000000


	//----- nvinfo : EIATTR_MIN_STACK_SIZE
	.align		4
.L_333:
        /*06e4*/ 	.byte	0x04, 0x12
        /*06e6*/ 	.short	(.L_335 - .L_334)
	.align		4
.L_334:
        /*06e8*/ 	.word	index@(_Z35group_norm_nhwc_bwd_one_pass_kernelI11Bf16IOFp32WLi64ELi120ELi480EEv26Group_norm_nhwc_bwd_params)
        /*06ec*/ 	.word	0x00000000


	//----- nvinfo : EIATTR_MIN_STACK_SIZE
	.align		4
.L_335:
        /*06f0*/ 	.byte	0x04, 0x12
        /*06f2*/ 	.short	(.L_337 - .L_336)
	.align		4
.L_336:
        /*06f4*/ 	.word	index@(_Z35group_norm_nhwc_bwd_one_pass_kernelI11Bf16IOFp32WLi128ELi120ELi480EEv26Group_norm_nhwc_bwd_params)
        /*06f8*/ 	.word	0x00000000


	//----- nvinfo : EIATTR_MIN_STACK_SIZE
	.align		4
.L_337:
        /*06fc*/ 	.byte	0x04, 0x12
        /*06fe*/ 	.short	(.L_339 - .L_338)
	.align		4
.L_338:
        /*0700*/ 	.word	index@(_Z35group_norm_nhwc_bwd_one_pass_kernelI11Bf16IOFp32WLi256ELi120ELi480EEv26Group_norm_nhwc_bwd_params)
        /*0704*/ 	.word	0x00000230


	//----- nvinfo : EIATTR_MIN_STACK_SIZE
	.align		4
.L_339:
        /*0708*/ 	.byte	0x04, 0x12
        /*070a*/ 	.short	(.L_341 - .L_340)
	.align		4
.L_340:
        /*070c*/ 	.word	index@(_Z35group_norm_nhwc_bwd_one_pass_kernelI11Bf16IOFp32WLi512ELi120ELi480EEv26Group_norm_nhwc_bwd_params)
        /*0710*/ 	.word	0x000009e0


	//----- nvinfo : EIATTR_MIN_STACK_SIZE
	.align		4
.L_341:
        /*0714*/ 	.byte	0x04, 0x12
        /*0716*/ 	.short	(.L_343 - .L_342)
	.align		4
.L_342:
        /*0718*/ 	.word	index@(_Z35group_norm_nhwc_bwd_one_pass_kernelI11Bf16IOBf16WLi64ELi120ELi480EEv26Group_norm_nhwc_bwd_params)
        /*071c*/ 	.word	0x00000000


	//----- nvinfo : EIATTR_MIN_STACK_SIZE
	.align		4
.L_343:
        /*0720*/ 	.byte	0x04, 0x12
        /*0722*/ 	.short	(.L_345 - .L_344)
	.align		4
.L_344:
        /*0724*/ 	.word	index@(_Z35group_norm_nhwc_bwd_one_pass_kernelI11Bf16IOBf16WLi128ELi120ELi480EEv26Group_norm_nhwc_bwd_params)
        /*0728*/ 	.word	0x00000000


	//----- nvinfo : EIATTR_MIN_STACK_SIZE
	.align		4
.L_345:
        /*072c*/ 	.byte	0x04, 0x12
        /*072e*/ 	.short	(.L_347 - .L_346)
	.align		4
.L_346:
        /*0730*/ 	.word	index@(_Z35group_norm_nhwc_bwd_one_pass_kernelI11Bf16IOBf16WLi256ELi120ELi480EEv26Group_norm_nhwc_bwd_params)
        /*0734*/ 	.word	0x00000250


	//----- nvinfo : EIATTR_MIN_STACK_SIZE
	.align		4
.L_347:
        /*0738*/ 	.byte	0x04, 0x12
        /*073a*/ 	.short	(.L_349 - .L_348)
	.align		4
.L_348:
        /*073c*/ 	.word	index@(_Z35group_norm_nhwc_bwd_one_pass_kernelI11Bf16IOBf16WLi512ELi120ELi480EEv26Group_norm_nhwc_bwd_params)
        /*0740*/ 	.word	0x00000a20


	//----- nvinfo : EIATTR_MIN_STACK_SIZE
	.align		4
.L_349:
        /*0744*/ 	.byte	0x04, 0x12
        /*0746*/ 	.short	(.L_351 - .L_350)
	.align		4
.L_350:
        /*0748*/ 	.word	index@(_Z35group_norm_nhwc_bwd_one_pass_kernelI11Bf16IOFp16WLi64ELi120ELi480EEv26Group_norm_nhwc_bwd_params)
        /*074c*/ 	.word	0x00000000


	//----- nvinfo : EIATTR_MIN_STACK_SIZE
	.align		4
.L_351:
        /*0750*/ 	.byte	0x04, 0x12
        /*0752*/ 	.short	(.L_353 - .L_352)
	.align		4
.L_352:
        /*0754*/ 	.word	index@(_Z35group_norm_nhwc_bwd_one_pass_kernelI11Bf16IOFp16WLi128ELi120ELi480EEv26Group_norm_nhwc_bwd_params)
        /*0758*/ 	.word	0x00000000


	//----- nvinfo : EIATTR_MIN_STACK_SIZE
	.align		4
.L_353:
        /*075c*/ 	.byte	0x04, 0x12
        /*075e*/ 	.short	(.L_355 - .L_354)
	.align		4
.L_354:
        /*0760*/ 	.word	index@(_Z35group_norm_nhwc_bwd_one_pass_kernelI11Bf16IOFp16WLi256ELi120ELi480EEv26Group_norm_nhwc_bwd_params)
        /*0764*/ 	.word	0x00000250


	//----- nvinfo : EIATTR_MIN_STACK_SIZE
	.align		4
.L_355:
        /*0768*/ 	.byte	0x04, 0x12
        /*076a*/ 	.short	(.L_357 - .L_356)
	.align		4
.L_356:
        /*076c*/ 	.word	index@(_Z35group_norm_nhwc_bwd_one_pass_kernelI11Bf16IOFp16WLi512ELi120ELi480EEv26Group_norm_nhwc_bwd_params)
        /*0770*/ 	.word	0x00000a20


	//----- nvinfo : EIATTR_MIN_STACK_SIZE
	.align		4
.L_357:
        /*0774*/ 	.byte	0x04, 0x12
        /*0776*/ 	.short	(.L_359 - .L_358)
	.align		4
.L_358:
        /*0778*/ 	.word	index@(_Z35group_norm_nhwc_bwd_one_pass_kernelI11Fp16IOFp32WLi64ELi120ELi480EEv26Group_norm_nhwc_bwd_params)
        /*077c*/ 	.word	0x00000000


	//----- nvinfo : EIATTR_MIN_STACK_SIZE
	.align		4
.L_359:
        /*0780*/ 	.byte	0x04, 0x12
        /*0782*/ 	.short	(.L_361 - .L_360)
	.align		4
.L_360:
        /*0784*/ 	.word	index@(_Z35group_norm_nhwc_bwd_one_pass_kernelI11Fp16IOFp32WLi128ELi120ELi480EEv26Group_norm_nhwc_bwd_params)
        /*0788*/ 	.word	0x00000000


	//----- nvinfo : EIATTR_MIN_STACK_SIZE
	.align		4
.L_361:
        /*078c*/ 	.byte	0x04, 0x12
        /*078e*/ 	.short	(.L_363 - .L_362)
	.align		4
.L_362:
        /*0790*/ 	.word	index@(_Z35group_norm_nhwc_bwd_one_pass_kernelI11Fp16IOFp32WLi256ELi120ELi480EEv26Group_norm_nhwc_bwd_params)
        /*0794*/ 	.word	0x00000110


	//----- nvinfo : EIATTR_MIN_STACK_SIZE
	.align		4
.L_363:
        /*0798*/ 	.byte	0x04, 0x12
        /*079a*/ 	.short	(.L_365 - .L_364)
	.align		4
.L_364:
        /*079c*/ 	.word	index@(_Z35group_norm_nhwc_bwd_one_pass_kernelI11Fp16IOFp32WLi512ELi120ELi480EEv26Group_norm_nhwc_bwd_params)
        /*07a0*/ 	.word	0x00000540


	//----- nvinfo : EIATTR_MIN_STACK_SIZE
	.align		4
.L_365:
        /*07a4*/ 	.byte	0x04, 0x12
        /*07a6*/ 	.short	(.L_367 - .L_366)
	.align		4
.L_366:
        /*07a8*/ 	.word	index@(_Z35group_norm_nhwc_bwd_one_pass_kernelI11Fp16IOBf16WLi64ELi120ELi480EEv26Group_norm_nhwc_bwd_params)
        /*07ac*/ 	.word	0x00000000


	//----- nvinfo : EIATTR_MIN_STACK_SIZE
	.align		4
.L_367:
        /*07b0*/ 	.byte	0x04, 0x12
        /*07b2*/ 	.short	(.L_369 - .L_368)
	.align		4
.L_368:
        /*07b4*/ 	.word	index@(_Z35group_norm_nhwc_bwd_one_pass_kernelI11Fp16IOBf16WLi128ELi120ELi480EEv26Group_norm_nhwc_bwd_params)
        /*07b8*/ 	.word	0x00000000


	//----- nvinfo : EIATTR_MIN_STACK_SIZE
	.align		4
.L_369:
        /*07bc*/ 	.byte	0x04, 0x12
        /*07be*/ 	.short	(.L_371 - .L_370)
	.align		4
.L_370:
        /*07c0*/ 	.word	index@(_Z35group_norm_nhwc_bwd_one_pass_kernelI11Fp16IOBf16WLi256ELi120ELi480EEv26Group_norm_nhwc_bwd_params)
        /*07c4*/ 	.word	0x00000110


	//----- nvinfo : EIATTR_MIN_STACK_SIZE
	.align		4
.L_371:
        /*07c8*/ 	.byte	0x04, 0x12
        /*07ca*/ 	.short	(.L_373 - .L_372)
	.align		4
.L_372:
        /*07cc*/ 	.word	index@(_Z35group_norm_nhwc_bwd_one_pass_kernelI11Fp16IOBf16WLi512ELi120ELi480EEv26Group_norm_nhwc_bwd_params)
        /*07d0*/ 	.word	0x00000560


	//----- nvinfo : EIATTR_MIN_STACK_SIZE
	.align		4
.L_373:
        /*07d4*/ 	.byte	0x04, 0x12
        /*07d6*/ 	.short	(.L_375 - .L_374)
	.align		4
.L_374:
        /*07d8*/ 	.word	index@(_Z35group_norm_nhwc_bwd_one_pass_kernelI11Fp16IOFp16WLi64ELi120ELi480EEv26Group_norm_nhwc_bwd_params)
        /*07dc*/ 	.word	0x00000000


	//----- nvinfo : EIATTR_MIN_STACK_SIZE
	.align		4
.L_375:
        /*07e0*/ 	.byte	0x04, 0x12
        /*07e2*/ 	.short	(.L_377 - .L_376)
	.align		4
.L_376:
        /*07e4*/ 	.word	index@(_Z35group_norm_nhwc_bwd_one_pass_kernelI11Fp16IOFp16WLi128ELi120ELi480EEv26Group_norm_nhwc_bwd_params)
        /*07e8*/ 	.word	0x00000000


	//----- nvinfo : EIATTR_MIN_STACK_SIZE
	.align		4
.L_377:
        /*07ec*/ 	.byte	0x04, 0x12
        /*07ee*/ 	.short	(.L_379 - .L_378)
	.align		4
.L_378:
        /*07f0*/ 	.word	index@(_Z35group_norm_nhwc_bwd_one_pass_kernelI11Fp16IOFp16WLi256ELi120ELi480EEv26Group_norm_nhwc_bwd_params)
        /*07f4*/ 	.word	0x00000110


	//----- nvinfo : EIATTR_MIN_STACK_SIZE
	.align		4
.L_379:
        /*07f8*/ 	.byte	0x04, 0x12
        /*07fa*/ 	.short	(.L_381 - .L_380)
	.align		4
.L_380:
        /*07fc*/ 	.word	index@(_Z35group_norm_nhwc_bwd_one_pass_kernelI11Fp16IOFp16WLi512ELi120ELi480EEv26Group_norm_nhwc_bwd_params)
        /*0800*/ 	.word	0x00000560


	//----- nvinfo : EIATTR_MIN_STACK_SIZE
	.align		4
.L_381:
        /*0804*/ 	.byte	0x04, 0x12
        /*0806*/ 	.short	(.L_383 - .L_382)
	.align		4
.L_382:
        /*0808*/ 	.word	index@(_Z35group_norm_nhwc_bwd_one_pass_kernelI11Fp32IOFp32WLi64ELi120ELi480EEv26Group_norm_nhwc_bwd_params)
        /*080c*/ 	.word	0x00000010


	//----- nvinfo : EIATTR_MIN_STACK_SIZE
	.align		4
.L_383:
        /*0810*/ 	.byte	0x04, 0x12
        /*0812*/ 	.short	(.L_385 - .L_384)
	.align		4
.L_384:
        /*0814*/ 	.word	index@(_Z35group_norm_nhwc_bwd_one_pass_kernelI11Fp32IOFp32WLi128ELi120ELi480EEv26Group_norm_nhwc_bwd_params)
        /*0818*/ 	.word	0x00000000


	//----- nvinfo : EIATTR_MIN_STACK_SIZE
	.align		4
.L_385:
        /*081c*/ 	.byte	0x04, 0x12
        /*081e*/ 	.short	(.L_387 - .L_386)
	.align		4
.L_386:
        /*0820*/ 	.word	index@(_Z35group_norm_nhwc_bwd_one_pass_kernelI11Fp32IOFp32WLi256ELi120ELi480EEv26Group_norm_nhwc_bwd_params)
        /*0824*/ 	.word	0x000002f0


	//----- nvinfo : EIATTR_MIN_STACK_SIZE
	.align		4
.L_387:
        /*0828*/ 	.byte	0x04, 0x12
        /*082a*/ 	.short	(.L_389 - .L_388)
	.align		4
.L_388:
        /*082c*/ 	.word	index@(_Z35group_norm_nhwc_bwd_one_pass_kernelI11Fp32IOFp32WLi512ELi120ELi480EEv26Group_norm_nhwc_bwd_params)
        /*0830*/ 	.word	0x00000a90


	//----- nvinfo : EIATTR_MIN_STACK_SIZE
	.align		4
.L_389:
        /*0834*/ 	.byte	0x04, 0x12
        /*0836*/ 	.short	(.L_391 - .L_390)
	.align		4
.L_390:
        /*0838*/ 	.word	index@(_Z35group_norm_nhwc_bwd_one_pass_kernelI11Fp32IOBf16WLi64ELi120ELi480EEv26Group_norm_nhwc_bwd_params)
        /*083c*/ 	.word	0x00000000


	//----- nvinfo : EIATTR_MIN_STACK_SIZE
	.align		4
.L_391:
        /*0840*/ 	.byte	0x04, 0x12
        /*0842*/ 	.short	(.L_393 - .L_392)
	.align		4
.L_392:
        /*0844*/ 	.word	index@(_Z35group_norm_nhwc_bwd_one_pass_kernelI11Fp32IOBf16WLi128ELi120ELi480EEv26Group_norm_nhwc_bwd_params)
        /*0848*/ 	.word	0x00000000


	//----- nvinfo : EIATTR_MIN_STACK_SIZE
	.align		4
.L_393:
        /*084c*/ 	.byte	0x04, 0x12
        /*084e*/ 	.short	(.L_395 - .L_394)
	.align		4
.L_394:
        /*0850*/ 	.word	index@(_Z35group_norm_nhwc_bwd_one_pass_kernelI11Fp32IOBf16WLi256ELi120ELi480EEv26Group_norm_nhwc_bwd_params)
        /*0854*/ 	.word	0x000002f0


	//----- nvinfo : EIATTR_MIN_STACK_SIZE
	.align		4
.L_395:
        /*0858*/ 	.byte	0x04, 0x12
        /*085a*/ 	.short	(.L_397 - .L_396)
	.align		4
.L_396:
        /*085c*/ 	.word	index@(_Z35group_norm_nhwc_bwd_one_pass_kernelI11Fp32IOBf16WLi512ELi120ELi480EEv26Group_norm_nhwc_bwd_params)
        /*0860*/ 	.word	0x00000ad0


	//----- nvinfo : EIATTR_MIN_STACK_SIZE
	.align		4
.L_397:
        /*0864*/ 	.byte	0x04, 0x12
        /*0866*/ 	.short	(.L_399 - .L_398)
	.align		4
.L_398:
        /*0868*/ 	.word	index@(_Z35group_norm_nhwc_bwd_one_pass_kernelI11Fp32IOFp16WLi64ELi120ELi480EEv26Group_norm_nhwc_bwd_params)
        /*086c*/ 	.word	0x00000000


	//----- nvinfo : EIATTR_MIN_STACK_SIZE
	.align		4
.L_399:
        /*0870*/ 	.byte	0x04, 0x12
        /*0872*/ 	.short	(.L_401 - .L_400)
	.align		4
.L_400:
        /*0874*/ 	.word	index@(_Z35group_norm_nhwc_bwd_one_pass_kernelI11Fp32IOFp16WLi128ELi120ELi480EEv26Group_norm_nhwc_bwd_params)
        /*0878*/ 	.word	0x00000000


	//----- nvinfo : EIATTR_MIN_STACK_SIZE
	.align		4
.L_401:
        /*087c*/ 	.byte	0x04, 0x12
        /*087e*/ 	.short	(.L_403 - .L_402)
	.align		4
.L_402:
        /*0880*/ 	.word	index@(_Z35group_norm_nhwc_bwd_one_pass_kernelI11Fp32IOFp16WLi256ELi120ELi480EEv26Group_norm_nhwc_bwd_params)
        /*0884*/ 	.word	0x000002f0


	//----- nvinfo : EIATTR_MIN_STACK_SIZE
	.align		4
.L_403:
        /*0888*/ 	.byte	0x04, 0x12
        /*088a*/ 	.short	(.L_405 - .L_404)
	.align		4
.L_404:
        /*088c*/ 	.word	index@(_Z35group_norm_nhwc_bwd_one_pass_kernelI11Fp32IOFp16WLi512ELi120ELi480EEv26Group_norm_nhwc_bwd_params)
        /*0890*/ 	.word	0x00000ac0


	//----- nvinfo : EIATTR_MIN_STACK_SIZE
	.align		4
.L_405:
        /*0894*/ 	.byte	0x04, 0x12
        /*0896*/ 	.short	(.L_407 - .L_406)
	.align		4
.L_406:
        /*0898*/ 	.word	index@(_Z35group_norm_nhwc_fwd_one_pass_kernelI11Bf16IOFp32WLi64ELi120ELi480EEv26Group_norm_nhwc_fwd_params)
        /*089c*/ 	.word	0x00000000


	//----- nvinfo : EIATTR_MIN_STACK_SIZE
	.align		4
.L_407:
        /*08a0*/ 	.byte	0x04, 0x12
        /*08a2*/ 	.short	(.L_409 - .L_408)
	.align		4
.L_408:
        /*08a4*/ 	.word	index@(_Z35group_norm_nhwc_fwd_one_pass_kernelI11Bf16IOFp32WLi128ELi120ELi480EEv26Group_norm_nhwc_fwd_params)
        /*08a8*/ 	.word	0x00000000


	//----- nvinfo : EIATTR_MIN_STACK_SIZE
	.align		4
.L_409:
        /*08ac*/ 	.byte	0x04, 0x12
        /*08ae*/ 	.short	(.L_411 - .L_410)
	.align		4
.L_410:
        /*08b0*/ 	.word	index@(_Z35group_norm_nhwc_fwd_one_pass_kernelI11Bf16IOFp32WLi256ELi120ELi480EEv26Group_norm_nhwc_fwd_params)
        /*08b4*/ 	.word	0x00000000


	//----- nvinfo : EIATTR_MIN_STACK_SIZE
	.align		4
.L_411:
        /*08b8*/ 	.byte	0x04, 0x12
        /*08ba*/ 	.short	(.L_413 - .L_412)
	.align		4
.L_412:
        /*08bc*/ 	.word	index@(_Z35group_norm_nhwc_fwd_one_pass_kernelI11Bf16IOFp32WLi512ELi120ELi480EEv26Group_norm_nhwc_fwd_params)
        /*08c0*/ 	.word	0x000003d0


	//----- nvinfo : EIATTR_MIN_STACK_SIZE
	.align		4
.L_413:
        /*08c4*/ 	.byte	0x04, 0x12
        /*08c6*/ 	.short	(.L_415 - .L_414)
	.align		4
.L_414:
        /*08c8*/ 	.word	index@(_Z35group_norm_nhwc_fwd_one_pass_kernelI11Bf16IOBf16WLi64ELi120ELi480EEv26Group_norm_nhwc_fwd_params)
        /*08cc*/ 	.word	0x00000000


	//----- nvinfo : EIATTR_MIN_STACK_SIZE
	.align		4
.L_415:
        /*08d0*/ 	.byte	0x04, 0x12
        /*08d2*/ 	.short	(.L_417 - .L_416)
	.align		4
.L_416:
        /*08d4*/ 	.word	index@(_Z35group_norm_nhwc_fwd_one_pass_kernelI11Bf16IOBf16WLi128ELi120ELi480EEv26Group_norm_nhwc_fwd_params)
        /*08d8*/ 	.word	0x00000000


	//----- nvinfo : EIATTR_MIN_STACK_SIZE
	.align		4
.L_417:
        /*08dc*/ 	.byte	0x04, 0x12
        /*08de*/ 	.short	(.L_419 - .L_418)
	.align		4
.L_418:
        /*08e0*/ 	.word	index@(_Z35group_norm_nhwc_fwd_one_pass_kernelI11Bf16IOBf16WLi256ELi120ELi480EEv26Group_norm_nhwc_fwd_params)
        /*08e4*/ 	.word	0x00000000


	//----- nvinfo : EIATTR_MIN_STACK_SIZE
	.align		4
.L_419:
        /*08e8*/ 	.byte	0x04, 0x12
        /*08ea*/ 	.short	(.L_421 - .L_420)
	.align		4
.L_420:
        /*08ec*/ 	.word	index@(_Z35group_norm_nhwc_fwd_one_pass_kernelI11Bf16IOBf16WLi512ELi120ELi480EEv26Group_norm_nhwc_fwd_params)
        /*08f0*/ 	.word	0x000003d0


	//----- nvinfo : EIATTR_MIN_STACK_SIZE
	.align		4
.L_421:
        /*08f4*/ 	.byte	0x04, 0x12
        /*08f6*/ 	.short	(.L_423 - .L_422)
	.align		4
.L_422:
        /*08f8*/ 	.word	index@(_Z35group_norm_nhwc_fwd_one_pass_kernelI11Bf16IOFp16WLi64ELi120ELi480EEv26Group_norm_nhwc_fwd_params)
        /*08fc*/ 	.word	0x00000000


	//----- nvinfo : EIATTR_MIN_STACK_SIZE
	.align		4
.L_423:
        /*0900*/ 	.byte	0x04, 0x12
        /*0902*/ 	.short	(.L_425 - .L_424)
	.align		4
.L_424:
        /*0904*/ 	.word	index@(_Z35group_norm_nhwc_fwd_one_pass_kernelI11Bf16IOFp16WLi128ELi120ELi480EEv26Group_norm_nhwc_fwd_params)
        /*0908*/ 	.word	0x00000000


	//----- nvinfo : EIATTR_MIN_STACK_SIZE
	.align		4
.L_425:
        /*090c*/ 	.byte	0x04, 0x12
        /*090e*/ 	.short	(.L_427 - .L_426)
	.align		4
.L_426:
        /*0910*/ 	.word	index@(_Z35group_norm_nhwc_fwd_one_pass_kernelI11Bf16IOFp16WLi256ELi120ELi480EEv26Group_norm_nhwc_fwd_params)
        /*0914*/ 	.word	0x00000000


	//----- nvinfo : EIATTR_MIN_STACK_SIZE
	.align		4
.L_427:
        /*0918*/ 	.byte	0x04, 0x12
        /*091a*/ 	.short	(.L_429 - .L_428)
	.align		4
.L_428:
        /*091c*/ 	.word	index@(_Z35group_norm_nhwc_fwd_one_pass_kernelI11Bf16IOFp16WLi512ELi120ELi480EEv26Group_norm_nhwc_fwd_params)
        /*0920*/ 	.word	0x000003d0


	//----- nvinfo : EIATTR_MIN_STACK_SIZE
	.align		4
.L_429:
        /*0924*/ 	.byte	0x04, 0x12
        /*0926*/ 	.short	(.L_431 - .L_430)
	.align		4
.L_430:
        /*0928*/ 	.word	index@(_Z35group_norm_nhwc_fwd_one_pass_kernelI11Fp16IOFp32WLi64ELi120ELi480EEv26Group_norm_nhwc_fwd_params)
        /*092c*/ 	.word	0x00000000


	//----- nvinfo : EIATTR_MIN_STACK_SIZE
	.align		4
.L_431:
        /*0930*/ 	.byte	0x04, 0x12
        /*0932*/ 	.short	(.L_433 - .L_432)
	.align		4
.L_432:
        /*0934*/ 	.word	index@(_Z35group_norm_nhwc_fwd_one_pass_kernelI11Fp16IOFp32WLi128ELi120ELi480EEv26Group_norm_nhwc_fwd_params)
        /*0938*/ 	.word	0x00000000


	//----- nvinfo : EIATTR_MIN_STACK_SIZE
	.align		4
.L_433:
        /*093c*/ 	.byte	0x04, 0x12
        /*093e*/ 	.short	(.L_435 - .L_434)
	.align		4
.L_434:
        /*0940*/ 	.word	index@(_Z35group_norm_nhwc_fwd_one_pass_kernelI11Fp16IOFp32WLi256ELi120ELi480EEv26Group_norm_nhwc_fwd_params)
        /*0944*/ 	.word	0x00000000


	//----- nvinfo : EIATTR_MIN_STACK_SIZE
	.align		4
.L_435:
        /*0948*/ 	.byte	0x04, 0x12
        /*094a*/ 	.short	(.L_437 - .L_436)
	.align		4
.L_436:
        /*094c*/ 	.word	index@(_Z35group_norm_nhwc_fwd_one_pass_kernelI11Fp16IOFp32WLi512ELi120ELi480EEv26Group_norm_nhwc_fwd_params)
        /*0950*/ 	.word	0x00000110


	//----- nvinfo : EIATTR_MIN_STACK_SIZE
	.align		4
.L_437:
        /*0954*/ 	.byte	0x04, 0x12
        /*0956*/ 	.short	(.L_439 - .L_438)
	.align		4
.L_438:
        /*0958*/ 	.word	index@(_Z35group_norm_nhwc_fwd_one_pass_kernelI11Fp16IOBf16WLi64ELi120ELi480EEv26Group_norm_nhwc_fwd_params)
        /*095c*/ 	.word	0x00000000


	//----- nvinfo : EIATTR_MIN_STACK_SIZE
	.align		4
.L_439:
        /*0960*/ 	.byte	0x04, 0x12
        /*0962*/ 	.short	(.L_441 - .L_440)
	.align		4
.L_440:
        /*0964*/ 	.word	index@(_Z35group_norm_nhwc_fwd_one_pass_kernelI11Fp16IOBf16WLi128ELi120ELi480EEv26Group_norm_nhwc_fwd_params)
        /*0968*/ 	.word	0x00000000


	//----- nvinfo : EIATTR_MIN_STACK_SIZE
	.align		4
.L_441:
        /*096c*/ 	.byte	0x04, 0x12
        /*096e*/ 	.short	(.L_443 - .L_442)
	.align		4
.L_442:
        /*0970*/ 	.word	index@(_Z35group_norm_nhwc_fwd_one_pass_kernelI11Fp16IOBf16WLi256ELi120ELi480EEv26Group_norm_nhwc_fwd_params)
        /*0974*/ 	.word	0x00000000


	//----- nvinfo : EIATTR_MIN_STACK_SIZE
	.align		4
.L_443:
        /*0978*/ 	.byte	0x04, 0x12
        /*097a*/ 	.short	(.L_445 - .L_444)
	.align		4
.L_444:
        /*097c*/ 	.word	index@(_Z35group_norm_nhwc_fwd_one_pass_kernelI11Fp16IOBf16WLi512ELi120ELi480EEv26Group_norm_nhwc_fwd_params)
        /*0980*/ 	.word	0x00000110


	//----- nvinfo : EIATTR_MIN_STACK_SIZE
	.align		4
.L_445:
        /*0984*/ 	.byte	0x04, 0x12
        /*0986*/ 	.short	(.L_447 - .L_446)
	.align		4
.L_446:
        /*0988*/ 	.word	index@(_Z35group_norm_nhwc_fwd_one_pass_kernelI11Fp16IOFp16WLi64ELi120ELi480EEv26Group_norm_nhwc_fwd_params)
        /*098c*/ 	.word	0x00000000


	//----- nvinfo : EIATTR_MIN_STACK_SIZE
	.align		4
.L_447:
        /*0990*/ 	.byte	0x04, 0x12
        /*0992*/ 	.short	(.L_449 - .L_448)
	.align		4
.L_448:
        /*0994*/ 	.word	index@(_Z35group_norm_nhwc_fwd_one_pass_kernelI11Fp16IOFp16WLi128ELi120ELi480EEv26Group_norm_nhwc_fwd_params)
        /*0998*/ 	.word	0x00000000


	//----- nvinfo : EIATTR_MIN_STACK_SIZE
	.align		4
.L_449:
        /*099c*/ 	.byte	0x04, 0x12
        /*099e*/ 	.short	(.L_451 - .L_450)
	.align		4
.L_450:
        /*09a0*/ 	.word	index@(_Z35group_norm_nhwc_fwd_one_pass_kernelI11Fp16IOFp16WLi256ELi120ELi480EEv26Group_norm_nhwc_fwd_params)
        /*09a4*/ 	.word	0x00000000


	//----- nvinfo : EIATTR_MIN_STACK_SIZE
	.align		4
.L_451:
        /*09a8*/ 	.byte	0x04, 0x12
        /*09aa*/ 	.short	(.L_453 - .L_452)
	.align		4
.L_452:
        /*09ac*/ 	.word	index@(_Z35group_norm_nhwc_fwd_one_pass_kernelI11Fp16IOFp16WLi512ELi120ELi480EEv26Group_norm_nhwc_fwd_params)
        /*09b0*/ 	.word	0x00000110


	//----- nvinfo : EIATTR_MIN_STACK_SIZE
	.align		4
.L_453:
        /*09b4*/ 	.byte	0x04, 0x12
        /*09b6*/ 	.short	(.L_455 - .L_454)
	.align		4
.L_454:
        /*09b8*/ 	.word	index@(_Z35group_norm_nhwc_fwd_one_pass_kernelI11Fp32IOFp32WLi64ELi120ELi480EEv26Group_norm_nhwc_fwd_params)
        /*09bc*/ 	.word	0x00000000


	//----- nvinfo : EIATTR_MIN_STACK_SIZE
	.align		4
.L_455:
        /*09c0*/ 	.byte	0x04, 0x12
        /*09c2*/ 	.short	(.L_457 - .L_456)
	.align		4
.L_456:
        /*09c4*/ 	.word	index@(_Z35group_norm_nhwc_fwd_one_pass_kernelI11Fp32IOFp32WLi128ELi120ELi480EEv26Group_norm_nhwc_fwd_params)
        /*09c8*/ 	.word	0x00000000


	//----- nvinfo : EIATTR_MIN_STACK_SIZE
	.align		4
.L_457:
        /*09cc*/ 	.byte	0x04, 0x12
        /*09ce*/ 	.short	(.L_459 - .L_458)
	.align		4
.L_458:
        /*09d0*/ 	.word	index@(_Z35group_norm_nhwc_fwd_one_pass_kernelI11Fp32IOFp32WLi256ELi120ELi480EEv26Group_norm_nhwc_fwd_params)
        /*09d4*/ 	.word	0x00000000


	//----- nvinfo : EIATTR_MIN_STACK_SIZE
	.align		4
.L_459:
        /*09d8*/ 	.byte	0x04, 0x12
        /*09da*/ 	.short	(.L_461 - .L_460)
	.align		4
.L_460:
        /*09dc*/ 	.word	index@(_Z35group_norm_nhwc_fwd_one_pass_kernelI11Fp32IOFp32WLi512ELi120ELi480EEv26Group_norm_nhwc_fwd_params)
        /*09e0*/ 	.word	0x00000300


	//----- nvinfo : EIATTR_MIN_STACK_SIZE
	.align		4
.L_461:
        /*09e4*/ 	.byte	0x04, 0x12
        /*09e6*/ 	.short	(.L_463 - .L_462)
	.align		4
.L_462:
        /*09e8*/ 	.word	index@(_Z35group_norm_nhwc_fwd_one_pass_kernelI11Fp32IOBf16WLi64ELi120ELi480EEv26Group_norm_nhwc_fwd_params)
        /*09ec*/ 	.word	0x00000000


	//----- nvinfo : EIATTR_MIN_STACK_SIZE
	.align		4
.L_463:
        /*09f0*/ 	.byte	0x04, 0x12
        /*09f2*/ 	.short	(.L_465 - .L_464)
	.align		4
.L_464:
        /*09f4*/ 	.word	index@(_Z35group_norm_nhwc_fwd_one_pass_kernelI11Fp32IOBf16WLi128ELi120ELi480EEv26Group_norm_nhwc_fwd_params)
        /*09f8*/ 	.word	0x00000000


	//----- nvinfo : EIATTR_MIN_STACK_SIZE
	.align		4
.L_465:
        /*09fc*/ 	.byte	0x04, 0x12
        /*09fe*/ 	.short	(.L_467 - .L_466)
	.align		4
.L_466:
        /*0a00*/ 	.word	index@(_Z35group_norm_nhwc_fwd_one_pass_kernelI11Fp32IOBf16WLi256ELi120ELi480EEv26Group_norm_nhwc_fwd_params)
        /*0a04*/ 	.word	0x00000000


	//----- nvinfo : EIATTR_MIN_STACK_SIZE
	.align		4
.L_467:
        /*0a08*/ 	.byte	0x04, 0x12
        /*0a0a*/ 	.short	(.L_469 - .L_468)
	.align		4
.L_468:
        /*0a0c*/ 	.word	index@(_Z35group_norm_nhwc_fwd_one_pass_kernelI11Fp32IOBf16WLi512ELi120ELi480EEv26Group_norm_nhwc_fwd_params)
        /*0a10*/ 	.word	0x00000390


	//----- nvinfo : EIATTR_MIN_STACK_SIZE
	.align		4
.L_469:
        /*0a14*/ 	.byte	0x04, 0x12
        /*0a16*/ 	.short	(.L_471 - .L_470)
	.align		4
.L_470:
        /*0a18*/ 	.word	index@(_Z35group_norm_nhwc_fwd_one_pass_kernelI11Fp32IOFp16WLi64ELi120ELi480EEv26Group_norm_nhwc_fwd_params)
        /*0a1c*/ 	.word	0x00000000


	//----- nvinfo : EIATTR_MIN_STACK_SIZE
	.align		4
.L_471:
        /*0a20*/ 	.byte	0x04, 0x12
        /*0a22*/ 	.short	(.L_473 - .L_472)
	.align		4
.L_472:
        /*0a24*/ 	.word	index@(_Z35group_norm_nhwc_fwd_one_pass_kernelI11Fp32IOFp16WLi128ELi120ELi480EEv26Group_norm_nhwc_fwd_params)
        /*0a28*/ 	.word	0x00000000


	//----- nvinfo : EIATTR_MIN_STACK_SIZE
	.align		4
.L_473:
        /*0a2c*/ 	.byte	0x04, 0x12
        /*0a2e*/ 	.short	(.L_475 - .L_474)
	.align		4
.L_474:
        /*0a30*/ 	.word	index@(_Z35group_norm_nhwc_fwd_one_pass_kernelI11Fp32IOFp16WLi256ELi120ELi480EEv26Group_norm_nhwc_fwd_params)
        /*0a34*/ 	.word	0x00000000


	//----- nvinfo : EIATTR_MIN_STACK_SIZE
	.align		4
.L_475:
        /*0a38*/ 	.byte	0x04, 0x12
        /*0a3a*/ 	.short	(.L_477 - .L_476)
	.align		4
.L_476:
        /*0a3c*/ 	.word	index@(_Z35group_norm_nhwc_fwd_one_pass_kernelI11Fp32IOFp16WLi512ELi120ELi480EEv26Group_norm_nhwc_fwd_params)
        /*0a40*/ 	.word	0x00000390
.L_477:


//--------------------- .nv.compat                --------------------------
	.section	.nv.compat,"",@"SHT_CUDA_COMPAT_INFO"
	.align	4
        /*0000*/ 	.byte	0x02, 0x09, 0x01, 0x00, 0x02, 0x02, 0x01, 0x00, 0x02, 0x05, 0x05, 0x00, 0x03, 0x07, 0x01, 0x01
        /*0010*/ 	.byte	0x02, 0x03, 0x00, 0x00, 0x02, 0x06, 0x01, 0x00, 0x04, 0x0b, 0x08, 0x00, 0x00, 0x00, 0x00, 0x00
        /*0020*/ 	.byte	0x00, 0x00, 0x00, 0x00


//--------------------- .nv.info._ZN3cub18CUB_300001_SM_10306detail11EmptyKernelIvEEvv --------------------------
	.section	.nv.info._ZN3cub18CUB_300001_SM_10306detail11EmptyKernelIvEEvv,"",@"SHT_CUDA_INFO"
	.sectionflags	@""
	.align	4


	//----- nvinfo : EIATTR_CUDA_API_VERSION
	.align		4
        /*0000*/ 	.byte	0x04, 0x37
        /*0002*/ 	.short	(.L_479 - .L_478)
.L_478:
        /*0004*/ 	.word	0x00000082


	//----- nvinfo : EIATTR_SPARSE_MMA_MASK
	.align		4
.L_479:
        /*0008*/ 	.byte	0x03, 0x50
        /*000a*/ 	.short	0x0000


	//----- nvinfo : EIATTR_MAXREG_COUNT
	.align		4
        /*000c*/ 	.byte	0x03, 0x1b
        /*000e*/ 	.short	0x00ff


	//----- nvinfo : EIATTR_MERCURY_ISA_VERSION
	.align		4
        /*0010*/ 	.byte	0x03, 0x5f
        /*0012*/ 	.short	0x0101


	//----- nvinfo : EIATTR_VRC_CTA_INIT_COUNT
	.align		4
        /*0014*/ 	.byte	0x02, 0x4a
	.zero		1
	.zero		1


	//----- nvinfo : EIATTR_EXIT_INSTR_OFFSETS
	.align		4
        /*0018*/ 	.byte	0x04, 0x1c
        /*001a*/ 	.short	(.L_481 - .L_480)


	//   ....[0]....
.L_480:
        /*001c*/ 	.word	0x00000010


	//----- nvinfo : EIATTR_SW_WAR
	.align		4
.L_481:
        /*0020*/ 	.byte	0x04, 0x36
        /*0022*/ 	.short	(.L_483 - .L_482)
.L_482:
        /*0024*/ 	.word	0x00000008
.L_483:


//--------------------- .nv.info._Z35group_norm_nhwc_bwd_one_pass_kernelI11Bf16IOFp32WLi64ELi120ELi480EEv26Group_norm_nhwc_bwd_params --------------------------
	.section	.nv.info._Z35group_norm_nhwc_bwd_one_pass_kernelI11Bf16IOFp32WLi64ELi120ELi480EEv26Group_norm_nhwc_bwd_params,"",@"SHT_CUDA_INFO"
	.sectionflags	@""
	.align	4


	//----- nvinfo : EIATTR_CUDA_API_VERSION
	.align		4
        /*0000*/ 	.byte	0x04, 0x37
        /*0002*/ 	.short	(.L_485 - .L_484)
.L_484:
        /*0004*/ 	.word	0x00000082


	//----- nvinfo : EIATTR_KPARAM_INFO
	.align		4
.L_485:
        /*0008*/ 	.byte	0x04, 0x17
        /*000a*/ 	.short	(.L_487 - .L_486)
.L_486:
        /*000c*/ 	.word	0x00000000
        /*0010*/ 	.short	0x0000
        /*0012*/ 	.short	0x0000
        /*0014*/ 	.byte	0x00, 0xf0, 0xe1, 0x02


	//----- nvinfo : EIATTR_SPARSE_MMA_MASK
	.align		4
.L_487:
        /*0018*/ 	.byte	0x03, 0x50
        /*001a*/ 	.short	0x0000


	//----- nvinfo : EIATTR_MAXREG_COUNT
	.align		4
        /*001c*/ 	.byte	0x03, 0x1b
        /*001e*/ 	.short	0x0080


	//----- nvinfo : EIATTR_NUM_BARRIERS
	.align		4
        /*0020*/ 	.byte	0x02, 0x4c
        /*0022*/ 	.byte	0x01
	.zero		1


	//----- nvinfo : EIATTR_MERCURY_ISA_VERSION
	.align		4
        /*0024*/ 	.byte	0x03, 0x5f
        /*0026*/ 	.short	0x0101


	//----- nvinfo : EIATTR_INT_WARP_WIDE_INSTR_OFFSETS
	.align		4
        /*0028*/ 	.byte	0x04, 0x31
        /*002a*/ 	.short	(.L_489 - .L_488)


	//   ....[0]....
.L_488:
        /*002c*/ 	.word	0x00002f30


	//----- nvinfo : EIATTR_COOP_GROUP_MASK_REGIDS
	.align		4
.L_489:
        /*0030*/ 	.byte	0x04, 0x29
        /*0032*/ 	.short	(.L_491 - .L_490)


	//   ....[0]....
.L_490:
        /*0034*/ 	.word	0xffffffff


	//   ....[1]....
        /*0038*/ 	.word	0xffffffff


	//   ....[2]....
        /*003c*/ 	.word	0xffffffff


	//   ....[3]....
        /*0040*/ 	.word	0xffffffff


	//   ....[4]....
        /*0044*/ 	.word	0xffffffff


	//   ....[5]....
        /*0048*/ 	.word	0xffffffff


	//   ....[6]....
        /*004c*/ 	.word	0xffffffff


	//   ....[7]....
        /*0050*/ 	.word	0xffffffff


	//   ....[8]....
        /*0054*/ 	.word	0xffffffff


	//   ....[9]....
        /*0058*/ 	.word	0xffffffff


	//----- nvinfo : EIATTR_COOP_GROUP_INSTR_OFFSETS
	.align		4
.L_491:
        /*005c*/ 	.byte	0x04, 0x28
        /*005e*/ 	.short	(.L_493 - .L_492)


	//   ....[0]....
.L_492:
        /*0060*/ 	.word	0x00002cd0


	//   ....[1]....
        /*0064*/ 	.word	0x00002d10


	//   ....[2]....
        /*0068*/ 	.word	0x00002da0


	//   ....[3]....
        /*006c*/ 	.word	0x00002dd0


	//   ....[4]....
        /*0070*/ 	.word	0x00002e10


	//   ....[5]....
        /*0074*/ 	.word	0x00002e30


	//   ....[6]....
        /*0078*/ 	.word	0x00002e60


	//   ....[7]....
        /*007c*/ 	.word	0x00002e80


	//   ....[8]....
        /*0080*/ 	.word	0x00002ed0


	//   ....[9]....
        /*0084*/ 	.word	0x00002ee0


	//----- nvinfo : EIATTR_VRC_CTA_INIT_COUNT
	.align		4
.L_493:
        /*0088*/ 	.byte	0x02, 0x4a
	.zero		1
	.zero		1


	//----- nvinfo : EIATTR_EXIT_INSTR_OFFSETS
	.align		4
        /*008c*/ 	.byte	0x04, 0x1c
        /*008e*/ 	.short	(.L_495 - .L_494)


	//   ....[0]....
.L_494:
        /*0090*/ 	.word	0x00005c20


	//   ....[1]....
        /*0094*/ 	.word	0x00005d50


	//   ....[2]....
        /*0098*/ 	.word	0x00006340


	//   ....[3]....
        /*009c*/ 	.word	0x000068f0


	//----- nvinfo : EIATTR_MAX_THREADS
	.align		4
.L_495:
        /*00a0*/ 	.byte	0x04, 0x05
        /*00a2*/ 	.short	(.L_497 - .L_496)
.L_496:
        /*00a4*/ 	.word	0x000001e0
        /*00a8*/ 	.word	0x00000001
        /*00ac*/ 	.word	0x00000001


	//----- nvinfo : EIATTR_CRS_STACK_SIZE
	.align		4
.L_497:
        /*00b0*/ 	.byte	0x04, 0x1e
        /*00b2*/ 	.short	(.L_499 - .L_498)
.L_498:
        /*00b4*/ 	.word	0x00000000


	//----- nvinfo : EIATTR_CBANK_PARAM_SIZE
	.align		4
.L_499:
        /*00b8*/ 	.byte	0x03, 0x19
        /*00ba*/ 	.short	0x00b8


	//----- nvinfo : EIATTR_PARAM_CBANK
	.align		4
        /*00bc*/ 	.byte	0x04, 0x0a
        /*00be*/ 	.short	(.L_501 - .L_500)
	.align		4
.L_500:
        /*00c0*/ 	.word	index@(.nv.constant0._Z35group_norm_nhwc_bwd_one_pass_kernelI11Bf16IOFp32WLi64ELi120ELi480EEv26Group_norm_nhwc_bwd_params)
        /*00c4*/ 	.short	0x0380
        /*00c6*/ 	.short	0x00b8


	//----- nvinfo : EIATTR_SW_WAR
	.align		4
.L_501:
        /*00c8*/ 	.byte	0x04, 0x36
        /*00ca*/ 	.short	(.L_503 - .L_502)
.L_502:
        /*00cc*/ 	.word	0x00000008
.L_503:


//--------------------- .nv.info._Z35group_norm_nhwc_bwd_one_pass_kernelI11Bf16IOFp32WLi128ELi120ELi480EEv26Group_norm_nhwc_bwd_params --------------------------
	.section	.nv.info._Z35group_norm_nhwc_bwd_one_pass_kernelI11Bf16IOFp32WLi128ELi120ELi480EEv26Group_norm_nhwc_bwd_params,"",@"SHT_CUDA_INFO"
	.sectionflags	@""
	.align	4


	//----- nvinfo : EIATTR_CUDA_API_VERSION
	.align		4
        /*0000*/ 	.byte	0x04, 0x37
        /*0002*/ 	.short	(.L_505 - .L_504)
.L_504:
        /*0004*/ 	.word	0x00000082


	//----- nvinfo : EIATTR_KPARAM_INFO
	.align		4
.L_505:
        /*0008*/ 	.byte	0x04, 0x17
        /*000a*/ 	.short	(.L_507 - .L_506)
.L_506:
        /*000c*/ 	.word	0x00000000
        /*0010*/ 	.short	0x0000
        /*0012*/ 	.short	0x0000
        /*0014*/ 	.byte	0x00, 0xf0, 0xe1, 0x02


	//----- nvinfo : EIATTR_SPARSE_MMA_MASK
	.align		4
.L_507:
        /*0018*/ 	.byte	0x03, 0x50
        /*001a*/ 	.short	0x0000


	//----- nvinfo : EIATTR_MAXREG_COUNT
	.align		4
        /*001c*/ 	.byte	0x03, 0x1b
        /*001e*/ 	.short	0x0080


	//----- nvinfo : EIATTR_NUM_BARRIERS
	.align		4
        /*0020*/ 	.byte	0x02, 0x4c
        /*0022*/ 	.byte	0x01
	.zero		1


	//----- nvinfo : EIATTR_MERCURY_ISA_VERSION
	.align		4
        /*0024*/ 	.byte	0x03, 0x5f
        /*0026*/ 	.short	0x0101


	//----- nvinfo : EIATTR_INT_WARP_WIDE_INSTR_OFFSETS
	.align		4
        /*0028*/ 	.byte	0x04, 0x31
        /*002a*/ 	.short	(.L_509 - .L_508)


	//   ....[0]....
.L_508:
        /*002c*/ 	.word	0x00005600


	//----- nvinfo : EIATTR_COOP_GROUP_MASK_REGIDS
	.align		4
.L_509:
        /*0030*/ 	.byte	0x04, 0x29
        /*0032*/ 	.short	(.L_511 - .L_510)


	//   ....[0]....
.L_510:
        /*0034*/ 	.word	0xffffffff


	//   ....[1]....
        /*0038*/ 	.word	0xffffffff


	//   ....[2]....
        /*003c*/ 	.word	0xffffffff


	//   ....[3]....
        /*0040*/ 	.word	0xffffffff


	//   ....[4]....
        /*0044*/ 	.word	0xffffffff


	//   ....[5]....
        /*0048*/ 	.word	0xffffffff


	//   ....[6]....
        /*004c*/ 	.word	0xffffffff


	//   ....[7]....
        /*0050*/ 	.word	0xffffffff


	//   ....[8]....
        /*0054*/ 	.word	0xffffffff


	//   ....[9]....
        /*0058*/ 	.word	0xffffffff


	//----- nvinfo : EIATTR_COOP_GROUP_INSTR_OFFSETS
	.align		4
.L_511:
        /*005c*/ 	.byte	0x04, 0x28
        /*005e*/ 	.short	(.L_513 - .L_512)


	//   ....[0]....
.L_512:
        /*0060*/ 	.word	0x00005370


	//   ....[1]....
        /*0064*/ 	.word	0x000053b0


	//   ....[2]....
        /*0068*/ 	.word	0x00005440


	//   ....[3]....
        /*006c*/ 	.word	0x00005460


	//   ....[4]....
        /*0070*/ 	.word	0x000054e0


	//   ....[5]....
        /*0074*/ 	.word	0x00005500


	//   ....[6]....
        /*0078*/ 	.word	0x00005530


	//   ....[7]....
        /*007c*/ 	.word	0x00005550


	//   ....[8]....
        /*0080*/ 	.word	0x000055a0


	//   ....[9]....
        /*0084*/ 	.word	0x000055b0


	//----- nvinfo : EIATTR_VRC_CTA_INIT_COUNT
	.align		4
.L_513:
        /*0088*/ 	.byte	0x02, 0x4a
	.zero		1
	.zero		1


	//----- nvinfo : EIATTR_EXIT_INSTR_OFFSETS
	.align		4
        /*008c*/ 	.byte	0x04, 0x1c
        /*008e*/ 	.short	(.L_515 - .L_514)


	//   ....[0]....
.L_514:
        /*0090*/ 	.word	0x00009ec0


	//   ....[1]....
        /*0094*/ 	.word	0x00009ff0


	//   ....[2]....
        /*0098*/ 	.word	0x0000a5f0


	//   ....[3]....
        /*009c*/ 	.word	0x0000aba0


	//----- nvinfo : EIATTR_MAX_THREADS
	.align		4
.L_515:
        /*00a0*/ 	.byte	0x04, 0x05
        /*00a2*/ 	.short	(.L_517 - .L_516)
.L_516:
        /*00a4*/ 	.word	0x000001e0
        /*00a8*/ 	.word	0x00000001
        /*00ac*/ 	.word	0x00000001


	//----- nvinfo : EIATTR_CRS_STACK_SIZE
	.align		4
.L_517:
        /*00b0*/ 	.byte	0x04, 0x1e
        /*00b2*/ 	.short	(.L_519 - .L_518)
.L_518:
        /*00b4*/ 	.word	0x00000000


	//----- nvinfo : EIATTR_CBANK_PARAM_SIZE
	.align		4
.L_519:
        /*00b8*/ 	.byte	0x03, 0x19
        /*00ba*/ 	.short	0x00b8


	//----- nvinfo : EIATTR_PARAM_CBANK
	.align		4
        /*00bc*/ 	.byte	0x04, 0x0a
        /*00be*/ 	.short	(.L_521 - .L_520)
	.align		4
.L_520:
        /*00c0*/ 	.word	index@(.nv.constant0._Z35group_norm_nhwc_bwd_one_pass_kernelI11Bf16IOFp32WLi128ELi120ELi480EEv26Group_norm_nhwc_bwd_params)
        /*00c4*/ 	.short	0x0380
        /*00c6*/ 	.short	0x00b8


	//----- nvinfo : EIATTR_SW_WAR
	.align		4
.L_521:
        /*00c8*/ 	.byte	0x04, 0x36
        /*00ca*/ 	.short	(.L_523 - .L_522)
.L_522:
        /*00cc*/ 	.word	0x00000008
.L_523:


//--------------------- .nv.info._Z35group_norm_nhwc_bwd_one_pass_kernelI11Bf16IOFp32WLi256ELi120ELi480EEv26Group_norm_nhwc_bwd_params --------------------------
	.section	.nv.info._Z35group_norm_nhwc_bwd_one_pass_kernelI11Bf16IOFp32WLi256ELi120ELi480EEv26Group_norm_nhwc_bwd_params,"",@"SHT_CUDA_INFO"
	.sectionflags	@""
	.align	4


	//----- nvinfo : EIATTR_CUDA_API_VERSION
	.align		4
        /*0000*/ 	.byte	0x04, 0x37
        /*0002*/ 	.short	(.L_525 - .L_524)
.L_524:
        /*0004*/ 	.word	0x00000082


	//----- nvinfo : EIATTR_KPARAM_INFO
	.align		4
.L_525:
        /*0008*/ 	.byte	0x04, 0x17
        /*000a*/ 	.short	(.L_527 - .L_526)
.L_526:
        /*000c*/ 	.word	0x00000000
        /*0010*/ 	.short	0x0000
        /*0012*/ 	.short	0x0000
        /*0014*/ 	.byte	0x00, 0xf0, 0xe1, 0x02


	//----- nvinfo : EIATTR_SPARSE_MMA_MASK
	.align		4
.L_527:
        /*0018*/ 	.byte	0x03, 0x50
        /*001a*/ 	.short	0x0000


	//----- nvinfo : EIATTR_MAXREG_COUNT
	.align		4
        /*001c*/ 	.byte	0x03, 0x1b
        /*001e*/ 	.short	0x0080


	//----- nvinfo : EIATTR_NUM_BARRIERS
	.align		4
        /*0020*/ 	.byte	0x02, 0x4c
        /*0022*/ 	.byte	0x01
	.zero		1


	//----- nvinfo : EIATTR_ANNOTATIONS
	.align		4
        /*0024*/ 	.byte	0x04, 0x55
        /*0026*/ 	.short	(.L_529 - .L_528)


	//   ....[0]....
.L_528:
        /*0028*/ 	.word	0x00000001
        /*002c*/ 	.byte	0x90, 0x01, 0x00, 0x00, 0x01, 0x00, 0x00, 0x00, 0xa0, 0x01, 0x00, 0x00, 0x01, 0x00, 0x00, 0x00
        /* <DEDUP_REMOVED lines=81> */
        /*054c*/ 	.byte	0xb0, 0xb6, 0x00, 0x00


	//----- nvinfo : EIATTR_MERCURY_ISA_VERSION
	.align		4
.L_529:
        /*0550*/ 	.byte	0x03, 0x5f
        /*0552*/ 	.short	0x0101


	//----- nvinfo : EIATTR_INT_WARP_WIDE_INSTR_OFFSETS
	.align		4
        /*0554*/ 	.byte	0x04, 0x31
        /*0556*/ 	.short	(.L_531 - .L_530)


	//   ....[0]....
.L_530:
        /*0558*/ 	.word	0x0000c940


	//   ....[1]....
        /*055c*/ 	.word	0x0000da00


	//   ....[2]....
        /*0560*/ 	.word	0x0000da40


	//   ....[3]....
        /*0564*/ 	.word	0x0000da80


	//   ....[4]....
        /*0568*/ 	.word	0x0000dac0


	//   ....[5]....
        /*056c*/ 	.word	0x0000dce0


	//----- nvinfo : EIATTR_COOP_GROUP_MASK_REGIDS
	.align		4
.L_531:
        /*0570*/ 	.byte	0x04, 0x29
        /*0572*/ 	.short	(.L_533 - .L_532)


	//   ....[0]....
.L_532:
        /*0574*/ 	.word	0xffffffff


	//   ....[1]....
        /*0578*/ 	.word	0xffffffff


	//   ....[2]....
        /*057c*/ 	.word	0xffffffff


	//   ....[3]....
        /*0580*/ 	.word	0xffffffff


	//   ....[4]....
        /*0584*/ 	.word	0xffffffff


	//   ....[5]....
        /*0588*/ 	.word	0xffffffff


	//   ....[6]....
        /*058c*/ 	.word	0xffffffff


	//   ....[7]....
        /*0590*/ 	.word	0xffffffff


	//   ....[8]....
        /*0594*/ 	.word	0xffffffff


	//   ....[9]....
        /*0598*/ 	.word	0xffffffff


	//----- nvinfo : EIATTR_COOP_GROUP_INSTR_OFFSETS
	.align		4
.L_533:
        /*059c*/ 	.byte	0x04, 0x28
        /*059e*/ 	.short	(.L_535 - .L_534)


	//   ....[0]....
.L_534:
        /*05a0*/ 	.word	0x0000c6e0


	//   ....[1]....
        /*05a4*/ 	.word	0x0000c710


	//   ....[2]....
        /*05a8*/ 	.word	0x0000c7a0


	//   ....[3]....
        /*05ac*/ 	.word	0x0000c7b0


	//   ....[4]....
        /*05b0*/ 	.word	0x0000c7e0


	//   ....[5]....
        /*05b4*/ 	.word	0x0000c800


	//   ....[6]....
        /*05b8*/ 	.word	0x0000c840


	//   ....[7]....
        /*05bc*/ 	.word	0x0000c850


	//   ....[8]....
        /*05c0*/ 	.word	0x0000c8e0


	//   ....[9]....
        /*05c4*/ 	.word	0x0000c8f0


	//----- nvinfo : EIATTR_VRC_CTA_INIT_COUNT
	.align		4
.L_535:
        /*05c8*/ 	.byte	0x02, 0x4a
	.zero		1
	.zero		1


	//----- nvinfo : EIATTR_EXIT_INSTR_OFFSETS
	.align		4
        /*05cc*/ 	.byte	0x04, 0x1c
        /*05ce*/ 	.short	(.L_537 - .L_536)


	//   ....[0]....
.L_536:
        /*05d0*/ 	.word	0x0000e860


	//   ....[1]....
        /*05d4*/ 	.word	0x0000e990


	//   ....[2]....
        /*05d8*/ 	.word	0x0000ef90


	//   ....[3]....
        /*05dc*/ 	.word	0x0000f540


	//----- nvinfo : EIATTR_MAX_THREADS
	.align		4
.L_537:
        /*05e0*/ 	.byte	0x04, 0x05
        /*05e2*/ 	.short	(.L_539 - .L_538)
.L_538:
        /*05e4*/ 	.word	0x000001e0
        /*05e8*/ 	.word	0x00000001
        /*05ec*/ 	.word	0x00000001


	//----- nvinfo : EIATTR_CRS_STACK_SIZE
	.align		4
.L_539:
        /*05f0*/ 	.byte	0x04, 0x1e
        /*05f2*/ 	.short	(.L_541 - .L_540)
.L_540:
        /*05f4*/ 	.word	0x00000000


	//----- nvinfo : EIATTR_CBANK_PARAM_SIZE
	.align		4
.L_541:
        /*05f8*/ 	.byte	0x03, 0x19
        /*05fa*/ 	.short	0x00b8


	//----- nvinfo : EIATTR_PARAM_CBANK
	.align		4
        /*05fc*/ 	.byte	0x04, 0x0a
        /*05fe*/ 	.short	(.L_543 - .L_542)
	.align		4
.L_542:
        /*0600*/ 	.word	index@(.nv.constant0._Z35group_norm_nhwc_bwd_one_pass_kernelI11Bf16IOFp32WLi256ELi120ELi480EEv26Group_norm_nhwc_bwd_params)
        /*0604*/ 	.short	0x0380
        /*0606*/ 	.short	0x00b8


	//----- nvinfo : EIATTR_SW_WAR
	.align		4
.L_543:
        /*0608*/ 	.byte	0x04, 0x36
        /*060a*/ 	.short	(.L_545 - .L_544)
.L_544:
        /*060c*/ 	.word	0x00000008
.L_545:


//--------------------- .nv.info._Z35group_norm_nhwc_bwd_one_pass_kernelI11Bf16IOFp32WLi512ELi120ELi480EEv26Group_norm_nhwc_bwd_params --------------------------
	.section	.nv.info._Z35group_norm_nhwc_bwd_one_pass_kernelI11Bf16IOFp32WLi512ELi120ELi480EEv26Group_norm_nhwc_bwd_params,"",@"SHT_CUDA_INFO"
	.sectionflags	@""
	.align	4


	//----- nvinfo : EIATTR_CUDA_API_VERSION
	.align		4
        /*0000*/ 	.byte	0x04, 0x37
        /*0002*/ 	.short	(.L_547 - .L_546)
.L_546:
        /*0004*/ 	.word	0x00000082


	//----- nvinfo : EIATTR_KPARAM_INFO
	.align		4
.L_547:
        /*0008*/ 	.byte	0x04, 0x17
        /*000a*/ 	.short	(.L_549 - .L_548)
.L_548:
        /*000c*/ 	.word	0x00000000
        /*0010*/ 	.short	0x0000
        /*0012*/ 	.short	0x0000
        /*0014*/ 	.byte	0x00, 0xf0, 0xe1, 0x02


	//----- nvinfo : EIATTR_SPARSE_MMA_MASK
	.align		4
.L_549:
        /*0018*/ 	.byte	0x03, 0x50
        /*001a*/ 	.short	0x0000


	//----- nvinfo : EIATTR_MAXREG_COUNT
	.align		4
        /*001c*/ 	.byte	0x03, 0x1b
        /*001e*/ 	.short	0x0080


	//----- nvinfo : EIATTR_NUM_BARRIERS
	.align		4
        /*0020*/ 	.byte	0x02, 0x4c
        /*0022*/ 	.byte	0x01
	.zero		1


	//----- nvinfo : EIATTR_ANNOTATIONS
	.align		4
        /*0024*/ 	.byte	0x04, 0x55
        /*0026*/ 	.short	(.L_551 - .L_550)


	//   ....[0]....
.L_550:
        /* <DEDUP_REMOVED lines=812> */


	//----- nvinfo : EIATTR_MERCURY_ISA_VERSION
	.align		4
.L_551:
        /*32d0*/ 	.byte	0x03, 0x5f
        /*32d2*/ 	.short	0x0101


	//----- nvinfo : EIATTR_INT_WARP_WIDE_INSTR_OFFSETS
	.align		4
        /*32d4*/ 	.byte	0x04, 0x31
        /*32d6*/ 	.short	(.L_553 - .L_552)


	//   ....[0]....
.L_552:
        /*32d8*/ 	.word	0x0001daa0


	//   ....[1]....
        /*32dc*/ 	.word	0x0001eb60


	//   ....[2]....
        /*32e0*/ 	.word	0x0001eba0


	//   ....[3]....
        /*32e4*/ 	.word	0x0001ebe0


	//   ....[4]....
        /*32e8*/ 	.word	0x0001ec20


	//   ....[5]....
        /*32ec*/ 	.word	0x0001ee40


	//----- nvinfo : EIATTR_COOP_GROUP_MASK_REGIDS
	.align		4
.L_553:
        /*32f0*/ 	.byte	0x04, 0x29
        /*32f2*/ 	.short	(.L_555 - .L_554)


	//   ....[0]....
.L_554:
        /*32f4*/ 	.word	0xffffffff


	//   ....[1]....
        /*32f8*/ 	.word	0xffffffff


	//   ....[2]....
        /*32fc*/ 	.word	0xffffffff


	//   ....[3]....
        /*3300*/ 	.word	0xffffffff


	//   ....[4]....
        /*3304*/ 	.word	0xffffffff


	//   ....[5]....
        /*3308*/ 	.word	0xffffffff


	//   ....[6]....
        /*330c*/ 	.word	0xffffffff


	//   ....[7]....
        /*3310*/ 	.word	0xffffffff


	//   ....[8]....
        /*3314*/ 	.word	0xffffffff


	//   ....[9]....
        /*3318*/ 	.word	0xffffffff


	//----- nvinfo : EIATTR_COOP_GROUP_INSTR_OFFSETS
	.align		4
.L_555:
        /*331c*/ 	.byte	0x04, 0x28
        /*331e*/ 	.short	(.L_557 - .L_556)


	//   ....[0]....
.L_556:
        /*3320*/ 	.word	0x0001d840


	//   ....[1]....
        /*3324*/ 	.word	0x0001d870


	//   ....[2]....
        /*3328*/ 	.word	0x0001d900


	//   ....[3]....
        /*332c*/ 	.word	0x0001d910


	//   ....[4]....
        /*3330*/ 	.word	0x0001d960


	//   ....[5]....
        /*3334*/ 	.word	0x0001d970


	//   ....[6]....
        /*3338*/ 	.word	0x0001d9a0


	//   ....[7]....
        /*333c*/ 	.word	0x0001d9d0


	//   ....[8]....
        /*3340*/ 	.word	0x0001da40


	//   ....[9]....
        /*3344*/ 	.word	0x0001da50


	//----- nvinfo : EIATTR_VRC_CTA_INIT_COUNT
	.align		4
.L_557:
        /*3348*/ 	.byte	0x02, 0x4a
	.zero		1
	.zero		1


	//----- nvinfo : EIATTR_EXIT_INSTR_OFFSETS
	.align		4
        /*334c*/ 	.byte	0x04, 0x1c
        /*334e*/ 	.short	(.L_559 - .L_558)


	//   ....[0]....
.L_558:
        /*3350*/ 	.word	0x0001f9c0


	//   ....[1]....
        /*3354*/ 	.word	0x0001faf0


	//   ....[2]....
        /*3358*/ 	.word	0x000200e0


	//   ....[3]....
        /*335c*/ 	.word	0x00020690


	//----- nvinfo : EIATTR_MAX_THREADS
	.align		4
.L_559:
        /*3360*/ 	.byte	0x04, 0x05
        /*3362*/ 	.short	(.L_561 - .L_560)
.L_560:
        /*3364*/ 	.word	0x000001e0
        /*3368*/ 	.word	0x00000001
        /*336c*/ 	.word	0x00000001


	//----- nvinfo : EIATTR_CRS_STACK_SIZE
	.align		4
.L_561:
        /*3370*/ 	.byte	0x04, 0x1e
        /*3372*/ 	.short	(.L_563 - .L_562)
.L_562:
        /*3374*/ 	.word	0x00000000


	//----- nvinfo : EIATTR_CBANK_PARAM_SIZE
	.align		4
.L_563:
        /*3378*/ 	.byte	0x03, 0x19
        /*337a*/ 	.short	0x00b8


	//----- nvinfo : EIATTR_PARAM_CBANK
	.align		4
        /*337c*/ 	.byte	0x04, 0x0a
        /*337e*/ 	.short	(.L_565 - .L_564)
	.align		4
.L_564:
        /*3380*/ 	.word	index@(.nv.constant0._Z35group_norm_nhwc_bwd_one_pass_kernelI11Bf16IOFp32WLi512ELi120ELi480EEv26Group_norm_nhwc_bwd_params)
        /*3384*/ 	.short	0x0380
        /*3386*/ 	.short	0x00b8


	//----- nvinfo : EIATTR_SW_WAR
	.align		4
.L_565:
        /*3388*/ 	.byte	0x04, 0x36
        /*338a*/ 	.short	(.L_567 - .L_566)
.L_566:
        /*338c*/ 	.word	0x00000008
.L_567:


//--------------------- .nv.info._Z35group_norm_nhwc_bwd_one_pass_kernelI11Bf16IOBf16WLi64ELi120ELi480EEv26Group_norm_nhwc_bwd_params --------------------------
	.section	.nv.info._Z35group_norm_nhwc_bwd_one_pass_kernelI11Bf16IOBf16WLi64ELi120ELi480EEv26Group_norm_nhwc_bwd_params,"",@"SHT_CUDA_INFO"
	.sectionflags	@""
	.align	4


	//----- nvinfo : EIATTR_CUDA_API_VERSION
	.align		4
        /*0000*/ 	.byte	0x04, 0x37
        /*0002*/ 	.short	(.L_569 - .L_568)
.L_568:
        /*0004*/ 	.word	0x00000082


	//----- nvinfo : EIATTR_KPARAM_INFO
	.align		4
.L_569:
        /*0008*/ 	.byte	0x04, 0x17
        /*000a*/ 	.short	(.L_571 - .L_570)
.L_570:
        /*000c*/ 	.word	0x00000000
        /*0010*/ 	.short	0x0000
        /*0012*/ 	.short	0x0000
        /*0014*/ 	.byte	0x00, 0xf0, 0xe1, 0x02


	//----- nvinfo : EIATTR_SPARSE_MMA_MASK
	.align		4
.L_571:
        /*0018*/ 	.byte	0x03, 0x50
        /*001a*/ 	.short	0x0000


	//----- nvinfo : EIATTR_MAXREG_COUNT
	.align		4
        /*001c*/ 	.byte	0x03, 0x1b
        /*001e*/ 	.short	0x0080


	//----- nvinfo : EIATTR_NUM_BARRIERS
	.align		4
        /*0020*/ 	.byte	0x02, 0x4c
        /*0022*/ 	.byte	0x01
	.zero		1


	//----- nvinfo : EIATTR_MERCURY_ISA_VERSION
	.align		4
        /*0024*/ 	.byte	0x03, 0x5f
        /*0026*/ 	.short	0x0101


	//----- nvinfo : EIATTR_INT_WARP_WIDE_INSTR_OFFSETS
	.align		4
        /*0028*/ 	.byte	0x04, 0x31
        /*002a*/ 	.short	(.L_573 - .L_572)


	//   ....[0]....
.L_572:
        /*002c*/ 	.word	0x00002fa0


	//----- nvinfo : EIATTR_COOP_GROUP_MASK_REGIDS
	.align		4
.L_573:
        /*0030*/ 	.byte	0x04, 0x29
        /*0032*/ 	.short	(.L_575 - .L_574)


	//   ....[0]....
.L_574:
        /*0034*/ 	.word	0xffffffff


	//   ....[1]....
        /*0038*/ 	.word	0xffffffff


	//   ....[2]....
        /*003c*/ 	.word	0xffffffff


	//   ....[3]....
        /*0040*/ 	.word	0xffffffff


	//   ....[4]....
        /*0044*/ 	.word	0xffffffff


	//   ....[5]....
        /*0048*/ 	.word	0xffffffff


	//   ....[6]....
        /*004c*/ 	.word	0xffffffff


	//   ....[7]....
        /*0050*/ 	.word	0xffffffff


	//   ....[8]....
        /*0054*/ 	.word	0xffffffff


	//   ....[9]....
        /*0058*/ 	.word	0xffffffff


	//----- nvinfo : EIATTR_COOP_GROUP_INSTR_OFFSETS
	.align		4
.L_575:
        /*005c*/ 	.byte	0x04, 0x28
        /*005e*/ 	.short	(.L_577 - .L_576)


	//   ....[0]....
.L_576:
        /*0060*/ 	.word	0x00002d40


	//   ....[1]....
        /*0064*/ 	.word	0x00002d80


	//   ....[2]....
        /*0068*/ 	.word	0x00002e10


	//   ....[3]....
        /*006c*/ 	.word	0x00002e40


	//   ....[4]....
        /*0070*/ 	.word	0x00002e80


	//   ....[5]....
        /*0074*/ 	.word	0x00002ea0


	//   ....[6]....
        /*0078*/ 	.word	0x00002ed0


	//   ....[7]....
        /*007c*/ 	.word	0x00002ef0


	//   ....[8]....
        /*0080*/ 	.word	0x00002f40


	//   ....[9]....
        /*0084*/ 	.word	0x00002f50


	//----- nvinfo : EIATTR_VRC_CTA_INIT_COUNT
	.align		4
.L_577:
        /*0088*/ 	.byte	0x02, 0x4a
	.zero		1
	.zero		1


	//----- nvinfo : EIATTR_EXIT_INSTR_OFFSETS
	.align		4
        /*008c*/ 	.byte	0x04, 0x1c
        /*008e*/ 	.short	(.L_579 - .L_578)


	//   ....[0]....
.L_578:
        /*0090*/ 	.word	0x00005c90


	//   ....[1]....
        /*0094*/ 	.word	0x00005dc0


	//   ....[2]....
        /*0098*/ 	.word	0x000063d0


	//   ....[3]....
        /*009c*/ 	.word	0x000069d0


	//----- nvinfo : EIATTR_MAX_THREADS
	.align		4
.L_579:
        /*00a0*/ 	.byte	0x04, 0x05
        /*00a2*/ 	.short	(.L_581 - .L_580)
.L_580:
        /*00a4*/ 	.word	0x000001e0
        /*00a8*/ 	.word	0x00000001
        /*00ac*/ 	.word	0x00000001


	//----- nvinfo : EIATTR_CRS_STACK_SIZE
	.align		4
.L_581:
        /*00b0*/ 	.byte	0x04, 0x1e
        /*00b2*/ 	.short	(.L_583 - .L_582)
.L_582:
        /*00b4*/ 	.word	0x00000000


	//----- nvinfo : EIATTR_CBANK_PARAM_SIZE
	.align		4
.L_583:
        /*00b8*/ 	.byte	0x03, 0x19
        /*00ba*/ 	.short	0x00b8


	//----- nvinfo : EIATTR_PARAM_CBANK
	.align		4
        /*00bc*/ 	.byte	0x04, 0x0a
        /*00be*/ 	.short	(.L_585 - .L_584)
	.align		4
.L_584:
        /*00c0*/ 	.word	index@(.nv.constant0._Z35group_norm_nhwc_bwd_one_pass_kernelI11Bf16IOBf16WLi64ELi120ELi480EEv26Group_norm_nhwc_bwd_params)
        /*00c4*/ 	.short	0x0380
        /*00c6*/ 	.short	0x00b8


	//----- nvinfo : EIATTR_SW_WAR
	.align		4
.L_585:
        /*00c8*/ 	.byte	0x04, 0x36
        /*00ca*/ 	.short	(.L_587 - .L_586)
.L_586:
        /*00cc*/ 	.word	0x00000008
.L_587:


//--------------------- .nv.info._Z35group_norm_nhwc_bwd_one_pass_kernelI11Bf16IOBf16WLi128ELi120ELi480EEv26Group_norm_nhwc_bwd_params --------------------------
	.section	.nv.info._Z35group_norm_nhwc_bwd_one_pass_kernelI11Bf16IOBf16WLi128ELi120ELi480EEv26Group_norm_nhwc_bwd_params,"",@"SHT_CUDA_INFO"
	.sectionflags	@""
	.align	4


	//----- nvinfo : EIATTR_CUDA_API_VERSION
	.align		4
        /*0000*/ 	.byte	0x04, 0x37
        /*0002*/ 	.short	(.L_589 - .L_588)
.L_588:
        /*0004*/ 	.word	0x00000082


	//----- nvinfo : EIATTR_KPARAM_INFO
	.align		4
.L_589:
        /*0008*/ 	.byte	0x04, 0x17
        /*000a*/ 	.short	(.L_591 - .L_590)
.L_590:
        /*000c*/ 	.word	0x00000000
        /*0010*/ 	.short	0x0000
        /*0012*/ 	.short	0x0000
        /*0014*/ 	.byte	0x00, 0xf0, 0xe1, 0x02


	//----- nvinfo : EIATTR_SPARSE_MMA_MASK
	.align		4
.L_591:
        /*0018*/ 	.byte	0x03, 0x50
        /*001a*/ 	.short	0x0000


	//----- nvinfo : EIATTR_MAXREG_COUNT
	.align		4
        /*001c*/ 	.byte	0x03, 0x1b
        /*001e*/ 	.short	0x0080


	//----- nvinfo : EIATTR_NUM_BARRIERS
	.align		4
        /*0020*/ 	.byte	0x02, 0x4c
        /*0022*/ 	.byte	0x01
	.zero		1


	//----- nvinfo : EIATTR_MERCURY_ISA_VERSION
	.align		4
        /*0024*/ 	.byte	0x03, 0x5f
        /*0026*/ 	.short	0x0101


	//----- nvinfo : EIATTR_INT_WARP_WIDE_INSTR_OFFSETS
	.align		4
        /*0028*/ 	.byte	0x04, 0x31
        /*002a*/ 	.short	(.L_593 - .L_592)


	//   ....[0]....
.L_592:
        /*002c*/ 	.word	0x000056c0


	//----- nvinfo : EIATTR_COOP_GROUP_MASK_REGIDS
	.align		4
.L_593:
        /*0030*/ 	.byte	0x04, 0x29
        /*0032*/ 	.short	(.L_595 - .L_594)


	//   ....[0]....
.L_594:
        /*0034*/ 	.word	0xffffffff


	//   ....[1]....
        /*0038*/ 	.word	0xffffffff


	//   ....[2]....
        /*003c*/ 	.word	0xffffffff


	//   ....[3]....
        /*0040*/ 	.word	0xffffffff


	//   ....[4]....
        /*0044*/ 	.word	0xffffffff


	//   ....[5]....
        /*0048*/ 	.word	0xffffffff


	//   ....[6]....
        /*004c*/ 	.word	0xffffffff


	//   ....[7]....
        /*0050*/ 	.word	0xffffffff


	//   ....[8]....
        /*0054*/ 	.word	0xffffffff


	//   ....[9]....
        /*0058*/ 	.word	0xffffffff


	//----- nvinfo : EIATTR_COOP_GROUP_INSTR_OFFSETS
	.align		4
.L_595:
        /*005c*/ 	.byte	0x04, 0x28
        /*005e*/ 	.short	(.L_597 - .L_596)


	//   ....[0]....
.L_596:
        /*0060*/ 	.word	0x00005430


	//   ....[1]....
        /*0064*/ 	.word	0x00005470


	//   ....[2]....
        /*0068*/ 	.word	0x00005500


	//   ....[3]....
        /*006c*/ 	.word	0x00005520


	//   ....[4]....
        /*0070*/ 	.word	0x000055a0


	//   ....[5]....
        /*0074*/ 	.word	0x000055c0


	//   ....[6]....
        /*0078*/ 	.word	0x000055f0


	//   ....[7]....
        /*007c*/ 	.word	0x00005610


	//   ....[8]....
        /*0080*/ 	.word	0x00005660


	//   ....[9]....
        /*0084*/ 	.word	0x00005670


	//----- nvinfo : EIATTR_VRC_CTA_INIT_COUNT
	.align		4
.L_597:
        /*0088*/ 	.byte	0x02, 0x4a
	.zero		1
	.zero		1


	//----- nvinfo : EIATTR_EXIT_INSTR_OFFSETS
	.align		4
        /*008c*/ 	.byte	0x04, 0x1c
        /*008e*/ 	.short	(.L_599 - .L_598)


	//   ....[0]....
.L_598:
        /*0090*/ 	.word	0x00009f80


	//   ....[1]....
        /*0094*/ 	.word	0x0000a0b0


	//   ....[2]....
        /*0098*/ 	.word	0x0000a6d0


	//   ....[3]....
        /*009c*/ 	.word	0x0000acd0


	//----- nvinfo : EIATTR_MAX_THREADS
	.align		4
.L_599:
        /*00a0*/ 	.byte	0x04, 0x05
        /*00a2*/ 	.short	(.L_601 - .L_600)
.L_600:
        /*00a4*/ 	.word	0x000001e0
        /*00a8*/ 	.word	0x00000001
        /*00ac*/ 	.word	0x00000001


	//----- nvinfo : EIATTR_CRS_STACK_SIZE
	.align		4
.L_601:
        /*00b0*/ 	.byte	0x04, 0x1e
        /*00b2*/ 	.short	(.L_603 - .L_602)
.L_602:
        /*00b4*/ 	.word	0x00000000


	//----- nvinfo : EIATTR_CBANK_PARAM_SIZE
	.align		4
.L_603:
        /*00b8*/ 	.byte	0x03, 0x19
        /*00ba*/ 	.short	0x00b8


	//----- nvinfo : EIATTR_PARAM_CBANK
	.align		4
        /*00bc*/ 	.byte	0x04, 0x0a
        /*00be*/ 	.short	(.L_605 - .L_604)
	.align		4
.L_604:
        /*00c0*/ 	.word	index@(.nv.constant0._Z35group_norm_nhwc_bwd_one_pass_kernelI11Bf16IOBf16WLi128ELi120ELi480EEv26Group_norm_nhwc_bwd_params)
        /*00c4*/ 	.short	0x0380
        /*00c6*/ 	.short	0x00b8


	//----- nvinfo : EIATTR_SW_WAR
	.align		4
.L_605:
        /*00c8*/ 	.byte	0x04, 0x36
        /*00ca*/ 	.short	(.L_607 - .L_606)
.L_606:
        /*00cc*/ 	.word	0x00000008
.L_607:


//--------------------- .nv.info._Z35group_norm_nhwc_bwd_one_pass_kernelI11Bf16IOBf16WLi256ELi120ELi480EEv26Group_norm_nhwc_bwd_params --------------------------
	.section	.nv.info._Z35group_norm_nhwc_bwd_one_pass_kernelI11Bf16IOBf16WLi256ELi120ELi480EEv26Group_norm_nhwc_bwd_params,"",@"SHT_CUDA_INFO"
	.sectionflags	@""
	.align	4


	//----- nvinfo : EIATTR_CUDA_API_VERSION
	.align		4
        /*0000*/ 	.byte	0x04, 0x37
        /*0002*/ 	.short	(.L_609 - .L_608)
.L_608:
        /*0004*/ 	.word	0x00000082


	//----- nvinfo : EIATTR_KPARAM_INFO
	.align		4
.L_609:
        /*0008*/ 	.byte	0x04, 0x17
        /*000a*/ 	.short	(.L_611 - .L_610)
.L_610:
        /*000c*/ 	.word	0x00000000
        /*0010*/ 	.short	0x0000
        /*0012*/ 	.short	0x0000
        /*0014*/ 	.byte	0x00, 0xf0, 0xe1, 0x02


	//----- nvinfo : EIATTR_SPARSE_MMA_MASK
	.align		4
.L_611:
        /*0018*/ 	.byte	0x03, 0x50
        /*001a*/ 	.short	0x0000


	//----- nvinfo : EIATTR_MAXREG_COUNT
	.align		4
        /*001c*/ 	.byte	0x03, 0x1b
        /*001e*/ 	.short	0x0080


	//----- nvinfo : EIATTR_NUM_BARRIERS
	.align		4
        /*0020*/ 	.byte	0x02, 0x4c
        /*0022*/ 	.byte	0x01
	.zero		1


	//----- nvinfo : EIATTR_ANNOTATIONS
	.align		4
        /*0024*/ 	.byte	0x04, 0x55
        /*0026*/ 	.short	(.L_613 - .L_612)


	//   ....[0]....
.L_612:
        /* <DEDUP_REMOVED lines=84> */


	//----- nvinfo : EIATTR_MERCURY_ISA_VERSION
	.align		4
.L_613:
        /*0550*/ 	.byte	0x03, 0x5f
        /*0552*/ 	.short	0x0101


	//----- nvinfo : EIATTR_INT_WARP_WIDE_INSTR_OFFSETS
	.align		4
        /*0554*/ 	.byte	0x04, 0x31
        /*0556*/ 	.short	(.L_615 - .L_614)


	//   ....[0]....
.L_614:
        /*0558*/ 	.word	0x0000ca50


	//   ....[1]....
        /*055c*/ 	.word	0x0000db10


	//   ....[2]....
        /*0560*/ 	.word	0x0000db50


	//   ....[3]....
        /*0564*/ 	.word	0x0000db90


	//   ....[4]....
        /*0568*/ 	.word	0x0000dbd0


	//   ....[5]....
        /*056c*/ 	.word	0x0000ddf0


	//----- nvinfo : EIATTR_COOP_GROUP_MASK_REGIDS
	.align		4
.L_615:
        /*0570*/ 	.byte	0x04, 0x29
        /*0572*/ 	.short	(.L_617 - .L_616)


	//   ....[0]....
.L_616:
        /*0574*/ 	.word	0xffffffff


	//   ....[1]....
        /*0578*/ 	.word	0xffffffff


	//   ....[2]....
        /*057c*/ 	.word	0xffffffff


	//   ....[3]....
        /*0580*/ 	.word	0xffffffff


	//   ....[4]....
        /*0584*/ 	.word	0xffffffff


	//   ....[5]....
        /*0588*/ 	.word	0xffffffff


	//   ....[6]....
        /*058c*/ 	.word	0xffffffff


	//   ....[7]....
        /*0590*/ 	.word	0xffffffff


	//   ....[8]....
        /*0594*/ 	.word	0xffffffff


	//   ....[9]....
        /*0598*/ 	.word	0xffffffff


	//----- nvinfo : EIATTR_COOP_GROUP_INSTR_OFFSETS
	.align		4
.L_617:
        /*059c*/ 	.byte	0x04, 0x28
        /*059e*/ 	.short	(.L_619 - .L_618)


	//   ....[0]....
.L_618:
        /*05a0*/ 	.word	0x0000c7f0


	//   ....[1]....
        /*05a4*/ 	.word	0x0000c820


	//   ....[2]....
        /*05a8*/ 	.word	0x0000c8b0


	//   ....[3]....
        /*05ac*/ 	.word	0x0000c8c0


	//   ....[4]....
        /*05b0*/ 	.word	0x0000c8f0


	//   ....[5]....
        /*05b4*/ 	.word	0x0000c910


	//   ....[6]....
        /*05b8*/ 	.word	0x0000c950


	//   ....[7]....
        /*05bc*/ 	.word	0x0000c960


	//   ....[8]....
        /*05c0*/ 	.word	0x0000c9f0


	//   ....[9]....
        /*05c4*/ 	.word	0x0000ca00


	//----- nvinfo : EIATTR_VRC_CTA_INIT_COUNT
	.align		4
.L_619:
        /*05c8*/ 	.byte	0x02, 0x4a
	.zero		1
	.zero		1


	//----- nvinfo : EIATTR_EXIT_INSTR_OFFSETS
	.align		4
        /*05cc*/ 	.byte	0x04, 0x1c
        /*05ce*/ 	.short	(.L_621 - .L_620)


	//   ....[0]....
.L_620:
        /*05d0*/ 	.word	0x0000e970


	//   ....[1]....
        /*05d4*/ 	.word	0x0000eaa0


	//   ....[2]....
        /*05d8*/ 	.word	0x0000f0c0


	//   ....[3]....
        /*05dc*/ 	.word	0x0000f6c0


	//----- nvinfo : EIATTR_MAX_THREADS
	.align		4
.L_621:
        /*05e0*/ 	.byte	0x04, 0x05
        /*05e2*/ 	.short	(.L_623 - .L_622)
.L_622:
        /*05e4*/ 	.word	0x000001e0
        /*05e8*/ 	.word	0x00000001
        /*05ec*/ 	.word	0x00000001


	//----- nvinfo : EIATTR_CRS_STACK_SIZE
	.align		4
.L_623:
        /*05f0*/ 	.byte	0x04, 0x1e
        /*05f2*/ 	.short	(.L_625 - .L_624)
.L_624:
        /*05f4*/ 	.word	0x00000000


	//----- nvinfo : EIATTR_CBANK_PARAM_SIZE
	.align		4
.L_625:
        /*05f8*/ 	.byte	0x03, 0x19
        /*05fa*/ 	.short	0x00b8


	//----- nvinfo : EIATTR_PARAM_CBANK
	.align		4
        /*05fc*/ 	.byte	0x04, 0x0a
        /*05fe*/ 	.short	(.L_627 - .L_626)
	.align		4
.L_626:
        /*0600*/ 	.word	index@(.nv.constant0._Z35group_norm_nhwc_bwd_one_pass_kernelI11Bf16IOBf16WLi256ELi120ELi480EEv26Group_norm_nhwc_bwd_params)
        /*0604*/ 	.short	0x0380
        /*0606*/ 	.short	0x00b8


	//----- nvinfo : EIATTR_SW_WAR
	.align		4
.L_627:
        /*0608*/ 	.byte	0x04, 0x36
        /*060a*/ 	.short	(.L_629 - .L_628)
.L_628:
        /*060c*/ 	.word	0x00000008
.L_629:


//--------------------- .nv.info._Z35group_norm_nhwc_bwd_one_pass_kernelI11Bf16IOBf16WLi512ELi120ELi480EEv26Group_norm_nhwc_bwd_params --------------------------
	.section	.nv.info._Z35group_norm_nhwc_bwd_one_pass_kernelI11Bf16IOBf16WLi512ELi120ELi480EEv26Group_norm_nhwc_bwd_params,"",@"SHT_CUDA_INFO"
	.sectionflags	@""
	.align	4


	//----- nvinfo : EIATTR_CUDA_API_VERSION
	.align		4
        /*0000*/ 	.byte	0x04, 0x37
        /*0002*/ 	.short	(.L_631 - .L_630)
.L_630:
        /*0004*/ 	.word	0x00000082


	//----- nvinfo : EIATTR_KPARAM_INFO
	.align		4
.L_631:
        /*0008*/ 	.byte	0x04, 0x17
        /*000a*/ 	.short	(.L_633 - .L_632)
.L_632:
        /*000c*/ 	.word	0x00000000
        /*0010*/ 	.short	0x0000
        /*0012*/ 	.short	0x0000
        /*0014*/ 	.byte	0x00, 0xf0, 0xe1, 0x02


	//----- nvinfo : EIATTR_SPARSE_MMA_MASK
	.align		4
.L_633:
        /*0018*/ 	.byte	0x03, 0x50
        /*001a*/ 	.short	0x0000


	//----- nvinfo : EIATTR_MAXREG_COUNT
	.align		4
        /*001c*/ 	.byte	0x03, 0x1b
        /*001e*/ 	.short	0x0080


	//----- nvinfo : EIATTR_NUM_BARRIERS
	.align		4
        /*0020*/ 	.byte	0x02, 0x4c
        /*0022*/ 	.byte	0x01
	.zero		1


	//----- nvinfo : EIATTR_ANNOTATIONS
	.align		4
        /*0024*/ 	.byte	0x04, 0x55
        /*0026*/ 	.short	(.L_635 - .L_634)


	//   ....[0]....
.L_634:
        /* <DEDUP_REMOVED lines=816> */


	//----- nvinfo : EIATTR_MERCURY_ISA_VERSION
	.align		4
.L_635:
        /*3310*/ 	.byte	0x03, 0x5f
        /*3312*/ 	.short	0x0101


	//----- nvinfo : EIATTR_INT_WARP_WIDE_INSTR_OFFSETS
	.align		4
        /*3314*/ 	.byte	0x04, 0x31
        /*3316*/ 	.short	(.L_637 - .L_636)


	//   ....[0]....
.L_636:
        /*3318*/ 	.word	0x0001dab0


	//   ....[1]....
        /*331c*/ 	.word	0x0001eb70


	//   ....[2]....
        /*3320*/ 	.word	0x0001ebb0


	//   ....[3]....
        /*3324*/ 	.word	0x0001ebf0


	//   ....[4]....
        /*3328*/ 	.word	0x0001ec30


	//   ....[5]....
        /*332c*/ 	.word	0x0001ee50


	//----- nvinfo : EIATTR_COOP_GROUP_MASK_REGIDS
	.align		4
.L_637:
        /*3330*/ 	.byte	0x04, 0x29
        /*3332*/ 	.short	(.L_639 - .L_638)


	//   ....[0]....
.L_638:
        /*3334*/ 	.word	0xffffffff


	//   ....[1]....
        /*3338*/ 	.word	0xffffffff


	//   ....[2]....
        /*333c*/ 	.word	0xffffffff


	//   ....[3]....
        /*3340*/ 	.word	0xffffffff


	//   ....[4]....
        /*3344*/ 	.word	0xffffffff


	//   ....[5]....
        /*3348*/ 	.word	0xffffffff


	//   ....[6]....
        /*334c*/ 	.word	0xffffffff


	//   ....[7]....
        /*3350*/ 	.word	0xffffffff


	//   ....[8]....
        /*3354*/ 	.word	0xffffffff


	//   ....[9]....
        /*3358*/ 	.word	0xffffffff


	//----- nvinfo : EIATTR_COOP_GROUP_INSTR_OFFSETS
	.align		4
.L_639:
        /*335c*/ 	.byte	0x04, 0x28
        /*335e*/ 	.short	(.L_641 - .L_640)


	//   ....[0]....
.L_640:
        /*3360*/ 	.word	0x0001d850


	//   ....[1]....
        /*3364*/ 	.word	0x0001d880


	//   ....[2]....
        /*3368*/ 	.word	0x0001d950


	//   ....[3]....
        /*336c*/ 	.word	0x0001d960


	//   ....[4]....
        /*3370*/ 	.word	0x0001d990


	//   ....[5]....
        /*3374*/ 	.word	0x0001d9b0


	//   ....[6]....
        /*3378*/ 	.word	0x0001d9e0


	//   ....[7]....
        /*337c*/ 	.word	0x0001da00


	//   ....[8]....
        /*3380*/ 	.word	0x0001da50


	//   ....[9]....
        /*3384*/ 	.word	0x0001da60


	//----- nvinfo : EIATTR_VRC_CTA_INIT_COUNT
	.align		4
.L_641:
        /*3388*/ 	.byte	0x02, 0x4a
	.zero		1
	.zero		1


	//----- nvinfo : EIATTR_EXIT_INSTR_OFFSETS
	.align		4
        /*338c*/ 	.byte	0x04, 0x1c
        /*338e*/ 	.short	(.L_643 - .L_642)


	//   ....[0]....
.L_642:
        /*3390*/ 	.word	0x0001f9d0


	//   ....[1]....
        /*3394*/ 	.word	0x0001fb00


	//   ....[2]....
        /*3398*/ 	.word	0x00020110


	//   ....[3]....
        /*339c*/ 	.word	0x00020710


	//----- nvinfo : EIATTR_MAX_THREADS
	.align		4
.L_643:
        /*33a0*/ 	.byte	0x04, 0x05
        /*33a2*/ 	.short	(.L_645 - .L_644)
.L_644:
        /*33a4*/ 	.word	0x000001e0
        /*33a8*/ 	.word	0x00000001
        /*33ac*/ 	.word	0x00000001


	//----- nvinfo : EIATTR_CRS_STACK_SIZE
	.align		4
.L_645:
        /*33b0*/ 	.byte	0x04, 0x1e
        /*33b2*/ 	.short	(.L_647 - .L_646)
.L_646:
        /*33b4*/ 	.word	0x00000000


	//----- nvinfo : EIATTR_CBANK_PARAM_SIZE
	.align		4
.L_647:
        /*33b8*/ 	.byte	0x03, 0x19
        /*33ba*/ 	.short	0x00b8


	//----- nvinfo : EIATTR_PARAM_CBANK
	.align		4
        /*33bc*/ 	.byte	0x04, 0x0a
        /*33be*/ 	.short	(.L_649 - .L_648)
	.align		4
.L_648:
        /*33c0*/ 	.word	index@(.nv.constant0._Z35group_norm_nhwc_bwd_one_pass_kernelI11Bf16IOBf16WLi512ELi120ELi480EEv26Group_norm_nhwc_bwd_params)
        /*33c4*/ 	.short	0x0380
        /*33c6*/ 	.short	0x00b8


	//----- nvinfo : EIATTR_SW_WAR
	.align		4
.L_649:
        /*33c8*/ 	.byte	0x04, 0x36
        /*33ca*/ 	.short	(.L_651 - .L_650)
.L_650:
        /*33cc*/ 	.word	0x00000008
.L_651:


//--------------------- .nv.info._Z35group_norm_nhwc_bwd_one_pass_kernelI11Bf16IOFp16WLi64ELi120ELi480EEv26Group_norm_nhwc_bwd_params --------------------------
	.section	.nv.info._Z35group_norm_nhwc_bwd_one_pass_kernelI11Bf16IOFp16WLi64ELi120ELi480EEv26Group_norm_nhwc_bwd_params,"",@"SHT_CUDA_INFO"
	.sectionflags	@""
	.align	4


	//----- nvinfo : EIATTR_CUDA_API_VERSION
	.align		4
        /*0000*/ 	.byte	0x04, 0x37
        /*0002*/ 	.short	(.L_653 - .L_652)
.L_652:
        /*0004*/ 	.word	0x00000082


	//----- nvinfo : EIATTR_KPARAM_INFO
	.align		4
.L_653:
        /*0008*/ 	.byte	0x04, 0x17
        /*000a*/ 	.short	(.L_655 - .L_654)
.L_654:
        /*000c*/ 	.word	0x00000000
        /*0010*/ 	.short	0x0000
        /*0012*/ 	.short	0x0000
        /*0014*/ 	.byte	0x00, 0xf0, 0xe1, 0x02


	//----- nvinfo : EIATTR_SPARSE_MMA_MASK
	.align		4
.L_655:
        /*0018*/ 	.byte	0x03, 0x50
        /*001a*/ 	.short	0x0000


	//----- nvinfo : EIATTR_MAXREG_COUNT
	.align		4
        /*001c*/ 	.byte	0x03, 0x1b
        /*001e*/ 	.short	0x0080


	//----- nvinfo : EIATTR_NUM_BARRIERS
	.align		4
        /*0020*/ 	.byte	0x02, 0x4c
        /*0022*/ 	.byte	0x01
	.zero		1


	//----- nvinfo : EIATTR_MERCURY_ISA_VERSION
	.align		4
        /*0024*/ 	.byte	0x03, 0x5f
        /*0026*/ 	.short	0x0101


	//----- nvinfo : EIATTR_INT_WARP_WIDE_INSTR_OFFSETS
	.align		4
        /*0028*/ 	.byte	0x04, 0x31
        /*002a*/ 	.short	(.L_657 - .L_656)


	//   ....[0]....
.L_656:
        /*002c*/ 	.word	0x00002fa0


	//----- nvinfo : EIATTR_COOP_GROUP_MASK_REGIDS
	.align		4
.L_657:
        /*0030*/ 	.byte	0x04, 0x29
        /*0032*/ 	.short	(.L_659 - .L_658)


	//   ....[0]....
.L_658:
        /*0034*/ 	.word	0xffffffff


	//   ....[1]....
        /*0038*/ 	.word	0xffffffff


	//   ....[2]....
        /*003c*/ 	.word	0xffffffff


	//   ....[3]....
        /*0040*/ 	.word	0xffffffff


	//   ....[4]....
        /*0044*/ 	.word	0xffffffff


	//   ....[5]....
        /*0048*/ 	.word	0xffffffff


	//   ....[6]....
        /*004c*/ 	.word	0xffffffff


	//   ....[7]....
        /*0050*/ 	.word	0xffffffff


	//   ....[8]....
        /*0054*/ 	.word	0xffffffff


	//   ....[9]....
        /*0058*/ 	.word	0xffffffff


	//----- nvinfo : EIATTR_COOP_GROUP_INSTR_OFFSETS
	.align		4
.L_659:
        /*005c*/ 	.byte	0x04, 0x28
        /*005e*/ 	.short	(.L_661 - .L_660)


	//   ....[0]....
.L_660:
        /*0060*/ 	.word	0x00002d40


	//   ....[1]....
        /*0064*/ 	.word	0x00002d80


	//   ....[2]....
        /*0068*/ 	.word	0x00002e10


	//   ....[3]....
        /*006c*/ 	.word	0x00002e40


	//   ....[4]....
        /*0070*/ 	.word	0x00002e80


	//   ....[5]....
        /*0074*/ 	.word	0x00002ea0


	//   ....[6]....
        /*0078*/ 	.word	0x00002ed0


	//   ....[7]....
        /*007c*/ 	.word	0x00002ef0


	//   ....[8]....
        /*0080*/ 	.word	0x00002f40


	//   ....[9]....
        /*0084*/ 	.word	0x00002f50


	//----- nvinfo : EIATTR_VRC_CTA_INIT_COUNT
	.align		4
.L_661:
        /*0088*/ 	.byte	0x02, 0x4a
	.zero		1
	.zero		1


	//----- nvinfo : EIATTR_EXIT_INSTR_OFFSETS
	.align		4
        /*008c*/ 	.byte	0x04, 0x1c
        /*008e*/ 	.short	(.L_663 - .L_662)


	//   ....[0]....
.L_662:
        /*0090*/ 	.word	0x00005c90


	//   ....[1]....
        /*0094*/ 	.word	0x00005dc0


	//   ....[2]....
        /*0098*/ 	.word	0x000063d0


	//   ....[3]....
        /*009c*/ 	.word	0x000069d0


	//----- nvinfo : EIATTR_MAX_THREADS
	.align		4
.L_663:
        /*00a0*/ 	.byte	0x04, 0x05
        /*00a2*/ 	.short	(.L_665 - .L_664)
.L_664:
        /*00a4*/ 	.word	0x000001e0
        /*00a8*/ 	.word	0x00000001
        /*00ac*/ 	.word	0x00000001


	//----- nvinfo : EIATTR_CRS_STACK_SIZE
	.align		4
.L_665:
        /*00b0*/ 	.byte	0x04, 0x1e
        /*00b2*/ 	.short	(.L_667 - .L_666)
.L_666:
        /*00b4*/ 	.word	0x00000000


	//----- nvinfo : EIATTR_CBANK_PARAM_SIZE
	.align		4
.L_667:
        /*00b8*/ 	.byte	0x03, 0x19
        /*00ba*/ 	.short	0x00b8


	//----- nvinfo : EIATTR_PARAM_CBANK
	.align		4
        /*00bc*/ 	.byte	0x04, 0x0a
        /*00be*/ 	.short	(.L_669 - .L_668)
	.align		4
.L_668:
        /*00c0*/ 	.word	index@(.nv.constant0._Z35group_norm_nhwc_bwd_one_pass_kernelI11Bf16IOFp16WLi64ELi120ELi480EEv26Group_norm_nhwc_bwd_params)
        /*00c4*/ 	.short	0x0380
        /*00c6*/ 	.short	0x00b8


	//----- nvinfo : EIATTR_SW_WAR
	.align		4
.L_669:
        /*00c8*/ 	.byte	0x04, 0x36
        /*00ca*/ 	.short	(.L_671 - .L_670)
.L_670:
        /*00cc*/ 	.word	0x00000008
.L_671:


//--------------------- .nv.info._Z35group_norm_nhwc_bwd_one_pass_kernelI11Bf16IOFp16WLi128ELi120ELi480EEv26Group_norm_nhwc_bwd_params --------------------------
	.section	.nv.info._Z35group_norm_nhwc_bwd_one_pass_kernelI11Bf16IOFp16WLi128ELi120ELi480EEv26Group_norm_nhwc_bwd_params,"",@"SHT_CUDA_INFO"
	.sectionflags	@""
	.align	4


	//----- nvinfo : EIATTR_CUDA_API_VERSION
	.align		4
        /*0000*/ 	.byte	0x04, 0x37
        /*0002*/ 	.short	(.L_673 - .L_672)
.L_672:
        /*0004*/ 	.word	0x00000082


	//----- nvinfo : EIATTR_KPARAM_INFO
	.align		4
.L_673:
        /*0008*/ 	.byte	0x04, 0x17
        /*000a*/ 	.short	(.L_675 - .L_674)
.L_674:
        /*000c*/ 	.word	0x00000000
        /*0010*/ 	.short	0x0000
        /*0012*/ 	.short	0x0000
        /*0014*/ 	.byte	0x00, 0xf0, 0xe1, 0x02


	//----- nvinfo : EIATTR_SPARSE_MMA_MASK
	.align		4
.L_675:
        /*0018*/ 	.byte	0x03, 0x50
        /*001a*/ 	.short	0x0000


	//----- nvinfo : EIATTR_MAXREG_COUNT
	.align		4
        /*001c*/ 	.byte	0x03, 0x1b
        /*001e*/ 	.short	0x0080


	//----- nvinfo : EIATTR_NUM_BARRIERS
	.align		4
        /*0020*/ 	.byte	0x02, 0x4c
        /*0022*/ 	.byte	0x01
	.zero		1


	//----- nvinfo : EIATTR_MERCURY_ISA_VERSION
	.align		4
        /*0024*/ 	.byte	0x03, 0x5f
        /*0026*/ 	.short	0x0101


	//----- nvinfo : EIATTR_INT_WARP_WIDE_INSTR_OFFSETS
	.align		4
        /*0028*/ 	.byte	0x04, 0x31
        /*002a*/ 	.short	(.L_677 - .L_676)


	//   ....[0]....
.L_676:
        /*002c*/ 	.word	0x000056b0


	//----- nvinfo : EIATTR_COOP_GROUP_MASK_REGIDS
	.align		4
.L_677:
        /*0030*/ 	.byte	0x04, 0x29
        /*0032*/ 	.short	(.L_679 - .L_678)


	//   ....[0]....
.L_678:
        /*0034*/ 	.word	0xffffffff


	//   ....[1]....
        /*0038*/ 	.word	0xffffffff


	//   ....[2]....
        /*003c*/ 	.word	0xffffffff


	//   ....[3]....
        /*0040*/ 	.word	0xffffffff


	//   ....[4]....
        /*0044*/ 	.word	0xffffffff


	//   ....[5]....
        /*0048*/ 	.word	0xffffffff


	//   ....[6]....
        /*004c*/ 	.word	0xffffffff


	//   ....[7]....
        /*0050*/ 	.word	0xffffffff


	//   ....[8]....
        /*0054*/ 	.word	0xffffffff


	//   ....[9]....
        /*0058*/ 	.word	0xffffffff


	//----- nvinfo : EIATTR_COOP_GROUP_INSTR_OFFSETS
	.align		4
.L_679:
        /*005c*/ 	.byte	0x04, 0x28
        /*005e*/ 	.short	(.L_681 - .L_680)


	//   ....[0]....
.L_680:
        /*0060*/ 	.word	0x00005420


	//   ....[1]....
        /*0064*/ 	.word	0x00005460


	//   ....[2]....
        /*0068*/ 	.word	0x000054f0


	//   ....[3]....
        /*006c*/ 	.word	0x00005510


	//   ....[4]....
        /*0070*/ 	.word	0x00005590


	//   ....[5]....
        /*0074*/ 	.word	0x000055b0


	//   ....[6]....
        /*0078*/ 	.word	0x000055e0


	//   ....[7]....
        /*007c*/ 	.word	0x00005600


	//   ....[8]....
        /*0080*/ 	.word	0x00005650


	//   ....[9]....
        /*0084*/ 	.word	0x00005660


	//----- nvinfo : EIATTR_VRC_CTA_INIT_COUNT
	.align		4
.L_681:
        /*0088*/ 	.byte	0x02, 0x4a
	.zero		1
	.zero		1


	//----- nvinfo : EIATTR_EXIT_INSTR_OFFSETS
	.align		4
        /*008c*/ 	.byte	0x04, 0x1c
        /*008e*/ 	.short	(.L_683 - .L_682)


	//   ....[0]....
.L_682:
        /*0090*/ 	.word	0x00009f70


	//   ....[1]....
        /*0094*/ 	.word	0x0000a0a0


	//   ....[2]....
        /*0098*/ 	.word	0x0000a6c0


	//   ....[3]....
        /*009c*/ 	.word	0x0000acc0


	//----- nvinfo : EIATTR_MAX_THREADS
	.align		4
.L_683:
        /*00a0*/ 	.byte	0x04, 0x05
        /*00a2*/ 	.short	(.L_685 - .L_684)
.L_684:
        /*00a4*/ 	.word	0x000001e0
        /*00a8*/ 	.word	0x00000001
        /*00ac*/ 	.word	0x00000001


	//----- nvinfo : EIATTR_CRS_STACK_SIZE
	.align		4
.L_685:
        /*00b0*/ 	.byte	0x04, 0x1e
        /*00b2*/ 	.short	(.L_687 - .L_686)
.L_686:
        /*00b4*/ 	.word	0x00000000


	//----- nvinfo : EIATTR_CBANK_PARAM_SIZE
	.align		4
.L_687:
        /*00b8*/ 	.byte	0x03, 0x19
        /*00ba*/ 	.short	0x00b8


	//----- nvinfo : EIATTR_PARAM_CBANK
	.align		4
        /*00bc*/ 	.byte	0x04, 0x0a
        /*00be*/ 	.short	(.L_689 - .L_688)
	.align		4
.L_688:
        /*00c0*/ 	.word	index@(.nv.constant0._Z35group_norm_nhwc_bwd_one_pass_kernelI11Bf16IOFp16WLi128ELi120ELi480EEv26Group_norm_nhwc_bwd_params)
        /*00c4*/ 	.short	0x0380
        /*00c6*/ 	.short	0x00b8


	//----- nvinfo : EIATTR_SW_WAR
	.align		4
.L_689:
        /*00c8*/ 	.byte	0x04, 0x36
        /*00ca*/ 	.short	(.L_691 - .L_690)
.L_690:
        /*00cc*/ 	.word	0x00000008
.L_691:


//--------------------- .nv.info._Z35group_norm_nhwc_bwd_one_pass_kernelI11Bf16IOFp16WLi256ELi120ELi480EEv26Group_norm_nhwc_bwd_params --------------------------
	.section	.nv.info._Z35group_norm_nhwc_bwd_one_pass_kernelI11Bf16IOFp16WLi256ELi120ELi480EEv26Group_norm_nhwc_bwd_params,"",@"SHT_CUDA_INFO"
	.sectionflags	@""
	.align	4


	//----- nvinfo : EIATTR_CUDA_API_VERSION
	.align		4
        /*0000*/ 	.byte	0x04, 0x37
        /*0002*/ 	.short	(.L_693 - .L_692)
.L_692:
        /*0004*/ 	.word	0x00000082


	//----- nvinfo : EIATTR_KPARAM_INFO
	.align		4
.L_693:
        /*0008*/ 	.byte	0x04, 0x17
        /*000a*/ 	.short	(.L_695 - .L_694)
.L_694:
        /*000c*/ 	.word	0x00000000
        /*0010*/ 	.short	0x0000
        /*0012*/ 	.short	0x0000
        /*0014*/ 	.byte	0x00, 0xf0, 0xe1, 0x02


	//----- nvinfo : EIATTR_SPARSE_MMA_MASK
	.align		4
.L_695:
        /*0018*/ 	.byte	0x03, 0x50
        /*001a*/ 	.short	0x0000


	//----- nvinfo : EIATTR_MAXREG_COUNT
	.align		4
        /*001c*/ 	.byte	0x03, 0x1b
        /*001e*/ 	.short	0x0080


	//----- nvinfo : EIATTR_NUM_BARRIERS
	.align		4
        /*0020*/ 	.byte	0x02, 0x4c
        /*0022*/ 	.byte	0x01
	.zero		1


	//----- nvinfo : EIATTR_ANNOTATIONS
	.align		4
        /*0024*/ 	.byte	0x04, 0x55
        /*0026*/ 	.short	(.L_697 - .L_696)


	//   ....[0]....
.L_696:
        /* <DEDUP_REMOVED lines=84> */


	//----- nvinfo : EIATTR_MERCURY_ISA_VERSION
	.align		4
.L_697:
        /*0550*/ 	.byte	0x03, 0x5f
        /*0552*/ 	.short	0x0101


	//----- nvinfo : EIATTR_INT_WARP_WIDE_INSTR_OFFSETS
	.align		4
        /*0554*/ 	.byte	0x04, 0x31
        /*0556*/ 	.short	(.L_699 - .L_698)


	//   ....[0]....
.L_698:
        /*0558*/ 	.word	0x0000ca40


	//   ....[1]....
        /*055c*/ 	.word	0x0000db00


	//   ....[2]....
        /*0560*/ 	.word	0x0000db40


	//   ....[3]....
        /*0564*/ 	.word	0x0000db80


	//   ....[4]....
        /*0568*/ 	.word	0x0000dbc0


	//   ....[5]....
        /*056c*/ 	.word	0x0000dde0


	//----- nvinfo : EIATTR_COOP_GROUP_MASK_REGIDS
	.align		4
.L_699:
        /*0570*/ 	.byte	0x04, 0x29
        /*0572*/ 	.short	(.L_701 - .L_700)


	//   ....[0]....
.L_700:
        /*0574*/ 	.word	0xffffffff


	//   ....[1]....
        /*0578*/ 	.word	0xffffffff


	//   ....[2]....
        /*057c*/ 	.word	0xffffffff


	//   ....[3]....
        /*0580*/ 	.word	0xffffffff


	//   ....[4]....
        /*0584*/ 	.word	0xffffffff


	//   ....[5]....
        /*0588*/ 	.word	0xffffffff


	//   ....[6]....
        /*058c*/ 	.word	0xffffffff


	//   ....[7]....
        /*0590*/ 	.word	0xffffffff


	//   ....[8]....
        /*0594*/ 	.word	0xffffffff


	//   ....[9]....
        /*0598*/ 	.word	0xffffffff


	//----- nvinfo : EIATTR_COOP_GROUP_INSTR_OFFSETS
	.align		4
.L_701:
        /*059c*/ 	.byte	0x04, 0x28
        /*059e*/ 	.short	(.L_703 - .L_702)


	//   ....[0]....
.L_702:
        /*05a0*/ 	.word	0x0000c7d0


	//   ....[1]....
        /*05a4*/ 	.word	0x0000c810


	//   ....[2]....
        /*05a8*/ 	.word	0x0000c8a0


	//   ....[3]....
        /*05ac*/ 	.word	0x0000c8b0


	//   ....[4]....
        /*05b0*/ 	.word	0x0000c8e0


	//   ....[5]....
        /*05b4*/ 	.word	0x0000c900


	//   ....[6]....
        /*05b8*/ 	.word	0x0000c940


	//   ....[7]....
        /*05bc*/ 	.word	0x0000c950


	//   ....[8]....
        /*05c0*/ 	.word	0x0000c9e0


	//   ....[9]....
        /*05c4*/ 	.word	0x0000c9f0


	//----- nvinfo : EIATTR_VRC_CTA_INIT_COUNT
	.align		4
.L_703:
        /*05c8*/ 	.byte	0x02, 0x4a
	.zero		1
	.zero		1


	//----- nvinfo : EIATTR_EXIT_INSTR_OFFSETS
	.align		4
        /*05cc*/ 	.byte	0x04, 0x1c
        /*05ce*/ 	.short	(.L_705 - .L_704)


	//   ....[0]....
.L_704:
        /*05d0*/ 	.word	0x0000e960


	//   ....[1]....
        /*05d4*/ 	.word	0x0000ea90


	//   ....[2]....
        /*05d8*/ 	.word	0x0000f0b0


	//   ....[3]....
        /*05dc*/ 	.word	0x0000f6b0


	//----- nvinfo : EIATTR_MAX_THREADS
	.align		4
.L_705:
        /*05e0*/ 	.byte	0x04, 0x05
        /*05e2*/ 	.short	(.L_707 - .L_706)
.L_706:
        /*05e4*/ 	.word	0x000001e0
        /*05e8*/ 	.word	0x00000001
        /*05ec*/ 	.word	0x00000001


	//----- nvinfo : EIATTR_CRS_STACK_SIZE
	.align		4
.L_707:
        /*05f0*/ 	.byte	0x04, 0x1e
        /*05f2*/ 	.short	(.L_709 - .L_708)
.L_708:
        /*05f4*/ 	.word	0x00000000


	//----- nvinfo : EIATTR_CBANK_PARAM_SIZE
	.align		4
.L_709:
        /*05f8*/ 	.byte	0x03, 0x19
        /*05fa*/ 	.short	0x00b8


	//----- nvinfo : EIATTR_PARAM_CBANK
	.align		4
        /*05fc*/ 	.byte	0x04, 0x0a
        /*05fe*/ 	.short	(.L_711 - .L_710)
	.align		4
.L_710:
        /*0600*/ 	.word	index@(.nv.constant0._Z35group_norm_nhwc_bwd_one_pass_kernelI11Bf16IOFp16WLi256ELi120ELi480EEv26Group_norm_nhwc_bwd_params)
        /*0604*/ 	.short	0x0380
        /*0606*/ 	.short	0x00b8


	//----- nvinfo : EIATTR_SW_WAR
	.align		4
.L_711:
        /*0608*/ 	.byte	0x04, 0x36
        /*060a*/ 	.short	(.L_713 - .L_712)
.L_712:
        /*060c*/ 	.word	0x00000008
.L_713:


//--------------------- .nv.info._Z35group_norm_nhwc_bwd_one_pass_kernelI11Bf16IOFp16WLi512ELi120ELi480EEv26Group_norm_nhwc_bwd_params --------------------------
	.section	.nv.info._Z35group_norm_nhwc_bwd_one_pass_kernelI11Bf16IOFp16WLi512ELi120ELi480EEv26Group_norm_nhwc_bwd_params,"",@"SHT_CUDA_INFO"
	.sectionflags	@""
	.align	4


	//----- nvinfo : EIATTR_CUDA_API_VERSION
	.align		4
        /*0000*/ 	.byte	0x04, 0x37
        /*0002*/ 	.short	(.L_715 - .L_714)
.L_714:
        /*0004*/ 	.word	0x00000082


	//----- nvinfo : EIATTR_KPARAM_INFO
	.align		4
.L_715:
        /*0008*/ 	.byte	0x04, 0x17
        /*000a*/ 	.short	(.L_717 - .L_716)
.L_716:
        /*000c*/ 	.word	0x00000000
        /*0010*/ 	.short	0x0000
        /*0012*/ 	.short	0x0000
        /*0014*/ 	.byte	0x00, 0xf0, 0xe1, 0x02


	//----- nvinfo : EIATTR_SPARSE_MMA_MASK
	.align		4
.L_717:
        /*0018*/ 	.byte	0x03, 0x50
        /*001a*/ 	.short	0x0000


	//----- nvinfo : EIATTR_MAXREG_COUNT
	.align		4
        /*001c*/ 	.byte	0x03, 0x1b
        /*001e*/ 	.short	0x0080


	//----- nvinfo : EIATTR_NUM_BARRIERS
	.align		4
        /*0020*/ 	.byte	0x02, 0x4c
        /*0022*/ 	.byte	0x01
	.zero		1


	//----- nvinfo : EIATTR_ANNOTATIONS
	.align		4
        /*0024*/ 	.byte	0x04, 0x55
        /*0026*/ 	.short	(.L_719 - .L_718)


	//   ....[0]....
.L_718:
        /* <DEDUP_REMOVED lines=816> */


	//----- nvinfo : EIATTR_MERCURY_ISA_VERSION
	.align		4
.L_719:
        /*3310*/ 	.byte	0x03, 0x5f
        /*3312*/ 	.short	0x0101


	//----- nvinfo : EIATTR_INT_WARP_WIDE_INSTR_OFFSETS
	.align		4
        /*3314*/ 	.byte	0x04, 0x31
        /*3316*/ 	.short	(.L_721 - .L_720)


	//   ....[0]....
.L_720:
        /*3318*/ 	.word	0x0001dab0


	//   ....[1]....
        /*331c*/ 	.word	0x0001eb70


	//   ....[2]....
        /*3320*/ 	.word	0x0001ebb0


	//   ....[3]....
        /*3324*/ 	.word	0x0001ebf0


	//   ....[4]....
        /*3328*/ 	.word	0x0001ec30


	//   ....[5]....
        /*332c*/ 	.word	0x0001ee50


	//----- nvinfo : EIATTR_COOP_GROUP_MASK_REGIDS
	.align		4
.L_721:
        /*3330*/ 	.byte	0x04, 0x29
        /*3332*/ 	.short	(.L_723 - .L_722)


	//   ....[0]....
.L_722:
        /*3334*/ 	.word	0xffffffff


	//   ....[1]....
        /*3338*/ 	.word	0xffffffff


	//   ....[2]....
        /*333c*/ 	.word	0xffffffff


	//   ....[3]....
        /*3340*/ 	.word	0xffffffff


	//   ....[4]....
        /*3344*/ 	.word	0xffffffff


	//   ....[5]....
        /*3348*/ 	.word	0xffffffff


	//   ....[6]....
        /*334c*/ 	.word	0xffffffff


	//   ....[7]....
        /*3350*/ 	.word	0xffffffff


	//   ....[8]....
        /*3354*/ 	.word	0xffffffff


	//   ....[9]....
        /*3358*/ 	.word	0xffffffff


	//----- nvinfo : EIATTR_COOP_GROUP_INSTR_OFFSETS
	.align		4
.L_723:
        /*335c*/ 	.byte	0x04, 0x28
        /*335e*/ 	.short	(.L_725 - .L_724)


	//   ....[0]....
.L_724:
        /*3360*/ 	.word	0x0001d850


	//   ....[1]....
        /*3364*/ 	.word	0x0001d880


	//   ....[2]....
        /*3368*/ 	.word	0x0001d950


	//   ....[3]....
        /*336c*/ 	.word	0x0001d960


	//   ....[4]....
        /*3370*/ 	.word	0x0001d990


	//   ....[5]....
        /*3374*/ 	.word	0x0001d9b0


	//   ....[6]....
        /*3378*/ 	.word	0x0001d9e0


	//   ....[7]....
        /*337c*/ 	.word	0x0001da00


	//   ....[8]....
        /*3380*/ 	.word	0x0001da50


	//   ....[9]....
        /*3384*/ 	.word	0x0001da60


	//----- nvinfo : EIATTR_VRC_CTA_INIT_COUNT
	.align		4
.L_725:
        /*3388*/ 	.byte	0x02, 0x4a
	.zero		1
	.zero		1


	//----- nvinfo : EIATTR_EXIT_INSTR_OFFSETS
	.align		4
        /*338c*/ 	.byte	0x04, 0x1c
        /*338e*/ 	.short	(.L_727 - .L_726)


	//   ....[0]....
.L_726:
        /*3390*/ 	.word	0x0001f9d0


	//   ....[1]....
        /*3394*/ 	.word	0x0001fb00


	//   ....[2]....
        /*3398*/ 	.word	0x00020110


	//   ....[3]....
        /*339c*/ 	.word	0x00020710


	//----- nvinfo : EIATTR_MAX_THREADS
	.align		4
.L_727:
        /*33a0*/ 	.byte	0x04, 0x05
        /*33a2*/ 	.short	(.L_729 - .L_728)
.L_728:
        /*33a4*/ 	.word	0x000001e0
        /*33a8*/ 	.word	0x00000001
        /*33ac*/ 	.word	0x00000001


	//----- nvinfo : EIATTR_CRS_STACK_SIZE
	.align		4
.L_729:
        /*33b0*/ 	.byte	0x04, 0x1e
        /*33b2*/ 	.short	(.L_731 - .L_730)
.L_730:
        /*33b4*/ 	.word	0x00000000


	//----- nvinfo : EIATTR_CBANK_PARAM_SIZE
	.align		4
.L_731:
        /*33b8*/ 	.byte	0x03, 0x19
        /*33ba*/ 	.short	0x00b8


	//----- nvinfo : EIATTR_PARAM_CBANK
	.align		4
        /*33bc*/ 	.byte	0x04, 0x0a
        /*33be*/ 	.short	(.L_733 - .L_732)
	.align		4
.L_732:
        /*33c0*/ 	.word	index@(.nv.constant0._Z35group_norm_nhwc_bwd_one_pass_kernelI11Bf16IOFp16WLi512ELi120ELi480EEv26Group_norm_nhwc_bwd_params)
        /*33c4*/ 	.short	0x0380
        /*33c6*/ 	.short	0x00b8


	//----- nvinfo : EIATTR_SW_WAR
	.align		4
.L_733:
        /*33c8*/ 	.byte	0x04, 0x36
        /*33ca*/ 	.short	(.L_735 - .L_734)
.L_734:
        /*33cc*/ 	.word	0x00000008
.L_735:


//--------------------- .nv.info._Z35group_norm_nhwc_bwd_one_pass_kernelI11Fp16IOFp32WLi64ELi120ELi480EEv26Group_norm_nhwc_bwd_params --------------------------
	.section	.nv.info._Z35group_norm_nhwc_bwd_one_pass_kernelI11Fp16IOFp32WLi64ELi120ELi480EEv26Group_norm_nhwc_bwd_params,"",@"SHT_CUDA_INFO"
	.sectionflags	@""
	.align	4


	//----- nvinfo : EIATTR_CUDA_API_VERSION
	.align		4
        /*0000*/ 	.byte	0x04, 0x37
        /*0002*/ 	.short	(.L_737 - .L_736)
.L_736:
        /*0004*/ 	.word	0x00000082


	//----- nvinfo : EIATTR_KPARAM_INFO
	.align		4
.L_737:
        /*0008*/ 	.byte	0x04, 0x17
        /*000a*/ 	.short	(.L_739 - .L_738)
.L_738:
        /*000c*/ 	.word	0x00000000
        /*0010*/ 	.short	0x0000
        /*0012*/ 	.short	0x0000
        /*0014*/ 	.byte	0x00, 0xf0, 0xe1, 0x02


	//----- nvinfo : EIATTR_SPARSE_MMA_MASK
	.align		4
.L_739:
        /*0018*/ 	.byte	0x03, 0x50
        /*001a*/ 	.short	0x0000


	//----- nvinfo : EIATTR_MAXREG_COUNT
	.align		4
        /*001c*/ 	.byte	0x03, 0x1b
        /*001e*/ 	.short	0x0080


	//----- nvinfo : EIATTR_NUM_BARRIERS
	.align		4
        /*0020*/ 	.byte	0x02, 0x4c
        /*0022*/ 	.byte	0x01
	.zero		1


	//----- nvinfo : EIATTR_MERCURY_ISA_VERSION
	.align		4
        /*0024*/ 	.byte	0x03, 0x5f
        /*0026*/ 	.short	0x0101


	//----- nvinfo : EIATTR_INT_WARP_WIDE_INSTR_OFFSETS
	.align		4
        /*0028*/ 	.byte	0x04, 0x31
        /*002a*/ 	.short	(.L_741 - .L_740)


	//   ....[0]....
.L_740:
        /*002c*/ 	.word	0x00002e40


	//----- nvinfo : EIATTR_COOP_GROUP_MASK_REGIDS
	.align		4
.L_741:
        /*0030*/ 	.byte	0x04, 0x29
        /*0032*/ 	.short	(.L_743 - .L_742)


	//   ....[0]....
.L_742:
        /*0034*/ 	.word	0xffffffff


	//   ....[1]....
        /*0038*/ 	.word	0xffffffff


	//   ....[2]....
        /*003c*/ 	.word	0xffffffff


	//   ....[3]....
        /*0040*/ 	.word	0xffffffff


	//   ....[4]....
        /*0044*/ 	.word	0xffffffff


	//   ....[5]....
        /*0048*/ 	.word	0xffffffff


	//   ....[6]....
        /*004c*/ 	.word	0xffffffff


	//   ....[7]....
        /*0050*/ 	.word	0xffffffff


	//   ....[8]....
        /*0054*/ 	.word	0xffffffff


	//   ....[9]....
        /*0058*/ 	.word	0xffffffff


	//----- nvinfo : EIATTR_COOP_GROUP_INSTR_OFFSETS
	.align		4
.L_743:
        /*005c*/ 	.byte	0x04, 0x28
        /*005e*/ 	.short	(.L_745 - .L_744)


	//   ....[0]....
.L_744:
        /*0060*/ 	.word	0x00002c00


	//   ....[1]....
        /*0064*/ 	.word	0x00002c40


	//   ....[2]....
        /*0068*/ 	.word	0x00002cc0


	//   ....[3]....
        /*006c*/ 	.word	0x00002ce0


	//   ....[4]....
        /*0070*/ 	.word	0x00002d20


	//   ....[5]....
        /*0074*/ 	.word	0x00002d40


	//   ....[6]....
        /*0078*/ 	.word	0x00002d70


	//   ....[7]....
        /*007c*/ 	.word	0x00002d90


	//   ....[8]....
        /*0080*/ 	.word	0x00002de0


	//   ....[9]....
        /*0084*/ 	.word	0x00002df0


	//----- nvinfo : EIATTR_VRC_CTA_INIT_COUNT
	.align		4
.L_745:
        /*0088*/ 	.byte	0x02, 0x4a
	.zero		1
	.zero		1


	//----- nvinfo : EIATTR_EXIT_INSTR_OFFSETS
	.align		4
        /*008c*/ 	.byte	0x04, 0x1c
        /*008e*/ 	.short	(.L_747 - .L_746)


	//   ....[0]....
.L_746:
        /*0090*/ 	.word	0x00005b80


	//   ....[1]....
        /*0094*/ 	.word	0x00005cb0


	//   ....[2]....
        /*0098*/ 	.word	0x00006290


	//   ....[3]....
        /*009c*/ 	.word	0x00006840


	//----- nvinfo : EIATTR_MAX_THREADS
	.align		4
.L_747:
        /*00a0*/ 	.byte	0x04, 0x05
        /*00a2*/ 	.short	(.L_749 - .L_748)
.L_748:
        /*00a4*/ 	.word	0x000001e0
        /*00a8*/ 	.word	0x00000001
        /*00ac*/ 	.word	0x00000001


	//----- nvinfo : EIATTR_CRS_STACK_SIZE
	.align		4
.L_749:
        /*00b0*/ 	.byte	0x04, 0x1e
        /*00b2*/ 	.short	(.L_751 - .L_750)
.L_750:
        /*00b4*/ 	.word	0x00000000


	//----- nvinfo : EIATTR_CBANK_PARAM_SIZE
	.align		4
.L_751:
        /*00b8*/ 	.byte	0x03, 0x19
        /*00ba*/ 	.short	0x00b8


	//----- nvinfo : EIATTR_PARAM_CBANK
	.align		4
        /*00bc*/ 	.byte	0x04, 0x0a
        /*00be*/ 	.short	(.L_753 - .L_752)
	.align		4
.L_752:
        /*00c0*/ 	.word	index@(.nv.constant0._Z35group_norm_nhwc_bwd_one_pass_kernelI11Fp16IOFp32WLi64ELi120ELi480EEv26Group_norm_nhwc_bwd_params)
        /*00c4*/ 	.short	0x0380
        /*00c6*/ 	.short	0x00b8


	//----- nvinfo : EIATTR_SW_WAR
	.align		4
.L_753:
        /*00c8*/ 	.byte	0x04, 0x36
        /*00ca*/ 	.short	(.L_755 - .L_754)
.L_754:
        /*00cc*/ 	.word	0x00000008
.L_755:


//--------------------- .nv.info._Z35group_norm_nhwc_bwd_one_pass_kernelI11Fp16IOFp32WLi128ELi120ELi480EEv26Group_norm_nhwc_bwd_params --------------------------
	.section	.nv.info._Z35group_norm_nhwc_bwd_one_pass_kernelI11Fp16IOFp32WLi128ELi120ELi480EEv26Group_norm_nhwc_bwd_params,"",@"SHT_CUDA_INFO"
	.sectionflags	@""
	.align	4


	//----- nvinfo : EIATTR_CUDA_API_VERSION
	.align		4
        /*0000*/ 	.byte	0x04, 0x37
        /*0002*/ 	.short	(.L_757 - .L_756)
.L_756:
        /*0004*/ 	.word	0x00000082


	//----- nvinfo : EIATTR_KPARAM_INFO
	.align		4
.L_757:
        /*0008*/ 	.byte	0x04, 0x17
        /*000a*/ 	.short	(.L_759 - .L_758)
.L_758:
        /*000c*/ 	.word	0x00000000
        /*0010*/ 	.short	0x0000
        /*0012*/ 	.short	0x0000
        /*0014*/ 	.byte	0x00, 0xf0, 0xe1, 0x02


	//----- nvinfo : EIATTR_SPARSE_MMA_MASK
	.align		4
.L_759:
        /*0018*/ 	.byte	0x03, 0x50
        /*001a*/ 	.short	0x0000


	//----- nvinfo : EIATTR_MAXREG_COUNT
	.align		4
        /*001c*/ 	.byte	0x03, 0x1b
        /*001e*/ 	.short	0x0080


	//----- nvinfo : EIATTR_NUM_BARRIERS
	.align		4
        /*0020*/ 	.byte	0x02, 0x4c
        /*0022*/ 	.byte	0x01
	.zero		1


	//----- nvinfo : EIATTR_MERCURY_ISA_VERSION
	.align		4
        /*0024*/ 	.byte	0x03, 0x5f
        /*0026*/ 	.short	0x0101


	//----- nvinfo : EIATTR_INT_WARP_WIDE_INSTR_OFFSETS
	.align		4
        /*0028*/ 	.byte	0x04, 0x31
        /*002a*/ 	.short	(.L_761 - .L_760)


	//   ....[0]....
.L_760:
        /*002c*/ 	.word	0x00005470


	//----- nvinfo : EIATTR_COOP_GROUP_MASK_REGIDS
	.align		4
.L_761:
        /*0030*/ 	.byte	0x04, 0x29
        /*0032*/ 	.short	(.L_763 - .L_762)


	//   ....[0]....
.L_762:
        /*0034*/ 	.word	0xffffffff


	//   ....[1]....
        /*0038*/ 	.word	0xffffffff


	//   ....[2]....
        /*003c*/ 	.word	0xffffffff


	//   ....[3]....
        /*0040*/ 	.word	0xffffffff


	//   ....[4]....
        /*0044*/ 	.word	0xffffffff


	//   ....[5]....
        /*0048*/ 	.word	0xffffffff


	//   ....[6]....
        /*004c*/ 	.word	0xffffffff


	//   ....[7]....
        /*0050*/ 	.word	0xffffffff


	//   ....[8]....
        /*0054*/ 	.word	0xffffffff


	//   ....[9]....
        /*0058*/ 	.word	0xffffffff


	//----- nvinfo : EIATTR_COOP_GROUP_INSTR_OFFSETS
	.align		4
.L_763:
        /*005c*/ 	.byte	0x04, 0x28
        /*005e*/ 	.short	(.L_765 - .L_764)


	//   ....[0]....
.L_764:
        /*0060*/ 	.word	0x00005220


	//   ....[1]....
        /*0064*/ 	.word	0x00005260


	//   ....[2]....
        /*0068*/ 	.word	0x000052e0


	//   ....[3]....
        /*006c*/ 	.word	0x00005300


	//   ....[4]....
        /*0070*/ 	.word	0x00005350


	//   ....[5]....
        /*0074*/ 	.word	0x00005370


	//   ....[6]....
        /*0078*/ 	.word	0x000053a0


	//   ....[7]....
        /*007c*/ 	.word	0x000053c0


	//   ....[8]....
        /*0080*/ 	.word	0x00005410


	//   ....[9]....
        /*0084*/ 	.word	0x00005420


	//----- nvinfo : EIATTR_VRC_CTA_INIT_COUNT
	.align		4
.L_765:
        /*0088*/ 	.byte	0x02, 0x4a
	.zero		1
	.zero		1


	//----- nvinfo : EIATTR_EXIT_INSTR_OFFSETS
	.align		4
        /*008c*/ 	.byte	0x04, 0x1c
        /*008e*/ 	.short	(.L_767 - .L_766)


	//   ....[0]....
.L_766:
        /*0090*/ 	.word	0x00009e30


	//   ....[1]....
        /*0094*/ 	.word	0x00009f60


	//   ....[2]....
        /*0098*/ 	.word	0x0000a550


	//   ....[3]....
        /*009c*/ 	.word	0x0000ab00


	//----- nvinfo : EIATTR_MAX_THREADS
	.align		4
.L_767:
        /*00a0*/ 	.byte	0x04, 0x05
        /*00a2*/ 	.short	(.L_769 - .L_768)
.L_768:
        /*00a4*/ 	.word	0x000001e0
        /*00a8*/ 	.word	0x00000001
        /*00ac*/ 	.word	0x00000001


	//----- nvinfo : EIATTR_CRS_STACK_SIZE
	.align		4
.L_769:
        /*00b0*/ 	.byte	0x04, 0x1e
        /*00b2*/ 	.short	(.L_771 - .L_770)
.L_770:
        /*00b4*/ 	.word	0x00000000


	//----- nvinfo : EIATTR_CBANK_PARAM_SIZE
	.align		4
.L_771:
        /*00b8*/ 	.byte	0x03, 0x19
        /*00ba*/ 	.short	0x00b8


	//----- nvinfo : EIATTR_PARAM_CBANK
	.align		4
        /*00bc*/ 	.byte	0x04, 0x0a
        /*00be*/ 	.short	(.L_773 - .L_772)
	.align		4
.L_772:
        /*00c0*/ 	.word	index@(.nv.constant0._Z35group_norm_nhwc_bwd_one_pass_kernelI11Fp16IOFp32WLi128ELi120ELi480EEv26Group_norm_nhwc_bwd_params)
        /*00c4*/ 	.short	0x0380
        /*00c6*/ 	.short	0x00b8


	//----- nvinfo : EIATTR_SW_WAR
	.align		4
.L_773:
        /*00c8*/ 	.byte	0x04, 0x36
        /*00ca*/ 	.short	(.L_775 - .L_774)
.L_774:
        /*00cc*/ 	.word	0x00000008
.L_775:


//--------------------- .nv.info._Z35group_norm_nhwc_bwd_one_pass_kernelI11Fp16IOFp32WLi256ELi120ELi480EEv26Group_norm_nhwc_bwd_params --------------------------
	.section	.nv.info._Z35group_norm_nhwc_bwd_one_pass_kernelI11Fp16IOFp32WLi256ELi120ELi480EEv26Group_norm_nhwc_bwd_params,"",@"SHT_CUDA_INFO"
	.sectionflags	@""
	.align	4


	//----- nvinfo : EIATTR_CUDA_API_VERSION
	.align		4
        /*0000*/ 	.byte	0x04, 0x37
        /*0002*/ 	.short	(.L_777 - .L_776)
.L_776:
        /*0004*/ 	.word	0x00000082


	//----- nvinfo : EIATTR_KPARAM_INFO
	.align		4
.L_777:
        /*0008*/ 	.byte	0x04, 0x17
        /*000a*/ 	.short	(.L_779 - .L_778)
.L_778:
        /*000c*/ 	.word	0x00000000
        /*0010*/ 	.short	0x0000
        /*0012*/ 	.short	0x0000
        /*0014*/ 	.byte	0x00, 0xf0, 0xe1, 0x02


	//----- nvinfo : EIATTR_SPARSE_MMA_MASK
	.align		4
.L_779:
        /*0018*/ 	.byte	0x03, 0x50
        /*001a*/ 	.short	0x0000


	//----- nvinfo : EIATTR_MAXREG_COUNT
	.align		4
        /*001c*/ 	.byte	0x03, 0x1b
        /*001e*/ 	.short	0x0080


	//----- nvinfo : EIATTR_NUM_BARRIERS
	.align		4
        /*0020*/ 	.byte	0x02, 0x4c
        /*0022*/ 	.byte	0x01
	.zero		1


	//----- nvinfo : EIATTR_MERCURY_ISA_VERSION
	.align		4
        /*0024*/ 	.byte	0x03, 0x5f
        /*0026*/ 	.short	0x0101


	//----- nvinfo : EIATTR_INT_WARP_WIDE_INSTR_OFFSETS
	.align		4
        /*0028*/ 	.byte	0x04, 0x31
        /*002a*/ 	.short	(.L_781 - .L_780)


	//   ....[0]....
.L_780:
        /*002c*/ 	.word	0x0000bc40


	//   ....[1]....
        /*0030*/ 	.word	0x0000cd00


	//   ....[2]....
        /*0034*/ 	.word	0x0000cd40


	//   ....[3]....
        /*0038*/ 	.word	0x0000cd80


	//   ....[4]....
        /*003c*/ 	.word	0x0000cdc0


	//   ....[5]....
        /*0040*/ 	.word	0x0000cfe0


	//----- nvinfo : EIATTR_COOP_GROUP_MASK_REGIDS
	.align		4
.L_781:
        /*0044*/ 	.byte	0x04, 0x29
        /*0046*/ 	.short	(.L_783 - .L_782)


	//   ....[0]....
.L_782:
        /*0048*/ 	.word	0xffffffff


	//   ....[1]....
        /*004c*/ 	.word	0xffffffff


	//   ....[2]....
        /*0050*/ 	.word	0xffffffff


	//   ....[3]....
        /*0054*/ 	.word	0xffffffff


	//   ....[4]....
        /*0058*/ 	.word	0xffffffff


	//   ....[5]....
        /*005c*/ 	.word	0xffffffff


	//   ....[6]....
        /*0060*/ 	.word	0xffffffff


	//   ....[7]....
        /*0064*/ 	.word	0xffffffff


	//   ....[8]....
        /*0068*/ 	.word	0xffffffff


	//   ....[9]....
        /*006c*/ 	.word	0xffffffff


	//----- nvinfo : EIATTR_COOP_GROUP_INSTR_OFFSETS
	.align		4
.L_783:
        /*0070*/ 	.byte	0x04, 0x28
        /*0072*/ 	.short	(.L_785 - .L_784)


	//   ....[0]....
.L_784:
        /*0074*/ 	.word	0x0000b9e0


	//   ....[1]....
        /*0078*/ 	.word	0x0000ba10


	//   ....[2]....
        /*007c*/ 	.word	0x0000baa0


	//   ....[3]....
        /*0080*/ 	.word	0x0000bab0


	//   ....[4]....
        /*0084*/ 	.word	0x0000bae0


	//   ....[5]....
        /*0088*/ 	.word	0x0000bb00


	//   ....[6]....
        /*008c*/ 	.word	0x0000bb40


	//   ....[7]....
        /*0090*/ 	.word	0x0000bb50


	//   ....[8]....
        /*0094*/ 	.word	0x0000bbe0


	//   ....[9]....
        /*0098*/ 	.word	0x0000bbf0


	//----- nvinfo : EIATTR_VRC_CTA_INIT_COUNT
	.align		4
.L_785:
        /*009c*/ 	.byte	0x02, 0x4a
	.zero		1
	.zero		1


	//----- nvinfo : EIATTR_EXIT_INSTR_OFFSETS
	.align		4
        /*00a0*/ 	.byte	0x04, 0x1c
        /*00a2*/ 	.short	(.L_787 - .L_786)


	//   ....[0]....
.L_786:
        /*00a4*/ 	.word	0x0000db20


	//   ....[1]....
        /*00a8*/ 	.word	0x0000dc50


	//   ....[2]....
        /*00ac*/ 	.word	0x0000e250


	//   ....[3]....
        /*00b0*/ 	.word	0x0000e800


	//----- nvinfo : EIATTR_MAX_THREADS
	.align		4
.L_787:
        /*00b4*/ 	.byte	0x04, 0x05
        /*00b6*/ 	.short	(.L_789 - .L_788)
.L_788:
        /*00b8*/ 	.word	0x000001e0
        /*00bc*/ 	.word	0x00000001
        /*00c0*/ 	.word	0x00000001


	//----- nvinfo : EIATTR_CRS_STACK_SIZE
	.align		4
.L_789:
        /*00c4*/ 	.byte	0x04, 0x1e
        /*00c6*/ 	.short	(.L_791 - .L_790)
.L_790:
        /*00c8*/ 	.word	0x00000000


	//----- nvinfo : EIATTR_CBANK_PARAM_SIZE
	.align		4
.L_791:
        /*00cc*/ 	.byte	0x03, 0x19
        /*00ce*/ 	.short	0x00b8


	//----- nvinfo : EIATTR_PARAM_CBANK
	.align		4
        /*00d0*/ 	.byte	0x04, 0x0a
        /*00d2*/ 	.short	(.L_793 - .L_792)
	.align		4
.L_792:
        /*00d4*/ 	.word	index@(.nv.constant0._Z35group_norm_nhwc_bwd_one_pass_kernelI11Fp16IOFp32WLi256ELi120ELi480EEv26Group_norm_nhwc_bwd_params)
        /*00d8*/ 	.short	0x0380
        /*00da*/ 	.short	0x00b8


	//----- nvinfo : EIATTR_SW_WAR
	.align		4
.L_793:
        /*00dc*/ 	.byte	0x04, 0x36
        /*00de*/ 	.short	(.L_795 - .L_794)
.L_794:
        /*00e0*/ 	.word	0x00000008
.L_795:


//--------------------- .nv.info._Z35group_norm_nhwc_bwd_one_pass_kernelI11Fp16IOFp32WLi512ELi120ELi480EEv26Group_norm_nhwc_bwd_params --------------------------
	.section	.nv.info._Z35group_norm_nhwc_bwd_one_pass_kernelI11Fp16IOFp32WLi512ELi120ELi480EEv26Group_norm_nhwc_bwd_params,"",@"SHT_CUDA_INFO"
	.sectionflags	@""
	.align	4


	//----- nvinfo : EIATTR_CUDA_API_VERSION
	.align		4
        /*0000*/ 	.byte	0x04, 0x37
        /*0002*/ 	.short	(.L_797 - .L_796)
.L_796:
        /*0004*/ 	.word	0x00000082


	//----- nvinfo : EIATTR_KPARAM_INFO
	.align		4
.L_797:
        /*0008*/ 	.byte	0x04, 0x17
        /*000a*/ 	.short	(.L_799 - .L_798)
.L_798:
        /*000c*/ 	.word	0x00000000
        /*0010*/ 	.short	0x0000
        /*0012*/ 	.short	0x0000
        /*0014*/ 	.byte	0x00, 0xf0, 0xe1, 0x02


	//----- nvinfo : EIATTR_SPARSE_MMA_MASK
	.align		4
.L_799:
        /*0018*/ 	.byte	0x03, 0x50
        /*001a*/ 	.short	0x0000


	//----- nvinfo : EIATTR_MAXREG_COUNT
	.align		4
        /*001c*/ 	.byte	0x03, 0x1b
        /*001e*/ 	.short	0x0080


	//----- nvinfo : EIATTR_NUM_BARRIERS
	.align		4
        /*0020*/ 	.byte	0x02, 0x4c
        /*0022*/ 	.byte	0x01
	.zero		1


	//----- nvinfo : EIATTR_ANNOTATIONS
	.align		4
        /*0024*/ 	.byte	0x04, 0x55
        /*0026*/ 	.short	(.L_801 - .L_800)


	//   ....[0]....
.L_800:
        /* <DEDUP_REMOVED lines=407> */
        /*198c*/ 	.byte	0xa0, 0x97, 0x01, 0x00, 0x01, 0x00, 0x00, 0x00, 0xb0, 0x97, 0x01, 0x00


	//----- nvinfo : EIATTR_MERCURY_ISA_VERSION
	.align		4
.L_801:
        /*1998*/ 	.byte	0x03, 0x5f
        /*199a*/ 	.short	0x0101


	//----- nvinfo : EIATTR_INT_WARP_WIDE_INSTR_OFFSETS
	.align		4
        /*199c*/ 	.byte	0x04, 0x31
        /*199e*/ 	.short	(.L_803 - .L_802)


	//   ....[0]....
.L_802:
        /*19a0*/ 	.word	0x0001a9b0


	//   ....[1]....
        /*19a4*/ 	.word	0x0001ba70


	//   ....[2]....
        /*19a8*/ 	.word	0x0001bab0


	//   ....[3]....
        /*19ac*/ 	.word	0x0001baf0


	//   ....[4]....
        /*19b0*/ 	.word	0x0001bb30


	//   ....[5]....
        /*19b4*/ 	.word	0x0001bd50


	//----- nvinfo : EIATTR_COOP_GROUP_MASK_REGIDS
	.align		4
.L_803:
        /*19b8*/ 	.byte	0x04, 0x29
        /*19ba*/ 	.short	(.L_805 - .L_804)


	//   ....[0]....
.L_804:
        /*19bc*/ 	.word	0xffffffff


	//   ....[1]....
        /*19c0*/ 	.word	0xffffffff


	//   ....[2]....
        /*19c4*/ 	.word	0xffffffff


	//   ....[3]....
        /*19c8*/ 	.word	0xffffffff


	//   ....[4]....
        /*19cc*/ 	.word	0xffffffff


	//   ....[5]....
        /*19d0*/ 	.word	0xffffffff


	//   ....[6]....
        /*19d4*/ 	.word	0xffffffff


	//   ....[7]....
        /*19d8*/ 	.word	0xffffffff


	//   ....[8]....
        /*19dc*/ 	.word	0xffffffff


	//   ....[9]....
        /*19e0*/ 	.word	0xffffffff


	//----- nvinfo : EIATTR_COOP_GROUP_INSTR_OFFSETS
	.align		4
.L_805:
        /*19e4*/ 	.byte	0x04, 0x28
        /*19e6*/ 	.short	(.L_807 - .L_806)


	//   ....[0]....
.L_806:
        /*19e8*/ 	.word	0x0001a750


	//   ....[1]....
        /*19ec*/ 	.word	0x0001a780


	//   ....[2]....
        /*19f0*/ 	.word	0x0001a810


	//   ....[3]....
        /*19f4*/ 	.word	0x0001a820


	//   ....[4]....
        /*19f8*/ 	.word	0x0001a850


	//   ....[5]....
        /*19fc*/ 	.word	0x0001a870


	//   ....[6]....
        /*1a00*/ 	.word	0x0001a8b0


	//   ....[7]....
        /*1a04*/ 	.word	0x0001a8c0


	//   ....[8]....
        /*1a08*/ 	.word	0x0001a950


	//   ....[9]....
        /*1a0c*/ 	.word	0x0001a960


	//----- nvinfo : EIATTR_VRC_CTA_INIT_COUNT
	.align		4
.L_807:
        /*1a10*/ 	.byte	0x02, 0x4a
	.zero		1
	.zero		1


	//----- nvinfo : EIATTR_EXIT_INSTR_OFFSETS
	.align		4
        /*1a14*/ 	.byte	0x04, 0x1c
        /*1a16*/ 	.short	(.L_809 - .L_808)


	//   ....[0]....
.L_808:
        /*1a18*/ 	.word	0x0001c890


	//   ....[1]....
        /*1a1c*/ 	.word	0x0001c9c0


	//   ....[2]....
        /*1a20*/ 	.word	0x0001cfc0


	//   ....[3]....
        /*1a24*/ 	.word	0x0001d570


	//----- nvinfo : EIATTR_MAX_THREADS
	.align		4
.L_809:
        /*1a28*/ 	.byte	0x04, 0x05
        /*1a2a*/ 	.short	(.L_811 - .L_810)
.L_810:
        /*1a2c*/ 	.word	0x000001e0
        /*1a30*/ 	.word	0x00000001
        /*1a34*/ 	.word	0x00000001


	//----- nvinfo : EIATTR_CRS_STACK_SIZE
	.align		4
.L_811:
        /*1a38*/ 	.byte	0x04, 0x1e
        /*1a3a*/ 	.short	(.L_813 - .L_812)
.L_812:
        /*1a3c*/ 	.word	0x00000000


	//----- nvinfo : EIATTR_CBANK_PARAM_SIZE
	.align		4
.L_813:
        /*1a40*/ 	.byte	0x03, 0x19
        /*1a42*/ 	.short	0x00b8


	//----- nvinfo : EIATTR_PARAM_CBANK
	.align		4
        /*1a44*/ 	.byte	0x04, 0x0a
        /*1a46*/ 	.short	(.L_815 - .L_814)
	.align		4
.L_814:
        /*1a48*/ 	.word	index@(.nv.constant0._Z35group_norm_nhwc_bwd_one_pass_kernelI11Fp16IOFp32WLi512ELi120ELi480EEv26Group_norm_nhwc_bwd_params)
        /*1a4c*/ 	.short	0x0380
        /*1a4e*/ 	.short	0x00b8


	//----- nvinfo : EIATTR_SW_WAR
	.align		4
.L_815:
        /*1a50*/ 	.byte	0x04, 0x36
        /*1a52*/ 	.short	(.L_817 - .L_816)
.L_816:
        /*1a54*/ 	.word	0x00000008
.L_817:


//--------------------- .nv.info._Z35group_norm_nhwc_bwd_one_pass_kernelI11Fp16IOBf16WLi64ELi120ELi480EEv26Group_norm_nhwc_bwd_params --------------------------
	.section	.nv.info._Z35group_norm_nhwc_bwd_one_pass_kernelI11Fp16IOBf16WLi64ELi120ELi480EEv26Group_norm_nhwc_bwd_params,"",@"SHT_CUDA_INFO"
	.sectionflags	@""
	.align	4


	//----- nvinfo : EIATTR_CUDA_API_VERSION
	.align		4
        /*0000*/ 	.byte	0x04, 0x37
        /*0002*/ 	.short	(.L_819 - .L_818)
.L_818:
        /*0004*/ 	.word	0x00000082


	//----- nvinfo : EIATTR_KPARAM_INFO
	.align		4
.L_819:
        /*0008*/ 	.byte	0x04, 0x17
        /*000a*/ 	.short	(.L_821 - .L_820)
.L_820:
        /*000c*/ 	.word	0x00000000
        /*0010*/ 	.short	0x0000
        /*0012*/ 	.short	0x0000
        /*0014*/ 	.byte	0x00, 0xf0, 0xe1, 0x02


	//----- nvinfo : EIATTR_SPARSE_MMA_MASK
	.align		4
.L_821:
        /*0018*/ 	.byte	0x03, 0x50
        /*001a*/ 	.short	0x0000


	//----- nvinfo : EIATTR_MAXREG_COUNT
	.align		4
        /*001c*/ 	.byte	0x03, 0x1b
        /*001e*/ 	.short	0x0080


	//----- nvinfo : EIATTR_NUM_BARRIERS
	.align		4
        /*0020*/ 	.byte	0x02, 0x4c
        /*0022*/ 	.byte	0x01
	.zero		1


	//----- nvinfo : EIATTR_MERCURY_ISA_VERSION
	.align		4
        /*0024*/ 	.byte	0x03, 0x5f
        /*0026*/ 	.short	0x0101


	//----- nvinfo : EIATTR_INT_WARP_WIDE_INSTR_OFFSETS
	.align		4
        /*0028*/ 	.byte	0x04, 0x31
        /*002a*/ 	.short	(.L_823 - .L_822)


	//   ....[0]....
.L_822:
        /*002c*/ 	.word	0x00002ea0


	//----- nvinfo : EIATTR_COOP_GROUP_MASK_REGIDS
	.align		4
.L_823:
        /*0030*/ 	.byte	0x04, 0x29
        /*0032*/ 	.short	(.L_825 - .L_824)


	//   ....[0]....
.L_824:
        /*0034*/ 	.word	0xffffffff


	//   ....[1]....
        /*0038*/ 	.word	0xffffffff


	//   ....[2]....
        /*003c*/ 	.word	0xffffffff


	//   ....[3]....
        /*0040*/ 	.word	0xffffffff


	//   ....[4]....
        /*0044*/ 	.word	0xffffffff


	//   ....[5]....
        /*0048*/ 	.word	0xffffffff


	//   ....[6]....
        /*004c*/ 	.word	0xffffffff


	//   ....[7]....
        /*0050*/ 	.word	0xffffffff


	//   ....[8]....
        /*0054*/ 	.word	0xffffffff


	//   ....[9]....
        /*0058*/ 	.word	0xffffffff


	//----- nvinfo : EIATTR_COOP_GROUP_INSTR_OFFSETS
	.align		4
.L_825:
        /*005c*/ 	.byte	0x04, 0x28
        /*005e*/ 	.short	(.L_827 - .L_826)


	//   ....[0]....
.L_826:
        /*0060*/ 	.word	0x00002c60


	//   ....[1]....
        /*0064*/ 	.word	0x00002ca0


	//   ....[2]....
        /*0068*/ 	.word	0x00002d20


	//   ....[3]....
        /*006c*/ 	.word	0x00002d40


	//   ....[4]....
        /*0070*/ 	.word	0x00002d80


	//   ....[5]....
        /*0074*/ 	.word	0x00002da0


	//   ....[6]....
        /*0078*/ 	.word	0x00002dd0


	//   ....[7]....
        /*007c*/ 	.word	0x00002df0


	//   ....[8]....
        /*0080*/ 	.word	0x00002e40


	//   ....[9]....
        /*0084*/ 	.word	0x00002e50


	//----- nvinfo : EIATTR_VRC_CTA_INIT_COUNT
	.align		4
.L_827:
        /*0088*/ 	.byte	0x02, 0x4a
	.zero		1
	.zero		1


	//----- nvinfo : EIATTR_EXIT_INSTR_OFFSETS
	.align		4
        /*008c*/ 	.byte	0x04, 0x1c
        /*008e*/ 	.short	(.L_829 - .L_828)


	//   ....[0]....
.L_828:
        /*0090*/ 	.word	0x00005be0


	//   ....[1]....
        /*0094*/ 	.word	0x00005d10


	//   ....[2]....
        /*0098*/ 	.word	0x00006310


	//   ....[3]....
        /*009c*/ 	.word	0x00006910


	//----- nvinfo : EIATTR_MAX_THREADS
	.align		4
.L_829:
        /*00a0*/ 	.byte	0x04, 0x05
        /*00a2*/ 	.short	(.L_831 - .L_830)
.L_830:
        /*00a4*/ 	.word	0x000001e0
        /*00a8*/ 	.word	0x00000001
        /*00ac*/ 	.word	0x00000001


	//----- nvinfo : EIATTR_CRS_STACK_SIZE
	.align		4
.L_831:
        /*00b0*/ 	.byte	0x04, 0x1e
        /*00b2*/ 	.short	(.L_833 - .L_832)
.L_832:
        /*00b4*/ 	.word	0x00000000


	//----- nvinfo : EIATTR_CBANK_PARAM_SIZE
	.align		4
.L_833:
        /*00b8*/ 	.byte	0x03, 0x19
        /*00ba*/ 	.short	0x00b8


	//----- nvinfo : EIATTR_PARAM_CBANK
	.align		4
        /*00bc*/ 	.byte	0x04, 0x0a
        /*00be*/ 	.short	(.L_835 - .L_834)
	.align		4
.L_834:
        /*00c0*/ 	.word	index@(.nv.constant0._Z35group_norm_nhwc_bwd_one_pass_kernelI11Fp16IOBf16WLi64ELi120ELi480EEv26Group_norm_nhwc_bwd_params)
        /*00c4*/ 	.short	0x0380
        /*00c6*/ 	.short	0x00b8


	//----- nvinfo : EIATTR_SW_WAR
	.align		4
.L_835:
        /*00c8*/ 	.byte	0x04, 0x36
        /*00ca*/ 	.short	(.L_837 - .L_836)
.L_836:
        /*00cc*/ 	.word	0x00000008
.L_837:


//--------------------- .nv.info._Z35group_norm_nhwc_bwd_one_pass_kernelI11Fp16IOBf16WLi128ELi120ELi480EEv26Group_norm_nhwc_bwd_params --------------------------
	.section	.nv.info._Z35group_norm_nhwc_bwd_one_pass_kernelI11Fp16IOBf16WLi128ELi120ELi480EEv26Group_norm_nhwc_bwd_params,"",@"SHT_CUDA_INFO"
	.sectionflags	@""
	.align	4


	//----- nvinfo : EIATTR_CUDA_API_VERSION
	.align		4
        /*0000*/ 	.byte	0x04, 0x37
        /*0002*/ 	.short	(.L_839 - .L_838)
.L_838:
        /*0004*/ 	.word	0x00000082


	//----- nvinfo : EIATTR_KPARAM_INFO
	.align		4
.L_839:
        /*0008*/ 	.byte	0x04, 0x17
        /*000a*/ 	.short	(.L_841 - .L_840)
.L_840:
        /*000c*/ 	.word	0x00000000
        /*0010*/ 	.short	0x0000
        /*0012*/ 	.short	0x0000
        /*0014*/ 	.byte	0x00, 0xf0, 0xe1, 0x02


	//----- nvinfo : EIATTR_SPARSE_MMA_MASK
	.align		4
.L_841:
        /*0018*/ 	.byte	0x03, 0x50
        /*001a*/ 	.short	0x0000


	//----- nvinfo : EIATTR_MAXREG_COUNT
	.align		4
        /*001c*/ 	.byte	0x03, 0x1b
        /*001e*/ 	.short	0x0080


	//----- nvinfo : EIATTR_NUM_BARRIERS
	.align		4
        /*0020*/ 	.byte	0x02, 0x4c
        /*0022*/ 	.byte	0x01
	.zero		1


	//----- nvinfo : EIATTR_MERCURY_ISA_VERSION
	.align		4
        /*0024*/ 	.byte	0x03, 0x5f
        /*0026*/ 	.short	0x0101


	//----- nvinfo : EIATTR_INT_WARP_WIDE_INSTR_OFFSETS
	.align		4
        /*0028*/ 	.byte	0x04, 0x31
        /*002a*/ 	.short	(.L_843 - .L_842)


	//   ....[0]....
.L_842:
        /*002c*/ 	.word	0x000054e0


	//----- nvinfo : EIATTR_COOP_GROUP_MASK_REGIDS
	.align		4
.L_843:
        /*0030*/ 	.byte	0x04, 0x29
        /*0032*/ 	.short	(.L_845 - .L_844)


	//   ....[0]....
.L_844:
        /*0034*/ 	.word	0xffffffff


	//   ....[1]....
        /*0038*/ 	.word	0xffffffff


	//   ....[2]....
        /*003c*/ 	.word	0xffffffff


	//   ....[3]....
        /*0040*/ 	.word	0xffffffff


	//   ....[4]....
        /*0044*/ 	.word	0xffffffff


	//   ....[5]....
        /*0048*/ 	.word	0xffffffff


	//   ....[6]....
        /*004c*/ 	.word	0xffffffff


	//   ....[7]....
        /*0050*/ 	.word	0xffffffff


	//   ....[8]....
        /*0054*/ 	.word	0xffffffff


	//   ....[9]....
        /*0058*/ 	.word	0xffffffff


	//----- nvinfo : EIATTR_COOP_GROUP_INSTR_OFFSETS
	.align		4
.L_845:
        /*005c*/ 	.byte	0x04, 0x28
        /*005e*/ 	.short	(.L_847 - .L_846)


	//   ....[0]....
.L_846:
        /*0060*/ 	.word	0x00005290


	//   ....[1]....
        /*0064*/ 	.word	0x000052d0


	//   ....[2]....
        /*0068*/ 	.word	0x00005340


	//   ....[3]....
        /*006c*/ 	.word	0x00005360


	//   ....[4]....
        /*0070*/ 	.word	0x00005390


	//   ....[5]....
        /*0074*/ 	.word	0x000053b0


	//   ....[6]....
        /*0078*/ 	.word	0x000053f0


	//   ....[7]....
        /*007c*/ 	.word	0x00005410


	//   ....[8]....
        /*0080*/ 	.word	0x00005480


	//   ....[9]....
        /*0084*/ 	.word	0x00005490


	//----- nvinfo : EIATTR_VRC_CTA_INIT_COUNT
	.align		4
.L_847:
        /*0088*/ 	.byte	0x02, 0x4a
	.zero		1
	.zero		1


	//----- nvinfo : EIATTR_EXIT_INSTR_OFFSETS
	.align		4
        /*008c*/ 	.byte	0x04, 0x1c
        /*008e*/ 	.short	(.L_849 - .L_848)


	//   ....[0]....
.L_848:
        /*0090*/ 	.word	0x00009ea0


	//   ....[1]....
        /*0094*/ 	.word	0x00009fd0


	//   ....[2]....
        /*0098*/ 	.word	0x0000a5e0


	//   ....[3]....
        /*009c*/ 	.word	0x0000abe0


	//----- nvinfo : EIATTR_MAX_THREADS
	.align		4
.L_849:
        /*00a0*/ 	.byte	0x04, 0x05
        /*00a2*/ 	.short	(.L_851 - .L_850)
.L_850:
        /*00a4*/ 	.word	0x000001e0
        /*00a8*/ 	.word	0x00000001
        /*00ac*/ 	.word	0x00000001


	//----- nvinfo : EIATTR_CRS_STACK_SIZE
	.align		4
.L_851:
        /*00b0*/ 	.byte	0x04, 0x1e
        /*00b2*/ 	.short	(.L_853 - .L_852)
.L_852:
        /*00b4*/ 	.word	0x00000000


	//----- nvinfo : EIATTR_CBANK_PARAM_SIZE
	.align		4
.L_853:
        /*00b8*/ 	.byte	0x03, 0x19
        /*00ba*/ 	.short	0x00b8


	//----- nvinfo : EIATTR_PARAM_CBANK
	.align		4
        /*00bc*/ 	.byte	0x04, 0x0a
        /*00be*/ 	.short	(.L_855 - .L_854)
	.align		4
.L_854:
        /*00c0*/ 	.word	index@(.nv.constant0._Z35group_norm_nhwc_bwd_one_pass_kernelI11Fp16IOBf16WLi128ELi120ELi480EEv26Group_norm_nhwc_bwd_params)
        /*00c4*/ 	.short	0x0380
        /*00c6*/ 	.short	0x00b8


	//----- nvinfo : EIATTR_SW_WAR
	.align		4
.L_855:
        /*00c8*/ 	.byte	0x04, 0x36
        /*00ca*/ 	.short	(.L_857 - .L_856)
.L_856:
        /*00cc*/ 	.word	0x00000008
.L_857:


//--------------------- .nv.info._Z35group_norm_nhwc_bwd_one_pass_kernelI11Fp16IOBf16WLi256ELi120ELi480EEv26Group_norm_nhwc_bwd_params --------------------------
	.section	.nv.info._Z35group_norm_nhwc_bwd_one_pass_kernelI11Fp16IOBf16WLi256ELi120ELi480EEv26Group_norm_nhwc_bwd_params,"",@"SHT_CUDA_INFO"
	.sectionflags	@""
	.align	4


	//----- nvinfo : EIATTR_CUDA_API_VERSION
	.align		4
        /*0000*/ 	.byte	0x04, 0x37
        /*0002*/ 	.short	(.L_859 - .L_858)
.L_858:
        /*0004*/ 	.word	0x00000082


	//----- nvinfo : EIATTR_KPARAM_INFO
	.align		4
.L_859:
        /*0008*/ 	.byte	0x04, 0x17
        /*000a*/ 	.short	(.L_861 - .L_860)
.L_860:
        /*000c*/ 	.word	0x00000000
        /*0010*/ 	.short	0x0000
        /*0012*/ 	.short	0x0000
        /*0014*/ 	.byte	0x00, 0xf0, 0xe1, 0x02


	//----- nvinfo : EIATTR_SPARSE_MMA_MASK
	.align		4
.L_861:
        /*0018*/ 	.byte	0x03, 0x50
        /*001a*/ 	.short	0x0000


	//----- nvinfo : EIATTR_MAXREG_COUNT
	.align		4
        /*001c*/ 	.byte	0x03, 0x1b
        /*001e*/ 	.short	0x0080


	//----- nvinfo : EIATTR_NUM_BARRIERS
	.align		4
        /*0020*/ 	.byte	0x02, 0x4c
        /*0022*/ 	.byte	0x01
	.zero		1


	//----- nvinfo : EIATTR_MERCURY_ISA_VERSION
	.align		4
        /*0024*/ 	.byte	0x03, 0x5f
        /*0026*/ 	.short	0x0101


	//----- nvinfo : EIATTR_INT_WARP_WIDE_INSTR_OFFSETS
	.align		4
        /*0028*/ 	.byte	0x04, 0x31
        /*002a*/ 	.short	(.L_863 - .L_862)


	//   ....[0]....
.L_862:
        /*002c*/ 	.word	0x0000bcd0


	//   ....[1]....
        /*0030*/ 	.word	0x0000cd90


	//   ....[2]....
        /*0034*/ 	.word	0x0000cdd0


	//   ....[3]....
        /*0038*/ 	.word	0x0000ce10


	//   ....[4]....
        /*003c*/ 	.word	0x0000ce50


	//   ....[5]....
        /*0040*/ 	.word	0x0000d070


	//----- nvinfo : EIATTR_COOP_GROUP_MASK_REGIDS
	.align		4
.L_863:
        /*0044*/ 	.byte	0x04, 0x29
        /*0046*/ 	.short	(.L_865 - .L_864)


	//   ....[0]....
.L_864:
        /*0048*/ 	.word	0xffffffff


	//   ....[1]....
        /*004c*/ 	.word	0xffffffff


	//   ....[2]....
        /*0050*/ 	.word	0xffffffff


	//   ....[3]....
        /*0054*/ 	.word	0xffffffff


	//   ....[4]....
        /*0058*/ 	.word	0xffffffff


	//   ....[5]....
        /*005c*/ 	.word	0xffffffff


	//   ....[6]....
        /*0060*/ 	.word	0xffffffff


	//   ....[7]....
        /*0064*/ 	.word	0xffffffff


	//   ....[8]....
        /*0068*/ 	.word	0xffffffff


	//   ....[9]....
        /*006c*/ 	.word	0xffffffff


	//----- nvinfo : EIATTR_COOP_GROUP_INSTR_OFFSETS
	.align		4
.L_865:
        /*0070*/ 	.byte	0x04, 0x28
        /*0072*/ 	.short	(.L_867 - .L_866)


	//   ....[0]....
.L_866:
        /*0074*/ 	.word	0x0000ba70


	//   ....[1]....
        /*0078*/ 	.word	0x0000baa0


	//   ....[2]....
        /*007c*/ 	.word	0x0000bb30


	//   ....[3]....
        /*0080*/ 	.word	0x0000bb40


	//   ....[4]....
        /*0084*/ 	.word	0x0000bb90


	//   ....[5]....
        /*0088*/ 	.word	0x0000bba0


	//   ....[6]....
        /*008c*/ 	.word	0x0000bbd0


	//   ....[7]....
        /*0090*/ 	.word	0x0000bc00


	//   ....[8]....
        /*0094*/ 	.word	0x0000bc70


	//   ....[9]....
        /*0098*/ 	.word	0x0000bc80


	//----- nvinfo : EIATTR_VRC_CTA_INIT_COUNT
	.align		4
.L_867:
        /*009c*/ 	.byte	0x02, 0x4a
	.zero		1
	.zero		1


	//----- nvinfo : EIATTR_EXIT_INSTR_OFFSETS
	.align		4
        /*00a0*/ 	.byte	0x04, 0x1c
        /*00a2*/ 	.short	(.L_869 - .L_868)


	//   ....[0]....
.L_868:
        /*00a4*/ 	.word	0x0000dbb0


	//   ....[1]....
        /*00a8*/ 	.word	0x0000dce0


	//   ....[2]....
        /*00ac*/ 	.word	0x0000e300


	//   ....[3]....
        /*00b0*/ 	.word	0x0000e900


	//----- nvinfo : EIATTR_MAX_THREADS
	.align		4
.L_869:
        /*00b4*/ 	.byte	0x04, 0x05
        /*00b6*/ 	.short	(.L_871 - .L_870)
.L_870:
        /*00b8*/ 	.word	0x000001e0
        /*00bc*/ 	.word	0x00000001
        /*00c0*/ 	.word	0x00000001


	//----- nvinfo : EIATTR_CRS_STACK_SIZE
	.align		4
.L_871:
        /*00c4*/ 	.byte	0x04, 0x1e
        /*00c6*/ 	.short	(.L_873 - .L_872)
.L_872:
        /*00c8*/ 	.word	0x00000000


	//----- nvinfo : EIATTR_CBANK_PARAM_SIZE
	.align		4
.L_873:
        /*00cc*/ 	.byte	0x03, 0x19
        /*00ce*/ 	.short	0x00b8


	//----- nvinfo : EIATTR_PARAM_CBANK
	.align		4
        /*00d0*/ 	.byte	0x04, 0x0a
        /*00d2*/ 	.short	(.L_875 - .L_874)
	.align		4
.L_874:
        /*00d4*/ 	.word	index@(.nv.constant0._Z35group_norm_nhwc_bwd_one_pass_kernelI11Fp16IOBf16WLi256ELi120ELi480EEv26Group_norm_nhwc_bwd_params)
        /*00d8*/ 	.short	0x0380
        /*00da*/ 	.short	0x00b8


	//----- nvinfo : EIATTR_SW_WAR
	.align		4
.L_875:
        /*00dc*/ 	.byte	0x04, 0x36
        /*00de*/ 	.short	(.L_877 - .L_876)
.L_876:
        /*00e0*/ 	.word	0x00000008
.L_877:


//--------------------- .nv.info._Z35group_norm_nhwc_bwd_one_pass_kernelI11Fp16IOBf16WLi512ELi120ELi480EEv26Group_norm_nhwc_bwd_params --------------------------
	.section	.nv.info._Z35group_norm_nhwc_bwd_one_pass_kernelI11Fp16IOBf16WLi512ELi120ELi480EEv26Group_norm_nhwc_bwd_params,"",@"SHT_CUDA_INFO"
	.sectionflags	@""
	.align	4


	//----- nvinfo : EIATTR_CUDA_API_VERSION
	.align		4
        /*0000*/ 	.byte	0x04, 0x37
        /*0002*/ 	.short	(.L_879 - .L_878)
.L_878:
        /*0004*/ 	.word	0x00000082


	//----- nvinfo : EIATTR_KPARAM_INFO
	.align		4
.L_879:
        /*0008*/ 	.byte	0x04, 0x17
        /*000a*/ 	.short	(.L_881 - .L_880)
.L_880:
        /*000c*/ 	.word	0x00000000
        /*0010*/ 	.short	0x0000
        /*0012*/ 	.short	0x0000
        /*0014*/ 	.byte	0x00, 0xf0, 0xe1, 0x02


	//----- nvinfo : EIATTR_SPARSE_MMA_MASK
	.align		4
.L_881:
        /*0018*/ 	.byte	0x03, 0x50
        /*001a*/ 	.short	0x0000


	//----- nvinfo : EIATTR_MAXREG_COUNT
	.align		4
        /*001c*/ 	.byte	0x03, 0x1b
        /*001e*/ 	.short	0x0080


	//----- nvinfo : EIATTR_NUM_BARRIERS
	.align		4
        /*0020*/ 	.byte	0x02, 0x4c
        /*0022*/ 	.byte	0x01
	.zero		1


	//----- nvinfo : EIATTR_ANNOTATIONS
	.align		4
        /*0024*/ 	.byte	0x04, 0x55
        /*0026*/ 	.short	(.L_883 - .L_882)


	//   ....[0]....
.L_882:
        /* <DEDUP_REMOVED lines=456> */


	//----- nvinfo : EIATTR_MERCURY_ISA_VERSION
	.align		4
.L_883:
        /*1c98*/ 	.byte	0x03, 0x5f
        /*1c9a*/ 	.short	0x0101


	//----- nvinfo : EIATTR_INT_WARP_WIDE_INSTR_OFFSETS
	.align		4
        /*1c9c*/ 	.byte	0x04, 0x31
        /*1c9e*/ 	.short	(.L_885 - .L_884)


	//   ....[0]....
.L_884:
        /*1ca0*/ 	.word	0x0001ad80


	//   ....[1]....
        /*1ca4*/ 	.word	0x0001be40


	//   ....[2]....
        /*1ca8*/ 	.word	0x0001be80


	//   ....[3]....
        /*1cac*/ 	.word	0x0001bec0


	//   ....[4]....
        /*1cb0*/ 	.word	0x0001bf00


	//   ....[5]....
        /*1cb4*/ 	.word	0x0001c120


	//----- nvinfo : EIATTR_COOP_GROUP_MASK_REGIDS
	.align		4
.L_885:
        /*1cb8*/ 	.byte	0x04, 0x29
        /*1cba*/ 	.short	(.L_887 - .L_886)


	//   ....[0]....
.L_886:
        /*1cbc*/ 	.word	0xffffffff


	//   ....[1]....
        /*1cc0*/ 	.word	0xffffffff


	//   ....[2]....
        /*1cc4*/ 	.word	0xffffffff


	//   ....[3]....
        /*1cc8*/ 	.word	0xffffffff


	//   ....[4]....
        /*1ccc*/ 	.word	0xffffffff


	//   ....[5]....
        /*1cd0*/ 	.word	0xffffffff


	//   ....[6]....
        /*1cd4*/ 	.word	0xffffffff


	//   ....[7]....
        /*1cd8*/ 	.word	0xffffffff


	//   ....[8]....
        /*1cdc*/ 	.word	0xffffffff


	//   ....[9]....
        /*1ce0*/ 	.word	0xffffffff


	//----- nvinfo : EIATTR_COOP_GROUP_INSTR_OFFSETS
	.align		4
.L_887:
        /*1ce4*/ 	.byte	0x04, 0x28
        /*1ce6*/ 	.short	(.L_889 - .L_888)


	//   ....[0]....
.L_888:
        /*1ce8*/ 	.word	0x0001ab10


	//   ....[1]....
        /*1cec*/ 	.word	0x0001ab50


	//   ....[2]....
        /*1cf0*/ 	.word	0x0001abe0


	//   ....[3]....
        /*1cf4*/ 	.word	0x0001abf0


	//   ....[4]....
        /*1cf8*/ 	.word	0x0001ac20


	//   ....[5]....
        /*1cfc*/ 	.word	0x0001ac40


	//   ....[6]....
        /*1d00*/ 	.word	0x0001ac80


	//   ....[7]....
        /*1d04*/ 	.word	0x0001ac90


	//   ....[8]....
        /*1d08*/ 	.word	0x0001ad20


	//   ....[9]....
        /*1d0c*/ 	.word	0x0001ad30


	//----- nvinfo : EIATTR_VRC_CTA_INIT_COUNT
	.align		4
.L_889:
        /*1d10*/ 	.byte	0x02, 0x4a
	.zero		1
	.zero		1


	//----- nvinfo : EIATTR_EXIT_INSTR_OFFSETS
	.align		4
        /*1d14*/ 	.byte	0x04, 0x1c
        /*1d16*/ 	.short	(.L_891 - .L_890)


	//   ....[0]....
.L_890:
        /*1d18*/ 	.word	0x0001cc60


	//   ....[1]....
        /*1d1c*/ 	.word	0x0001cd90


	//   ....[2]....
        /*1d20*/ 	.word	0x0001d3b0


	//   ....[3]....
        /*1d24*/ 	.word	0x0001d9b0


	//----- nvinfo : EIATTR_MAX_THREADS
	.align		4
.L_891:
        /*1d28*/ 	.byte	0x04, 0x05
        /*1d2a*/ 	.short	(.L_893 - .L_892)
.L_892:
        /*1d2c*/ 	.word	0x000001e0
        /*1d30*/ 	.word	0x00000001
        /*1d34*/ 	.word	0x00000001


	//----- nvinfo : EIATTR_CRS_STACK_SIZE
	.align		4
.L_893:
        /*1d38*/ 	.byte	0x04, 0x1e
        /*1d3a*/ 	.short	(.L_895 - .L_894)
.L_894:
        /*1d3c*/ 	.word	0x00000000


	//----- nvinfo : EIATTR_CBANK_PARAM_SIZE
	.align		4
.L_895:
        /*1d40*/ 	.byte	0x03, 0x19
        /*1d42*/ 	.short	0x00b8


	//----- nvinfo : EIATTR_PARAM_CBANK
	.align		4
        /*1d44*/ 	.byte	0x04, 0x0a
        /*1d46*/ 	.short	(.L_897 - .L_896)
	.align		4
.L_896:
        /*1d48*/ 	.word	index@(.nv.constant0._Z35group_norm_nhwc_bwd_one_pass_kernelI11Fp16IOBf16WLi512ELi120ELi480EEv26Group_norm_nhwc_bwd_params)
        /*1d4c*/ 	.short	0x0380
        /*1d4e*/ 	.short	0x00b8


	//----- nvinfo : EIATTR_SW_WAR
	.align		4
.L_897:
        /*1d50*/ 	.byte	0x04, 0x36
        /*1d52*/ 	.short	(.L_899 - .L_898)
.L_898:
        /*1d54*/ 	.word	0x00000008
.L_899:


//--------------------- .nv.info._Z35group_norm_nhwc_bwd_one_pass_kernelI11Fp16IOFp16WLi64ELi120ELi480EEv26Group_norm_nhwc_bwd_params --------------------------
	.section	.nv.info._Z35group_norm_nhwc_bwd_one_pass_kernelI11Fp16IOFp16WLi64ELi120ELi480EEv26Group_norm_nhwc_bwd_params,"",@"SHT_CUDA_INFO"
	.sectionflags	@""
	.align	4


	//----- nvinfo : EIATTR_CUDA_API_VERSION
	.align		4
        /*0000*/ 	.byte	0x04, 0x37
        /*0002*/ 	.short	(.L_901 - .L_900)
.L_900:
        /*0004*/ 	.word	0x00000082


	//----- nvinfo : EIATTR_KPARAM_INFO
	.align		4
.L_901:
        /*0008*/ 	.byte	0x04, 0x17
        /*000a*/ 	.short	(.L_903 - .L_902)
.L_902:
        /*000c*/ 	.word	0x00000000
        /*0010*/ 	.short	0x0000
        /*0012*/ 	.short	0x0000
        /*0014*/ 	.byte	0x00, 0xf0, 0xe1, 0x02


	//----- nvinfo : EIATTR_SPARSE_MMA_MASK
	.align		4
.L_903:
        /*0018*/ 	.byte	0x03, 0x50
        /*001a*/ 	.short	0x0000


	//----- nvinfo : EIATTR_MAXREG_COUNT
	.align		4
        /*001c*/ 	.byte	0x03, 0x1b
        /*001e*/ 	.short	0x0080


	//----- nvinfo : EIATTR_NUM_BARRIERS
	.align		4
        /*0020*/ 	.byte	0x02, 0x4c
        /*0022*/ 	.byte	0x01
	.zero		1


	//----- nvinfo : EIATTR_MERCURY_ISA_VERSION
	.align		4
        /*0024*/ 	.byte	0x03, 0x5f
        /*0026*/ 	.short	0x0101


	//----- nvinfo : EIATTR_INT_WARP_WIDE_INSTR_OFFSETS
	.align		4
        /*0028*/ 	.byte	0x04, 0x31
        /*002a*/ 	.short	(.L_905 - .L_904)


	//   ....[0]....
.L_904:
        /*002c*/ 	.word	0x00002ea0


	//----- nvinfo : EIATTR_COOP_GROUP_MASK_REGIDS
	.align		4
.L_905:
        /*0030*/ 	.byte	0x04, 0x29
        /*0032*/ 	.short	(.L_907 - .L_906)


	//   ....[0]....
.L_906:
        /*0034*/ 	.word	0xffffffff


	//   ....[1]....
        /*0038*/ 	.word	0xffffffff


	//   ....[2]....
        /*003c*/ 	.word	0xffffffff


	//   ....[3]....
        /*0040*/ 	.word	0xffffffff


	//   ....[4]....
        /*0044*/ 	.word	0xffffffff


	//   ....[5]....
        /*0048*/ 	.word	0xffffffff


	//   ....[6]....
        /*004c*/ 	.word	0xffffffff


	//   ....[7]....
        /*0050*/ 	.word	0xffffffff


	//   ....[8]....
        /*0054*/ 	.word	0xffffffff


	//   ....[9]....
        /*0058*/ 	.word	0xffffffff


	//----- nvinfo : EIATTR_COOP_GROUP_INSTR_OFFSETS
	.align		4
.L_907:
        /*005c*/ 	.byte	0x04, 0x28
        /*005e*/ 	.short	(.L_909 - .L_908)


	//   ....[0]....
.L_908:
        /*0060*/ 	.word	0x00002c60


	//   ....[1]....
        /*0064*/ 	.word	0x00002ca0


	//   ....[2]....
        /*0068*/ 	.word	0x00002d20


	//   ....[3]....
        /*006c*/ 	.word	0x00002d40


	//   ....[4]....
        /*0070*/ 	.word	0x00002d80


	//   ....[5]....
        /*0074*/ 	.word	0x00002da0


	//   ....[6]....
        /*0078*/ 	.word	0x00002dd0


	//   ....[7]....
        /*007c*/ 	.word	0x00002df0


	//   ....[8]....
        /*0080*/ 	.word	0x00002e40


	//   ....[9]....
        /*0084*/ 	.word	0x00002e50


	//----- nvinfo : EIATTR_VRC_CTA_INIT_COUNT
	.align		4
.L_909:
        /*0088*/ 	.byte	0x02, 0x4a
	.zero		1
	.zero		1


	//----- nvinfo : EIATTR_EXIT_INSTR_OFFSETS
	.align		4
        /*008c*/ 	.byte	0x04, 0x1c
        /*008e*/ 	.short	(.L_911 - .L_910)


	//   ....[0]....
.L_910:
        /*0090*/ 	.word	0x00005be0


	//   ....[1]....
        /*0094*/ 	.word	0x00005d10


	//   ....[2]....
        /*0098*/ 	.word	0x00006310


	//   ....[3]....
        /*009c*/ 	.word	0x00006910


	//----- nvinfo : EIATTR_MAX_THREADS
	.align		4
.L_911:
        /*00a0*/ 	.byte	0x04, 0x05
        /*00a2*/ 	.short	(.L_913 - .L_912)
.L_912:
        /*00a4*/ 	.word	0x000001e0
        /*00a8*/ 	.word	0x00000001
        /*00ac*/ 	.word	0x00000001


	//----- nvinfo : EIATTR_CRS_STACK_SIZE
	.align		4
.L_913:
        /*00b0*/ 	.byte	0x04, 0x1e
        /*00b2*/ 	.short	(.L_915 - .L_914)
.L_914:
        /*00b4*/ 	.word	0x00000000


	//----- nvinfo : EIATTR_CBANK_PARAM_SIZE
	.align		4
.L_915:
        /*00b8*/ 	.byte	0x03, 0x19
        /*00ba*/ 	.short	0x00b8


	//----- nvinfo : EIATTR_PARAM_CBANK
	.align		4
        /*00bc*/ 	.byte	0x04, 0x0a
        /*00be*/ 	.short	(.L_917 - .L_916)
	.align		4
.L_916:
        /*00c0*/ 	.word	index@(.nv.constant0._Z35group_norm_nhwc_bwd_one_pass_kernelI11Fp16IOFp16WLi64ELi120ELi480EEv26Group_norm_nhwc_bwd_params)
        /*00c4*/ 	.short	0x0380
        /*00c6*/ 	.short	0x00b8


	//----- nvinfo : EIATTR_SW_WAR
	.align		4
.L_917:
        /*00c8*/ 	.byte	0x04, 0x36
        /*00ca*/ 	.short	(.L_919 - .L_918)
.L_918:
        /*00cc*/ 	.word	0x00000008
.L_919:


//--------------------- .nv.info._Z35group_norm_nhwc_bwd_one_pass_kernelI11Fp16IOFp16WLi128ELi120ELi480EEv26Group_norm_nhwc_bwd_params --------------------------
	.section	.nv.info._Z35group_norm_nhwc_bwd_one_pass_kernelI11Fp16IOFp16WLi128ELi120ELi480EEv26Group_norm_nhwc_bwd_params,"",@"SHT_CUDA_INFO"
	.sectionflags	@""
	.align	4


	//----- nvinfo : EIATTR_CUDA_API_VERSION
	.align		4
        /*0000*/ 	.byte	0x04, 0x37
        /*0002*/ 	.short	(.L_921 - .L_920)
.L_920:
        /*0004*/ 	.word	0x00000082


	//----- nvinfo : EIATTR_KPARAM_INFO
	.align		4
.L_921:
        /*0008*/ 	.byte	0x04, 0x17
        /*000a*/ 	.short	(.L_923 - .L_922)
.L_922:
        /*000c*/ 	.word	0x00000000
        /*0010*/ 	.short	0x0000
        /*0012*/ 	.short	0x0000
        /*0014*/ 	.byte	0x00, 0xf0, 0xe1, 0x02


	//----- nvinfo : EIATTR_SPARSE_MMA_MASK
	.align		4
.L_923:
        /*0018*/ 	.byte	0x03, 0x50
        /*001a*/ 	.short	0x0000


	//----- nvinfo : EIATTR_MAXREG_COUNT
	.align		4
        /*001c*/ 	.byte	0x03, 0x1b
        /*001e*/ 	.short	0x0080


	//----- nvinfo : EIATTR_NUM_BARRIERS
	.align		4
        /*0020*/ 	.byte	0x02, 0x4c
        /*0022*/ 	.byte	0x01
	.zero		1


	//----- nvinfo : EIATTR_MERCURY_ISA_VERSION
	.align		4
        /*0024*/ 	.byte	0x03, 0x5f
        /*0026*/ 	.short	0x0101


	//----- nvinfo : EIATTR_INT_WARP_WIDE_INSTR_OFFSETS
	.align		4
        /*0028*/ 	.byte	0x04, 0x31
        /*002a*/ 	.short	(.L_925 - .L_924)


	//   ....[0]....
.L_924:
        /*002c*/ 	.word	0x000054e0


	//----- nvinfo : EIATTR_COOP_GROUP_MASK_REGIDS
	.align		4
.L_925:
        /*0030*/ 	.byte	0x04, 0x29
        /*0032*/ 	.short	(.L_927 - .L_926)


	//   ....[0]....
.L_926:
        /*0034*/ 	.word	0xffffffff


	//   ....[1]....
        /*0038*/ 	.word	0xffffffff


	//   ....[2]....
        /*003c*/ 	.word	0xffffffff


	//   ....[3]....
        /*0040*/ 	.word	0xffffffff


	//   ....[4]....
        /*0044*/ 	.word	0xffffffff


	//   ....[5]....
        /*0048*/ 	.word	0xffffffff


	//   ....[6]....
        /*004c*/ 	.word	0xffffffff


	//   ....[7]....
        /*0050*/ 	.word	0xffffffff


	//   ....[8]....
        /*0054*/ 	.word	0xffffffff


	//   ....[9]....
        /*0058*/ 	.word	0xffffffff


	//----- nvinfo : EIATTR_COOP_GROUP_INSTR_OFFSETS
	.align		4
.L_927:
        /*005c*/ 	.byte	0x04, 0x28
        /*005e*/ 	.short	(.L_929 - .L_928)


	//   ....[0]....
.L_928:
        /*0060*/ 	.word	0x00005290


	//   ....[1]....
        /*0064*/ 	.word	0x000052d0


	//   ....[2]....
        /*0068*/ 	.word	0x00005340


	//   ....[3]....
        /*006c*/ 	.word	0x00005360


	//   ....[4]....
        /*0070*/ 	.word	0x00005390


	//   ....[5]....
        /*0074*/ 	.word	0x000053b0


	//   ....[6]....
        /*0078*/ 	.word	0x000053f0


	//   ....[7]....
        /*007c*/ 	.word	0x00005410


	//   ....[8]....
        /*0080*/ 	.word	0x00005480


	//   ....[9]....
        /*0084*/ 	.word	0x00005490


	//----- nvinfo : EIATTR_VRC_CTA_INIT_COUNT
	.align		4
.L_929:
        /*0088*/ 	.byte	0x02, 0x4a
	.zero		1
	.zero		1


	//----- nvinfo : EIATTR_EXIT_INSTR_OFFSETS
	.align		4
        /*008c*/ 	.byte	0x04, 0x1c
        /*008e*/ 	.short	(.L_931 - .L_930)


	//   ....[0]....
.L_930:
        /*0090*/ 	.word	0x00009ea0


	//   ....[1]....
        /*0094*/ 	.word	0x00009fd0


	//   ....[2]....
        /*0098*/ 	.word	0x0000a5e0


	//   ....[3]....
        /*009c*/ 	.word	0x0000abe0


	//----- nvinfo : EIATTR_MAX_THREADS
	.align		4
.L_931:
        /*00a0*/ 	.byte	0x04, 0x05
        /*00a2*/ 	.short	(.L_933 - .L_932)
.L_932:
        /*00a4*/ 	.word	0x000001e0
        /*00a8*/ 	.word	0x00000001
        /*00ac*/ 	.word	0x00000001


	//----- nvinfo : EIATTR_CRS_STACK_SIZE
	.align		4
.L_933:
        /*00b0*/ 	.byte	0x04, 0x1e
        /*00b2*/ 	.short	(.L_935 - .L_934)
.L_934:
        /*00b4*/ 	.word	0x00000000


	//----- nvinfo : EIATTR_CBANK_PARAM_SIZE
	.align		4
.L_935:
        /*00b8*/ 	.byte	0x03, 0x19
        /*00ba*/ 	.short	0x00b8


	//----- nvinfo : EIATTR_PARAM_CBANK
	.align		4
        /*00bc*/ 	.byte	0x04, 0x0a
        /*00be*/ 	.short	(.L_937 - .L_936)
	.align		4
.L_936:
        /*00c0*/ 	.word	index@(.nv.constant0._Z35group_norm_nhwc_bwd_one_pass_kernelI11Fp16IOFp16WLi128ELi120ELi480EEv26Group_norm_nhwc_bwd_params)
        /*00c4*/ 	.short	0x0380
        /*00c6*/ 	.short	0x00b8


	//----- nvinfo : EIATTR_SW_WAR
	.align		4
.L_937:
        /*00c8*/ 	.byte	0x04, 0x36
        /*00ca*/ 	.short	(.L_939 - .L_938)
.L_938:
        /*00cc*/ 	.word	0x00000008
.L_939:


//--------------------- .nv.info._Z35group_norm_nhwc_bwd_one_pass_kernelI11Fp16IOFp16WLi256ELi120ELi480EEv26Group_norm_nhwc_bwd_params --------------------------
	.section	.nv.info._Z35group_norm_nhwc_bwd_one_pass_kernelI11Fp16IOFp16WLi256ELi120ELi480EEv26Group_norm_nhwc_bwd_params,"",@"SHT_CUDA_INFO"
	.sectionflags	@""
	.align	4


	//----- nvinfo : EIATTR_CUDA_API_VERSION
	.align		4
        /*0000*/ 	.byte	0x04, 0x37
        /*0002*/ 	.short	(.L_941 - .L_940)
.L_940:
        /*0004*/ 	.word	0x00000082


	//----- nvinfo : EIATTR_KPARAM_INFO
	.align		4
.L_941:
        /*0008*/ 	.byte	0x04, 0x17
        /*000a*/ 	.short	(.L_943 - .L_942)
.L_942:
        /*000c*/ 	.word	0x00000000
        /*0010*/ 	.short	0x0000
        /*0012*/ 	.short	0x0000
        /*0014*/ 	.byte	0x00, 0xf0, 0xe1, 0x02


	//----- nvinfo : EIATTR_SPARSE_MMA_MASK
	.align		4
.L_943:
        /*0018*/ 	.byte	0x03, 0x50
        /*001a*/ 	.short	0x0000


	//----- nvinfo : EIATTR_MAXREG_COUNT
	.align		4
        /*001c*/ 	.byte	0x03, 0x1b
        /*001e*/ 	.short	0x0080


	//----- nvinfo : EIATTR_NUM_BARRIERS
	.align		4
        /*0020*/ 	.byte	0x02, 0x4c
        /*0022*/ 	.byte	0x01
	.zero		1


	//----- nvinfo : EIATTR_MERCURY_ISA_VERSION
	.align		4
        /*0024*/ 	.byte	0x03, 0x5f
        /*0026*/ 	.short	0x0101


	//----- nvinfo : EIATTR_INT_WARP_WIDE_INSTR_OFFSETS
	.align		4
        /*0028*/ 	.byte	0x04, 0x31
        /*002a*/ 	.short	(.L_945 - .L_944)


	//   ....[0]....
.L_944:
        /*002c*/ 	.word	0x0000bcc0


	//   ....[1]....
        /*0030*/ 	.word	0x0000cd80


	//   ....[2]....
        /*0034*/ 	.word	0x0000cdc0


	//   ....[3]....
        /*0038*/ 	.word	0x0000ce00


	//   ....[4]....
        /*003c*/ 	.word	0x0000ce40


	//   ....[5]....
        /*0040*/ 	.word	0x0000d060


	//----- nvinfo : EIATTR_COOP_GROUP_MASK_REGIDS
	.align		4
.L_945:
        /*0044*/ 	.byte	0x04, 0x29
        /*0046*/ 	.short	(.L_947 - .L_946)


	//   ....[0]....
.L_946:
        /*0048*/ 	.word	0xffffffff


	//   ....[1]....
        /*004c*/ 	.word	0xffffffff


	//   ....[2]....
        /*0050*/ 	.word	0xffffffff


	//   ....[3]....
        /*0054*/ 	.word	0xffffffff


	//   ....[4]....
        /*0058*/ 	.word	0xffffffff


	//   ....[5]....
        /*005c*/ 	.word	0xffffffff


	//   ....[6]....
        /*0060*/ 	.word	0xffffffff


	//   ....[7]....
        /*0064*/ 	.word	0xffffffff


	//   ....[8]....
        /*0068*/ 	.word	0xffffffff


	//   ....[9]....
        /*006c*/ 	.word	0xffffffff


	//----- nvinfo : EIATTR_COOP_GROUP_INSTR_OFFSETS
	.align		4
.L_947:
        /*0070*/ 	.byte	0x04, 0x28
        /*0072*/ 	.short	(.L_949 - .L_948)


	//   ....[0]....
.L_948:
        /*0074*/ 	.word	0x0000ba60


	//   ....[1]....
        /*0078*/ 	.word	0x0000ba90


	//   ....[2]....
        /*007c*/ 	.word	0x0000bb20


	//   ....[3]....
        /*0080*/ 	.word	0x0000bb30


	//   ....[4]....
        /*0084*/ 	.word	0x0000bb80


	//   ....[5]....
        /*0088*/ 	.word	0x0000bb90


	//   ....[6]....
        /*008c*/ 	.word	0x0000bbc0


	//   ....[7]....
        /*0090*/ 	.word	0x0000bbf0


	//   ....[8]....
        /*0094*/ 	.word	0x0000bc60


	//   ....[9]....
        /*0098*/ 	.word	0x0000bc70


	//----- nvinfo : EIATTR_VRC_CTA_INIT_COUNT
	.align		4
.L_949:
        /*009c*/ 	.byte	0x02, 0x4a
	.zero		1
	.zero		1


	//----- nvinfo : EIATTR_EXIT_INSTR_OFFSETS
	.align		4
        /*00a0*/ 	.byte	0x04, 0x1c
        /*00a2*/ 	.short	(.L_951 - .L_950)


	//   ....[0]....
.L_950:
        /*00a4*/ 	.word	0x0000dba0


	//   ....[1]....
        /*00a8*/ 	.word	0x0000dcd0


	//   ....[2]....
        /*00ac*/ 	.word	0x0000e2f0


	//   ....[3]....
        /*00b0*/ 	.word	0x0000e8f0


	//----- nvinfo : EIATTR_MAX_THREADS
	.align		4
.L_951:
        /*00b4*/ 	.byte	0x04, 0x05
        /*00b6*/ 	.short	(.L_953 - .L_952)
.L_952:
        /*00b8*/ 	.word	0x000001e0
        /*00bc*/ 	.word	0x00000001
        /*00c0*/ 	.word	0x00000001


	//----- nvinfo : EIATTR_CRS_STACK_SIZE
	.align		4
.L_953:
        /*00c4*/ 	.byte	0x04, 0x1e
        /*00c6*/ 	.short	(.L_955 - .L_954)
.L_954:
        /*00c8*/ 	.word	0x00000000


	//----- nvinfo : EIATTR_CBANK_PARAM_SIZE
	.align		4
.L_955:
        /*00cc*/ 	.byte	0x03, 0x19
        /*00ce*/ 	.short	0x00b8


	//----- nvinfo : EIATTR_PARAM_CBANK
	.align		4
        /*00d0*/ 	.byte	0x04, 0x0a
        /*00d2*/ 	.short	(.L_957 - .L_956)
	.align		4
.L_956:
        /*00d4*/ 	.word	index@(.nv.constant0._Z35group_norm_nhwc_bwd_one_pass_kernelI11Fp16IOFp16WLi256ELi120ELi480EEv26Group_norm_nhwc_bwd_params)
        /*00d8*/ 	.short	0x0380
        /*00da*/ 	.short	0x00b8


	//----- nvinfo : EIATTR_SW_WAR
	.align		4
.L_957:
        /*00dc*/ 	.byte	0x04, 0x36
        /*00de*/ 	.short	(.L_959 - .L_958)
.L_958:
        /*00e0*/ 	.word	0x00000008
.L_959:


//--------------------- .nv.info._Z35group_norm_nhwc_bwd_one_pass_kernelI11Fp16IOFp16WLi512ELi120ELi480EEv26Group_norm_nhwc_bwd_params --------------------------
	.section	.nv.info._Z35group_norm_nhwc_bwd_one_pass_kernelI11Fp16IOFp16WLi512ELi120ELi480EEv26Group_norm_nhwc_bwd_params,"",@"SHT_CUDA_INFO"
	.sectionflags	@""
	.align	4


	//----- nvinfo : EIATTR_CUDA_API_VERSION
	.align		4
        /*0000*/ 	.byte	0x04, 0x37
        /*0002*/ 	.short	(.L_961 - .L_960)
.L_960:
        /*0004*/ 	.word	0x00000082


	//----- nvinfo : EIATTR_KPARAM_INFO
	.align		4
.L_961:
        /*0008*/ 	.byte	0x04, 0x17
        /*000a*/ 	.short	(.L_963 - .L_962)
.L_962:
        /*000c*/ 	.word	0x00000000
        /*0010*/ 	.short	0x0000
        /*0012*/ 	.short	0x0000
        /*0014*/ 	.byte	0x00, 0xf0, 0xe1, 0x02


	//----- nvinfo : EIATTR_SPARSE_MMA_MASK
	.align		4
.L_963:
        /*0018*/ 	.byte	0x03, 0x50
        /*001a*/ 	.short	0x0000


	//----- nvinfo : EIATTR_MAXREG_COUNT
	.align		4
        /*001c*/ 	.byte	0x03, 0x1b
        /*001e*/ 	.short	0x0080


	//----- nvinfo : EIATTR_NUM_BARRIERS
	.align		4
        /*0020*/ 	.byte	0x02, 0x4c
        /*0022*/ 	.byte	0x01
	.zero		1


	//----- nvinfo : EIATTR_ANNOTATIONS
	.align		4
        /*0024*/ 	.byte	0x04, 0x55
        /*0026*/ 	.short	(.L_965 - .L_964)


	//   ....[0]....
.L_964:
        /* <DEDUP_REMOVED lines=456> */


	//----- nvinfo : EIATTR_MERCURY_ISA_VERSION
	.align		4
.L_965:
        /*1c98*/ 	.byte	0x03, 0x5f
        /*1c9a*/ 	.short	0x0101


	//----- nvinfo : EIATTR_INT_WARP_WIDE_INSTR_OFFSETS
	.align		4
        /*1c9c*/ 	.byte	0x04, 0x31
        /*1c9e*/ 	.short	(.L_967 - .L_966)


	//   ....[0]....
.L_966:
        /*1ca0*/ 	.word	0x0001ad80


	//   ....[1]....
        /*1ca4*/ 	.word	0x0001be40


	//   ....[2]....
        /*1ca8*/ 	.word	0x0001be80


	//   ....[3]....
        /*1cac*/ 	.word	0x0001bec0


	//   ....[4]....
        /*1cb0*/ 	.word	0x0001bf00


	//   ....[5]....
        /*1cb4*/ 	.word	0x0001c120


	//----- nvinfo : EIATTR_COOP_GROUP_MASK_REGIDS
	.align		4
.L_967:
        /*1cb8*/ 	.byte	0x04, 0x29
        /*1cba*/ 	.short	(.L_969 - .L_968)


	//   ....[0]....
.L_968:
        /*1cbc*/ 	.word	0xffffffff


	//   ....[1]....
        /*1cc0*/ 	.word	0xffffffff


	//   ....[2]....
        /*1cc4*/ 	.word	0xffffffff


	//   ....[3]....
        /*1cc8*/ 	.word	0xffffffff


	//   ....[4]....
        /*1ccc*/ 	.word	0xffffffff


	//   ....[5]....
        /*1cd0*/ 	.word	0xffffffff


	//   ....[6]....
        /*1cd4*/ 	.word	0xffffffff


	//   ....[7]....
        /*1cd8*/ 	.word	0xffffffff


	//   ....[8]....
        /*1cdc*/ 	.word	0xffffffff


	//   ....[9]....
        /*1ce0*/ 	.word	0xffffffff


	//----- nvinfo : EIATTR_COOP_GROUP_INSTR_OFFSETS
	.align		4
.L_969:
        /*1ce4*/ 	.byte	0x04, 0x28
        /*1ce6*/ 	.short	(.L_971 - .L_970)


	//   ....[0]....
.L_970:
        /*1ce8*/ 	.word	0x0001ab10


	//   ....[1]....
        /*1cec*/ 	.word	0x0001ab50


	//   ....[2]....
        /*1cf0*/ 	.word	0x0001abe0


	//   ....[3]....
        /*1cf4*/ 	.word	0x0001abf0


	//   ....[4]....
        /*1cf8*/ 	.word	0x0001ac20


	//   ....[5]....
        /*1cfc*/ 	.word	0x0001ac40


	//   ....[6]....
        /*1d00*/ 	.word	0x0001ac80


	//   ....[7]....
        /*1d04*/ 	.word	0x0001ac90


	//   ....[8]....
        /*1d08*/ 	.word	0x0001ad20


	//   ....[9]....
        /*1d0c*/ 	.word	0x0001ad30


	//----- nvinfo : EIATTR_VRC_CTA_INIT_COUNT
	.align		4
.L_971:
        /*1d10*/ 	.byte	0x02, 0x4a
	.zero		1
	.zero		1


	//----- nvinfo : EIATTR_EXIT_INSTR_OFFSETS
	.align		4
        /*1d14*/ 	.byte	0x04, 0x1c
        /*1d16*/ 	.short	(.L_973 - .L_972)


	//   ....[0]....
.L_972:
        /*1d18*/ 	.word	0x0001cc60


	//   ....[1]....
        /*1d1c*/ 	.word	0x0001cd90


	//   ....[2]....
        /*1d20*/ 	.word	0x0001d3b0


	//   ....[3]....
        /*1d24*/ 	.word	0x0001d9b0


	//----- nvinfo : EIATTR_MAX_THREADS
	.align		4
.L_973:
        /*1d28*/ 	.byte	0x04, 0x05
        /*1d2a*/ 	.short	(.L_975 - .L_974)
.L_974:
        /*1d2c*/ 	.word	0x000001e0
        /*1d30*/ 	.word	0x00000001
        /*1d34*/ 	.word	0x00000001


	//----- nvinfo : EIATTR_CRS_STACK_SIZE
	.align		4
.L_975:
        /*1d38*/ 	.byte	0x04, 0x1e
        /*1d3a*/ 	.short	(.L_977 - .L_976)
.L_976:
        /*1d3c*/ 	.word	0x00000000


	//----- nvinfo : EIATTR_CBANK_PARAM_SIZE
	.align		4
.L_977:
        /*1d40*/ 	.byte	0x03, 0x19
        /*1d42*/ 	.short	0x00b8


	//----- nvinfo : EIATTR_PARAM_CBANK
	.align		4
        /*1d44*/ 	.byte	0x04, 0x0a
        /*1d46*/ 	.short	(.L_979 - .L_978)
	.align		4
.L_978:
        /*1d48*/ 	.word	index@(.nv.constant0._Z35group_norm_nhwc_bwd_one_pass_kernelI11Fp16IOFp16WLi512ELi120ELi480EEv26Group_norm_nhwc_bwd_params)
        /*1d4c*/ 	.short	0x0380
        /*1d4e*/ 	.short	0x00b8


	//----- nvinfo : EIATTR_SW_WAR
	.align		4
.L_979:
        /*1d50*/ 	.byte	0x04, 0x36
        /*1d52*/ 	.short	(.L_981 - .L_980)
.L_980:
        /*1d54*/ 	.word	0x00000008
.L_981:


//--------------------- .nv.info._Z35group_norm_nhwc_bwd_one_pass_kernelI11Fp32IOFp32WLi64ELi120ELi480EEv26Group_norm_nhwc_bwd_params --------------------------
	.section	.nv.info._Z35group_norm_nhwc_bwd_one_pass_kernelI11Fp32IOFp32WLi64ELi120ELi480EEv26Group_norm_nhwc_bwd_params,"",@"SHT_CUDA_INFO"
	.sectionflags	@""
	.align	4


	//----- nvinfo : EIATTR_CUDA_API_VERSION
	.align		4
        /*0000*/ 	.byte	0x04, 0x37
        /*0002*/ 	.short	(.L_983 - .L_982)
.L_982:
        /*0004*/ 	.word	0x00000082


	//----- nvinfo : EIATTR_KPARAM_INFO
	.align		4
.L_983:
        /*0008*/ 	.byte	0x04, 0x17
        /*000a*/ 	.short	(.L_985 - .L_984)
.L_984:
        /*000c*/ 	.word	0x00000000
        /*0010*/ 	.short	0x0000
        /*0012*/ 	.short	0x0000
        /*0014*/ 	.byte	0x00, 0xf0, 0xe1, 0x02


	//----- nvinfo : EIATTR_SPARSE_MMA_MASK
	.align		4
.L_985:
        /*0018*/ 	.byte	0x03, 0x50
        /*001a*/ 	.short	0x0000


	//----- nvinfo : EIATTR_MAXREG_COUNT
	.align		4
        /*001c*/ 	.byte	0x03, 0x1b
        /*001e*/ 	.short	0x0080


	//----- nvinfo : EIATTR_NUM_BARRIERS
	.align		4
        /*0020*/ 	.byte	0x02, 0x4c
        /*0022*/ 	.byte	0x01
	.zero		1


	//----- nvinfo : EIATTR_ANNOTATIONS
	.align		4
        /*0024*/ 	.byte	0x04, 0x55
        /*0026*/ 	.short	(.L_987 - .L_986)


	//   ....[0]....
.L_986:
        /*0028*/ 	.word	0x00000001
        /*002c*/ 	.byte	0xf0, 0x00, 0x00, 0x00, 0x01, 0x00, 0x00, 0x00, 0x60, 0x01, 0x00, 0x00, 0x01, 0x00, 0x00, 0x00
        /*003c*/ 	.byte	0x70, 0x01, 0x00, 0x00, 0x01, 0x00, 0x00, 0x00, 0x80, 0x01, 0x00, 0x00, 0x01, 0x00, 0x00, 0x00
        /*004c*/ 	.byte	0xb0, 0x01, 0x00, 0x00, 0x01, 0x00, 0x00, 0x00, 0xe0, 0x01, 0x00, 0x00, 0x01, 0x00, 0x00, 0x00
        /*005c*/ 	.byte	0xc0, 0x09, 0x00, 0x00, 0x01, 0x00, 0x00, 0x00, 0xf0, 0x44, 0x00, 0x00


	//----- nvinfo : EIATTR_MERCURY_ISA_VERSION
	.align		4
.L_987:
        /*0068*/ 	.byte	0x03, 0x5f
        /*006a*/ 	.short	0x0101


	//----- nvinfo : EIATTR_INT_WARP_WIDE_INSTR_OFFSETS
	.align		4
        /*006c*/ 	.byte	0x04, 0x31
        /*006e*/ 	.short	(.L_989 - .L_988)


	//   ....[0]....
.L_988:
        /*0070*/ 	.word	0x00002b70


	//----- nvinfo : EIATTR_COOP_GROUP_MASK_REGIDS
	.align		4
.L_989:
        /*0074*/ 	.byte	0x04, 0x29
        /*0076*/ 	.short	(.L_991 - .L_990)


	//   ....[0]....
.L_990:
        /*0078*/ 	.word	0xffffffff


	//   ....[1]....
        /*007c*/ 	.word	0xffffffff


	//   ....[2]....
        /*0080*/ 	.word	0xffffffff


	//   ....[3]....
        /*0084*/ 	.word	0xffffffff


	//   ....[4]....
        /*0088*/ 	.word	0xffffffff


	//   ....[5]....
        /*008c*/ 	.word	0xffffffff


	//   ....[6]....
        /*0090*/ 	.word	0xffffffff


	//   ....[7]....
        /*0094*/ 	.word	0xffffffff


	//   ....[8]....
        /*0098*/ 	.word	0xffffffff


	//   ....[9]....
        /*009c*/ 	.word	0xffffffff


	//----- nvinfo : EIATTR_COOP_GROUP_INSTR_OFFSETS
	.align		4
.L_991:
        /*00a0*/ 	.byte	0x04, 0x28
        /*00a2*/ 	.short	(.L_993 - .L_992)


	//   ....[0]....
.L_992:
        /*00a4*/ 	.word	0x00002910


	//   ....[1]....
        /*00a8*/ 	.word	0x00002950


	//   ....[2]....
        /*00ac*/ 	.word	0x000029d0


	//   ....[3]....
        /*00b0*/ 	.word	0x000029e0


	//   ....[4]....
        /*00b4*/ 	.word	0x00002a10


	//   ....[5]....
        /*00b8*/ 	.word	0x00002a30


	//   ....[6]....
        /*00bc*/ 	.word	0x00002a70


	//   ....[7]....
        /*00c0*/ 	.word	0x00002a80


	//   ....[8]....
        /*00c4*/ 	.word	0x00002b10


	//   ....[9]....
        /*00c8*/ 	.word	0x00002b20


	//----- nvinfo : EIATTR_VRC_CTA_INIT_COUNT
	.align		4
.L_993:
        /*00cc*/ 	.byte	0x02, 0x4a
	.zero		1
	.zero		1


	//----- nvinfo : EIATTR_EXIT_INSTR_OFFSETS
	.align		4
        /*00d0*/ 	.byte	0x04, 0x1c
        /*00d2*/ 	.short	(.L_995 - .L_994)


	//   ....[0]....
.L_994:
        /*00d4*/ 	.word	0x00005f30


	//   ....[1]....
        /*00d8*/ 	.word	0x00006060


	//   ....[2]....
        /*00dc*/ 	.word	0x00006640


	//   ....[3]....
        /*00e0*/ 	.word	0x00006bf0


	//----- nvinfo : EIATTR_MAX_THREADS
	.align		4
.L_995:
        /*00e4*/ 	.byte	0x04, 0x05
        /*00e6*/ 	.short	(.L_997 - .L_996)
.L_996:
        /*00e8*/ 	.word	0x000001e0
        /*00ec*/ 	.word	0x00000001
        /*00f0*/ 	.word	0x00000001


	//----- nvinfo : EIATTR_CRS_STACK_SIZE
	.align		4
.L_997:
        /*00f4*/ 	.byte	0x04, 0x1e
        /*00f6*/ 	.short	(.L_999 - .L_998)
.L_998:
        /*00f8*/ 	.word	0x00000000


	//----- nvinfo : EIATTR_CBANK_PARAM_SIZE
	.align		4
.L_999:
        /*00fc*/ 	.byte	0x03, 0x19
        /*00fe*/ 	.short	0x00b8


	//----- nvinfo : EIATTR_PARAM_CBANK
	.align		4
        /*0100*/ 	.byte	0x04, 0x0a
        /*0102*/ 	.short	(.L_1001 - .L_1000)
	.align		4
.L_1000:
        /*0104*/ 	.word	index@(.nv.constant0._Z35group_norm_nhwc_bwd_one_pass_kernelI11Fp32IOFp32WLi64ELi120ELi480EEv26Group_norm_nhwc_bwd_params)
        /*0108*/ 	.short	0x0380
        /*010a*/ 	.short	0x00b8


	//----- nvinfo : EIATTR_SW_WAR
	.align		4
.L_1001:
        /*010c*/ 	.byte	0x04, 0x36
        /*010e*/ 	.short	(.L_1003 - .L_1002)
.L_1002:
        /*0110*/ 	.word	0x00000008
.L_1003:


//--------------------- .nv.info._Z35group_norm_nhwc_bwd_one_pass_kernelI11Fp32IOFp32WLi128ELi120ELi480EEv26Group_norm_nhwc_bwd_params --------------------------
	.section	.nv.info._Z35group_norm_nhwc_bwd_one_pass_kernelI11Fp32IOFp32WLi128ELi120ELi480EEv26Group_norm_nhwc_bwd_params,"",@"SHT_CUDA_INFO"
	.sectionflags	@""
	.align	4


	//----- nvinfo : EIATTR_CUDA_API_VERSION
	.align		4
        /*0000*/ 	.byte	0x04, 0x37
        /*0002*/ 	.short	(.L_1005 - .L_1004)
.L_1004:
        /*0004*/ 	.word	0x00000082


	//----- nvinfo : EIATTR_KPARAM_INFO
	.align		4
.L_1005:
        /*0008*/ 	.byte	0x04, 0x17
        /*000a*/ 	.short	(.L_1007 - .L_1006)
.L_1006:
        /*000c*/ 	.word	0x00000000
        /*0010*/ 	.short	0x0000
        /*0012*/ 	.short	0x0000
        /*0014*/ 	.byte	0x00, 0xf0, 0xe1, 0x02


	//----- nvinfo : EIATTR_SPARSE_MMA_MASK
	.align		4
.L_1007:
        /*0018*/ 	.byte	0x03, 0x50
        /*001a*/ 	.short	0x0000


	//----- nvinfo : EIATTR_MAXREG_COUNT
	.align		4
        /*001c*/ 	.byte	0x03, 0x1b
        /*001e*/ 	.short	0x0080


	//----- nvinfo : EIATTR_NUM_BARRIERS
	.align		4
        /*0020*/ 	.byte	0x02, 0x4c
        /*0022*/ 	.byte	0x01
	.zero		1


	//----- nvinfo : EIATTR_MERCURY_ISA_VERSION
	.align		4
        /*0024*/ 	.byte	0x03, 0x5f
        /*0026*/ 	.short	0x0101


	//----- nvinfo : EIATTR_INT_WARP_WIDE_INSTR_OFFSETS
	.align		4
        /*0028*/ 	.byte	0x04, 0x31
        /*002a*/ 	.short	(.L_1009 - .L_1008)


	//   ....[0]....
.L_1008:
        /*002c*/ 	.word	0x00004d10


	//----- nvinfo : EIATTR_COOP_GROUP_MASK_REGIDS
	.align		4
.L_1009:
        /*0030*/ 	.byte	0x04, 0x29
        /*0032*/ 	.short	(.L_1011 - .L_1010)


	//   ....[0]....
.L_1010:
        /*0034*/ 	.word	0xffffffff


	//   ....[1]....
        /*0038*/ 	.word	0xffffffff


	//   ....[2]....
        /*003c*/ 	.word	0xffffffff


	//   ....[3]....
        /*0040*/ 	.word	0xffffffff


	//   ....[4]....
        /*0044*/ 	.word	0xffffffff


	//   ....[5]....
        /*0048*/ 	.word	0xffffffff


	//   ....[6]....
        /*004c*/ 	.word	0xffffffff


	//   ....[7]....
        /*0050*/ 	.word	0xffffffff


	//   ....[8]....
        /*0054*/ 	.word	0xffffffff


	//   ....[9]....
        /*0058*/ 	.word	0xffffffff


	//----- nvinfo : EIATTR_COOP_GROUP_INSTR_OFFSETS
	.align		4
.L_1011:
        /*005c*/ 	.byte	0x04, 0x28
        /*005e*/ 	.short	(.L_1013 - .L_1012)


	//   ....[0]....
.L_1012:
        /*0060*/ 	.word	0x00004ab0


	//   ....[1]....
        /*0064*/ 	.word	0x00004af0


	//   ....[2]....
        /*0068*/ 	.word	0x00004b80


	//   ....[3]....
        /*006c*/ 	.word	0x00004bb0


	//   ....[4]....
        /*0070*/ 	.word	0x00004bf0


	//   ....[5]....
        /*0074*/ 	.word	0x00004c10


	//   ....[6]....
        /*0078*/ 	.word	0x00004c40


	//   ....[7]....
        /*007c*/ 	.word	0x00004c60


	//   ....[8]....
        /*0080*/ 	.word	0x00004cb0


	//   ....[9]....
        /*0084*/ 	.word	0x00004cc0


	//----- nvinfo : EIATTR_VRC_CTA_INIT_COUNT
	.align		4
.L_1013:
        /*0088*/ 	.byte	0x02, 0x4a
	.zero		1
	.zero		1


	//----- nvinfo : EIATTR_EXIT_INSTR_OFFSETS
	.align		4
        /*008c*/ 	.byte	0x04, 0x1c
        /*008e*/ 	.short	(.L_1015 - .L_1014)


	//   ....[0]....
.L_1014:
        /*0090*/ 	.word	0x00008e50


	//   ....[1]....
        /*0094*/ 	.word	0x00008f80


	//   ....[2]....
        /*0098*/ 	.word	0x00009570


	//   ....[3]....
        /*009c*/ 	.word	0x00009b20


	//----- nvinfo : EIATTR_MAX_THREADS
	.align		4
.L_1015:
        /*00a0*/ 	.byte	0x04, 0x05
        /*00a2*/ 	.short	(.L_1017 - .L_1016)
.L_1016:
        /*00a4*/ 	.word	0x000001e0
        /*00a8*/ 	.word	0x00000001
        /*00ac*/ 	.word	0x00000001


	//----- nvinfo : EIATTR_CRS_STACK_SIZE
	.align		4
.L_1017:
        /*00b0*/ 	.byte	0x04, 0x1e
        /*00b2*/ 	.short	(.L_1019 - .L_1018)
.L_1018:
        /*00b4*/ 	.word	0x00000000


	//----- nvinfo : EIATTR_CBANK_PARAM_SIZE
	.align		4
.L_1019:
        /*00b8*/ 	.byte	0x03, 0x19
        /*00ba*/ 	.short	0x00b8


	//----- nvinfo : EIATTR_PARAM_CBANK
	.align		4
        /*00bc*/ 	.byte	0x04, 0x0a
        /*00be*/ 	.short	(.L_1021 - .L_1020)
	.align		4
.L_1020:
        /*00c0*/ 	.word	index@(.nv.constant0._Z35group_norm_nhwc_bwd_one_pass_kernelI11Fp32IOFp32WLi128ELi120ELi480EEv26Group_norm_nhwc_bwd_params)
        /*00c4*/ 	.short	0x0380
        /*00c6*/ 	.short	0x00b8


	//----- nvinfo : EIATTR_SW_WAR
	.align		4
.L_1021:
        /*00c8*/ 	.byte	0x04, 0x36
        /*00ca*/ 	.short	(.L_1023 - .L_1022)
.L_1022:
        /*00cc*/ 	.word	0x00000008
.L_1023:


//--------------------- .nv.info._Z35group_norm_nhwc_bwd_one_pass_kernelI11Fp32IOFp32WLi256ELi120ELi480EEv26Group_norm_nhwc_bwd_params --------------------------
	.section	.nv.info._Z35group_norm_nhwc_bwd_one_pass_kernelI11Fp32IOFp32WLi256ELi120ELi480EEv26Group_norm_nhwc_bwd_params,"",@"SHT_CUDA_INFO"
	.sectionflags	@""
	.align	4


	//----- nvinfo : EIATTR_CUDA_API_VERSION
	.align		4
        /*0000*/ 	.byte	0x04, 0x37
        /*0002*/ 	.short	(.L_1025 - .L_1024)
.L_1024:
        /*0004*/ 	.word	0x00000082


	//----- nvinfo : EIATTR_KPARAM_INFO
	.align		4
.L_1025:
        /*0008*/ 	.byte	0x04, 0x17
        /*000a*/ 	.short	(.L_1027 - .L_1026)
.L_1026:
        /*000c*/ 	.word	0x00000000
        /*0010*/ 	.short	0x0000
        /*0012*/ 	.short	0x0000
        /*0014*/ 	.byte	0x00, 0xf0, 0xe1, 0x02


	//----- nvinfo : EIATTR_SPARSE_MMA_MASK
	.align		4
.L_1027:
        /*0018*/ 	.byte	0x03, 0x50
        /*001a*/ 	.short	0x0000


	//----- nvinfo : EIATTR_MAXREG_COUNT
	.align		4
        /*001c*/ 	.byte	0x03, 0x1b
        /*001e*/ 	.short	0x0080


	//----- nvinfo : EIATTR_NUM_BARRIERS
	.align		4
        /*0020*/ 	.byte	0x02, 0x4c
        /*0022*/ 	.byte	0x01
	.zero		1


	//----- nvinfo : EIATTR_ANNOTATIONS
	.align		4
        /*0024*/ 	.byte	0x04, 0x55
        /*0026*/ 	.short	(.L_1029 - .L_1028)


	//   ....[0]....
.L_1028:
        /* <DEDUP_REMOVED lines=64> */


	//----- nvinfo : EIATTR_MERCURY_ISA_VERSION
	.align		4
.L_1029:
        /*0418*/ 	.byte	0x03, 0x5f
        /*041a*/ 	.short	0x0101


	//----- nvinfo : EIATTR_INT_WARP_WIDE_INSTR_OFFSETS
	.align		4
        /*041c*/ 	.byte	0x04, 0x31
        /*041e*/ 	.short	(.L_1031 - .L_1030)


	//   ....[0]....
.L_1030:
        /*0420*/ 	.word	0x0000b630


	//   ....[1]....
        /*0424*/ 	.word	0x0000c6f0


	//   ....[2]....
        /*0428*/ 	.word	0x0000c730


	//   ....[3]....
        /*042c*/ 	.word	0x0000c770


	//   ....[4]....
        /*0430*/ 	.word	0x0000c7b0


	//   ....[5]....
        /*0434*/ 	.word	0x0000c9d0


	//----- nvinfo : EIATTR_COOP_GROUP_MASK_REGIDS
	.align		4
.L_1031:
        /*0438*/ 	.byte	0x04, 0x29
        /*043a*/ 	.short	(.L_1033 - .L_1032)


	//   ....[0]....
.L_1032:
        /*043c*/ 	.word	0xffffffff


	//   ....[1]....
        /*0440*/ 	.word	0xffffffff


	//   ....[2]....
        /*0444*/ 	.word	0xffffffff


	//   ....[3]....
        /*0448*/ 	.word	0xffffffff


	//   ....[4]....
        /*044c*/ 	.word	0xffffffff


	//   ....[5]....
        /*0450*/ 	.word	0xffffffff


	//   ....[6]....
        /*0454*/ 	.word	0xffffffff


	//   ....[7]....
        /*0458*/ 	.word	0xffffffff


	//   ....[8]....
        /*045c*/ 	.word	0xffffffff


	//   ....[9]....
        /*0460*/ 	.word	0xffffffff


	//----- nvinfo : EIATTR_COOP_GROUP_INSTR_OFFSETS
	.align		4
.L_1033:
        /*0464*/ 	.byte	0x04, 0x28
        /*0466*/ 	.short	(.L_1035 - .L_1034)


	//   ....[0]....
.L_1034:
        /*0468*/ 	.word	0x0000b3c0


	//   ....[1]....
        /*046c*/ 	.word	0x0000b400


	//   ....[2]....
        /*0470*/ 	.word	0x0000b490


	//   ....[3]....
        /*0474*/ 	.word	0x0000b4a0


	//   ....[4]....
        /*0478*/ 	.word	0x0000b4d0


	//   ....[5]....
        /*047c*/ 	.word	0x0000b4f0


	//   ....[6]....
        /*0480*/ 	.word	0x0000b530


	//   ....[7]....
        /*0484*/ 	.word	0x0000b540


	//   ....[8]....
        /*0488*/ 	.word	0x0000b5d0


	//   ....[9]....
        /*048c*/ 	.word	0x0000b5e0


	//----- nvinfo : EIATTR_VRC_CTA_INIT_COUNT
	.align		4
.L_1035:
        /*0490*/ 	.byte	0x02, 0x4a
	.zero		1
	.zero		1


	//----- nvinfo : EIATTR_EXIT_INSTR_OFFSETS
	.align		4
        /*0494*/ 	.byte	0x04, 0x1c
        /*0496*/ 	.short	(.L_1037 - .L_1036)


	//   ....[0]....
.L_1036:
        /*0498*/ 	.word	0x0000d470


	//   ....[1]....
        /*049c*/ 	.word	0x0000d5a0


	//   ....[2]....
        /*04a0*/ 	.word	0x0000dba0


	//   ....[3]....
        /*04a4*/ 	.word	0x0000e150


	//----- nvinfo : EIATTR_MAX_THREADS
	.align		4
.L_1037:
        /*04a8*/ 	.byte	0x04, 0x05
        /*04aa*/ 	.short	(.L_1039 - .L_1038)
.L_1038:
        /*04ac*/ 	.word	0x000001e0
        /*04b0*/ 	.word	0x00000001
        /*04b4*/ 	.word	0x00000001


	//----- nvinfo : EIATTR_CRS_STACK_SIZE
	.align		4
.L_1039:
        /*04b8*/ 	.byte	0x04, 0x1e
        /*04ba*/ 	.short	(.L_1041 - .L_1040)
.L_1040:
        /*04bc*/ 	.word	0x00000000


	//----- nvinfo : EIATTR_CBANK_PARAM_SIZE
	.align		4
.L_1041:
        /*04c0*/ 	.byte	0x03, 0x19
        /*04c2*/ 	.short	0x00b8


	//----- nvinfo : EIATTR_PARAM_CBANK
	.align		4
        /*04c4*/ 	.byte	0x04, 0x0a
        /*04c6*/ 	.short	(.L_1043 - .L_1042)
	.align		4
.L_1042:
        /*04c8*/ 	.word	index@(.nv.constant0._Z35group_norm_nhwc_bwd_one_pass_kernelI11Fp32IOFp32WLi256ELi120ELi480EEv26Group_norm_nhwc_bwd_params)
        /*04cc*/ 	.short	0x0380
        /*04ce*/ 	.short	0x00b8


	//----- nvinfo : EIATTR_SW_WAR
	.align		4
.L_1043:
        /*04d0*/ 	.byte	0x04, 0x36
        /*04d2*/ 	.short	(.L_1045 - .L_1044)
.L_1044:
        /*04d4*/ 	.word	0x00000008
.L_1045:


//--------------------- .nv.info._Z35group_norm_nhwc_bwd_one_pass_kernelI11Fp32IOFp32WLi512ELi120ELi480EEv26Group_norm_nhwc_bwd_params --------------------------
	.section	.nv.info._Z35group_norm_nhwc_bwd_one_pass_kernelI11Fp32IOFp32WLi512ELi120ELi480EEv26Group_norm_nhwc_bwd_params,"",@"SHT_CUDA_INFO"
	.sectionflags	@""
	.align	4


	//----- nvinfo : EIATTR_CUDA_API_VERSION
	.align		4
        /*0000*/ 	.byte	0x04, 0x37
        /*0002*/ 	.short	(.L_1047 - .L_1046)
.L_1046:
        /*0004*/ 	.word	0x00000082


	//----- nvinfo : EIATTR_KPARAM_INFO
	.align		4
.L_1047:
        /*0008*/ 	.byte	0x04, 0x17
        /*000a*/ 	.short	(.L_1049 - .L_1048)
.L_1048:
        /*000c*/ 	.word	0x00000000
        /*0010*/ 	.short	0x0000
        /*0012*/ 	.short	0x0000
        /*0014*/ 	.byte	0x00, 0xf0, 0xe1, 0x02


	//----- nvinfo : EIATTR_SPARSE_MMA_MASK
	.align		4
.L_1049:
        /*0018*/ 	.byte	0x03, 0x50
        /*001a*/ 	.short	0x0000


	//----- nvinfo : EIATTR_MAXREG_COUNT
	.align		4
        /*001c*/ 	.byte	0x03, 0x1b
        /*001e*/ 	.short	0x0080


	//----- nvinfo : EIATTR_NUM_BARRIERS
	.align		4
        /*0020*/ 	.byte	0x02, 0x4c
        /*0022*/ 	.byte	0x01
	.zero		1


	//----- nvinfo : EIATTR_ANNOTATIONS
	.align		4
        /*0024*/ 	.byte	0x04, 0x55
        /*0026*/ 	.short	(.L_1051 - .L_1050)


	//   ....[0]....
.L_1050:
        /* <DEDUP_REMOVED lines=700> */


	//----- nvinfo : EIATTR_MERCURY_ISA_VERSION
	.align		4
.L_1051:
        /*2bd0*/ 	.byte	0x03, 0x5f
        /*2bd2*/ 	.short	0x0101


	//----- nvinfo : EIATTR_INT_WARP_WIDE_INSTR_OFFSETS
	.align		4
        /*2bd4*/ 	.byte	0x04, 0x31
        /*2bd6*/ 	.short	(.L_1053 - .L_1052)


	//   ....[0]....
.L_1052:
        /*2bd8*/ 	.word	0x0001b040


	//   ....[1]....
        /*2bdc*/ 	.word	0x0001c100


	//   ....[2]....
        /*2be0*/ 	.word	0x0001c140


	//   ....[3]....
        /*2be4*/ 	.word	0x0001c180


	//   ....[4]....
        /*2be8*/ 	.word	0x0001c1c0


	//   ....[5]....
        /*2bec*/ 	.word	0x0001c3e0


	//----- nvinfo : EIATTR_COOP_GROUP_MASK_REGIDS
	.align		4
.L_1053:
        /*2bf0*/ 	.byte	0x04, 0x29
        /*2bf2*/ 	.short	(.L_1055 - .L_1054)


	//   ....[0]....
.L_1054:
        /*2bf4*/ 	.word	0xffffffff


	//   ....[1]....
        /*2bf8*/ 	.word	0xffffffff


	//   ....[2]....
        /*2bfc*/ 	.word	0xffffffff


	//   ....[3]....
        /*2c00*/ 	.word	0xffffffff


	//   ....[4]....
        /*2c04*/ 	.word	0xffffffff


	//   ....[5]....
        /*2c08*/ 	.word	0xffffffff


	//   ....[6]....
        /*2c0c*/ 	.word	0xffffffff


	//   ....[7]....
        /*2c10*/ 	.word	0xffffffff


	//   ....[8]....
        /*2c14*/ 	.word	0xffffffff


	//   ....[9]....
        /*2c18*/ 	.word	0xffffffff


	//----- nvinfo : EIATTR_COOP_GROUP_INSTR_OFFSETS
	.align		4
.L_1055:
        /*2c1c*/ 	.byte	0x04, 0x28
        /*2c1e*/ 	.short	(.L_1057 - .L_1056)


	//   ....[0]....
.L_1056:
        /*2c20*/ 	.word	0x0001ade0


	//   ....[1]....
        /*2c24*/ 	.word	0x0001ae10


	//   ....[2]....
        /*2c28*/ 	.word	0x0001aea0


	//   ....[3]....
        /*2c2c*/ 	.word	0x0001aeb0


	//   ....[4]....
        /*2c30*/ 	.word	0x0001af00


	//   ....[5]....
        /*2c34*/ 	.word	0x0001af10


	//   ....[6]....
        /*2c38*/ 	.word	0x0001af40


	//   ....[7]....
        /*2c3c*/ 	.word	0x0001af70


	//   ....[8]....
        /*2c40*/ 	.word	0x0001afe0


	//   ....[9]....
        /*2c44*/ 	.word	0x0001aff0


	//----- nvinfo : EIATTR_VRC_CTA_INIT_COUNT
	.align		4
.L_1057:
        /*2c48*/ 	.byte	0x02, 0x4a
	.zero		1
	.zero		1


	//----- nvinfo : EIATTR_EXIT_INSTR_OFFSETS
	.align		4
        /*2c4c*/ 	.byte	0x04, 0x1c
        /*2c4e*/ 	.short	(.L_1059 - .L_1058)


	//   ....[0]....
.L_1058:
        /*2c50*/ 	.word	0x0001cea0


	//   ....[1]....
        /*2c54*/ 	.word	0x0001cfd0


	//   ....[2]....
        /*2c58*/ 	.word	0x0001d5c0


	//   ....[3]....
        /*2c5c*/ 	.word	0x0001db70


	//----- nvinfo : EIATTR_MAX_THREADS
	.align		4
.L_1059:
        /*2c60*/ 	.byte	0x04, 0x05
        /*2c62*/ 	.short	(.L_1061 - .L_1060)
.L_1060:
        /*2c64*/ 	.word	0x000001e0
        /*2c68*/ 	.word	0x00000001
        /*2c6c*/ 	.word	0x00000001


	//----- nvinfo : EIATTR_CRS_STACK_SIZE
	.align		4
.L_1061:
        /*2c70*/ 	.byte	0x04, 0x1e
        /*2c72*/ 	.short	(.L_1063 - .L_1062)
.L_1062:
        /*2c74*/ 	.word	0x00000000


	//----- nvinfo : EIATTR_CBANK_PARAM_SIZE
	.align		4
.L_1063:
        /*2c78*/ 	.byte	0x03, 0x19
        /*2c7a*/ 	.short	0x00b8


	//----- nvinfo : EIATTR_PARAM_CBANK
	.align		4
        /*2c7c*/ 	.byte	0x04, 0x0a
        /*2c7e*/ 	.short	(.L_1065 - .L_1064)
	.align		4
.L_1064:
        /*2c80*/ 	.word	index@(.nv.constant0._Z35group_norm_nhwc_bwd_one_pass_kernelI11Fp32IOFp32WLi512ELi120ELi480EEv26Group_norm_nhwc_bwd_params)
        /*2c84*/ 	.short	0x0380
        /*2c86*/ 	.short	0x00b8


	//----- nvinfo : EIATTR_SW_WAR
	.align		4
.L_1065:
        /*2c88*/ 	.byte	0x04, 0x36
        /*2c8a*/ 	.short	(.L_1067 - .L_1066)
.L_1066:
        /*2c8c*/ 	.word	0x00000008
.L_1067:


//--------------------- .nv.info._Z35group_norm_nhwc_bwd_one_pass_kernelI11Fp32IOBf16WLi64ELi120ELi480EEv26Group_norm_nhwc_bwd_params --------------------------
	.section	.nv.info._Z35group_norm_nhwc_bwd_one_pass_kernelI11Fp32IOBf16WLi64ELi120ELi480EEv26Group_norm_nhwc_bwd_params,"",@"SHT_CUDA_INFO"
	.sectionflags	@""
	.align	4


	//----- nvinfo : EIATTR_CUDA_API_VERSION
	.align		4
        /*0000*/ 	.byte	0x04, 0x37
        /*0002*/ 	.short	(.L_1069 - .L_1068)
.L_1068:
        /*0004*/ 	.word	0x00000082


	//----- nvinfo : EIATTR_KPARAM_INFO
	.align		4
.L_1069:
        /*0008*/ 	.byte	0x04, 0x17
        /*000a*/ 	.short	(.L_1071 - .L_1070)
.L_1070:
        /*000c*/ 	.word	0x00000000
        /*0010*/ 	.short	0x0000
        /*0012*/ 	.short	0x0000
        /*0014*/ 	.byte	0x00, 0xf0, 0xe1, 0x02


	//----- nvinfo : EIATTR_SPARSE_MMA_MASK
	.align		4
.L_1071:
        /*0018*/ 	.byte	0x03, 0x50
        /*001a*/ 	.short	0x0000


	//----- nvinfo : EIATTR_MAXREG_COUNT
	.align		4
        /*001c*/ 	.byte	0x03, 0x1b
        /*001e*/ 	.short	0x0080


	//----- nvinfo : EIATTR_NUM_BARRIERS
	.align		4
        /*0020*/ 	.byte	0x02, 0x4c
        /*0022*/ 	.byte	0x01
	.zero		1


	//----- nvinfo : EIATTR_MERCURY_ISA_VERSION
	.align		4
        /*0024*/ 	.byte	0x03, 0x5f
        /*0026*/ 	.short	0x0101


	//----- nvinfo : EIATTR_INT_WARP_WIDE_INSTR_OFFSETS
	.align		4
        /*0028*/ 	.byte	0x04, 0x31
        /*002a*/ 	.short	(.L_1073 - .L_1072)


	//   ....[0]....
.L_1072:
        /*002c*/ 	.word	0x00002b40


	//----- nvinfo : EIATTR_COOP_GROUP_MASK_REGIDS
	.align		4
.L_1073:
        /*0030*/ 	.byte	0x04, 0x29
        /*0032*/ 	.short	(.L_1075 - .L_1074)


	//   ....[0]....
.L_1074:
        /*0034*/ 	.word	0xffffffff


	//   ....[1]....
        /*0038*/ 	.word	0xffffffff


	//   ....[2]....
        /*003c*/ 	.word	0xffffffff


	//   ....[3]....
        /*0040*/ 	.word	0xffffffff


	//   ....[4]....
        /*0044*/ 	.word	0xffffffff


	//   ....[5]....
        /*0048*/ 	.word	0xffffffff


	//   ....[6]....
        /*004c*/ 	.word	0xffffffff


	//   ....[7]....
        /*0050*/ 	.word	0xffffffff


	//   ....[8]....
        /*0054*/ 	.word	0xffffffff


	//   ....[9]....
        /*0058*/ 	.word	0xffffffff


	//----- nvinfo : EIATTR_COOP_GROUP_INSTR_OFFSETS
	.align		4
.L_1075:
        /*005c*/ 	.byte	0x04, 0x28
        /*005e*/ 	.short	(.L_1077 - .L_1076)


	//   ....[0]....
.L_1076:
        /*0060*/ 	.word	0x000028c0


	//   ....[1]....
        /*0064*/ 	.word	0x00002900


	//   ....[2]....
        /*0068*/ 	.word	0x000029a0


	//   ....[3]....
        /*006c*/ 	.word	0x000029c0


	//   ....[4]....
        /*0070*/ 	.word	0x00002a20


	//   ....[5]....
        /*0074*/ 	.word	0x00002a40


	//   ....[6]....
        /*0078*/ 	.word	0x00002a70


	//   ....[7]....
        /*007c*/ 	.word	0x00002a90


	//   ....[8]....
        /*0080*/ 	.word	0x00002ae0


	//   ....[9]....
        /*0084*/ 	.word	0x00002af0


	//----- nvinfo : EIATTR_VRC_CTA_INIT_COUNT
	.align		4
.L_1077:
        /*0088*/ 	.byte	0x02, 0x4a
	.zero		1
	.zero		1


	//----- nvinfo : EIATTR_EXIT_INSTR_OFFSETS
	.align		4
        /*008c*/ 	.byte	0x04, 0x1c
        /*008e*/ 	.short	(.L_1079 - .L_1078)


	//   ....[0]....
.L_1078:
        /*0090*/ 	.word	0x00005ef0


	//   ....[1]....
        /*0094*/ 	.word	0x00006020


	//   ....[2]....
        /*0098*/ 	.word	0x00006630


	//   ....[3]....
        /*009c*/ 	.word	0x00006c30


	//----- nvinfo : EIATTR_MAX_THREADS
	.align		4
.L_1079:
        /*00a0*/ 	.byte	0x04, 0x05
        /*00a2*/ 	.short	(.L_1081 - .L_1080)
.L_1080:
        /*00a4*/ 	.word	0x000001e0
        /*00a8*/ 	.word	0x00000001
        /*00ac*/ 	.word	0x00000001


	//----- nvinfo : EIATTR_CRS_STACK_SIZE
	.align		4
.L_1081:
        /*00b0*/ 	.byte	0x04, 0x1e
        /*00b2*/ 	.short	(.L_1083 - .L_1082)
.L_1082:
        /*00b4*/ 	.word	0x00000000


	//----- nvinfo : EIATTR_CBANK_PARAM_SIZE
	.align		4
.L_1083:
        /*00b8*/ 	.byte	0x03, 0x19
        /*00ba*/ 	.short	0x00b8


	//----- nvinfo : EIATTR_PARAM_CBANK
	.align		4
        /*00bc*/ 	.byte	0x04, 0x0a
        /*00be*/ 	.short	(.L_1085 - .L_1084)
	.align		4
.L_1084:
        /*00c0*/ 	.word	index@(.nv.constant0._Z35group_norm_nhwc_bwd_one_pass_kernelI11Fp32IOBf16WLi64ELi120ELi480EEv26Group_norm_nhwc_bwd_params)
        /*00c4*/ 	.short	0x0380
        /*00c6*/ 	.short	0x00b8


	//----- nvinfo : EIATTR_SW_WAR
	.align		4
.L_1085:
        /*00c8*/ 	.byte	0x04, 0x36
        /*00ca*/ 	.short	(.L_1087 - .L_1086)
.L_1086:
        /*00cc*/ 	.word	0x00000008
.L_1087:


//--------------------- .nv.info._Z35group_norm_nhwc_bwd_one_pass_kernelI11Fp32IOBf16WLi128ELi120ELi480EEv26Group_norm_nhwc_bwd_params --------------------------
	.section	.nv.info._Z35group_norm_nhwc_bwd_one_pass_kernelI11Fp32IOBf16WLi128ELi120ELi480EEv26Group_norm_nhwc_bwd_params,"",@"SHT_CUDA_INFO"
	.sectionflags	@""
	.align	4


	//----- nvinfo : EIATTR_CUDA_API_VERSION
	.align		4
        /*0000*/ 	.byte	0x04, 0x37
        /*0002*/ 	.short	(.L_1089 - .L_1088)
.L_1088:
        /*0004*/ 	.word	0x00000082


	//----- nvinfo : EIATTR_KPARAM_INFO
	.align		4
.L_1089:
        /*0008*/ 	.byte	0x04, 0x17
        /*000a*/ 	.short	(.L_1091 - .L_1090)
.L_1090:
        /*000c*/ 	.word	0x00000000
        /*0010*/ 	.short	0x0000
        /*0012*/ 	.short	0x0000
        /*0014*/ 	.byte	0x00, 0xf0, 0xe1, 0x02


	//----- nvinfo : EIATTR_SPARSE_MMA_MASK
	.align		4
.L_1091:
        /*0018*/ 	.byte	0x03, 0x50
        /*001a*/ 	.short	0x0000


	//----- nvinfo : EIATTR_MAXREG_COUNT
	.align		4
        /*001c*/ 	.byte	0x03, 0x1b
        /*001e*/ 	.short	0x0080


	//----- nvinfo : EIATTR_NUM_BARRIERS
	.align		4
        /*0020*/ 	.byte	0x02, 0x4c
        /*0022*/ 	.byte	0x01
	.zero		1


	//----- nvinfo : EIATTR_MERCURY_ISA_VERSION
	.align		4
        /*0024*/ 	.byte	0x03, 0x5f
        /*0026*/ 	.short	0x0101


	//----- nvinfo : EIATTR_INT_WARP_WIDE_INSTR_OFFSETS
	.align		4
        /*0028*/ 	.byte	0x04, 0x31
        /*002a*/ 	.short	(.L_1093 - .L_1092)


	//   ....[0]....
.L_1092:
        /*002c*/ 	.word	0x00004d70


	//----- nvinfo : EIATTR_COOP_GROUP_MASK_REGIDS
	.align		4
.L_1093:
        /*0030*/ 	.byte	0x04, 0x29
        /*0032*/ 	.short	(.L_1095 - .L_1094)


	//   ....[0]....
.L_1094:
        /*0034*/ 	.word	0xffffffff


	//   ....[1]....
        /*0038*/ 	.word	0xffffffff


	//   ....[2]....
        /*003c*/ 	.word	0xffffffff


	//   ....[3]....
        /*0040*/ 	.word	0xffffffff


	//   ....[4]....
        /*0044*/ 	.word	0xffffffff


	//   ....[5]....
        /*0048*/ 	.word	0xffffffff


	//   ....[6]....
        /*004c*/ 	.word	0xffffffff


	//   ....[7]....
        /*0050*/ 	.word	0xffffffff


	//   ....[8]....
        /*0054*/ 	.word	0xffffffff


	//   ....[9]....
        /*0058*/ 	.word	0xffffffff


	//----- nvinfo : EIATTR_COOP_GROUP_INSTR_OFFSETS
	.align		4
.L_1095:
        /*005c*/ 	.byte	0x04, 0x28
        /*005e*/ 	.short	(.L_1097 - .L_1096)


	//   ....[0]....
.L_1096:
        /*0060*/ 	.word	0x00004b10


	//   ....[1]....
        /*0064*/ 	.word	0x00004b50


	//   ....[2]....
        /*0068*/ 	.word	0x00004be0


	//   ....[3]....
        /*006c*/ 	.word	0x00004c10


	//   ....[4]....
        /*0070*/ 	.word	0x00004c50


	//   ....[5]....
        /*0074*/ 	.word	0x00004c70


	//   ....[6]....
        /*0078*/ 	.word	0x00004ca0


	//   ....[7]....
        /*007c*/ 	.word	0x00004cc0


	//   ....[8]....
        /*0080*/ 	.word	0x00004d10


	//   ....[9]....
        /*0084*/ 	.word	0x00004d20


	//----- nvinfo : EIATTR_VRC_CTA_INIT_COUNT
	.align		4
.L_1097:
        /*0088*/ 	.byte	0x02, 0x4a
	.zero		1
	.zero		1


	//----- nvinfo : EIATTR_EXIT_INSTR_OFFSETS
	.align		4
        /*008c*/ 	.byte	0x04, 0x1c
        /*008e*/ 	.short	(.L_1099 - .L_1098)


	//   ....[0]....
.L_1098:
        /*0090*/ 	.word	0x00008eb0


	//   ....[1]....
        /*0094*/ 	.word	0x00008fe0


	//   ....[2]....
        /*0098*/ 	.word	0x000095f0


	//   ....[3]....
        /*009c*/ 	.word	0x00009bf0


	//----- nvinfo : EIATTR_MAX_THREADS
	.align		4
.L_1099:
        /*00a0*/ 	.byte	0x04, 0x05
        /*00a2*/ 	.short	(.L_1101 - .L_1100)
.L_1100:
        /*00a4*/ 	.word	0x000001e0
        /*00a8*/ 	.word	0x00000001
        /*00ac*/ 	.word	0x00000001


	//----- nvinfo : EIATTR_CRS_STACK_SIZE
	.align		4
.L_1101:
        /*00b0*/ 	.byte	0x04, 0x1e
        /*00b2*/ 	.short	(.L_1103 - .L_1102)
.L_1102:
        /*00b4*/ 	.word	0x00000000


	//----- nvinfo : EIATTR_CBANK_PARAM_SIZE
	.align		4
.L_1103:
        /*00b8*/ 	.byte	0x03, 0x19
        /*00ba*/ 	.short	0x00b8


	//----- nvinfo : EIATTR_PARAM_CBANK
	.align		4
        /*00bc*/ 	.byte	0x04, 0x0a
        /*00be*/ 	.short	(.L_1105 - .L_1104)
	.align		4
.L_1104:
        /*00c0*/ 	.word	index@(.nv.constant0._Z35group_norm_nhwc_bwd_one_pass_kernelI11Fp32IOBf16WLi128ELi120ELi480EEv26Group_norm_nhwc_bwd_params)
        /*00c4*/ 	.short	0x0380
        /*00c6*/ 	.short	0x00b8


	//----- nvinfo : EIATTR_SW_WAR
	.align		4
.L_1105:
        /*00c8*/ 	.byte	0x04, 0x36
        /*00ca*/ 	.short	(.L_1107 - .L_1106)
.L_1106:
        /*00cc*/ 	.word	0x00000008
.L_1107:


//--------------------- .nv.info._Z35group_norm_nhwc_bwd_one_pass_kernelI11Fp32IOBf16WLi256ELi120ELi480EEv26Group_norm_nhwc_bwd_params --------------------------
	.section	.nv.info._Z35group_norm_nhwc_bwd_one_pass_kernelI11Fp32IOBf16WLi256ELi120ELi480EEv26Group_norm_nhwc_bwd_params,"",@"SHT_CUDA_INFO"
	.sectionflags	@""
	.align	4


	//----- nvinfo : EIATTR_CUDA_API_VERSION
	.align		4
        /*0000*/ 	.byte	0x04, 0x37
        /*0002*/ 	.short	(.L_1109 - .L_1108)
.L_1108:
        /*0004*/ 	.word	0x00000082


	//----- nvinfo : EIATTR_KPARAM_INFO
	.align		4
.L_1109:
        /*0008*/ 	.byte	0x04, 0x17
        /*000a*/ 	.short	(.L_1111 - .L_1110)
.L_1110:
        /*000c*/ 	.word	0x00000000
        /*0010*/ 	.short	0x0000
        /*0012*/ 	.short	0x0000
        /*0014*/ 	.byte	0x00, 0xf0, 0xe1, 0x02


	//----- nvinfo : EIATTR_SPARSE_MMA_MASK
	.align		4
.L_1111:
        /*0018*/ 	.byte	0x03, 0x50
        /*001a*/ 	.short	0x0000


	//----- nvinfo : EIATTR_MAXREG_COUNT
	.align		4
        /*001c*/ 	.byte	0x03, 0x1b
        /*001e*/ 	.short	0x0080


	//----- nvinfo : EIATTR_NUM_BARRIERS
	.align		4
        /*0020*/ 	.byte	0x02, 0x4c
        /*0022*/ 	.byte	0x01
	.zero		1


	//----- nvinfo : EIATTR_ANNOTATIONS
	.align		4
        /*0024*/ 	.byte	0x04, 0x55
        /*0026*/ 	.short	(.L_1113 - .L_1112)


	//   ....[0]....
.L_1112:
        /* <DEDUP_REMOVED lines=62> */


	//----- nvinfo : EIATTR_MERCURY_ISA_VERSION
	.align		4
.L_1113:
        /*03f8*/ 	.byte	0x03, 0x5f
        /*03fa*/ 	.short	0x0101


	//----- nvinfo : EIATTR_INT_WARP_WIDE_INSTR_OFFSETS
	.align		4
        /*03fc*/ 	.byte	0x04, 0x31
        /*03fe*/ 	.short	(.L_1115 - .L_1114)


	//   ....[0]....
.L_1114:
        /*0400*/ 	.word	0x0000b5a0


	//   ....[1]....
        /*0404*/ 	.word	0x0000c660


	//   ....[2]....
        /*0408*/ 	.word	0x0000c6a0


	//   ....[3]....
        /*040c*/ 	.word	0x0000c6e0


	//   ....[4]....
        /*0410*/ 	.word	0x0000c720


	//   ....[5]....
        /*0414*/ 	.word	0x0000c940


	//----- nvinfo : EIATTR_COOP_GROUP_MASK_REGIDS
	.align		4
.L_1115:
        /*0418*/ 	.byte	0x04, 0x29
        /*041a*/ 	.short	(.L_1117 - .L_1116)


	//   ....[0]....
.L_1116:
        /*041c*/ 	.word	0xffffffff


	//   ....[1]....
        /*0420*/ 	.word	0xffffffff


	//   ....[2]....
        /*0424*/ 	.word	0xffffffff


	//   ....[3]....
        /*0428*/ 	.word	0xffffffff


	//   ....[4]....
        /*042c*/ 	.word	0xffffffff


	//   ....[5]....
        /*0430*/ 	.word	0xffffffff


	//   ....[6]....
        /*0434*/ 	.word	0xffffffff


	//   ....[7]....
        /*0438*/ 	.word	0xffffffff


	//   ....[8]....
        /*043c*/ 	.word	0xffffffff


	//   ....[9]....
        /*0440*/ 	.word	0xffffffff


	//----- nvinfo : EIATTR_COOP_GROUP_INSTR_OFFSETS
	.align		4
.L_1117:
        /*0444*/ 	.byte	0x04, 0x28
        /*0446*/ 	.short	(.L_1119 - .L_1118)


	//   ....[0]....
.L_1118:
        /*0448*/ 	.word	0x0000b330


	//   ....[1]....
        /*044c*/ 	.word	0x0000b370


	//   ....[2]....
        /*0450*/ 	.word	0x0000b400


	//   ....[3]....
        /*0454*/ 	.word	0x0000b410


	//   ....[4]....
        /*0458*/ 	.word	0x0000b440


	//   ....[5]....
        /*045c*/ 	.word	0x0000b460


	//   ....[6]....
        /*0460*/ 	.word	0x0000b4a0


	//   ....[7]....
        /*0464*/ 	.word	0x0000b4b0


	//   ....[8]....
        /*0468*/ 	.word	0x0000b540


	//   ....[9]....
        /*046c*/ 	.word	0x0000b550


	//----- nvinfo : EIATTR_VRC_CTA_INIT_COUNT
	.align		4
.L_1119:
        /*0470*/ 	.byte	0x02, 0x4a
	.zero		1
	.zero		1


	//----- nvinfo : EIATTR_EXIT_INSTR_OFFSETS
	.align		4
        /*0474*/ 	.byte	0x04, 0x1c
        /*0476*/ 	.short	(.L_1121 - .L_1120)


	//   ....[0]....
.L_1120:
        /*0478*/ 	.word	0x0000d3e0


	//   ....[1]....
        /*047c*/ 	.word	0x0000d510


	//   ....[2]....
        /*0480*/ 	.word	0x0000db30


	//   ....[3]....
        /*0484*/ 	.word	0x0000e130


	//----- nvinfo : EIATTR_MAX_THREADS
	.align		4
.L_1121:
        /*0488*/ 	.byte	0x04, 0x05
        /*048a*/ 	.short	(.L_1123 - .L_1122)
.L_1122:
        /*048c*/ 	.word	0x000001e0
        /*0490*/ 	.word	0x00000001
        /*0494*/ 	.word	0x00000001


	//----- nvinfo : EIATTR_CRS_STACK_SIZE
	.align		4
.L_1123:
        /*0498*/ 	.byte	0x04, 0x1e
        /*049a*/ 	.short	(.L_1125 - .L_1124)
.L_1124:
        /*049c*/ 	.word	0x00000000


	//----- nvinfo : EIATTR_CBANK_PARAM_SIZE
	.align		4
.L_1125:
        /*04a0*/ 	.byte	0x03, 0x19
        /*04a2*/ 	.short	0x00b8


	//----- nvinfo : EIATTR_PARAM_CBANK
	.align		4
        /*04a4*/ 	.byte	0x04, 0x0a
        /*04a6*/ 	.short	(.L_1127 - .L_1126)
	.align		4
.L_1126:
        /*04a8*/ 	.word	index@(.nv.constant0._Z35group_norm_nhwc_bwd_one_pass_kernelI11Fp32IOBf16WLi256ELi120ELi480EEv26Group_norm_nhwc_bwd_params)
        /*04ac*/ 	.short	0x0380
        /*04ae*/ 	.short	0x00b8


	//----- nvinfo : EIATTR_SW_WAR
	.align		4
.L_1127:
        /*04b0*/ 	.byte	0x04, 0x36
        /*04b2*/ 	.short	(.L_1129 - .L_1128)
.L_1128:
        /*04b4*/ 	.word	0x00000008
.L_1129:


//--------------------- .nv.info._Z35group_norm_nhwc_bwd_one_pass_kernelI11Fp32IOBf16WLi512ELi120ELi480EEv26Group_norm_nhwc_bwd_params --------------------------
	.section	.nv.info._Z35group_norm_nhwc_bwd_one_pass_kernelI11Fp32IOBf16WLi512ELi120ELi480EEv26Group_norm_nhwc_bwd_params,"",@"SHT_CUDA_INFO"
	.sectionflags	@""
	.align	4


	//----- nvinfo : EIATTR_CUDA_API_VERSION
	.align		4
        /*0000*/ 	.byte	0x04, 0x37
        /*0002*/ 	.short	(.L_1131 - .L_1130)
.L_1130:
        /*0004*/ 	.word	0x00000082


	//----- nvinfo : EIATTR_KPARAM_INFO
	.align		4
.L_1131:
        /*0008*/ 	.byte	0x04, 0x17
        /*000a*/ 	.short	(.L_1133 - .L_1132)
.L_1132:
        /*000c*/ 	.word	0x00000000
        /*0010*/ 	.short	0x0000
        /*0012*/ 	.short	0x0000
        /*0014*/ 	.byte	0x00, 0xf0, 0xe1, 0x02


	//----- nvinfo : EIATTR_SPARSE_MMA_MASK
	.align		4
.L_1133:
        /*0018*/ 	.byte	0x03, 0x50
        /*001a*/ 	.short	0x0000


	//----- nvinfo : EIATTR_MAXREG_COUNT
	.align		4
        /*001c*/ 	.byte	0x03, 0x1b
        /*001e*/ 	.short	0x0080


	//----- nvinfo : EIATTR_NUM_BARRIERS
	.align		4
        /*0020*/ 	.byte	0x02, 0x4c
        /*0022*/ 	.byte	0x01
	.zero		1


	//----- nvinfo : EIATTR_ANNOTATIONS
	.align		4
        /*0024*/ 	.byte	0x04, 0x55
        /*0026*/ 	.short	(.L_1135 - .L_1134)


	//   ....[0]....
.L_1134:
        /* <DEDUP_REMOVED lines=716> */


	//----- nvinfo : EIATTR_MERCURY_ISA_VERSION
	.align		4
.L_1135:
        /*2cd8*/ 	.byte	0x03, 0x5f
        /*2cda*/ 	.short	0x0101


	//----- nvinfo : EIATTR_INT_WARP_WIDE_INSTR_OFFSETS
	.align		4
        /*2cdc*/ 	.byte	0x04, 0x31
        /*2cde*/ 	.short	(.L_1137 - .L_1136)


	//   ....[0]....
.L_1136:
        /*2ce0*/ 	.word	0x0001b410


	//   ....[1]....
        /*2ce4*/ 	.word	0x0001c4d0


	//   ....[2]....
        /*2ce8*/ 	.word	0x0001c510


	//   ....[3]....
        /*2cec*/ 	.word	0x0001c550


	//   ....[4]....
        /*2cf0*/ 	.word	0x0001c590


	//   ....[5]....
        /*2cf4*/ 	.word	0x0001c7b0


	//----- nvinfo : EIATTR_COOP_GROUP_MASK_REGIDS
	.align		4
.L_1137:
        /*2cf8*/ 	.byte	0x04, 0x29
        /*2cfa*/ 	.short	(.L_1139 - .L_1138)


	//   ....[0]....
.L_1138:
        /*2cfc*/ 	.word	0xffffffff


	//   ....[1]....
        /*2d00*/ 	.word	0xffffffff


	//   ....[2]....
        /*2d04*/ 	.word	0xffffffff


	//   ....[3]....
        /*2d08*/ 	.word	0xffffffff


	//   ....[4]....
        /*2d0c*/ 	.word	0xffffffff


	//   ....[5]....
        /*2d10*/ 	.word	0xffffffff


	//   ....[6]....
        /*2d14*/ 	.word	0xffffffff


	//   ....[7]....
        /*2d18*/ 	.word	0xffffffff


	//   ....[8]....
        /*2d1c*/ 	.word	0xffffffff


	//   ....[9]....
        /*2d20*/ 	.word	0xffffffff


	//----- nvinfo : EIATTR_COOP_GROUP_INSTR_OFFSETS
	.align		4
.L_1139:
        /*2d24*/ 	.byte	0x04, 0x28
        /*2d26*/ 	.short	(.L_1141 - .L_1140)


	//   ....[0]....
.L_1140:
        /*2d28*/ 	.word	0x0001b1b0


	//   ....[1]....
        /*2d2c*/ 	.word	0x0001b1e0


	//   ....[2]....
        /*2d30*/ 	.word	0x0001b2b0


	//   ....[3]....
        /*2d34*/ 	.word	0x0001b2c0


	//   ....[4]....
        /*2d38*/ 	.word	0x0001b2f0


	//   ....[5]....
        /*2d3c*/ 	.word	0x0001b310


	//   ....[6]....
        /*2d40*/ 	.word	0x0001b340


	//   ....[7]....
        /*2d44*/ 	.word	0x0001b360


	//   ....[8]....
        /*2d48*/ 	.word	0x0001b3b0


	//   ....[9]....
        /*2d4c*/ 	.word	0x0001b3c0


	//----- nvinfo : EIATTR_VRC_CTA_INIT_COUNT
	.align		4
.L_1141:
        /*2d50*/ 	.byte	0x02, 0x4a
	.zero		1
	.zero		1


	//----- nvinfo : EIATTR_EXIT_INSTR_OFFSETS
	.align		4
        /*2d54*/ 	.byte	0x04, 0x1c
        /*2d56*/ 	.short	(.L_1143 - .L_1142)


	//   ....[0]....
.L_1142:
        /*2d58*/ 	.word	0x0001d270


	//   ....[1]....
        /*2d5c*/ 	.word	0x0001d3a0


	//   ....[2]....
        /*2d60*/ 	.word	0x0001d9b0


	//   ....[3]....
        /*2d64*/ 	.word	0x0001dfb0


	//----- nvinfo : EIATTR_MAX_THREADS
	.align		4
.L_1143:
        /*2d68*/ 	.byte	0x04, 0x05
        /*2d6a*/ 	.short	(.L_1145 - .L_1144)
.L_1144:
        /*2d6c*/ 	.word	0x000001e0
        /*2d70*/ 	.word	0x00000001
        /*2d74*/ 	.word	0x00000001


	//----- nvinfo : EIATTR_CRS_STACK_SIZE
	.align		4
.L_1145:
        /*2d78*/ 	.byte	0x04, 0x1e
        /*2d7a*/ 	.short	(.L_1147 - .L_1146)
.L_1146:
        /*2d7c*/ 	.word	0x00000000


	//----- nvinfo : EIATTR_CBANK_PARAM_SIZE
	.align		4
.L_1147:
        /*2d80*/ 	.byte	0x03, 0x19
        /*2d82*/ 	.short	0x00b8


	//----- nvinfo : EIATTR_PARAM_CBANK
	.align		4
        /*2d84*/ 	.byte	0x04, 0x0a
        /*2d86*/ 	.short	(.L_1149 - .L_1148)
	.align		4
.L_1148:
        /*2d88*/ 	.word	index@(.nv.constant0._Z35group_norm_nhwc_bwd_one_pass_kernelI11Fp32IOBf16WLi512ELi120ELi480EEv26Group_norm_nhwc_bwd_params)
        /*2d8c*/ 	.short	0x0380
        /*2d8e*/ 	.short	0x00b8


	//----- nvinfo : EIATTR_SW_WAR
	.align		4
.L_1149:
        /*2d90*/ 	.byte	0x04, 0x36
        /*2d92*/ 	.short	(.L_1151 - .L_1150)
.L_1150:
        /*2d94*/ 	.word	0x00000008
.L_1151:


//--------------------- .nv.info._Z35group_norm_nhwc_bwd_one_pass_kernelI11Fp32IOFp16WLi64ELi120ELi480EEv26Group_norm_nhwc_bwd_params --------------------------
	.section	.nv.info._Z35group_norm_nhwc_bwd_one_pass_kernelI11Fp32IOFp16WLi64ELi120ELi480EEv26Group_norm_nhwc_bwd_params,"",@"SHT_CUDA_INFO"
	.sectionflags	@""
	.align	4


	//----- nvinfo : EIATTR_CUDA_API_VERSION
	.align		4
        /*0000*/ 	.byte	0x04, 0x37
        /*0002*/ 	.short	(.L_1153 - .L_1152)
.L_1152:
        /*0004*/ 	.word	0x00000082


	//----- nvinfo : EIATTR_KPARAM_INFO
	.align		4
.L_1153:
        /*0008*/ 	.byte	0x04, 0x17
        /*000a*/ 	.short	(.L_1155 - .L_1154)
.L_1154:
        /*000c*/ 	.word	0x00000000
        /*0010*/ 	.short	0x0000
        /*0012*/ 	.short	0x0000
        /*0014*/ 	.byte	0x00, 0xf0, 0xe1, 0x02


	//----- nvinfo : EIATTR_SPARSE_MMA_MASK
	.align		4
.L_1155:
        /*0018*/ 	.byte	0x03, 0x50
        /*001a*/ 	.short	0x0000


	//----- nvinfo : EIATTR_MAXREG_COUNT
	.align		4
        /*001c*/ 	.byte	0x03, 0x1b
        /*001e*/ 	.short	0x0080


	//----- nvinfo : EIATTR_NUM_BARRIERS
	.align		4
        /*0020*/ 	.byte	0x02, 0x4c
        /*0022*/ 	.byte	0x01
	.zero		1


	//----- nvinfo : EIATTR_MERCURY_ISA_VERSION
	.align		4
        /*0024*/ 	.byte	0x03, 0x5f
        /*0026*/ 	.short	0x0101


	//----- nvinfo : EIATTR_INT_WARP_WIDE_INSTR_OFFSETS
	.align		4
        /*0028*/ 	.byte	0x04, 0x31
        /*002a*/ 	.short	(.L_1157 - .L_1156)


	//   ....[0]....
.L_1156:
        /*002c*/ 	.word	0x00002b40


	//----- nvinfo : EIATTR_COOP_GROUP_MASK_REGIDS
	.align		4
.L_1157:
        /*0030*/ 	.byte	0x04, 0x29
        /*0032*/ 	.short	(.L_1159 - .L_1158)


	//   ....[0]....
.L_1158:
        /*0034*/ 	.word	0xffffffff


	//   ....[1]....
        /*0038*/ 	.word	0xffffffff


	//   ....[2]....
        /*003c*/ 	.word	0xffffffff


	//   ....[3]....
        /*0040*/ 	.word	0xffffffff


	//   ....[4]....
        /*0044*/ 	.word	0xffffffff


	//   ....[5]....
        /*0048*/ 	.word	0xffffffff


	//   ....[6]....
        /*004c*/ 	.word	0xffffffff


	//   ....[7]....
        /*0050*/ 	.word	0xffffffff


	//   ....[8]....
        /*0054*/ 	.word	0xffffffff


	//   ....[9]....
        /*0058*/ 	.word	0xffffffff


	//----- nvinfo : EIATTR_COOP_GROUP_INSTR_OFFSETS
	.align		4
.L_1159:
        /*005c*/ 	.byte	0x04, 0x28
        /*005e*/ 	.short	(.L_1161 - .L_1160)


	//   ....[0]....
.L_1160:
        /*0060*/ 	.word	0x000028c0


	//   ....[1]....
        /*0064*/ 	.word	0x00002900


	//   ....[2]....
        /*0068*/ 	.word	0x000029a0


	//   ....[3]....
        /*006c*/ 	.word	0x000029c0


	//   ....[4]....
        /*0070*/ 	.word	0x00002a20


	//   ....[5]....
        /*0074*/ 	.word	0x00002a40


	//   ....[6]....
        /*0078*/ 	.word	0x00002a70


	//   ....[7]....
        /*007c*/ 	.word	0x00002a90


	//   ....[8]....
        /*0080*/ 	.word	0x00002ae0


	//   ....[9]....
        /*0084*/ 	.word	0x00002af0


	//----- nvinfo : EIATTR_VRC_CTA_INIT_COUNT
	.align		4
.L_1161:
        /*0088*/ 	.byte	0x02, 0x4a
	.zero		1
	.zero		1


	//----- nvinfo : EIATTR_EXIT_INSTR_OFFSETS
	.align		4
        /*008c*/ 	.byte	0x04, 0x1c
        /*008e*/ 	.short	(.L_1163 - .L_1162)


	//   ....[0]....
.L_1162:
        /*0090*/ 	.word	0x00005ef0


	//   ....[1]....
        /*0094*/ 	.word	0x00006020


	//   ....[2]....
        /*0098*/ 	.word	0x00006630


	//   ....[3]....
        /*009c*/ 	.word	0x00006c30


	//----- nvinfo : EIATTR_MAX_THREADS
	.align		4
.L_1163:
        /*00a0*/ 	.byte	0x04, 0x05
        /*00a2*/ 	.short	(.L_1165 - .L_1164)
.L_1164:
        /*00a4*/ 	.word	0x000001e0
        /*00a8*/ 	.word	0x00000001
        /*00ac*/ 	.word	0x00000001


	//----- nvinfo : EIATTR_CRS_STACK_SIZE
	.align		4
.L_1165:
        /*00b0*/ 	.byte	0x04, 0x1e
        /*00b2*/ 	.short	(.L_1167 - .L_1166)
.L_1166:
        /*00b4*/ 	.word	0x00000000


	//----- nvinfo : EIATTR_CBANK_PARAM_SIZE
	.align		4
.L_1167:
        /*00b8*/ 	.byte	0x03, 0x19
        /*00ba*/ 	.short	0x00b8


	//----- nvinfo : EIATTR_PARAM_CBANK
	.align		4
        /*00bc*/ 	.byte	0x04, 0x0a
        /*00be*/ 	.short	(.L_1169 - .L_1168)
	.align		4
.L_1168:
        /*00c0*/ 	.word	index@(.nv.constant0._Z35group_norm_nhwc_bwd_one_pass_kernelI11Fp32IOFp16WLi64ELi120ELi480EEv26Group_norm_nhwc_bwd_params)
        /*00c4*/ 	.short	0x0380
        /*00c6*/ 	.short	0x00b8


	//----- nvinfo : EIATTR_SW_WAR
	.align		4
.L_1169:
        /*00c8*/ 	.byte	0x04, 0x36
        /*00ca*/ 	.short	(.L_1171 - .L_1170)
.L_1170:
        /*00cc*/ 	.word	0x00000008
.L_1171:


//--------------------- .nv.info._Z35group_norm_nhwc_bwd_one_pass_kernelI11Fp32IOFp16WLi128ELi120ELi480EEv26Group_norm_nhwc_bwd_params --------------------------
	.section	.nv.info._Z35group_norm_nhwc_bwd_one_pass_kernelI11Fp32IOFp16WLi128ELi120ELi480EEv26Group_norm_nhwc_bwd_params,"",@"SHT_CUDA_INFO"
	.sectionflags	@""
	.align	4


	//----- nvinfo : EIATTR_CUDA_API_VERSION
	.align		4
        /*0000*/ 	.byte	0x04, 0x37
        /*0002*/ 	.short	(.L_1173 - .L_1172)
.L_1172:
        /*0004*/ 	.word	0x00000082


	//----- nvinfo : EIATTR_KPARAM_INFO
	.align		4
.L_1173:
        /*0008*/ 	.byte	0x04, 0x17
        /*000a*/ 	.short	(.L_1175 - .L_1174)
.L_1174:
        /*000c*/ 	.word	0x00000000
        /*0010*/ 	.short	0x0000
        /*0012*/ 	.short	0x0000
        /*0014*/ 	.byte	0x00, 0xf0, 0xe1, 0x02


	//----- nvinfo : EIATTR_SPARSE_MMA_MASK
	.align		4
.L_1175:
        /*0018*/ 	.byte	0x03, 0x50
        /*001a*/ 	.short	0x0000


	//----- nvinfo : EIATTR_MAXREG_COUNT
	.align		4
        /*001c*/ 	.byte	0x03, 0x1b
        /*001e*/ 	.short	0x0080


	//----- nvinfo : EIATTR_NUM_BARRIERS
	.align		4
        /*0020*/ 	.byte	0x02, 0x4c
        /*0022*/ 	.byte	0x01
	.zero		1


	//----- nvinfo : EIATTR_MERCURY_ISA_VERSION
	.align		4
        /*0024*/ 	.byte	0x03, 0x5f
        /*0026*/ 	.short	0x0101


	//----- nvinfo : EIATTR_INT_WARP_WIDE_INSTR_OFFSETS
	.align		4
        /*0028*/ 	.byte	0x04, 0x31
        /*002a*/ 	.short	(.L_1177 - .L_1176)


	//   ....[0]....
.L_1176:
        /*002c*/ 	.word	0x00004d70


	//----- nvinfo : EIATTR_COOP_GROUP_MASK_REGIDS
	.align		4
.L_1177:
        /*0030*/ 	.byte	0x04, 0x29
        /*0032*/ 	.short	(.L_1179 - .L_1178)


	//   ....[0]....
.L_1178:
        /*0034*/ 	.word	0xffffffff


	//   ....[1]....
        /*0038*/ 	.word	0xffffffff


	//   ....[2]....
        /*003c*/ 	.word	0xffffffff


	//   ....[3]....
        /*0040*/ 	.word	0xffffffff


	//   ....[4]....
        /*0044*/ 	.word	0xffffffff


	//   ....[5]....
        /*0048*/ 	.word	0xffffffff


	//   ....[6]....
        /*004c*/ 	.word	0xffffffff


	//   ....[7]....
        /*0050*/ 	.word	0xffffffff


	//   ....[8]....
        /*0054*/ 	.word	0xffffffff


	//   ....[9]....
        /*0058*/ 	.word	0xffffffff


	//----- nvinfo : EIATTR_COOP_GROUP_INSTR_OFFSETS
	.align		4
.L_1179:
        /*005c*/ 	.byte	0x04, 0x28
        /*005e*/ 	.short	(.L_1181 - .L_1180)


	//   ....[0]....
.L_1180:
        /*0060*/ 	.word	0x00004b10


	//   ....[1]....
        /*0064*/ 	.word	0x00004b50


	//   ....[2]....
        /*0068*/ 	.word	0x00004be0


	//   ....[3]....
        /*006c*/ 	.word	0x00004c10


	//   ....[4]....
        /*0070*/ 	.word	0x00004c50


	//   ....[5]....
        /*0074*/ 	.word	0x00004c70


	//   ....[6]....
        /*0078*/ 	.word	0x00004ca0


	//   ....[7]....
        /*007c*/ 	.word	0x00004cc0


	//   ....[8]....
        /*0080*/ 	.word	0x00004d10


	//   ....[9]....
        /*0084*/ 	.word	0x00004d20


	//----- nvinfo : EIATTR_VRC_CTA_INIT_COUNT
	.align		4
.L_1181:
        /*0088*/ 	.byte	0x02, 0x4a
	.zero		1
	.zero		1


	//----- nvinfo : EIATTR_EXIT_INSTR_OFFSETS
	.align		4
        /*008c*/ 	.byte	0x04, 0x1c
        /*008e*/ 	.short	(.L_1183 - .L_1182)


	//   ....[0]....
.L_1182:
        /*0090*/ 	.word	0x00008eb0


	//   ....[1]....
        /*0094*/ 	.word	0x00008fe0


	//   ....[2]....
        /*0098*/ 	.word	0x000095f0


	//   ....[3]....
        /*009c*/ 	.word	0x00009bf0


	//----- nvinfo : EIATTR_MAX_THREADS
	.align		4
.L_1183:
        /*00a0*/ 	.byte	0x04, 0x05
        /*00a2*/ 	.short	(.L_1185 - .L_1184)
.L_1184:
        /*00a4*/ 	.word	0x000001e0
        /*00a8*/ 	.word	0x00000001
        /*00ac*/ 	.word	0x00000001


	//----- nvinfo : EIATTR_CRS_STACK_SIZE
	.align		4
.L_1185:
        /*00b0*/ 	.byte	0x04, 0x1e
        /*00b2*/ 	.short	(.L_1187 - .L_1186)
.L_1186:
        /*00b4*/ 	.word	0x00000000


	//----- nvinfo : EIATTR_CBANK_PARAM_SIZE
	.align		4
.L_1187:
        /*00b8*/ 	.byte	0x03, 0x19
        /*00ba*/ 	.short	0x00b8


	//----- nvinfo : EIATTR_PARAM_CBANK
	.align		4
        /*00bc*/ 	.byte	0x04, 0x0a
        /*00be*/ 	.short	(.L_1189 - .L_1188)
	.align		4
.L_1188:
        /*00c0*/ 	.word	index@(.nv.constant0._Z35group_norm_nhwc_bwd_one_pass_kernelI11Fp32IOFp16WLi128ELi120ELi480EEv26Group_norm_nhwc_bwd_params)
        /*00c4*/ 	.short	0x0380
        /*00c6*/ 	.short	0x00b8


	//----- nvinfo : EIATTR_SW_WAR
	.align		4
.L_1189:
        /*00c8*/ 	.byte	0x04, 0x36
        /*00ca*/ 	.short	(.L_1191 - .L_1190)
.L_1190:
        /*00cc*/ 	.word	0x00000008
.L_1191:


//--------------------- .nv.info._Z35group_norm_nhwc_bwd_one_pass_kernelI11Fp32IOFp16WLi256ELi120ELi480EEv26Group_norm_nhwc_bwd_params --------------------------
	.section	.nv.info._Z35group_norm_nhwc_bwd_one_pass_kernelI11Fp32IOFp16WLi256ELi120ELi480EEv26Group_norm_nhwc_bwd_params,"",@"SHT_CUDA_INFO"
	.sectionflags	@""
	.align	4


	//----- nvinfo : EIATTR_CUDA_API_VERSION
	.align		4
        /*0000*/ 	.byte	0x04, 0x37
        /*0002*/ 	.short	(.L_1193 - .L_1192)
.L_1192:
        /*0004*/ 	.word	0x00000082


	//----- nvinfo : EIATTR_KPARAM_INFO
	.align		4
.L_1193:
        /*0008*/ 	.byte	0x04, 0x17
        /*000a*/ 	.short	(.L_1195 - .L_1194)
.L_1194:
        /*000c*/ 	.word	0x00000000
        /*0010*/ 	.short	0x0000
        /*0012*/ 	.short	0x0000
        /*0014*/ 	.byte	0x00, 0xf0, 0xe1, 0x02


	//----- nvinfo : EIATTR_SPARSE_MMA_MASK
	.align		4
.L_1195:
        /*0018*/ 	.byte	0x03, 0x50
        /*001a*/ 	.short	0x0000


	//----- nvinfo : EIATTR_MAXREG_COUNT
	.align		4
        /*001c*/ 	.byte	0x03, 0x1b
        /*001e*/ 	.short	0x0080


	//----- nvinfo : EIATTR_NUM_BARRIERS
	.align		4
        /*0020*/ 	.byte	0x02, 0x4c
        /*0022*/ 	.byte	0x01
	.zero		1


	//----- nvinfo : EIATTR_ANNOTATIONS
	.align		4
        /*0024*/ 	.byte	0x04, 0x55
        /*0026*/ 	.short	(.L_1197 - .L_1196)


	//   ....[0]....
.L_1196:
        /* <DEDUP_REMOVED lines=62> */


	//----- nvinfo : EIATTR_MERCURY_ISA_VERSION
	.align		4
.L_1197:
        /*03f8*/ 	.byte	0x03, 0x5f
        /*03fa*/ 	.short	0x0101


	//----- nvinfo : EIATTR_INT_WARP_WIDE_INSTR_OFFSETS
	.align		4
        /*03fc*/ 	.byte	0x04, 0x31
        /*03fe*/ 	.short	(.L_1199 - .L_1198)


	//   ....[0]....
.L_1198:
        /*0400*/ 	.word	0x0000b5d0


	//   ....[1]....
        /*0404*/ 	.word	0x0000c690


	//   ....[2]....
        /*0408*/ 	.word	0x0000c6d0


	//   ....[3]....
        /*040c*/ 	.word	0x0000c710


	//   ....[4]....
        /*0410*/ 	.word	0x0000c750


	//   ....[5]....
        /*0414*/ 	.word	0x0000c970


	//----- nvinfo : EIATTR_COOP_GROUP_MASK_REGIDS
	.align		4
.L_1199:
        /*0418*/ 	.byte	0x04, 0x29
        /*041a*/ 	.short	(.L_1201 - .L_1200)


	//   ....[0]....
.L_1200:
        /*041c*/ 	.word	0xffffffff


	//   ....[1]....
        /*0420*/ 	.word	0xffffffff


	//   ....[2]....
        /*0424*/ 	.word	0xffffffff


	//   ....[3]....
        /*0428*/ 	.word	0xffffffff


	//   ....[4]....
        /*042c*/ 	.word	0xffffffff


	//   ....[5]....
        /*0430*/ 	.word	0xffffffff


	//   ....[6]....
        /*0434*/ 	.word	0xffffffff


	//   ....[7]....
        /*0438*/ 	.word	0xffffffff


	//   ....[8]....
        /*043c*/ 	.word	0xffffffff


	//   ....[9]....
        /*0440*/ 	.word	0xffffffff


	//----- nvinfo : EIATTR_COOP_GROUP_INSTR_OFFSETS
	.align		4
.L_1201:
        /*0444*/ 	.byte	0x04, 0x28
        /*0446*/ 	.short	(.L_1203 - .L_1202)


	//   ....[0]....
.L_1202:
        /*0448*/ 	.word	0x0000b360


	//   ....[1]....
        /*044c*/ 	.word	0x0000b3a0


	//   ....[2]....
        /*0450*/ 	.word	0x0000b430


	//   ....[3]....
        /*0454*/ 	.word	0x0000b440


	//   ....[4]....
        /*0458*/ 	.word	0x0000b470


	//   ....[5]....
        /*045c*/ 	.word	0x0000b490


	//   ....[6]....
        /*0460*/ 	.word	0x0000b4d0


	//   ....[7]....
        /*0464*/ 	.word	0x0000b4e0


	//   ....[8]....
        /*0468*/ 	.word	0x0000b570


	//   ....[9]....
        /*046c*/ 	.word	0x0000b580


	//----- nvinfo : EIATTR_VRC_CTA_INIT_COUNT
	.align		4
.L_1203:
        /*0470*/ 	.byte	0x02, 0x4a
	.zero		1
	.zero		1


	//----- nvinfo : EIATTR_EXIT_INSTR_OFFSETS
	.align		4
        /*0474*/ 	.byte	0x04, 0x1c
        /*0476*/ 	.short	(.L_1205 - .L_1204)


	//   ....[0]....
.L_1204:
        /*0478*/ 	.word	0x0000d410


	//   ....[1]....
        /*047c*/ 	.word	0x0000d540


	//   ....[2]....
        /*0480*/ 	.word	0x0000db60


	//   ....[3]....
        /*0484*/ 	.word	0x0000e160


	//----- nvinfo : EIATTR_MAX_THREADS
	.align		4
.L_1205:
        /*0488*/ 	.byte	0x04, 0x05
        /*048a*/ 	.short	(.L_1207 - .L_1206)
.L_1206:
        /*048c*/ 	.word	0x000001e0
        /*0490*/ 	.word	0x00000001
        /*0494*/ 	.word	0x00000001


	//----- nvinfo : EIATTR_CRS_STACK_SIZE
	.align		4
.L_1207:
        /*0498*/ 	.byte	0x04, 0x1e
        /*049a*/ 	.short	(.L_1209 - .L_1208)
.L_1208:
        /*049c*/ 	.word	0x00000000


	//----- nvinfo : EIATTR_CBANK_PARAM_SIZE
	.align		4
.L_1209:
        /*04a0*/ 	.byte	0x03, 0x19
        /*04a2*/ 	.short	0x00b8


	//----- nvinfo : EIATTR_PARAM_CBANK
	.align		4
        /*04a4*/ 	.byte	0x04, 0x0a
        /*04a6*/ 	.short	(.L_1211 - .L_1210)
	.align		4
.L_1210:
        /*04a8*/ 	.word	index@(.nv.constant0._Z35group_norm_nhwc_bwd_one_pass_kernelI11Fp32IOFp16WLi256ELi120ELi480EEv26Group_norm_nhwc_bwd_params)
        /*04ac*/ 	.short	0x0380
        /*04ae*/ 	.short	0x00b8


	//----- nvinfo : EIATTR_SW_WAR
	.align		4
.L_1211:
        /*04b0*/ 	.byte	0x04, 0x36
        /*04b2*/ 	.short	(.L_1213 - .L_1212)
.L_1212:
        /*04b4*/ 	.word	0x00000008
.L_1213:


//--------------------- .nv.info._Z35group_norm_nhwc_bwd_one_pass_kernelI11Fp32IOFp16WLi512ELi120ELi480EEv26Group_norm_nhwc_bwd_params --------------------------
	.section	.nv.info._Z35group_norm_nhwc_bwd_one_pass_kernelI11Fp32IOFp16WLi512ELi120ELi480EEv26Group_norm_nhwc_bwd_params,"",@"SHT_CUDA_INFO"
	.sectionflags	@""
	.align	4


	//----- nvinfo : EIATTR_CUDA_API_VERSION
	.align		4
        /*0000*/ 	.byte	0x04, 0x37
        /*0002*/ 	.short	(.L_1215 - .L_1214)
.L_1214:
        /*0004*/ 	.word	0x00000082


	//----- nvinfo : EIATTR_KPARAM_INFO
	.align		4
.L_1215:
        /*0008*/ 	.byte	0x04, 0x17
        /*000a*/ 	.short	(.L_1217 - .L_1216)
.L_1216:
        /*000c*/ 	.word	0x00000000
        /*0010*/ 	.short	0x0000
        /*0012*/ 	.short	0x0000
        /*0014*/ 	.byte	0x00, 0xf0, 0xe1, 0x02


	//----- nvinfo : EIATTR_SPARSE_MMA_MASK
	.align		4
.L_1217:
        /*0018*/ 	.byte	0x03, 0x50
        /*001a*/ 	.short	0x0000


	//----- nvinfo : EIATTR_MAXREG_COUNT
	.align		4
        /*001c*/ 	.byte	0x03, 0x1b
        /*001e*/ 	.short	0x0080


	//----- nvinfo : EIATTR_NUM_BARRIERS
	.align		4
        /*0020*/ 	.byte	0x02, 0x4c
        /*0022*/ 	.byte	0x01
	.zero		1


	//----- nvinfo : EIATTR_ANNOTATIONS
	.align		4
        /*0024*/ 	.byte	0x04, 0x55
        /*0026*/ 	.short	(.L_1219 - .L_1218)


	//   ....[0]....
.L_1218:
        /* <DEDUP_REMOVED lines=715> */


	//----- nvinfo : EIATTR_MERCURY_ISA_VERSION
	.align		4
.L_1219:
        /*2cc8*/ 	.byte	0x03, 0x5f
        /*2cca*/ 	.short	0x0101


	//----- nvinfo : EIATTR_INT_WARP_WIDE_INSTR_OFFSETS
	.align		4
        /*2ccc*/ 	.byte	0x04, 0x31
        /*2cce*/ 	.short	(.L_1221 - .L_1220)


	//   ....[0]....
.L_1220:
        /*2cd0*/ 	.word	0x0001b260


	//   ....[1]....
        /*2cd4*/ 	.word	0x0001c320


	//   ....[2]....
        /*2cd8*/ 	.word	0x0001c360


	//   ....[3]....
        /*2cdc*/ 	.word	0x0001c3a0


	//   ....[4]....
        /*2ce0*/ 	.word	0x0001c3e0


	//   ....[5]....
        /*2ce4*/ 	.word	0x0001c600


	//----- nvinfo : EIATTR_COOP_GROUP_MASK_REGIDS
	.align		4
.L_1221:
        /*2ce8*/ 	.byte	0x04, 0x29
        /*2cea*/ 	.short	(.L_1223 - .L_1222)


	//   ....[0]....
.L_1222:
        /*2cec*/ 	.word	0xffffffff


	//   ....[1]....
        /*2cf0*/ 	.word	0xffffffff


	//   ....[2]....
        /*2cf4*/ 	.word	0xffffffff


	//   ....[3]....
        /*2cf8*/ 	.word	0xffffffff


	//   ....[4]....
        /*2cfc*/ 	.word	0xffffffff


	//   ....[5]....
        /*2d00*/ 	.word	0xffffffff


	//   ....[6]....
        /*2d04*/ 	.word	0xffffffff


	//   ....[7]....
        /*2d08*/ 	.word	0xffffffff


	//   ....[8]....
        /*2d0c*/ 	.word	0xffffffff


	//   ....[9]....
        /*2d10*/ 	.word	0xffffffff


	//----- nvinfo : EIATTR_COOP_GROUP_INSTR_OFFSETS
	.align		4
.L_1223:
        /*2d14*/ 	.byte	0x04, 0x28
        /*2d16*/ 	.short	(.L_1225 - .L_1224)


	//   ....[0]....
.L_1224:
        /*2d18*/ 	.word	0x0001b000


	//   ....[1]....
        /*2d1c*/ 	.word	0x0001b030


	//   ....[2]....
        /*2d20*/ 	.word	0x0001b100


	//   ....[3]....
        /*2d24*/ 	.word	0x0001b110


	//   ....[4]....
        /*2d28*/ 	.word	0x0001b140


	//   ....[5]....
        /*2d2c*/ 	.word	0x0001b160


	//   ....[6]....
        /*2d30*/ 	.word	0x0001b190


	//   ....[7]....
        /*2d34*/ 	.word	0x0001b1b0


	//   ....[8]....
        /*2d38*/ 	.word	0x0001b200


	//   ....[9]....
        /*2d3c*/ 	.word	0x0001b210


	//----- nvinfo : EIATTR_VRC_CTA_INIT_COUNT
	.align		4
.L_1225:
        /*2d40*/ 	.byte	0x02, 0x4a
	.zero		1
	.zero		1


	//----- nvinfo : EIATTR_EXIT_INSTR_OFFSETS
	.align		4
        /*2d44*/ 	.byte	0x04, 0x1c
        /*2d46*/ 	.short	(.L_1227 - .L_1226)


	//   ....[0]....
.L_1226:
        /*2d48*/ 	.word	0x0001d0c0


	//   ....[1]....
        /*2d4c*/ 	.word	0x0001d1f0


	//   ....[2]....
        /*2d50*/ 	.word	0x0001d800


	//   ....[3]....
        /*2d54*/ 	.word	0x0001de00


	//----- nvinfo : EIATTR_MAX_THREADS
	.align		4
.L_1227:
        /*2d58*/ 	.byte	0x04, 0x05
        /*2d5a*/ 	.short	(.L_1229 - .L_1228)
.L_1228:
        /*2d5c*/ 	.word	0x000001e0
        /*2d60*/ 	.word	0x00000001
        /*2d64*/ 	.word	0x00000001


	//----- nvinfo : EIATTR_CRS_STACK_SIZE
	.align		4
.L_1229:
        /*2d68*/ 	.byte	0x04, 0x1e
        /*2d6a*/ 	.short	(.L_1231 - .L_1230)
.L_1230:
        /*2d6c*/ 	.word	0x00000000


	//----- nvinfo : EIATTR_CBANK_PARAM_SIZE
	.align		4
.L_1231:
        /*2d70*/ 	.byte	0x03, 0x19
        /*2d72*/ 	.short	0x00b8


	//----- nvinfo : EIATTR_PARAM_CBANK
	.align		4
        /*2d74*/ 	.byte	0x04, 0x0a
        /*2d76*/ 	.short	(.L_1233 - .L_1232)
	.align		4
.L_1232:
        /*2d78*/ 	.word	index@(.nv.constant0._Z35group_norm_nhwc_bwd_one_pass_kernelI11Fp32IOFp16WLi512ELi120ELi480EEv26Group_norm_nhwc_bwd_params)
        /*2d7c*/ 	.short	0x0380
        /*2d7e*/ 	.short	0x00b8


	//----- nvinfo : EIATTR_SW_WAR
	.align		4
.L_1233:
        /*2d80*/ 	.byte	0x04, 0x36
        /*2d82*/ 	.short	(.L_1235 - .L_1234)
.L_1234:
        /*2d84*/ 	.word	0x00000008
.L_1235:


//--------------------- .nv.info._Z35group_norm_nhwc_fwd_one_pass_kernelI11Bf16IOFp32WLi64ELi120ELi480EEv26Group_norm_nhwc_fwd_params --------------------------
	.section	.nv.info._Z35group_norm_nhwc_fwd_one_pass_kernelI11Bf16IOFp32WLi64ELi120ELi480EEv26Group_norm_nhwc_fwd_params,"",@"SHT_CUDA_INFO"
	.sectionflags	@""
	.align	4


	//----- nvinfo : EIATTR_CUDA_API_VERSION
	.align		4
        /*0000*/ 	.byte	0x04, 0x37
        /*0002*/ 	.short	(.L_1237 - .L_1236)
.L_1236:
        /*0004*/ 	.word	0x00000082


	//----- nvinfo : EIATTR_KPARAM_INFO
	.align		4
.L_1237:
        /*0008*/ 	.byte	0x04, 0x17
        /*000a*/ 	.short	(.L_1239 - .L_1238)
.L_1238:
        /*000c*/ 	.word	0x00000000
        /*0010*/ 	.short	0x0000
        /*0012*/ 	.short	0x0000
        /*0014*/ 	.byte	0x00, 0xf0, 0x81, 0x02


	//----- nvinfo : EIATTR_SPARSE_MMA_MASK
	.align		4
.L_1239:
        /*0018*/ 	.byte	0x03, 0x50
        /*001a*/ 	.short	0x0000


	//----- nvinfo : EIATTR_MAXREG_COUNT
	.align		4
        /*001c*/ 	.byte	0x03, 0x1b
        /*001e*/ 	.short	0x0080


	//----- nvinfo : EIATTR_NUM_BARRIERS
	.align		4
        /*0020*/ 	.byte	0x02, 0x4c
        /*0022*/ 	.byte	0x01
	.zero		1


	//----- nvinfo : EIATTR_MERCURY_ISA_VERSION
	.align		4
        /*0024*/ 	.byte	0x03, 0x5f
        /*0026*/ 	.short	0x0101


	//----- nvinfo : EIATTR_INT_WARP_WIDE_INSTR_OFFSETS
	.align		4
        /*0028*/ 	.byte	0x04, 0x31
        /*002a*/ 	.short	(.L_1241 - .L_1240)


	//   ....[0]....
.L_1240:
        /*002c*/ 	.word	0x000019d0


	//   ....[1]....
        /*0030*/ 	.word	0x00001a50


	//   ....[2]....
        /*0034*/ 	.word	0x00001af0


	//   ....[3]....
        /*0038*/ 	.word	0x00001b90


	//   ....[4]....
        /*003c*/ 	.word	0x00001c30


	//   ....[5]....
        /*0040*/ 	.word	0x00001cd0


	//   ....[6]....
        /*0044*/ 	.word	0x00001d70


	//   ....[7]....
        /*0048*/ 	.word	0x00001e10


	//   ....[8]....
        /*004c*/ 	.word	0x00001fe0


	//   ....[9]....
        /*0050*/ 	.word	0x00002070


	//   ....[10]....
        /*0054*/ 	.word	0x00002120


	//   ....[11]....
        /*0058*/ 	.word	0x000021d0


	//   ....[12]....
        /*005c*/ 	.word	0x00002300


	//   ....[13]....
        /*0060*/ 	.word	0x00002390


	//----- nvinfo : EIATTR_COOP_GROUP_MASK_REGIDS
	.align		4
.L_1241:
        /*0064*/ 	.byte	0x04, 0x29
        /*0066*/ 	.short	(.L_1243 - .L_1242)


	//   ....[0]....
.L_1242:
        /*0068*/ 	.word	0xffffffff


	//   ....[1]....
        /*006c*/ 	.word	0xffffffff


	//   ....[2]....
        /*0070*/ 	.word	0xffffffff


	//   ....[3]....
        /*0074*/ 	.word	0xffffffff


	//   ....[4]....
        /*0078*/ 	.word	0xffffffff


	//   ....[5]....
        /*007c*/ 	.word	0xffffffff


	//   ....[6]....
        /*0080*/ 	.word	0xffffffff


	//   ....[7]....
        /*0084*/ 	.word	0xffffffff


	//   ....[8]....
        /*0088*/ 	.word	0xffffffff


	//   ....[9]....
        /*008c*/ 	.word	0xffffffff


	//----- nvinfo : EIATTR_COOP_GROUP_INSTR_OFFSETS
	.align		4
.L_1243:
        /*0090*/ 	.byte	0x04, 0x28
        /*0092*/ 	.short	(.L_1245 - .L_1244)


	//   ....[0]....
.L_1244:
        /*0094*/ 	.word	0x000011c0


	//   ....[1]....
        /*0098*/ 	.word	0x000011d0


	//   ....[2]....
        /*009c*/ 	.word	0x00001200


	//   ....[3]....
        /*00a0*/ 	.word	0x00001210


	//   ....[4]....
        /*00a4*/ 	.word	0x00001250


	//   ....[5]....
        /*00a8*/ 	.word	0x00001260


	//   ....[6]....
        /*00ac*/ 	.word	0x000012a0


	//   ....[7]....
        /*00b0*/ 	.word	0x000012b0


	//   ....[8]....
        /*00b4*/ 	.word	0x00001330


	//   ....[9]....
        /*00b8*/ 	.word	0x00001340


	//----- nvinfo : EIATTR_VRC_CTA_INIT_COUNT
	.align		4
.L_1245:
        /*00bc*/ 	.byte	0x02, 0x4a
	.zero		1
	.zero		1


	//----- nvinfo : EIATTR_EXIT_INSTR_OFFSETS
	.align		4
        /*00c0*/ 	.byte	0x04, 0x1c
        /*00c2*/ 	.short	(.L_1247 - .L_1246)


	//   ....[0]....
.L_1246:
        /*00c4*/ 	.word	0x00000070


	//   ....[1]....
        /*00c8*/ 	.word	0x00004500


	//----- nvinfo : EIATTR_MAX_THREADS
	.align		4
.L_1247:
        /*00cc*/ 	.byte	0x04, 0x05
        /*00ce*/ 	.short	(.L_1249 - .L_1248)
.L_1248:
        /*00d0*/ 	.word	0x000001e0
        /*00d4*/ 	.word	0x00000001
        /*00d8*/ 	.word	0x00000001


	//----- nvinfo : EIATTR_CRS_STACK_SIZE
	.align		4
.L_1249:
        /*00dc*/ 	.byte	0x04, 0x1e
        /*00de*/ 	.short	(.L_1251 - .L_1250)
.L_1250:
        /*00e0*/ 	.word	0x00000000


	//----- nvinfo : EIATTR_CBANK_PARAM_SIZE
	.align		4
.L_1251:
        /*00e4*/ 	.byte	0x03, 0x19
        /*00e6*/ 	.short	0x00a0


	//----- nvinfo : EIATTR_PARAM_CBANK
	.align		4
        /*00e8*/ 	.byte	0x04, 0x0a
        /*00ea*/ 	.short	(.L_1253 - .L_1252)
	.align		4
.L_1252:
        /*00ec*/ 	.word	index@(.nv.constant0._Z35group_norm_nhwc_fwd_one_pass_kernelI11Bf16IOFp32WLi64ELi120ELi480EEv26Group_norm_nhwc_fwd_params)
        /*00f0*/ 	.short	0x0380
        /*00f2*/ 	.short	0x00a0


	//----- nvinfo : EIATTR_SW_WAR
	.align		4
.L_1253:
        /*00f4*/ 	.byte	0x04, 0x36
        /*00f6*/ 	.short	(.L_1255 - .L_1254)
.L_1254:
        /*00f8*/ 	.word	0x00000008
.L_1255:


//--------------------- .nv.info._Z35group_norm_nhwc_fwd_one_pass_kernelI11Bf16IOFp32WLi128ELi120ELi480EEv26Group_norm_nhwc_fwd_params --------------------------
	.section	.nv.info._Z35group_norm_nhwc_fwd_one_pass_kernelI11Bf16IOFp32WLi128ELi120ELi480EEv26Group_norm_nhwc_fwd_params,"",@"SHT_CUDA_INFO"
	.sectionflags	@""
	.align	4


	//----- nvinfo : EIATTR_CUDA_API_VERSION
	.align		4
        /*0000*/ 	.byte	0x04, 0x37
        /*0002*/ 	.short	(.L_1257 - .L_1256)
.L_1256:
        /*0004*/ 	.word	0x00000082


	//----- nvinfo : EIATTR_KPARAM_INFO
	.align		4
.L_1257:
        /*0008*/ 	.byte	0x04, 0x17
        /*000a*/ 	.short	(.L_1259 - .L_1258)
.L_1258:
        /*000c*/ 	.word	0x00000000
        /*0010*/ 	.short	0x0000
        /*0012*/ 	.short	0x0000
        /*0014*/ 	.byte	0x00, 0xf0, 0x81, 0x02


	//----- nvinfo : EIATTR_SPARSE_MMA_MASK
	.align		4
.L_1259:
        /*0018*/ 	.byte	0x03, 0x50
        /*001a*/ 	.short	0x0000


	//----- nvinfo : EIATTR_MAXREG_COUNT
	.align		4
        /*001c*/ 	.byte	0x03, 0x1b
        /*001e*/ 	.short	0x0080


	//----- nvinfo : EIATTR_NUM_BARRIERS
	.align		4
        /*0020*/ 	.byte	0x02, 0x4c
        /*0022*/ 	.byte	0x01
	.zero		1


	//----- nvinfo : EIATTR_MERCURY_ISA_VERSION
	.align		4
        /*0024*/ 	.byte	0x03, 0x5f
        /*0026*/ 	.short	0x0101


	//----- nvinfo : EIATTR_COOP_GROUP_MASK_REGIDS
	.align		4
        /*0028*/ 	.byte	0x04, 0x29
        /*002a*/ 	.short	(.L_1261 - .L_1260)


	//   ....[0]....
.L_1260:
        /*002c*/ 	.word	0xffffffff


	//   ....[1]....
        /*0030*/ 	.word	0xffffffff


	//   ....[2]....
        /*0034*/ 	.word	0xffffffff


	//   ....[3]....
        /*0038*/ 	.word	0xffffffff


	//   ....[4]....
        /*003c*/ 	.word	0xffffffff


	//   ....[5]....
        /*0040*/ 	.word	0xffffffff


	//   ....[6]....
        /*0044*/ 	.word	0xffffffff


	//   ....[7]....
        /*0048*/ 	.word	0xffffffff


	//   ....[8]....
        /*004c*/ 	.word	0xffffffff


	//   ....[9]....
        /*0050*/ 	.word	0xffffffff


	//----- nvinfo : EIATTR_COOP_GROUP_INSTR_OFFSETS
	.align		4
.L_1261:
        /*0054*/ 	.byte	0x04, 0x28
        /*0056*/ 	.short	(.L_1263 - .L_1262)


	//   ....[0]....
.L_1262:
        /*0058*/ 	.word	0x00001c20


	//   ....[1]....
        /*005c*/ 	.word	0x00001c30


	//   ....[2]....
        /*0060*/ 	.word	0x00001c70


	//   ....[3]....
        /*0064*/ 	.word	0x00001c80


	//   ....[4]....
        /*0068*/ 	.word	0x00001cc0


	//   ....[5]....
        /*006c*/ 	.word	0x00001cd0


	//   ....[6]....
        /*0070*/ 	.word	0x00001d10


	//   ....[7]....
        /*0074*/ 	.word	0x00001d20


	//   ....[8]....
        /*0078*/ 	.word	0x00001da0


	//   ....[9]....
        /*007c*/ 	.word	0x00001db0


	//----- nvinfo : EIATTR_VRC_CTA_INIT_COUNT
	.align		4
.L_1263:
        /*0080*/ 	.byte	0x02, 0x4a
	.zero		1
	.zero		1


	//----- nvinfo : EIATTR_EXIT_INSTR_OFFSETS
	.align		4
        /*0084*/ 	.byte	0x04, 0x1c
        /*0086*/ 	.short	(.L_1265 - .L_1264)


	//   ....[0]....
.L_1264:
        /*0088*/ 	.word	0x00000060


	//   ....[1]....
        /*008c*/ 	.word	0x000065f0


	//----- nvinfo : EIATTR_MAX_THREADS
	.align		4
.L_1265:
        /*0090*/ 	.byte	0x04, 0x05
        /*0092*/ 	.short	(.L_1267 - .L_1266)
.L_1266:
        /*0094*/ 	.word	0x000001e0
        /*0098*/ 	.word	0x00000001
        /*009c*/ 	.word	0x00000001


	//----- nvinfo : EIATTR_CRS_STACK_SIZE
	.align		4
.L_1267:
        /*00a0*/ 	.byte	0x04, 0x1e
        /*00a2*/ 	.short	(.L_1269 - .L_1268)
.L_1268:
        /*00a4*/ 	.word	0x00000000


	//----- nvinfo : EIATTR_CBANK_PARAM_SIZE
	.align		4
.L_1269:
        /*00a8*/ 	.byte	0x03, 0x19
        /*00aa*/ 	.short	0x00a0


	//----- nvinfo : EIATTR_PARAM_CBANK
	.align		4
        /*00ac*/ 	.byte	0x04, 0x0a
        /*00ae*/ 	.short	(.L_1271 - .L_1270)
	.align		4
.L_1270:
        /*00b0*/ 	.word	index@(.nv.constant0._Z35group_norm_nhwc_fwd_one_pass_kernelI11Bf16IOFp32WLi128ELi120ELi480EEv26Group_norm_nhwc_fwd_params)
        /*00b4*/ 	.short	0x0380
        /*00b6*/ 	.short	0x00a0


	//----- nvinfo : EIATTR_SW_WAR
	.align		4
.L_1271:
        /*00b8*/ 	.byte	0x04, 0x36
        /*00ba*/ 	.short	(.L_1273 - .L_1272)
.L_1272:
        /*00bc*/ 	.word	0x00000008
.L_1273:


//--------------------- .nv.info._Z35group_norm_nhwc_fwd_one_pass_kernelI11Bf16IOFp32WLi256ELi120ELi480EEv26Group_norm_nhwc_fwd_params --------------------------
	.section	.nv.info._Z35group_norm_nhwc_fwd_one_pass_kernelI11Bf16IOFp32WLi256ELi120ELi480EEv26Group_norm_nhwc_fwd_params,"",@"SHT_CUDA_INFO"
	.sectionflags	@""
	.align	4


	//----- nvinfo : EIATTR_CUDA_API_VERSION
	.align		4
        /*0000*/ 	.byte	0x04, 0x37
        /*0002*/ 	.short	(.L_1275 - .L_1274)
.L_1274:
        /*0004*/ 	.word	0x00000082


	//----- nvinfo : EIATTR_KPARAM_INFO
	.align		4
.L_1275:
        /*0008*/ 	.byte	0x04, 0x17
        /*000a*/ 	.short	(.L_1277 - .L_1276)
.L_1276:
        /*000c*/ 	.word	0x00000000
        /*0010*/ 	.short	0x0000
        /*0012*/ 	.short	0x0000
        /*0014*/ 	.byte	0x00, 0xf0, 0x81, 0x02


	//----- nvinfo : EIATTR_SPARSE_MMA_MASK
	.align		4
.L_1277:
        /*0018*/ 	.byte	0x03, 0x50
        /*001a*/ 	.short	0x0000


	//----- nvinfo : EIATTR_MAXREG_COUNT
	.align		4
        /*001c*/ 	.byte	0x03, 0x1b
        /*001e*/ 	.short	0x0080


	//----- nvinfo : EIATTR_NUM_BARRIERS
	.align		4
        /*0020*/ 	.byte	0x02, 0x4c
        /*0022*/ 	.byte	0x01
	.zero		1


	//----- nvinfo : EIATTR_MERCURY_ISA_VERSION
	.align		4
        /*0024*/ 	.byte	0x03, 0x5f
        /*0026*/ 	.short	0x0101


	//----- nvinfo : EIATTR_COOP_GROUP_MASK_REGIDS
	.align		4
        /*0028*/ 	.byte	0x04, 0x29
        /*002a*/ 	.short	(.L_1279 - .L_1278)


	//   ....[0]....
.L_1278:
        /*002c*/ 	.word	0xffffffff


	//   ....[1]....
        /*0030*/ 	.word	0xffffffff


	//   ....[2]....
        /*0034*/ 	.word	0xffffffff


	//   ....[3]....
        /*0038*/ 	.word	0xffffffff


	//   ....[4]....
        /*003c*/ 	.word	0xffffffff


	//   ....[5]....
        /*0040*/ 	.word	0xffffffff


	//   ....[6]....
        /*0044*/ 	.word	0xffffffff


	//   ....[7]....
        /*0048*/ 	.word	0xffffffff


	//   ....[8]....
        /*004c*/ 	.word	0xffffffff


	//   ....[9]....
        /*0050*/ 	.word	0xffffffff


	//----- nvinfo : EIATTR_COOP_GROUP_INSTR_OFFSETS
	.align		4
.L_1279:
        /*0054*/ 	.byte	0x04, 0x28
        /*0056*/ 	.short	(.L_1281 - .L_1280)


	//   ....[0]....
.L_1280:
        /*0058*/ 	.word	0x000033c0


	//   ....[1]....
        /*005c*/ 	.word	0x000033d0


	//   ....[2]....
        /*0060*/ 	.word	0x00003410


	//   ....[3]....
        /*0064*/ 	.word	0x00003420


	//   ....[4]....
        /*0068*/ 	.word	0x00003460


	//   ....[5]....
        /*006c*/ 	.word	0x00003470


	//   ....[6]....
        /*0070*/ 	.word	0x000034b0


	//   ....[7]....
        /*0074*/ 	.word	0x000034c0


	//   ....[8]....
        /*0078*/ 	.word	0x00003550


	//   ....[9]....
        /*007c*/ 	.word	0x00003560


	//----- nvinfo : EIATTR_VRC_CTA_INIT_COUNT
	.align		4
.L_1281:
        /*0080*/ 	.byte	0x02, 0x4a
	.zero		1
	.zero		1


	//----- nvinfo : EIATTR_EXIT_INSTR_OFFSETS
	.align		4
        /*0084*/ 	.byte	0x04, 0x1c
        /*0086*/ 	.short	(.L_1283 - .L_1282)


	//   ....[0]....
.L_1282:
        /*0088*/ 	.word	0x00000060


	//   ....[1]....
        /*008c*/ 	.word	0x0000bb60


	//----- nvinfo : EIATTR_MAX_THREADS
	.align		4
.L_1283:
        /*0090*/ 	.byte	0x04, 0x05
        /*0092*/ 	.short	(.L_1285 - .L_1284)
.L_1284:
        /*0094*/ 	.word	0x000001e0
        /*0098*/ 	.word	0x00000001
        /*009c*/ 	.word	0x00000001


	//----- nvinfo : EIATTR_CRS_STACK_SIZE
	.align		4
.L_1285:
        /*00a0*/ 	.byte	0x04, 0x1e
        /*00a2*/ 	.short	(.L_1287 - .L_1286)
.L_1286:
        /*00a4*/ 	.word	0x00000000


	//----- nvinfo : EIATTR_CBANK_PARAM_SIZE
	.align		4
.L_1287:
        /*00a8*/ 	.byte	0x03, 0x19
        /*00aa*/ 	.short	0x00a0


	//----- nvinfo : EIATTR_PARAM_CBANK
	.align		4
        /*00ac*/ 	.byte	0x04, 0x0a
        /*00ae*/ 	.short	(.L_1289 - .L_1288)
	.align		4
.L_1288:
        /*00b0*/ 	.word	index@(.nv.constant0._Z35group_norm_nhwc_fwd_one_pass_kernelI11Bf16IOFp32WLi256ELi120ELi480EEv26Group_norm_nhwc_fwd_params)
        /*00b4*/ 	.short	0x0380
        /*00b6*/ 	.short	0x00a0


	//----- nvinfo : EIATTR_SW_WAR
	.align		4
.L_1289:
        /*00b8*/ 	.byte	0x04, 0x36
        /*00ba*/ 	.short	(.L_1291 - .L_1290)
.L_1290:
        /*00bc*/ 	.word	0x00000008
.L_1291:


//--------------------- .nv.info._Z35group_norm_nhwc_fwd_one_pass_kernelI11Bf16IOFp32WLi512ELi120ELi480EEv26Group_norm_nhwc_fwd_params --------------------------
	.section	.nv.info._Z35group_norm_nhwc_fwd_one_pass_kernelI11Bf16IOFp32WLi512ELi120ELi480EEv26Group_norm_nhwc_fwd_params,"",@"SHT_CUDA_INFO"
	.sectionflags	@""
	.align	4


	//----- nvinfo : EIATTR_CUDA_API_VERSION
	.align		4
        /*0000*/ 	.byte	0x04, 0x37
        /*0002*/ 	.short	(.L_1293 - .L_1292)
.L_1292:
        /*0004*/ 	.word	0x00000082


	//----- nvinfo : EIATTR_KPARAM_INFO
	.align		4
.L_1293:
        /*0008*/ 	.byte	0x04, 0x17
        /*000a*/ 	.short	(.L_1295 - .L_1294)
.L_1294:
        /*000c*/ 	.word	0x00000000
        /*0010*/ 	.short	0x0000
        /*0012*/ 	.short	0x0000
        /*0014*/ 	.byte	0x00, 0xf0, 0x81, 0x02


	//----- nvinfo : EIATTR_SPARSE_MMA_MASK
	.align		4
.L_1295:
        /*0018*/ 	.byte	0x03, 0x50
        /*001a*/ 	.short	0x0000


	//----- nvinfo : EIATTR_MAXREG_COUNT
	.align		4
        /*001c*/ 	.byte	0x03, 0x1b
        /*001e*/ 	.short	0x0080


	//----- nvinfo : EIATTR_NUM_BARRIERS
	.align		4
        /*0020*/ 	.byte	0x02, 0x4c
        /*0022*/ 	.byte	0x01
	.zero		1


	//----- nvinfo : EIATTR_ANNOTATIONS
	.align		4
        /*0024*/ 	.byte	0x04, 0x55
        /*0026*/ 	.short	(.L_1297 - .L_1296)


	//   ....[0]....
.L_1296:
        /* <DEDUP_REMOVED lines=154> */


	//----- nvinfo : EIATTR_MERCURY_ISA_VERSION
	.align		4
.L_1297:
        /*09b8*/ 	.byte	0x03, 0x5f
        /*09ba*/ 	.short	0x0101


	//----- nvinfo : EIATTR_INT_WARP_WIDE_INSTR_OFFSETS
	.align		4
        /*09bc*/ 	.byte	0x04, 0x31
        /*09be*/ 	.short	(.L_1299 - .L_1298)


	//   ....[0]....
.L_1298:
        /*09c0*/ 	.word	0x00009d40


	//   ....[1]....
        /*09c4*/ 	.word	0x00009d70


	//   ....[2]....
        /*09c8*/ 	.word	0x00009db0


	//   ....[3]....
        /*09cc*/ 	.word	0x00009fb0


	//   ....[4]....
        /*09d0*/ 	.word	0x00009fe0


	//   ....[5]....
        /*09d4*/ 	.word	0x0000a020


	//   ....[6]....
        /*09d8*/ 	.word	0x0000a050


	//   ....[7]....
        /*09dc*/ 	.word	0x0000a090


	//   ....[8]....
        /*09e0*/ 	.word	0x0000a420


	//   ....[9]....
        /*09e4*/ 	.word	0x0000a450


	//   ....[10]....
        /*09e8*/ 	.word	0x0000a470


	//   ....[11]....
        /*09ec*/ 	.word	0x0000a490


	//   ....[12]....
        /*09f0*/ 	.word	0x0000a6e0


	//   ....[13]....
        /*09f4*/ 	.word	0x0000a700


	//----- nvinfo : EIATTR_COOP_GROUP_MASK_REGIDS
	.align		4
.L_1299:
        /*09f8*/ 	.byte	0x04, 0x29
        /*09fa*/ 	.short	(.L_1301 - .L_1300)


	//   ....[0]....
.L_1300:
        /*09fc*/ 	.word	0xffffffff


	//   ....[1]....
        /*0a00*/ 	.word	0xffffffff


	//   ....[2]....
        /*0a04*/ 	.word	0xffffffff


	//   ....[3]....
        /*0a08*/ 	.word	0xffffffff


	//   ....[4]....
        /*0a0c*/ 	.word	0xffffffff


	//   ....[5]....
        /*0a10*/ 	.word	0xffffffff


	//   ....[6]....
        /*0a14*/ 	.word	0xffffffff


	//   ....[7]....
        /*0a18*/ 	.word	0xffffffff


	//   ....[8]....
        /*0a1c*/ 	.word	0xffffffff


	//   ....[9]....
        /*0a20*/ 	.word	0xffffffff


	//----- nvinfo : EIATTR_COOP_GROUP_INSTR_OFFSETS
	.align		4
.L_1301:
        /*0a24*/ 	.byte	0x04, 0x28
        /*0a26*/ 	.short	(.L_1303 - .L_1302)


	//   ....[0]....
.L_1302:
        /*0a28*/ 	.word	0x000092f0


	//   ....[1]....
        /*0a2c*/ 	.word	0x00009300


	//   ....[2]....
        /*0a30*/ 	.word	0x00009340


	//   ....[3]....
        /*0a34*/ 	.word	0x00009350


	//   ....[4]....
        /*0a38*/ 	.word	0x00009390


	//   ....[5]....
        /*0a3c*/ 	.word	0x000093a0


	//   ....[6]....
        /*0a40*/ 	.word	0x000093f0


	//   ....[7]....
        /*0a44*/ 	.word	0x00009400


	//   ....[8]....
        /*0a48*/ 	.word	0x00009560


	//   ....[9]....
        /*0a4c*/ 	.word	0x00009580


	//----- nvinfo : EIATTR_VRC_CTA_INIT_COUNT
	.align		4
.L_1303:
        /*0a50*/ 	.byte	0x02, 0x4a
	.zero		1
	.zero		1


	//----- nvinfo : EIATTR_EXIT_INSTR_OFFSETS
	.align		4
        /*0a54*/ 	.byte	0x04, 0x1c
        /*0a56*/ 	.short	(.L_1305 - .L_1304)


	//   ....[0]....
.L_1304:
        /*0a58*/ 	.word	0x00000080


	//   ....[1]....
        /*0a5c*/ 	.word	0x0000c3a0


	//----- nvinfo : EIATTR_MAX_THREADS
	.align		4
.L_1305:
        /*0a60*/ 	.byte	0x04, 0x05
        /*0a62*/ 	.short	(.L_1307 - .L_1306)
.L_1306:
        /*0a64*/ 	.word	0x000001e0
        /*0a68*/ 	.word	0x00000001
        /*0a6c*/ 	.word	0x00000001


	//----- nvinfo : EIATTR_CRS_STACK_SIZE
	.align		4
.L_1307:
        /*0a70*/ 	.byte	0x04, 0x1e
        /*0a72*/ 	.short	(.L_1309 - .L_1308)
.L_1308:
        /*0a74*/ 	.word	0x00000000


	//----- nvinfo : EIATTR_CBANK_PARAM_SIZE
	.align		4
.L_1309:
        /*0a78*/ 	.byte	0x03, 0x19
        /*0a7a*/ 	.short	0x00a0


	//----- nvinfo : EIATTR_PARAM_CBANK
	.align		4
        /*0a7c*/ 	.byte	0x04, 0x0a
        /*0a7e*/ 	.short	(.L_1311 - .L_1310)
	.align		4
.L_1310:
        /*0a80*/ 	.word	index@(.nv.constant0._Z35group_norm_nhwc_fwd_one_pass_kernelI11Bf16IOFp32WLi512ELi120ELi480EEv26Group_norm_nhwc_fwd_params)
        /*0a84*/ 	.short	0x0380
        /*0a86*/ 	.short	0x00a0


	//----- nvinfo : EIATTR_SW_WAR
	.align		4
.L_1311:
        /*0a88*/ 	.byte	0x04, 0x36
        /*0a8a*/ 	.short	(.L_1313 - .L_1312)
.L_1312:
        /*0a8c*/ 	.word	0x00000008
.L_1313:


//--------------------- .nv.info._Z35group_norm_nhwc_fwd_one_pass_kernelI11Bf16IOBf16WLi64ELi120ELi480EEv26Group_norm_nhwc_fwd_params --------------------------
	.section	.nv.info._Z35group_norm_nhwc_fwd_one_pass_kernelI11Bf16IOBf16WLi64ELi120ELi480EEv26Group_norm_nhwc_fwd_params,"",@"SHT_CUDA_INFO"
	.sectionflags	@""
	.align	4


	//----- nvinfo : EIATTR_CUDA_API_VERSION
	.align		4
        /*0000*/ 	.byte	0x04, 0x37
        /*0002*/ 	.short	(.L_1315 - .L_1314)
.L_1314:
        /*0004*/ 	.word	0x00000082


	//----- nvinfo : EIATTR_KPARAM_INFO
	.align		4
.L_1315:
        /*0008*/ 	.byte	0x04, 0x17
        /*000a*/ 	.short	(.L_1317 - .L_1316)
.L_1316:
        /*000c*/ 	.word	0x00000000
        /*0010*/ 	.short	0x0000
        /*0012*/ 	.short	0x0000
        /*0014*/ 	.byte	0x00, 0xf0, 0x81, 0x02


	//----- nvinfo : EIATTR_SPARSE_MMA_MASK
	.align		4
.L_1317:
        /*0018*/ 	.byte	0x03, 0x50
        /*001a*/ 	.short	0x0000


	//----- nvinfo : EIATTR_MAXREG_COUNT
	.align		4
        /*001c*/ 	.byte	0x03, 0x1b
        /*001e*/ 	.short	0x0080


	//----- nvinfo : EIATTR_NUM_BARRIERS
	.align		4
        /*0020*/ 	.byte	0x02, 0x4c
        /*0022*/ 	.byte	0x01
	.zero		1


	//----- nvinfo : EIATTR_MERCURY_ISA_VERSION
	.align		4
        /*0024*/ 	.byte	0x03, 0x5f
        /*0026*/ 	.short	0x0101


	//----- nvinfo : EIATTR_INT_WARP_WIDE_INSTR_OFFSETS
	.align		4
        /*0028*/ 	.byte	0x04, 0x31
        /*002a*/ 	.short	(.L_1319 - .L_1318)


	//   ....[0]....
.L_1318:
        /*002c*/ 	.word	0x000019f0


	//   ....[1]....
        /*0030*/ 	.word	0x00001a70


	//   ....[2]....
        /*0034*/ 	.word	0x00001b10


	//   ....[3]....
        /*0038*/ 	.word	0x00001bb0


	//   ....[4]....
        /*003c*/ 	.word	0x00001c50


	//   ....[5]....
        /*0040*/ 	.word	0x00001cf0


	//   ....[6]....
        /*0044*/ 	.word	0x00001d90


	//   ....[7]....
        /*0048*/ 	.word	0x00001e30


	//   ....[8]....
        /*004c*/ 	.word	0x00002000


	//   ....[9]....
        /*0050*/ 	.word	0x00002090


	//   ....[10]....
        /*0054*/ 	.word	0x00002140


	//   ....[11]....
        /*0058*/ 	.word	0x000021f0


	//   ....[12]....
        /*005c*/ 	.word	0x00002320


	//   ....[13]....
        /*0060*/ 	.word	0x000023b0


	//----- nvinfo : EIATTR_COOP_GROUP_MASK_REGIDS
	.align		4
.L_1319:
        /*0064*/ 	.byte	0x04, 0x29
        /*0066*/ 	.short	(.L_1321 - .L_1320)


	//   ....[0]....
.L_1320:
        /*0068*/ 	.word	0xffffffff


	//   ....[1]....
        /*006c*/ 	.word	0xffffffff


	//   ....[2]....
        /*0070*/ 	.word	0xffffffff


	//   ....[3]....
        /*0074*/ 	.word	0xffffffff


	//   ....[4]....
        /*0078*/ 	.word	0xffffffff


	//   ....[5]....
        /*007c*/ 	.word	0xffffffff


	//   ....[6]....
        /*0080*/ 	.word	0xffffffff


	//   ....[7]....
        /*0084*/ 	.word	0xffffffff


	//   ....[8]....
        /*0088*/ 	.word	0xffffffff


	//   ....[9]....
        /*008c*/ 	.word	0xffffffff


	//----- nvinfo : EIATTR_COOP_GROUP_INSTR_OFFSETS
	.align		4
.L_1321:
        /*0090*/ 	.byte	0x04, 0x28
        /*0092*/ 	.short	(.L_1323 - .L_1322)


	//   ....[0]....
.L_1322:
        /*0094*/ 	.word	0x000011b0


	//   ....[1]....
        /*0098*/ 	.word	0x000011c0


	//   ....[2]....
        /*009c*/ 	.word	0x000011f0


	//   ....[3]....
        /*00a0*/ 	.word	0x00001200


	//   ....[4]....
        /*00a4*/ 	.word	0x00001240


	//   ....[5]....
        /*00a8*/ 	.word	0x00001250


	//   ....[6]....
        /*00ac*/ 	.word	0x00001290


	//   ....[7]....
        /*00b0*/ 	.word	0x000012a0


	//   ....[8]....
        /*00b4*/ 	.word	0x00001320


	//   ....[9]....
        /*00b8*/ 	.word	0x00001330


	//----- nvinfo : EIATTR_VRC_CTA_INIT_COUNT
	.align		4
.L_1323:
        /*00bc*/ 	.byte	0x02, 0x4a
	.zero		1
	.zero		1


	//----- nvinfo : EIATTR_EXIT_INSTR_OFFSETS
	.align		4
        /*00c0*/ 	.byte	0x04, 0x1c
        /*00c2*/ 	.short	(.L_1325 - .L_1324)


	//   ....[0]....
.L_1324:
        /*00c4*/ 	.word	0x00000070


	//   ....[1]....
        /*00c8*/ 	.word	0x00004590


	//----- nvinfo : EIATTR_MAX_THREADS
	.align		4
.L_1325:
        /*00cc*/ 	.byte	0x04, 0x05
        /*00ce*/ 	.short	(.L_1327 - .L_1326)
.L_1326:
        /*00d0*/ 	.word	0x000001e0
        /*00d4*/ 	.word	0x00000001
        /*00d8*/ 	.word	0x00000001


	//----- nvinfo : EIATTR_CRS_STACK_SIZE
	.align		4
.L_1327:
        /*00dc*/ 	.byte	0x04, 0x1e
        /*00de*/ 	.short	(.L_1329 - .L_1328)
.L_1328:
        /*00e0*/ 	.word	0x00000000


	//----- nvinfo : EIATTR_CBANK_PARAM_SIZE
	.align		4
.L_1329:
        /*00e4*/ 	.byte	0x03, 0x19
        /*00e6*/ 	.short	0x00a0


	//----- nvinfo : EIATTR_PARAM_CBANK
	.align		4
        /*00e8*/ 	.byte	0x04, 0x0a
        /*00ea*/ 	.short	(.L_1331 - .L_1330)
	.align		4
.L_1330:
        /*00ec*/ 	.word	index@(.nv.constant0._Z35group_norm_nhwc_fwd_one_pass_kernelI11Bf16IOBf16WLi64ELi120ELi480EEv26Group_norm_nhwc_fwd_params)
        /*00f0*/ 	.short	0x0380
        /*00f2*/ 	.short	0x00a0


	//----- nvinfo : EIATTR_SW_WAR
	.align		4
.L_1331:
        /*00f4*/ 	.byte	0x04, 0x36
        /*00f6*/ 	.short	(.L_1333 - .L_1332)
.L_1332:
        /*00f8*/ 	.word	0x00000008
.L_1333:


//--------------------- .nv.info._Z35group_norm_nhwc_fwd_one_pass_kernelI11Bf16IOBf16WLi128ELi120ELi480EEv26Group_norm_nhwc_fwd_params --------------------------
	.section	.nv.info._Z35group_norm_nhwc_fwd_one_pass_kernelI11Bf16IOBf16WLi128ELi120ELi480EEv26Group_norm_nhwc_fwd_params,"",@"SHT_CUDA_INFO"
	.sectionflags	@""
	.align	4


	//----- nvinfo : EIATTR_CUDA_API_VERSION
	.align		4
        /*0000*/ 	.byte	0x04, 0x37
        /*0002*/ 	.short	(.L_1335 - .L_1334)
.L_1334:
        /*0004*/ 	.word	0x00000082


	//----- nvinfo : EIATTR_KPARAM_INFO
	.align		4
.L_1335:
        /*0008*/ 	.byte	0x04, 0x17
        /*000a*/ 	.short	(.L_1337 - .L_1336)
.L_1336:
        /*000c*/ 	.word	0x00000000
        /*0010*/ 	.short	0x0000
        /*0012*/ 	.short	0x0000
        /*0014*/ 	.byte	0x00, 0xf0, 0x81, 0x02


	//----- nvinfo : EIATTR_SPARSE_MMA_MASK
	.align		4
.L_1337:
        /*0018*/ 	.byte	0x03, 0x50
        /*001a*/ 	.short	0x0000


	//----- nvinfo : EIATTR_MAXREG_COUNT
	.align		4
        /*001c*/ 	.byte	0x03, 0x1b
        /*001e*/ 	.short	0x0080


	//----- nvinfo : EIATTR_NUM_BARRIERS
	.align		4
        /*0020*/ 	.byte	0x02, 0x4c
        /*0022*/ 	.byte	0x01
	.zero		1


	//----- nvinfo : EIATTR_MERCURY_ISA_VERSION
	.align		4
        /*0024*/ 	.byte	0x03, 0x5f
        /*0026*/ 	.short	0x0101


	//----- nvinfo : EIATTR_COOP_GROUP_MASK_REGIDS
	.align		4
        /*0028*/ 	.byte	0x04, 0x29
        /*002a*/ 	.short	(.L_1339 - .L_1338)


	//   ....[0]....
.L_1338:
        /*002c*/ 	.word	0xffffffff


	//   ....[1]....
        /*0030*/ 	.word	0xffffffff


	//   ....[2]....
        /*0034*/ 	.word	0xffffffff


	//   ....[3]....
        /*0038*/ 	.word	0xffffffff


	//   ....[4]....
        /*003c*/ 	.word	0xffffffff


	//   ....[5]....
        /*0040*/ 	.word	0xffffffff


	//   ....[6]....
        /*0044*/ 	.word	0xffffffff


	//   ....[7]....
        /*0048*/ 	.word	0xffffffff


	//   ....[8]....
        /*004c*/ 	.word	0xffffffff


	//   ....[9]....
        /*0050*/ 	.word	0xffffffff


	//----- nvinfo : EIATTR_COOP_GROUP_INSTR_OFFSETS
	.align		4
.L_1339:
        /*0054*/ 	.byte	0x04, 0x28
        /*0056*/ 	.short	(.L_1341 - .L_1340)


	//   ....[0]....
.L_1340:
        /*0058*/ 	.word	0x00001c20


	//   ....[1]....
        /*005c*/ 	.word	0x00001c30


	//   ....[2]....
        /*0060*/ 	.word	0x00001c70


	//   ....[3]....
        /*0064*/ 	.word	0x00001c80


	//   ....[4]....
        /*0068*/ 	.word	0x00001cc0


	//   ....[5]....
        /*006c*/ 	.word	0x00001cd0


	//   ....[6]....
        /*0070*/ 	.word	0x00001d10


	//   ....[7]....
        /*0074*/ 	.word	0x00001d20


	//   ....[8]....
        /*0078*/ 	.word	0x00001da0


	//   ....[9]....
        /*007c*/ 	.word	0x00001db0


	//----- nvinfo : EIATTR_VRC_CTA_INIT_COUNT
	.align		4
.L_1341:
        /*0080*/ 	.byte	0x02, 0x4a
	.zero		1
	.zero		1


	//----- nvinfo : EIATTR_EXIT_INSTR_OFFSETS
	.align		4
        /*0084*/ 	.byte	0x04, 0x1c
        /*0086*/ 	.short	(.L_1343 - .L_1342)


	//   ....[0]....
.L_1342:
        /*0088*/ 	.word	0x00000060


	//   ....[1]....
        /*008c*/ 	.word	0x00006650


	//----- nvinfo : EIATTR_MAX_THREADS
	.align		4
.L_1343:
        /*0090*/ 	.byte	0x04, 0x05
        /*0092*/ 	.short	(.L_1345 - .L_1344)
.L_1344:
        /*0094*/ 	.word	0x000001e0
        /*0098*/ 	.word	0x00000001
        /*009c*/ 	.word	0x00000001


	//----- nvinfo : EIATTR_CRS_STACK_SIZE
	.align		4
.L_1345:
        /*00a0*/ 	.byte	0x04, 0x1e
        /*00a2*/ 	.short	(.L_1347 - .L_1346)
.L_1346:
        /*00a4*/ 	.word	0x00000000


	//----- nvinfo : EIATTR_CBANK_PARAM_SIZE
	.align		4
.L_1347:
        /*00a8*/ 	.byte	0x03, 0x19
        /*00aa*/ 	.short	0x00a0


	//----- nvinfo : EIATTR_PARAM_CBANK
	.align		4
        /*00ac*/ 	.byte	0x04, 0x0a
        /*00ae*/ 	.short	(.L_1349 - .L_1348)
	.align		4
.L_1348:
        /*00b0*/ 	.word	index@(.nv.constant0._Z35group_norm_nhwc_fwd_one_pass_kernelI11Bf16IOBf16WLi128ELi120ELi480EEv26Group_norm_nhwc_fwd_params)
        /*00b4*/ 	.short	0x0380
        /*00b6*/ 	.short	0x00a0


	//----- nvinfo : EIATTR_SW_WAR
	.align		4
.L_1349:
        /*00b8*/ 	.byte	0x04, 0x36
        /*00ba*/ 	.short	(.L_1351 - .L_1350)
.L_1350:
        /*00bc*/ 	.word	0x00000008
.L_1351:


//--------------------- .nv.info._Z35group_norm_nhwc_fwd_one_pass_kernelI11Bf16IOBf16WLi256ELi120ELi480EEv26Group_norm_nhwc_fwd_params --------------------------
	.section	.nv.info._Z35group_norm_nhwc_fwd_one_pass_kernelI11Bf16IOBf16WLi256ELi120ELi480EEv26Group_norm_nhwc_fwd_params,"",@"SHT_CUDA_INFO"
	.sectionflags	@""
	.align	4


	//----- nvinfo : EIATTR_CUDA_API_VERSION
	.align		4
        /*0000*/ 	.byte	0x04, 0x37
        /*0002*/ 	.short	(.L_1353 - .L_1352)
.L_1352:
        /*0004*/ 	.word	0x00000082


	//----- nvinfo : EIATTR_KPARAM_INFO
	.align		4
.L_1353:
        /*0008*/ 	.byte	0x04, 0x17
        /*000a*/ 	.short	(.L_1355 - .L_1354)
.L_1354:
        /*000c*/ 	.word	0x00000000
        /*0010*/ 	.short	0x0000
        /*0012*/ 	.short	0x0000
        /*0014*/ 	.byte	0x00, 0xf0, 0x81, 0x02


	//----- nvinfo : EIATTR_SPARSE_MMA_MASK
	.align		4
.L_1355:
        /*0018*/ 	.byte	0x03, 0x50
        /*001a*/ 	.short	0x0000


	//----- nvinfo : EIATTR_MAXREG_COUNT
	.align		4
        /*001c*/ 	.byte	0x03, 0x1b
        /*001e*/ 	.short	0x0080


	//----- nvinfo : EIATTR_NUM_BARRIERS
	.align		4
        /*0020*/ 	.byte	0x02, 0x4c
        /*0022*/ 	.byte	0x01
	.zero		1


	//----- nvinfo : EIATTR_MERCURY_ISA_VERSION
	.align		4
        /*0024*/ 	.byte	0x03, 0x5f
        /*0026*/ 	.short	0x0101


	//----- nvinfo : EIATTR_COOP_GROUP_MASK_REGIDS
	.align		4
        /*0028*/ 	.byte	0x04, 0x29
        /*002a*/ 	.short	(.L_1357 - .L_1356)


	//   ....[0]....
.L_1356:
        /*002c*/ 	.word	0xffffffff


	//   ....[1]....
        /*0030*/ 	.word	0xffffffff


	//   ....[2]....
        /*0034*/ 	.word	0xffffffff


	//   ....[3]....
        /*0038*/ 	.word	0xffffffff


	//   ....[4]....
        /*003c*/ 	.word	0xffffffff


	//   ....[5]....
        /*0040*/ 	.word	0xffffffff


	//   ....[6]....
        /*0044*/ 	.word	0xffffffff


	//   ....[7]....
        /*0048*/ 	.word	0xffffffff


	//   ....[8]....
        /*004c*/ 	.word	0xffffffff


	//   ....[9]....
        /*0050*/ 	.word	0xffffffff


	//----- nvinfo : EIATTR_COOP_GROUP_INSTR_OFFSETS
	.align		4
.L_1357:
        /*0054*/ 	.byte	0x04, 0x28
        /*0056*/ 	.short	(.L_1359 - .L_1358)


	//   ....[0]....
.L_1358:
        /*0058*/ 	.word	0x00003410


	//   ....[1]....
        /*005c*/ 	.word	0x00003420


	//   ....[2]....
        /*0060*/ 	.word	0x00003460


	//   ....[3]....
        /*0064*/ 	.word	0x00003470


	//   ....[4]....
        /*0068*/ 	.word	0x000034b0


	//   ....[5]....
        /*006c*/ 	.word	0x000034c0


	//   ....[6]....
        /*0070*/ 	.word	0x00003500


	//   ....[7]....
        /*0074*/ 	.word	0x00003510


	//   ....[8]....
        /*0078*/ 	.word	0x000035a0


	//   ....[9]....
        /*007c*/ 	.word	0x000035b0


	//----- nvinfo : EIATTR_VRC_CTA_INIT_COUNT
	.align		4
.L_1359:
        /*0080*/ 	.byte	0x02, 0x4a
	.zero		1
	.zero		1


	//----- nvinfo : EIATTR_EXIT_INSTR_OFFSETS
	.align		4
        /*0084*/ 	.byte	0x04, 0x1c
        /*0086*/ 	.short	(.L_1361 - .L_1360)


	//   ....[0]....
.L_1360:
        /*0088*/ 	.word	0x00000060


	//   ....[1]....
        /*008c*/ 	.word	0x0000bc10


	//----- nvinfo : EIATTR_MAX_THREADS
	.align		4
.L_1361:
        /*0090*/ 	.byte	0x04, 0x05
        /*0092*/ 	.short	(.L_1363 - .L_1362)
.L_1362:
        /*0094*/ 	.word	0x000001e0
        /*0098*/ 	.word	0x00000001
        /*009c*/ 	.word	0x00000001


	//----- nvinfo : EIATTR_CRS_STACK_SIZE
	.align		4
.L_1363:
        /*00a0*/ 	.byte	0x04, 0x1e
        /*00a2*/ 	.short	(.L_1365 - .L_1364)
.L_1364:
        /*00a4*/ 	.word	0x00000000


	//----- nvinfo : EIATTR_CBANK_PARAM_SIZE
	.align		4
.L_1365:
        /*00a8*/ 	.byte	0x03, 0x19
        /*00aa*/ 	.short	0x00a0


	//----- nvinfo : EIATTR_PARAM_CBANK
	.align		4
        /*00ac*/ 	.byte	0x04, 0x0a
        /*00ae*/ 	.short	(.L_1367 - .L_1366)
	.align		4
.L_1366:
        /*00b0*/ 	.word	index@(.nv.constant0._Z35group_norm_nhwc_fwd_one_pass_kernelI11Bf16IOBf16WLi256ELi120ELi480EEv26Group_norm_nhwc_fwd_params)
        /*00b4*/ 	.short	0x0380
        /*00b6*/ 	.short	0x00a0


	//----- nvinfo : EIATTR_SW_WAR
	.align		4
.L_1367:
        /*00b8*/ 	.byte	0x04, 0x36
        /*00ba*/ 	.short	(.L_1369 - .L_1368)
.L_1368:
        /*00bc*/ 	.word	0x00000008
.L_1369:


//--------------------- .nv.info._Z35group_norm_nhwc_fwd_one_pass_kernelI11Bf16IOBf16WLi512ELi120ELi480EEv26Group_norm_nhwc_fwd_params --------------------------
	.section	.nv.info._Z35group_norm_nhwc_fwd_one_pass_kernelI11Bf16IOBf16WLi512ELi120ELi480EEv26Group_norm_nhwc_fwd_params,"",@"SHT_CUDA_INFO"
	.sectionflags	@""
	.align	4


	//----- nvinfo : EIATTR_CUDA_API_VERSION
	.align		4
        /*0000*/ 	.byte	0x04, 0x37
        /*0002*/ 	.short	(.L_1371 - .L_1370)
.L_1370:
        /*0004*/ 	.word	0x00000082


	//----- nvinfo : EIATTR_KPARAM_INFO
	.align		4
.L_1371:
        /*0008*/ 	.byte	0x04, 0x17
        /*000a*/ 	.short	(.L_1373 - .L_1372)
.L_1372:
        /*000c*/ 	.word	0x00000000
        /*0010*/ 	.short	0x0000
        /*0012*/ 	.short	0x0000
        /*0014*/ 	.byte	0x00, 0xf0, 0x81, 0x02


	//----- nvinfo : EIATTR_SPARSE_MMA_MASK
	.align		4
.L_1373:
        /*0018*/ 	.byte	0x03, 0x50
        /*001a*/ 	.short	0x0000


	//----- nvinfo : EIATTR_MAXREG_COUNT
	.align		4
        /*001c*/ 	.byte	0x03, 0x1b
        /*001e*/ 	.short	0x0080


	//----- nvinfo : EIATTR_NUM_BARRIERS
	.align		4
        /*0020*/ 	.byte	0x02, 0x4c
        /*0022*/ 	.byte	0x01
	.zero		1


	//----- nvinfo : EIATTR_ANNOTATIONS
	.align		4
        /*0024*/ 	.byte	0x04, 0x55
        /*0026*/ 	.short	(.L_1375 - .L_1374)


	//   ....[0]....
.L_1374:
        /* <DEDUP_REMOVED lines=154> */


	//----- nvinfo : EIATTR_MERCURY_ISA_VERSION
	.align		4
.L_1375:
        /*09b8*/ 	.byte	0x03, 0x5f
        /*09ba*/ 	.short	0x0101


	//----- nvinfo : EIATTR_INT_WARP_WIDE_INSTR_OFFSETS
	.align		4
        /*09bc*/ 	.byte	0x04, 0x31
        /*09be*/ 	.short	(.L_1377 - .L_1376)


	//   ....[0]....
.L_1376:
        /*09c0*/ 	.word	0x00009d40


	//   ....[1]....
        /*09c4*/ 	.word	0x00009d70


	//   ....[2]....
        /*09c8*/ 	.word	0x00009db0


	//   ....[3]....
        /*09cc*/ 	.word	0x00009fc0


	//   ....[4]....
        /*09d0*/ 	.word	0x00009fe0


	//   ....[5]....
        /*09d4*/ 	.word	0x0000a020


	//   ....[6]....
        /*09d8*/ 	.word	0x0000a030


	//   ....[7]....
        /*09dc*/ 	.word	0x0000a090


	//   ....[8]....
        /*09e0*/ 	.word	0x0000a420


	//   ....[9]....
        /*09e4*/ 	.word	0x0000a450


	//   ....[10]....
        /*09e8*/ 	.word	0x0000a470


	//   ....[11]....
        /*09ec*/ 	.word	0x0000a490


	//   ....[12]....
        /*09f0*/ 	.word	0x0000a6e0


	//   ....[13]....
        /*09f4*/ 	.word	0x0000a700


	//----- nvinfo : EIATTR_COOP_GROUP_MASK_REGIDS
	.align		4
.L_1377:
        /*09f8*/ 	.byte	0x04, 0x29
        /*09fa*/ 	.short	(.L_1379 - .L_1378)


	//   ....[0]....
.L_1378:
        /*09fc*/ 	.word	0xffffffff


	//   ....[1]....
        /*0a00*/ 	.word	0xffffffff


	//   ....[2]....
        /*0a04*/ 	.word	0xffffffff


	//   ....[3]....
        /*0a08*/ 	.word	0xffffffff


	//   ....[4]....
        /*0a0c*/ 	.word	0xffffffff


	//   ....[5]....
        /*0a10*/ 	.word	0xffffffff


	//   ....[6]....
        /*0a14*/ 	.word	0xffffffff


	//   ....[7]....
        /*0a18*/ 	.word	0xffffffff


	//   ....[8]....
        /*0a1c*/ 	.word	0xffffffff


	//   ....[9]....
        /*0a20*/ 	.word	0xffffffff


	//----- nvinfo : EIATTR_COOP_GROUP_INSTR_OFFSETS
	.align		4
.L_1379:
        /*0a24*/ 	.byte	0x04, 0x28
        /*0a26*/ 	.short	(.L_1381 - .L_1380)


	//   ....[0]....
.L_1380:
        /*0a28*/ 	.word	0x000092f0


	//   ....[1]....
        /*0a2c*/ 	.word	0x00009300


	//   ....[2]....
        /*0a30*/ 	.word	0x00009340


	//   ....[3]....
        /*0a34*/ 	.word	0x00009350


	//   ....[4]....
        /*0a38*/ 	.word	0x00009390


	//   ....[5]....
        /*0a3c*/ 	.word	0x000093a0


	//   ....[6]....
        /*0a40*/ 	.word	0x000093f0


	//   ....[7]....
        /*0a44*/ 	.word	0x00009400


	//   ....[8]....
        /*0a48*/ 	.word	0x00009560


	//   ....[9]....
        /*0a4c*/ 	.word	0x00009580


	//----- nvinfo : EIATTR_VRC_CTA_INIT_COUNT
	.align		4
.L_1381:
        /*0a50*/ 	.byte	0x02, 0x4a
	.zero		1
	.zero		1


	//----- nvinfo : EIATTR_EXIT_INSTR_OFFSETS
	.align		4
        /*0a54*/ 	.byte	0x04, 0x1c
        /*0a56*/ 	.short	(.L_1383 - .L_1382)


	//   ....[0]....
.L_1382:
        /*0a58*/ 	.word	0x00000080


	//   ....[1]....
        /*0a5c*/ 	.word	0x0000c400


	//----- nvinfo : EIATTR_MAX_THREADS
	.align		4
.L_1383:
        /*0a60*/ 	.byte	0x04, 0x05
        /*0a62*/ 	.short	(.L_1385 - .L_1384)
.L_1384:
        /*0a64*/ 	.word	0x000001e0
        /*0a68*/ 	.word	0x00000001
        /*0a6c*/ 	.word	0x00000001


	//----- nvinfo : EIATTR_CRS_STACK_SIZE
	.align		4
.L_1385:
        /*0a70*/ 	.byte	0x04, 0x1e
        /*0a72*/ 	.short	(.L_1387 - .L_1386)
.L_1386:
        /*0a74*/ 	.word	0x00000000


	//----- nvinfo : EIATTR_CBANK_PARAM_SIZE
	.align		4
.L_1387:
        /*0a78*/ 	.byte	0x03, 0x19
        /*0a7a*/ 	.short	0x00a0


	//----- nvinfo : EIATTR_PARAM_CBANK
	.align		4
        /*0a7c*/ 	.byte	0x04, 0x0a
        /*0a7e*/ 	.short	(.L_1389 - .L_1388)
	.align		4
.L_1388:
        /*0a80*/ 	.word	index@(.nv.constant0._Z35group_norm_nhwc_fwd_one_pass_kernelI11Bf16IOBf16WLi512ELi120ELi480EEv26Group_norm_nhwc_fwd_params)
        /*0a84*/ 	.short	0x0380
        /*0a86*/ 	.short	0x00a0


	//----- nvinfo : EIATTR_SW_WAR
	.align		4
.L_1389:
        /*0a88*/ 	.byte	0x04, 0x36
        /*0a8a*/ 	.short	(.L_1391 - .L_1390)
.L_1390:
        /*0a8c*/ 	.word	0x00000008
.L_1391:


//--------------------- .nv.info._Z35group_norm_nhwc_fwd_one_pass_kernelI11Bf16IOFp16WLi64ELi120ELi480EEv26Group_norm_nhwc_fwd_params --------------------------
	.section	.nv.info._Z35group_norm_nhwc_fwd_one_pass_kernelI11Bf16IOFp16WLi64ELi120ELi480EEv26Group_norm_nhwc_fwd_params,"",@"SHT_CUDA_INFO"
	.sectionflags	@""
	.align	4


	//----- nvinfo : EIATTR_CUDA_API_VERSION
	.align		4
        /*0000*/ 	.byte	0x04, 0x37
        /*0002*/ 	.short	(.L_1393 - .L_1392)
.L_1392:
        /*0004*/ 	.word	0x00000082


	//----- nvinfo : EIATTR_KPARAM_INFO
	.align		4
.L_1393:
        /*0008*/ 	.byte	0x04, 0x17
        /*000a*/ 	.short	(.L_1395 - .L_1394)
.L_1394:
        /*000c*/ 	.word	0x00000000
        /*0010*/ 	.short	0x0000
        /*0012*/ 	.short	0x0000
        /*0014*/ 	.byte	0x00, 0xf0, 0x81, 0x02


	//----- nvinfo : EIATTR_SPARSE_MMA_MASK
	.align		4
.L_1395:
        /*0018*/ 	.byte	0x03, 0x50
        /*001a*/ 	.short	0x0000


	//----- nvinfo : EIATTR_MAXREG_COUNT
	.align		4
        /*001c*/ 	.byte	0x03, 0x1b
        /*001e*/ 	.short	0x0080


	//----- nvinfo : EIATTR_NUM_BARRIERS
	.align		4
        /*0020*/ 	.byte	0x02, 0x4c
        /*0022*/ 	.byte	0x01
	.zero		1


	//----- nvinfo : EIATTR_MERCURY_ISA_VERSION
	.align		4
        /*0024*/ 	.byte	0x03, 0x5f
        /*0026*/ 	.short	0x0101


	//----- nvinfo : EIATTR_INT_WARP_WIDE_INSTR_OFFSETS
	.align		4
        /*0028*/ 	.byte	0x04, 0x31
        /*002a*/ 	.short	(.L_1397 - .L_1396)


	//   ....[0]....
.L_1396:
        /*002c*/ 	.word	0x000019f0


	//   ....[1]....
        /*0030*/ 	.word	0x00001a70


	//   ....[2]....
        /*0034*/ 	.word	0x00001b10


	//   ....[3]....
        /*0038*/ 	.word	0x00001bb0


	//   ....[4]....
        /*003c*/ 	.word	0x00001c50


	//   ....[5]....
        /*0040*/ 	.word	0x00001cf0


	//   ....[6]....
        /*0044*/ 	.word	0x00001d90


	//   ....[7]....
        /*0048*/ 	.word	0x00001e30


	//   ....[8]....
        /*004c*/ 	.word	0x00002000


	//   ....[9]....
        /*0050*/ 	.word	0x00002090


	//   ....[10]....
        /*0054*/ 	.word	0x00002140


	//   ....[11]....
        /*0058*/ 	.word	0x000021f0


	//   ....[12]....
        /*005c*/ 	.word	0x00002320


	//   ....[13]....
        /*0060*/ 	.word	0x000023b0


	//----- nvinfo : EIATTR_COOP_GROUP_MASK_REGIDS
	.align		4
.L_1397:
        /*0064*/ 	.byte	0x04, 0x29
        /*0066*/ 	.short	(.L_1399 - .L_1398)


	//   ....[0]....
.L_1398:
        /*0068*/ 	.word	0xffffffff


	//   ....[1]....
        /*006c*/ 	.word	0xffffffff


	//   ....[2]....
        /*0070*/ 	.word	0xffffffff


	//   ....[3]....
        /*0074*/ 	.word	0xffffffff


	//   ....[4]....
        /*0078*/ 	.word	0xffffffff


	//   ....[5]....
        /*007c*/ 	.word	0xffffffff


	//   ....[6]....
        /*0080*/ 	.word	0xffffffff


	//   ....[7]....
        /*0084*/ 	.word	0xffffffff


	//   ....[8]....
        /*0088*/ 	.word	0xffffffff


	//   ....[9]....
        /*008c*/ 	.word	0xffffffff


	//----- nvinfo : EIATTR_COOP_GROUP_INSTR_OFFSETS
	.align		4
.L_1399:
        /*0090*/ 	.byte	0x04, 0x28
        /*0092*/ 	.short	(.L_1401 - .L_1400)


	//   ....[0]....
.L_1400:
        /*0094*/ 	.word	0x000011b0


	//   ....[1]....
        /*0098*/ 	.word	0x000011c0


	//   ....[2]....
        /*009c*/ 	.word	0x000011f0


	//   ....[3]....
        /*00a0*/ 	.word	0x00001200


	//   ....[4]....
        /*00a4*/ 	.word	0x00001240


	//   ....[5]....
        /*00a8*/ 	.word	0x00001250


	//   ....[6]....
        /*00ac*/ 	.word	0x00001290


	//   ....[7]....
        /*00b0*/ 	.word	0x000012a0


	//   ....[8]....
        /*00b4*/ 	.word	0x00001320


	//   ....[9]....
        /*00b8*/ 	.word	0x00001330


	//----- nvinfo : EIATTR_VRC_CTA_INIT_COUNT
	.align		4
.L_1401:
        /*00bc*/ 	.byte	0x02, 0x4a
	.zero		1
	.zero		1


	//----- nvinfo : EIATTR_EXIT_INSTR_OFFSETS
	.align		4
        /*00c0*/ 	.byte	0x04, 0x1c
        /*00c2*/ 	.short	(.L_1403 - .L_1402)


	//   ....[0]....
.L_1402:
        /*00c4*/ 	.word	0x00000070


	//   ....[1]....
        /*00c8*/ 	.word	0x00004590


	//----- nvinfo : EIATTR_MAX_THREADS
	.align		4
.L_1403:
        /*00cc*/ 	.byte	0x04, 0x05
        /*00ce*/ 	.short	(.L_1405 - .L_1404)
.L_1404:
        /*00d0*/ 	.word	0x000001e0
        /*00d4*/ 	.word	0x00000001
        /*00d8*/ 	.word	0x00000001


	//----- nvinfo : EIATTR_CRS_STACK_SIZE
	.align		4
.L_1405:
        /*00dc*/ 	.byte	0x04, 0x1e
        /*00de*/ 	.short	(.L_1407 - .L_1406)
.L_1406:
        /*00e0*/ 	.word	0x00000000


	//----- nvinfo : EIATTR_CBANK_PARAM_SIZE
	.align		4
.L_1407:
        /*00e4*/ 	.byte	0x03, 0x19
        /*00e6*/ 	.short	0x00a0


	//----- nvinfo : EIATTR_PARAM_CBANK
	.align		4
        /*00e8*/ 	.byte	0x04, 0x0a
        /*00ea*/ 	.short	(.L_1409 - .L_1408)
	.align		4
.L_1408:
        /*00ec*/ 	.word	index@(.nv.constant0._Z35group_norm_nhwc_fwd_one_pass_kernelI11Bf16IOFp16WLi64ELi120ELi480EEv26Group_norm_nhwc_fwd_params)
        /*00f0*/ 	.short	0x0380
        /*00f2*/ 	.short	0x00a0


	//----- nvinfo : EIATTR_SW_WAR
	.align		4
.L_1409:
        /*00f4*/ 	.byte	0x04, 0x36
        /*00f6*/ 	.short	(.L_1411 - .L_1410)
.L_1410:
        /*00f8*/ 	.word	0x00000008
.L_1411:


//--------------------- .nv.info._Z35group_norm_nhwc_fwd_one_pass_kernelI11Bf16IOFp16WLi128ELi120ELi480EEv26Group_norm_nhwc_fwd_params --------------------------
	.section	.nv.info._Z35group_norm_nhwc_fwd_one_pass_kernelI11Bf16IOFp16WLi128ELi120ELi480EEv26Group_norm_nhwc_fwd_params,"",@"SHT_CUDA_INFO"
	.sectionflags	@""
	.align	4


	//----- nvinfo : EIATTR_CUDA_API_VERSION
	.align		4
        /*0000*/ 	.byte	0x04, 0x37
        /*0002*/ 	.short	(.L_1413 - .L_1412)
.L_1412:
        /*0004*/ 	.word	0x00000082


	//----- nvinfo : EIATTR_KPARAM_INFO
	.align		4
.L_1413:
        /*0008*/ 	.byte	0x04, 0x17
        /*000a*/ 	.short	(.L_1415 - .L_1414)
.L_1414:
        /*000c*/ 	.word	0x00000000
        /*0010*/ 	.short	0x0000
        /*0012*/ 	.short	0x0000
        /*0014*/ 	.byte	0x00, 0xf0, 0x81, 0x02


	//----- nvinfo : EIATTR_SPARSE_MMA_MASK
	.align		4
.L_1415:
        /*0018*/ 	.byte	0x03, 0x50
        /*001a*/ 	.short	0x0000


	//----- nvinfo : EIATTR_MAXREG_COUNT
	.align		4
        /*001c*/ 	.byte	0x03, 0x1b
        /*001e*/ 	.short	0x0080


	//----- nvinfo : EIATTR_NUM_BARRIERS
	.align		4
        /*0020*/ 	.byte	0x02, 0x4c
        /*0022*/ 	.byte	0x01
	.zero		1


	//----- nvinfo : EIATTR_MERCURY_ISA_VERSION
	.align		4
        /*0024*/ 	.byte	0x03, 0x5f
        /*0026*/ 	.short	0x0101


	//----- nvinfo : EIATTR_COOP_GROUP_MASK_REGIDS
	.align		4
        /*0028*/ 	.byte	0x04, 0x29
        /*002a*/ 	.short	(.L_1417 - .L_1416)


	//   ....[0]....
.L_1416:
        /*002c*/ 	.word	0xffffffff


	//   ....[1]....
        /*0030*/ 	.word	0xffffffff


	//   ....[2]....
        /*0034*/ 	.word	0xffffffff


	//   ....[3]....
        /*0038*/ 	.word	0xffffffff


	//   ....[4]....
        /*003c*/ 	.word	0xffffffff


	//   ....[5]....
        /*0040*/ 	.word	0xffffffff


	//   ....[6]....
        /*0044*/ 	.word	0xffffffff


	//   ....[7]....
        /*0048*/ 	.word	0xffffffff


	//   ....[8]....
        /*004c*/ 	.word	0xffffffff


	//   ....[9]....
        /*0050*/ 	.word	0xffffffff


	//----- nvinfo : EIATTR_COOP_GROUP_INSTR_OFFSETS
	.align		4
.L_1417:
        /*0054*/ 	.byte	0x04, 0x28
        /*0056*/ 	.short	(.L_1419 - .L_1418)


	//   ....[0]....
.L_1418:
        /*0058*/ 	.word	0x00001c20


	//   ....[1]....
        /*005c*/ 	.word	0x00001c30


	//   ....[2]....
        /*0060*/ 	.word	0x00001c70


	//   ....[3]....
        /*0064*/ 	.word	0x00001c80


	//   ....[4]....
        /*0068*/ 	.word	0x00001cc0


	//   ....[5]....
        /*006c*/ 	.word	0x00001cd0


	//   ....[6]....
        /*0070*/ 	.word	0x00001d10


	//   ....[7]....
        /*0074*/ 	.word	0x00001d20


	//   ....[8]....
        /*0078*/ 	.word	0x00001da0


	//   ....[9]....
        /*007c*/ 	.word	0x00001db0


	//----- nvinfo : EIATTR_VRC_CTA_INIT_COUNT
	.align		4
.L_1419:
        /*0080*/ 	.byte	0x02, 0x4a
	.zero		1
	.zero		1


	//----- nvinfo : EIATTR_EXIT_INSTR_OFFSETS
	.align		4
        /*0084*/ 	.byte	0x04, 0x1c
        /*0086*/ 	.short	(.L_1421 - .L_1420)


	//   ....[0]....
.L_1420:
        /*0088*/ 	.word	0x00000060


	//   ....[1]....
        /*008c*/ 	.word	0x00006650


	//----- nvinfo : EIATTR_MAX_THREADS
	.align		4
.L_1421:
        /*0090*/ 	.byte	0x04, 0x05
        /*0092*/ 	.short	(.L_1423 - .L_1422)
.L_1422:
        /*0094*/ 	.word	0x000001e0
        /*0098*/ 	.word	0x00000001
        /*009c*/ 	.word	0x00000001


	//----- nvinfo : EIATTR_CRS_STACK_SIZE
	.align		4
.L_1423:
        /*00a0*/ 	.byte	0x04, 0x1e
        /*00a2*/ 	.short	(.L_1425 - .L_1424)
.L_1424:
        /*00a4*/ 	.word	0x00000000


	//----- nvinfo : EIATTR_CBANK_PARAM_SIZE
	.align		4
.L_1425:
        /*00a8*/ 	.byte	0x03, 0x19
        /*00aa*/ 	.short	0x00a0


	//----- nvinfo : EIATTR_PARAM_CBANK
	.align		4
        /*00ac*/ 	.byte	0x04, 0x0a
        /*00ae*/ 	.short	(.L_1427 - .L_1426)
	.align		4
.L_1426:
        /*00b0*/ 	.word	index@(.nv.constant0._Z35group_norm_nhwc_fwd_one_pass_kernelI11Bf16IOFp16WLi128ELi120ELi480EEv26Group_norm_nhwc_fwd_params)
        /*00b4*/ 	.short	0x0380
        /*00b6*/ 	.short	0x00a0


	//----- nvinfo : EIATTR_SW_WAR
	.align		4
.L_1427:
        /*00b8*/ 	.byte	0x04, 0x36
        /*00ba*/ 	.short	(.L_1429 - .L_1428)
.L_1428:
        /*00bc*/ 	.word	0x00000008
.L_1429:


//--------------------- .nv.info._Z35group_norm_nhwc_fwd_one_pass_kernelI11Bf16IOFp16WLi256ELi120ELi480EEv26Group_norm_nhwc_fwd_params --------------------------
	.section	.nv.info._Z35group_norm_nhwc_fwd_one_pass_kernelI11Bf16IOFp16WLi256ELi120ELi480EEv26Group_norm_nhwc_fwd_params,"",@"SHT_CUDA_INFO"
	.sectionflags	@""
	.align	4


	//----- nvinfo : EIATTR_CUDA_API_VERSION
	.align		4
        /*0000*/ 	.byte	0x04, 0x37
        /*0002*/ 	.short	(.L_1431 - .L_1430)
.L_1430:
        /*0004*/ 	.word	0x00000082


	//----- nvinfo : EIATTR_KPARAM_INFO
	.align		4
.L_1431:
        /*0008*/ 	.byte	0x04, 0x17
        /*000a*/ 	.short	(.L_1433 - .L_1432)
.L_1432:
        /*000c*/ 	.word	0x00000000
        /*0010*/ 	.short	0x0000
        /*0012*/ 	.short	0x0000
        /*0014*/ 	.byte	0x00, 0xf0, 0x81, 0x02


	//----- nvinfo : EIATTR_SPARSE_MMA_MASK
	.align		4
.L_1433:
        /*0018*/ 	.byte	0x03, 0x50
        /*001a*/ 	.short	0x0000


	//----- nvinfo : EIATTR_MAXREG_COUNT
	.align		4
        /*001c*/ 	.byte	0x03, 0x1b
        /*001e*/ 	.short	0x0080


	//----- nvinfo : EIATTR_NUM_BARRIERS
	.align		4
        /*0020*/ 	.byte	0x02, 0x4c
        /*0022*/ 	.byte	0x01
	.zero		1


	//----- nvinfo : EIATTR_MERCURY_ISA_VERSION
	.align		4
        /*0024*/ 	.byte	0x03, 0x5f
        /*0026*/ 	.short	0x0101


	//----- nvinfo : EIATTR_COOP_GROUP_MASK_REGIDS
	.align		4
        /*0028*/ 	.byte	0x04, 0x29
        /*002a*/ 	.short	(.L_1435 - .L_1434)


	//   ....[0]....
.L_1434:
        /*002c*/ 	.word	0xffffffff


	//   ....[1]....
        /*0030*/ 	.word	0xffffffff


	//   ....[2]....
        /*0034*/ 	.word	0xffffffff


	//   ....[3]....
        /*0038*/ 	.word	0xffffffff


	//   ....[4]....
        /*003c*/ 	.word	0xffffffff


	//   ....[5]....
        /*0040*/ 	.word	0xffffffff


	//   ....[6]....
        /*0044*/ 	.word	0xffffffff


	//   ....[7]....
        /*0048*/ 	.word	0xffffffff


	//   ....[8]....
        /*004c*/ 	.word	0xffffffff


	//   ....[9]....
        /*0050*/ 	.word	0xffffffff


	//----- nvinfo : EIATTR_COOP_GROUP_INSTR_OFFSETS
	.align		4
.L_1435:
        /*0054*/ 	.byte	0x04, 0x28
        /*0056*/ 	.short	(.L_1437 - .L_1436)


	//   ....[0]....
.L_1436:
        /*0058*/ 	.word	0x00003410


	//   ....[1]....
        /*005c*/ 	.word	0x00003420


	//   ....[2]....
        /*0060*/ 	.word	0x00003460


	//   ....[3]....
        /*0064*/ 	.word	0x00003470


	//   ....[4]....
        /*0068*/ 	.word	0x000034b0


	//   ....[5]....
        /*006c*/ 	.word	0x000034c0


	//   ....[6]....
        /*0070*/ 	.word	0x00003500


	//   ....[7]....
        /*0074*/ 	.word	0x00003510


	//   ....[8]....
        /*0078*/ 	.word	0x000035a0


	//   ....[9]....
        /*007c*/ 	.word	0x000035b0


	//----- nvinfo : EIATTR_VRC_CTA_INIT_COUNT
	.align		4
.L_1437:
        /*0080*/ 	.byte	0x02, 0x4a
	.zero		1
	.zero		1


	//----- nvinfo : EIATTR_EXIT_INSTR_OFFSETS
	.align		4
        /*0084*/ 	.byte	0x04, 0x1c
        /*0086*/ 	.short	(.L_1439 - .L_1438)


	//   ....[0]....
.L_1438:
        /*0088*/ 	.word	0x00000060


	//   ....[1]....
        /*008c*/ 	.word	0x0000bc10


	//----- nvinfo : EIATTR_MAX_THREADS
	.align		4
.L_1439:
        /*0090*/ 	.byte	0x04, 0x05
        /*0092*/ 	.short	(.L_1441 - .L_1440)
.L_1440:
        /*0094*/ 	.word	0x000001e0
        /*0098*/ 	.word	0x00000001
        /*009c*/ 	.word	0x00000001


	//----- nvinfo : EIATTR_CRS_STACK_SIZE
	.align		4
.L_1441:
        /*00a0*/ 	.byte	0x04, 0x1e
        /*00a2*/ 	.short	(.L_1443 - .L_1442)
.L_1442:
        /*00a4*/ 	.word	0x00000000


	//----- nvinfo : EIATTR_CBANK_PARAM_SIZE
	.align		4
.L_1443:
        /*00a8*/ 	.byte	0x03, 0x19
        /*00aa*/ 	.short	0x00a0


	//----- nvinfo : EIATTR_PARAM_CBANK
	.align		4
        /*00ac*/ 	.byte	0x04, 0x0a
        /*00ae*/ 	.short	(.L_1445 - .L_1444)
	.align		4
.L_1444:
        /*00b0*/ 	.word	index@(.nv.constant0._Z35group_norm_nhwc_fwd_one_pass_kernelI11Bf16IOFp16WLi256ELi120ELi480EEv26Group_norm_nhwc_fwd_params)
        /*00b4*/ 	.short	0x0380
        /*00b6*/ 	.short	0x00a0


	//----- nvinfo : EIATTR_SW_WAR
	.align		4
.L_1445:
        /*00b8*/ 	.byte	0x04, 0x36
        /*00ba*/ 	.short	(.L_1447 - .L_1446)
.L_1446:
        /*00bc*/ 	.word	0x00000008
.L_1447:


//--------------------- .nv.info._Z35group_norm_nhwc_fwd_one_pass_kernelI11Bf16IOFp16WLi512ELi120ELi480EEv26Group_norm_nhwc_fwd_params --------------------------
	.section	.nv.info._Z35group_norm_nhwc_fwd_one_pass_kernelI11Bf16IOFp16WLi512ELi120ELi480EEv26Group_norm_nhwc_fwd_params,"",@"SHT_CUDA_INFO"
	.sectionflags	@""
	.align	4


	//----- nvinfo : EIATTR_CUDA_API_VERSION
	.align		4
        /*0000*/ 	.byte	0x04, 0x37
        /*0002*/ 	.short	(.L_1449 - .L_1448)
.L_1448:
        /*0004*/ 	.word	0x00000082


	//----- nvinfo : EIATTR_KPARAM_INFO
	.align		4
.L_1449:
        /*0008*/ 	.byte	0x04, 0x17
        /*000a*/ 	.short	(.L_1451 - .L_1450)
.L_1450:
        /*000c*/ 	.word	0x00000000
        /*0010*/ 	.short	0x0000
        /*0012*/ 	.short	0x0000
        /*0014*/ 	.byte	0x00, 0xf0, 0x81, 0x02


	//----- nvinfo : EIATTR_SPARSE_MMA_MASK
	.align		4
.L_1451:
        /*0018*/ 	.byte	0x03, 0x50
        /*001a*/ 	.short	0x0000


	//----- nvinfo : EIATTR_MAXREG_COUNT
	.align		4
        /*001c*/ 	.byte	0x03, 0x1b
        /*001e*/ 	.short	0x0080


	//----- nvinfo : EIATTR_NUM_BARRIERS
	.align		4
        /*0020*/ 	.byte	0x02, 0x4c
        /*0022*/ 	.byte	0x01
	.zero		1


	//----- nvinfo : EIATTR_ANNOTATIONS
	.align		4
        /*0024*/ 	.byte	0x04, 0x55
        /*0026*/ 	.short	(.L_1453 - .L_1452)


	//   ....[0]....
.L_1452:
        /* <DEDUP_REMOVED lines=154> */


	//----- nvinfo : EIATTR_MERCURY_ISA_VERSION
	.align		4
.L_1453:
        /*09b8*/ 	.byte	0x03, 0x5f
        /*09ba*/ 	.short	0x0101


	//----- nvinfo : EIATTR_INT_WARP_WIDE_INSTR_OFFSETS
	.align		4
        /*09bc*/ 	.byte	0x04, 0x31
        /*09be*/ 	.short	(.L_1455 - .L_1454)


	//   ....[0]....
.L_1454:
        /*09c0*/ 	.word	0x00009d40


	//   ....[1]....
        /*09c4*/ 	.word	0x00009d70


	//   ....[2]....
        /*09c8*/ 	.word	0x00009db0


	//   ....[3]....
        /*09cc*/ 	.word	0x00009fb0


	//   ....[4]....
        /*09d0*/ 	.word	0x00009fe0


	//   ....[5]....
        /*09d4*/ 	.word	0x0000a020


	//   ....[6]....
        /*09d8*/ 	.word	0x0000a050


	//   ....[7]....
        /*09dc*/ 	.word	0x0000a090


	//   ....[8]....
        /*09e0*/ 	.word	0x0000a420


	//   ....[9]....
        /*09e4*/ 	.word	0x0000a450


	//   ....[10]....
        /*09e8*/ 	.word	0x0000a470


	//   ....[11]....
        /*09ec*/ 	.word	0x0000a490


	//   ....[12]....
        /*09f0*/ 	.word	0x0000a6e0


	//   ....[13]....
        /*09f4*/ 	.word	0x0000a700


	//----- nvinfo : EIATTR_COOP_GROUP_MASK_REGIDS
	.align		4
.L_1455:
        /*09f8*/ 	.byte	0x04, 0x29
        /*09fa*/ 	.short	(.L_1457 - .L_1456)


	//   ....[0]....
.L_1456:
        /*09fc*/ 	.word	0xffffffff


	//   ....[1]....
        /*0a00*/ 	.word	0xffffffff


	//   ....[2]....
        /*0a04*/ 	.word	0xffffffff


	//   ....[3]....
        /*0a08*/ 	.word	0xffffffff


	//   ....[4]....
        /*0a0c*/ 	.word	0xffffffff


	//   ....[5]....
        /*0a10*/ 	.word	0xffffffff


	//   ....[6]....
        /*0a14*/ 	.word	0xffffffff


	//   ....[7]....
        /*0a18*/ 	.word	0xffffffff


	//   ....[8]....
        /*0a1c*/ 	.word	0xffffffff


	//   ....[9]....
        /*0a20*/ 	.word	0xffffffff


	//----- nvinfo : EIATTR_COOP_GROUP_INSTR_OFFSETS
	.align		4
.L_1457:
        /*0a24*/ 	.byte	0x04, 0x28
        /*0a26*/ 	.short	(.L_1459 - .L_1458)


	//   ....[0]....
.L_1458:
        /*0a28*/ 	.word	0x000092f0


	//   ....[1]....
        /*0a2c*/ 	.word	0x00009300


	//   ....[2]....
        /*0a30*/ 	.word	0x00009340


	//   ....[3]....
        /*0a34*/ 	.word	0x00009350


	//   ....[4]....
        /*0a38*/ 	.word	0x00009390


	//   ....[5]....
        /*0a3c*/ 	.word	0x000093a0


	//   ....[6]....
        /*0a40*/ 	.word	0x000093f0


	//   ....[7]....
        /*0a44*/ 	.word	0x00009400


	//   ....[8]....
        /*0a48*/ 	.word	0x00009560


	//   ....[9]....
        /*0a4c*/ 	.word	0x00009580


	//----- nvinfo : EIATTR_VRC_CTA_INIT_COUNT
	.align		4
.L_1459:
        /*0a50*/ 	.byte	0x02, 0x4a
	.zero		1
	.zero		1


	//----- nvinfo : EIATTR_EXIT_INSTR_OFFSETS
	.align		4
        /*0a54*/ 	.byte	0x04, 0x1c
        /*0a56*/ 	.short	(.L_1461 - .L_1460)


	//   ....[0]....
.L_1460:
        /*0a58*/ 	.word	0x00000080


	//   ....[1]....
        /*0a5c*/ 	.word	0x0000c400


	//----- nvinfo : EIATTR_MAX_THREADS
	.align		4
.L_1461:
        /*0a60*/ 	.byte	0x04, 0x05
        /*0a62*/ 	.short	(.L_1463 - .L_1462)
.L_1462:
        /*0a64*/ 	.word	0x000001e0
        /*0a68*/ 	.word	0x00000001
        /*0a6c*/ 	.word	0x00000001


	//----- nvinfo : EIATTR_CRS_STACK_SIZE
	.align		4
.L_1463:
        /*0a70*/ 	.byte	0x04, 0x1e
        /*0a72*/ 	.short	(.L_1465 - .L_1464)
.L_1464:
        /*0a74*/ 	.word	0x00000000


	//----- nvinfo : EIATTR_CBANK_PARAM_SIZE
	.align		4
.L_1465:
        /*0a78*/ 	.byte	0x03, 0x19
        /*0a7a*/ 	.short	0x00a0


	//----- nvinfo : EIATTR_PARAM_CBANK
	.align		4
        /*0a7c*/ 	.byte	0x04, 0x0a
        /*0a7e*/ 	.short	(.L_1467 - .L_1466)
	.align		4
.L_1466:
        /*0a80*/ 	.word	index@(.nv.constant0._Z35group_norm_nhwc_fwd_one_pass_kernelI11Bf16IOFp16WLi512ELi120ELi480EEv26Group_norm_nhwc_fwd_params)
        /*0a84*/ 	.short	0x0380
        /*0a86*/ 	.short	0x00a0


	//----- nvinfo : EIATTR_SW_WAR
	.align		4
.L_1467:
        /*0a88*/ 	.byte	0x04, 0x36
        /*0a8a*/ 	.short	(.L_1469 - .L_1468)
.L_1468:
        /*0a8c*/ 	.word	0x00000008
.L_1469:


//--------------------- .nv.info._Z35group_norm_nhwc_fwd_one_pass_kernelI11Fp16IOFp32WLi64ELi120ELi480EEv26Group_norm_nhwc_fwd_params --------------------------
	.section	.nv.info._Z35group_norm_nhwc_fwd_one_pass_kernelI11Fp16IOFp32WLi64ELi120ELi480EEv26Group_norm_nhwc_fwd_params,"",@"SHT_CUDA_INFO"
	.sectionflags	@""
	.align	4


	//----- nvinfo : EIATTR_CUDA_API_VERSION
	.align		4
        /*0000*/ 	.byte	0x04, 0x37
        /*0002*/ 	.short	(.L_1471 - .L_1470)
.L_1470:
        /*0004*/ 	.word	0x00000082


	//----- nvinfo : EIATTR_KPARAM_INFO
	.align		4
.L_1471:
        /*0008*/ 	.byte	0x04, 0x17
        /*000a*/ 	.short	(.L_1473 - .L_1472)
.L_1472:
        /*000c*/ 	.word	0x00000000
        /*0010*/ 	.short	0x0000
        /*0012*/ 	.short	0x0000
        /*0014*/ 	.byte	0x00, 0xf0, 0x81, 0x02


	//----- nvinfo : EIATTR_SPARSE_MMA_MASK
	.align		4
.L_1473:
        /*0018*/ 	.byte	0x03, 0x50
        /*001a*/ 	.short	0x0000


	//----- nvinfo : EIATTR_MAXREG_COUNT
	.align		4
        /*001c*/ 	.byte	0x03, 0x1b
        /*001e*/ 	.short	0x0080


	//----- nvinfo : EIATTR_NUM_BARRIERS
	.align		4
        /*0020*/ 	.byte	0x02, 0x4c
        /*0022*/ 	.byte	0x01
	.zero		1


	//----- nvinfo : EIATTR_MERCURY_ISA_VERSION
	.align		4
        /*0024*/ 	.byte	0x03, 0x5f
        /*0026*/ 	.short	0x0101


	//----- nvinfo : EIATTR_INT_WARP_WIDE_INSTR_OFFSETS
	.align		4
        /*0028*/ 	.byte	0x04, 0x31
        /*002a*/ 	.short	(.L_1475 - .L_1474)


	//   ....[0]....
.L_1474:
        /*002c*/ 	.word	0x00001940


	//   ....[1]....
        /*0030*/ 	.word	0x000019c0


	//   ....[2]....
        /*0034*/ 	.word	0x00001a60


	//   ....[3]....
        /*0038*/ 	.word	0x00001b00


	//   ....[4]....
        /*003c*/ 	.word	0x00001ba0


	//   ....[5]....
        /*0040*/ 	.word	0x00001c40


	//   ....[6]....
        /*0044*/ 	.word	0x00001ce0


	//   ....[7]....
        /*0048*/ 	.word	0x00001d80


	//   ....[8]....
        /*004c*/ 	.word	0x00001f50


	//   ....[9]....
        /*0050*/ 	.word	0x00001fe0


	//   ....[10]....
        /*0054*/ 	.word	0x00002090


	//   ....[11]....
        /*0058*/ 	.word	0x00002140


	//   ....[12]....
        /*005c*/ 	.word	0x00002270


	//   ....[13]....
        /*0060*/ 	.word	0x00002300


	//----- nvinfo : EIATTR_COOP_GROUP_MASK_REGIDS
	.align		4
.L_1475:
        /*0064*/ 	.byte	0x04, 0x29
        /*0066*/ 	.short	(.L_1477 - .L_1476)


	//   ....[0]....
.L_1476:
        /*0068*/ 	.word	0xffffffff


	//   ....[1]....
        /*006c*/ 	.word	0xffffffff


	//   ....[2]....
        /*0070*/ 	.word	0xffffffff


	//   ....[3]....
        /*0074*/ 	.word	0xffffffff


	//   ....[4]....
        /*0078*/ 	.word	0xffffffff


	//   ....[5]....
        /*007c*/ 	.word	0xffffffff


	//   ....[6]....
        /*0080*/ 	.word	0xffffffff


	//   ....[7]....
        /*0084*/ 	.word	0xffffffff


	//   ....[8]....
        /*0088*/ 	.word	0xffffffff


	//   ....[9]....
        /*008c*/ 	.word	0xffffffff


	//----- nvinfo : EIATTR_COOP_GROUP_INSTR_OFFSETS
	.align		4
.L_1477:
        /*0090*/ 	.byte	0x04, 0x28
        /*0092*/ 	.short	(.L_1479 - .L_1478)


	//   ....[0]....
.L_1478:
        /*0094*/ 	.word	0x00001150


	//   ....[1]....
        /*0098*/ 	.word	0x00001160


	//   ....[2]....
        /*009c*/ 	.word	0x00001190


	//   ....[3]....
        /*00a0*/ 	.word	0x000011a0


	//   ....[4]....
        /*00a4*/ 	.word	0x000011e0


	//   ....[5]....
        /*00a8*/ 	.word	0x000011f0


	//   ....[6]....
        /*00ac*/ 	.word	0x00001230


	//   ....[7]....
        /*00b0*/ 	.word	0x00001240


	//   ....[8]....
        /*00b4*/ 	.word	0x000012a0


	//   ....[9]....
        /*00b8*/ 	.word	0x000012b0


	//----- nvinfo : EIATTR_VRC_CTA_INIT_COUNT
	.align		4
.L_1479:
        /*00bc*/ 	.byte	0x02, 0x4a
	.zero		1
	.zero		1


	//----- nvinfo : EIATTR_EXIT_INSTR_OFFSETS
	.align		4
        /*00c0*/ 	.byte	0x04, 0x1c
        /*00c2*/ 	.short	(.L_1481 - .L_1480)


	//   ....[0]....
.L_1480:
        /*00c4*/ 	.word	0x00000070


	//   ....[1]....
        /*00c8*/ 	.word	0x00004470


	//----- nvinfo : EIATTR_MAX_THREADS
	.align		4
.L_1481:
        /*00cc*/ 	.byte	0x04, 0x05
        /*00ce*/ 	.short	(.L_1483 - .L_1482)
.L_1482:
        /*00d0*/ 	.word	0x000001e0
        /*00d4*/ 	.word	0x00000001
        /*00d8*/ 	.word	0x00000001


	//----- nvinfo : EIATTR_CRS_STACK_SIZE
	.align		4
.L_1483:
        /*00dc*/ 	.byte	0x04, 0x1e
        /*00de*/ 	.short	(.L_1485 - .L_1484)
.L_1484:
        /*00e0*/ 	.word	0x00000000


	//----- nvinfo : EIATTR_CBANK_PARAM_SIZE
	.align		4
.L_1485:
        /*00e4*/ 	.byte	0x03, 0x19
        /*00e6*/ 	.short	0x00a0


	//----- nvinfo : EIATTR_PARAM_CBANK
	.align		4
        /*00e8*/ 	.byte	0x04, 0x0a
        /*00ea*/ 	.short	(.L_1487 - .L_1486)
	.align		4
.L_1486:
        /*00ec*/ 	.word	index@(.nv.constant0._Z35group_norm_nhwc_fwd_one_pass_kernelI11Fp16IOFp32WLi64ELi120ELi480EEv26Group_norm_nhwc_fwd_params)
        /*00f0*/ 	.short	0x0380
        /*00f2*/ 	.short	0x00a0


	//----- nvinfo : EIATTR_SW_WAR
	.align		4
.L_1487:
        /*00f4*/ 	.byte	0x04, 0x36
        /*00f6*/ 	.short	(.L_1489 - .L_1488)
.L_1488:
        /*00f8*/ 	.word	0x00000008
.L_1489:


//--------------------- .nv.info._Z35group_norm_nhwc_fwd_one_pass_kernelI11Fp16IOFp32WLi128ELi120ELi480EEv26Group_norm_nhwc_fwd_params --------------------------
	.section	.nv.info._Z35group_norm_nhwc_fwd_one_pass_kernelI11Fp16IOFp32WLi128ELi120ELi480EEv26Group_norm_nhwc_fwd_params,"",@"SHT_CUDA_INFO"
	.sectionflags	@""
	.align	4


	//----- nvinfo : EIATTR_CUDA_API_VERSION
	.align		4
        /*0000*/ 	.byte	0x04, 0x37
        /*0002*/ 	.short	(.L_1491 - .L_1490)
.L_1490:
        /*0004*/ 	.word	0x00000082


	//----- nvinfo : EIATTR_KPARAM_INFO
	.align		4
.L_1491:
        /*0008*/ 	.byte	0x04, 0x17
        /*000a*/ 	.short	(.L_1493 - .L_1492)
.L_1492:
        /*000c*/ 	.word	0x00000000
        /*0010*/ 	.short	0x0000
        /*0012*/ 	.short	0x0000
        /*0014*/ 	.byte	0x00, 0xf0, 0x81, 0x02


	//----- nvinfo : EIATTR_SPARSE_MMA_MASK
	.align		4
.L_1493:
        /*0018*/ 	.byte	0x03, 0x50
        /*001a*/ 	.short	0x0000


	//----- nvinfo : EIATTR_MAXREG_COUNT
	.align		4
        /*001c*/ 	.byte	0x03, 0x1b
        /*001e*/ 	.short	0x0080


	//----- nvinfo : EIATTR_NUM_BARRIERS
	.align		4
        /*0020*/ 	.byte	0x02, 0x4c
        /*0022*/ 	.byte	0x01
	.zero		1


	//----- nvinfo : EIATTR_MERCURY_ISA_VERSION
	.align		4
        /*0024*/ 	.byte	0x03, 0x5f
        /*0026*/ 	.short	0x0101


	//----- nvinfo : EIATTR_COOP_GROUP_MASK_REGIDS
	.align		4
        /*0028*/ 	.byte	0x04, 0x29
        /*002a*/ 	.short	(.L_1495 - .L_1494)


	//   ....[0]....
.L_1494:
        /*002c*/ 	.word	0xffffffff


	//   ....[1]....
        /*0030*/ 	.word	0xffffffff


	//   ....[2]....
        /*0034*/ 	.word	0xffffffff


	//   ....[3]....
        /*0038*/ 	.word	0xffffffff


	//   ....[4]....
        /*003c*/ 	.word	0xffffffff


	//   ....[5]....
        /*0040*/ 	.word	0xffffffff


	//   ....[6]....
        /*0044*/ 	.word	0xffffffff


	//   ....[7]....
        /*0048*/ 	.word	0xffffffff


	//   ....[8]....
        /*004c*/ 	.word	0xffffffff


	//   ....[9]....
        /*0050*/ 	.word	0xffffffff


	//----- nvinfo : EIATTR_COOP_GROUP_INSTR_OFFSETS
	.align		4
.L_1495:
        /*0054*/ 	.byte	0x04, 0x28
        /*0056*/ 	.short	(.L_1497 - .L_1496)


	//   ....[0]....
.L_1496:
        /*0058*/ 	.word	0x00001b30


	//   ....[1]....
        /*005c*/ 	.word	0x00001b40


	//   ....[2]....
        /*0060*/ 	.word	0x00001b70


	//   ....[3]....
        /*0064*/ 	.word	0x00001b80


	//   ....[4]....
        /*0068*/ 	.word	0x00001bc0


	//   ....[5]....
        /*006c*/ 	.word	0x00001bd0


	//   ....[6]....
        /*0070*/ 	.word	0x00001c10


	//   ....[7]....
        /*0074*/ 	.word	0x00001c20


	//   ....[8]....
        /*0078*/ 	.word	0x00001ca0


	//   ....[9]....
        /*007c*/ 	.word	0x00001cb0


	//----- nvinfo : EIATTR_VRC_CTA_INIT_COUNT
	.align		4
.L_1497:
        /*0080*/ 	.byte	0x02, 0x4a
	.zero		1
	.zero		1


	//----- nvinfo : EIATTR_EXIT_INSTR_OFFSETS
	.align		4
        /*0084*/ 	.byte	0x04, 0x1c
        /*0086*/ 	.short	(.L_1499 - .L_1498)


	//   ....[0]....
.L_1498:
        /*0088*/ 	.word	0x00000060


	//   ....[1]....
        /*008c*/ 	.word	0x000064f0


	//----- nvinfo : EIATTR_MAX_THREADS
	.align		4
.L_1499:
        /*0090*/ 	.byte	0x04, 0x05
        /*0092*/ 	.short	(.L_1501 - .L_1500)
.L_1500:
        /*0094*/ 	.word	0x000001e0
        /*0098*/ 	.word	0x00000001
        /*009c*/ 	.word	0x00000001


	//----- nvinfo : EIATTR_CRS_STACK_SIZE
	.align		4
.L_1501:
        /*00a0*/ 	.byte	0x04, 0x1e
        /*00a2*/ 	.short	(.L_1503 - .L_1502)
.L_1502:
        /*00a4*/ 	.word	0x00000000


	//----- nvinfo : EIATTR_CBANK_PARAM_SIZE
	.align		4
.L_1503:
        /*00a8*/ 	.byte	0x03, 0x19
        /*00aa*/ 	.short	0x00a0


	//----- nvinfo : EIATTR_PARAM_CBANK
	.align		4
        /*00ac*/ 	.byte	0x04, 0x0a
        /*00ae*/ 	.short	(.L_1505 - .L_1504)
	.align		4
.L_1504:
        /*00b0*/ 	.word	index@(.nv.constant0._Z35group_norm_nhwc_fwd_one_pass_kernelI11Fp16IOFp32WLi128ELi120ELi480EEv26Group_norm_nhwc_fwd_params)
        /*00b4*/ 	.short	0x0380
        /*00b6*/ 	.short	0x00a0


	//----- nvinfo : EIATTR_SW_WAR
	.align		4
.L_1505:
        /*00b8*/ 	.byte	0x04, 0x36
        /*00ba*/ 	.short	(.L_1507 - .L_1506)
.L_1506:
        /*00bc*/ 	.word	0x00000008
.L_1507:


//--------------------- .nv.info._Z35group_norm_nhwc_fwd_one_pass_kernelI11Fp16IOFp32WLi256ELi120ELi480EEv26Group_norm_nhwc_fwd_params --------------------------
	.section	.nv.info._Z35group_norm_nhwc_fwd_one_pass_kernelI11Fp16IOFp32WLi256ELi120ELi480EEv26Group_norm_nhwc_fwd_params,"",@"SHT_CUDA_INFO"
	.sectionflags	@""
	.align	4


	//----- nvinfo : EIATTR_CUDA_API_VERSION
	.align		4
        /*0000*/ 	.byte	0x04, 0x37
        /*0002*/ 	.short	(.L_1509 - .L_1508)
.L_1508:
        /*0004*/ 	.word	0x00000082


	//----- nvinfo : EIATTR_KPARAM_INFO
	.align		4
.L_1509:
        /*0008*/ 	.byte	0x04, 0x17
        /*000a*/ 	.short	(.L_1511 - .L_1510)
.L_1510:
        /*000c*/ 	.word	0x00000000
        /*0010*/ 	.short	0x0000
        /*0012*/ 	.short	0x0000
        /*0014*/ 	.byte	0x00, 0xf0, 0x81, 0x02


	//----- nvinfo : EIATTR_SPARSE_MMA_MASK
	.align		4
.L_1511:
        /*0018*/ 	.byte	0x03, 0x50
        /*001a*/ 	.short	0x0000


	//----- nvinfo : EIATTR_MAXREG_COUNT
	.align		4
        /*001c*/ 	.byte	0x03, 0x1b
        /*001e*/ 	.short	0x0080


	//----- nvinfo : EIATTR_NUM_BARRIERS
	.align		4
        /*0020*/ 	.byte	0x02, 0x4c
        /*0022*/ 	.byte	0x01
	.zero		1


	//----- nvinfo : EIATTR_MERCURY_ISA_VERSION
	.align		4
        /*0024*/ 	.byte	0x03, 0x5f
        /*0026*/ 	.short	0x0101


	//----- nvinfo : EIATTR_COOP_GROUP_MASK_REGIDS
	.align		4
        /*0028*/ 	.byte	0x04, 0x29
        /*002a*/ 	.short	(.L_1513 - .L_1512)


	//   ....[0]....
.L_1512:
        /*002c*/ 	.word	0xffffffff


	//   ....[1]....
        /*0030*/ 	.word	0xffffffff


	//   ....[2]....
        /*0034*/ 	.word	0xffffffff


	//   ....[3]....
        /*0038*/ 	.word	0xffffffff


	//   ....[4]....
        /*003c*/ 	.word	0xffffffff


	//   ....[5]....
        /*0040*/ 	.word	0xffffffff


	//   ....[6]....
        /*0044*/ 	.word	0xffffffff


	//   ....[7]....
        /*0048*/ 	.word	0xffffffff


	//   ....[8]....
        /*004c*/ 	.word	0xffffffff


	//   ....[9]....
        /*0050*/ 	.word	0xffffffff


	//----- nvinfo : EIATTR_COOP_GROUP_INSTR_OFFSETS
	.align		4
.L_1513:
        /*0054*/ 	.byte	0x04, 0x28
        /*0056*/ 	.short	(.L_1515 - .L_1514)


	//   ....[0]....
.L_1514:
        /*0058*/ 	.word	0x00003200


	//   ....[1]....
        /*005c*/ 	.word	0x00003210


	//   ....[2]....
        /*0060*/ 	.word	0x00003250


	//   ....[3]....
        /*0064*/ 	.word	0x00003260


	//   ....[4]....
        /*0068*/ 	.word	0x000032a0


	//   ....[5]....
        /*006c*/ 	.word	0x000032b0


	//   ....[6]....
        /*0070*/ 	.word	0x000032f0


	//   ....[7]....
        /*0074*/ 	.word	0x00003300


	//   ....[8]....
        /*0078*/ 	.word	0x00003390


	//   ....[9]....
        /*007c*/ 	.word	0x000033a0


	//----- nvinfo : EIATTR_VRC_CTA_INIT_COUNT
	.align		4
.L_1515:
        /*0080*/ 	.byte	0x02, 0x4a
	.zero		1
	.zero		1


	//----- nvinfo : EIATTR_EXIT_INSTR_OFFSETS
	.align		4
        /*0084*/ 	.byte	0x04, 0x1c
        /*0086*/ 	.short	(.L_1517 - .L_1516)


	//   ....[0]....
.L_1516:
        /*0088*/ 	.word	0x00000060


	//   ....[1]....
        /*008c*/ 	.word	0x0000b9a0


	//----- nvinfo : EIATTR_MAX_THREADS
	.align		4
.L_1517:
        /*0090*/ 	.byte	0x04, 0x05
        /*0092*/ 	.short	(.L_1519 - .L_1518)
.L_1518:
        /*0094*/ 	.word	0x000001e0
        /*0098*/ 	.word	0x00000001
        /*009c*/ 	.word	0x00000001


	//----- nvinfo : EIATTR_CRS_STACK_SIZE
	.align		4
.L_1519:
        /*00a0*/ 	.byte	0x04, 0x1e
        /*00a2*/ 	.short	(.L_1521 - .L_1520)
.L_1520:
        /*00a4*/ 	.word	0x00000000


	//----- nvinfo : EIATTR_CBANK_PARAM_SIZE
	.align		4
.L_1521:
        /*00a8*/ 	.byte	0x03, 0x19
        /*00aa*/ 	.short	0x00a0


	//----- nvinfo : EIATTR_PARAM_CBANK
	.align		4
        /*00ac*/ 	.byte	0x04, 0x0a
        /*00ae*/ 	.short	(.L_1523 - .L_1522)
	.align		4
.L_1522:
        /*00b0*/ 	.word	index@(.nv.constant0._Z35group_norm_nhwc_fwd_one_pass_kernelI11Fp16IOFp32WLi256ELi120ELi480EEv26Group_norm_nhwc_fwd_params)
        /*00b4*/ 	.short	0x0380
        /*00b6*/ 	.short	0x00a0


	//----- nvinfo : EIATTR_SW_WAR
	.align		4
.L_1523:
        /*00b8*/ 	.byte	0x04, 0x36
        /*00ba*/ 	.short	(.L_1525 - .L_1524)
.L_1524:
        /*00bc*/ 	.word	0x00000008
.L_1525:


//--------------------- .nv.info._Z35group_norm_nhwc_fwd_one_pass_kernelI11Fp16IOFp32WLi512ELi120ELi480EEv26Group_norm_nhwc_fwd_params --------------------------
	.section	.nv.info._Z35group_norm_nhwc_fwd_one_pass_kernelI11Fp16IOFp32WLi512ELi120ELi480EEv26Group_norm_nhwc_fwd_params,"",@"SHT_CUDA_INFO"
	.sectionflags	@""
	.align	4


	//----- nvinfo : EIATTR_CUDA_API_VERSION
	.align		4
        /*0000*/ 	.byte	0x04, 0x37
        /*0002*/ 	.short	(.L_1527 - .L_1526)
.L_1526:
        /*0004*/ 	.word	0x00000082


	//----- nvinfo : EIATTR_KPARAM_INFO
	.align		4
.L_1527:
        /*0008*/ 	.byte	0x04, 0x17
        /*000a*/ 	.short	(.L_1529 - .L_1528)
.L_1528:
        /*000c*/ 	.word	0x00000000
        /*0010*/ 	.short	0x0000
        /*0012*/ 	.short	0x0000
        /*0014*/ 	.byte	0x00, 0xf0, 0x81, 0x02


	//----- nvinfo : EIATTR_SPARSE_MMA_MASK
	.align		4
.L_1529:
        /*0018*/ 	.byte	0x03, 0x50
        /*001a*/ 	.short	0x0000


	//----- nvinfo : EIATTR_MAXREG_COUNT
	.align		4
        /*001c*/ 	.byte	0x03, 0x1b
        /*001e*/ 	.short	0x0080


	//----- nvinfo : EIATTR_NUM_BARRIERS
	.align		4
        /*0020*/ 	.byte	0x02, 0x4c
        /*0022*/ 	.byte	0x01
	.zero		1


	//----- nvinfo : EIATTR_MERCURY_ISA_VERSION
	.align		4
        /*0024*/ 	.byte	0x03, 0x5f
        /*0026*/ 	.short	0x0101


	//----- nvinfo : EIATTR_INT_WARP_WIDE_INSTR_OFFSETS
	.align		4
        /*0028*/ 	.byte	0x04, 0x31
        /*002a*/ 	.short	(.L_1531 - .L_1530)


	//   ....[0]....
.L_1530:
        /*002c*/ 	.word	0x000089c0


	//   ....[1]....
        /*0030*/ 	.word	0x000089f0


	//   ....[2]....
        /*0034*/ 	.word	0x00008a30


	//   ....[3]....
        /*0038*/ 	.word	0x00008c30


	//   ....[4]....
        /*003c*/ 	.word	0x00008c60


	//   ....[5]....
        /*0040*/ 	.word	0x00008ca0


	//   ....[6]....
        /*0044*/ 	.word	0x00008ce0


	//   ....[7]....
        /*0048*/ 	.word	0x00008d10


	//   ....[8]....
        /*004c*/ 	.word	0x000090a0


	//   ....[9]....
        /*0050*/ 	.word	0x000090d0


	//   ....[10]....
        /*0054*/ 	.word	0x000090f0


	//   ....[11]....
        /*0058*/ 	.word	0x00009110


	//   ....[12]....
        /*005c*/ 	.word	0x00009360


	//   ....[13]....
        /*0060*/ 	.word	0x00009380


	//----- nvinfo : EIATTR_COOP_GROUP_MASK_REGIDS
	.align		4
.L_1531:
        /*0064*/ 	.byte	0x04, 0x29
        /*0066*/ 	.short	(.L_1533 - .L_1532)


	//   ....[0]....
.L_1532:
        /*0068*/ 	.word	0xffffffff


	//   ....[1]....
        /*006c*/ 	.word	0xffffffff


	//   ....[2]....
        /*0070*/ 	.word	0xffffffff


	//   ....[3]....
        /*0074*/ 	.word	0xffffffff


	//   ....[4]....
        /*0078*/ 	.word	0xffffffff


	//   ....[5]....
        /*007c*/ 	.word	0xffffffff


	//   ....[6]....
        /*0080*/ 	.word	0xffffffff


	//   ....[7]....
        /*0084*/ 	.word	0xffffffff


	//   ....[8]....
        /*0088*/ 	.word	0xffffffff


	//   ....[9]....
        /*008c*/ 	.word	0xffffffff


	//----- nvinfo : EIATTR_COOP_GROUP_INSTR_OFFSETS
	.align		4
.L_1533:
        /*0090*/ 	.byte	0x04, 0x28
        /*0092*/ 	.short	(.L_1535 - .L_1534)


	//   ....[0]....
.L_1534:
        /*0094*/ 	.word	0x00007f20


	//   ....[1]....
        /*0098*/ 	.word	0x00007f30


	//   ....[2]....
        /*009c*/ 	.word	0x00007f70


	//   ....[3]....
        /*00a0*/ 	.word	0x00007f80


	//   ....[4]....
        /*00a4*/ 	.word	0x00007fc0


	//   ....[5]....
        /*00a8*/ 	.word	0x00007fd0


	//   ....[6]....
        /*00ac*/ 	.word	0x00008020


	//   ....[7]....
        /*00b0*/ 	.word	0x00008030


	//   ....[8]....
        /*00b4*/ 	.word	0x000081e0


	//   ....[9]....
        /*00b8*/ 	.word	0x00008200


	//----- nvinfo : EIATTR_VRC_CTA_INIT_COUNT
	.align		4
.L_1535:
        /*00bc*/ 	.byte	0x02, 0x4a
	.zero		1
	.zero		1


	//----- nvinfo : EIATTR_EXIT_INSTR_OFFSETS
	.align		4
        /*00c0*/ 	.byte	0x04, 0x1c
        /*00c2*/ 	.short	(.L_1537 - .L_1536)


	//   ....[0]....
.L_1536:
        /*00c4*/ 	.word	0x00000080


	//   ....[1]....
        /*00c8*/ 	.word	0x0000af70


	//----- nvinfo : EIATTR_MAX_THREADS
	.align		4
.L_1537:
        /*00cc*/ 	.byte	0x04, 0x05
        /*00ce*/ 	.short	(.L_1539 - .L_1538)
.L_1538:
        /*00d0*/ 	.word	0x000001e0
        /*00d4*/ 	.word	0x00000001
        /*00d8*/ 	.word	0x00000001


	//----- nvinfo : EIATTR_CRS_STACK_SIZE
	.align		4
.L_1539:
        /*00dc*/ 	.byte	0x04, 0x1e
        /*00de*/ 	.short	(.L_1541 - .L_1540)
.L_1540:
        /*00e0*/ 	.word	0x00000000


	//----- nvinfo : EIATTR_CBANK_PARAM_SIZE
	.align		4
.L_1541:
        /*00e4*/ 	.byte	0x03, 0x19
        /*00e6*/ 	.short	0x00a0


	//----- nvinfo : EIATTR_PARAM_CBANK
	.align		4
        /*00e8*/ 	.byte	0x04, 0x0a
        /*00ea*/ 	.short	(.L_1543 - .L_1542)
	.align		4
.L_1542:
        /*00ec*/ 	.word	index@(.nv.constant0._Z35group_norm_nhwc_fwd_one_pass_kernelI11Fp16IOFp32WLi512ELi120ELi480EEv26Group_norm_nhwc_fwd_params)
        /*00f0*/ 	.short	0x0380
        /*00f2*/ 	.short	0x00a0


	//----- nvinfo : EIATTR_SW_WAR
	.align		4
.L_1543:
        /*00f4*/ 	.byte	0x04, 0x36
        /*00f6*/ 	.short	(.L_1545 - .L_1544)
.L_1544:
        /*00f8*/ 	.word	0x00000008
.L_1545:


//--------------------- .nv.info._Z35group_norm_nhwc_fwd_one_pass_kernelI11Fp16IOBf16WLi64ELi120ELi480EEv26Group_norm_nhwc_fwd_params --------------------------
	.section	.nv.info._Z35group_norm_nhwc_fwd_one_pass_kernelI11Fp16IOBf16WLi64ELi120ELi480EEv26Group_norm_nhwc_fwd_params,"",@"SHT_CUDA_INFO"
	.sectionflags	@""
	.align	4


	//----- nvinfo : EIATTR_CUDA_API_VERSION
	.align		4
        /*0000*/ 	.byte	0x04, 0x37
        /*0002*/ 	.short	(.L_1547 - .L_1546)
.L_1546:
        /*0004*/ 	.word	0x00000082


	//----- nvinfo : EIATTR_KPARAM_INFO
	.align		4
.L_1547:
        /*0008*/ 	.byte	0x04, 0x17
        /*000a*/ 	.short	(.L_1549 - .L_1548)
.L_1548:
        /*000c*/ 	.word	0x00000000
        /*0010*/ 	.short	0x0000
        /*0012*/ 	.short	0x0000
        /*0014*/ 	.byte	0x00, 0xf0, 0x81, 0x02


	//----- nvinfo : EIATTR_SPARSE_MMA_MASK
	.align		4
.L_1549:
        /*0018*/ 	.byte	0x03, 0x50
        /*001a*/ 	.short	0x0000


	//----- nvinfo : EIATTR_MAXREG_COUNT
	.align		4
        /*001c*/ 	.byte	0x03, 0x1b
        /*001e*/ 	.short	0x0080


	//----- nvinfo : EIATTR_NUM_BARRIERS
	.align		4
        /*0020*/ 	.byte	0x02, 0x4c
        /*0022*/ 	.byte	0x01
	.zero		1


	//----- nvinfo : EIATTR_MERCURY_ISA_VERSION
	.align		4
        /*0024*/ 	.byte	0x03, 0x5f
        /*0026*/ 	.short	0x0101


	//----- nvinfo : EIATTR_INT_WARP_WIDE_INSTR_OFFSETS
	.align		4
        /*0028*/ 	.byte	0x04, 0x31
        /*002a*/ 	.short	(.L_1551 - .L_1550)


	//   ....[0]....
.L_1550:
        /*002c*/ 	.word	0x00001960


	//   ....[1]....
        /*0030*/ 	.word	0x000019e0


	//   ....[2]....
        /*0034*/ 	.word	0x00001a80


	//   ....[3]....
        /*0038*/ 	.word	0x00001b20


	//   ....[4]....
        /*003c*/ 	.word	0x00001bc0


	//   ....[5]....
        /*0040*/ 	.word	0x00001c60


	//   ....[6]....
        /*0044*/ 	.word	0x00001d00


	//   ....[7]....
        /*0048*/ 	.word	0x00001da0


	//   ....[8]....
        /*004c*/ 	.word	0x00001f70


	//   ....[9]....
        /*0050*/ 	.word	0x00002000


	//   ....[10]....
        /*0054*/ 	.word	0x000020b0


	//   ....[11]....
        /*0058*/ 	.word	0x00002160


	//   ....[12]....
        /*005c*/ 	.word	0x00002290


	//   ....[13]....
        /*0060*/ 	.word	0x00002320


	//----- nvinfo : EIATTR_COOP_GROUP_MASK_REGIDS
	.align		4
.L_1551:
        /*0064*/ 	.byte	0x04, 0x29
        /*0066*/ 	.short	(.L_1553 - .L_1552)


	//   ....[0]....
.L_1552:
        /*0068*/ 	.word	0xffffffff


	//   ....[1]....
        /*006c*/ 	.word	0xffffffff


	//   ....[2]....
        /*0070*/ 	.word	0xffffffff


	//   ....[3]....
        /*0074*/ 	.word	0xffffffff


	//   ....[4]....
        /*0078*/ 	.word	0xffffffff


	//   ....[5]....
        /*007c*/ 	.word	0xffffffff


	//   ....[6]....
        /*0080*/ 	.word	0xffffffff


	//   ....[7]....
        /*0084*/ 	.word	0xffffffff


	//   ....[8]....
        /*0088*/ 	.word	0xffffffff


	//   ....[9]....
        /*008c*/ 	.word	0xffffffff


	//----- nvinfo : EIATTR_COOP_GROUP_INSTR_OFFSETS
	.align		4
.L_1553:
        /*0090*/ 	.byte	0x04, 0x28
        /*0092*/ 	.short	(.L_1555 - .L_1554)


	//   ....[0]....
.L_1554:
        /*0094*/ 	.word	0x00001120


	//   ....[1]....
        /*0098*/ 	.word	0x00001130


	//   ....[2]....
        /*009c*/ 	.word	0x00001160


	//   ....[3]....
        /*00a0*/ 	.word	0x00001170


	//   ....[4]....
        /*00a4*/ 	.word	0x000011b0


	//   ....[5]....
        /*00a8*/ 	.word	0x000011c0


	//   ....[6]....
        /*00ac*/ 	.word	0x00001200


	//   ....[7]....
        /*00b0*/ 	.word	0x00001210


	//   ....[8]....
        /*00b4*/ 	.word	0x00001290


	//   ....[9]....
        /*00b8*/ 	.word	0x000012a0


	//----- nvinfo : EIATTR_VRC_CTA_INIT_COUNT
	.align		4
.L_1555:
        /*00bc*/ 	.byte	0x02, 0x4a
	.zero		1
	.zero		1


	//----- nvinfo : EIATTR_EXIT_INSTR_OFFSETS
	.align		4
        /*00c0*/ 	.byte	0x04, 0x1c
        /*00c2*/ 	.short	(.L_1557 - .L_1556)


	//   ....[0]....
.L_1556:
        /*00c4*/ 	.word	0x00000070


	//   ....[1]....
        /*00c8*/ 	.word	0x00004500


	//----- nvinfo : EIATTR_MAX_THREADS
	.align		4
.L_1557:
        /*00cc*/ 	.byte	0x04, 0x05
        /*00ce*/ 	.short	(.L_1559 - .L_1558)
.L_1558:
        /*00d0*/ 	.word	0x000001e0
        /*00d4*/ 	.word	0x00000001
        /*00d8*/ 	.word	0x00000001


	//----- nvinfo : EIATTR_CRS_STACK_SIZE
	.align		4
.L_1559:
        /*00dc*/ 	.byte	0x04, 0x1e
        /*00de*/ 	.short	(.L_1561 - .L_1560)
.L_1560:
        /*00e0*/ 	.word	0x00000000


	//----- nvinfo : EIATTR_CBANK_PARAM_SIZE
	.align		4
.L_1561:
        /*00e4*/ 	.byte	0x03, 0x19
        /*00e6*/ 	.short	0x00a0


	//----- nvinfo : EIATTR_PARAM_CBANK
	.align		4
        /*00e8*/ 	.byte	0x04, 0x0a
        /*00ea*/ 	.short	(.L_1563 - .L_1562)
	.align		4
.L_1562:
        /*00ec*/ 	.word	index@(.nv.constant0._Z35group_norm_nhwc_fwd_one_pass_kernelI11Fp16IOBf16WLi64ELi120ELi480EEv26Group_norm_nhwc_fwd_params)
        /*00f0*/ 	.short	0x0380
        /*00f2*/ 	.short	0x00a0


	//----- nvinfo : EIATTR_SW_WAR
	.align		4
.L_1563:
        /*00f4*/ 	.byte	0x04, 0x36
        /*00f6*/ 	.short	(.L_1565 - .L_1564)
.L_1564:
        /*00f8*/ 	.word	0x00000008
.L_1565:


//--------------------- .nv.info._Z35group_norm_nhwc_fwd_one_pass_kernelI11Fp16IOBf16WLi128ELi120ELi480EEv26Group_norm_nhwc_fwd_params --------------------------
	.section	.nv.info._Z35group_norm_nhwc_fwd_one_pass_kernelI11Fp16IOBf16WLi128ELi120ELi480EEv26Group_norm_nhwc_fwd_params,"",@"SHT_CUDA_INFO"
	.sectionflags	@""
	.align	4


	//----- nvinfo : EIATTR_CUDA_API_VERSION
	.align		4
        /*0000*/ 	.byte	0x04, 0x37
        /*0002*/ 	.short	(.L_1567 - .L_1566)
.L_1566:
        /*0004*/ 	.word	0x00000082


	//----- nvinfo : EIATTR_KPARAM_INFO
	.align		4
.L_1567:
        /*0008*/ 	.byte	0x04, 0x17
        /*000a*/ 	.short	(.L_1569 - .L_1568)
.L_1568:
        /*000c*/ 	.word	0x00000000
        /*0010*/ 	.short	0x0000
        /*0012*/ 	.short	0x0000
        /*0014*/ 	.byte	0x00, 0xf0, 0x81, 0x02


	//----- nvinfo : EIATTR_SPARSE_MMA_MASK
	.align		4
.L_1569:
        /*0018*/ 	.byte	0x03, 0x50
        /*001a*/ 	.short	0x0000


	//----- nvinfo : EIATTR_MAXREG_COUNT
	.align		4
        /*001c*/ 	.byte	0x03, 0x1b
        /*001e*/ 	.short	0x0080


	//----- nvinfo : EIATTR_NUM_BARRIERS
	.align		4
        /*0020*/ 	.byte	0x02, 0x4c
        /*0022*/ 	.byte	0x01
	.zero		1


	//----- nvinfo : EIATTR_MERCURY_ISA_VERSION
	.align		4
        /*0024*/ 	.byte	0x03, 0x5f
        /*0026*/ 	.short	0x0101


	//----- nvinfo : EIATTR_COOP_GROUP_MASK_REGIDS
	.align		4
        /*0028*/ 	.byte	0x04, 0x29
        /*002a*/ 	.short	(.L_1571 - .L_1570)


	//   ....[0]....
.L_1570:
        /*002c*/ 	.word	0xffffffff


	//   ....[1]....
        /*0030*/ 	.word	0xffffffff


	//   ....[2]....
        /*0034*/ 	.word	0xffffffff


	//   ....[3]....
        /*0038*/ 	.word	0xffffffff


	//   ....[4]....
        /*003c*/ 	.word	0xffffffff


	//   ....[5]....
        /*0040*/ 	.word	0xffffffff


	//   ....[6]....
        /*0044*/ 	.word	0xffffffff


	//   ....[7]....
        /*0048*/ 	.word	0xffffffff


	//   ....[8]....
        /*004c*/ 	.word	0xffffffff


	//   ....[9]....
        /*0050*/ 	.word	0xffffffff


	//----- nvinfo : EIATTR_COOP_GROUP_INSTR_OFFSETS
	.align		4
.L_1571:
        /*0054*/ 	.byte	0x04, 0x28
        /*0056*/ 	.short	(.L_1573 - .L_1572)


	//   ....[0]....
.L_1572:
        /*0058*/ 	.word	0x00001b30


	//   ....[1]....
        /*005c*/ 	.word	0x00001b40


	//   ....[2]....
        /*0060*/ 	.word	0x00001b70


	//   ....[3]....
        /*0064*/ 	.word	0x00001b80


	//   ....[4]....
        /*0068*/ 	.word	0x00001bc0


	//   ....[5]....
        /*006c*/ 	.word	0x00001bd0


	//   ....[6]....
        /*0070*/ 	.word	0x00001c10


	//   ....[7]....
        /*0074*/ 	.word	0x00001c20


	//   ....[8]....
        /*0078*/ 	.word	0x00001ca0


	//   ....[9]....
        /*007c*/ 	.word	0x00001cb0


	//----- nvinfo : EIATTR_VRC_CTA_INIT_COUNT
	.align		4
.L_1573:
        /*0080*/ 	.byte	0x02, 0x4a
	.zero		1
	.zero		1


	//----- nvinfo : EIATTR_EXIT_INSTR_OFFSETS
	.align		4
        /*0084*/ 	.byte	0x04, 0x1c
        /*0086*/ 	.short	(.L_1575 - .L_1574)


	//   ....[0]....
.L_1574:
        /*0088*/ 	.word	0x00000060


	//   ....[1]....
        /*008c*/ 	.word	0x00006550


	//----- nvinfo : EIATTR_MAX_THREADS
	.align		4
.L_1575:
        /*0090*/ 	.byte	0x04, 0x05
        /*0092*/ 	.short	(.L_1577 - .L_1576)
.L_1576:
        /*0094*/ 	.word	0x000001e0
        /*0098*/ 	.word	0x00000001
        /*009c*/ 	.word	0x00000001


	//----- nvinfo : EIATTR_CRS_STACK_SIZE
	.align		4
.L_1577:
        /*00a0*/ 	.byte	0x04, 0x1e
        /*00a2*/ 	.short	(.L_1579 - .L_1578)
.L_1578:
        /*00a4*/ 	.word	0x00000000


	//----- nvinfo : EIATTR_CBANK_PARAM_SIZE
	.align		4
.L_1579:
        /*00a8*/ 	.byte	0x03, 0x19
        /*00aa*/ 	.short	0x00a0


	//----- nvinfo : EIATTR_PARAM_CBANK
	.align		4
        /*00ac*/ 	.byte	0x04, 0x0a
        /*00ae*/ 	.short	(.L_1581 - .L_1580)
	.align		4
.L_1580:
        /*00b0*/ 	.word	index@(.nv.constant0._Z35group_norm_nhwc_fwd_one_pass_kernelI11Fp16IOBf16WLi128ELi120ELi480EEv26Group_norm_nhwc_fwd_params)
        /*00b4*/ 	.short	0x0380
        /*00b6*/ 	.short	0x00a0


	//----- nvinfo : EIATTR_SW_WAR
	.align		4
.L_1581:
        /*00b8*/ 	.byte	0x04, 0x36
        /*00ba*/ 	.short	(.L_1583 - .L_1582)
.L_1582:
        /*00bc*/ 	.word	0x00000008
.L_1583:


//--------------------- .nv.info._Z35group_norm_nhwc_fwd_one_pass_kernelI11Fp16IOBf16WLi256ELi120ELi480EEv26Group_norm_nhwc_fwd_params --------------------------
	.section	.nv.info._Z35group_norm_nhwc_fwd_one_pass_kernelI11Fp16IOBf16WLi256ELi120ELi480EEv26Group_norm_nhwc_fwd_params,"",@"SHT_CUDA_INFO"
	.sectionflags	@""
	.align	4


	//----- nvinfo : EIATTR_CUDA_API_VERSION
	.align		4
        /*0000*/ 	.byte	0x04, 0x37
        /*0002*/ 	.short	(.L_1585 - .L_1584)
.L_1584:
        /*0004*/ 	.word	0x00000082


	//----- nvinfo : EIATTR_KPARAM_INFO
	.align		4
.L_1585:
        /*0008*/ 	.byte	0x04, 0x17
        /*000a*/ 	.short	(.L_1587 - .L_1586)
.L_1586:
        /*000c*/ 	.word	0x00000000
        /*0010*/ 	.short	0x0000
        /*0012*/ 	.short	0x0000
        /*0014*/ 	.byte	0x00, 0xf0, 0x81, 0x02


	//----- nvinfo : EIATTR_SPARSE_MMA_MASK
	.align		4
.L_1587:
        /*0018*/ 	.byte	0x03, 0x50
        /*001a*/ 	.short	0x0000


	//----- nvinfo : EIATTR_MAXREG_COUNT
	.align		4
        /*001c*/ 	.byte	0x03, 0x1b
        /*001e*/ 	.short	0x0080


	//----- nvinfo : EIATTR_NUM_BARRIERS
	.align		4
        /*0020*/ 	.byte	0x02, 0x4c
        /*0022*/ 	.byte	0x01
	.zero		1


	//----- nvinfo : EIATTR_MERCURY_ISA_VERSION
	.align		4
        /*0024*/ 	.byte	0x03, 0x5f
        /*0026*/ 	.short	0x0101


	//----- nvinfo : EIATTR_COOP_GROUP_MASK_REGIDS
	.align		4
        /*0028*/ 	.byte	0x04, 0x29
        /*002a*/ 	.short	(.L_1589 - .L_1588)


	//   ....[0]....
.L_1588:
        /*002c*/ 	.word	0xffffffff


	//   ....[1]....
        /*0030*/ 	.word	0xffffffff


	//   ....[2]....
        /*0034*/ 	.word	0xffffffff


	//   ....[3]....
        /*0038*/ 	.word	0xffffffff


	//   ....[4]....
        /*003c*/ 	.word	0xffffffff


	//   ....[5]....
        /*0040*/ 	.word	0xffffffff


	//   ....[6]....
        /*0044*/ 	.word	0xffffffff


	//   ....[7]....
        /*0048*/ 	.word	0xffffffff


	//   ....[8]....
        /*004c*/ 	.word	0xffffffff


	//   ....[9]....
        /*0050*/ 	.word	0xffffffff


	//----- nvinfo : EIATTR_COOP_GROUP_INSTR_OFFSETS
	.align		4
.L_1589:
        /*0054*/ 	.byte	0x04, 0x28
        /*0056*/ 	.short	(.L_1591 - .L_1590)


	//   ....[0]....
.L_1590:
        /*0058*/ 	.word	0x00003200


	//   ....[1]....
        /*005c*/ 	.word	0x00003210


	//   ....[2]....
        /*0060*/ 	.word	0x00003250


	//   ....[3]....
        /*0064*/ 	.word	0x00003260


	//   ....[4]....
        /*0068*/ 	.word	0x000032a0


	//   ....[5]....
        /*006c*/ 	.word	0x000032b0


	//   ....[6]....
        /*0070*/ 	.word	0x000032f0


	//   ....[7]....
        /*0074*/ 	.word	0x00003300


	//   ....[8]....
        /*0078*/ 	.word	0x00003390


	//   ....[9]....
        /*007c*/ 	.word	0x000033a0


	//----- nvinfo : EIATTR_VRC_CTA_INIT_COUNT
	.align		4
.L_1591:
        /*0080*/ 	.byte	0x02, 0x4a
	.zero		1
	.zero		1


	//----- nvinfo : EIATTR_EXIT_INSTR_OFFSETS
	.align		4
        /*0084*/ 	.byte	0x04, 0x1c
        /*0086*/ 	.short	(.L_1593 - .L_1592)


	//   ....[0]....
.L_1592:
        /*0088*/ 	.word	0x00000060


	//   ....[1]....
        /*008c*/ 	.word	0x0000ba00


	//----- nvinfo : EIATTR_MAX_THREADS
	.align		4
.L_1593:
        /*0090*/ 	.byte	0x04, 0x05
        /*0092*/ 	.short	(.L_1595 - .L_1594)
.L_1594:
        /*0094*/ 	.word	0x000001e0
        /*0098*/ 	.word	0x00000001
        /*009c*/ 	.word	0x00000001


	//----- nvinfo : EIATTR_CRS_STACK_SIZE
	.align		4
.L_1595:
        /*00a0*/ 	.byte	0x04, 0x1e
        /*00a2*/ 	.short	(.L_1597 - .L_1596)
.L_1596:
        /*00a4*/ 	.word	0x00000000


	//----- nvinfo : EIATTR_CBANK_PARAM_SIZE
	.align		4
.L_1597:
        /*00a8*/ 	.byte	0x03, 0x19
        /*00aa*/ 	.short	0x00a0


	//----- nvinfo : EIATTR_PARAM_CBANK
	.align		4
        /*00ac*/ 	.byte	0x04, 0x0a
        /*00ae*/ 	.short	(.L_1599 - .L_1598)
	.align		4
.L_1598:
        /*00b0*/ 	.word	index@(.nv.constant0._Z35group_norm_nhwc_fwd_one_pass_kernelI11Fp16IOBf16WLi256ELi120ELi480EEv26Group_norm_nhwc_fwd_params)
        /*00b4*/ 	.short	0x0380
        /*00b6*/ 	.short	0x00a0


	//----- nvinfo : EIATTR_SW_WAR
	.align		4
.L_1599:
        /*00b8*/ 	.byte	0x04, 0x36
        /*00ba*/ 	.short	(.L_1601 - .L_1600)
.L_1600:
        /*00bc*/ 	.word	0x00000008
.L_1601:


//--------------------- .nv.info._Z35group_norm_nhwc_fwd_one_pass_kernelI11Fp16IOBf16WLi512ELi120ELi480EEv26Group_norm_nhwc_fwd_params --------------------------
	.section	.nv.info._Z35group_norm_nhwc_fwd_one_pass_kernelI11Fp16IOBf16WLi512ELi120ELi480EEv26Group_norm_nhwc_fwd_params,"",@"SHT_CUDA_INFO"
	.sectionflags	@""
	.align	4


	//----- nvinfo : EIATTR_CUDA_API_VERSION
	.align		4
        /*0000*/ 	.byte	0x04, 0x37
        /*0002*/ 	.short	(.L_1603 - .L_1602)
.L_1602:
        /*0004*/ 	.word	0x00000082


	//----- nvinfo : EIATTR_KPARAM_INFO
	.align		4
.L_1603:
        /*0008*/ 	.byte	0x04, 0x17
        /*000a*/ 	.short	(.L_1605 - .L_1604)
.L_1604:
        /*000c*/ 	.word	0x00000000
        /*0010*/ 	.short	0x0000
        /*0012*/ 	.short	0x0000
        /*0014*/ 	.byte	0x00, 0xf0, 0x81, 0x02


	//----- nvinfo : EIATTR_SPARSE_MMA_MASK
	.align		4
.L_1605:
        /*0018*/ 	.byte	0x03, 0x50
        /*001a*/ 	.short	0x0000


	//----- nvinfo : EIATTR_MAXREG_COUNT
	.align		4
        /*001c*/ 	.byte	0x03, 0x1b
        /*001e*/ 	.short	0x0080


	//----- nvinfo : EIATTR_NUM_BARRIERS
	.align		4
        /*0020*/ 	.byte	0x02, 0x4c
        /*0022*/ 	.byte	0x01
	.zero		1


	//----- nvinfo : EIATTR_MERCURY_ISA_VERSION
	.align		4
        /*0024*/ 	.byte	0x03, 0x5f
        /*0026*/ 	.short	0x0101


	//----- nvinfo : EIATTR_INT_WARP_WIDE_INSTR_OFFSETS
	.align		4
        /*0028*/ 	.byte	0x04, 0x31
        /*002a*/ 	.short	(.L_1607 - .L_1606)


	//   ....[0]....
.L_1606:
        /*002c*/ 	.word	0x000089c0


	//   ....[1]....
        /*0030*/ 	.word	0x000089f0


	//   ....[2]....
        /*0034*/ 	.word	0x00008a30


	//   ....[3]....
        /*0038*/ 	.word	0x00008c30


	//   ....[4]....
        /*003c*/ 	.word	0x00008c60


	//   ....[5]....
        /*0040*/ 	.word	0x00008ca0


	//   ....[6]....
        /*0044*/ 	.word	0x00008ce0


	//   ....[7]....
        /*0048*/ 	.word	0x00008d10


	//   ....[8]....
        /*004c*/ 	.word	0x000090a0


	//   ....[9]....
        /*0050*/ 	.word	0x000090d0


	//   ....[10]....
        /*0054*/ 	.word	0x000090f0


	//   ....[11]....
        /*0058*/ 	.word	0x00009110


	//   ....[12]....
        /*005c*/ 	.word	0x00009360


	//   ....[13]....
        /*0060*/ 	.word	0x00009380


	//----- nvinfo : EIATTR_COOP_GROUP_MASK_REGIDS
	.align		4
.L_1607:
        /*0064*/ 	.byte	0x04, 0x29
        /*0066*/ 	.short	(.L_1609 - .L_1608)


	//   ....[0]....
.L_1608:
        /*0068*/ 	.word	0xffffffff


	//   ....[1]....
        /*006c*/ 	.word	0xffffffff


	//   ....[2]....
        /*0070*/ 	.word	0xffffffff


	//   ....[3]....
        /*0074*/ 	.word	0xffffffff


	//   ....[4]....
        /*0078*/ 	.word	0xffffffff


	//   ....[5]....
        /*007c*/ 	.word	0xffffffff


	//   ....[6]....
        /*0080*/ 	.word	0xffffffff


	//   ....[7]....
        /*0084*/ 	.word	0xffffffff


	//   ....[8]....
        /*0088*/ 	.word	0xffffffff


	//   ....[9]....
        /*008c*/ 	.word	0xffffffff


	//----- nvinfo : EIATTR_COOP_GROUP_INSTR_OFFSETS
	.align		4
.L_1609:
        /*0090*/ 	.byte	0x04, 0x28
        /*0092*/ 	.short	(.L_1611 - .L_1610)


	//   ....[0]....
.L_1610:
        /*0094*/ 	.word	0x00007f20


	//   ....[1]....
        /*0098*/ 	.word	0x00007f30


	//   ....[2]....
        /*009c*/ 	.word	0x00007f70


	//   ....[3]....
        /*00a0*/ 	.word	0x00007f80


	//   ....[4]....
        /*00a4*/ 	.word	0x00007fc0


	//   ....[5]....
        /*00a8*/ 	.word	0x00007fd0


	//   ....[6]....
        /*00ac*/ 	.word	0x00008020


	//   ....[7]....
        /*00b0*/ 	.word	0x00008030


	//   ....[8]....
        /*00b4*/ 	.word	0x000081e0


	//   ....[9]....
        /*00b8*/ 	.word	0x00008200


	//----- nvinfo : EIATTR_VRC_CTA_INIT_COUNT
	.align		4
.L_1611:
        /*00bc*/ 	.byte	0x02, 0x4a
	.zero		1
	.zero		1


	//----- nvinfo : EIATTR_EXIT_INSTR_OFFSETS
	.align		4
        /*00c0*/ 	.byte	0x04, 0x1c
        /*00c2*/ 	.short	(.L_1613 - .L_1612)


	//   ....[0]....
.L_1612:
        /*00c4*/ 	.word	0x00000080


	//   ....[1]....
        /*00c8*/ 	.word	0x0000afd0


	//----- nvinfo : EIATTR_MAX_THREADS
	.align		4
.L_1613:
        /*00cc*/ 	.byte	0x04, 0x05
        /*00ce*/ 	.short	(.L_1615 - .L_1614)
.L_1614:
        /*00d0*/ 	.word	0x000001e0
        /*00d4*/ 	.word	0x00000001
        /*00d8*/ 	.word	0x00000001


	//----- nvinfo : EIATTR_CRS_STACK_SIZE
	.align		4
.L_1615:
        /*00dc*/ 	.byte	0x04, 0x1e
        /*00de*/ 	.short	(.L_1617 - .L_1616)
.L_1616:
        /*00e0*/ 	.word	0x00000000


	//----- nvinfo : EIATTR_CBANK_PARAM_SIZE
	.align		4
.L_1617:
        /*00e4*/ 	.byte	0x03, 0x19
        /*00e6*/ 	.short	0x00a0


	//----- nvinfo : EIATTR_PARAM_CBANK
	.align		4
        /*00e8*/ 	.byte	0x04, 0x0a
        /*00ea*/ 	.short	(.L_1619 - .L_1618)
	.align		4
.L_1618:
        /*00ec*/ 	.word	index@(.nv.constant0._Z35group_norm_nhwc_fwd_one_pass_kernelI11Fp16IOBf16WLi512ELi120ELi480EEv26Group_norm_nhwc_fwd_params)
        /*00f0*/ 	.short	0x0380
        /*00f2*/ 	.short	0x00a0


	//----- nvinfo : EIATTR_SW_WAR
	.align		4
.L_1619:
        /*00f4*/ 	.byte	0x04, 0x36
        /*00f6*/ 	.short	(.L_1621 - .L_1620)
.L_1620:
        /*00f8*/ 	.word	0x00000008
.L_1621:


//--------------------- .nv.info._Z35group_norm_nhwc_fwd_one_pass_kernelI11Fp16IOFp16WLi64ELi120ELi480EEv26Group_norm_nhwc_fwd_params --------------------------
	.section	.nv.info._Z35group_norm_nhwc_fwd_one_pass_kernelI11Fp16IOFp16WLi64ELi120ELi480EEv26Group_norm_nhwc_fwd_params,"",@"SHT_CUDA_INFO"
	.sectionflags	@""
	.align	4


	//----- nvinfo : EIATTR_CUDA_API_VERSION
	.align		4
        /*0000*/ 	.byte	0x04, 0x37
        /*0002*/ 	.short	(.L_1623 - .L_1622)
.L_1622:
        /*0004*/ 	.word	0x00000082


	//----- nvinfo : EIATTR_KPARAM_INFO
	.align		4
.L_1623:
        /*0008*/ 	.byte	0x04, 0x17
        /*000a*/ 	.short	(.L_1625 - .L_1624)
.L_1624:
        /*000c*/ 	.word	0x00000000
        /*0010*/ 	.short	0x0000
        /*0012*/ 	.short	0x0000
        /*0014*/ 	.byte	0x00, 0xf0, 0x81, 0x02


	//----- nvinfo : EIATTR_SPARSE_MMA_MASK
	.align		4
.L_1625:
        /*0018*/ 	.byte	0x03, 0x50
        /*001a*/ 	.short	0x0000


	//----- nvinfo : EIATTR_MAXREG_COUNT
	.align		4
        /*001c*/ 	.byte	0x03, 0x1b
        /*001e*/ 	.short	0x0080


	//----- nvinfo : EIATTR_NUM_BARRIERS
	.align		4
        /*0020*/ 	.byte	0x02, 0x4c
        /*0022*/ 	.byte	0x01
	.zero		1


	//----- nvinfo : EIATTR_MERCURY_ISA_VERSION
	.align		4
        /*0024*/ 	.byte	0x03, 0x5f
        /*0026*/ 	.short	0x0101


	//----- nvinfo : EIATTR_INT_WARP_WIDE_INSTR_OFFSETS
	.align		4
        /*0028*/ 	.byte	0x04, 0x31
        /*002a*/ 	.short	(.L_1627 - .L_1626)


	//   ....[0]....
.L_1626:
        /*002c*/ 	.word	0x00001960


	//   ....[1]....
        /*0030*/ 	.word	0x000019e0


	//   ....[2]....
        /*0034*/ 	.word	0x00001a80


	//   ....[3]....
        /*0038*/ 	.word	0x00001b20


	//   ....[4]....
        /*003c*/ 	.word	0x00001bc0


	//   ....[5]....
        /*0040*/ 	.word	0x00001c60


	//   ....[6]....
        /*0044*/ 	.word	0x00001d00


	//   ....[7]....
        /*0048*/ 	.word	0x00001da0


	//   ....[8]....
        /*004c*/ 	.word	0x00001f70


	//   ....[9]....
        /*0050*/ 	.word	0x00002000


	//   ....[10]....
        /*0054*/ 	.word	0x000020b0


	//   ....[11]....
        /*0058*/ 	.word	0x00002160


	//   ....[12]....
        /*005c*/ 	.word	0x00002290


	//   ....[13]....
        /*0060*/ 	.word	0x00002320


	//----- nvinfo : EIATTR_COOP_GROUP_MASK_REGIDS
	.align		4
.L_1627:
        /*0064*/ 	.byte	0x04, 0x29
        /*0066*/ 	.short	(.L_1629 - .L_1628)


	//   ....[0]....
.L_1628:
        /*0068*/ 	.word	0xffffffff


	//   ....[1]....
        /*006c*/ 	.word	0xffffffff


	//   ....[2]....
        /*0070*/ 	.word	0xffffffff


	//   ....[3]....
        /*0074*/ 	.word	0xffffffff


	//   ....[4]....
        /*0078*/ 	.word	0xffffffff


	//   ....[5]....
        /*007c*/ 	.word	0xffffffff


	//   ....[6]....
        /*0080*/ 	.word	0xffffffff


	//   ....[7]....
        /*0084*/ 	.word	0xffffffff


	//   ....[8]....
        /*0088*/ 	.word	0xffffffff


	//   ....[9]....
        /*008c*/ 	.word	0xffffffff


	//----- nvinfo : EIATTR_COOP_GROUP_INSTR_OFFSETS
	.align		4
.L_1629:
        /*0090*/ 	.byte	0x04, 0x28
        /*0092*/ 	.short	(.L_1631 - .L_1630)


	//   ....[0]....
.L_1630:
        /*0094*/ 	.word	0x00001120


	//   ....[1]....
        /*0098*/ 	.word	0x00001130


	//   ....[2]....
        /*009c*/ 	.word	0x00001160


	//   ....[3]....
        /*00a0*/ 	.word	0x00001170


	//   ....[4]....
        /*00a4*/ 	.word	0x000011b0


	//   ....[5]....
        /*00a8*/ 	.word	0x000011c0


	//   ....[6]....
        /*00ac*/ 	.word	0x00001200


	//   ....[7]....
        /*00b0*/ 	.word	0x00001210


	//   ....[8]....
        /*00b4*/ 	.word	0x00001290


	//   ....[9]....
        /*00b8*/ 	.word	0x000012a0


	//----- nvinfo : EIATTR_VRC_CTA_INIT_COUNT
	.align		4
.L_1631:
        /*00bc*/ 	.byte	0x02, 0x4a
	.zero		1
	.zero		1


	//----- nvinfo : EIATTR_EXIT_INSTR_OFFSETS
	.align		4
        /*00c0*/ 	.byte	0x04, 0x1c
        /*00c2*/ 	.short	(.L_1633 - .L_1632)


	//   ....[0]....
.L_1632:
        /*00c4*/ 	.word	0x00000070


	//   ....[1]....
        /*00c8*/ 	.word	0x00004500


	//----- nvinfo : EIATTR_MAX_THREADS
	.align		4
.L_1633:
        /*00cc*/ 	.byte	0x04, 0x05
        /*00ce*/ 	.short	(.L_1635 - .L_1634)
.L_1634:
        /*00d0*/ 	.word	0x000001e0
        /*00d4*/ 	.word	0x00000001
        /*00d8*/ 	.word	0x00000001


	//----- nvinfo : EIATTR_CRS_STACK_SIZE
	.align		4
.L_1635:
        /*00dc*/ 	.byte	0x04, 0x1e
        /*00de*/ 	.short	(.L_1637 - .L_1636)
.L_1636:
        /*00e0*/ 	.word	0x00000000


	//----- nvinfo : EIATTR_CBANK_PARAM_SIZE
	.align		4
.L_1637:
        /*00e4*/ 	.byte	0x03, 0x19
        /*00e6*/ 	.short	0x00a0


	//----- nvinfo : EIATTR_PARAM_CBANK
	.align		4
        /*00e8*/ 	.byte	0x04, 0x0a
        /*00ea*/ 	.short	(.L_1639 - .L_1638)
	.align		4
.L_1638:
        /*00ec*/ 	.word	index@(.nv.constant0._Z35group_norm_nhwc_fwd_one_pass_kernelI11Fp16IOFp16WLi64ELi120ELi480EEv26Group_norm_nhwc_fwd_params)
        /*00f0*/ 	.short	0x0380
        /*00f2*/ 	.short	0x00a0


	//----- nvinfo : EIATTR_SW_WAR
	.align		4
.L_1639:
        /*00f4*/ 	.byte	0x04, 0x36
        /*00f6*/ 	.short	(.L_1641 - .L_1640)
.L_1640:
        /*00f8*/ 	.word	0x00000008
.L_1641:


//--------------------- .nv.info._Z35group_norm_nhwc_fwd_one_pass_kernelI11Fp16IOFp16WLi128ELi120ELi480EEv26Group_norm_nhwc_fwd_params --------------------------
	.section	.nv.info._Z35group_norm_nhwc_fwd_one_pass_kernelI11Fp16IOFp16WLi128ELi120ELi480EEv26Group_norm_nhwc_fwd_params,"",@"SHT_CUDA_INFO"
	.sectionflags	@""
	.align	4


	//----- nvinfo : EIATTR_CUDA_API_VERSION
	.align		4
        /*0000*/ 	.byte	0x04, 0x37
        /*0002*/ 	.short	(.L_1643 - .L_1642)
.L_1642:
        /*0004*/ 	.word	0x00000082


	//----- nvinfo : EIATTR_KPARAM_INFO
	.align		4
.L_1643:
        /*0008*/ 	.byte	0x04, 0x17
        /*000a*/ 	.short	(.L_1645 - .L_1644)
.L_1644:
        /*000c*/ 	.word	0x00000000
        /*0010*/ 	.short	0x0000
        /*0012*/ 	.short	0x0000
        /*0014*/ 	.byte	0x00, 0xf0, 0x81, 0x02


	//----- nvinfo : EIATTR_SPARSE_MMA_MASK
	.align		4
.L_1645:
        /*0018*/ 	.byte	0x03, 0x50
        /*001a*/ 	.short	0x0000


	//----- nvinfo : EIATTR_MAXREG_COUNT
	.align		4
        /*001c*/ 	.byte	0x03, 0x1b
        /*001e*/ 	.short	0x0080


	//----- nvinfo : EIATTR_NUM_BARRIERS
	.align		4
        /*0020*/ 	.byte	0x02, 0x4c
        /*0022*/ 	.byte	0x01
	.zero		1


	//----- nvinfo : EIATTR_MERCURY_ISA_VERSION
	.align		4
        /*0024*/ 	.byte	0x03, 0x5f
        /*0026*/ 	.short	0x0101


	//----- nvinfo : EIATTR_COOP_GROUP_MASK_REGIDS
	.align		4
        /*0028*/ 	.byte	0x04, 0x29
        /*002a*/ 	.short	(.L_1647 - .L_1646)


	//   ....[0]....
.L_1646:
        /*002c*/ 	.word	0xffffffff


	//   ....[1]....
        /*0030*/ 	.word	0xffffffff


	//   ....[2]....
        /*0034*/ 	.word	0xffffffff


	//   ....[3]....
        /*0038*/ 	.word	0xffffffff


	//   ....[4]....
        /*003c*/ 	.word	0xffffffff


	//   ....[5]....
        /*0040*/ 	.word	0xffffffff


	//   ....[6]....
        /*0044*/ 	.word	0xffffffff


	//   ....[7]....
        /*0048*/ 	.word	0xffffffff


	//   ....[8]....
        /*004c*/ 	.word	0xffffffff


	//   ....[9]....
        /*0050*/ 	.word	0xffffffff


	//----- nvinfo : EIATTR_COOP_GROUP_INSTR_OFFSETS
	.align		4
.L_1647:
        /*0054*/ 	.byte	0x04, 0x28
        /*0056*/ 	.short	(.L_1649 - .L_1648)


	//   ....[0]....
.L_1648:
        /*0058*/ 	.word	0x00001b30


	//   ....[1]....
        /*005c*/ 	.word	0x00001b40


	//   ....[2]....
        /*0060*/ 	.word	0x00001b70


	//   ....[3]....
        /*0064*/ 	.word	0x00001b80


	//   ....[4]....
        /*0068*/ 	.word	0x00001bc0


	//   ....[5]....
        /*006c*/ 	.word	0x00001bd0


	//   ....[6]....
        /*0070*/ 	.word	0x00001c10


	//   ....[7]....
        /*0074*/ 	.word	0x00001c20


	//   ....[8]....
        /*0078*/ 	.word	0x00001ca0


	//   ....[9]....
        /*007c*/ 	.word	0x00001cb0


	//----- nvinfo : EIATTR_VRC_CTA_INIT_COUNT
	.align		4
.L_1649:
        /*0080*/ 	.byte	0x02, 0x4a
	.zero		1
	.zero		1


	//----- nvinfo : EIATTR_EXIT_INSTR_OFFSETS
	.align		4
        /*0084*/ 	.byte	0x04, 0x1c
        /*0086*/ 	.short	(.L_1651 - .L_1650)


	//   ....[0]....
.L_1650:
        /*0088*/ 	.word	0x00000060


	//   ....[1]....
        /*008c*/ 	.word	0x00006550


	//----- nvinfo : EIATTR_MAX_THREADS
	.align		4
.L_1651:
        /*0090*/ 	.byte	0x04, 0x05
        /*0092*/ 	.short	(.L_1653 - .L_1652)
.L_1652:
        /*0094*/ 	.word	0x000001e0
        /*0098*/ 	.word	0x00000001
        /*009c*/ 	.word	0x00000001


	//----- nvinfo : EIATTR_CRS_STACK_SIZE
	.align		4
.L_1653:
        /*00a0*/ 	.byte	0x04, 0x1e
        /*00a2*/ 	.short	(.L_1655 - .L_1654)
.L_1654:
        /*00a4*/ 	.word	0x00000000


	//----- nvinfo : EIATTR_CBANK_PARAM_SIZE
	.align		4
.L_1655:
        /*00a8*/ 	.byte	0x03, 0x19
        /*00aa*/ 	.short	0x00a0


	//----- nvinfo : EIATTR_PARAM_CBANK
	.align		4
        /*00ac*/ 	.byte	0x04, 0x0a
        /*00ae*/ 	.short	(.L_1657 - .L_1656)
	.align		4
.L_1656:
        /*00b0*/ 	.word	index@(.nv.constant0._Z35group_norm_nhwc_fwd_one_pass_kernelI11Fp16IOFp16WLi128ELi120ELi480EEv26Group_norm_nhwc_fwd_params)
        /*00b4*/ 	.short	0x0380
        /*00b6*/ 	.short	0x00a0


	//----- nvinfo : EIATTR_SW_WAR
	.align		4
.L_1657:
        /*00b8*/ 	.byte	0x04, 0x36
        /*00ba*/ 	.short	(.L_1659 - .L_1658)
.L_1658:
        /*00bc*/ 	.word	0x00000008
.L_1659:


//--------------------- .nv.info._Z35group_norm_nhwc_fwd_one_pass_kernelI11Fp16IOFp16WLi256ELi120ELi480EEv26Group_norm_nhwc_fwd_params --------------------------
	.section	.nv.info._Z35group_norm_nhwc_fwd_one_pass_kernelI11Fp16IOFp16WLi256ELi120ELi480EEv26Group_norm_nhwc_fwd_params,"",@"SHT_CUDA_INFO"
	.sectionflags	@""
	.align	4


	//----- nvinfo : EIATTR_CUDA_API_VERSION
	.align		4
        /*0000*/ 	.byte	0x04, 0x37
        /*0002*/ 	.short	(.L_1661 - .L_1660)
.L_1660:
        /*0004*/ 	.word	0x00000082


	//----- nvinfo : EIATTR_KPARAM_INFO
	.align		4
.L_1661:
        /*0008*/ 	.byte	0x04, 0x17
        /*000a*/ 	.short	(.L_1663 - .L_1662)
.L_1662:
        /*000c*/ 	.word	0x00000000
        /*0010*/ 	.short	0x0000
        /*0012*/ 	.short	0x0000
        /*0014*/ 	.byte	0x00, 0xf0, 0x81, 0x02


	//----- nvinfo : EIATTR_SPARSE_MMA_MASK
	.align		4
.L_1663:
        /*0018*/ 	.byte	0x03, 0x50
        /*001a*/ 	.short	0x0000


	//----- nvinfo : EIATTR_MAXREG_COUNT
	.align		4
        /*001c*/ 	.byte	0x03, 0x1b
        /*001e*/ 	.short	0x0080


	//----- nvinfo : EIATTR_NUM_BARRIERS
	.align		4
        /*0020*/ 	.byte	0x02, 0x4c
        /*0022*/ 	.byte	0x01
	.zero		1


	//----- nvinfo : EIATTR_MERCURY_ISA_VERSION
	.align		4
        /*0024*/ 	.byte	0x03, 0x5f
        /*0026*/ 	.short	0x0101


	//----- nvinfo : EIATTR_COOP_GROUP_MASK_REGIDS
	.align		4
        /*0028*/ 	.byte	0x04, 0x29
        /*002a*/ 	.short	(.L_1665 - .L_1664)


	//   ....[0]....
.L_1664:
        /*002c*/ 	.word	0xffffffff


	//   ....[1]....
        /*0030*/ 	.word	0xffffffff


	//   ....[2]....
        /*0034*/ 	.word	0xffffffff


	//   ....[3]....
        /*0038*/ 	.word	0xffffffff


	//   ....[4]....
        /*003c*/ 	.word	0xffffffff


	//   ....[5]....
        /*0040*/ 	.word	0xffffffff


	//   ....[6]....
        /*0044*/ 	.word	0xffffffff


	//   ....[7]....
        /*0048*/ 	.word	0xffffffff


	//   ....[8]....
        /*004c*/ 	.word	0xffffffff


	//   ....[9]....
        /*0050*/ 	.word	0xffffffff


	//----- nvinfo : EIATTR_COOP_GROUP_INSTR_OFFSETS
	.align		4
.L_1665:
        /*0054*/ 	.byte	0x04, 0x28
        /*0056*/ 	.short	(.L_1667 - .L_1666)


	//   ....[0]....
.L_1666:
        /*0058*/ 	.word	0x00003200


	//   ....[1]....
        /*005c*/ 	.word	0x00003210


	//   ....[2]....
        /*0060*/ 	.word	0x00003250


	//   ....[3]....
        /*0064*/ 	.word	0x00003260


	//   ....[4]....
        /*0068*/ 	.word	0x000032a0


	//   ....[5]....
        /*006c*/ 	.word	0x000032b0


	//   ....[6]....
        /*0070*/ 	.word	0x000032f0


	//   ....[7]....
        /*0074*/ 	.word	0x00003300


	//   ....[8]....
        /*0078*/ 	.word	0x00003390


	//   ....[9]....
        /*007c*/ 	.word	0x000033a0


	//----- nvinfo : EIATTR_VRC_CTA_INIT_COUNT
	.align		4
.L_1667:
        /*0080*/ 	.byte	0x02, 0x4a
	.zero		1
	.zero		1


	//----- nvinfo : EIATTR_EXIT_INSTR_OFFSETS
	.align		4
        /*0084*/ 	.byte	0x04, 0x1c
        /*0086*/ 	.short	(.L_1669 - .L_1668)


	//   ....[0]....
.L_1668:
        /*0088*/ 	.word	0x00000060


	//   ....[1]....
        /*008c*/ 	.word	0x0000ba00


	//----- nvinfo : EIATTR_MAX_THREADS
	.align		4
.L_1669:
        /*0090*/ 	.byte	0x04, 0x05
        /*0092*/ 	.short	(.L_1671 - .L_1670)
.L_1670:
        /*0094*/ 	.word	0x000001e0
        /*0098*/ 	.word	0x00000001
        /*009c*/ 	.word	0x00000001


	//----- nvinfo : EIATTR_CRS_STACK_SIZE
	.align		4
.L_1671:
        /*00a0*/ 	.byte	0x04, 0x1e
        /*00a2*/ 	.short	(.L_1673 - .L_1672)
.L_1672:
        /*00a4*/ 	.word	0x00000000


	//----- nvinfo : EIATTR_CBANK_PARAM_SIZE
	.align		4
.L_1673:
        /*00a8*/ 	.byte	0x03, 0x19
        /*00aa*/ 	.short	0x00a0


	//----- nvinfo : EIATTR_PARAM_CBANK
	.align		4
        /*00ac*/ 	.byte	0x04, 0x0a
        /*00ae*/ 	.short	(.L_1675 - .L_1674)
	.align		4
.L_1674:
        /*00b0*/ 	.word	index@(.nv.constant0._Z35group_norm_nhwc_fwd_one_pass_kernelI11Fp16IOFp16WLi256ELi120ELi480EEv26Group_norm_nhwc_fwd_params)
        /*00b4*/ 	.short	0x0380
        /*00b6*/ 	.short	0x00a0


	//----- nvinfo : EIATTR_SW_WAR
	.align		4
.L_1675:
        /*00b8*/ 	.byte	0x04, 0x36
        /*00ba*/ 	.short	(.L_1677 - .L_1676)
.L_1676:
        /*00bc*/ 	.word	0x00000008
.L_1677:


//--------------------- .nv.info._Z35group_norm_nhwc_fwd_one_pass_kernelI11Fp16IOFp16WLi512ELi120ELi480EEv26Group_norm_nhwc_fwd_params --------------------------
	.section	.nv.info._Z35group_norm_nhwc_fwd_one_pass_kernelI11Fp16IOFp16WLi512ELi120ELi480EEv26Group_norm_nhwc_fwd_params,"",@"SHT_CUDA_INFO"
	.sectionflags	@""
	.align	4


	//----- nvinfo : EIATTR_CUDA_API_VERSION
	.align		4
        /*0000*/ 	.byte	0x04, 0x37
        /*0002*/ 	.short	(.L_1679 - .L_1678)
.L_1678:
        /*0004*/ 	.word	0x00000082


	//----- nvinfo : EIATTR_KPARAM_INFO
	.align		4
.L_1679:
        /*0008*/ 	.byte	0x04, 0x17
        /*000a*/ 	.short	(.L_1681 - .L_1680)
.L_1680:
        /*000c*/ 	.word	0x00000000
        /*0010*/ 	.short	0x0000
        /*0012*/ 	.short	0x0000
        /*0014*/ 	.byte	0x00, 0xf0, 0x81, 0x02


	//----- nvinfo : EIATTR_SPARSE_MMA_MASK
	.align		4
.L_1681:
        /*0018*/ 	.byte	0x03, 0x50
        /*001a*/ 	.short	0x0000


	//----- nvinfo : EIATTR_MAXREG_COUNT
	.align		4
        /*001c*/ 	.byte	0x03, 0x1b
        /*001e*/ 	.short	0x0080


	//----- nvinfo : EIATTR_NUM_BARRIERS
	.align		4
        /*0020*/ 	.byte	0x02, 0x4c
        /*0022*/ 	.byte	0x01
	.zero		1


	//----- nvinfo : EIATTR_MERCURY_ISA_VERSION
	.align		4
        /*0024*/ 	.byte	0x03, 0x5f
        /*0026*/ 	.short	0x0101


	//----- nvinfo : EIATTR_INT_WARP_WIDE_INSTR_OFFSETS
	.align		4
        /*0028*/ 	.byte	0x04, 0x31
        /*002a*/ 	.short	(.L_1683 - .L_1682)


	//   ....[0]....
.L_1682:
        /*002c*/ 	.word	0x000089c0


	//   ....[1]....
        /*0030*/ 	.word	0x000089f0


	//   ....[2]....
        /*0034*/ 	.word	0x00008a30


	//   ....[3]....
        /*0038*/ 	.word	0x00008c30


	//   ....[4]....
        /*003c*/ 	.word	0x00008c60


	//   ....[5]....
        /*0040*/ 	.word	0x00008ca0


	//   ....[6]....
        /*0044*/ 	.word	0x00008ce0


	//   ....[7]....
        /*0048*/ 	.word	0x00008d10


	//   ....[8]....
        /*004c*/ 	.word	0x000090a0


	//   ....[9]....
        /*0050*/ 	.word	0x000090d0


	//   ....[10]....
        /*0054*/ 	.word	0x000090f0


	//   ....[11]....
        /*0058*/ 	.word	0x00009110


	//   ....[12]....
        /*005c*/ 	.word	0x00009360


	//   ....[13]....
        /*0060*/ 	.word	0x00009380


	//----- nvinfo : EIATTR_COOP_GROUP_MASK_REGIDS
	.align		4
.L_1683:
        /*0064*/ 	.byte	0x04, 0x29
        /*0066*/ 	.short	(.L_1685 - .L_1684)


	//   ....[0]....
.L_1684:
        /*0068*/ 	.word	0xffffffff


	//   ....[1]....
        /*006c*/ 	.word	0xffffffff


	//   ....[2]....
        /*0070*/ 	.word	0xffffffff


	//   ....[3]....
        /*0074*/ 	.word	0xffffffff


	//   ....[4]....
        /*0078*/ 	.word	0xffffffff


	//   ....[5]....
        /*007c*/ 	.word	0xffffffff


	//   ....[6]....
        /*0080*/ 	.word	0xffffffff


	//   ....[7]....
        /*0084*/ 	.word	0xffffffff


	//   ....[8]....
        /*0088*/ 	.word	0xffffffff


	//   ....[9]....
        /*008c*/ 	.word	0xffffffff


	//----- nvinfo : EIATTR_COOP_GROUP_INSTR_OFFSETS
	.align		4
.L_1685:
        /*0090*/ 	.byte	0x04, 0x28
        /*0092*/ 	.short	(.L_1687 - .L_1686)


	//   ....[0]....
.L_1686:
        /*0094*/ 	.word	0x00007f20


	//   ....[1]....
        /*0098*/ 	.word	0x00007f30


	//   ....[2]....
        /*009c*/ 	.word	0x00007f70


	//   ....[3]....
        /*00a0*/ 	.word	0x00007f80


	//   ....[4]....
        /*00a4*/ 	.word	0x00007fc0


	//   ....[5]....
        /*00a8*/ 	.word	0x00007fd0


	//   ....[6]....
        /*00ac*/ 	.word	0x00008020


	//   ....[7]....
        /*00b0*/ 	.word	0x00008030


	//   ....[8]....
        /*00b4*/ 	.word	0x000081e0


	//   ....[9]....
        /*00b8*/ 	.word	0x00008200


	//----- nvinfo : EIATTR_VRC_CTA_INIT_COUNT
	.align		4
.L_1687:
        /*00bc*/ 	.byte	0x02, 0x4a
	.zero		1
	.zero		1


	//----- nvinfo : EIATTR_EXIT_INSTR_OFFSETS
	.align		4
        /*00c0*/ 	.byte	0x04, 0x1c
        /*00c2*/ 	.short	(.L_1689 - .L_1688)


	//   ....[0]....
.L_1688:
        /*00c4*/ 	.word	0x00000080


	//   ....[1]....
        /*00c8*/ 	.word	0x0000afd0


	//----- nvinfo : EIATTR_MAX_THREADS
	.align		4
.L_1689:
        /*00cc*/ 	.byte	0x04, 0x05
        /*00ce*/ 	.short	(.L_1691 - .L_1690)
.L_1690:
        /*00d0*/ 	.word	0x000001e0
        /*00d4*/ 	.word	0x00000001
        /*00d8*/ 	.word	0x00000001


	//----- nvinfo : EIATTR_CRS_STACK_SIZE
	.align		4
.L_1691:
        /*00dc*/ 	.byte	0x04, 0x1e
        /*00de*/ 	.short	(.L_1693 - .L_1692)
.L_1692:
        /*00e0*/ 	.word	0x00000000


	//----- nvinfo : EIATTR_CBANK_PARAM_SIZE
	.align		4
.L_1693:
        /*00e4*/ 	.byte	0x03, 0x19
        /*00e6*/ 	.short	0x00a0


	//----- nvinfo : EIATTR_PARAM_CBANK
	.align		4
        /*00e8*/ 	.byte	0x04, 0x0a
        /*00ea*/ 	.short	(.L_1695 - .L_1694)
	.align		4
.L_1694:
        /*00ec*/ 	.word	index@(.nv.constant0._Z35group_norm_nhwc_fwd_one_pass_kernelI11Fp16IOFp16WLi512ELi120ELi480EEv26Group_norm_nhwc_fwd_params)
        /*00f0*/ 	.short	0x0380
        /*00f2*/ 	.short	0x00a0


	//----- nvinfo : EIATTR_SW_WAR
	.align		4
.L_1695:
        /*00f4*/ 	.byte	0x04, 0x36
        /*00f6*/ 	.short	(.L_1697 - .L_1696)
.L_1696:
        /*00f8*/ 	.word	0x00000008
.L_1697:


//--------------------- .nv.info._Z35group_norm_nhwc_fwd_one_pass_kernelI11Fp32IOFp32WLi64ELi120ELi480EEv26Group_norm_nhwc_fwd_params --------------------------
	.section	.nv.info._Z35group_norm_nhwc_fwd_one_pass_kernelI11Fp32IOFp32WLi64ELi120ELi480EEv26Group_norm_nhwc_fwd_params,"",@"SHT_CUDA_INFO"
	.sectionflags	@""
	.align	4


	//----- nvinfo : EIATTR_CUDA_API_VERSION
	.align		4
        /*0000*/ 	.byte	0x04, 0x37
        /*0002*/ 	.short	(.L_1699 - .L_1698)
.L_1698:
        /*0004*/ 	.word	0x00000082


	//----- nvinfo : EIATTR_KPARAM_INFO
	.align		4
.L_1699:
        /*0008*/ 	.byte	0x04, 0x17
        /*000a*/ 	.short	(.L_1701 - .L_1700)
.L_1700:
        /*000c*/ 	.word	0x00000000
        /*0010*/ 	.short	0x0000
        /*0012*/ 	.short	0x0000
        /*0014*/ 	.byte	0x00, 0xf0, 0x81, 0x02


	//----- nvinfo : EIATTR_SPARSE_MMA_MASK
	.align		4
.L_1701:
        /*0018*/ 	.byte	0x03, 0x50
        /*001a*/ 	.short	0x0000


	//----- nvinfo : EIATTR_MAXREG_COUNT
	.align		4
        /*001c*/ 	.byte	0x03, 0x1b
        /*001e*/ 	.short	0x0080


	//----- nvinfo : EIATTR_NUM_BARRIERS
	.align		4
        /*0020*/ 	.byte	0x02, 0x4c
        /*0022*/ 	.byte	0x01
	.zero		1


	//----- nvinfo : EIATTR_MERCURY_ISA_VERSION
	.align		4
        /*0024*/ 	.byte	0x03, 0x5f
        /*0026*/ 	.short	0x0101


	//----- nvinfo : EIATTR_INT_WARP_WIDE_INSTR_OFFSETS
	.align		4
        /*0028*/ 	.byte	0x04, 0x31
        /*002a*/ 	.short	(.L_1703 - .L_1702)


	//   ....[0]....
.L_1702:
        /*002c*/ 	.word	0x000018a0


	//   ....[1]....
        /*0030*/ 	.word	0x00001920


	//   ....[2]....
        /*0034*/ 	.word	0x000019c0


	//   ....[3]....
        /*0038*/ 	.word	0x00001a60


	//   ....[4]....
        /*003c*/ 	.word	0x00001b00


	//   ....[5]....
        /*0040*/ 	.word	0x00001ba0


	//   ....[6]....
        /*0044*/ 	.word	0x00001c40


	//   ....[7]....
        /*0048*/ 	.word	0x00001ce0


	//   ....[8]....
        /*004c*/ 	.word	0x00001eb0


	//   ....[9]....
        /*0050*/ 	.word	0x00001f40


	//   ....[10]....
        /*0054*/ 	.word	0x00001ff0


	//   ....[11]....
        /*0058*/ 	.word	0x000020a0


	//   ....[12]....
        /*005c*/ 	.word	0x000021d0


	//   ....[13]....
        /*0060*/ 	.word	0x00002260


	//----- nvinfo : EIATTR_COOP_GROUP_MASK_REGIDS
	.align		4
.L_1703:
        /*0064*/ 	.byte	0x04, 0x29
        /*0066*/ 	.short	(.L_1705 - .L_1704)


	//   ....[0]....
.L_1704:
        /*0068*/ 	.word	0xffffffff


	//   ....[1]....
        /*006c*/ 	.word	0xffffffff


	//   ....[2]....
        /*0070*/ 	.word	0xffffffff


	//   ....[3]....
        /*0074*/ 	.word	0xffffffff


	//   ....[4]....
        /*0078*/ 	.word	0xffffffff


	//   ....[5]....
        /*007c*/ 	.word	0xffffffff


	//   ....[6]....
        /*0080*/ 	.word	0xffffffff


	//   ....[7]....
        /*0084*/ 	.word	0xffffffff


	//   ....[8]....
        /*0088*/ 	.word	0xffffffff


	//   ....[9]....
        /*008c*/ 	.word	0xffffffff


	//----- nvinfo : EIATTR_COOP_GROUP_INSTR_OFFSETS
	.align		4
.L_1705:
        /*0090*/ 	.byte	0x04, 0x28
        /*0092*/ 	.short	(.L_1707 - .L_1706)


	//   ....[0]....
.L_1706:
        /*0094*/ 	.word	0x00001080


	//   ....[1]....
        /*0098*/ 	.word	0x00001090


	//   ....[2]....
        /*009c*/ 	.word	0x000010c0


	//   ....[3]....
        /*00a0*/ 	.word	0x000010d0


	//   ....[4]....
        /*00a4*/ 	.word	0x00001110


	//   ....[5]....
        /*00a8*/ 	.word	0x00001120


	//   ....[6]....
        /*00ac*/ 	.word	0x00001160


	//   ....[7]....
        /*00b0*/ 	.word	0x00001170


	//   ....[8]....
        /*00b4*/ 	.word	0x000011d0


	//   ....[9]....
        /*00b8*/ 	.word	0x000011e0


	//----- nvinfo : EIATTR_VRC_CTA_INIT_COUNT
	.align		4
.L_1707:
        /*00bc*/ 	.byte	0x02, 0x4a
	.zero		1
	.zero		1


	//----- nvinfo : EIATTR_EXIT_INSTR_OFFSETS
	.align		4
        /*00c0*/ 	.byte	0x04, 0x1c
        /*00c2*/ 	.short	(.L_1709 - .L_1708)


	//   ....[0]....
.L_1708:
        /*00c4*/ 	.word	0x00000070


	//   ....[1]....
        /*00c8*/ 	.word	0x000042d0


	//----- nvinfo : EIATTR_MAX_THREADS
	.align		4
.L_1709:
        /*00cc*/ 	.byte	0x04, 0x05
        /*00ce*/ 	.short	(.L_1711 - .L_1710)
.L_1710:
        /*00d0*/ 	.word	0x000001e0
        /*00d4*/ 	.word	0x00000001
        /*00d8*/ 	.word	0x00000001


	//----- nvinfo : EIATTR_CRS_STACK_SIZE
	.align		4
.L_1711:
        /*00dc*/ 	.byte	0x04, 0x1e
        /*00de*/ 	.short	(.L_1713 - .L_1712)
.L_1712:
        /*00e0*/ 	.word	0x00000000


	//----- nvinfo : EIATTR_CBANK_PARAM_SIZE
	.align		4
.L_1713:
        /*00e4*/ 	.byte	0x03, 0x19
        /*00e6*/ 	.short	0x00a0


	//----- nvinfo : EIATTR_PARAM_CBANK
	.align		4
        /*00e8*/ 	.byte	0x04, 0x0a
        /*00ea*/ 	.short	(.L_1715 - .L_1714)
	.align		4
.L_1714:
        /*00ec*/ 	.word	index@(.nv.constant0._Z35group_norm_nhwc_fwd_one_pass_kernelI11Fp32IOFp32WLi64ELi120ELi480EEv26Group_norm_nhwc_fwd_params)
        /*00f0*/ 	.short	0x0380
        /*00f2*/ 	.short	0x00a0


	//----- nvinfo : EIATTR_SW_WAR
	.align		4
.L_1715:
        /*00f4*/ 	.byte	0x04, 0x36
        /*00f6*/ 	.short	(.L_1717 - .L_1716)
.L_1716:
        /*00f8*/ 	.word	0x00000008
.L_1717:


//--------------------- .nv.info._Z35group_norm_nhwc_fwd_one_pass_kernelI11Fp32IOFp32WLi128ELi120ELi480EEv26Group_norm_nhwc_fwd_params --------------------------
	.section	.nv.info._Z35group_norm_nhwc_fwd_one_pass_kernelI11Fp32IOFp32WLi128ELi120ELi480EEv26Group_norm_nhwc_fwd_params,"",@"SHT_CUDA_INFO"
	.sectionflags	@""
	.align	4


	//----- nvinfo : EIATTR_CUDA_API_VERSION
	.align		4
        /*0000*/ 	.byte	0x04, 0x37
        /*0002*/ 	.short	(.L_1719 - .L_1718)
.L_1718:
        /*0004*/ 	.word	0x00000082


	//----- nvinfo : EIATTR_KPARAM_INFO
	.align		4
.L_1719:
        /*0008*/ 	.byte	0x04, 0x17
        /*000a*/ 	.short	(.L_1721 - .L_1720)
.L_1720:
        /*000c*/ 	.word	0x00000000
        /*0010*/ 	.short	0x0000
        /*0012*/ 	.short	0x0000
        /*0014*/ 	.byte	0x00, 0xf0, 0x81, 0x02


	//----- nvinfo : EIATTR_SPARSE_MMA_MASK
	.align		4
.L_1721:
        /*0018*/ 	.byte	0x03, 0x50
        /*001a*/ 	.short	0x0000


	//----- nvinfo : EIATTR_MAXREG_COUNT
	.align		4
        /*001c*/ 	.byte	0x03, 0x1b
        /*001e*/ 	.short	0x0080


	//----- nvinfo : EIATTR_NUM_BARRIERS
	.align		4
        /*0020*/ 	.byte	0x02, 0x4c
        /*0022*/ 	.byte	0x01
	.zero		1


	//----- nvinfo : EIATTR_MERCURY_ISA_VERSION
	.align		4
        /*0024*/ 	.byte	0x03, 0x5f
        /*0026*/ 	.short	0x0101


	//----- nvinfo : EIATTR_COOP_GROUP_MASK_REGIDS
	.align		4
        /*0028*/ 	.byte	0x04, 0x29
        /*002a*/ 	.short	(.L_1723 - .L_1722)


	//   ....[0]....
.L_1722:
        /*002c*/ 	.word	0xffffffff


	//   ....[1]....
        /*0030*/ 	.word	0xffffffff


	//   ....[2]....
        /*0034*/ 	.word	0xffffffff


	//   ....[3]....
        /*0038*/ 	.word	0xffffffff


	//   ....[4]....
        /*003c*/ 	.word	0xffffffff


	//   ....[5]....
        /*0040*/ 	.word	0xffffffff


	//   ....[6]....
        /*0044*/ 	.word	0xffffffff


	//   ....[7]....
        /*0048*/ 	.word	0xffffffff


	//   ....[8]....
        /*004c*/ 	.word	0xffffffff


	//   ....[9]....
        /*0050*/ 	.word	0xffffffff


	//----- nvinfo : EIATTR_COOP_GROUP_INSTR_OFFSETS
	.align		4
.L_1723:
        /*0054*/ 	.byte	0x04, 0x28
        /*0056*/ 	.short	(.L_1725 - .L_1724)


	//   ....[0]....
.L_1724:
        /*0058*/ 	.word	0x00001930


	//   ....[1]....
        /*005c*/ 	.word	0x00001940


	//   ....[2]....
        /*0060*/ 	.word	0x00001970


	//   ....[3]....
        /*0064*/ 	.word	0x00001980


	//   ....[4]....
        /*0068*/ 	.word	0x000019c0


	//   ....[5]....
        /*006c*/ 	.word	0x000019d0


	//   ....[6]....
        /*0070*/ 	.word	0x00001a10


	//   ....[7]....
        /*0074*/ 	.word	0x00001a20


	//   ....[8]....
        /*0078*/ 	.word	0x00001aa0


	//   ....[9]....
        /*007c*/ 	.word	0x00001ab0


	//----- nvinfo : EIATTR_VRC_CTA_INIT_COUNT
	.align		4
.L_1725:
        /*0080*/ 	.byte	0x02, 0x4a
	.zero		1
	.zero		1


	//----- nvinfo : EIATTR_EXIT_INSTR_OFFSETS
	.align		4
        /*0084*/ 	.byte	0x04, 0x1c
        /*0086*/ 	.short	(.L_1727 - .L_1726)


	//   ....[0]....
.L_1726:
        /*0088*/ 	.word	0x00000060


	//   ....[1]....
        /*008c*/ 	.word	0x000060f0


	//----- nvinfo : EIATTR_MAX_THREADS
	.align		4
.L_1727:
        /*0090*/ 	.byte	0x04, 0x05
        /*0092*/ 	.short	(.L_1729 - .L_1728)
.L_1728:
        /*0094*/ 	.word	0x000001e0
        /*0098*/ 	.word	0x00000001
        /*009c*/ 	.word	0x00000001


	//----- nvinfo : EIATTR_CRS_STACK_SIZE
	.align		4
.L_1729:
        /*00a0*/ 	.byte	0x04, 0x1e
        /*00a2*/ 	.short	(.L_1731 - .L_1730)
.L_1730:
        /*00a4*/ 	.word	0x00000000


	//----- nvinfo : EIATTR_CBANK_PARAM_SIZE
	.align		4
.L_1731:
        /*00a8*/ 	.byte	0x03, 0x19
        /*00aa*/ 	.short	0x00a0


	//----- nvinfo : EIATTR_PARAM_CBANK
	.align		4
        /*00ac*/ 	.byte	0x04, 0x0a
        /*00ae*/ 	.short	(.L_1733 - .L_1732)
	.align		4
.L_1732:
        /*00b0*/ 	.word	index@(.nv.constant0._Z35group_norm_nhwc_fwd_one_pass_kernelI11Fp32IOFp32WLi128ELi120ELi480EEv26Group_norm_nhwc_fwd_params)
        /*00b4*/ 	.short	0x0380
        /*00b6*/ 	.short	0x00a0


	//----- nvinfo : EIATTR_SW_WAR
	.align		4
.L_1733:
        /*00b8*/ 	.byte	0x04, 0x36
        /*00ba*/ 	.short	(.L_1735 - .L_1734)
.L_1734:
        /*00bc*/ 	.word	0x00000008
.L_1735:


//--------------------- .nv.info._Z35group_norm_nhwc_fwd_one_pass_kernelI11Fp32IOFp32WLi256ELi120ELi480EEv26Group_norm_nhwc_fwd_params --------------------------
	.section	.nv.info._Z35group_norm_nhwc_fwd_one_pass_kernelI11Fp32IOFp32WLi256ELi120ELi480EEv26Group_norm_nhwc_fwd_params,"",@"SHT_CUDA_INFO"
	.sectionflags	@""
	.align	4


	//----- nvinfo : EIATTR_CUDA_API_VERSION
	.align		4
        /*0000*/ 	.byte	0x04, 0x37
        /*0002*/ 	.short	(.L_1737 - .L_1736)
.L_1736:
        /*0004*/ 	.word	0x00000082


	//----- nvinfo : EIATTR_KPARAM_INFO
	.align		4
.L_1737:
        /*0008*/ 	.byte	0x04, 0x17
        /*000a*/ 	.short	(.L_1739 - .L_1738)
.L_1738:
        /*000c*/ 	.word	0x00000000
        /*0010*/ 	.short	0x0000
        /*0012*/ 	.short	0x0000
        /*0014*/ 	.byte	0x00, 0xf0, 0x81, 0x02


	//----- nvinfo : EIATTR_SPARSE_MMA_MASK
	.align		4
.L_1739:
        /*0018*/ 	.byte	0x03, 0x50
        /*001a*/ 	.short	0x0000


	//----- nvinfo : EIATTR_MAXREG_COUNT
	.align		4
        /*001c*/ 	.byte	0x03, 0x1b
        /*001e*/ 	.short	0x0080


	//----- nvinfo : EIATTR_NUM_BARRIERS
	.align		4
        /*0020*/ 	.byte	0x02, 0x4c
        /*0022*/ 	.byte	0x01
	.zero		1


	//----- nvinfo : EIATTR_MERCURY_ISA_VERSION
	.align		4
        /*0024*/ 	.byte	0x03, 0x5f
        /*0026*/ 	.short	0x0101


	//----- nvinfo : EIATTR_COOP_GROUP_MASK_REGIDS
	.align		4
        /*0028*/ 	.byte	0x04, 0x29
        /*002a*/ 	.short	(.L_1741 - .L_1740)


	//   ....[0]....
.L_1740:
        /*002c*/ 	.word	0xffffffff


	//   ....[1]....
        /*0030*/ 	.word	0xffffffff


	//   ....[2]....
        /*0034*/ 	.word	0xffffffff


	//   ....[3]....
        /*0038*/ 	.word	0xffffffff


	//   ....[4]....
        /*003c*/ 	.word	0xffffffff


	//   ....[5]....
        /*0040*/ 	.word	0xffffffff


	//   ....[6]....
        /*0044*/ 	.word	0xffffffff


	//   ....[7]....
        /*0048*/ 	.word	0xffffffff


	//   ....[8]....
        /*004c*/ 	.word	0xffffffff


	//   ....[9]....
        /*0050*/ 	.word	0xffffffff


	//----- nvinfo : EIATTR_COOP_GROUP_INSTR_OFFSETS
	.align		4
.L_1741:
        /*0054*/ 	.byte	0x04, 0x28
        /*0056*/ 	.short	(.L_1743 - .L_1742)


	//   ....[0]....
.L_1742:
        /*0058*/ 	.word	0x00002e30


	//   ....[1]....
        /*005c*/ 	.word	0x00002e40


	//   ....[2]....
        /*0060*/ 	.word	0x00002e80


	//   ....[3]....
        /*0064*/ 	.word	0x00002e90


	//   ....[4]....
        /*0068*/ 	.word	0x00002ed0


	//   ....[5]....
        /*006c*/ 	.word	0x00002ee0


	//   ....[6]....
        /*0070*/ 	.word	0x00002f20


	//   ....[7]....
        /*0074*/ 	.word	0x00002f30


	//   ....[8]....
        /*0078*/ 	.word	0x00002fc0


	//   ....[9]....
        /*007c*/ 	.word	0x00002fd0


	//----- nvinfo : EIATTR_VRC_CTA_INIT_COUNT
	.align		4
.L_1743:
        /*0080*/ 	.byte	0x02, 0x4a
	.zero		1
	.zero		1


	//----- nvinfo : EIATTR_EXIT_INSTR_OFFSETS
	.align		4
        /*0084*/ 	.byte	0x04, 0x1c
        /*0086*/ 	.short	(.L_1745 - .L_1744)


	//   ....[0]....
.L_1744:
        /*0088*/ 	.word	0x00000060


	//   ....[1]....
        /*008c*/ 	.word	0x0000b1d0


	//----- nvinfo : EIATTR_MAX_THREADS
	.align		4
.L_1745:
        /*0090*/ 	.byte	0x04, 0x05
        /*0092*/ 	.short	(.L_1747 - .L_1746)
.L_1746:
        /*0094*/ 	.word	0x000001e0
        /*0098*/ 	.word	0x00000001
        /*009c*/ 	.word	0x00000001


	//----- nvinfo : EIATTR_CRS_STACK_SIZE
	.align		4
.L_1747:
        /*00a0*/ 	.byte	0x04, 0x1e
        /*00a2*/ 	.short	(.L_1749 - .L_1748)
.L_1748:
        /*00a4*/ 	.word	0x00000000


	//----- nvinfo : EIATTR_CBANK_PARAM_SIZE
	.align		4
.L_1749:
        /*00a8*/ 	.byte	0x03, 0x19
        /*00aa*/ 	.short	0x00a0


	//----- nvinfo : EIATTR_PARAM_CBANK
	.align		4
        /*00ac*/ 	.byte	0x04, 0x0a
        /*00ae*/ 	.short	(.L_1751 - .L_1750)
	.align		4
.L_1750:
        /*00b0*/ 	.word	index@(.nv.constant0._Z35group_norm_nhwc_fwd_one_pass_kernelI11Fp32IOFp32WLi256ELi120ELi480EEv26Group_norm_nhwc_fwd_params)
        /*00b4*/ 	.short	0x0380
        /*00b6*/ 	.short	0x00a0


	//----- nvinfo : EIATTR_SW_WAR
	.align		4
.L_1751:
        /*00b8*/ 	.byte	0x04, 0x36
        /*00ba*/ 	.short	(.L_1753 - .L_1752)
.L_1752:
        /*00bc*/ 	.word	0x00000008
.L_1753:


//--------------------- .nv.info._Z35group_norm_nhwc_fwd_one_pass_kernelI11Fp32IOFp32WLi512ELi120ELi480EEv26Group_norm_nhwc_fwd_params --------------------------
	.section	.nv.info._Z35group_norm_nhwc_fwd_one_pass_kernelI11Fp32IOFp32WLi512ELi120ELi480EEv26Group_norm_nhwc_fwd_params,"",@"SHT_CUDA_INFO"
	.sectionflags	@""
	.align	4


	//----- nvinfo : EIATTR_CUDA_API_VERSION
	.align		4
        /*0000*/ 	.byte	0x04, 0x37
        /*0002*/ 	.short	(.L_1755 - .L_1754)
.L_1754:
        /*0004*/ 	.word	0x00000082


	//----- nvinfo : EIATTR_KPARAM_INFO
	.align		4
.L_1755:
        /*0008*/ 	.byte	0x04, 0x17
        /*000a*/ 	.short	(.L_1757 - .L_1756)
.L_1756:
        /*000c*/ 	.word	0x00000000
        /*0010*/ 	.short	0x0000
        /*0012*/ 	.short	0x0000
        /*0014*/ 	.byte	0x00, 0xf0, 0x81, 0x02


	//----- nvinfo : EIATTR_SPARSE_MMA_MASK
	.align		4
.L_1757:
        /*0018*/ 	.byte	0x03, 0x50
        /*001a*/ 	.short	0x0000


	//----- nvinfo : EIATTR_MAXREG_COUNT
	.align		4
        /*001c*/ 	.byte	0x03, 0x1b
        /*001e*/ 	.short	0x0080


	//----- nvinfo : EIATTR_NUM_BARRIERS
	.align		4
        /*0020*/ 	.byte	0x02, 0x4c
        /*0022*/ 	.byte	0x01
	.zero		1


	//----- nvinfo : EIATTR_ANNOTATIONS
	.align		4
        /*0024*/ 	.byte	0x04, 0x55
        /*0026*/ 	.short	(.L_1759 - .L_1758)


	//   ....[0]....
.L_1758:
        /* <DEDUP_REMOVED lines=66> */


	//----- nvinfo : EIATTR_MERCURY_ISA_VERSION
	.align		4
.L_1759:
        /*0430*/ 	.byte	0x03, 0x5f
        /*0432*/ 	.short	0x0101


	//----- nvinfo : EIATTR_COOP_GROUP_MASK_REGIDS
	.align		4
        /*0434*/ 	.byte	0x04, 0x29
        /*0436*/ 	.short	(.L_1761 - .L_1760)


	//   ....[0]....
.L_1760:
        /*0438*/ 	.word	0xffffffff


	//   ....[1]....
        /*043c*/ 	.word	0xffffffff


	//   ....[2]....
        /*0440*/ 	.word	0xffffffff


	//   ....[3]....
        /*0444*/ 	.word	0xffffffff


	//   ....[4]....
        /*0448*/ 	.word	0xffffffff


	//   ....[5]....
        /*044c*/ 	.word	0xffffffff


	//   ....[6]....
        /*0450*/ 	.word	0xffffffff


	//   ....[7]....
        /*0454*/ 	.word	0xffffffff


	//   ....[8]....
        /*0458*/ 	.word	0xffffffff


	//   ....[9]....
        /*045c*/ 	.word	0xffffffff


	//----- nvinfo : EIATTR_COOP_GROUP_INSTR_OFFSETS
	.align		4
.L_1761:
        /*0460*/ 	.byte	0x04, 0x28
        /*0462*/ 	.short	(.L_1763 - .L_1762)


	//   ....[0]....
.L_1762:
        /*0464*/ 	.word	0x00007dd0


	//   ....[1]....
        /*0468*/ 	.word	0x00007e00


	//   ....[2]....
        /*046c*/ 	.word	0x00007e20


	//   ....[3]....
        /*0470*/ 	.word	0x00007e50


	//   ....[4]....
        /*0474*/ 	.word	0x00007e70


	//   ....[5]....
        /*0478*/ 	.word	0x00007e90


	//   ....[6]....
        /*047c*/ 	.word	0x00007ec0


	//   ....[7]....
        /*0480*/ 	.word	0x00007ee0


	//   ....[8]....
        /*0484*/ 	.word	0x00007fc0


	//   ....[9]....
        /*0488*/ 	.word	0x00007fd0


	//----- nvinfo : EIATTR_VRC_CTA_INIT_COUNT
	.align		4
.L_1763:
        /*048c*/ 	.byte	0x02, 0x4a
	.zero		1
	.zero		1


	//----- nvinfo : EIATTR_EXIT_INSTR_OFFSETS
	.align		4
        /*0490*/ 	.byte	0x04, 0x1c
        /*0492*/ 	.short	(.L_1765 - .L_1764)


	//   ....[0]....
.L_1764:
        /*0494*/ 	.word	0x00000080


	//   ....[1]....
        /*0498*/ 	.word	0x00010800


	//----- nvinfo : EIATTR_MAX_THREADS
	.align		4
.L_1765:
        /*049c*/ 	.byte	0x04, 0x05
        /*049e*/ 	.short	(.L_1767 - .L_1766)
.L_1766:
        /*04a0*/ 	.word	0x000001e0
        /*04a4*/ 	.word	0x00000001
        /*04a8*/ 	.word	0x00000001


	//----- nvinfo : EIATTR_CRS_STACK_SIZE
	.align		4
.L_1767:
        /*04ac*/ 	.byte	0x04, 0x1e
        /*04ae*/ 	.short	(.L_1769 - .L_1768)
.L_1768:
        /*04b0*/ 	.word	0x00000000


	//----- nvinfo : EIATTR_CBANK_PARAM_SIZE
	.align		4
.L_1769:
        /*04b4*/ 	.byte	0x03, 0x19
        /*04b6*/ 	.short	0x00a0


	//----- nvinfo : EIATTR_PARAM_CBANK
	.align		4
        /*04b8*/ 	.byte	0x04, 0x0a
        /*04ba*/ 	.short	(.L_1771 - .L_1770)
	.align		4
.L_1770:
        /*04bc*/ 	.word	index@(.nv.constant0._Z35group_norm_nhwc_fwd_one_pass_kernelI11Fp32IOFp32WLi512ELi120ELi480EEv26Group_norm_nhwc_fwd_params)
        /*04c0*/ 	.short	0x0380
        /*04c2*/ 	.short	0x00a0


	//----- nvinfo : EIATTR_SW_WAR
	.align		4
.L_1771:
        /*04c4*/ 	.byte	0x04, 0x36
        /*04c6*/ 	.short	(.L_1773 - .L_1772)
.L_1772:
        /*04c8*/ 	.word	0x00000008
.L_1773:


//--------------------- .nv.info._Z35group_norm_nhwc_fwd_one_pass_kernelI11Fp32IOBf16WLi64ELi120ELi480EEv26Group_norm_nhwc_fwd_params --------------------------
	.section	.nv.info._Z35group_norm_nhwc_fwd_one_pass_kernelI11Fp32IOBf16WLi64ELi120ELi480EEv26Group_norm_nhwc_fwd_params,"",@"SHT_CUDA_INFO"
	.sectionflags	@""
	.align	4


	//----- nvinfo : EIATTR_CUDA_API_VERSION
	.align		4
        /*0000*/ 	.byte	0x04, 0x37
        /*0002*/ 	.short	(.L_1775 - .L_1774)
.L_1774:
        /*0004*/ 	.word	0x00000082


	//----- nvinfo : EIATTR_KPARAM_INFO
	.align		4
.L_1775:
        /*0008*/ 	.byte	0x04, 0x17
        /*000a*/ 	.short	(.L_1777 - .L_1776)
.L_1776:
        /*000c*/ 	.word	0x00000000
        /*0010*/ 	.short	0x0000
        /*0012*/ 	.short	0x0000
        /*0014*/ 	.byte	0x00, 0xf0, 0x81, 0x02


	//----- nvinfo : EIATTR_SPARSE_MMA_MASK
	.align		4
.L_1777:
        /*0018*/ 	.byte	0x03, 0x50
        /*001a*/ 	.short	0x0000


	//----- nvinfo : EIATTR_MAXREG_COUNT
	.align		4
        /*001c*/ 	.byte	0x03, 0x1b
        /*001e*/ 	.short	0x0080


	//----- nvinfo : EIATTR_NUM_BARRIERS
	.align		4
        /*0020*/ 	.byte	0x02, 0x4c
        /*0022*/ 	.byte	0x01
	.zero		1


	//----- nvinfo : EIATTR_MERCURY_ISA_VERSION
	.align		4
        /*0024*/ 	.byte	0x03, 0x5f
        /*0026*/ 	.short	0x0101


	//----- nvinfo : EIATTR_INT_WARP_WIDE_INSTR_OFFSETS
	.align		4
        /*0028*/ 	.byte	0x04, 0x31
        /*002a*/ 	.short	(.L_1779 - .L_1778)


	//   ....[0]....
.L_1778:
        /*002c*/ 	.word	0x000018a0


	//   ....[1]....
        /*0030*/ 	.word	0x00001920


	//   ....[2]....
        /*0034*/ 	.word	0x000019c0


	//   ....[3]....
        /*0038*/ 	.word	0x00001a60


	//   ....[4]....
        /*003c*/ 	.word	0x00001b00


	//   ....[5]....
        /*0040*/ 	.word	0x00001ba0


	//   ....[6]....
        /*0044*/ 	.word	0x00001c40


	//   ....[7]....
        /*0048*/ 	.word	0x00001ce0


	//   ....[8]....
        /*004c*/ 	.word	0x00001eb0


	//   ....[9]....
        /*0050*/ 	.word	0x00001f40


	//   ....[10]....
        /*0054*/ 	.word	0x00001ff0


	//   ....[11]....
        /*0058*/ 	.word	0x000020a0


	//   ....[12]....
        /*005c*/ 	.word	0x000021d0


	//   ....[13]....
        /*0060*/ 	.word	0x00002260


	//----- nvinfo : EIATTR_COOP_GROUP_MASK_REGIDS
	.align		4
.L_1779:
        /*0064*/ 	.byte	0x04, 0x29
        /*0066*/ 	.short	(.L_1781 - .L_1780)


	//   ....[0]....
.L_1780:
        /*0068*/ 	.word	0xffffffff


	//   ....[1]....
        /*006c*/ 	.word	0xffffffff


	//   ....[2]....
        /*0070*/ 	.word	0xffffffff


	//   ....[3]....
        /*0074*/ 	.word	0xffffffff


	//   ....[4]....
        /*0078*/ 	.word	0xffffffff


	//   ....[5]....
        /*007c*/ 	.word	0xffffffff


	//   ....[6]....
        /*0080*/ 	.word	0xffffffff


	//   ....[7]....
        /*0084*/ 	.word	0xffffffff


	//   ....[8]....
        /*0088*/ 	.word	0xffffffff


	//   ....[9]....
        /*008c*/ 	.word	0xffffffff


	//----- nvinfo : EIATTR_COOP_GROUP_INSTR_OFFSETS
	.align		4
.L_1781:
        /*0090*/ 	.byte	0x04, 0x28
        /*0092*/ 	.short	(.L_1783 - .L_1782)


	//   ....[0]....
.L_1782:
        /*0094*/ 	.word	0x00001080


	//   ....[1]....
        /*0098*/ 	.word	0x00001090


	//   ....[2]....
        /*009c*/ 	.word	0x000010c0


	//   ....[3]....
        /*00a0*/ 	.word	0x000010d0


	//   ....[4]....
        /*00a4*/ 	.word	0x00001110


	//   ....[5]....
        /*00a8*/ 	.word	0x00001120


	//   ....[6]....
        /*00ac*/ 	.word	0x00001160


	//   ....[7]....
        /*00b0*/ 	.word	0x00001170


	//   ....[8]....
        /*00b4*/ 	.word	0x000011d0


	//   ....[9]....
        /*00b8*/ 	.word	0x000011e0


	//----- nvinfo : EIATTR_VRC_CTA_INIT_COUNT
	.align		4
.L_1783:
        /*00bc*/ 	.byte	0x02, 0x4a
	.zero		1
	.zero		1


	//----- nvinfo : EIATTR_EXIT_INSTR_OFFSETS
	.align		4
        /*00c0*/ 	.byte	0x04, 0x1c
        /*00c2*/ 	.short	(.L_1785 - .L_1784)


	//   ....[0]....
.L_1784:
        /*00c4*/ 	.word	0x00000070


	//   ....[1]....
        /*00c8*/ 	.word	0x00004330


	//----- nvinfo : EIATTR_MAX_THREADS
	.align		4
.L_1785:
        /*00cc*/ 	.byte	0x04, 0x05
        /*00ce*/ 	.short	(.L_1787 - .L_1786)
.L_1786:
        /*00d0*/ 	.word	0x000001e0
        /*00d4*/ 	.word	0x00000001
        /*00d8*/ 	.word	0x00000001


	//----- nvinfo : EIATTR_CRS_STACK_SIZE
	.align		4
.L_1787:
        /*00dc*/ 	.byte	0x04, 0x1e
        /*00de*/ 	.short	(.L_1789 - .L_1788)
.L_1788:
        /*00e0*/ 	.word	0x00000000


	//----- nvinfo : EIATTR_CBANK_PARAM_SIZE
	.align		4
.L_1789:
        /*00e4*/ 	.byte	0x03, 0x19
        /*00e6*/ 	.short	0x00a0


	//----- nvinfo : EIATTR_PARAM_CBANK
	.align		4
        /*00e8*/ 	.byte	0x04, 0x0a
        /*00ea*/ 	.short	(.L_1791 - .L_1790)
	.align		4
.L_1790:
        /*00ec*/ 	.word	index@(.nv.constant0._Z35group_norm_nhwc_fwd_one_pass_kernelI11Fp32IOBf16WLi64ELi120ELi480EEv26Group_norm_nhwc_fwd_params)
        /*00f0*/ 	.short	0x0380
        /*00f2*/ 	.short	0x00a0


	//----- nvinfo : EIATTR_SW_WAR
	.align		4
.L_1791:
        /*00f4*/ 	.byte	0x04, 0x36
        /*00f6*/ 	.short	(.L_1793 - .L_1792)
.L_1792:
        /*00f8*/ 	.word	0x00000008
.L_1793:


//--------------------- .nv.info._Z35group_norm_nhwc_fwd_one_pass_kernelI11Fp32IOBf16WLi128ELi120ELi480EEv26Group_norm_nhwc_fwd_params --------------------------
	.section	.nv.info._Z35group_norm_nhwc_fwd_one_pass_kernelI11Fp32IOBf16WLi128ELi120ELi480EEv26Group_norm_nhwc_fwd_params,"",@"SHT_CUDA_INFO"
	.sectionflags	@""
	.align	4


	//----- nvinfo : EIATTR_CUDA_API_VERSION
	.align		4
        /*0000*/ 	.byte	0x04, 0x37
        /*0002*/ 	.short	(.L_1795 - .L_1794)
.L_1794:
        /*0004*/ 	.word	0x00000082


	//----- nvinfo : EIATTR_KPARAM_INFO
	.align		4
.L_1795:
        /*0008*/ 	.byte	0x04, 0x17
        /*000a*/ 	.short	(.L_1797 - .L_1796)
.L_1796:
        /*000c*/ 	.word	0x00000000
        /*0010*/ 	.short	0x0000
        /*0012*/ 	.short	0x0000
        /*0014*/ 	.byte	0x00, 0xf0, 0x81, 0x02


	//----- nvinfo : EIATTR_SPARSE_MMA_MASK
	.align		4
.L_1797:
        /*0018*/ 	.byte	0x03, 0x50
        /*001a*/ 	.short	0x0000


	//----- nvinfo : EIATTR_MAXREG_COUNT
	.align		4
        /*001c*/ 	.byte	0x03, 0x1b
        /*001e*/ 	.short	0x0080


	//----- nvinfo : EIATTR_NUM_BARRIERS
	.align		4
        /*0020*/ 	.byte	0x02, 0x4c
        /*0022*/ 	.byte	0x01
	.zero		1


	//----- nvinfo : EIATTR_MERCURY_ISA_VERSION
	.align		4
        /*0024*/ 	.byte	0x03, 0x5f
        /*0026*/ 	.short	0x0101


	//----- nvinfo : EIATTR_COOP_GROUP_MASK_REGIDS
	.align		4
        /*0028*/ 	.byte	0x04, 0x29
        /*002a*/ 	.short	(.L_1799 - .L_1798)


	//   ....[0]....
.L_1798:
        /*002c*/ 	.word	0xffffffff


	//   ....[1]....
        /*0030*/ 	.word	0xffffffff


	//   ....[2]....
        /*0034*/ 	.word	0xffffffff


	//   ....[3]....
        /*0038*/ 	.word	0xffffffff


	//   ....[4]....
        /*003c*/ 	.word	0xffffffff


	//   ....[5]....
        /*0040*/ 	.word	0xffffffff


	//   ....[6]....
        /*0044*/ 	.word	0xffffffff


	//   ....[7]....
        /*0048*/ 	.word	0xffffffff


	//   ....[8]....
        /*004c*/ 	.word	0xffffffff


	//   ....[9]....
        /*0050*/ 	.word	0xffffffff


	//----- nvinfo : EIATTR_COOP_GROUP_INSTR_OFFSETS
	.align		4
.L_1799:
        /*0054*/ 	.byte	0x04, 0x28
        /*0056*/ 	.short	(.L_1801 - .L_1800)


	//   ....[0]....
.L_1800:
        /*0058*/ 	.word	0x00001930


	//   ....[1]....
        /*005c*/ 	.word	0x00001940


	//   ....[2]....
        /*0060*/ 	.word	0x00001970


	//   ....[3]....
        /*0064*/ 	.word	0x00001980


	//   ....[4]....
        /*0068*/ 	.word	0x000019c0


	//   ....[5]....
        /*006c*/ 	.word	0x000019d0


	//   ....[6]....
        /*0070*/ 	.word	0x00001a10


	//   ....[7]....
        /*0074*/ 	.word	0x00001a20


	//   ....[8]....
        /*0078*/ 	.word	0x00001aa0


	//   ....[9]....
        /*007c*/ 	.word	0x00001ab0


	//----- nvinfo : EIATTR_VRC_CTA_INIT_COUNT
	.align		4
.L_1801:
        /*0080*/ 	.byte	0x02, 0x4a
	.zero		1
	.zero		1


	//----- nvinfo : EIATTR_EXIT_INSTR_OFFSETS
	.align		4
        /*0084*/ 	.byte	0x04, 0x1c
        /*0086*/ 	.short	(.L_1803 - .L_1802)


	//   ....[0]....
.L_1802:
        /*0088*/ 	.word	0x00000060


	//   ....[1]....
        /*008c*/ 	.word	0x00006150


	//----- nvinfo : EIATTR_MAX_THREADS
	.align		4
.L_1803:
        /*0090*/ 	.byte	0x04, 0x05
        /*0092*/ 	.short	(.L_1805 - .L_1804)
.L_1804:
        /*0094*/ 	.word	0x000001e0
        /*0098*/ 	.word	0x00000001
        /*009c*/ 	.word	0x00000001


	//----- nvinfo : EIATTR_CRS_STACK_SIZE
	.align		4
.L_1805:
        /*00a0*/ 	.byte	0x04, 0x1e
        /*00a2*/ 	.short	(.L_1807 - .L_1806)
.L_1806:
        /*00a4*/ 	.word	0x00000000


	//----- nvinfo : EIATTR_CBANK_PARAM_SIZE
	.align		4
.L_1807:
        /*00a8*/ 	.byte	0x03, 0x19
        /*00aa*/ 	.short	0x00a0


	//----- nvinfo : EIATTR_PARAM_CBANK
	.align		4
        /*00ac*/ 	.byte	0x04, 0x0a
        /*00ae*/ 	.short	(.L_1809 - .L_1808)
	.align		4
.L_1808:
        /*00b0*/ 	.word	index@(.nv.constant0._Z35group_norm_nhwc_fwd_one_pass_kernelI11Fp32IOBf16WLi128ELi120ELi480EEv26Group_norm_nhwc_fwd_params)
        /*00b4*/ 	.short	0x0380
        /*00b6*/ 	.short	0x00a0


	//----- nvinfo : EIATTR_SW_WAR
	.align		4
.L_1809:
        /*00b8*/ 	.byte	0x04, 0x36
        /*00ba*/ 	.short	(.L_1811 - .L_1810)
.L_1810:
        /*00bc*/ 	.word	0x00000008
.L_1811:


//--------------------- .nv.info._Z35group_norm_nhwc_fwd_one_pass_kernelI11Fp32IOBf16WLi256ELi120ELi480EEv26Group_norm_nhwc_fwd_params --------------------------
	.section	.nv.info._Z35group_norm_nhwc_fwd_one_pass_kernelI11Fp32IOBf16WLi256ELi120ELi480EEv26Group_norm_nhwc_fwd_params,"",@"SHT_CUDA_INFO"
	.sectionflags	@""
	.align	4


	//----- nvinfo : EIATTR_CUDA_API_VERSION
	.align		4
        /*0000*/ 	.byte	0x04, 0x37
        /*0002*/ 	.short	(.L_1813 - .L_1812)
.L_1812:
        /*0004*/ 	.word	0x00000082


	//----- nvinfo : EIATTR_KPARAM_INFO
	.align		4
.L_1813:
        /*0008*/ 	.byte	0x04, 0x17
        /*000a*/ 	.short	(.L_1815 - .L_1814)
.L_1814:
        /*000c*/ 	.word	0x00000000
        /*0010*/ 	.short	0x0000
        /*0012*/ 	.short	0x0000
        /*0014*/ 	.byte	0x00, 0xf0, 0x81, 0x02


	//----- nvinfo : EIATTR_SPARSE_MMA_MASK
	.align		4
.L_1815:
        /*0018*/ 	.byte	0x03, 0x50
        /*001a*/ 	.short	0x0000


	//----- nvinfo : EIATTR_MAXREG_COUNT
	.align		4
        /*001c*/ 	.byte	0x03, 0x1b
        /*001e*/ 	.short	0x0080


	//----- nvinfo : EIATTR_NUM_BARRIERS
	.align		4
        /*0020*/ 	.byte	0x02, 0x4c
        /*0022*/ 	.byte	0x01
	.zero		1


	//----- nvinfo : EIATTR_MERCURY_ISA_VERSION
	.align		4
        /*0024*/ 	.byte	0x03, 0x5f
        /*0026*/ 	.short	0x0101


	//----- nvinfo : EIATTR_COOP_GROUP_MASK_REGIDS
	.align		4
        /*0028*/ 	.byte	0x04, 0x29
        /*002a*/ 	.short	(.L_1817 - .L_1816)


	//   ....[0]....
.L_1816:
        /*002c*/ 	.word	0xffffffff


	//   ....[1]....
        /*0030*/ 	.word	0xffffffff


	//   ....[2]....
        /*0034*/ 	.word	0xffffffff


	//   ....[3]....
        /*0038*/ 	.word	0xffffffff


	//   ....[4]....
        /*003c*/ 	.word	0xffffffff


	//   ....[5]....
        /*0040*/ 	.word	0xffffffff


	//   ....[6]....
        /*0044*/ 	.word	0xffffffff


	//   ....[7]....
        /*0048*/ 	.word	0xffffffff


	//   ....[8]....
        /*004c*/ 	.word	0xffffffff


	//   ....[9]....
        /*0050*/ 	.word	0xffffffff


	//----- nvinfo : EIATTR_COOP_GROUP_INSTR_OFFSETS
	.align		4
.L_1817:
        /*0054*/ 	.byte	0x04, 0x28
        /*0056*/ 	.short	(.L_1819 - .L_1818)


	//   ....[0]....
.L_1818:
        /*0058*/ 	.word	0x00002e30


	//   ....[1]....
        /*005c*/ 	.word	0x00002e40


	//   ....[2]....
        /*0060*/ 	.word	0x00002e80


	//   ....[3]....
        /*0064*/ 	.word	0x00002e90


	//   ....[4]....
        /*0068*/ 	.word	0x00002ed0


	//   ....[5]....
        /*006c*/ 	.word	0x00002ee0


	//   ....[6]....
        /*0070*/ 	.word	0x00002f20


	//   ....[7]....
        /*0074*/ 	.word	0x00002f30


	//   ....[8]....
        /*0078*/ 	.word	0x00002fc0


	//   ....[9]....
        /*007c*/ 	.word	0x00002fd0


	//----- nvinfo : EIATTR_VRC_CTA_INIT_COUNT
	.align		4
.L_1819:
        /*0080*/ 	.byte	0x02, 0x4a
	.zero		1
	.zero		1


	//----- nvinfo : EIATTR_EXIT_INSTR_OFFSETS
	.align		4
        /*0084*/ 	.byte	0x04, 0x1c
        /*0086*/ 	.short	(.L_1821 - .L_1820)


	//   ....[0]....
.L_1820:
        /*0088*/ 	.word	0x00000060


	//   ....[1]....
        /*008c*/ 	.word	0x0000b230


	//----- nvinfo : EIATTR_MAX_THREADS
	.align		4
.L_1821:
        /*0090*/ 	.byte	0x04, 0x05
        /*0092*/ 	.short	(.L_1823 - .L_1822)
.L_1822:
        /*0094*/ 	.word	0x000001e0
        /*0098*/ 	.word	0x00000001
        /*009c*/ 	.word	0x00000001


	//----- nvinfo : EIATTR_CRS_STACK_SIZE
	.align		4
.L_1823:
        /*00a0*/ 	.byte	0x04, 0x1e
        /*00a2*/ 	.short	(.L_1825 - .L_1824)
.L_1824:
        /*00a4*/ 	.word	0x00000000


	//----- nvinfo : EIATTR_CBANK_PARAM_SIZE
	.align		4
.L_1825:
        /*00a8*/ 	.byte	0x03, 0x19
        /*00aa*/ 	.short	0x00a0


	//----- nvinfo : EIATTR_PARAM_CBANK
	.align		4
        /*00ac*/ 	.byte	0x04, 0x0a
        /*00ae*/ 	.short	(.L_1827 - .L_1826)
	.align		4
.L_1826:
        /*00b0*/ 	.word	index@(.nv.constant0._Z35group_norm_nhwc_fwd_one_pass_kernelI11Fp32IOBf16WLi256ELi120ELi480EEv26Group_norm_nhwc_fwd_params)
        /*00b4*/ 	.short	0x0380
        /*00b6*/ 	.short	0x00a0


	//----- nvinfo : EIATTR_SW_WAR
	.align		4
.L_1827:
        /*00b8*/ 	.byte	0x04, 0x36
        /*00ba*/ 	.short	(.L_1829 - .L_1828)
.L_1828:
        /*00bc*/ 	.word	0x00000008
.L_1829:


//--------------------- .nv.info._Z35group_norm_nhwc_fwd_one_pass_kernelI11Fp32IOBf16WLi512ELi120ELi480EEv26Group_norm_nhwc_fwd_params --------------------------
	.section	.nv.info._Z35group_norm_nhwc_fwd_one_pass_kernelI11Fp32IOBf16WLi512ELi120ELi480EEv26Group_norm_nhwc_fwd_params,"",@"SHT_CUDA_INFO"
	.sectionflags	@""
	.align	4


	//----- nvinfo : EIATTR_CUDA_API_VERSION
	.align		4
        /*0000*/ 	.byte	0x04, 0x37
        /*0002*/ 	.short	(.L_1831 - .L_1830)
.L_1830:
        /*0004*/ 	.word	0x00000082


	//----- nvinfo : EIATTR_KPARAM_INFO
	.align		4
.L_1831:
        /*0008*/ 	.byte	0x04, 0x17
        /*000a*/ 	.short	(.L_1833 - .L_1832)
.L_1832:
        /*000c*/ 	.word	0x00000000
        /*0010*/ 	.short	0x0000
        /*0012*/ 	.short	0x0000
        /*0014*/ 	.byte	0x00, 0xf0, 0x81, 0x02


	//----- nvinfo : EIATTR_SPARSE_MMA_MASK
	.align		4
.L_1833:
        /*0018*/ 	.byte	0x03, 0x50
        /*001a*/ 	.short	0x0000


	//----- nvinfo : EIATTR_MAXREG_COUNT
	.align		4
        /*001c*/ 	.byte	0x03, 0x1b
        /*001e*/ 	.short	0x0080


	//----- nvinfo : EIATTR_NUM_BARRIERS
	.align		4
        /*0020*/ 	.byte	0x02, 0x4c
        /*0022*/ 	.byte	0x01
	.zero		1


	//----- nvinfo : EIATTR_ANNOTATIONS
	.align		4
        /*0024*/ 	.byte	0x04, 0x55
        /*0026*/ 	.short	(.L_1835 - .L_1834)


	//   ....[0]....
.L_1834:
        /* <DEDUP_REMOVED lines=124> */


	//----- nvinfo : EIATTR_MERCURY_ISA_VERSION
	.align		4
.L_1835:
        /*07d8*/ 	.byte	0x03, 0x5f
        /*07da*/ 	.short	0x0101


	//----- nvinfo : EIATTR_COOP_GROUP_MASK_REGIDS
	.align		4
        /*07dc*/ 	.byte	0x04, 0x29
        /*07de*/ 	.short	(.L_1837 - .L_1836)


	//   ....[0]....
.L_1836:
        /*07e0*/ 	.word	0xffffffff


	//   ....[1]....
        /*07e4*/ 	.word	0xffffffff


	//   ....[2]....
        /*07e8*/ 	.word	0xffffffff


	//   ....[3]....
        /*07ec*/ 	.word	0xffffffff


	//   ....[4]....
        /*07f0*/ 	.word	0xffffffff


	//   ....[5]....
        /*07f4*/ 	.word	0xffffffff


	//   ....[6]....
        /*07f8*/ 	.word	0xffffffff


	//   ....[7]....
        /*07fc*/ 	.word	0xffffffff


	//   ....[8]....
        /*0800*/ 	.word	0xffffffff


	//   ....[9]....
        /*0804*/ 	.word	0xffffffff


	//----- nvinfo : EIATTR_COOP_GROUP_INSTR_OFFSETS
	.align		4
.L_1837:
        /*0808*/ 	.byte	0x04, 0x28
        /*080a*/ 	.short	(.L_1839 - .L_1838)


	//   ....[0]....
.L_1838:
        /*080c*/ 	.word	0x00008490


	//   ....[1]....
        /*0810*/ 	.word	0x000084c0


	//   ....[2]....
        /*0814*/ 	.word	0x000084e0


	//   ....[3]....
        /*0818*/ 	.word	0x00008510


	//   ....[4]....
        /*081c*/ 	.word	0x00008530


	//   ....[5]....
        /*0820*/ 	.word	0x00008550


	//   ....[6]....
        /*0824*/ 	.word	0x00008580


	//   ....[7]....
        /*0828*/ 	.word	0x000085a0


	//   ....[8]....
        /*082c*/ 	.word	0x00008680


	//   ....[9]....
        /*0830*/ 	.word	0x00008690


	//----- nvinfo : EIATTR_VRC_CTA_INIT_COUNT
	.align		4
.L_1839:
        /*0834*/ 	.byte	0x02, 0x4a
	.zero		1
	.zero		1


	//----- nvinfo : EIATTR_EXIT_INSTR_OFFSETS
	.align		4
        /*0838*/ 	.byte	0x04, 0x1c
        /*083a*/ 	.short	(.L_1841 - .L_1840)


	//   ....[0]....
.L_1840:
        /*083c*/ 	.word	0x00000080


	//   ....[1]....
        /*0840*/ 	.word	0x00011180


	//----- nvinfo : EIATTR_MAX_THREADS
	.align		4
.L_1841:
        /*0844*/ 	.byte	0x04, 0x05
        /*0846*/ 	.short	(.L_1843 - .L_1842)
.L_1842:
        /*0848*/ 	.word	0x000001e0
        /*084c*/ 	.word	0x00000001
        /*0850*/ 	.word	0x00000001


	//----- nvinfo : EIATTR_CRS_STACK_SIZE
	.align		4
.L_1843:
        /*0854*/ 	.byte	0x04, 0x1e
        /*0856*/ 	.short	(.L_1845 - .L_1844)
.L_1844:
        /*0858*/ 	.word	0x00000000


	//----- nvinfo : EIATTR_CBANK_PARAM_SIZE
	.align		4
.L_1845:
        /*085c*/ 	.byte	0x03, 0x19
        /*085e*/ 	.short	0x00a0


	//----- nvinfo : EIATTR_PARAM_CBANK
	.align		4
        /*0860*/ 	.byte	0x04, 0x0a
        /*0862*/ 	.short	(.L_1847 - .L_1846)
	.align		4
.L_1846:
        /*0864*/ 	.word	index@(.nv.constant0._Z35group_norm_nhwc_fwd_one_pass_kernelI11Fp32IOBf16WLi512ELi120ELi480EEv26Group_norm_nhwc_fwd_params)
        /*0868*/ 	.short	0x0380
        /*086a*/ 	.short	0x00a0


	//----- nvinfo : EIATTR_SW_WAR
	.align		4
.L_1847:
        /*086c*/ 	.byte	0x04, 0x36
        /*086e*/ 	.short	(.L_1849 - .L_1848)
.L_1848:
        /*0870*/ 	.word	0x00000008
.L_1849:


//--------------------- .nv.info._Z35group_norm_nhwc_fwd_one_pass_kernelI11Fp32IOFp16WLi64ELi120ELi480EEv26Group_norm_nhwc_fwd_params --------------------------
	.section	.nv.info._Z35group_norm_nhwc_fwd_one_pass_kernelI11Fp32IOFp16WLi64ELi120ELi480EEv26Group_norm_nhwc_fwd_params,"",@"SHT_CUDA_INFO"
	.sectionflags	@""
	.align	4


	//----- nvinfo : EIATTR_CUDA_API_VERSION
	.align		4
        /*0000*/ 	.byte	0x04, 0x37
        /*0002*/ 	.short	(.L_1851 - .L_1850)
.L_1850:
        /*0004*/ 	.word	0x00000082


	//----- nvinfo : EIATTR_KPARAM_INFO
	.align		4
.L_1851:
        /*0008*/ 	.byte	0x04, 0x17
        /*000a*/ 	.short	(.L_1853 - .L_1852)
.L_1852:
        /*000c*/ 	.word	0x00000000
        /*0010*/ 	.short	0x0000
        /*0012*/ 	.short	0x0000
        /*0014*/ 	.byte	0x00, 0xf0, 0x81, 0x02


	//----- nvinfo : EIATTR_SPARSE_MMA_MASK
	.align		4
.L_1853:
        /*0018*/ 	.byte	0x03, 0x50
        /*001a*/ 	.short	0x0000


	//----- nvinfo : EIATTR_MAXREG_COUNT
	.align		4
        /*001c*/ 	.byte	0x03, 0x1b
        /*001e*/ 	.short	0x0080


	//----- nvinfo : EIATTR_NUM_BARRIERS
	.align		4
        /*0020*/ 	.byte	0x02, 0x4c
        /*0022*/ 	.byte	0x01
	.zero		1


	//----- nvinfo : EIATTR_MERCURY_ISA_VERSION
	.align		4
        /*0024*/ 	.byte	0x03, 0x5f
        /*0026*/ 	.short	0x0101


	//----- nvinfo : EIATTR_INT_WARP_WIDE_INSTR_OFFSETS
	.align		4
        /*0028*/ 	.byte	0x04, 0x31
        /*002a*/ 	.short	(.L_1855 - .L_1854)


	//   ....[0]....
.L_1854:
        /*002c*/ 	.word	0x000018a0


	//   ....[1]....
        /*0030*/ 	.word	0x00001920


	//   ....[2]....
        /*0034*/ 	.word	0x000019c0


	//   ....[3]....
        /*0038*/ 	.word	0x00001a60


	//   ....[4]....
        /*003c*/ 	.word	0x00001b00


	//   ....[5]....
        /*0040*/ 	.word	0x00001ba0


	//   ....[6]....
        /*0044*/ 	.word	0x00001c40


	//   ....[7]....
        /*0048*/ 	.word	0x00001ce0


	//   ....[8]....
        /*004c*/ 	.word	0x00001eb0


	//   ....[9]....
        /*0050*/ 	.word	0x00001f40


	//   ....[10]....
        /*0054*/ 	.word	0x00001ff0


	//   ....[11]....
        /*0058*/ 	.word	0x000020a0


	//   ....[12]....
        /*005c*/ 	.word	0x000021d0


	//   ....[13]....
        /*0060*/ 	.word	0x00002260


	//----- nvinfo : EIATTR_COOP_GROUP_MASK_REGIDS
	.align		4
.L_1855:
        /*0064*/ 	.byte	0x04, 0x29
        /*0066*/ 	.short	(.L_1857 - .L_1856)


	//   ....[0]....
.L_1856:
        /*0068*/ 	.word	0xffffffff


	//   ....[1]....
        /*006c*/ 	.word	0xffffffff


	//   ....[2]....
        /*0070*/ 	.word	0xffffffff


	//   ....[3]....
        /*0074*/ 	.word	0xffffffff


	//   ....[4]....
        /*0078*/ 	.word	0xffffffff


	//   ....[5]....
        /*007c*/ 	.word	0xffffffff


	//   ....[6]....
        /*0080*/ 	.word	0xffffffff


	//   ....[7]....
        /*0084*/ 	.word	0xffffffff


	//   ....[8]....
        /*0088*/ 	.word	0xffffffff


	//   ....[9]....
        /*008c*/ 	.word	0xffffffff


	//----- nvinfo : EIATTR_COOP_GROUP_INSTR_OFFSETS
	.align		4
.L_1857:
        /*0090*/ 	.byte	0x04, 0x28
        /*0092*/ 	.short	(.L_1859 - .L_1858)


	//   ....[0]....
.L_1858:
        /*0094*/ 	.word	0x00001080


	//   ....[1]....
        /*0098*/ 	.word	0x00001090


	//   ....[2]....
        /*009c*/ 	.word	0x000010c0


	//   ....[3]....
        /*00a0*/ 	.word	0x000010d0


	//   ....[4]....
        /*00a4*/ 	.word	0x00001110


	//   ....[5]....
        /*00a8*/ 	.word	0x00001120


	//   ....[6]....
        /*00ac*/ 	.word	0x00001160


	//   ....[7]....
        /*00b0*/ 	.word	0x00001170


	//   ....[8]....
        /*00b4*/ 	.word	0x000011d0


	//   ....[9]....
        /*00b8*/ 	.word	0x000011e0


	//----- nvinfo : EIATTR_VRC_CTA_INIT_COUNT
	.align		4
.L_1859:
        /*00bc*/ 	.byte	0x02, 0x4a
	.zero		1
	.zero		1


	//----- nvinfo : EIATTR_EXIT_INSTR_OFFSETS
	.align		4
        /*00c0*/ 	.byte	0x04, 0x1c
        /*00c2*/ 	.short	(.L_1861 - .L_1860)


	//   ....[0]....
.L_1860:
        /*00c4*/ 	.word	0x00000070


	//   ....[1]....
        /*00c8*/ 	.word	0x00004330


	//----- nvinfo : EIATTR_MAX_THREADS
	.align		4
.L_1861:
        /*00cc*/ 	.byte	0x04, 0x05
        /*00ce*/ 	.short	(.L_1863 - .L_1862)
.L_1862:
        /*00d0*/ 	.word	0x000001e0
        /*00d4*/ 	.word	0x00000001
        /*00d8*/ 	.word	0x00000001


	//----- nvinfo : EIATTR_CRS_STACK_SIZE
	.align		4
.L_1863:
        /*00dc*/ 	.byte	0x04, 0x1e
        /*00de*/ 	.short	(.L_1865 - .L_1864)
.L_1864:
        /*00e0*/ 	.word	0x00000000


	//----- nvinfo : EIATTR_CBANK_PARAM_SIZE
	.align		4
.L_1865:
        /*00e4*/ 	.byte	0x03, 0x19
        /*00e6*/ 	.short	0x00a0


	//----- nvinfo : EIATTR_PARAM_CBANK
	.align		4
        /*00e8*/ 	.byte	0x04, 0x0a
        /*00ea*/ 	.short	(.L_1867 - .L_1866)
	.align		4
.L_1866:
        /*00ec*/ 	.word	index@(.nv.constant0._Z35group_norm_nhwc_fwd_one_pass_kernelI11Fp32IOFp16WLi64ELi120ELi480EEv26Group_norm_nhwc_fwd_params)
        /*00f0*/ 	.short	0x0380
        /*00f2*/ 	.short	0x00a0


	//----- nvinfo : EIATTR_SW_WAR
	.align		4
.L_1867:
        /*00f4*/ 	.byte	0x04, 0x36
        /*00f6*/ 	.short	(.L_1869 - .L_1868)
.L_1868:
        /*00f8*/ 	.word	0x00000008
.L_1869:


//--------------------- .nv.info._Z35group_norm_nhwc_fwd_one_pass_kernelI11Fp32IOFp16WLi128ELi120ELi480EEv26Group_norm_nhwc_fwd_params --------------------------
	.section	.nv.info._Z35group_norm_nhwc_fwd_one_pass_kernelI11Fp32IOFp16WLi128ELi120ELi480EEv26Group_norm_nhwc_fwd_params,"",@"SHT_CUDA_INFO"
	.sectionflags	@""
	.align	4


	//----- nvinfo : EIATTR_CUDA_API_VERSION
	.align		4
        /*0000*/ 	.byte	0x04, 0x37
        /*0002*/ 	.short	(.L_1871 - .L_1870)
.L_1870:
        /*0004*/ 	.word	0x00000082


	//----- nvinfo : EIATTR_KPARAM_INFO
	.align		4
.L_1871:
        /*0008*/ 	.byte	0x04, 0x17
        /*000a*/ 	.short	(.L_1873 - .L_1872)
.L_1872:
        /*000c*/ 	.word	0x00000000
        /*0010*/ 	.short	0x0000
        /*0012*/ 	.short	0x0000
        /*0014*/ 	.byte	0x00, 0xf0, 0x81, 0x02


	//----- nvinfo : EIATTR_SPARSE_MMA_MASK
	.align		4
.L_1873:
        /*0018*/ 	.byte	0x03, 0x50
        /*001a*/ 	.short	0x0000


	//----- nvinfo : EIATTR_MAXREG_COUNT
	.align		4
        /*001c*/ 	.byte	0x03, 0x1b
        /*001e*/ 	.short	0x0080


	//----- nvinfo : EIATTR_NUM_BARRIERS
	.align		4
        /*0020*/ 	.byte	0x02, 0x4c
        /*0022*/ 	.byte	0x01
	.zero		1


	//----- nvinfo : EIATTR_MERCURY_ISA_VERSION
	.align		4
        /*0024*/ 	.byte	0x03, 0x5f
        /*0026*/ 	.short	0x0101


	//----- nvinfo : EIATTR_COOP_GROUP_MASK_REGIDS
	.align		4
        /*0028*/ 	.byte	0x04, 0x29
        /*002a*/ 	.short	(.L_1875 - .L_1874)


	//   ....[0]....
.L_1874:
        /*002c*/ 	.word	0xffffffff


	//   ....[1]....
        /*0030*/ 	.word	0xffffffff


	//   ....[2]....
        /*0034*/ 	.word	0xffffffff


	//   ....[3]....
        /*0038*/ 	.word	0xffffffff


	//   ....[4]....
        /*003c*/ 	.word	0xffffffff


	//   ....[5]....
        /*0040*/ 	.word	0xffffffff


	//   ....[6]....
        /*0044*/ 	.word	0xffffffff


	//   ....[7]....
        /*0048*/ 	.word	0xffffffff


	//   ....[8]....
        /*004c*/ 	.word	0xffffffff


	//   ....[9]....
        /*0050*/ 	.word	0xffffffff


	//----- nvinfo : EIATTR_COOP_GROUP_INSTR_OFFSETS
	.align		4
.L_1875:
        /*0054*/ 	.byte	0x04, 0x28
        /*0056*/ 	.short	(.L_1877 - .L_1876)


	//   ....[0]....
.L_1876:
        /*0058*/ 	.word	0x00001930


	//   ....[1]....
        /*005c*/ 	.word	0x00001940


	//   ....[2]....
        /*0060*/ 	.word	0x00001970


	//   ....[3]....
        /*0064*/ 	.word	0x00001980


	//   ....[4]....
        /*0068*/ 	.word	0x000019c0


	//   ....[5]....
        /*006c*/ 	.word	0x000019d0


	//   ....[6]....
        /*0070*/ 	.word	0x00001a10


	//   ....[7]....
        /*0074*/ 	.word	0x00001a20


	//   ....[8]....
        /*0078*/ 	.word	0x00001aa0


	//   ....[9]....
        /*007c*/ 	.word	0x00001ab0


	//----- nvinfo : EIATTR_VRC_CTA_INIT_COUNT
	.align		4
.L_1877:
        /*0080*/ 	.byte	0x02, 0x4a
	.zero		1
	.zero		1


	//----- nvinfo : EIATTR_EXIT_INSTR_OFFSETS
	.align		4
        /*0084*/ 	.byte	0x04, 0x1c
        /*0086*/ 	.short	(.L_1879 - .L_1878)


	//   ....[0]....
.L_1878:
        /*0088*/ 	.word	0x00000060


	//   ....[1]....
        /*008c*/ 	.word	0x00006150


	//----- nvinfo : EIATTR_MAX_THREADS
	.align		4
.L_1879:
        /*0090*/ 	.byte	0x04, 0x05
        /*0092*/ 	.short	(.L_1881 - .L_1880)
.L_1880:
        /*0094*/ 	.word	0x000001e0
        /*0098*/ 	.word	0x00000001
        /*009c*/ 	.word	0x00000001


	//----- nvinfo : EIATTR_CRS_STACK_SIZE
	.align		4
.L_1881:
        /*00a0*/ 	.byte	0x04, 0x1e
        /*00a2*/ 	.short	(.L_1883 - .L_1882)
.L_1882:
        /*00a4*/ 	.word	0x00000000


	//----- nvinfo : EIATTR_CBANK_PARAM_SIZE
	.align		4
.L_1883:
        /*00a8*/ 	.byte	0x03, 0x19
        /*00aa*/ 	.short	0x00a0


	//----- nvinfo : EIATTR_PARAM_CBANK
	.align		4
        /*00ac*/ 	.byte	0x04, 0x0a
        /*00ae*/ 	.short	(.L_1885 - .L_1884)
	.align		4
.L_1884:
        /*00b0*/ 	.word	index@(.nv.constant0._Z35group_norm_nhwc_fwd_one_pass_kernelI11Fp32IOFp16WLi128ELi120ELi480EEv26Group_norm_nhwc_fwd_params)
        /*00b4*/ 	.short	0x0380
        /*00b6*/ 	.short	0x00a0


	//----- nvinfo : EIATTR_SW_WAR
	.align		4
.L_1885:
        /*00b8*/ 	.byte	0x04, 0x36
        /*00ba*/ 	.short	(.L_1887 - .L_1886)
.L_1886:
        /*00bc*/ 	.word	0x00000008
.L_1887:


//--------------------- .nv.info._Z35group_norm_nhwc_fwd_one_pass_kernelI11Fp32IOFp16WLi256ELi120ELi480EEv26Group_norm_nhwc_fwd_params --------------------------
	.section	.nv.info._Z35group_norm_nhwc_fwd_one_pass_kernelI11Fp32IOFp16WLi256ELi120ELi480EEv26Group_norm_nhwc_fwd_params,"",@"SHT_CUDA_INFO"
	.sectionflags	@""
	.align	4


	//----- nvinfo : EIATTR_CUDA_API_VERSION
	.align		4
        /*0000*/ 	.byte	0x04, 0x37
        /*0002*/ 	.short	(.L_1889 - .L_1888)
.L_1888:
        /*0004*/ 	.word	0x00000082


	//----- nvinfo : EIATTR_KPARAM_INFO
	.align		4
.L_1889:
        /*0008*/ 	.byte	0x04, 0x17
        /*000a*/ 	.short	(.L_1891 - .L_1890)
.L_1890:
        /*000c*/ 	.word	0x00000000
        /*0010*/ 	.short	0x0000
        /*0012*/ 	.short	0x0000
        /*0014*/ 	.byte	0x00, 0xf0, 0x81, 0x02


	//----- nvinfo : EIATTR_SPARSE_MMA_MASK
	.align		4
.L_1891:
        /*0018*/ 	.byte	0x03, 0x50
        /*001a*/ 	.short	0x0000


	//----- nvinfo : EIATTR_MAXREG_COUNT
	.align		4
        /*001c*/ 	.byte	0x03, 0x1b
        /*001e*/ 	.short	0x0080


	//----- nvinfo : EIATTR_NUM_BARRIERS
	.align		4
        /*0020*/ 	.byte	0x02, 0x4c
        /*0022*/ 	.byte	0x01
	.zero		1


	//----- nvinfo : EIATTR_MERCURY_ISA_VERSION
	.align		4
        /*0024*/ 	.byte	0x03, 0x5f
        /*0026*/ 	.short	0x0101


	//----- nvinfo : EIATTR_COOP_GROUP_MASK_REGIDS
	.align		4
        /*0028*/ 	.byte	0x04, 0x29
        /*002a*/ 	.short	(.L_1893 - .L_1892)


	//   ....[0]....
.L_1892:
        /*002c*/ 	.word	0xffffffff


	//   ....[1]....
        /*0030*/ 	.word	0xffffffff


	//   ....[2]....
        /*0034*/ 	.word	0xffffffff


	//   ....[3]....
        /*0038*/ 	.word	0xffffffff


	//   ....[4]....
        /*003c*/ 	.word	0xffffffff


	//   ....[5]....
        /*0040*/ 	.word	0xffffffff


	//   ....[6]....
        /*0044*/ 	.word	0xffffffff


	//   ....[7]....
        /*0048*/ 	.word	0xffffffff


	//   ....[8]....
        /*004c*/ 	.word	0xffffffff


	//   ....[9]....
        /*0050*/ 	.word	0xffffffff


	//----- nvinfo : EIATTR_COOP_GROUP_INSTR_OFFSETS
	.align		4
.L_1893:
        /*0054*/ 	.byte	0x04, 0x28
        /*0056*/ 	.short	(.L_1895 - .L_1894)


	//   ....[0]....
.L_1894:
        /*0058*/ 	.word	0x00002e30


	//   ....[1]....
        /*005c*/ 	.word	0x00002e40


	//   ....[2]....
        /*0060*/ 	.word	0x00002e80


	//   ....[3]....
        /*0064*/ 	.word	0x00002e90


	//   ....[4]....
        /*0068*/ 	.word	0x00002ed0


	//   ....[5]....
        /*006c*/ 	.word	0x00002ee0


	//   ....[6]....
        /*0070*/ 	.word	0x00002f20


	//   ....[7]....
        /*0074*/ 	.word	0x00002f30


	//   ....[8]....
        /*0078*/ 	.word	0x00002fc0


	//   ....[9]....
        /*007c*/ 	.word	0x00002fd0


	//----- nvinfo : EIATTR_VRC_CTA_INIT_COUNT
	.align		4
.L_1895:
        /*0080*/ 	.byte	0x02, 0x4a
	.zero		1
	.zero		1


	//----- nvinfo : EIATTR_EXIT_INSTR_OFFSETS
	.align		4
        /*0084*/ 	.byte	0x04, 0x1c
        /*0086*/ 	.short	(.L_1897 - .L_1896)


	//   ....[0]....
.L_1896:
        /*0088*/ 	.word	0x00000060


	//   ....[1]....
        /*008c*/ 	.word	0x0000b230


	//----- nvinfo : EIATTR_MAX_THREADS
	.align		4
.L_1897:
        /*0090*/ 	.byte	0x04, 0x05
        /*0092*/ 	.short	(.L_1899 - .L_1898)
.L_1898:
        /*0094*/ 	.word	0x000001e0
        /*0098*/ 	.word	0x00000001
        /*009c*/ 	.word	0x00000001


	//----- nvinfo : EIATTR_CRS_STACK_SIZE
	.align		4
.L_1899:
        /*00a0*/ 	.byte	0x04, 0x1e
        /*00a2*/ 	.short	(.L_1901 - .L_1900)
.L_1900:
        /*00a4*/ 	.word	0x00000000


	//----- nvinfo : EIATTR_CBANK_PARAM_SIZE
	.align		4
.L_1901:
        /*00a8*/ 	.byte	0x03, 0x19
        /*00aa*/ 	.short	0x00a0


	//----- nvinfo : EIATTR_PARAM_CBANK
	.align		4
        /*00ac*/ 	.byte	0x04, 0x0a
        /*00ae*/ 	.short	(.L_1903 - .L_1902)
	.align		4
.L_1902:
        /*00b0*/ 	.word	index@(.nv.constant0._Z35group_norm_nhwc_fwd_one_pass_kernelI11Fp32IOFp16WLi256ELi120ELi480EEv26Group_norm_nhwc_fwd_params)
        /*00b4*/ 	.short	0x0380
        /*00b6*/ 	.short	0x00a0


	//----- nvinfo : EIATTR_SW_WAR
	.align		4
.L_1903:
        /*00b8*/ 	.byte	0x04, 0x36
        /*00ba*/ 	.short	(.L_1905 - .L_1904)
.L_1904:
        /*00bc*/ 	.word	0x00000008
.L_1905:


//--------------------- .nv.info._Z35group_norm_nhwc_fwd_one_pass_kernelI11Fp32IOFp16WLi512ELi120ELi480EEv26Group_norm_nhwc_fwd_params --------------------------
	.section	.nv.info._Z35group_norm_nhwc_fwd_one_pass_kernelI11Fp32IOFp16WLi512ELi120ELi480EEv26Group_norm_nhwc_fwd_params,"",@"SHT_CUDA_INFO"
	.sectionflags	@""
	.align	4


	//----- nvinfo : EIATTR_CUDA_API_VERSION
	.align		4
        /*0000*/ 	.byte	0x04, 0x37
        /*0002*/ 	.short	(.L_1907 - .L_1906)
.L_1906:
        /*0004*/ 	.word	0x00000082


	//----- nvinfo : EIATTR_KPARAM_INFO
	.align		4
.L_1907:
        /*0008*/ 	.byte	0x04, 0x17
        /*000a*/ 	.short	(.L_1909 - .L_1908)
.L_1908:
        /*000c*/ 	.word	0x00000000
        /*0010*/ 	.short	0x0000
        /*0012*/ 	.short	0x0000
        /*0014*/ 	.byte	0x00, 0xf0, 0x81, 0x02


	//----- nvinfo : EIATTR_SPARSE_MMA_MASK
	.align		4
.L_1909:
        /*0018*/ 	.byte	0x03, 0x50
        /*001a*/ 	.short	0x0000


	//----- nvinfo : EIATTR_MAXREG_COUNT
	.align		4
        /*001c*/ 	.byte	0x03, 0x1b
        /*001e*/ 	.short	0x0080


	//----- nvinfo : EIATTR_NUM_BARRIERS
	.align		4
        /*0020*/ 	.byte	0x02, 0x4c
        /*0022*/ 	.byte	0x01
	.zero		1


	//----- nvinfo : EIATTR_ANNOTATIONS
	.align		4
        /*0024*/ 	.byte	0x04, 0x55
        /*0026*/ 	.short	(.L_1911 - .L_1910)


	//   ....[0]....
.L_1910:
        /* <DEDUP_REMOVED lines=124> */


	//----- nvinfo : EIATTR_MERCURY_ISA_VERSION
	.align		4
.L_1911:
        /*07d8*/ 	.byte	0x03, 0x5f
        /*07da*/ 	.short	0x0101


	//----- nvinfo : EIATTR_COOP_GROUP_MASK_REGIDS
	.align		4
        /*07dc*/ 	.byte	0x04, 0x29
        /*07de*/ 	.short	(.L_1913 - .L_1912)


	//   ....[0]....
.L_1912:
        /*07e0*/ 	.word	0xffffffff


	//   ....[1]....
        /*07e4*/ 	.word	0xffffffff


	//   ....[2]....
        /*07e8*/ 	.word	0xffffffff


	//   ....[3]....
        /*07ec*/ 	.word	0xffffffff


	//   ....[4]....
        /*07f0*/ 	.word	0xffffffff


	//   ....[5]....
        /*07f4*/ 	.word	0xffffffff


	//   ....[6]....
        /*07f8*/ 	.word	0xffffffff


	//   ....[7]....
        /*07fc*/ 	.word	0xffffffff


	//   ....[8]....
        /*0800*/ 	.word	0xffffffff


	//   ....[9]....
        /*0804*/ 	.word	0xffffffff


	//----- nvinfo : EIATTR_COOP_GROUP_INSTR_OFFSETS
	.align		4
.L_1913:
        /*0808*/ 	.byte	0x04, 0x28
        /*080a*/ 	.short	(.L_1915 - .L_1914)


	//   ....[0]....
.L_1914:
        /*080c*/ 	.word	0x00008490


	//   ....[1]....
        /*0810*/ 	.word	0x000084c0


	//   ....[2]....
        /*0814*/ 	.word	0x000084e0


	//   ....[3]....
        /*0818*/ 	.word	0x00008510


	//   ....[4]....
        /*081c*/ 	.word	0x00008530


	//   ....[5]....
        /*0820*/ 	.word	0x00008550


	//   ....[6]....
        /*0824*/ 	.word	0x00008580


	//   ....[7]....
        /*0828*/ 	.word	0x000085a0


	//   ....[8]....
        /*082c*/ 	.word	0x00008680


	//   ....[9]....
        /*0830*/ 	.word	0x00008690


	//----- nvinfo : EIATTR_VRC_CTA_INIT_COUNT
	.align		4
.L_1915:
        /*0834*/ 	.byte	0x02, 0x4a
	.zero		1
	.zero		1


	//----- nvinfo : EIATTR_EXIT_INSTR_OFFSETS
	.align		4
        /*0838*/ 	.byte	0x04, 0x1c
        /*083a*/ 	.short	(.L_1917 - .L_1916)


	//   ....[0]....
.L_1916:
        /*083c*/ 	.word	0x00000080


	//   ....[1]....
        /*0840*/ 	.word	0x00011180


	//----- nvinfo : EIATTR_MAX_THREADS
	.align		4
.L_1917:
        /*0844*/ 	.byte	0x04, 0x05
        /*0846*/ 	.short	(.L_1919 - .L_1918)
.L_1918:
        /*0848*/ 	.word	0x000001e0
        /*084c*/ 	.word	0x00000001
        /*0850*/ 	.word	0x00000001


	//----- nvinfo : EIATTR_CRS_STACK_SIZE
	.align		4
.L_1919:
        /*0854*/ 	.byte	0x04, 0x1e
        /*0856*/ 	.short	(.L_1921 - .L_1920)
.L_1920:
        /*0858*/ 	.word	0x00000000


	//----- nvinfo : EIATTR_CBANK_PARAM_SIZE
	.align		4
.L_1921:
        /*085c*/ 	.byte	0x03, 0x19
        /*085e*/ 	.short	0x00a0


	//----- nvinfo : EIATTR_PARAM_CBANK
	.align		4
        /*0860*/ 	.byte	0x04, 0x0a
        /*0862*/ 	.short	(.L_1923 - .L_1922)
	.align		4
.L_1922:
        /*0864*/ 	.word	index@(.nv.constant0._Z35group_norm_nhwc_fwd_one_pass_kernelI11Fp32IOFp16WLi512ELi120ELi480EEv26Group_norm_nhwc_fwd_params)
        /*0868*/ 	.short	0x0380
        /*086a*/ 	.short	0x00a0


	//----- nvinfo : EIATTR_SW_WAR
	.align		4
.L_1923:
        /*086c*/ 	.byte	0x04, 0x36
        /*086e*/ 	.short	(.L_1925 - .L_1924)
.L_1924:
        /*0870*/ 	.word	0x00000008
.L_1925:


//--------------------- .nv.callgraph             --------------------------
	.section	.nv.callgraph,"",@"SHT_CUDA_CALLGRAPH"
	.align	4
	.sectionentsize	8
	.align		4
        /*0000*/ 	.word	0x00000000
	.align		4
        /*0004*/ 	.word	0xffffffff
	.align		4
        /*0008*/ 	.word	0x00000000
	.align		4
        /*000c*/ 	.word	0xfffffffe
	.align		4
        /*0010*/ 	.word	0x00000000
	.align		4
        /*0014*/ 	.word	0xfffffffd
	.align		4
        /*0018*/ 	.word	0x00000000
	.align		4
        /*001c*/ 	.word	0xfffffffc


//--------------------- .nv.constant4             --------------------------
	.section	.nv.constant4,"a",@progbits
	.align	8
	.align		8
.nv.constant4:
        /*0000*/ 	.dword	_ZN62_INTERNAL_0b1835b8_31_group_norm_nhwc_one_pass_120_cu_9d62f60b4cuda3std3__45__cpo5beginE
	.align		8
        /*0008*/ 	.dword	_ZN62_INTERNAL_0b1835b8_31_group_norm_nhwc_one_pass_120_cu_9d62f60b4cuda3std3__45__cpo3endE
	.align		8
        /*0010*/ 	.dword	_ZN62_INTERNAL_0b1835b8_31_group_norm_nhwc_one_pass_120_cu_9d62f60b4cuda3std3__45__cpo6cbeginE
	.align		8
        /*0018*/ 	.dword	_ZN62_INTERNAL_0b1835b8_31_group_norm_nhwc_one_pass_120_cu_9d62f60b4cuda3std3__45__cpo4cendE
	.align		8
        /*0020*/ 	.dword	_ZN62_INTERNAL_0b1835b8_31_group_norm_nhwc_one_pass_120_cu_9d62f60b4cuda3std3__45__cpo6rbeginE
	.align		8
        /*0028*/ 	.dword	_ZN62_INTERNAL_0b1835b8_31_group_norm_nhwc_one_pass_120_cu_9d62f60b4cuda3std3__45__cpo4rendE
	.align		8
        /*0030*/ 	.dword	_ZN62_INTERNAL_0b1835b8_31_group_norm_nhwc_one_pass_120_cu_9d62f60b4cuda3std3__45__cpo7crbeginE
	.align		8
        /*0038*/ 	.dword	_ZN62_INTERNAL_0b1835b8_31_group_norm_nhwc_one_pass_120_cu_9d62f60b4cuda3std3__45__cpo5crendE
	.align		8
        /*0040*/ 	.dword	_ZN62_INTERNAL_0b1835b8_31_group_norm_nhwc_one_pass_120_cu_9d62f60b4cuda3std3__464_GLOBAL__N__0b1835b8_31_group_norm_nhwc_one_pass_120_cu_9d62f60b6ignoreE
	.align		8
        /*0048*/ 	.dword	_ZN62_INTERNAL_0b1835b8_31_group_norm_nhwc_one_pass_120_cu_9d62f60b4cuda3std3__419piecewise_constructE
	.align		8
        /*0050*/ 	.dword	_ZN62_INTERNAL_0b1835b8_31_group_norm_nhwc_one_pass_120_cu_9d62f60b4cuda3std3__48in_placeE
	.align		8
        /*0058*/ 	.dword	_ZN62_INTERNAL_0b1835b8_31_group_norm_nhwc_one_pass_120_cu_9d62f60b4cuda3std3__420unreachable_sentinelE
	.align		8
        /*0060*/ 	.dword	_ZN62_INTERNAL_0b1835b8_31_group_norm_nhwc_one_pass_120_cu_9d62f60b4cuda3std3__47nulloptE
	.align		8
        /*0068*/ 	.dword	_ZN62_INTERNAL_0b1835b8_31_group_norm_nhwc_one_pass_120_cu_9d62f60b4cuda3std3__48unexpectE
	.align		8
        /*0070*/ 	.dword	_ZN62_INTERNAL_0b1835b8_31_group_norm_nhwc_one_pass_120_cu_9d62f60b4cuda3std6ranges3__45__cpo4swapE
	.align		8
        /*0078*/ 	.dword	_ZN62_INTERNAL_0b1835b8_31_group_norm_nhwc_one_pass_120_cu_9d62f60b4cuda3std6ranges3__45__cpo9iter_moveE
	.align		8
        /*0080*/ 	.dword	_ZN62_INTERNAL_0b1835b8_31_group_norm_nhwc_one_pass_120_cu_9d62f60b4cuda3std6ranges3__45__cpo5beginE
	.align		8
        /*0088*/ 	.dword	_ZN62_INTERNAL_0b1835b8_31_group_norm_nhwc_one_pass_120_cu_9d62f60b4cuda3std6ranges3__45__cpo3endE
	.align		8
        /*0090*/ 	.dword	_ZN62_INTERNAL_0b1835b8_31_group_norm_nhwc_one_pass_120_cu_9d62f60b4cuda3std6ranges3__45__cpo6cbeginE
	.align		8
        /*0098*/ 	.dword	_ZN62_INTERNAL_0b1835b8_31_group_norm_nhwc_one_pass_120_cu_9d62f60b4cuda3std6ranges3__45__cpo4cendE
	.align		8
        /*00a0*/ 	.dword	_ZN62_INTERNAL_0b1835b8_31_group_norm_nhwc_one_pass_120_cu_9d62f60b4cuda3std6ranges3__45__cpo7advanceE
	.align		8
        /*00a8*/ 	.dword	_ZN62_INTERNAL_0b1835b8_31_group_norm_nhwc_one_pass_120_cu_9d62f60b4cuda3std6ranges3__45__cpo9iter_swapE
	.align		8
        /*00b0*/ 	.dword	_ZN62_INTERNAL_0b1835b8_31_group_norm_nhwc_one_pass_120_cu_9d62f60b4cuda3std6ranges3__45__cpo4nextE
	.align		8
        /*00b8*/ 	.dword	_ZN62_INTERNAL_0b1835b8_31_group_norm_nhwc_one_pass_120_cu_9d62f60b4cuda3std6ranges3__45__cpo4prevE
	.align		8
        /*00c0*/ 	.dword	_ZN62_INTERNAL_0b1835b8_31_group_norm_nhwc_one_pass_120_cu_9d62f60b4cuda3std6ranges3__45__cpo4dataE
	.align		8
        /*00c8*/ 	.dword	_ZN62_INTERNAL_0b1835b8_31_group_norm_nhwc_one_pass_120_cu_9d62f60b4cuda3std6ranges3__45__cpo5cdataE
	.align		8
        /*00d0*/ 	.dword	_ZN62_INTERNAL_0b1835b8_31_group_norm_nhwc_one_pass_120_cu_9d62f60b4cuda3std6ranges3__45__cpo4sizeE
	.align		8
        /*00d8*/ 	.dword	_ZN62_INTERNAL_0b1835b8_31_group_norm_nhwc_one_pass_120_cu_9d62f60b4cuda3std6ranges3__45__cpo5ssizeE
	.align		8
        /*00e0*/ 	.dword	_ZN62_INTERNAL_0b1835b8_31_group_norm_nhwc_one_pass_120_cu_9d62f60b4cuda3std6ranges3__45__cpo8distanceE
	.align		8
        /*00e8*/ 	.dword	_ZN62_INTERNAL_0b1835b8_31_group_norm_nhwc_one_pass_120_cu_9d62f60b6thrust24THRUST_300001_SM_1030_NS6system6detail10sequential3seqE
	.align		8
        /*00f0*/ 	.dword	_ZN62_INTERNAL_0b1835b8_31_group_norm_nhwc_one_pass_120_cu_9d62f60b6thrust24THRUST_300001_SM_1030_NS12placeholders2_1E
	.align		8
        /*00f8*/ 	.dword	_ZN62_INTERNAL_0b1835b8_31_group_norm_nhwc_one_pass_120_cu_9d62f60b6thrust24THRUST_300001_SM_1030_NS12placeholders2_2E
	.align		8
        /*0100*/ 	.dword	_ZN62_INTERNAL_0b1835b8_31_group_norm_nhwc_one_pass_120_cu_9d62f60b6thrust24THRUST_300001_SM_1030_NS12placeholders2_3E
	.align		8
        /*0108*/ 	.dword	_ZN62_INTERNAL_0b1835b8_31_group_norm_nhwc_one_pass_120_cu_9d62f60b6thrust24THRUST_300001_SM_1030_NS12placeholders2_4E
	.align		8
        /*0110*/ 	.dword	_ZN62_INTERNAL_0b1835b8_31_group_norm_nhwc_one_pass_120_cu_9d62f60b6thrust24THRUST_300001_SM_1030_NS12placeholders2_5E
	.align		8
        /*0118*/ 	.dword	_ZN62_INTERNAL_0b1835b8_31_group_norm_nhwc_one_pass_120_cu_9d62f60b6thrust24THRUST_300001_SM_1030_NS12placeholders2_6E
	.align		8
        /*0120*/ 	.dword	_ZN62_INTERNAL_0b1835b8_31_group_norm_nhwc_one_pass_120_cu_9d62f60b6thrust24THRUST_300001_SM_1030_NS12placeholders2_7E
	.align		8
        /*0128*/ 	.dword	_ZN62_INTERNAL_0b1835b8_31_group_norm_nhwc_one_pass_120_cu_9d62f60b6thrust24THRUST_300001_SM_1030_NS12placeholders2_8E
	.align		8
        /*0130*/ 	.dword	_ZN62_INTERNAL_0b1835b8_31_group_norm_nhwc_one_pass_120_cu_9d62f60b6thrust24THRUST_300001_SM_1030_NS12placeholders2_9E
	.align		8
        /*0138*/ 	.dword	_ZN62_INTERNAL_0b1835b8_31_group_norm_nhwc_one_pass_120_cu_9d62f60b6thrust24THRUST_300001_SM_1030_NS12placeholders3_10E


//--------------------- .text._ZN3cub18CUB_300001_SM_10306detail11EmptyKernelIvEEvv --------------------------
	.section	.text._ZN3cub18CUB_300001_SM_10306detail11EmptyKernelIvEEvv,"ax",@progbits
	.align	128
        .global         _ZN3cub18CUB_300001_SM_10306detail11EmptyKernelIvEEvv
        .type           _ZN3cub18CUB_300001_SM_10306detail11EmptyKernelIvEEvv,@function
        .size           _ZN3cub18CUB_300001_SM_10306detail11EmptyKernelIvEEvv,(.L_x_4879 - _ZN3cub18CUB_300001_SM_10306detail11EmptyKernelIvEEvv)
        .other          _ZN3cub18CUB_300001_SM_10306detail11EmptyKernelIvEEvv,@"STO_CUDA_ENTRY STV_DEFAULT"
_ZN3cub18CUB_300001_SM_10306detail11EmptyKernelIvEEvv:
.text._ZN3cub18CUB_300001_SM_10306detail11EmptyKernelIvEEvv:
[----:B------:R-:W-:Y:S01]  /*0000*/  LDC R1, c[0x0][0x37c] ;  /* 0x0000df00ff017b82 */ /* 0x000fe20000000800 */
[----:B------:R-:W-:Y:S05]  /*0010*/  EXIT ;  /* 0x000000000000794d */ /* 0x000fea0003800000 */
.L_x_0:
[----:B------:R-:W-:-:S00]  /*0020*/  BRA `(.L_x_0) ;  /* 0xfffffffc00fc7947 */ /* 0x000fc0000383ffff */
[----:B------:R-:W-:-:S00]  /*0030*/  NOP ;  /* 0x0000000000007918 */ /* 0x000fc00000000000 */
        /* <DEDUP_REMOVED lines=12> */
.L_x_4879:


//--------------------- .text._Z35group_norm_nhwc_bwd_one_pass_kernelI11Bf16IOFp32WLi64ELi120ELi480EEv26Group_norm_nhwc_bwd_params --------------------------
	.section	.text._Z35group_norm_nhwc_bwd_one_pass_kernelI11Bf16IOFp32WLi64ELi120ELi480EEv26Group_norm_nhwc_bwd_params,"ax",@progbits
	.align	128
        .global         _Z35group_norm_nhwc_bwd_one_pass_kernelI11Bf16IOFp32WLi64ELi120ELi480EEv26Group_norm_nhwc_bwd_params
        .type           _Z35group_norm_nhwc_bwd_one_pass_kernelI11Bf16IOFp32WLi64ELi120ELi480EEv26Group_norm_nhwc_bwd_params,@function
        .size           _Z35group_norm_nhwc_bwd_one_pass_kernelI11Bf16IOFp32WLi64ELi120ELi480EEv26Group_norm_nhwc_bwd_params,(.L_x_4880 - _Z35group_norm_nhwc_bwd_one_pass_kernelI11Bf16IOFp32WLi64ELi120ELi480EEv26Group_norm_nhwc_bwd_params)
        .other          _Z35group_norm_nhwc_bwd_one_pass_kernelI11Bf16IOFp32WLi64ELi120ELi480EEv26Group_norm_nhwc_bwd_params,@"STO_CUDA_ENTRY STV_DEFAULT"
_Z35group_norm_nhwc_bwd_one_pass_kernelI11Bf16IOFp32WLi64ELi120ELi480EEv26Group_norm_nhwc_bwd_params:
.text._Z35group_norm_nhwc_bwd_one_pass_kernelI11Bf16IOFp32WLi64ELi120ELi480EEv26Group_norm_nhwc_bwd_params:
[----:B------:R-:W-:Y:S01]  /*0000*/  LDC R1, c[0x0][0x37c] ;  /* 0x0000df00ff017b82 */ /* 0x000fe20000000800 */
[----:B------:R-:W0:Y:S01]  /*0010*/  S2R R0, SR_CTAID.Y ;  /* 0x0000000000007919 */ /* 0x000e220000002600 */
[----:B------:R-:W1:Y:S06]  /*0020*/  LDCU UR4, c[0x0][0x410] ;  /* 0x00008200ff0477ac */ /* 0x000e6c0008000800 */
[----:B------:R-:W2:Y:S01]  /*0030*/  S2UR UR10, SR_CTAID.X ;  /* 0x00000000000a79c3 */ /* 0x000ea20000002500 */
[----:B------:R-:W3:Y:S01]  /*0040*/  S2R R2, SR_TID.X ;  /* 0x0000000000027919 */ /* 0x000ee20000002100 */
[----:B------:R-:W1:Y:S01]  /*0050*/  LDCU UR5, c[0x0][0x3e0] ;  /* 0x00007c00ff0577ac */ /* 0x000e620008000800 */
[----:B------:R-:W4:Y:S01]  /*0060*/  LDCU.64 UR8, c[0x0][0x358] ;  /* 0x00006b00ff0877ac */ /* 0x000f220008000a00 */
[----:B-1----:R-:W-:-:S06]  /*0070*/  UIMAD UR4, UR4, UR5, URZ ;  /* 0x00000005040472a4 */ /* 0x002fcc000f8e02ff */
[----:B0-----:R-:W-:-:S13]  /*0080*/  ISETP.GE.AND P0, PT, R0, UR4, PT ;  /* 0x0000000400007c0c */ /* 0x001fda000bf06270 */
[----:B--234-:R-:W-:Y:S05]  /*0090*/  @P0 BRA `(.L_x_1) ;  /* 0x0000005800900947 */ /* 0x01cfea0003800000 */
[----:B------:R-:W-:Y:S01]  /*00a0*/  LOP3.LUT R3, R2, 0xffff, RZ, 0xc0, !PT ;  /* 0x0000ffff02037812 */ /* 0x000fe200078ec0ff */
[----:B------:R-:W0:Y:S01]  /*00b0*/  LDC R14, c[0x0][0x41c] ;  /* 0x00010700ff0e7b82 */ /* 0x000e220000000800 */
[----:B------:R-:W1:Y:S01]  /*00c0*/  S2R R4, SR_LANEID ;  /* 0x0000000000047919 */ /* 0x000e620000000000 */
[----:B------:R-:W-:Y:S01]  /*00d0*/  HFMA2 R6, -RZ, RZ, 0, 0 ;  /* 0x00000000ff067431 */ /* 0x000fe200000001ff */
[----:B------:R-:W-:Y:S01]  /*00e0*/  MOV R8, R0 ;  /* 0x0000000000087202 */ /* 0x000fe20000000f00 */
[----:B------:R-:W-:Y:S01]  /*00f0*/  IMAD R3, R3, 0x445, RZ ;  /* 0x0000044503037824 */ /* 0x000fe200078e02ff */
[----:B------:R-:W2:Y:S03]  /*0100*/  LDCU.U8 UR11, c[0x0][0x414] ;  /* 0x00008280ff0b77ac */ /* 0x000ea60008000000 */
[----:B------:R-:W3:Y:S01]  /*0110*/  LDC R5, c[0x0][0x374] ;  /* 0x0000dd00ff057b82 */ /* 0x000ee20000000800 */
[----:B------:R-:W-:-:S04]  /*0120*/  SHF.R.U32.HI R3, RZ, 0x10, R3 ;  /* 0x00000010ff037819 */ /* 0x000fc80000011603 */
[----:B------:R-:W-:-:S03]  /*0130*/  PRMT R12, R3, 0x9910, RZ ;  /* 0x00009910030c7816 */ /* 0x000fc600000000ff */
[----:B------:R-:W4:Y:S02]  /*0140*/  LDC R7, c[0x0][0x370] ;  /* 0x0000dc00ff077b82 */ /* 0x000f240000000800 */
[----:B------:R-:W-:-:S05]  /*0150*/  IMAD R12, R12, 0x3c, RZ ;  /* 0x0000003c0c0c7824 */ /* 0x000fca00078e02ff */
[----:B------:R-:W-:Y:S01]  /*0160*/  IADD3 R21, PT, PT, RZ, -R12, RZ ;  /* 0x8000000cff157210 */ /* 0x000fe20007ffe0ff */
[----:B0-----:R-:W-:-:S03]  /*0170*/  IMAD R14, R14, UR10, R3 ;  /* 0x0000000a0e0e7c24 */ /* 0x001fc6000f8e0203 */
[----:B------:R-:W-:Y:S02]  /*0180*/  PRMT R21, R21, 0x7710, RZ ;  /* 0x0000771015157816 */ /* 0x000fe400000000ff */
[C---:B------:R-:W-:Y:S02]  /*0190*/  IADD3 R9, PT, PT, R14.reuse, 0x8, RZ ;  /* 0x000000080e097810 */ /* 0x040fe40007ffe0ff */
[C---:B------:R-:W-:Y:S02]  /*01a0*/  IADD3 R10, PT, PT, R14.reuse, 0x10, RZ ;  /* 0x000000100e0a7810 */ /* 0x040fe40007ffe0ff */
[C---:B------:R-:W-:Y:S02]  /*01b0*/  IADD3 R11, PT, PT, R14.reuse, 0x18, RZ ;  /* 0x000000180e0b7810 */ /* 0x040fe40007ffe0ff */
[C---:B------:R-:W-:Y:S02]  /*01c0*/  IADD3 R12, PT, PT, R14.reuse, 0x28, RZ ;  /* 0x000000280e0c7810 */ /* 0x040fe40007ffe0ff */
[----:B------:R-:W-:-:S02]  /*01d0*/  IADD3 R13, PT, PT, R14, 0x30, RZ ;  /* 0x000000300e0d7810 */ /* 0x000fc40007ffe0ff */
[----:B------:R-:W-:Y:S02]  /*01e0*/  IADD3 R14, PT, PT, R14, 0x38, RZ ;  /* 0x000000380e0e7810 */ /* 0x000fe40007ffe0ff */
[----:B------:R-:W-:Y:S02]  /*01f0*/  IADD3 R16, PT, PT, R21, R2, RZ ;  /* 0x0000000215107210 */ /* 0x000fe40007ffe0ff */
[----:B------:R-:W-:Y:S02]  /*0200*/  SHF.R.S32.HI R15, RZ, 0x1f, R9 ;  /* 0x0000001fff0f7819 */ /* 0x000fe40000011409 */
[----:B------:R-:W-:Y:S02]  /*0210*/  SHF.R.S32.HI R17, RZ, 0x1f, R10 ;  /* 0x0000001fff117819 */ /* 0x000fe4000001140a */
[----:B------:R-:W-:Y:S02]  /*0220*/  SHF.R.S32.HI R19, RZ, 0x1f, R11 ;  /* 0x0000001fff137819 */ /* 0x000fe4000001140b */
[----:B------:R-:W-:-:S02]  /*0230*/  SHF.R.S32.HI R21, RZ, 0x1f, R12 ;  /* 0x0000001fff157819 */ /* 0x000fc4000001140c */
[----:B------:R-:W-:Y:S02]  /*0240*/  SHF.R.S32.HI R23, RZ, 0x1f, R13 ;  /* 0x0000001fff177819 */ /* 0x000fe4000001140d */
[----:B------:R-:W-:Y:S02]  /*0250*/  SHF.R.S32.HI R25, RZ, 0x1f, R14 ;  /* 0x0000001fff197819 */ /* 0x000fe4000001140e */
[----:B-1234-:R-:W-:-:S07]  /*0260*/  SHF.L.U32 R16, R16, 0x1, RZ ;  /* 0x0000000110107819 */ /* 0x01efce00000006ff */
.L_x_44:
[----:B0-2---:R-:W0:Y:S01]  /*0270*/  LDC R35, c[0x0][0x410] ;  /* 0x00010400ff237b82 */ /* 0x005e220000000800 */
[----:B-1----:R-:W1:Y:S01]  /*0280*/  LDCU.128 UR12, c[0x0][0x400] ;  /* 0x00008000ff0c77ac */ /* 0x002e620008000c00 */
[----:B------:R-:W-:Y:S02]  /*0290*/  ISETP.GE.AND P3, PT, R8, RZ, PT ;  /* 0x000000ff0800720c */ /* 0x000fe40003f66270 */
[----:B------:R-:W-:-:S04]  /*02a0*/  LOP3.LUT R28, R16, 0xffff, RZ, 0xc0, !PT ;  /* 0x0000ffff101c7812 */ /* 0x000fc800078ec0ff */
[----:B------:R-:W2:Y:S08]  /*02b0*/  LDC R22, c[0x0][0x41c] ;  /* 0x00010700ff167b82 */ /* 0x000eb00000000800 */
[----:B---3--:R-:W3:Y:S01]  /*02c0*/  LDC.64 R56, c[0x0][0x3b8] ;  /* 0x0000ee00ff387b82 */ /* 0x008ee20000000a00 */
[----:B0-----:R-:W-:-:S04]  /*02d0*/  IABS R29, R35 ;  /* 0x00000023001d7213 */ /* 0x001fc80000000000 */
[----:B------:R-:W0:Y:S01]  /*02e0*/  I2F.RP R18, R29 ;  /* 0x0000001d00127306 */ /* 0x000e220000209400 */
[----:B--2---:R-:W-:-:S05]  /*02f0*/  IMAD R45, R22, UR10, R3 ;  /* 0x0000000a162d7c24 */ /* 0x004fca000f8e0203 */
[----:B-1----:R-:W-:Y:S02]  /*0300*/  ISETP.GE.U32.AND P0, PT, R45, UR12, PT ;  /* 0x0000000c2d007c0c */ /* 0x002fe4000bf06070 */
[----:B------:R-:W-:Y:S01]  /*0310*/  SHF.R.S32.HI R33, RZ, 0x1f, R45 ;  /* 0x0000001fff217819 */ /* 0x000fe2000001142d */
[----:B0-----:R-:W0:Y:S03]  /*0320*/  MUFU.RCP R18, R18 ;  /* 0x0000001200127308 */ /* 0x001e260000001000 */
[----:B------:R-:W-:-:S13]  /*0330*/  ISETP.GE.AND.EX P0, PT, R33, UR13, PT, P0 ;  /* 0x0000000d21007c0c */ /* 0x000fda000bf06300 */
[----:B------:R-:W1:Y:S01]  /*0340*/  @!P0 LDC.64 R38, c[0x0][0x3f8] ;  /* 0x0000fe00ff268b82 */ /* 0x000e620000000a00 */
[----:B0-----:R-:W-:-:S04]  /*0350*/  IADD3 R26, PT, PT, R18, 0xffffffe, RZ ;  /* 0x0ffffffe121a7810 */ /* 0x001fc80007ffe0ff */
[----:B------:R0:W2:Y:S03]  /*0360*/  F2I.FTZ.U32.TRUNC.NTZ R27, R26 ;  /* 0x0000001a001b7305 */ /* 0x0000a6000021f000 */
[----:B------:R-:W4:Y:S01]  /*0370*/  @!P0 LDC.64 R40, c[0x0][0x3a0] ;  /* 0x0000e800ff288b82 */ /* 0x000f220000000a00 */
[----:B0-----:R-:W-:-:S07]  /*0380*/  MOV R26, RZ ;  /* 0x000000ff001a7202 */ /* 0x001fce0000000f00 */
[----:B------:R-:W0:Y:S01]  /*0390*/  @!P0 LDC.64 R42, c[0x0][0x398] ;  /* 0x0000e600ff2a8b82 */ /* 0x000e220000000a00 */
[----:B--2---:R-:W-:-:S05]  /*03a0*/  IADD3 R20, PT, PT, RZ, -R27, RZ ;  /* 0x8000001bff147210 */ /* 0x004fca0007ffe0ff */
[----:B------:R-:W-:Y:S01]  /*03b0*/  IMAD R31, R20, R29, RZ ;  /* 0x0000001d141f7224 */ /* 0x000fe200078e02ff */
[----:B------:R-:W-:-:S03]  /*03c0*/  IABS R20, R8 ;  /* 0x0000000800147213 */ /* 0x000fc60000000000 */
[----:B------:R-:W-:-:S06]  /*03d0*/  IMAD.HI.U32 R27, R27, R31, R26 ;  /* 0x0000001f1b1b7227 */ /* 0x000fcc00078e001a */
[----:B------:R-:W-:-:S05]  /*03e0*/  IMAD.HI.U32 R27, R27, R20, RZ ;  /* 0x000000141b1b7227 */ /* 0x000fca00078e00ff */
[----:B------:R-:W-:-:S05]  /*03f0*/  IADD3 R18, PT, PT, -R27, RZ, RZ ;  /* 0x000000ff1b127210 */ /* 0x000fca0007ffe1ff */
[----:B------:R-:W-:Y:S01]  /*0400*/  IMAD R18, R29, R18, R20 ;  /* 0x000000121d127224 */ /* 0x000fe200078e0214 */
[----:B------:R-:W-:-:S04]  /*0410*/  LOP3.LUT R20, R8, R35, RZ, 0x3c, !PT ;  /* 0x0000002308147212 */ /* 0x000fc800078e3cff */
[----:B------:R-:W-:Y:S02]  /*0420*/  ISETP.GT.U32.AND P4, PT, R29, R18, PT ;  /* 0x000000121d00720c */ /* 0x000fe40003f84070 */
[----:B------:R-:W-:-:S11]  /*0430*/  ISETP.GE.AND P1, PT, R20, RZ, PT ;  /* 0x000000ff1400720c */ /* 0x000fd60003f26270 */
[-C--:B------:R-:W-:Y:S02]  /*0440*/  @!P4 IADD3 R18, PT, PT, R18, -R29.reuse, RZ ;  /* 0x8000001d1212c210 */ /* 0x080fe40007ffe0ff */
[----:B------:R-:W-:Y:S02]  /*0450*/  @!P4 IADD3 R27, PT, PT, R27, 0x1, RZ ;  /* 0x000000011b1bc810 */ /* 0x000fe40007ffe0ff */
[CC--:B------:R-:W-:Y:S02]  /*0460*/  ISETP.GE.U32.AND P2, PT, R18.reuse, R29.reuse, PT ;  /* 0x0000001d1200720c */ /* 0x0c0fe40003f46070 */
[----:B------:R-:W-:Y:S02]  /*0470*/  ISETP.GT.U32.AND P5, PT, R29, R18, PT ;  /* 0x000000121d00720c */ /* 0x000fe40003fa4070 */
[----:B------:R-:W-:-:S04]  /*0480*/  IADD3 R29, PT, PT, R18, -R29, RZ ;  /* 0x8000001d121d7210 */ /* 0x000fc80007ffe0ff */
[----:B------:R-:W-:Y:S02]  /*0490*/  SEL R18, R29, R18, !P5 ;  /* 0x000000121d127207 */ /* 0x000fe40006800000 */
[----:B------:R-:W-:Y:S02]  /*04a0*/  ISETP.NE.AND P5, PT, R35, RZ, PT ;  /* 0x000000ff2300720c */ /* 0x000fe40003fa5270 */
[----:B------:R-:W-:Y:S02]  /*04b0*/  LOP3.LUT R29, RZ, R35, RZ, 0x33, !PT ;  /* 0x00000023ff1d7212 */ /* 0x000fe400078e33ff */
[----:B------:R-:W-:Y:S02]  /*04c0*/  IADD3 R35, PT, PT, R45, 0x20, RZ ;  /* 0x000000202d237810 */ /* 0x000fe40007ffe0ff */
[----:B------:R-:W-:Y:S02]  /*04d0*/  @!P3 IADD3 R18, PT, PT, -R18, RZ, RZ ;  /* 0x000000ff1212b210 */ /* 0x000fe40007ffe1ff */
[----:B------:R-:W-:-:S02]  /*04e0*/  ISETP.GE.U32.AND P4, PT, R35, UR12, PT ;  /* 0x0000000c23007c0c */ /* 0x000fc4000bf86070 */
[----:B------:R-:W-:Y:S02]  /*04f0*/  SHF.R.S32.HI R37, RZ, 0x1f, R35 ;  /* 0x0000001fff257819 */ /* 0x000fe40000011423 */
[----:B------:R-:W-:Y:S02]  /*0500*/  @P2 IADD3 R27, PT, PT, R27, 0x1, RZ ;  /* 0x000000011b1b2810 */ /* 0x000fe40007ffe0ff */
[----:B------:R-:W-:Y:S02]  /*0510*/  SEL R67, R29, R18, !P5 ;  /* 0x000000121d437207 */ /* 0x000fe40006800000 */
[----:B------:R-:W-:Y:S02]  /*0520*/  ISETP.GE.AND.EX P4, PT, R37, UR13, PT, P4 ;  /* 0x0000000d25007c0c */ /* 0x000fe4000bf86340 */
[----:B------:R-:W-:Y:S01]  /*0530*/  @!P1 IADD3 R27, PT, PT, -R27, RZ, RZ ;  /* 0x000000ff1b1b9210 */ /* 0x000fe20007ffe1ff */
[----:B------:R-:W-:Y:S01]  /*0540*/  IMAD R31, R67, 0x78, RZ ;  /* 0x00000078431f7824 */ /* 0x000fe200078e02ff */
[----:B------:R-:W-:-:S02]  /*0550*/  ISETP.GE.U32.AND P3, PT, R10, UR12, PT ;  /* 0x0000000c0a007c0c */ /* 0x000fc4000bf66070 */
[----:B------:R-:W-:Y:S02]  /*0560*/  SEL R27, R29, R27, !P5 ;  /* 0x0000001b1d1b7207 */ /* 0x000fe40006800000 */
[C---:B------:R-:W-:Y:S02]  /*0570*/  IADD3 R84, P1, PT, R31.reuse, R28, RZ ;  /* 0x0000001c1f547210 */ /* 0x040fe40007f3e0ff */
[----:B------:R-:W-:Y:S02]  /*0580*/  SHF.R.S32.HI R18, RZ, 0x1f, R27 ;  /* 0x0000001fff127819 */ /* 0x000fe4000001141b */
[----:B------:R-:W-:Y:S01]  /*0590*/  LEA.HI.X.SX32 R85, R31, RZ, 0x1, P1 ;  /* 0x000000ff1f557211 */ /* 0x000fe200008f0eff */
[----:B------:R-:W2:Y:S01]  /*05a0*/  @!P4 LDC.64 R46, c[0x0][0x3f8] ;  /* 0x0000fe00ff2ecb82 */ /* 0x000ea20000000a00 */
[----:B------:R-:W-:Y:S01]  /*05b0*/  ISETP.GE.AND.EX P3, PT, R17, UR13, PT, P3 ;  /* 0x0000000d11007c0c */ /* 0x000fe2000bf66330 */
[----:B------:R-:W-:Y:S01]  /*05c0*/  IMAD R18, R18, UR14, RZ ;  /* 0x0000000e12127c24 */ /* 0x000fe2000f8e02ff */
[----:B------:R-:W-:Y:S01]  /*05d0*/  ISETP.GE.U32.AND P2, PT, R11, UR12, PT ;  /* 0x0000000c0b007c0c */ /* 0x000fe2000bf46070 */
[----:B------:R-:W-:-:S03]  /*05e0*/  IMAD.WIDE.U32 R84, R27, UR14, R84 ;  /* 0x0000000e1b547c25 */ /* 0x000fc6000f8e0054 */
[----:B------:R-:W-:Y:S01]  /*05f0*/  ISETP.GE.AND.EX P2, PT, R19, UR13, PT, P2 ;  /* 0x0000000d13007c0c */ /* 0x000fe2000bf46320 */
[----:B------:R-:W-:Y:S01]  /*0600*/  IMAD R87, R27, UR15, R18 ;  /* 0x0000000f1b577c24 */ /* 0x000fe2000f8e0212 */
[----:B------:R-:W-:Y:S01]  /*0610*/  @!P0 MOV R86, R84 ;  /* 0x0000005400568202 */ /* 0x000fe20000000f00 */
[----:B-1----:R-:W-:Y:S01]  /*0620*/  @!P0 IMAD R18, R33, R38, RZ ;  /* 0x0000002621128224 */ /* 0x002fe200078e02ff */
[----:B------:R-:W1:Y:S01]  /*0630*/  @!P4 LDC.64 R48, c[0x0][0x3a0] ;  /* 0x0000e800ff30cb82 */ /* 0x000e620000000a00 */
[----:B------:R-:W-:Y:S02]  /*0640*/  @!P4 MOV R32, R84 ;  /* 0x000000540020c202 */ /* 0x000fe40000000f00 */
[----:B------:R-:W-:Y:S01]  /*0650*/  IADD3 R87, PT, PT, R85, R87, RZ ;  /* 0x0000005755577210 */ /* 0x000fe20007ffe0ff */
[----:B------:R-:W-:-:S03]  /*0660*/  @!P0 IMAD R29, R45, R39, R18 ;  /* 0x000000272d1d8224 */ /* 0x000fc600078e0212 */
[----:B------:R-:W-:Y:S01]  /*0670*/  @!P4 MOV R33, R87 ;  /* 0x000000570021c202 */ /* 0x000fe20000000f00 */
[----:B------:R-:W-:Y:S01]  /*0680*/  @!P0 IMAD.WIDE.U32 R26, R45, R38, R86 ;  /* 0x000000262d1a8225 */ /* 0x000fe200078e0056 */
[----:B------:R-:W3:Y:S04]  /*0690*/  @!P4 LDC.64 R50, c[0x0][0x398] ;  /* 0x0000e600ff32cb82 */ /* 0x000ee80000000a00 */
[----:B------:R-:W-:Y:S01]  /*06a0*/  @!P0 IADD3 R27, PT, PT, R27, R29, RZ ;  /* 0x0000001d1b1b8210 */ /* 0x000fe20007ffe0ff */
[-C--:B--2---:R-:W-:Y:S01]  /*06b0*/  @!P4 IMAD R20, R37, R46.reuse, RZ ;  /* 0x0000002e2514c224 */ /* 0x084fe200078e02ff */
[C---:B------:R-:W-:Y:S01]  /*06c0*/  @!P0 SHF.L.U32 R31, R26.reuse, 0x1, RZ ;  /* 0x000000011a1f8819 */ /* 0x040fe200000006ff */
[----:B------:R-:W-:Y:S01]  /*06d0*/  @!P4 IMAD.WIDE.U32 R32, R35, R46, R32 ;  /* 0x0000002e2320c225 */ /* 0x000fe200078e0020 */
[----:B------:R-:W2:Y:S01]  /*06e0*/  @!P3 LDC.64 R38, c[0x0][0x3f8] ;  /* 0x0000fe00ff26bb82 */ /* 0x000ea20000000a00 */
[----:B------:R-:W-:-:S02]  /*06f0*/  @!P0 SHF.L.U64.HI R18, R26, 0x1, R27 ;  /* 0x000000011a128819 */ /* 0x000fc4000001021b */
[----:B----4-:R-:W-:Y:S01]  /*0700*/  @!P0 IADD3 R26, P1, PT, R31, R40, RZ ;  /* 0x000000281f1a8210 */ /* 0x010fe20007f3e0ff */
[----:B------:R-:W-:Y:S01]  /*0710*/  @!P4 IMAD R29, R35, R47, R20 ;  /* 0x0000002f231dc224 */ /* 0x000fe200078e0214 */
[----:B0-----:R-:W-:Y:S02]  /*0720*/  @!P0 IADD3 R30, P5, PT, R31, R42, RZ ;  /* 0x0000002a1f1e8210 */ /* 0x001fe40007fbe0ff */
[C---:B------:R-:W-:Y:S01]  /*0730*/  @!P0 IADD3.X R27, PT, PT, R18.reuse, R41, RZ, P1, !PT ;  /* 0x00000029121b8210 */ /* 0x040fe20000ffe4ff */
[----:B------:R-:W0:Y:S01]  /*0740*/  @!P2 LDC.64 R44, c[0x0][0x3f8] ;  /* 0x0000fe00ff2cab82 */ /* 0x000e220000000a00 */
[----:B------:R-:W-:Y:S02]  /*0750*/  @!P0 IADD3.X R31, PT, PT, R18, R43, RZ, P5, !PT ;  /* 0x0000002b121f8210 */ /* 0x000fe40002ffe4ff */
[----:B------:R-:W-:Y:S02]  /*0760*/  MOV R18, RZ ;  /* 0x000000ff00127202 */ /* 0x000fe40000000f00 */
[----:B------:R-:W-:-:S02]  /*0770*/  MOV R20, RZ ;  /* 0x000000ff00147202 */ /* 0x000fc40000000f00 */
[----:B------:R-:W-:Y:S01]  /*0780*/  @!P4 IADD3 R29, PT, PT, R33, R29, RZ ;  /* 0x0000001d211dc210 */ /* 0x000fe20007ffe0ff */
[----:B------:R-:W4:Y:S01]  /*0790*/  @!P3 LDC.64 R42, c[0x0][0x398] ;  /* 0x0000e600ff2abb82 */ /* 0x000f220000000a00 */
[----:B------:R-:W-:Y:S01]  /*07a0*/  @!P4 SHF.L.U32 R37, R32, 0x1, RZ ;  /* 0x000000012025c819 */ /* 0x000fe200000006ff */
[----:B------:R3:W4:Y:S01]  /*07b0*/  @!P0 LDG.E R18, desc[UR8][R26.64] ;  /* 0x000000081a128981 */ /* 0x000722000c1e1900 */
[----:B------:R-:W-:Y:S02]  /*07c0*/  ISETP.GE.U32.AND P1, PT, R12, UR12, PT ;  /* 0x0000000c0c007c0c */ /* 0x000fe4000bf26070 */
[----:B------:R-:W-:Y:S01]  /*07d0*/  @!P4 SHF.L.U64.HI R24, R32, 0x1, R29 ;  /* 0x000000012018c819 */ /* 0x000fe2000001021d */
[----:B------:R0:W4:Y:S01]  /*07e0*/  @!P0 LDG.E R20, desc[UR8][R30.64] ;  /* 0x000000081e148981 */ /* 0x000122000c1e1900 */
[----:B-1----:R-:W-:Y:S01]  /*07f0*/  @!P4 IADD3 R32, P0, PT, R37, R48, RZ ;  /* 0x000000302520c210 */ /* 0x002fe20007f1e0ff */
[----:B--2---:R-:W-:Y:S01]  /*0800*/  @!P3 IMAD R22, R17, R38, RZ ;  /* 0x000000261116b224 */ /* 0x004fe200078e02ff */
[----:B------:R-:W-:Y:S01]  /*0810*/  ISETP.GE.AND.EX P1, PT, R21, UR13, PT, P1 ;  /* 0x0000000d15007c0c */ /* 0x000fe2000bf26310 */
[----:B------:R-:W1:Y:S01]  /*0820*/  @!P3 LDC.64 R40, c[0x0][0x3a0] ;  /* 0x0000e800ff28bb82 */ /* 0x000e620000000a00 */
[----:B------:R-:W-:Y:S01]  /*0830*/  @!P4 IADD3.X R33, PT, PT, R24, R49, RZ, P0, !PT ;  /* 0x000000311821c210 */ /* 0x000fe200007fe4ff */
[----:B------:R-:W-:Y:S01]  /*0840*/  @!P3 IMAD R29, R10, R39, R22 ;  /* 0x000000270a1db224 */ /* 0x000fe200078e0216 */
[----:B---3--:R-:W-:-:S02]  /*0850*/  @!P3 MOV R26, R84 ;  /* 0x00000054001ab202 */ /* 0x008fc40000000f00 */
[----:B------:R-:W-:Y:S02]  /*0860*/  @!P3 MOV R27, R87 ;  /* 0x00000057001bb202 */ /* 0x000fe40000000f00 */
[----:B------:R-:W-:Y:S01]  /*0870*/  ISETP.GE.U32.AND P0, PT, R13, UR12, PT ;  /* 0x0000000c0d007c0c */ /* 0x000fe2000bf06070 */
[----:B------:R-:W2:Y:S01]  /*0880*/  @!P2 LDC.64 R46, c[0x0][0x3a0] ;  /* 0x0000e800ff2eab82 */ /* 0x000ea20000000a00 */
[----:B------:R-:W-:Y:S01]  /*0890*/  @!P4 IADD3 R36, P5, PT, R37, R50, RZ ;  /* 0x000000322524c210 */ /* 0x000fe20007fbe0ff */
[----:B------:R-:W-:Y:S01]  /*08a0*/  @!P3 IMAD.WIDE.U32 R26, R10, R38, R26 ;  /* 0x000000260a1ab225 */ /* 0x000fe200078e001a */
[----:B------:R-:W-:Y:S02]  /*08b0*/  ISETP.GE.AND.EX P0, PT, R23, UR13, PT, P0 ;  /* 0x0000000d17007c0c */ /* 0x000fe4000bf06300 */
[----:B------:R-:W-:Y:S02]  /*08c0*/  @!P4 IADD3.X R37, PT, PT, R24, R51, RZ, P5, !PT ;  /* 0x000000331825c210 */ /* 0x000fe40002ffe4ff */
[----:B------:R-:W-:Y:S01]  /*08d0*/  @!P3 IADD3 R27, PT, PT, R27, R29, RZ ;  /* 0x0000001d1b1bb210 */ /* 0x000fe20007ffe0ff */
[----:B------:R-:W3:Y:S01]  /*08e0*/  @!P1 LDC.64 R50, c[0x0][0x3f8] ;  /* 0x0000fe00ff329b82 */ /* 0x000ee20000000a00 */
[----:B0-----:R-:W-:Y:S01]  /*08f0*/  @!P2 IMAD R24, R19, R44, RZ ;  /* 0x0000002c1318a224 */ /* 0x001fe200078e02ff */
[----:B------:R-:W-:-:S02]  /*0900*/  @!P3 SHF.L.U32 R35, R26, 0x1, RZ ;  /* 0x000000011a23b819 */ /* 0x000fc400000006ff */
[----:B------:R-:W-:Y:S02]  /*0910*/  @!P3 SHF.L.U64.HI R30, R26, 0x1, R27 ;  /* 0x000000011a1eb819 */ /* 0x000fe4000001021b */
[----:B------:R-:W-:Y:S02]  /*0920*/  @!P2 MOV R26, R84 ;  /* 0x00000054001aa202 */ /* 0x000fe40000000f00 */
[----:B------:R-:W-:Y:S01]  /*0930*/  @!P2 MOV R27, R87 ;  /* 0x00000057001ba202 */ /* 0x000fe20000000f00 */
[C---:B------:R-:W-:Y:S01]  /*0940*/  @!P2 IMAD R29, R11.reuse, R45, R24 ;  /* 0x0000002d0b1da224 */ /* 0x040fe200078e0218 */
[----:B------:R-:W0:Y:S01]  /*0950*/  @!P0 LDC.64 R52, c[0x0][0x3f8] ;  /* 0x0000fe00ff348b82 */ /* 0x000e220000000a00 */
[----:B------:R-:W-:Y:S02]  /*0960*/  MOV R22, RZ ;  /* 0x000000ff00167202 */ /* 0x000fe40000000f00 */
[----:B------:R-:W-:Y:S01]  /*0970*/  MOV R24, RZ ;  /* 0x000000ff00187202 */ /* 0x000fe20000000f00 */
[----:B------:R-:W-:-:S03]  /*0980*/  @!P2 IMAD.WIDE.U32 R26, R11, R44, R26 ;  /* 0x0000002c0b1aa225 */ /* 0x000fc600078e001a */
[----:B------:R1:W3:Y:S01]  /*0990*/  @!P4 LDG.E R22, desc[UR8][R32.64] ;  /* 0x000000082016c981 */ /* 0x0002e2000c1e1900 */
[----:B------:R-:W0:Y:S01]  /*09a0*/  @!P2 LDC.64 R44, c[0x0][0x398] ;  /* 0x0000e600ff2cab82 */ /* 0x000e220000000a00 */
[----:B------:R-:W-:Y:S02]  /*09b0*/  @!P2 IADD3 R27, PT, PT, R27, R29, RZ ;  /* 0x0000001d1b1ba210 */ /* 0x000fe40007ffe0ff */
[----:B------:R2:W3:Y:S01]  /*09c0*/  @!P4 LDG.E R24, desc[UR8][R36.64] ;  /* 0x000000082418c981 */ /* 0x0004e2000c1e1900 */
[C---:B----4-:R-:W-:Y:S02]  /*09d0*/  @!P3 IADD3 R34, P4, PT, R35.reuse, R42, RZ ;  /* 0x0000002a2322b210 */ /* 0x050fe40007f9e0ff */
[----:B------:R-:W-:Y:S02]  /*09e0*/  @!P2 SHF.L.U32 R39, R26, 0x1, RZ ;  /* 0x000000011a27a819 */ /* 0x000fe400000006ff */
[----:B------:R-:W-:Y:S01]  /*09f0*/  CS2R R48, SRZ ;  /* 0x0000000000307805 */ /* 0x000fe2000001ff00 */
[----:B------:R-:W4:Y:S01]  /*0a00*/  @!P0 LDC.64 R54, c[0x0][0x398] ;  /* 0x0000e600ff368b82 */ /* 0x000f220000000a00 */
[----:B-1----:R-:W-:-:S02]  /*0a10*/  @!P3 IADD3 R32, P5, PT, R35, R40, RZ ;  /* 0x000000282320b210 */ /* 0x002fc40007fbe0ff */
[----:B------:R-:W-:Y:S02]  /*0a20*/  @!P3 IADD3.X R35, PT, PT, R30, R43, RZ, P4, !PT ;  /* 0x0000002b1e23b210 */ /* 0x000fe400027fe4ff */
[----:B------:R-:W-:Y:S02]  /*0a30*/  @!P2 SHF.L.U64.HI R42, R26, 0x1, R27 ;  /* 0x000000011a2aa819 */ /* 0x000fe4000001021b */
[----:B--2---:R-:W-:Y:S02]  /*0a40*/  @!P2 IADD3 R36, P6, PT, R39, R46, RZ ;  /* 0x0000002e2724a210 */ /* 0x004fe40007fde0ff */
[----:B------:R-:W-:Y:S02]  /*0a50*/  @!P3 IADD3.X R33, PT, PT, R30, R41, RZ, P5, !PT ;  /* 0x000000291e21b210 */ /* 0x000fe40002ffe4ff */
[----:B------:R-:W-:Y:S01]  /*0a60*/  ISETP.GE.U32.AND P4, PT, R9, UR12, PT ;  /* 0x0000000c09007c0c */ /* 0x000fe2000bf86070 */
[----:B---3--:R-:W-:Y:S01]  /*0a70*/  @!P1 IMAD R29, R21, R50, RZ ;  /* 0x00000032151d9224 */ /* 0x008fe200078e02ff */
[----:B------:R-:W-:-:S02]  /*0a80*/  @!P1 MOV R40, R84 ;  /* 0x0000005400289202 */ /* 0x000fc40000000f00 */
[----:B------:R-:W-:Y:S02]  /*0a90*/  CS2R R26, SRZ ;  /* 0x00000000001a7805 */ /* 0x000fe4000001ff00 */
[----:B------:R-:W-:Y:S01]  /*0aa0*/  @!P1 MOV R41, R87 ;  /* 0x0000005700299202 */ /* 0x000fe20000000f00 */
[----:B------:R-:W1:Y:S01]  /*0ab0*/  @!P1 LDC.64 R30, c[0x0][0x398] ;  /* 0x0000e600ff1e9b82 */ /* 0x000e620000000a00 */
[----:B------:R-:W-:Y:S02]  /*0ac0*/  @!P2 IADD3.X R37, PT, PT, R42, R47, RZ, P6, !PT ;  /* 0x0000002f2a25a210 */ /* 0x000fe400037fe4ff */
[----:B------:R-:W-:Y:S01]  /*0ad0*/  ISETP.GE.AND.EX P4, PT, R15, UR13, PT, P4 ;  /* 0x0000000d0f007c0c */ /* 0x000fe2000bf86340 */
[C---:B------:R-:W-:Y:S01]  /*0ae0*/  @!P1 IMAD R29, R12.reuse, R51, R29 ;  /* 0x000000330c1d9224 */ /* 0x040fe200078e021d */
[----:B------:R2:W3:Y:S01]  /*0af0*/  @!P3 LDG.E R27, desc[UR8][R34.64] ;  /* 0x00000008221bb981 */ /* 0x0004e2000c1e1900 */
[----:B------:R-:W-:Y:S02]  /*0b00*/  @!P1 IMAD.WIDE.U32 R40, R12, R50, R40 ;  /* 0x000000320c289225 */ /* 0x000fe400078e0028 */
[----:B------:R-:W1:Y:S01]  /*0b10*/  @!P1 LDC.64 R46, c[0x0][0x3a0] ;  /* 0x0000e800ff2e9b82 */ /* 0x000e620000000a00 */
[----:B------:R2:W3:Y:S02]  /*0b20*/  @!P3 LDG.E R26, desc[UR8][R32.64] ;  /* 0x00000008201ab981 */ /* 0x0004e4000c1e1900 */
[----:B------:R-:W-:-:S02]  /*0b30*/  @!P1 IADD3 R29, PT, PT, R41, R29, RZ ;  /* 0x0000001d291d9210 */ /* 0x000fc40007ffe0ff */
[----:B------:R-:W-:Y:S01]  /*0b40*/  ISETP.GE.U32.AND P5, PT, R14, UR12, PT ;  /* 0x0000000c0e007c0c */ /* 0x000fe2000bfa6070 */
[----:B------:R-:W-:Y:S01]  /*0b50*/  IMAD.WIDE R56, R8, 0x8, R56 ;  /* 0x0000000808387825 */ /* 0x000fe200078e0238 */
[----:B0-----:R-:W-:Y:S01]  /*0b60*/  @!P2 IADD3 R38, P3, PT, R39, R44, RZ ;  /* 0x0000002c2726a210 */ /* 0x001fe20007f7e0ff */
[----:B------:R0:W3:Y:S02]  /*0b70*/  @!P2 LDG.E R48, desc[UR8][R36.64] ;  /* 0x000000082430a981 */ /* 0x0000e4000c1e1900 */
[----:B--2---:R-:W-:Y:S01]  /*0b80*/  @!P0 IMAD R34, R23, R52, RZ ;  /* 0x0000003417228224 */ /* 0x004fe200078e02ff */
[----:B------:R-:W-:Y:S01]  /*0b90*/  @!P1 SHF.L.U64.HI R44, R40, 0x1, R29 ;  /* 0x00000001282c9819 */ /* 0x000fe2000001021d */
[----:B------:R-:W2:Y:S01]  /*0ba0*/  @!P0 LDC.64 R32, c[0x0][0x3a0] ;  /* 0x0000e800ff208b82 */ /* 0x000ea20000000a00 */
[----:B------:R-:W-:Y:S01]  /*0bb0*/  ISETP.GE.AND.EX P5, PT, R25, UR13, PT, P5 ;  /* 0x0000000d19007c0c */ /* 0x000fe2000bfa6350 */
[----:B------:R-:W-:Y:S01]  /*0bc0*/  @!P0 IMAD R29, R13, R53, R34 ;  /* 0x000000350d1d8224 */ /* 0x000fe200078e0222 */
[----:B------:R-:W-:Y:S01]  /*0bd0*/  @!P2 IADD3.X R39, PT, PT, R42, R45, RZ, P3, !PT ;  /* 0x0000002d2a27a210 */ /* 0x000fe20001ffe4ff */
[----:B------:R-:W3:Y:S04]  /*0be0*/  LDG.E.64 R56, desc[UR8][R56.64] ;  /* 0x0000000838387981 */ /* 0x000ee8000c1e1b00 */
[----:B------:R-:W2:Y:S01]  /*0bf0*/  @!P4 LDC.64 R34, c[0x0][0x3f8] ;  /* 0x0000fe00ff22cb82 */ /* 0x000ea20000000a00 */
[----:B------:R-:W-:Y:S01]  /*0c00*/  @!P1 SHF.L.U32 R43, R40, 0x1, RZ ;  /* 0x00000001282b9819 */ /* 0x000fe200000006ff */
[----:B------:R1:W3:Y:S01]  /*0c10*/  @!P2 LDG.E R49, desc[UR8][R38.64] ;  /* 0x000000082631a981 */ /* 0x0002e2000c1e1900 */
[----:B0-----:R-:W-:-:S02]  /*0c20*/  @!P0 MOV R36, R84 ;  /* 0x0000005400248202 */ /* 0x001fc40000000f00 */
[----:B------:R-:W-:Y:S02]  /*0c30*/  @!P0 MOV R37, R87 ;  /* 0x0000005700258202 */ /* 0x000fe40000000f00 */
[----:B-1----:R-:W-:Y:S02]  /*0c40*/  @!P1 IADD3 R40, P2, PT, R43, R46, RZ ;  /* 0x0000002e2b289210 */ /* 0x002fe40007f5e0ff */
[----:B------:R-:W-:Y:S01]  /*0c50*/  CS2R R50, SRZ ;  /* 0x0000000000327805 */ /* 0x000fe2000001ff00 */
[----:B------:R-:W-:Y:S01]  /*0c60*/  @!P0 IMAD.WIDE.U32 R36, R13, R52, R36 ;  /* 0x000000340d248225 */ /* 0x000fe200078e0024 */
[----:B------:R-:W-:Y:S01]  /*0c70*/  @!P1 IADD3.X R41, PT, PT, R44, R47, RZ, P2, !PT ;  /* 0x0000002f2c299210 */ /* 0x000fe200017fe4ff */
[----:B------:R-:W0:Y:S01]  /*0c80*/  @!P5 LDC.64 R38, c[0x0][0x3f8] ;  /* 0x0000fe00ff26db82 */ /* 0x000e220000000a00 */
[----:B------:R-:W-:Y:S02]  /*0c90*/  @!P1 IADD3 R42, P2, PT, R43, R30, RZ ;  /* 0x0000001e2b2a9210 */ /* 0x000fe40007f5e0ff */
[----:B------:R-:W-:Y:S01]  /*0ca0*/  @!P0 SHF.L.U32 R47, R36, 0x1, RZ ;  /* 0x00000001242f8819 */ /* 0x000fe200000006ff */
[----:B------:R1:W3:Y:S01]  /*0cb0*/  @!P1 LDG.E R50, desc[UR8][R40.64] ;  /* 0x0000000828329981 */ /* 0x0002e2000c1e1900 */
[----:B------:R-:W-:-:S02]  /*0cc0*/  @!P1 IADD3.X R43, PT, PT, R44, R31, RZ, P2, !PT ;  /* 0x0000001f2c2b9210 */ /* 0x000fc400017fe4ff */
[----:B------:R-:W-:Y:S01]  /*0cd0*/  @!P0 IADD3 R29, PT, PT, R37, R29, RZ ;  /* 0x0000001d251d8210 */ /* 0x000fe20007ffe0ff */
[----:B------:R-:W0:Y:S01]  /*0ce0*/  @!P4 LDC.64 R30, c[0x0][0x398] ;  /* 0x0000e600ff1ecb82 */ /* 0x000e220000000a00 */
[----:B--2---:R-:W-:Y:S01]  /*0cf0*/  @!P0 IADD3 R44, P2, PT, R47, R32, RZ ;  /* 0x000000202f2c8210 */ /* 0x004fe20007f5e0ff */
[----:B------:R0:W2:Y:S01]  /*0d00*/  @!P1 LDG.E R51, desc[UR8][R42.64] ;  /* 0x000000082a339981 */ /* 0x0000a2000c1e1900 */
[----:B------:R-:W-:Y:S01]  /*0d10*/  @!P4 IMAD R32, R15, R34, RZ ;  /* 0x000000220f20c224 */ /* 0x000fe200078e02ff */
[----:B-1----:R-:W-:Y:S02]  /*0d20*/  @!P4 MOV R40, R84 ;  /* 0x000000540028c202 */ /* 0x002fe40000000f00 */
[----:B------:R-:W-:Y:S02]  /*0d30*/  @!P4 MOV R41, R87 ;  /* 0x000000570029c202 */ /* 0x000fe40000000f00 */
[----:B------:R-:W-:Y:S02]  /*0d40*/  @!P0 SHF.L.U64.HI R52, R36, 0x1, R29 ;  /* 0x0000000124348819 */ /* 0x000fe4000001021d */
[----:B----4-:R-:W-:Y:S01]  /*0d50*/  @!P0 IADD3 R46, P1, PT, R47, R54, RZ ;  /* 0x000000362f2e8210 */ /* 0x010fe20007f3e0ff */
[C---:B------:R-:W-:Y:S01]  /*0d60*/  @!P4 IMAD R29, R9.reuse, R35, R32 ;  /* 0x00000023091dc224 */ /* 0x040fe200078e0220 */
[----:B------:R-:W1:Y:S01]  /*0d70*/  @!P4 LDC.64 R36, c[0x0][0x3a0] ;  /* 0x0000e800ff24cb82 */ /* 0x000e620000000a00 */
[----:B------:R-:W-:Y:S01]  /*0d80*/  @!P4 IMAD.WIDE.U32 R40, R9, R34, R40 ;  /* 0x000000220928c225 */ /* 0x000fe200078e0028 */
[----:B------:R-:W-:-:S02]  /*0d90*/  @!P0 IADD3.X R47, PT, PT, R52, R55, RZ, P1, !PT ;  /* 0x00000037342f8210 */ /* 0x000fc40000ffe4ff */
[----:B------:R-:W-:Y:S02]  /*0da0*/  ISETP.NE.AND P1, PT, RZ, UR11, PT ;  /* 0x0000000bff007c0c */ /* 0x000fe4000bf25270 */
[----:B------:R-:W-:Y:S02]  /*0db0*/  @!P4 IADD3 R41, PT, PT, R41, R29, RZ ;  /* 0x0000001d2929c210 */ /* 0x000fe40007ffe0ff */
[----:B------:R-:W-:Y:S01]  /*0dc0*/  @!P0 IADD3.X R45, PT, PT, R52, R33, RZ, P2, !PT ;  /* 0x00000021342d8210 */ /* 0x000fe200017fe4ff */
[----:B------:R-:W4:Y:S01]  /*0dd0*/  @!P5 LDC.64 R34, c[0x0][0x3a0] ;  /* 0x0000e800ff22db82 */ /* 0x000f220000000a00 */
[C---:B------:R-:W-:Y:S01]  /*0de0*/  @!P4 SHF.L.U32 R29, R40.reuse, 0x1, RZ ;  /* 0x00000001281dc819 */ /* 0x040fe200000006ff */
[----:B0-----:R-:W-:Y:S01]  /*0df0*/  @!P5 IMAD R43, R25, R38, RZ ;  /* 0x00000026192bd224 */ /* 0x001fe200078e02ff */
[----:B------:R-:W-:Y:S02]  /*0e00*/  @!P4 SHF.L.U64.HI R42, R40, 0x1, R41 ;  /* 0x00000001282ac819 */ /* 0x000fe40000010229 */
[----:B------:R-:W-:-:S03]  /*0e10*/  @!P5 MOV R40, R84 ;  /* 0x000000540028d202 */ /* 0x000fc60000000f00 */
[----:B------:R-:W0:Y:S01]  /*0e20*/  @!P5 LDC.64 R32, c[0x0][0x398] ;  /* 0x0000e600ff20db82 */ /* 0x000e220000000a00 */
[----:B------:R-:W-:Y:S01]  /*0e30*/  @!P5 MOV R41, R87 ;  /* 0x000000570029d202 */ /* 0x000fe20000000f00 */
[C---:B------:R-:W-:Y:S01]  /*0e40*/  @!P5 IMAD R43, R14.reuse, R39, R43 ;  /* 0x000000270e2bd224 */ /* 0x040fe200078e022b */
[----:B------:R-:W-:Y:S01]  /*0e50*/  CS2R R58, SRZ ;  /* 0x00000000003a7805 */ /* 0x000fe2000001ff00 */
[----:B------:R-:W-:-:S04]  /*0e60*/  @!P5 IMAD.WIDE.U32 R38, R14, R38, R40 ;  /* 0x000000260e26d225 */ /* 0x000fc800078e0028 */
[----:B------:R-:W0:Y:S01]  /*0e70*/  LDC.64 R54, c[0x0][0x3a8] ;  /* 0x0000ea00ff367b82 */ /* 0x000e220000000a00 */
[----:B------:R-:W2:Y:S01]  /*0e80*/  @!P0 LDG.E R58, desc[UR8][R44.64] ;  /* 0x000000082c3a8981 */ /* 0x000ea2000c1e1900 */
[----:B------:R-:W-:-:S03]  /*0e90*/  @!P4 IADD3 R30, P2, PT, R29, R30, RZ ;  /* 0x0000001e1d1ec210 */ /* 0x000fc60007f5e0ff */
[----:B------:R-:W2:Y:S03]  /*0ea0*/  @!P0 LDG.E R59, desc[UR8][R46.64] ;  /* 0x000000082e3b8981 */ /* 0x000ea6000c1e1900 */
[----:B------:R-:W0:Y:S01]  /*0eb0*/  @P1 LDC.64 R40, c[0x0][0x3b0] ;  /* 0x0000ec00ff281b82 */ /* 0x000e220000000a00 */
[----:B-1----:R-:W-:Y:S02]  /*0ec0*/  @!P4 IADD3 R36, P0, PT, R29, R36, RZ ;  /* 0x000000241d24c210 */ /* 0x002fe40007f1e0ff */
[----:B------:R-:W-:Y:S02]  /*0ed0*/  CS2R R60, SRZ ;  /* 0x00000000003c7805 */ /* 0x000fe4000001ff00 */
[----:B------:R-:W-:Y:S02]  /*0ee0*/  @!P5 IADD3 R39, PT, PT, R39, R43, RZ ;  /* 0x0000002b2727d210 */ /* 0x000fe40007ffe0ff */
[----:B------:R-:W-:-:S02]  /*0ef0*/  @!P5 SHF.L.U32 R29, R38, 0x1, RZ ;  /* 0x00000001261dd819 */ /* 0x000fc400000006ff */
[C---:B------:R-:W-:Y:S02]  /*0f00*/  @!P4 IADD3.X R37, PT, PT, R42.reuse, R37, RZ, P0, !PT ;  /* 0x000000252a25c210 */ /* 0x040fe400007fe4ff */
[----:B------:R-:W-:Y:S02]  /*0f10*/  @!P4 IADD3.X R31, PT, PT, R42, R31, RZ, P2, !PT ;  /* 0x0000001f2a1fc210 */ /* 0x000fe400017fe4ff */
[----:B------:R-:W-:Y:S01]  /*0f20*/  @!P5 SHF.L.U64.HI R38, R38, 0x1, R39 ;  /* 0x000000012626d819 */ /* 0x000fe20000010227 */
[----:B------:R1:W2:Y:S01]  /*0f30*/  @!P4 LDG.E R60, desc[UR8][R36.64] ;  /* 0x00000008243cc981 */ /* 0x0002a2000c1e1900 */
[C---:B----4-:R-:W-:Y:S02]  /*0f40*/  @!P5 IADD3 R34, P0, PT, R29.reuse, R34, RZ ;  /* 0x000000221d22d210 */ /* 0x050fe40007f1e0ff */
[----:B0-----:R-:W-:Y:S02]  /*0f50*/  @!P5 IADD3 R32, P2, PT, R29, R32, RZ ;  /* 0x000000201d20d210 */ /* 0x001fe40007f5e0ff */
[----:B------:R-:W-:-:S02]  /*0f60*/  CS2R R62, SRZ ;  /* 0x00000000003e7805 */ /* 0x000fc4000001ff00 */
[C---:B------:R-:W-:Y:S02]  /*0f70*/  @!P5 IADD3.X R35, PT, PT, R38.reuse, R35, RZ, P0, !PT ;  /* 0x000000232623d210 */ /* 0x040fe400007fe4ff */
[----:B------:R-:W-:Y:S02]  /*0f80*/  CS2R R52, SRZ ;  /* 0x0000000000347805 */ /* 0x000fe4000001ff00 */
[----:B------:R-:W-:Y:S01]  /*0f90*/  @!P5 IADD3.X R33, PT, PT, R38, R33, RZ, P2, !PT ;  /* 0x000000212621d210 */ /* 0x000fe200017fe4ff */
[----:B------:R0:W4:Y:S01]  /*0fa0*/  @!P4 LDG.E R61, desc[UR8][R30.64] ;  /* 0x000000081e3dc981 */ /* 0x000122000c1e1900 */
[----:B-1----:R-:W-:-:S03]  /*0fb0*/  IMAD R37, R67, 0x78, R28 ;  /* 0x0000007843257824 */ /* 0x002fc600078e021c */
[----:B------:R-:W4:Y:S01]  /*0fc0*/  @!P5 LDG.E R62, desc[UR8][R34.64] ;  /* 0x00000008223ed981 */ /* 0x000f22000c1e1900 */
[----:B------:R-:W-:-:S03]  /*0fd0*/  IMAD.WIDE R54, R37, 0x4, R54 ;  /* 0x0000000425367825 */ /* 0x000fc600078e0236 */
[----:B------:R-:W4:Y:S01]  /*0fe0*/  @!P5 LDG.E R63, desc[UR8][R32.64] ;  /* 0x00000008203fd981 */ /* 0x000f22000c1e1900 */
[----:B------:R-:W-:-:S03]  /*0ff0*/  @P1 IMAD.WIDE R28, R37, 0x4, R40 ;  /* 0x00000004251c1825 */ /* 0x000fc600078e0228 */
[----:B------:R-:W5:Y:S04]  /*1000*/  LDG.E.64 R54, desc[UR8][R54.64] ;  /* 0x0000000836367981 */ /* 0x000f68000c1e1b00 */
[----:B------:R1:W5:Y:S01]  /*1010*/  @P1 LDG.E.64 R52, desc[UR8][R28.64] ;  /* 0x000000081c341981 */ /* 0x000362000c1e1b00 */
[----:B------:R-:W-:Y:S01]  /*1020*/  UISETP.NE.AND UP0, UPT, UR11, URZ, UPT ;  /* 0x000000ff0b00728c */ /* 0x000fe2000bf05270 */
[----:B------:R-:W-:Y:S02]  /*1030*/  PRMT R66, R18, 0x7632, R66 ;  /* 0x0000763212427816 */ /* 0x000fe40000000042 */
[----:B------:R-:W-:Y:S01]  /*1040*/  PRMT R68, R20, 0x7632, R68 ;  /* 0x0000763214447816 */ /* 0x000fe20000000044 */
[----:B---3--:R-:W-:-:S05]  /*1050*/  FFMA.FTZ R57, -R56, R56, R57 ;  /* 0x0000003838397223 */ /* 0x008fca0000010139 */
[----:B------:R-:W-:-:S13]  /*1060*/  FSETP.GTU.FTZ.AND P0, PT, R57, RZ, PT ;  /* 0x000000ff3900720b */ /* 0x000fda0003f1c000 */
[----:B0-----:R-:W0:Y:S01]  /*1070*/  @P0 LDC R30, c[0x0][0x3c0] ;  /* 0x0000f000ff1e0b82 */ /* 0x001e220000000800 */
[----:B------:R-:W-:Y:S02]  /*1080*/  PRMT R69, R22, 0x7632, R69 ;  /* 0x0000763216457816 */ /* 0x000fe40000000045 */
[----:B------:R-:W-:Y:S02]  /*1090*/  PRMT R70, R24, 0x7632, R70 ;  /* 0x0000763218467816 */ /* 0x000fe40000000046 */
[----:B------:R-:W-:Y:S01]  /*10a0*/  PRMT R71, R26, 0x7632, R71 ;  /* 0x000076321a477816 */ /* 0x000fe20000000047 */
[----:B0-----:R-:W-:Y:S01]  /*10b0*/  @P0 FADD.FTZ R30, R57, R30 ;  /* 0x0000001e391e0221 */ /* 0x001fe20000010000 */
[----:B------:R-:W-:-:S06]  /*10c0*/  MOV R57, 0x3f800000 ;  /* 0x3f80000000397802 */ /* 0x000fcc0000000f00 */
[----:B------:R1:W0:Y:S01]  /*10d0*/  @P0 MUFU.RSQ R57, R30 ;  /* 0x0000001e00390308 */ /* 0x0002220000001400 */
[----:B------:R-:W-:Y:S02]  /*10e0*/  PRMT R72, R27, 0x7632, R72 ;  /* 0x000076321b487816 */ /* 0x000fe40000000048 */
[----:B------:R-:W-:Y:S02]  /*10f0*/  PRMT R73, R48, 0x7632, R73 ;  /* 0x0000763230497816 */ /* 0x000fe40000000049 */
[----:B------:R-:W-:Y:S02]  /*1100*/  PRMT R74, R49, 0x7632, R74 ;  /* 0x00007632314a7816 */ /* 0x000fe4000000004a */
[----:B------:R-:W-:Y:S02]  /*1110*/  PRMT R75, R50, 0x7632, R75 ;  /* 0x00007632324b7816 */ /* 0x000fe4000000004b */
[----:B--2---:R-:W-:Y:S02]  /*1120*/  PRMT R76, R51, 0x7632, R76 ;  /* 0x00007632334c7816 */ /* 0x004fe4000000004c */
[----:B------:R-:W-:-:S02]  /*1130*/  PRMT R77, R58, 0x7632, R77 ;  /* 0x000076323a4d7816 */ /* 0x000fc4000000004d */
[----:B------:R-:W-:Y:S02]  /*1140*/  PRMT R78, R59, 0x7632, R78 ;  /* 0x000076323b4e7816 */ /* 0x000fe4000000004e */
[----:B------:R-:W-:Y:S02]  /*1150*/  PRMT R79, R60, 0x7632, R79 ;  /* 0x000076323c4f7816 */ /* 0x000fe4000000004f */
[----:B----4-:R-:W-:Y:S02]  /*1160*/  PRMT R80, R61, 0x7632, R80 ;  /* 0x000076323d507816 */ /* 0x010fe40000000050 */
[----:B------:R-:W-:Y:S02]  /*1170*/  PRMT R81, R62, 0x7632, R81 ;  /* 0x000076323e517816 */ /* 0x000fe40000000051 */
[----:B------:R-:W-:Y:S01]  /*1180*/  PRMT R82, R63, 0x7632, R82 ;  /* 0x000076323f527816 */ /* 0x000fe20000000052 */
[----:B01----:R-:W-:Y:S06]  /*1190*/  BRA.U UP0, `(.L_x_2) ;  /* 0x0000000900447547 */ /* 0x003fec000b800000 */
[----:B------:R-:W-:Y:S02]  /*11a0*/  SHF.L.U32 R31, R18, 0x10, RZ ;  /* 0x00000010121f7819 */ /* 0x000fe400000006ff */
[----:B------:R-:W-:Y:S02]  /*11b0*/  SHF.L.U32 R33, R66, 0x10, RZ ;  /* 0x0000001042217819 */ /* 0x000fe400000006ff */
[----:B------:R-:W-:Y:S01]  /*11c0*/  SHF.L.U32 R29, R20, 0x10, RZ ;  /* 0x00000010141d7819 */ /* 0x000fe200000006ff */
[----:B------:R-:W-:Y:S01]  /*11d0*/  FADD.FTZ R30, -R56, R31 ;  /* 0x0000001f381e7221 */ /* 0x000fe20000010100 */
[----:B------:R-:W-:Y:S01]  /*11e0*/  SHF.L.U32 R28, R68, 0x10, RZ ;  /* 0x00000010441c7819 */ /* 0x000fe200000006ff */
[----:B------:R-:W-:Y:S01]  /*11f0*/  FADD.FTZ R32, -R56, R33 ;  /* 0x0000002138207221 */ /* 0x000fe20000010100 */
[----:B------:R-:W-:Y:S01]  /*1200*/  SHF.L.U32 R37, R79, 0x10, RZ ;  /* 0x000000104f257819 */ /* 0x000fe200000006ff */
[----:B-----5:R-:W-:Y:S01]  /*1210*/  FMUL.FTZ R33, R54, R29 ;  /* 0x0000001d36217220 */ /* 0x020fe20000410000 */
[-C--:B------:R-:W-:Y:S01]  /*1220*/  FMUL.FTZ R30, R30, R57.reuse ;  /* 0x000000391e1e7220 */ /* 0x080fe20000410000 */
[----:B------:R-:W-:Y:S01]  /*1230*/  FMUL.FTZ R31, R32, R57 ;  /* 0x00000039201f7220 */ /* 0x000fe20000410000 */
[----:B------:R-:W-:Y:S01]  /*1240*/  FMUL.FTZ R34, R55, R28 ;  /* 0x0000001c37227220 */ /* 0x000fe20000410000 */
[----:B------:R-:W-:Y:S01]  /*1250*/  FADD.FTZ R35, RZ, R33 ;  /* 0x00000021ff237221 */ /* 0x000fe20000010000 */
[----:B------:R-:W-:Y:S01]  /*1260*/  FFMA.FTZ R32, R30, R33, RZ ;  /* 0x000000211e207223 */ /* 0x000fe200000100ff */
[----:B------:R-:W-:Y:S01]  /*1270*/  SHF.L.U32 R33, R60, 0x10, RZ ;  /* 0x000000103c217819 */ /* 0x000fe200000006ff */
[----:B------:R-:W-:Y:S01]  /*1280*/  FFMA.FTZ R38, R29, R30, RZ ;  /* 0x0000001e1d267223 */ /* 0x000fe200000100ff */
[----:B------:R-:W-:Y:S01]  /*1290*/  SHF.L.U32 R39, R61, 0x10, RZ ;  /* 0x000000103d277819 */ /* 0x000fe200000006ff */
[----:B------:R-:W-:Y:S01]  /*12a0*/  FADD.FTZ R30, -R56, R37 ;  /* 0x00000025381e7221 */ /* 0x000fe20000010100 */
[----:B------:R-:W-:Y:S01]  /*12b0*/  FADD.FTZ R35, R34, R35 ;  /* 0x0000002322237221 */ /* 0x000fe20000010000 */
[----:B------:R-:W-:Y:S01]  /*12c0*/  FADD.FTZ R36, -R56, R33 ;  /* 0x0000002138247221 */ /* 0x000fe20000010100 */
[----:B------:R-:W-:Y:S01]  /*12d0*/  FFMA.FTZ R32, R31, R34, R32 ;  /* 0x000000221f207223 */ /* 0x000fe20000010020 */
[----:B------:R-:W-:Y:S01]  /*12e0*/  SHF.L.U32 R34, R80, 0x10, RZ ;  /* 0x0000001050227819 */ /* 0x000fe200000006ff */
[----:B------:R-:W-:Y:S01]  /*12f0*/  FFMA.FTZ R33, R28, R31, RZ ;  /* 0x0000001f1c217223 */ /* 0x000fe200000100ff */
[----:B------:R-:W-:Y:S01]  /*1300*/  FADD.FTZ R40, RZ, R29 ;  /* 0x0000001dff287221 */ /* 0x000fe20000010000 */
[----:B------:R-:W-:Y:S01]  /*1310*/  FADD.FTZ R37, RZ, R28 ;  /* 0x0000001cff257221 */ /* 0x000fe20000010000 */
[-C--:B------:R-:W-:Y:S01]  /*1320*/  FMUL.FTZ R31, R30, R57.reuse ;  /* 0x000000391e1f7220 */ /* 0x080fe20000410000 */
[----:B------:R-:W-:Y:S01]  /*1330*/  SHF.L.U32 R41, R26, 0x10, RZ ;  /* 0x000000101a297819 */ /* 0x000fe200000006ff */
[----:B------:R-:W-:Y:S01]  /*1340*/  FMUL.FTZ R29, R36, R57 ;  /* 0x00000039241d7220 */ /* 0x000fe20000410000 */
[----:B------:R-:W-:Y:S01]  /*1350*/  FMUL.FTZ R28, R54, R39 ;  /* 0x00000027361c7220 */ /* 0x000fe20000410000 */
[C---:B------:R-:W-:Y:S01]  /*1360*/  FADD.FTZ R37, R34.reuse, R37 ;  /* 0x0000002522257221 */ /* 0x040fe20000010000 */
[----:B------:R-:W-:Y:S01]  /*1370*/  FFMA.FTZ R33, R34, R31, R33 ;  /* 0x0000001f22217223 */ /* 0x000fe20000010021 */
[----:B------:R-:W-:Y:S01]  /*1380*/  FMUL.FTZ R34, R55, R34 ;  /* 0x0000002237227220 */ /* 0x000fe20000410000 */
[----:B------:R-:W-:Y:S01]  /*1390*/  FADD.FTZ R35, R35, R28 ;  /* 0x0000001c23237221 */ /* 0x000fe20000010000 */
[----:B------:R-:W-:Y:S01]  /*13a0*/  FFMA.FTZ R32, R29, R28, R32 ;  /* 0x0000001c1d207223 */ /* 0x000fe20000010020 */
[----:B------:R-:W-:Y:S01]  /*13b0*/  FADD.FTZ R28, -R56, R41 ;  /* 0x00000029381c7221 */ /* 0x000fe20000010100 */
[C---:B------:R-:W-:Y:S01]  /*13c0*/  FADD.FTZ R40, R39.reuse, R40 ;  /* 0x0000002827287221 */ /* 0x040fe20000010000 */
[----:B------:R-:W-:Y:S01]  /*13d0*/  FFMA.FTZ R38, R39, R29, R38 ;  /* 0x0000001d27267223 */ /* 0x000fe20000010026 */
[----:B------:R-:W-:Y:S01]  /*13e0*/  SHF.L.U32 R39, R27, 0x10, RZ ;  /* 0x000000101b277819 */ /* 0x000fe200000006ff */
[----:B------:R-:W-:Y:S01]  /*13f0*/  FFMA.FTZ R32, R31, R34, R32 ;  /* 0x000000221f207223 */ /* 0x000fe20000010020 */
[----:B------:R-:W-:Y:S01]  /*1400*/  FMUL.FTZ R31, R28, R57 ;  /* 0x000000391c1f7220 */ /* 0x000fe20000410000 */
[----:B------:R-:W-:Y:S01]  /*1410*/  FADD.FTZ R35, R34, R35 ;  /* 0x0000002322237221 */ /* 0x000fe20000010000 */
[----:B------:R-:W-:Y:S01]  /*1420*/  SHF.L.U32 R29, R71, 0x10, RZ ;  /* 0x00000010471d7819 */ /* 0x000fe200000006ff */
[----:B------:R-:W-:Y:S01]  /*1430*/  FMUL.FTZ R28, R54, R39 ;  /* 0x00000027361c7220 */ /* 0x000fe20000410000 */
[----:B------:R-:W-:Y:S01]  /*1440*/  FADD.FTZ R40, R40, R39 ;  /* 0x0000002728287221 */ /* 0x000fe20000010000 */
[----:B------:R-:W-:Y:S01]  /*1450*/  FFMA.FTZ R38, R39, R31, R38 ;  /* 0x0000001f27267223 */ /* 0x000fe20000010026 */
[----:B------:R-:W-:Y:S01]  /*1460*/  SHF.L.U32 R39, R48, 0x10, RZ ;  /* 0x0000001030277819 */ /* 0x000fe200000006ff */
[----:B------:R-:W-:Y:S01]  /*1470*/  FADD.FTZ R34, R35, R28 ;  /* 0x0000001c23227221 */ /* 0x000fe20000010000 */
[----:B------:R-:W-:Y:S01]  /*1480*/  FFMA.FTZ R31, R31, R28, R32 ;  /* 0x0000001c1f1f7223 */ /* 0x000fe20000010020 */
[----:B------:R-:W-:Y:S01]  /*1490*/  FADD.FTZ R30, -R56, R29 ;  /* 0x0000001d381e7221 */ /* 0x000fe20000010100 */
[----:B------:R-:W-:Y:S01]  /*14a0*/  SHF.L.U32 R28, R72, 0x10, RZ ;  /* 0x00000010481c7819 */ /* 0x000fe200000006ff */
[----:B------:R-:W-:Y:S01]  /*14b0*/  FADD.FTZ R32, -R56, R39 ;  /* 0x0000002738207221 */ /* 0x000fe20000010100 */
[----:B------:R-:W-:Y:S01]  /*14c0*/  SHF.L.U32 R39, R49, 0x10, RZ ;  /* 0x0000001031277819 */ /* 0x000fe200000006ff */
[-C--:B------:R-:W-:Y:S01]  /*14d0*/  FMUL.FTZ R30, R30, R57.reuse ;  /* 0x000000391e1e7220 */ /* 0x080fe20000410000 */
[----:B------:R-:W-:Y:S01]  /*14e0*/  SHF.L.U32 R35, R73, 0x10, RZ ;  /* 0x0000001049237819 */ /* 0x000fe200000006ff */
[----:B------:R-:W-:Y:S01]  /*14f0*/  FMUL.FTZ R32, R32, R57 ;  /* 0x0000003920207220 */ /* 0x000fe20000410000 */
[----:B------:R-:W-:Y:S01]  /*1500*/  FMUL.FTZ R29, R55, R28 ;  /* 0x0000001c371d7220 */ /* 0x000fe20000410000 */
[----:B------:R-:W-:Y:S01]  /*1510*/  FADD.FTZ R37, R37, R28 ;  /* 0x0000001c25257221 */ /* 0x000fe20000010000 */
[----:B------:R-:W-:Y:S01]  /*1520*/  FFMA.FTZ R33, R28, R30, R33 ;  /* 0x0000001e1c217223 */ /* 0x000fe20000010021 */
[----:B------:R-:W-:Y:S01]  /*1530*/  FADD.FTZ R40, R40, R39 ;  /* 0x0000002728287221 */ /* 0x000fe20000010000 */
[----:B------:R-:W-:Y:S01]  /*1540*/  FFMA.FTZ R38, R39, R32, R38 ;  /* 0x0000002027267223 */ /* 0x000fe20000010026 */
[----:B------:R-:W-:Y:S01]  /*1550*/  FFMA.FTZ R31, R30, R29, R31 ;  /* 0x0000001d1e1f7223 */ /* 0x000fe2000001001f */
[----:B------:R-:W-:Y:S01]  /*1560*/  SHF.L.U32 R28, R74, 0x10, RZ ;  /* 0x000000104a1c7819 */ /* 0x000fe200000006ff */
[----:B------:R-:W-:Y:S01]  /*1570*/  FMUL.FTZ R39, R54, R39 ;  /* 0x0000002736277220 */ /* 0x000fe20000410000 */
[----:B------:R-:W-:Y:S01]  /*1580*/  FADD.FTZ R30, -R56, R35 ;  /* 0x00000023381e7221 */ /* 0x000fe20000010100 */
[----:B------:R-:W-:Y:S01]  /*1590*/  FADD.FTZ R34, R29, R34 ;  /* 0x000000221d227221 */ /* 0x000fe20000010000 */
[----:B------:R-:W-:Y:S01]  /*15a0*/  SHF.L.U32 R35, R22, 0x10, RZ ;  /* 0x0000001016237819 */ /* 0x000fe200000006ff */
[----:B------:R-:W-:Y:S01]  /*15b0*/  FFMA.FTZ R31, R32, R39, R31 ;  /* 0x00000027201f7223 */ /* 0x000fe2000001001f */
[----:B------:R-:W-:Y:S01]  /*15c0*/  FMUL.FTZ R30, R30, R57 ;  /* 0x000000391e1e7220 */ /* 0x000fe20000410000 */
[----:B------:R-:W-:Y:S01]  /*15d0*/  FMUL.FTZ R29, R55, R28 ;  /* 0x0000001c371d7220 */ /* 0x000fe20000410000 */
[----:B------:R-:W-:Y:S01]  /*15e0*/  FADD.FTZ R34, R34, R39 ;  /* 0x0000002722227221 */ /* 0x000fe20000010000 */
[----:B------:R-:W-:Y:S01]  /*15f0*/  SHF.L.U32 R39, R69, 0x10, RZ ;  /* 0x0000001045277819 */ /* 0x000fe200000006ff */
[----:B------:R-:W-:Y:S01]  /*1600*/  FFMA.FTZ R33, R28, R30, R33 ;  /* 0x0000001e1c217223 */ /* 0x000fe20000010021 */
[----:B------:R-:W-:Y:S01]  /*1610*/  FFMA.FTZ R31, R30, R29, R31 ;  /* 0x0000001d1e1f7223 */ /* 0x000fe2000001001f */
[----:B------:R-:W-:Y:S01]  /*1620*/  FADD.FTZ R30, -R56, R35 ;  /* 0x00000023381e7221 */ /* 0x000fe20000010100 */
[----:B------:R-:W-:Y:S01]  /*1630*/  FADD.FTZ R34, R29, R34 ;  /* 0x000000221d227221 */ /* 0x000fe20000010000 */
[----:B------:R-:W-:Y:S01]  /*1640*/  SHF.L.U32 R29, R24, 0x10, RZ ;  /* 0x00000010181d7819 */ /* 0x000fe200000006ff */
[----:B------:R-:W-:Y:S01]  /*1650*/  FADD.FTZ R32, -R56, R39 ;  /* 0x0000002738207221 */ /* 0x000fe20000010100 */
[-C--:B------:R-:W-:Y:S01]  /*1660*/  FMUL.FTZ R30, R30, R57.reuse ;  /* 0x000000391e1e7220 */ /* 0x080fe20000410000 */
[----:B------:R-:W-:Y:S01]  /*1670*/  FADD.FTZ R37, R37, R28 ;  /* 0x0000001c25257221 */ /* 0x000fe20000010000 */
[----:B------:R-:W-:Y:S01]  /*1680*/  SHF.L.U32 R28, R70, 0x10, RZ ;  /* 0x00000010461c7819 */ /* 0x000fe200000006ff */
[----:B------:R-:W-:Y:S01]  /*1690*/  FMUL.FTZ R32, R32, R57 ;  /* 0x0000003920207220 */ /* 0x000fe20000410000 */
[----:B------:R-:W-:Y:S01]  /*16a0*/  SHF.L.U32 R39, R50, 0x10, RZ ;  /* 0x0000001032277819 */ /* 0x000fe200000006ff */
[----:B------:R-:W-:Y:S01]  /*16b0*/  FADD.FTZ R40, R40, R29 ;  /* 0x0000001d28287221 */ /* 0x000fe20000010000 */
[----:B------:R-:W-:Y:S01]  /*16c0*/  FFMA.FTZ R38, R29, R30, R38 ;  /* 0x0000001e1d267223 */ /* 0x000fe20000010026 */
[----:B------:R-:W-:Y:S01]  /*16d0*/  FMUL.FTZ R29, R54, R29 ;  /* 0x0000001d361d7220 */ /* 0x000fe20000410000 */
[----:B------:R-:W-:Y:S01]  /*16e0*/  FADD.FTZ R37, R37, R28 ;  /* 0x0000001c25257221 */ /* 0x000fe20000010000 */
[----:B------:R-:W-:Y:S01]  /*16f0*/  FFMA.FTZ R33, R28, R32, R33 ;  /* 0x000000201c217223 */ /* 0x000fe20000010021 */
[----:B------:R-:W-:Y:S01]  /*1700*/  FMUL.FTZ R35, R55, R28 ;  /* 0x0000001c37237220 */ /* 0x000fe20000410000 */
[----:B------:R-:W-:Y:S01]  /*1710*/  FADD.FTZ R28, -R56, R39 ;  /* 0x00000027381c7221 */ /* 0x000fe20000010100 */
[----:B------:R-:W-:Y:S01]  /*1720*/  FADD.FTZ R34, R34, R29 ;  /* 0x0000001d22227221 */ /* 0x000fe20000010000 */
[----:B------:R-:W-:Y:S01]  /*1730*/  FFMA.FTZ R31, R30, R29, R31 ;  /* 0x0000001d1e1f7223 */ /* 0x000fe2000001001f */
[----:B------:R-:W-:Y:S01]  /*1740*/  SHF.L.U32 R39, R51, 0x10, RZ ;  /* 0x0000001033277819 */ /* 0x000fe200000006ff */
[----:B------:R-:W-:Y:S01]  /*1750*/  FMUL.FTZ R30, R28, R57 ;  /* 0x000000391c1e7220 */ /* 0x000fe20000410000 */
[----:B------:R-:W-:Y:S01]  /*1760*/  FADD.FTZ R34, R35, R34 ;  /* 0x0000002223227221 */ /* 0x000fe20000010000 */
[----:B------:R-:W-:Y:S01]  /*1770*/  FFMA.FTZ R31, R32, R35, R31 ;  /* 0x00000023201f7223 */ /* 0x000fe2000001001f */
[----:B------:R-:W-:Y:S01]  /*1780*/  SHF.L.U32 R29, R75, 0x10, RZ ;  /* 0x000000104b1d7819 */ /* 0x000fe200000006ff */
[----:B------:R-:W-:Y:S01]  /*1790*/  FMUL.FTZ R35, R54, R39 ;  /* 0x0000002736237220 */ /* 0x000fe20000410000 */
[----:B------:R-:W-:Y:S01]  /*17a0*/  FFMA.FTZ R38, R39, R30, R38 ;  /* 0x0000001e27267223 */ /* 0x000fe20000010026 */
[----:B------:R-:W-:Y:S01]  /*17b0*/  SHF.L.U32 R28, R76, 0x10, RZ ;  /* 0x000000104c1c7819 */ /* 0x000fe200000006ff */
[----:B------:R-:W-:Y:S01]  /*17c0*/  FADD.FTZ R40, R40, R39 ;  /* 0x0000002728287221 */ /* 0x000fe20000010000 */
[----:B------:R-:W-:Y:S01]  /*17d0*/  FADD.FTZ R34, R34, R35 ;  /* 0x0000002322227221 */ /* 0x000fe20000010000 */
[----:B------:R-:W-:Y:S01]  /*17e0*/  FFMA.FTZ R31, R30, R35, R31 ;  /* 0x000000231e1f7223 */ /* 0x000fe2000001001f */
[----:B------:R-:W-:Y:S01]  /*17f0*/  SHF.L.U32 R35, R58, 0x10, RZ ;  /* 0x000000103a237819 */ /* 0x000fe200000006ff */
[----:B------:R-:W-:Y:S01]  /*1800*/  FADD.FTZ R30, -R56, R29 ;  /* 0x0000001d381e7221 */ /* 0x000fe20000010100 */
[----:B------:R-:W-:Y:S01]  /*1810*/  SHF.L.U32 R41, R59, 0x10, RZ ;  /* 0x000000103b297819 */ /* 0x000fe200000006ff */
[----:B------:R-:W-:Y:S01]  /*1820*/  FMUL.FTZ R29, R55, R28 ;  /* 0x0000001c371d7220 */ /* 0x000fe20000410000 */
        /* <DEDUP_REMOVED lines=8> */
[----:B------:R-:W-:Y:S01]  /*18b0*/  SHF.L.U32 R32, R78, 0x10, RZ ;  /* 0x000000104e207819 */ /* 0x000fe200000006ff */
[----:B------:R-:W-:Y:S01]  /*18c0*/  FADD.FTZ R36, -R56, R39 ;  /* 0x0000002738247221 */ /* 0x000fe20000010100 */
[----:B------:R-:W-:Y:S01]  /*18d0*/  FFMA.FTZ R33, R28, R30, R33 ;  /* 0x0000001e1c217223 */ /* 0x000fe20000010021 */
[----:B------:R-:W-:Y:S01]  /*18e0*/  FADD.FTZ R34, R34, R29 ;  /* 0x0000001d22227221 */ /* 0x000fe20000010000 */
[----:B------:R-:W-:Y:S01]  /*18f0*/  FFMA.FTZ R31, R42, R29, R31 ;  /* 0x0000001d2a1f7223 */ /* 0x000fe2000001001f */
[----:B------:R-:W-:Y:S01]  /*1900*/  FMUL.FTZ R29, R55, R32 ;  /* 0x00000020371d7220 */ /* 0x000fe20000410000 */
[----:B------:R-:W-:Y:S01]  /*1910*/  FMUL.FTZ R36, R36, R57 ;  /* 0x0000003924247220 */ /* 0x000fe20000410000 */
[----:B------:R-:W-:Y:S01]  /*1920*/  SHF.L.U32 R39, R63, 0x10, RZ ;  /* 0x000000103f277819 */ /* 0x000fe200000006ff */
[----:B------:R-:W-:Y:S01]  /*1930*/  FADD.FTZ R30, -R56, R35 ;  /* 0x00000023381e7221 */ /* 0x000fe20000010100 */
[----:B------:R-:W-:Y:S01]  /*1940*/  FADD.FTZ R34, R29, R34 ;  /* 0x000000221d227221 */ /* 0x000fe20000010000 */
[----:B------:R-:W-:Y:S01]  /*1950*/  FFMA.FTZ R31, R36, R29, R31 ;  /* 0x0000001d241f7223 */ /* 0x000fe2000001001f */
[----:B------:R-:W-:Y:S01]  /*1960*/  SHF.L.U32 R29, R81, 0x10, RZ ;  /* 0x00000010511d7819 */ /* 0x000fe200000006ff */
[----:B------:R-:W-:Y:S01]  /*1970*/  FADD.FTZ R37, R37, R28 ;  /* 0x0000001c25257221 */ /* 0x000fe20000010000 */
[----:B------:R-:W-:Y:S01]  /*1980*/  SHF.L.U32 R28, R82, 0x10, RZ ;  /* 0x00000010521c7819 */ /* 0x000fe200000006ff */
[----:B------:R-:W-:Y:S01]  /*1990*/  FMUL.FTZ R35, R54, R39 ;  /* 0x0000002736237220 */ /* 0x000fe20000410000 */
[----:B------:R-:W-:Y:S01]  /*19a0*/  FMUL.FTZ R44, R30, R57 ;  /* 0x000000391e2c7220 */ /* 0x000fe20000410000 */
[----:B------:R-:W-:Y:S01]  /*19b0*/  FADD.FTZ R30, -R56, R29 ;  /* 0x0000001d381e7221 */ /* 0x000fe20000010100 */
[----:B------:R-:W-:Y:S01]  /*19c0*/  FADD.FTZ R40, R40, R41 ;  /* 0x0000002928287221 */ /* 0x000fe20000010000 */
[----:B------:R-:W-:Y:S01]  /*19d0*/  FADD.FTZ R34, R34, R35 ;  /* 0x0000002322227221 */ /* 0x000fe20000010000 */
[----:B------:R-:W-:Y:S01]  /*19e0*/  FMUL.FTZ R29, R55, R28 ;  /* 0x0000001c371d7220 */ /* 0x000fe20000410000 */
[----:B------:R-:W-:Y:S01]  /*19f0*/  FFMA.FTZ R38, R41, R42, R38 ;  /* 0x0000002a29267223 */ /* 0x000fe20000010026 */
[----:B------:R-:W-:Y:S01]  /*1a00*/  FFMA.FTZ R31, R44, R35, R31 ;  /* 0x000000232c1f7223 */ /* 0x000fe2000001001f */
[----:B------:R-:W-:Y:S01]  /*1a10*/  FMUL.FTZ R30, R30, R57 ;  /* 0x000000391e1e7220 */ /* 0x000fe20000410000 */
[----:B------:R-:W-:Y:S01]  /*1a20*/  FADD.FTZ R37, R37, R32 ;  /* 0x0000002025257221 */ /* 0x000fe20000010000 */
[----:B------:R-:W-:Y:S01]  /*1a30*/  FFMA.FTZ R33, R32, R36, R33 ;  /* 0x0000002420217223 */ /* 0x000fe20000010021 */
[----:B------:R-:W-:Y:S01]  /*1a40*/  FADD.FTZ R36, R29, R34 ;  /* 0x000000221d247221 */ /* 0x000fe20000010000 */
[----:B------:R-:W-:Y:S01]  /*1a50*/  FFMA.FTZ R29, R30, R29, R31 ;  /* 0x0000001d1e1d7223 */ /* 0x000fe2000001001f */
[----:B------:R-:W-:Y:S01]  /*1a60*/  FADD.FTZ R34, R40, R39 ;  /* 0x0000002728227221 */ /* 0x000fe20000010000 */
[----:B------:R-:W-:Y:S01]  /*1a70*/  FFMA.FTZ R32, R39, R44, R38 ;  /* 0x0000002c27207223 */ /* 0x000fe20000010026 */
[----:B------:R-:W-:Y:S01]  /*1a80*/  FADD.FTZ R35, R37, R28 ;  /* 0x0000001c25237221 */ /* 0x000fe20000010000 */
[----:B------:R-:W-:Y:S01]  /*1a90*/  FFMA.FTZ R33, R28, R30, R33 ;  /* 0x0000001e1c217223 */ /* 0x000fe20000010021 */
[----:B------:R-:W-:Y:S06]  /*1aa0*/  BRA `(.L_x_3) ;  /* 0x0000001000807947 */ /* 0x000fec0003800000 */
.L_x_2:
[----:B------:R-:W-:Y:S02]  /*1ab0*/  SHF.L.U32 R29, R18, 0x10, RZ ;  /* 0x00000010121d7819 */ /* 0x000fe400000006ff */
[----:B------:R-:W-:Y:S02]  /*1ac0*/  SHF.L.U32 R31, R66, 0x10, RZ ;  /* 0x00000010421f7819 */ /* 0x000fe400000006ff */
[----:B------:R-:W-:Y:S01]  /*1ad0*/  SHF.L.U32 R33, R60, 0x10, RZ ;  /* 0x000000103c217819 */ /* 0x000fe200000006ff */
[----:B------:R-:W-:Y:S01]  /*1ae0*/  FADD.FTZ R28, -R56, R29 ;  /* 0x0000001d381c7221 */ /* 0x000fe20000010100 */
[----:B------:R-:W-:Y:S02]  /*1af0*/  SHF.L.U32 R44, R20, 0x10, RZ ;  /* 0x00000010142c7819 */ /* 0x000fe400000006ff */
[----:B------:R-:W-:Y:S01]  /*1b00*/  SHF.L.U32 R45, R61, 0x10, RZ ;  /* 0x000000103d2d7819 */ /* 0x000fe200000006ff */
[----:B------:R-:W-:Y:S01]  /*1b10*/  FMUL.FTZ R29, R28, R57 ;  /* 0x000000391c1d7220 */ /* 0x000fe20000410000 */
[C---:B------:R-:W-:Y:S01]  /*1b20*/  FADD.FTZ R28, -R56.reuse, R31 ;  /* 0x0000001f381c7221 */ /* 0x040fe20000010100 */
[----:B------:R-:W-:Y:S01]  /*1b30*/  SHF.L.U32 R31, R79, 0x10, RZ ;  /* 0x000000104f1f7819 */ /* 0x000fe200000006ff */
[----:B------:R-:W-:Y:S01]  /*1b40*/  FADD.FTZ R30, -R56, R33 ;  /* 0x00000021381e7221 */ /* 0x000fe20000010100 */
[--C-:B-----5:R-:W-:Y:S01]  /*1b50*/  FFMA.FTZ R32, R54, R29, R52.reuse ;  /* 0x0000001d36207223 */ /* 0x120fe20000010034 */
[-C--:B------:R-:W-:Y:S01]  /*1b60*/  FMUL.FTZ R28, R28, R57.reuse ;  /* 0x000000391c1c7220 */ /* 0x080fe20000410000 */
[----:B------:R-:W-:Y:S01]  /*1b70*/  SHF.L.U32 R64, R68, 0x10, RZ ;  /* 0x0000001044407819 */ /* 0x000fe200000006ff */
[----:B------:R-:W-:Y:S01]  /*1b80*/  FADD.FTZ R36, -R56, R31 ;  /* 0x0000001f38247221 */ /* 0x000fe20000010100 */
[-C--:B------:R-:W-:Y:S01]  /*1b90*/  FMUL.FTZ R31, R30, R57.reuse ;  /* 0x000000391e1f7220 */ /* 0x080fe20000410000 */
[----:B------:R-:W-:Y:S01]  /*1ba0*/  FMUL.FTZ R33, R32, -1.4426950216293334961 ;  /* 0xbfb8aa3b20217820 */ /* 0x000fe20000410000 */
[--C-:B------:R-:W-:Y:S01]  /*1bb0*/  FFMA.FTZ R34, R55, R28, R53.reuse ;  /* 0x0000001c37227223 */ /* 0x100fe20000010035 */
[----:B------:R-:W-:Y:S01]  /*1bc0*/  FMUL.FTZ R30, R36, R57 ;  /* 0x00000039241e7220 */ /* 0x000fe20000410000 */
[----:B------:R-:W-:Y:S01]  /*1bd0*/  FFMA.FTZ R38, R54, R31, R52 ;  /* 0x0000001f36267223 */ /* 0x000fe20000010034 */
[----:B------:R-:W-:Y:S01]  /*1be0*/  SHF.L.U32 R47, R71, 0x10, RZ ;  /* 0x00000010472f7819 */ /* 0x000fe200000006ff */
[----:B------:R-:W-:Y:S01]  /*1bf0*/  FMUL.FTZ R36, R34, -1.4426950216293334961 ;  /* 0xbfb8aa3b22247820 */ /* 0x000fe20000410000 */
[----:B------:R-:W0:Y:S01]  /*1c00*/  MUFU.EX2 R33, R33 ;  /* 0x0000002100217308 */ /* 0x000e220000000800 */
[----:B------:R-:W-:Y:S01]  /*1c10*/  FMUL.FTZ R39, R38, -1.4426950216293334961 ;  /* 0xbfb8aa3b26277820 */ /* 0x000fe20000410000 */
[----:B------:R-:W-:Y:S01]  /*1c20*/  FFMA.FTZ R65, R55, R30, R53 ;  /* 0x0000001e37417223 */ /* 0x000fe20000010035 */
[----:B------:R-:W-:-:S02]  /*1c30*/  SHF.L.U32 R89, R27, 0x10, RZ ;  /* 0x000000101b597819 */ /* 0x000fc400000006ff */
[----:B------:R-:W1:Y:S01]  /*1c40*/  MUFU.EX2 R36, R36 ;  /* 0x0000002400247308 */ /* 0x000e620000000800 */
[----:B------:R-:W-:Y:S01]  /*1c50*/  FMUL.FTZ R41, R65, -1.4426950216293334961 ;  /* 0xbfb8aa3b41297820 */ /* 0x000fe20000410000 */
[----:B------:R-:W-:Y:S02]  /*1c60*/  SHF.L.U32 R90, R72, 0x10, RZ ;  /* 0x00000010485a7819 */ /* 0x000fe400000006ff */
[----:B------:R-:W2:Y:S01]  /*1c70*/  MUFU.EX2 R39, R39 ;  /* 0x0000002700277308 */ /* 0x000ea20000000800 */
[----:B------:R-:W-:-:S03]  /*1c80*/  SHF.L.U32 R91, R49, 0x10, RZ ;  /* 0x00000010315b7819 */ /* 0x000fc600000006ff */
[----:B------:R-:W3:Y:S01]  /*1c90*/  MUFU.EX2 R41, R41 ;  /* 0x0000002900297308 */ /* 0x000ee20000000800 */
[----:B0-----:R-:W-:Y:S01]  /*1ca0*/  FADD.FTZ R35, R33, 1 ;  /* 0x3f80000021237421 */ /* 0x001fe20000010000 */
[----:B------:R-:W-:Y:S01]  /*1cb0*/  SHF.L.U32 R33, R26, 0x10, RZ ;  /* 0x000000101a217819 */ /* 0x000fe200000006ff */
[----:B-1----:R-:W-:-:S04]  /*1cc0*/  FADD.FTZ R37, R36, 1 ;  /* 0x3f80000024257421 */ /* 0x002fc80000010000 */
[----:B------:R-:W-:Y:S01]  /*1cd0*/  FADD.FTZ R42, -R56, R33 ;  /* 0x00000021382a7221 */ /* 0x000fe20000010100 */
[----:B------:R-:W0:Y:S01]  /*1ce0*/  MUFU.RCP R35, R35 ;  /* 0x0000002300237308 */ /* 0x000e220000001000 */
[----:B--2---:R-:W-:Y:S02]  /*1cf0*/  FADD.FTZ R40, R39, 1 ;  /* 0x3f80000027287421 */ /* 0x004fe40000010000 */
[----:B------:R-:W-:Y:S01]  /*1d00*/  FMUL.FTZ R33, R42, R57 ;  /* 0x000000392a217220 */ /* 0x000fe20000410000 */
[----:B---3--:R-:W-:-:S03]  /*1d10*/  FADD.FTZ R36, R41, 1 ;  /* 0x3f80000029247421 */ /* 0x008fc60000010000 */
[----:B------:R-:W-:Y:S01]  /*1d20*/  FFMA.FTZ R42, R54, R33, R52 ;  /* 0x00000021362a7223 */ /* 0x000fe20000010034 */
[----:B------:R-:W1:Y:S03]  /*1d30*/  MUFU.RCP R40, R40 ;  /* 0x0000002800287308 */ /* 0x000e660000001000 */
[----:B------:R-:W-:-:S05]  /*1d40*/  FMUL.FTZ R46, R42, -1.4426950216293334961 ;  /* 0xbfb8aa3b2a2e7820 */ /* 0x000fca0000410000 */
[----:B------:R2:W3:Y:S01]  /*1d50*/  MUFU.RCP R39, R36 ;  /* 0x0000002400277308 */ /* 0x0004e20000001000 */
[----:B0-----:R-:W-:Y:S01]  /*1d60*/  FMUL.FTZ R43, R44, R35 ;  /* 0x000000232c2b7220 */ /* 0x001fe20000410000 */
[----:B------:R-:W-:-:S06]  /*1d70*/  FADD.FTZ R35, -R35, 1 ;  /* 0x3f80000023237421 */ /* 0x000fcc0000010100 */
[----:B------:R-:W0:Y:S01]  /*1d80*/  MUFU.RCP R37, R37 ;  /* 0x0000002500257308 */ /* 0x000e220000001000 */
[----:B--2---:R-:W-:Y:S01]  /*1d90*/  FFMA.FTZ R36, R32, R35, 1 ;  /* 0x3f80000020247423 */ /* 0x004fe20000010023 */
[----:B-1----:R-:W-:Y:S01]  /*1da0*/  FMUL.FTZ R44, R45, R40 ;  /* 0x000000282d2c7220 */ /* 0x002fe20000410000 */
[----:B------:R-:W-:Y:S01]  /*1db0*/  FADD.FTZ R45, -R40, 1 ;  /* 0x3f800000282d7421 */ /* 0x000fe20000010100 */
[----:B------:R-:W-:Y:S01]  /*1dc0*/  SHF.L.U32 R35, R48, 0x10, RZ ;  /* 0x0000001030237819 */ /* 0x000fe200000006ff */
[----:B------:R-:W-:Y:S02]  /*1dd0*/  FMUL.FTZ R43, R43, R36 ;  /* 0x000000242b2b7220 */ /* 0x000fe40000410000 */
[----:B------:R-:W-:Y:S01]  /*1de0*/  FFMA.FTZ R45, R38, R45, 1 ;  /* 0x3f800000262d7423 */ /* 0x000fe2000001002d */
[----:B------:R-:W1:Y:S01]  /*1df0*/  MUFU.EX2 R46, R46 ;  /* 0x0000002e002e7308 */ /* 0x000e620000000800 */
[C---:B------:R-:W-:Y:S01]  /*1e00*/  FADD.FTZ R38, -R56.reuse, R47 ;  /* 0x0000002f38267221 */ /* 0x040fe20000010100 */
[----:B---3--:R-:W-:Y:S01]  /*1e10*/  FADD.FTZ R32, -R39, 1 ;  /* 0x3f80000027207421 */ /* 0x008fe20000010100 */
[----:B------:R-:W-:Y:S01]  /*1e20*/  FADD.FTZ R40, -R56, R35 ;  /* 0x0000002338287221 */ /* 0x000fe20000010100 */
[----:B------:R-:W-:-:S02]  /*1e30*/  FMUL.FTZ R44, R44, R45 ;  /* 0x0000002d2c2c7220 */ /* 0x000fc40000410000 */
[----:B------:R-:W-:Y:S01]  /*1e40*/  FFMA.FTZ R65, R65, R32, 1 ;  /* 0x3f80000041417423 */ /* 0x000fe20000010020 */
[-C--:B------:R-:W-:Y:S01]  /*1e50*/  FMUL.FTZ R32, R38, R57.reuse ;  /* 0x0000003926207220 */ /* 0x080fe20000410000 */
[----:B------:R-:W-:Y:S01]  /*1e60*/  FMUL.FTZ R35, R40, R57 ;  /* 0x0000003928237220 */ /* 0x000fe20000410000 */
[----:B0-----:R-:W-:Y:S01]  /*1e70*/  FMUL.FTZ R41, R64, R37 ;  /* 0x0000002540297220 */ /* 0x001fe20000410000 */
[----:B------:R-:W-:Y:S01]  /*1e80*/  FADD.FTZ R37, -R37, 1 ;  /* 0x3f80000025257421 */ /* 0x000fe20000010100 */
[----:B------:R-:W-:Y:S01]  /*1e90*/  FFMA.FTZ R38, R55, R32, R53 ;  /* 0x0000002037267223 */ /* 0x000fe20000010035 */
[----:B------:R-:W-:Y:S01]  /*1ea0*/  FFMA.FTZ R40, R54, R35, R52 ;  /* 0x0000002336287223 */ /* 0x000fe20000010034 */
[----:B-1----:R-:W-:Y:S01]  /*1eb0*/  FADD.FTZ R46, R46, 1 ;  /* 0x3f8000002e2e7421 */ /* 0x002fe20000010000 */
[----:B------:R-:W-:Y:S01]  /*1ec0*/  FFMA.FTZ R34, R34, R37, 1 ;  /* 0x3f80000022227423 */ /* 0x000fe20000010025 */
[----:B------:R-:W-:Y:S01]  /*1ed0*/  SHF.L.U32 R37, R73, 0x10, RZ ;  /* 0x0000001049257819 */ /* 0x000fe200000006ff */
[----:B------:R-:W-:-:S02]  /*1ee0*/  FMUL.FTZ R47, R40, -1.4426950216293334961 ;  /* 0xbfb8aa3b282f7820 */ /* 0x000fc40000410000 */
[----:B------:R-:W-:Y:S01]  /*1ef0*/  FMUL.FTZ R41, R41, R34 ;  /* 0x0000002229297220 */ /* 0x000fe20000410000 */
[----:B------:R-:W0:Y:S01]  /*1f00*/  MUFU.RCP R46, R46 ;  /* 0x0000002e002e7308 */ /* 0x000e220000001000 */
[----:B------:R-:W-:Y:S01]  /*1f10*/  FADD.FTZ R36, -R56, R37 ;  /* 0x0000002538247221 */ /* 0x000fe20000010100 */
[----:B------:R-:W-:-:S03]  /*1f20*/  FMUL.FTZ R37, R38, -1.4426950216293334961 ;  /* 0xbfb8aa3b26257820 */ /* 0x000fc60000410000 */
[----:B------:R-:W-:Y:S01]  /*1f30*/  FMUL.FTZ R34, R36, R57 ;  /* 0x0000003924227220 */ /* 0x000fe20000410000 */
[----:B------:R-:W-:Y:S02]  /*1f40*/  SHF.L.U32 R36, R80, 0x10, RZ ;  /* 0x0000001050247819 */ /* 0x000fe400000006ff */
[----:B------:R-:W1:Y:S01]  /*1f50*/  MUFU.EX2 R37, R37 ;  /* 0x0000002500257308 */ /* 0x000e620000000800 */
[----:B------:R-:W-:Y:S02]  /*1f60*/  FFMA.FTZ R83, R55, R34, R53 ;  /* 0x0000002237537223 */ /* 0x000fe40000010035 */
[----:B------:R-:W-:Y:S01]  /*1f70*/  FMUL.FTZ R36, R36, R39 ;  /* 0x0000002724247220 */ /* 0x000fe20000410000 */
[----:B------:R-:W2:Y:S01]  /*1f80*/  MUFU.EX2 R47, R47 ;  /* 0x0000002f002f7308 */ /* 0x000ea20000000800 */
[----:B------:R-:W-:Y:S02]  /*1f90*/  FMUL.FTZ R88, R83, -1.4426950216293334961 ;  /* 0xbfb8aa3b53587820 */ /* 0x000fe40000410000 */
[----:B------:R-:W-:Y:S01]  /*1fa0*/  FMUL.FTZ R65, R36, R65 ;  /* 0x0000004124417220 */ /* 0x000fe20000410000 */
[----:B0-----:R-:W-:-:S03]  /*1fb0*/  FADD.FTZ R39, -R46, 1 ;  /* 0x3f8000002e277421 */ /* 0x001fc60000010100 */
[----:B------:R-:W0:Y:S01]  /*1fc0*/  MUFU.EX2 R88, R88 ;  /* 0x0000005800587308 */ /* 0x000e220000000800 */
[----:B------:R-:W-:Y:S01]  /*1fd0*/  FFMA.FTZ R45, R42, R39, 1 ;  /* 0x3f8000002a2d7423 */ /* 0x000fe20000010027 */
[----:B-1----:R-:W-:Y:S01]  /*1fe0*/  FADD.FTZ R39, R37, 1 ;  /* 0x3f80000025277421 */ /* 0x002fe20000010000 */
[----:B------:R-:W-:Y:S01]  /*1ff0*/  SHF.L.U32 R37, R22, 0x10, RZ ;  /* 0x0000001016257819 */ /* 0x000fe200000006ff */
[----:B--2---:R-:W-:-:S04]  /*2000*/  FADD.FTZ R42, R47, 1 ;  /* 0x3f8000002f2a7421 */ /* 0x004fc80000010000 */
[----:B------:R-:W-:Y:S01]  /*2010*/  FADD.FTZ R64, -R56, R37 ;  /* 0x0000002538407221 */ /* 0x000fe20000010100 */
[----:B------:R-:W1:Y:S03]  /*2020*/  MUFU.RCP R39, R39 ;  /* 0x0000002700277308 */ /* 0x000e660000001000 */
[----:B------:R-:W-:Y:S01]  /*2030*/  FMUL.FTZ R37, R64, R57 ;  /* 0x0000003940257220 */ /* 0x000fe20000410000 */
[----:B------:R-:W-:Y:S01]  /*2040*/  FMUL.FTZ R64, R89, R46 ;  /* 0x0000002e59407220 */ /* 0x000fe20000410000 */
[----:B0-----:R-:W-:Y:S02]  /*2050*/  FADD.FTZ R88, R88, 1 ;  /* 0x3f80000058587421 */ /* 0x001fe40000010000 */
[----:B------:R-:W-:Y:S01]  /*2060*/  FFMA.FTZ R89, R54, R37, R52 ;  /* 0x0000002536597223 */ /* 0x000fe20000010034 */
[----:B------:R-:W0:Y:S01]  /*2070*/  MUFU.RCP R42, R42 ;  /* 0x0000002a002a7308 */ /* 0x000e220000001000 */
[----:B------:R-:W-:-:S02]  /*2080*/  FMUL.FTZ R64, R64, R45 ;  /* 0x0000002d40407220 */ /* 0x000fc40000410000 */
[----:B------:R-:W-:-:S05]  /*2090*/  FMUL.FTZ R46, R89, -1.4426950216293334961 ;  /* 0xbfb8aa3b592e7820 */ /* 0x000fca0000410000 */
[----:B------:R-:W2:Y:S01]  /*20a0*/  MUFU.RCP R88, R88 ;  /* 0x0000005800587308 */ /* 0x000ea20000001000 */
[----:B-1----:R-:W-:Y:S01]  /*20b0*/  FADD.FTZ R47, -R39, 1 ;  /* 0x3f800000272f7421 */ /* 0x002fe20000010100 */
[----:B------:R-:W-:-:S03]  /*20c0*/  FMUL.FTZ R39, R90, R39 ;  /* 0x000000275a277220 */ /* 0x000fc60000410000 */
[----:B------:R-:W-:-:S03]  /*20d0*/  FFMA.FTZ R38, R38, R47, 1 ;  /* 0x3f80000026267423 */ /* 0x000fc6000001002f */
[----:B------:R-:W1:Y:S01]  /*20e0*/  MUFU.EX2 R46, R46 ;  /* 0x0000002e002e7308 */ /* 0x000e620000000800 */
[----:B------:R-:W-:Y:S01]  /*20f0*/  FMUL.FTZ R45, R39, R38 ;  /* 0x00000026272d7220 */ /* 0x000fe20000410000 */
[----:B0-----:R-:W-:Y:S01]  /*2100*/  FADD.FTZ R47, -R42, 1 ;  /* 0x3f8000002a2f7421 */ /* 0x001fe20000010100 */
[----:B------:R-:W-:Y:S01]  /*2110*/  SHF.L.U32 R39, R69, 0x10, RZ ;  /* 0x0000001045277819 */ /* 0x000fe200000006ff */
[----:B------:R-:W-:Y:S01]  /*2120*/  FMUL.FTZ R42, R91, R42 ;  /* 0x0000002a5b2a7220 */ /* 0x000fe20000410000 */
[----:B------:R-:W-:Y:S01]  /*2130*/  SHF.L.U32 R91, R50, 0x10, RZ ;  /* 0x00000010325b7819 */ /* 0x000fe200000006ff */
[----:B------:R-:W-:Y:S02]  /*2140*/  FFMA.FTZ R47, R40, R47, 1 ;  /* 0x3f800000282f7423 */ /* 0x000fe4000001002f */
[----:B------:R-:W-:Y:S01]  /*2150*/  FADD.FTZ R40, -R56, R39 ;  /* 0x0000002738287221 */ /* 0x000fe20000010100 */
[----:B--2---:R-:W-:Y:S01]  /*2160*/  FADD.FTZ R36, -R88, 1 ;  /* 0x3f80000058247421 */ /* 0x004fe20000010100 */
[----:B------:R-:W-:Y:S01]  /*2170*/  FMUL.FTZ R42, R42, R47 ;  /* 0x0000002f2a2a7220 */ /* 0x000fe20000410000 */
[----:B------:R-:W-:Y:S01]  /*2180*/  SHF.L.U32 R39, R74, 0x10, RZ ;  /* 0x000000104a277819 */ /* 0x000fe200000006ff */
[----:B------:R-:W-:Y:S01]  /*2190*/  FMUL.FTZ R40, R40, R57 ;  /* 0x0000003928287220 */ /* 0x000fe20000410000 */
[----:B-1----:R-:W-:Y:S01]  /*21a0*/  FADD.FTZ R38, R46, 1 ;  /* 0x3f8000002e267421 */ /* 0x002fe20000010000 */
[----:B------:R-:W-:Y:S01]  /*21b0*/  FFMA.FTZ R83, R83, R36, 1 ;  /* 0x3f80000053537423 */ /* 0x000fe20000010024 */
[----:B------:R-:W-:Y:S01]  /*21c0*/  FADD.FTZ R90, -R56, R91 ;  /* 0x0000005b385a7221 */ /* 0x000fe20000010100 */
[----:B------:R-:W-:Y:S01]  /*21d0*/  FFMA.FTZ R36, R55, R40, R53 ;  /* 0x0000002837247223 */ /* 0x000fe20000010035 */
[----:B------:R-:W-:Y:S01]  /*21e0*/  FMUL.FTZ R46, R39, R88 ;  /* 0x00000058272e7220 */ /* 0x000fe20000410000 */
[----:B------:R-:W-:Y:S01]  /*21f0*/  SHF.L.U32 R39, R24, 0x10, RZ ;  /* 0x0000001018277819 */ /* 0x000fe200000006ff */
[----:B------:R-:W0:Y:S01]  /*2200*/  MUFU.RCP R38, R38 ;  /* 0x0000002600267308 */ /* 0x000e220000001000 */
[----:B------:R-:W-:Y:S01]  /*2210*/  FMUL.FTZ R47, R36, -1.4426950216293334961 ;  /* 0xbfb8aa3b242f7820 */ /* 0x000fe20000410000 */
[----:B------:R-:W-:Y:S01]  /*2220*/  FMUL.FTZ R46, R46, R83 ;  /* 0x000000532e2e7220 */ /* 0x000fe20000410000 */
[----:B------:R-:W-:-:S05]  /*2230*/  SHF.L.U32 R83, R70, 0x10, RZ ;  /* 0x0000001046537819 */ /* 0x000fca00000006ff */
[----:B------:R-:W1:Y:S01]  /*2240*/  MUFU.EX2 R47, R47 ;  /* 0x0000002f002f7308 */ /* 0x000e620000000800 */
[----:B0-----:R-:W-:Y:S01]  /*2250*/  FADD.FTZ R88, -R38, 1 ;  /* 0x3f80000026587421 */ /* 0x001fe20000010100 */
[----:B------:R-:W-:Y:S01]  /*2260*/  FMUL.FTZ R38, R39, R38 ;  /* 0x0000002627267220 */ /* 0x000fe20000410000 */
[----:B------:R-:W-:Y:S02]  /*2270*/  FMUL.FTZ R39, R90, R57 ;  /* 0x000000395a277220 */ /* 0x000fe40000410000 */
[----:B------:R-:W-:Y:S01]  /*2280*/  FFMA.FTZ R89, R89, R88, 1 ;  /* 0x3f80000059597423 */ /* 0x000fe20000010058 */
[----:B-1----:R-:W-:Y:S01]  /*2290*/  FADD.FTZ R88, R47, 1 ;  /* 0x3f8000002f587421 */ /* 0x002fe20000010000 */
[----:B------:R-:W-:Y:S02]  /*22a0*/  FFMA.FTZ R91, R54, R39, R52 ;  /* 0x00000027365b7223 */ /* 0x000fe40000010034 */
[----:B------:R-:W-:Y:S02]  /*22b0*/  FMUL.FTZ R38, R38, R89 ;  /* 0x0000005926267220 */ /* 0x000fe40000410000 */
[----:B------:R-:W-:Y:S01]  /*22c0*/  FMUL.FTZ R90, R91, -1.4426950216293334961 ;  /* 0xbfb8aa3b5b5a7820 */ /* 0x000fe20000410000 */
[----:B------:R-:W0:Y:S08]  /*22d0*/  MUFU.RCP R88, R88 ;  /* 0x0000005800587308 */ /* 0x000e300000001000 */
[----:B------:R-:W1:Y:S01]  /*22e0*/  MUFU.EX2 R90, R90 ;  /* 0x0000005a005a7308 */ /* 0x000e620000000800 */
[----:B0-----:R-:W-:Y:S01]  /*22f0*/  FADD.FTZ R47, -R88, 1 ;  /* 0x3f800000582f7421 */ /* 0x001fe20000010100 */
[----:B-1----:R-:W-:-:S03]  /*2300*/  FADD.FTZ R89, R90, 1 ;  /* 0x3f8000005a597421 */ /* 0x002fc60000010000 */
[----:B------:R-:W-:Y:S01]  /*2310*/  FFMA.FTZ R47, R36, R47, 1 ;  /* 0x3f800000242f7423 */ /* 0x000fe2000001002f */
[----:B------:R-:W-:Y:S01]  /*2320*/  FMUL.FTZ R36, R83, R88 ;  /* 0x0000005853247220 */ /* 0x000fe20000410000 */
[----:B------:R-:W-:Y:S01]  /*2330*/  FMUL.FTZ R88, R54, R43 ;  /* 0x0000002b36587220 */ /* 0x000fe20000410000 */
[----:B------:R-:W0:Y:S02]  /*2340*/  MUFU.RCP R89, R89 ;  /* 0x0000005900597308 */ /* 0x000e240000001000 */
[----:B------:R-:W-:Y:S01]  /*2350*/  FMUL.FTZ R36, R36, R47 ;  /* 0x0000002f24247220 */ /* 0x000fe20000410000 */
[----:B------:R-:W-:Y:S01]  /*2360*/  FFMA.FTZ R83, R29, R88, RZ ;  /* 0x000000581d537223 */ /* 0x000fe200000100ff */
[----:B------:R-:W-:Y:S01]  /*2370*/  FMUL.FTZ R47, R55, R41 ;  /* 0x00000029372f7220 */ /* 0x000fe20000410000 */
[----:B------:R-:W-:-:S03]  /*2380*/  FADD.FTZ R88, RZ, R88 ;  /* 0x00000058ff587221 */ /* 0x000fc60000010000 */
[----:B------:R-:W-:Y:S01]  /*2390*/  FFMA.FTZ R90, R28, R47, R83 ;  /* 0x0000002f1c5a7223 */ /* 0x000fe20000010053 */
[----:B------:R-:W-:Y:S01]  /*23a0*/  FADD.FTZ R83, R47, R88 ;  /* 0x000000582f537221 */ /* 0x000fe20000010000 */
[----:B------:R-:W-:-:S05]  /*23b0*/  SHF.L.U32 R88, R51, 0x10, RZ ;  /* 0x0000001033587819 */ /* 0x000fca00000006ff */
[----:B0-----:R-:W-:Y:S01]  /*23c0*/  FMUL.FTZ R47, R88, R89 ;  /* 0x00000059582f7220 */ /* 0x001fe20000410000 */
[----:B------:R-:W-:-:S04]  /*23d0*/  FADD.FTZ R88, -R89, 1 ;  /* 0x3f80000059587421 */ /* 0x000fc80000010100 */
[----:B------:R-:W-:-:S04]  /*23e0*/  FFMA.FTZ R88, R91, R88, 1 ;  /* 0x3f8000005b587423 */ /* 0x000fc80000010058 */
[----:B------:R-:W-:Y:S01]  /*23f0*/  FMUL.FTZ R47, R47, R88 ;  /* 0x000000582f2f7220 */ /* 0x000fe20000410000 */
[----:B------:R-:W-:Y:S01]  /*2400*/  FFMA.FTZ R88, R29, R43, RZ ;  /* 0x0000002b1d587223 */ /* 0x000fe200000100ff */
[----:B------:R-:W-:Y:S01]  /*2410*/  SHF.L.U32 R29, R75, 0x10, RZ ;  /* 0x000000104b1d7819 */ /* 0x000fe200000006ff */
[----:B------:R-:W-:Y:S02]  /*2420*/  FADD.FTZ R43, RZ, R43 ;  /* 0x0000002bff2b7221 */ /* 0x000fe40000010000 */
[-C--:B------:R-:W-:Y:S02]  /*2430*/  FFMA.FTZ R88, R31, R44.reuse, R88 ;  /* 0x0000002c1f587223 */ /* 0x080fe40000010058 */
[----:B------:R-:W-:Y:S01]  /*2440*/  FADD.FTZ R92, -R56, R29 ;  /* 0x0000001d385c7221 */ /* 0x000fe20000010100 */
[----:B------:R-:W-:Y:S01]  /*2450*/  FADD.FTZ R43, R43, R44 ;  /* 0x0000002c2b2b7221 */ /* 0x000fe20000010000 */
[----:B------:R-:W-:Y:S01]  /*2460*/  FMUL.FTZ R29, R54, R44 ;  /* 0x0000002c361d7220 */ /* 0x000fe20000410000 */
[----:B------:R-:W-:Y:S01]  /*2470*/  FFMA.FTZ R88, R33, R64, R88 ;  /* 0x0000004021587223 */ /* 0x000fe20000010058 */
[----:B------:R-:W-:-:S02]  /*2480*/  FMUL.FTZ R44, R92, R57 ;  /* 0x000000395c2c7220 */ /* 0x000fc40000410000 */
[----:B------:R-:W-:Y:S01]  /*2490*/  FFMA.FTZ R92, R31, R29, R90 ;  /* 0x0000001d1f5c7223 */ /* 0x000fe2000001005a */
[----:B------:R-:W-:Y:S01]  /*24a0*/  FADD.FTZ R94, R83, R29 ;  /* 0x0000001d535e7221 */ /* 0x000fe20000010000 */
[----:B------:R-:W-:Y:S01]  /*24b0*/  FFMA.FTZ R31, R55, R44, R53 ;  /* 0x0000002c371f7223 */ /* 0x000fe20000010035 */
[----:B------:R-:W-:Y:S01]  /*24c0*/  SHF.L.U32 R29, R76, 0x10, RZ ;  /* 0x000000104c1d7819 */ /* 0x000fe200000006ff */
[----:B------:R-:W-:Y:S01]  /*24d0*/  FFMA.FTZ R88, R35, R42, R88 ;  /* 0x0000002a23587223 */ /* 0x000fe20000010058 */
[----:B------:R-:W-:Y:S01]  /*24e0*/  SHF.L.U32 R83, R58, 0x10, RZ ;  /* 0x000000103a537819 */ /* 0x000fe200000006ff */
[----:B------:R-:W-:Y:S02]  /*24f0*/  FMUL.FTZ R89, R31, -1.4426950216293334961 ;  /* 0xbfb8aa3b1f597820 */ /* 0x000fe40000410000 */
[----:B------:R-:W-:-:S04]  /*2500*/  FFMA.FTZ R88, R37, R38, R88 ;  /* 0x0000002625587223 */ /* 0x000fc80000010058 */
[----:B------:R-:W0:Y:S02]  /*2510*/  MUFU.EX2 R89, R89 ;  /* 0x0000005900597308 */ /* 0x000e240000000800 */
[----:B0-----:R-:W-:-:S06]  /*2520*/  FADD.FTZ R90, R89, 1 ;  /* 0x3f800000595a7421 */ /* 0x001fcc0000010000 */
[----:B------:R-:W0:Y:S02]  /*2530*/  MUFU.RCP R90, R90 ;  /* 0x0000005a005a7308 */ /* 0x000e240000001000 */
[----:B0-----:R-:W-:Y:S01]  /*2540*/  FADD.FTZ R96, -R90, 1 ;  /* 0x3f8000005a607421 */ /* 0x001fe20000010100 */
[----:B------:R-:W-:-:S03]  /*2550*/  FMUL.FTZ R29, R29, R90 ;  /* 0x0000005a1d1d7220 */ /* 0x000fc60000410000 */
[----:B------:R-:W-:Y:S01]  /*2560*/  FFMA.FTZ R96, R31, R96, 1 ;  /* 0x3f8000001f607423 */ /* 0x000fe20000010060 */
[----:B------:R-:W-:Y:S01]  /*2570*/  FFMA.FTZ R31, R28, R41, RZ ;  /* 0x000000291c1f7223 */ /* 0x000fe200000100ff */
[----:B------:R-:W-:Y:S02]  /*2580*/  FADD.FTZ R28, RZ, R41 ;  /* 0x00000029ff1c7221 */ /* 0x000fe40000010000 */
[----:B------:R-:W-:Y:S01]  /*2590*/  FMUL.FTZ R29, R29, R96 ;  /* 0x000000601d1d7220 */ /* 0x000fe20000410000 */
[----:B------:R-:W-:Y:S01]  /*25a0*/  FADD.FTZ R96, -R56, R83 ;  /* 0x0000005338607221 */ /* 0x000fe20000010100 */
[-C--:B------:R-:W-:Y:S01]  /*25b0*/  FFMA.FTZ R41, R30, R65.reuse, R31 ;  /* 0x000000411e297223 */ /* 0x080fe2000001001f */
[----:B------:R-:W-:Y:S01]  /*25c0*/  FADD.FTZ R90, R28, R65 ;  /* 0x000000411c5a7221 */ /* 0x000fe20000010000 */
[----:B------:R-:W-:Y:S01]  /*25d0*/  FMUL.FTZ R65, R55, R65 ;  /* 0x0000004137417220 */ /* 0x000fe20000410000 */
[----:B------:R-:W-:Y:S01]  /*25e0*/  FMUL.FTZ R31, R96, R57 ;  /* 0x00000039601f7220 */ /* 0x000fe20000410000 */
[----:B------:R-:W-:-:S02]  /*25f0*/  SHF.L.U32 R96, R59, 0x10, RZ ;  /* 0x000000103b607819 */ /* 0x000fc400000006ff */
[----:B------:R-:W-:Y:S01]  /*2600*/  FFMA.FTZ R92, R30, R65, R92 ;  /* 0x000000411e5c7223 */ /* 0x000fe2000001005c */
[----:B------:R-:W-:Y:S01]  /*2610*/  FFMA.FTZ R28, R54, R31, R52 ;  /* 0x0000001f361c7223 */ /* 0x000fe20000010034 */
[----:B------:R-:W-:-:S03]  /*2620*/  FADD.FTZ R94, R65, R94 ;  /* 0x0000005e415e7221 */ /* 0x000fc60000010000 */
[----:B------:R-:W-:-:S06]  /*2630*/  FMUL.FTZ R30, R28, -1.4426950216293334961 ;  /* 0xbfb8aa3b1c1e7820 */ /* 0x000fcc0000410000 */
[----:B------:R-:W0:Y:S02]  /*2640*/  MUFU.EX2 R30, R30 ;  /* 0x0000001e001e7308 */ /* 0x000e240000000800 */
[----:B0-----:R-:W-:-:S06]  /*2650*/  FADD.FTZ R83, R30, 1 ;  /* 0x3f8000001e537421 */ /* 0x001fcc0000010000 */
[----:B------:R-:W0:Y:S02]  /*2660*/  MUFU.RCP R83, R83 ;  /* 0x0000005300537308 */ /* 0x000e240000001000 */
[----:B0-----:R-:W-:Y:S01]  /*2670*/  FADD.FTZ R89, -R83, 1 ;  /* 0x3f80000053597421 */ /* 0x001fe20000010100 */
[----:B------:R-:W-:Y:S01]  /*2680*/  FMUL.FTZ R65, R96, R83 ;  /* 0x0000005360417220 */ /* 0x000fe20000410000 */
[----:B------:R-:W-:Y:S02]  /*2690*/  FADD.FTZ R83, R90, R45 ;  /* 0x0000002d5a537221 */ /* 0x000fe40000010000 */
[----:B------:R-:W-:Y:S01]  /*26a0*/  FFMA.FTZ R28, R28, R89, 1 ;  /* 0x3f8000001c1c7423 */ /* 0x000fe20000010059 */
[-C--:B------:R-:W-:Y:S01]  /*26b0*/  FFMA.FTZ R89, R32, R45.reuse, R41 ;  /* 0x0000002d20597223 */ /* 0x080fe20000010029 */
[----:B------:R-:W-:Y:S01]  /*26c0*/  FMUL.FTZ R45, R55, R45 ;  /* 0x0000002d372d7220 */ /* 0x000fe20000410000 */
[----:B------:R-:W-:Y:S01]  /*26d0*/  FADD.FTZ R83, R83, R46 ;  /* 0x0000002e53537221 */ /* 0x000fe20000010000 */
[----:B------:R-:W-:Y:S01]  /*26e0*/  FMUL.FTZ R28, R65, R28 ;  /* 0x0000001c411c7220 */ /* 0x000fe20000410000 */
[----:B------:R-:W-:Y:S01]  /*26f0*/  SHF.L.U32 R65, R77, 0x10, RZ ;  /* 0x000000104d417819 */ /* 0x000fe200000006ff */
[----:B------:R-:W-:-:S04]  /*2700*/  FFMA.FTZ R89, R34, R46, R89 ;  /* 0x0000002e22597223 */ /* 0x000fc80000010059 */
[----:B------:R-:W-:Y:S01]  /*2710*/  FADD.FTZ R96, -R56, R65 ;  /* 0x0000004138607221 */ /* 0x000fe20000010100 */
[----:B------:R-:W-:Y:S01]  /*2720*/  FADD.FTZ R65, R43, R64 ;  /* 0x000000402b417221 */ /* 0x000fe20000010000 */
[----:B------:R-:W-:Y:S01]  /*2730*/  FMUL.FTZ R43, R54, R64 ;  /* 0x00000040362b7220 */ /* 0x000fe20000410000 */
[----:B------:R-:W-:Y:S01]  /*2740*/  FFMA.FTZ R89, R40, R36, R89 ;  /* 0x0000002428597223 */ /* 0x000fe20000010059 */
[----:B------:R-:W-:Y:S01]  /*2750*/  FMUL.FTZ R30, R96, R57 ;  /* 0x00000039601e7220 */ /* 0x000fe20000410000 */
[----:B------:R-:W-:Y:S01]  /*2760*/  SHF.L.U32 R96, R78, 0x10, RZ ;  /* 0x000000104e607819 */ /* 0x000fe200000006ff */
[----:B------:R-:W-:Y:S01]  /*2770*/  FFMA.FTZ R92, R33, R43, R92 ;  /* 0x0000002b215c7223 */ /* 0x000fe2000001005c */
[----:B------:R-:W-:Y:S01]  /*2780*/  FADD.FTZ R94, R94, R43 ;  /* 0x0000002b5e5e7221 */ /* 0x000fe20000010000 */
[----:B------:R-:W-:Y:S01]  /*2790*/  FFMA.FTZ R33, R55, R30, R53 ;  /* 0x0000001e37217223 */ /* 0x000fe20000010035 */
[----:B------:R-:W-:Y:S01]  /*27a0*/  FADD.FTZ R65, R65, R42 ;  /* 0x0000002a41417221 */ /* 0x000fe20000010000 */
[----:B------:R-:W-:Y:S01]  /*27b0*/  FFMA.FTZ R92, R32, R45, R92 ;  /* 0x0000002d205c7223 */ /* 0x000fe2000001005c */
[----:B------:R-:W-:Y:S01]  /*27c0*/  FADD.FTZ R94, R45, R94 ;  /* 0x0000005e2d5e7221 */ /* 0x000fe20000010000 */
[----:B------:R-:W-:Y:S01]  /*27d0*/  FMUL.FTZ R64, R33, -1.4426950216293334961 ;  /* 0xbfb8aa3b21407820 */ /* 0x000fe20000410000 */
[----:B------:R-:W-:-:S05]  /*27e0*/  FFMA.FTZ R89, R44, R29, R89 ;  /* 0x0000001d2c597223 */ /* 0x000fca0000010059 */
[----:B------:R-:W0:Y:S02]  /*27f0*/  MUFU.EX2 R64, R64 ;  /* 0x0000004000407308 */ /* 0x000e240000000800 */
[----:B0-----:R-:W-:-:S06]  /*2800*/  FADD.FTZ R91, R64, 1 ;  /* 0x3f800000405b7421 */ /* 0x001fcc0000010000 */
[----:B------:R-:W0:Y:S02]  /*2810*/  MUFU.RCP R91, R91 ;  /* 0x0000005b005b7308 */ /* 0x000e240000001000 */
[----:B0-----:R-:W-:Y:S01]  /*2820*/  FMUL.FTZ R43, R96, R91 ;  /* 0x0000005b602b7220 */ /* 0x001fe20000410000 */
[----:B------:R-:W-:-:S04]  /*2830*/  FADD.FTZ R96, -R91, 1 ;  /* 0x3f8000005b607421 */ /* 0x000fc80000010100 */
[----:B------:R-:W-:-:S04]  /*2840*/  FFMA.FTZ R96, R33, R96, 1 ;  /* 0x3f80000021607423 */ /* 0x000fc80000010060 */
[----:B------:R-:W-:Y:S01]  /*2850*/  FMUL.FTZ R33, R43, R96 ;  /* 0x000000602b217220 */ /* 0x000fe20000410000 */
[----:B------:R-:W-:-:S03]  /*2860*/  SHF.L.U32 R43, R62, 0x10, RZ ;  /* 0x000000103e2b7819 */ /* 0x000fc600000006ff */
[----:B------:R-:W-:Y:S02]  /*2870*/  FFMA.FTZ R89, R30, R33, R89 ;  /* 0x000000211e597223 */ /* 0x000fe40000010059 */
[----:B------:R-:W-:Y:S01]  /*2880*/  FADD.FTZ R96, -R56, R43 ;  /* 0x0000002b38607221 */ /* 0x000fe20000010100 */
[----:B------:R-:W-:-:S03]  /*2890*/  SHF.L.U32 R43, R63, 0x10, RZ ;  /* 0x000000103f2b7819 */ /* 0x000fc600000006ff */
[----:B------:R-:W-:-:S04]  /*28a0*/  FMUL.FTZ R41, R96, R57 ;  /* 0x0000003960297220 */ /* 0x000fc80000410000 */
[----:B------:R-:W-:-:S04]  /*28b0*/  FFMA.FTZ R32, R54, R41, R52 ;  /* 0x0000002936207223 */ /* 0x000fc80000010034 */
[----:B------:R-:W-:-:S06]  /*28c0*/  FMUL.FTZ R64, R32, -1.4426950216293334961 ;  /* 0xbfb8aa3b20407820 */ /* 0x000fcc0000410000 */
[----:B------:R-:W0:Y:S02]  /*28d0*/  MUFU.EX2 R64, R64 ;  /* 0x0000004000407308 */ /* 0x000e240000000800 */
[----:B0-----:R-:W-:-:S06]  /*28e0*/  FADD.FTZ R90, R64, 1 ;  /* 0x3f800000405a7421 */ /* 0x001fcc0000010000 */
[----:B------:R-:W0:Y:S02]  /*28f0*/  MUFU.RCP R90, R90 ;  /* 0x0000005a005a7308 */ /* 0x000e240000001000 */
[----:B0-----:R-:W-:Y:S01]  /*2900*/  FADD.FTZ R45, -R90, 1 ;  /* 0x3f8000005a2d7421 */ /* 0x001fe20000010100 */
[----:B------:R-:W-:-:S03]  /*2910*/  FMUL.FTZ R43, R43, R90 ;  /* 0x0000005a2b2b7220 */ /* 0x000fc60000410000 */
[----:B------:R-:W-:Y:S01]  /*2920*/  FFMA.FTZ R32, R32, R45, 1 ;  /* 0x3f80000020207423 */ /* 0x000fe2000001002d */
[----:B------:R-:W-:-:S03]  /*2930*/  SHF.L.U32 R45, R81, 0x10, RZ ;  /* 0x00000010512d7819 */ /* 0x000fc600000006ff */
[----:B------:R-:W-:Y:S02]  /*2940*/  FMUL.FTZ R43, R43, R32 ;  /* 0x000000202b2b7220 */ /* 0x000fe40000410000 */
[----:B------:R-:W-:Y:S01]  /*2950*/  FADD.FTZ R32, -R56, R45 ;  /* 0x0000002d38207221 */ /* 0x000fe20000010100 */
[----:B------:R-:W-:-:S03]  /*2960*/  FMUL.FTZ R45, R54, R42 ;  /* 0x0000002a362d7220 */ /* 0x000fc60000410000 */
[----:B------:R-:W-:Y:S01]  /*2970*/  FMUL.FTZ R42, R32, R57 ;  /* 0x00000039202a7220 */ /* 0x000fe20000410000 */
[----:B------:R-:W-:Y:S01]  /*2980*/  FFMA.FTZ R92, R35, R45, R92 ;  /* 0x0000002d235c7223 */ /* 0x000fe2000001005c */
[----:B------:R-:W-:Y:S01]  /*2990*/  FADD.FTZ R94, R94, R45 ;  /* 0x0000002d5e5e7221 */ /* 0x000fe20000010000 */
[----:B------:R-:W-:Y:S01]  /*29a0*/  SHF.L.U32 R45, R82, 0x10, RZ ;  /* 0x00000010522d7819 */ /* 0x000fe200000006ff */
[----:B------:R-:W-:-:S04]  /*29b0*/  FFMA.FTZ R32, R55, R42, R53 ;  /* 0x0000002a37207223 */ /* 0x000fc80000010035 */
[----:B------:R-:W-:-:S06]  /*29c0*/  FMUL.FTZ R35, R32, -1.4426950216293334961 ;  /* 0xbfb8aa3b20237820 */ /* 0x000fcc0000410000 */
[----:B------:R-:W0:Y:S02]  /*29d0*/  MUFU.EX2 R35, R35 ;  /* 0x0000002300237308 */ /* 0x000e240000000800 */
[----:B0-----:R-:W-:-:S06]  /*29e0*/  FADD.FTZ R64, R35, 1 ;  /* 0x3f80000023407421 */ /* 0x001fcc0000010000 */
[----:B------:R-:W0:Y:S02]  /*29f0*/  MUFU.RCP R64, R64 ;  /* 0x0000004000407308 */ /* 0x000e240000001000 */
[----:B0-----:R-:W-:Y:S01]  /*2a00*/  FMUL.FTZ R90, R45, R64 ;  /* 0x000000402d5a7220 */ /* 0x001fe20000410000 */
[----:B------:R-:W-:-:S04]  /*2a10*/  FADD.FTZ R45, -R64, 1 ;  /* 0x3f800000402d7421 */ /* 0x000fc80000010100 */
[----:B------:R-:W-:Y:S01]  /*2a20*/  FFMA.FTZ R91, R32, R45, 1 ;  /* 0x3f800000205b7423 */ /* 0x000fe2000001002d */
[----:B------:R-:W-:Y:S01]  /*2a30*/  FMUL.FTZ R45, R55, R46 ;  /* 0x0000002e372d7220 */ /* 0x000fe20000410000 */
[----:B------:R-:W-:Y:S01]  /*2a40*/  FADD.FTZ R32, R65, R38 ;  /* 0x0000002641207221 */ /* 0x000fe20000010000 */
[----:B------:R-:W-:Y:S01]  /*2a50*/  FMUL.FTZ R65, R54, R38 ;  /* 0x0000002636417220 */ /* 0x000fe20000410000 */
[----:B------:R-:W-:Y:S01]  /*2a60*/  FMUL.FTZ R35, R90, R91 ;  /* 0x0000005b5a237220 */ /* 0x000fe20000410000 */
[----:B------:R-:W-:Y:S01]  /*2a70*/  FFMA.FTZ R92, R34, R45, R92 ;  /* 0x0000002d225c7223 */ /* 0x000fe2000001005c */
[----:B------:R-:W-:Y:S01]  /*2a80*/  FADD.FTZ R94, R45, R94 ;  /* 0x0000005e2d5e7221 */ /* 0x000fe20000010000 */
[----:B------:R-:W-:Y:S01]  /*2a90*/  FMUL.FTZ R45, R54, R47 ;  /* 0x0000002f362d7220 */ /* 0x000fe20000410000 */
[----:B------:R-:W-:Y:S01]  /*2aa0*/  FADD.FTZ R34, R83, R36 ;  /* 0x0000002453227221 */ /* 0x000fe20000010000 */
[----:B------:R-:W-:Y:S01]  /*2ab0*/  FFMA.FTZ R92, R37, R65, R92 ;  /* 0x00000041255c7223 */ /* 0x000fe2000001005c */
[----:B------:R-:W-:Y:S01]  /*2ac0*/  FMUL.FTZ R37, R55, R36 ;  /* 0x0000002437257220 */ /* 0x000fe20000410000 */
[----:B------:R-:W-:Y:S01]  /*2ad0*/  FADD.FTZ R94, R94, R65 ;  /* 0x000000415e5e7221 */ /* 0x000fe20000010000 */
[----:B------:R-:W-:-:S02]  /*2ae0*/  FADD.FTZ R34, R34, R29 ;  /* 0x0000001d22227221 */ /* 0x000fc40000010000 */
[----:B------:R-:W-:Y:S01]  /*2af0*/  FFMA.FTZ R92, R40, R37, R92 ;  /* 0x00000025285c7223 */ /* 0x000fe2000001005c */
[----:B------:R-:W-:Y:S01]  /*2b00*/  FADD.FTZ R94, R37, R94 ;  /* 0x0000005e255e7221 */ /* 0x000fe20000010000 */
[C---:B------:R-:W-:Y:S01]  /*2b10*/  FFMA.FTZ R37, R39.reuse, R47, R88 ;  /* 0x0000002f27257223 */ /* 0x040fe20000010058 */
[----:B------:R-:W-:Y:S01]  /*2b20*/  FADD.FTZ R47, R32, R47 ;  /* 0x0000002f202f7221 */ /* 0x000fe20000010000 */
[----:B------:R-:W-:Y:S01]  /*2b30*/  FFMA.FTZ R92, R39, R45, R92 ;  /* 0x0000002d275c7223 */ /* 0x000fe2000001005c */
[C---:B------:R-:W-:Y:S01]  /*2b40*/  FMUL.FTZ R39, R55.reuse, R29 ;  /* 0x0000001d37277220 */ /* 0x040fe20000410000 */
[----:B------:R-:W-:Y:S01]  /*2b50*/  FADD.FTZ R94, R94, R45 ;  /* 0x0000002d5e5e7221 */ /* 0x000fe20000010000 */
[-C--:B------:R-:W-:Y:S01]  /*2b60*/  FMUL.FTZ R45, R54, R28.reuse ;  /* 0x0000001c362d7220 */ /* 0x080fe20000410000 */
[----:B------:R-:W-:Y:S01]  /*2b70*/  FMUL.FTZ R29, R55, R33 ;  /* 0x00000021371d7220 */ /* 0x000fe20000410000 */
[----:B------:R-:W-:Y:S01]  /*2b80*/  FFMA.FTZ R92, R44, R39, R92 ;  /* 0x000000272c5c7223 */ /* 0x000fe2000001005c */
[----:B------:R-:W-:Y:S01]  /*2b90*/  FADD.FTZ R94, R39, R94 ;  /* 0x0000005e275e7221 */ /* 0x000fe20000010000 */
[----:B------:R-:W-:Y:S01]  /*2ba0*/  FFMA.FTZ R32, R31, R28, R37 ;  /* 0x0000001c1f207223 */ /* 0x000fe20000010025 */
[----:B------:R-:W-:Y:S01]  /*2bb0*/  FADD.FTZ R28, R47, R28 ;  /* 0x0000001c2f1c7221 */ /* 0x000fe20000010000 */
[----:B------:R-:W-:Y:S01]  /*2bc0*/  FFMA.FTZ R39, R31, R45, R92 ;  /* 0x0000002d1f277223 */ /* 0x000fe2000001005c */
[----:B------:R-:W-:Y:S01]  /*2bd0*/  FADD.FTZ R94, R94, R45 ;  /* 0x0000002d5e5e7221 */ /* 0x000fe20000010000 */
[----:B------:R-:W-:Y:S01]  /*2be0*/  FMUL.FTZ R31, R54, R43 ;  /* 0x0000002b361f7220 */ /* 0x000fe20000410000 */
[----:B------:R-:W-:Y:S01]  /*2bf0*/  FMUL.FTZ R37, R55, R35 ;  /* 0x0000002337257220 */ /* 0x000fe20000410000 */
[----:B------:R-:W-:Y:S01]  /*2c00*/  FFMA.FTZ R36, R30, R29, R39 ;  /* 0x0000001d1e247223 */ /* 0x000fe20000010027 */
[----:B------:R-:W-:Y:S01]  /*2c10*/  FADD.FTZ R94, R29, R94 ;  /* 0x0000005e1d5e7221 */ /* 0x000fe20000010000 */
[----:B------:R-:W-:Y:S01]  /*2c20*/  FADD.FTZ R30, R34, R33 ;  /* 0x00000021221e7221 */ /* 0x000fe20000010000 */
[----:B------:R-:W-:Y:S01]  /*2c30*/  FFMA.FTZ R33, R42, R35, R89 ;  /* 0x000000232a217223 */ /* 0x000fe20000010059 */
[C---:B------:R-:W-:Y:S01]  /*2c40*/  FFMA.FTZ R29, R41.reuse, R31, R36 ;  /* 0x0000001f291d7223 */ /* 0x040fe20000010024 */
[----:B------:R-:W-:Y:S01]  /*2c50*/  FADD.FTZ R94, R94, R31 ;  /* 0x0000001f5e5e7221 */ /* 0x000fe20000010000 */
[----:B------:R-:W-:Y:S01]  /*2c60*/  FFMA.FTZ R32, R41, R43, R32 ;  /* 0x0000002b29207223 */ /* 0x000fe20000010020 */
[----:B------:R-:W-:Y:S01]  /*2c70*/  FADD.FTZ R34, R28, R43 ;  /* 0x0000002b1c227221 */ /* 0x000fe20000010000 */
[----:B------:R-:W-:Y:S01]  /*2c80*/  FFMA.FTZ R29, R42, R37, R29 ;  /* 0x000000252a1d7223 */ /* 0x000fe2000001001d */
[----:B------:R-:W-:Y:S01]  /*2c90*/  FADD.FTZ R36, R37, R94 ;  /* 0x0000005e25247221 */ /* 0x000fe20000010000 */
[----:B------:R-:W-:-:S07]  /*2ca0*/  FADD.FTZ R35, R30, R35 ;  /* 0x000000231e237221 */ /* 0x000fce0000010000 */
.L_x_3:
[----:B------:R-:W-:Y:S01]  /*2cb0*/  MOV R31, R29 ;  /* 0x0000001d001f7202 */ /* 0x000fe20000000f00 */
[----:B------:R-:W0:Y:S01]  /*2cc0*/  S2UR UR7, SR_CgaCtaId ;  /* 0x00000000000779c3 */ /* 0x000e220000008800 */
[----:B------:R-:W1:Y:S01]  /*2cd0*/  SHFL.DOWN PT, R29, R36, 0x1, 0x1f ;  /* 0x08201f00241d7f89 */ /* 0x000e6200000e0000 */
[C---:B------:R-:W-:Y:S01]  /*2ce0*/  ISETP.GT.AND P0, PT, R4.reuse, 0x1e, PT ;  /* 0x0000001e0400780c */ /* 0x040fe20003f04270 */
[----:B------:R-:W-:Y:S01]  /*2cf0*/  UMOV UR6, 0x400 ;  /* 0x0000040000067882 */ /* 0x000fe20000000000 */
[C---:B------:R-:W-:Y:S01]  /*2d00*/  ISETP.GT.AND P6, PT, R4.reuse, 0xf, PT ;  /* 0x0000000f0400780c */ /* 0x040fe20003fc4270 */
[----:B------:R-:W2:Y:S01]  /*2d10*/  SHFL.DOWN PT, R28, R31, 0x1, 0x1f ;  /* 0x08201f001f1c7f89 */ /* 0x000ea200000e0000 */
[----:B------:R-:W-:Y:S01]  /*2d20*/  UIADD3 UR5, UPT, UPT, UR6, 0xa0, URZ ;  /* 0x000000a006057890 */ /* 0x000fe2000fffe0ff */
[----:B------:R-:W-:Y:S01]  /*2d30*/  ISETP.GT.AND P5, PT, R4, 0x17, PT ;  /* 0x000000170400780c */ /* 0x000fe20003fa4270 */
[----:B------:R-:W-:Y:S01]  /*2d40*/  BSSY.RECONVERGENT B0, `(.L_x_4) ;  /* 0x0000024000007945 */ /* 0x000fe20003800200 */
[----:B------:R-:W-:-:S02]  /*2d50*/  ISETP.NE.AND P2, PT, R2, RZ, PT ;  /* 0x000000ff0200720c */ /* 0x000fc40003f45270 */
[----:B------:R-:W-:Y:S01]  /*2d60*/  ISETP.GE.U32.AND P3, PT, R7, 0x2, PT ;  /* 0x000000020700780c */ /* 0x000fe20003f66070 */
[----:B0-----:R-:W-:-:S03]  /*2d70*/  ULEA UR5, UR7, UR5, 0x18 ;  /* 0x0000000507057291 */ /* 0x001fc6000f8ec0ff */
[----:B-1----:R-:W-:Y:S01]  /*2d80*/  @!P0 FADD.FTZ R36, R29, R36 ;  /* 0x000000241d248221 */ /* 0x002fe20000010000 */
[----:B--2---:R-:W-:-:S04]  /*2d90*/  @!P0 FADD.FTZ R31, R28, R31 ;  /* 0x0000001f1c1f8221 */ /* 0x004fc80000010000 */
[----:B------:R-:W0:Y:S01]  /*2da0*/  SHFL.DOWN PT, R29, R36, 0x2, 0x1f ;  /* 0x08401f00241d7f89 */ /* 0x000e2200000e0000 */
[----:B------:R-:W-:Y:S02]  /*2db0*/  ISETP.GT.AND P0, PT, R4, 0x1d, PT ;  /* 0x0000001d0400780c */ /* 0x000fe40003f04270 */
[----:B------:R-:W-:Y:S01]  /*2dc0*/  LEA R83, R2, UR5, 0x4 ;  /* 0x0000000502537c11 */ /* 0x000fe2000f8e20ff */
[----:B------:R-:W1:Y:S04]  /*2dd0*/  SHFL.DOWN PT, R28, R31, 0x2, 0x1f ;  /* 0x08401f001f1c7f89 */ /* 0x000e6800000e0000 */
[----:B------:R-:W-:Y:S06]  /*2de0*/  STS.128 [R83], R32 ;  /* 0x0000002053007388 */ /* 0x000fec0000000c00 */
[----:B0-----:R-:W-:Y:S01]  /*2df0*/  @!P0 FADD.FTZ R36, R36, R29 ;  /* 0x0000001d24248221 */ /* 0x001fe20000010000 */
[----:B-1----:R-:W-:-:S04]  /*2e00*/  @!P0 FADD.FTZ R31, R31, R28 ;  /* 0x0000001c1f1f8221 */ /* 0x002fc80000010000 */
[----:B------:R-:W0:Y:S01]  /*2e10*/  SHFL.DOWN PT, R29, R36, 0x4, 0x1f ;  /* 0x08801f00241d7f89 */ /* 0x000e2200000e0000 */
[----:B------:R-:W-:-:S03]  /*2e20*/  ISETP.GT.AND P0, PT, R4, 0x1b, PT ;  /* 0x0000001b0400780c */ /* 0x000fc60003f04270 */
[----:B------:R-:W1:Y:S10]  /*2e30*/  SHFL.DOWN PT, R28, R31, 0x4, 0x1f ;  /* 0x08801f001f1c7f89 */ /* 0x000e7400000e0000 */
[----:B0-----:R-:W-:Y:S01]  /*2e40*/  @!P0 FADD.FTZ R36, R36, R29 ;  /* 0x0000001d24248221 */ /* 0x001fe20000010000 */
[----:B-1----:R-:W-:-:S04]  /*2e50*/  @!P0 FADD.FTZ R31, R31, R28 ;  /* 0x0000001c1f1f8221 */ /* 0x002fc80000010000 */
[----:B------:R-:W0:Y:S01]  /*2e60*/  SHFL.DOWN PT, R29, R36, 0x8, 0x1f ;  /* 0x09001f00241d7f89 */ /* 0x000e2200000e0000 */
[----:B------:R-:W-:-:S03]  /*2e70*/  ISETP.GT.U32.AND P0, PT, R2, 0x3b, PT ;  /* 0x0000003b0200780c */ /* 0x000fc60003f04070 */
[----:B------:R-:W1:Y:S01]  /*2e80*/  SHFL.DOWN PT, R28, R31, 0x8, 0x1f ;  /* 0x09001f001f1c7f89 */ /* 0x000e6200000e0000 */
[----:B0-----:R-:W-:Y:S01]  /*2e90*/  FADD.FTZ R29, R36, R29 ;  /* 0x0000001d241d7221 */ /* 0x001fe20000010000 */
[----:B-1----:R-:W-:-:S04]  /*2ea0*/  FADD.FTZ R30, R31, R28 ;  /* 0x0000001c1f1e7221 */ /* 0x002fc80000010000 */
[----:B------:R-:W-:Y:S02]  /*2eb0*/  FSEL R65, R36, R29, P5 ;  /* 0x0000001d24417208 */ /* 0x000fe40002800000 */
[----:B------:R-:W-:-:S03]  /*2ec0*/  FSEL R64, R31, R30, P5 ;  /* 0x0000001e1f407208 */ /* 0x000fc60002800000 */
[----:B------:R0:W1:Y:S04]  /*2ed0*/  SHFL.DOWN PT, R36, R65, 0x10, 0x1f ;  /* 0x0a001f0041247f89 */ /* 0x00006800000e0000 */
[----:B------:R0:W2:Y:S01]  /*2ee0*/  SHFL.DOWN PT, R31, R64, 0x10, 0x1f ;  /* 0x0a001f00401f7f89 */ /* 0x0000a200000e0000 */
[----:B------:R-:W-:Y:S05]  /*2ef0*/  @P6 BRA `(.L_x_5) ;  /* 0x0000000000206947 */ /* 0x000fea0003800000 */
[----:B------:R-:W-:Y:S01]  /*2f00*/  ISETP.NE.AND P5, PT, R4, RZ, PT ;  /* 0x000000ff0400720c */ /* 0x000fe20003fa5270 */
[----:B0-2---:R-:W-:Y:S01]  /*2f10*/  FADD.FTZ R64, R30, R31 ;  /* 0x0000001f1e407221 */ /* 0x005fe20000010000 */
[----:B-1----:R-:W-:-:S11]  /*2f20*/  FADD.FTZ R65, R29, R36 ;  /* 0x000000241d417221 */ /* 0x002fd60000010000 */
[----:B------:R-:W-:Y:S01]  /*2f30*/  VOTEU.ALL UP0, P5 ;  /* 0x0000000000ff7886 */ /* 0x000fe20002800000 */
[----:B------:R-:W-:-:S04]  /*2f40*/  @!P5 SHF.R.U32.HI R28, RZ, 0x2, R2 ;  /* 0x00000002ff1cd819 */ /* 0x000fc80000011602 */
[----:B------:R-:W-:Y:S01]  /*2f50*/  @!UP0 ULEA UR5, UR7, UR6, 0x18 ;  /* 0x0000000607058291 */ /* 0x000fe2000f8ec0ff */
[----:B------:R-:W-:-:S08]  /*2f60*/  @!P5 LOP3.LUT R28, R28, 0xf8, RZ, 0xc0, !PT ;  /* 0x000000f81c1cd812 */ /* 0x000fd000078ec0ff */
[----:B------:R3:W-:Y:S03]  /*2f70*/  @!P5 STS.64 [R28+UR5+0x10], R64 ;  /* 0x000010401c00d988 */ /* 0x0007e60008000a05 */
.L_x_5:
[----:B------:R-:W-:Y:S05]  /*2f80*/  BSYNC.RECONVERGENT B0 ;  /* 0x0000000000007941 */ /* 0x000fea0003800200 */
.L_x_4:
[----:B------:R-:W-:Y:S06]  /*2f90*/  BAR.SYNC.DEFER_BLOCKING 0x0 ;  /* 0x0000000000007b1d */ /* 0x000fec0000010000 */
[----:B------:R-:W-:Y:S04]  /*2fa0*/  BSSY.RECONVERGENT B0, `(.L_x_6) ;  /* 0x0000027000007945 */ /* 0x000fe80003800200 */
[----:B------:R-:W-:Y:S05]  /*2fb0*/  @P2 BRA `(.L_x_7) ;  /* 0x0000000000942947 */ /* 0x000fea0003800000 */
[----:B------:R-:W-:-:S09]  /*2fc0*/  ULEA UR5, UR7, UR6, 0x18 ;  /* 0x0000000607057291 */ /* 0x000fd2000f8ec0ff */
[----:B---3--:R-:W2:Y:S04]  /*2fd0*/  LDS.64 R28, [UR5+0x18] ;  /* 0x00001805ff1c7984 */ /* 0x008ea80008000a00 */
[----:B------:R-:W0:Y:S04]  /*2fe0*/  LDS.128 R44, [UR5+0x20] ;  /* 0x00002005ff2c7984 */ /* 0x000e280008000c00 */
[----:B-1----:R-:W1:Y:S04]  /*2ff0*/  LDS.128 R36, [UR5+0x30] ;  /* 0x00003005ff247984 */ /* 0x002e680008000c00 */
[----:B------:R-:W3:Y:S01]  /*3000*/  LDS.128 R40, [UR5+0x40] ;  /* 0x00004005ff287984 */ /* 0x000ee20008000c00 */
[----:B--2---:R-:W-:Y:S01]  /*3010*/  FADD.FTZ R31, R64, R28 ;  /* 0x0000001c401f7221 */ /* 0x004fe20000010000 */
[----:B------:R-:W-:-:S03]  /*3020*/  FADD.FTZ R28, R65, R29 ;  /* 0x0000001d411c7221 */ /* 0x000fc60000010000 */
[----:B0-----:R-:W-:Y:S01]  /*3030*/  FADD.FTZ R65, R31, R44 ;  /* 0x0000002c1f417221 */ /* 0x001fe20000010000 */
[----:B------:R-:W-:Y:S02]  /*3040*/  FADD.FTZ R44, R28, R45 ;  /* 0x0000002d1c2c7221 */ /* 0x000fe40000010000 */
[----:B------:R-:W0:Y:S01]  /*3050*/  LDS.128 R28, [UR5+0x50] ;  /* 0x00005005ff1c7984 */ /* 0x000e220008000c00 */
[----:B------:R-:W-:Y:S01]  /*3060*/  FADD.FTZ R65, R65, R46 ;  /* 0x0000002e41417221 */ /* 0x000fe20000010000 */
[----:B------:R-:W-:-:S03]  /*3070*/  FADD.FTZ R44, R44, R47 ;  /* 0x0000002f2c2c7221 */ /* 0x000fc60000010000 */
[----:B-1----:R-:W-:Y:S01]  /*3080*/  FADD.FTZ R65, R65, R36 ;  /* 0x0000002441417221 */ /* 0x002fe20000010000 */
[----:B------:R-:W-:Y:S02]  /*3090*/  FADD.FTZ R36, R44, R37 ;  /* 0x000000252c247221 */ /* 0x000fe40000010000 */
[----:B------:R-:W1:Y:S01]  /*30a0*/  LDS.128 R44, [UR5+0x60] ;  /* 0x00006005ff2c7984 */ /* 0x000e620008000c00 */
[----:B------:R-:W-:Y:S01]  /*30b0*/  FADD.FTZ R89, R65, R38 ;  /* 0x0000002641597221 */ /* 0x000fe20000010000 */
[----:B------:R-:W-:Y:S02]  /*30c0*/  FADD.FTZ R88, R36, R39 ;  /* 0x0000002724587221 */ /* 0x000fe40000010000 */
[----:B------:R-:W2:Y:S01]  /*30d0*/  LDS.128 R36, [UR5+0x70] ;  /* 0x00007005ff247984 */ /* 0x000ea20008000c00 */
[----:B---3--:R-:W-:Y:S01]  /*30e0*/  FADD.FTZ R89, R89, R40 ;  /* 0x0000002859597221 */ /* 0x008fe20000010000 */
[----:B------:R-:W-:Y:S02]  /*30f0*/  FADD.FTZ R88, R88, R41 ;  /* 0x0000002958587221 */ /* 0x000fe40000010000 */
[----:B------:R-:W3:Y:S01]  /*3100*/  LDS.64 R64, [UR5+0x80] ;  /* 0x00008005ff407984 */ /* 0x000ee20008000a00 */
[----:B------:R-:W-:Y:S01]  /*3110*/  FADD.FTZ R89, R89, R42 ;  /* 0x0000002a59597221 */ /* 0x000fe20000010000 */
[----:B------:R-:W-:-:S03]  /*3120*/  FADD.FTZ R88, R88, R43 ;  /* 0x0000002b58587221 */ /* 0x000fc60000010000 */
[----:B0-----:R-:W-:Y:S01]  /*3130*/  FADD.FTZ R89, R89, R28 ;  /* 0x0000001c59597221 */ /* 0x001fe20000010000 */
[----:B------:R-:W-:-:S03]  /*3140*/  FADD.FTZ R88, R88, R29 ;  /* 0x0000001d58587221 */ /* 0x000fc60000010000 */
[----:B------:R-:W-:Y:S01]  /*3150*/  FADD.FTZ R89, R89, R30 ;  /* 0x0000001e59597221 */ /* 0x000fe20000010000 */
[----:B------:R-:W-:-:S03]  /*3160*/  FADD.FTZ R88, R88, R31 ;  /* 0x0000001f58587221 */ /* 0x000fc60000010000 */
[----:B-1----:R-:W-:Y:S01]  /*3170*/  FADD.FTZ R89, R89, R44 ;  /* 0x0000002c59597221 */ /* 0x002fe20000010000 */
[----:B------:R-:W-:-:S03]  /*3180*/  FADD.FTZ R88, R88, R45 ;  /* 0x0000002d58587221 */ /* 0x000fc60000010000 */
[----:B------:R-:W-:Y:S01]  /*3190*/  FADD.FTZ R89, R89, R46 ;  /* 0x0000002e59597221 */ /* 0x000fe20000010000 */
[----:B------:R-:W-:-:S03]  /*31a0*/  FADD.FTZ R88, R88, R47 ;  /* 0x0000002f58587221 */ /* 0x000fc60000010000 */
[----:B--2---:R-:W-:Y:S01]  /*31b0*/  FADD.FTZ R89, R89, R36 ;  /* 0x0000002459597221 */ /* 0x004fe20000010000 */
[----:B------:R-:W-:-:S03]  /*31c0*/  FADD.FTZ R88, R88, R37 ;  /* 0x0000002558587221 */ /* 0x000fc60000010000 */
[----:B------:R-:W-:Y:S01]  /*31d0*/  FADD.FTZ R89, R89, R38 ;  /* 0x0000002659597221 */ /* 0x000fe20000010000 */
[----:B------:R-:W-:-:S03]  /*31e0*/  FADD.FTZ R88, R88, R39 ;  /* 0x0000002758587221 */ /* 0x000fc60000010000 */
[----:B---3--:R-:W-:Y:S01]  /*31f0*/  FADD.FTZ R64, R89, R64 ;  /* 0x0000004059407221 */ /* 0x008fe20000010000 */
[----:B------:R-:W-:-:S07]  /*3200*/  FADD.FTZ R65, R88, R65 ;  /* 0x0000004158417221 */ /* 0x000fce0000010000 */
.L_x_7:
[----:B------:R-:W-:Y:S05]  /*3210*/  BSYNC.RECONVERGENT B0 ;  /* 0x0000000000007941 */ /* 0x000fea0003800200 */
.L_x_6:
[----:B------:R-:W-:Y:S06]  /*3220*/  BAR.SYNC.DEFER_BLOCKING 0x0 ;  /* 0x0000000000007b1d */ /* 0x000fec0000010000 */
[----:B------:R-:W-:Y:S04]  /*3230*/  BSSY.RECONVERGENT B0, `(.L_x_8) ;  /* 0x0000025000007945 */ /* 0x000fe80003800200 */
[----:B------:R-:W-:Y:S05]  /*3240*/  @P0 BRA `(.L_x_9) ;  /* 0x00000000008c0947 */ /* 0x000fea0003800000 */
[----:B------:R-:W4:Y:S04]  /*3250*/  LDS.128 R44, [R83+0x3c0] ;  /* 0x0003c000532c7984 */ /* 0x000f280000000c00 */
[----:B--23--:R-:W2:Y:S04]  /*3260*/  LDS.128 R28, [R83+0x780] ;  /* 0x00078000531c7984 */ /* 0x00cea80000000c00 */
[----:B-1----:R-:W1:Y:S04]  /*3270*/  LDS.128 R36, [R83+0xb40] ;  /* 0x000b400053247984 */ /* 0x002e680000000c00 */
[----:B------:R-:W3:Y:S01]  /*3280*/  LDS.128 R40, [R83+0xf00] ;  /* 0x000f000053287984 */ /* 0x000ee20000000c00 */
[----:B----4-:R-:W-:Y:S01]  /*3290*/  FADD.FTZ R89, R32, R44 ;  /* 0x0000002c20597221 */ /* 0x010fe20000010000 */
[----:B------:R-:W-:Y:S01]  /*32a0*/  FADD.FTZ R32, R33, R45 ;  /* 0x0000002d21207221 */ /* 0x000fe20000010000 */
[----:B------:R-:W-:Y:S01]  /*32b0*/  FADD.FTZ R45, R34, R46 ;  /* 0x0000002e222d7221 */ /* 0x000fe20000010000 */
[----:B------:R-:W-:Y:S01]  /*32c0*/  FADD.FTZ R44, R35, R47 ;  /* 0x0000002f232c7221 */ /* 0x000fe20000010000 */
[----:B--2---:R-:W-:Y:S01]  /*32d0*/  FADD.FTZ R89, R89, R28 ;  /* 0x0000001c59597221 */ /* 0x004fe20000010000 */
[----:B------:R-:W-:Y:S01]  /*32e0*/  FADD.FTZ R88, R32, R29 ;  /* 0x0000001d20587221 */ /* 0x000fe20000010000 */
[----:B------:R-:W-:Y:S01]  /*32f0*/  FADD.FTZ R91, R45, R30 ;  /* 0x0000001e2d5b7221 */ /* 0x000fe20000010000 */
[----:B------:R-:W2:Y:S01]  /*3300*/  LDS.128 R32, [R83+0x12c0] ;  /* 0x0012c00053207984 */ /* 0x000ea20000000c00 */
[----:B------:R-:W-:Y:S01]  /*3310*/  FADD.FTZ R90, R44, R31 ;  /* 0x0000001f2c5a7221 */ /* 0x000fe20000010000 */
[----:B-1----:R-:W-:Y:S01]  /*3320*/  FADD.FTZ R89, R89, R36 ;  /* 0x0000002459597221 */ /* 0x002fe20000010000 */
[----:B------:R-:W-:Y:S01]  /*3330*/  FADD.FTZ R88, R88, R37 ;  /* 0x0000002558587221 */ /* 0x000fe20000010000 */
[----:B------:R-:W1:Y:S01]  /*3340*/  LDS.128 R28, [R83+0x1680] ;  /* 0x00168000531c7984 */ /* 0x000e620000000c00 */
[----:B------:R-:W-:Y:S01]  /*3350*/  FADD.FTZ R91, R91, R38 ;  /* 0x000000265b5b7221 */ /* 0x000fe20000010000 */
[----:B------:R-:W-:Y:S01]  /*3360*/  FADD.FTZ R90, R90, R39 ;  /* 0x000000275a5a7221 */ /* 0x000fe20000010000 */
[----:B---3--:R-:W-:Y:S01]  /*3370*/  FADD.FTZ R89, R89, R40 ;  /* 0x0000002859597221 */ /* 0x008fe20000010000 */
[----:B------:R-:W3:Y:S01]  /*3380*/  LDS.128 R44, [R83+0x1a40] ;  /* 0x001a4000532c7984 */ /* 0x000ee20000000c00 */
[----:B------:R-:W-:Y:S01]  /*3390*/  FADD.FTZ R88, R88, R41 ;  /* 0x0000002958587221 */ /* 0x000fe20000010000 */
[----:B------:R-:W-:Y:S01]  /*33a0*/  FADD.FTZ R91, R91, R42 ;  /* 0x0000002a5b5b7221 */ /* 0x000fe20000010000 */
[----:B------:R-:W-:Y:S01]  /*33b0*/  FADD.FTZ R90, R90, R43 ;  /* 0x0000002b5a5a7221 */ /* 0x000fe20000010000 */
[----:B--2---:R-:W-:Y:S01]  /*33c0*/  FADD.FTZ R89, R89, R32 ;  /* 0x0000002059597221 */ /* 0x004fe20000010000 */
[----:B------:R-:W-:Y:S01]  /*33d0*/  FADD.FTZ R88, R88, R33 ;  /* 0x0000002158587221 */ /* 0x000fe20000010000 */
[----:B------:R-:W-:Y:S01]  /*33e0*/  FADD.FTZ R91, R91, R34 ;  /* 0x000000225b5b7221 */ /* 0x000fe20000010000 */
[----:B------:R-:W-:Y:S01]  /*33f0*/  FADD.FTZ R90, R90, R35 ;  /* 0x000000235a5a7221 */ /* 0x000fe20000010000 */
[----:B-1----:R-:W-:Y:S01]  /*3400*/  FADD.FTZ R89, R89, R28 ;  /* 0x0000001c59597221 */ /* 0x002fe20000010000 */
[----:B------:R-:W-:Y:S01]  /*3410*/  FADD.FTZ R88, R88, R29 ;  /* 0x0000001d58587221 */ /* 0x000fe20000010000 */
[----:B------:R-:W-:Y:S01]  /*3420*/  FADD.FTZ R91, R91, R30 ;  /* 0x0000001e5b5b7221 */ /* 0x000fe20000010000 */
[----:B------:R-:W-:Y:S01]  /*3430*/  FADD.FTZ R90, R90, R31 ;  /* 0x0000001f5a5a7221 */ /* 0x000fe20000010000 */
[----:B---3--:R-:W-:Y:S01]  /*3440*/  FADD.FTZ R32, R89, R44 ;  /* 0x0000002c59207221 */ /* 0x008fe20000010000 */
[----:B------:R-:W-:Y:S01]  /*3450*/  FADD.FTZ R33, R88, R45 ;  /* 0x0000002d58217221 */ /* 0x000fe20000010000 */
[----:B------:R-:W-:Y:S01]  /*3460*/  FADD.FTZ R34, R91, R46 ;  /* 0x0000002e5b227221 */ /* 0x000fe20000010000 */
[----:B------:R-:W-:-:S07]  /*3470*/  FADD.FTZ R35, R90, R47 ;  /* 0x0000002f5a237221 */ /* 0x000fce0000010000 */
.L_x_9:
[----:B------:R-:W-:Y:S05]  /*3480*/  BSYNC.RECONVERGENT B0 ;  /* 0x0000000000007941 */ /* 0x000fea0003800200 */
.L_x_8:
[----:B------:R-:W-:Y:S04]  /*3490*/  BSSY.RECONVERGENT B0, `(.L_x_10) ;  /* 0x000001d000007945 */ /* 0x000fe80003800200 */
[----:B------:R-:W-:Y:S05]  /*34a0*/  @P0 BRA `(.L_x_11) ;  /* 0x00000000006c0947 */ /* 0x000fea0003800000 */
[----:B---3--:R-:W1:Y:S01]  /*34b0*/  LDC.64 R28, c[0x0][0x3f8] ;  /* 0x0000fe00ff1c7b82 */ /* 0x008e620000000a00 */
[----:B------:R-:W-:-:S07]  /*34c0*/  IMAD R67, R67, 0x3c, R2 ;  /* 0x0000003c43437824 */ /* 0x000fce00078e0202 */
[----:B--2---:R-:W2:Y:S01]  /*34d0*/  LDC.64 R30, c[0x0][0x3d8] ;  /* 0x0000f600ff1e7b82 */ /* 0x004ea20000000a00 */
[----:B-1----:R-:W-:Y:S01]  /*34e0*/  IMAD.WIDE.U32 R36, R28, 0x3, RZ ;  /* 0x000000031c247825 */ /* 0x002fe200078e00ff */
[C---:B------:R-:W-:Y:S02]  /*34f0*/  LEA R41, R29.reuse, R29, 0x1 ;  /* 0x0000001d1d297211 */ /* 0x040fe400078e08ff */
[----:B------:R-:W-:Y:S02]  /*3500*/  LEA.HI R43, P0, R29, R28, RZ, 0x1 ;  /* 0x0000001c1d2b7211 */ /* 0x000fe400078108ff */
[----:B------:R-:W-:Y:S02]  /*3510*/  IADD3 R41, PT, PT, R37, R41, RZ ;  /* 0x0000002925297210 */ /* 0x000fe40007ffe0ff */
[----:B------:R-:W-:Y:S01]  /*3520*/  IADD3.X R38, PT, PT, RZ, R29, RZ, P0, !PT ;  /* 0x0000001dff267210 */ /* 0x000fe200007fe4ff */
[----:B--2---:R-:W-:Y:S01]  /*3530*/  IMAD.WIDE R30, R67, 0x4, R30 ;  /* 0x00000004431e7825 */ /* 0x004fe200078e021e */
[----:B------:R-:W-:-:S02]  /*3540*/  LEA.HI R40, P0, R41, R36, RZ, 0x1 ;  /* 0x0000002429287211 */ /* 0x000fc400078108ff */
[----:B------:R-:W-:Y:S02]  /*3550*/  SHF.L.U32 R37, R43, 0x1, RZ ;  /* 0x000000012b257819 */ /* 0x000fe400000006ff */
[----:B------:R-:W-:Y:S01]  /*3560*/  SHF.L.U32 R39, R40, 0x1, RZ ;  /* 0x0000000128277819 */ /* 0x000fe200000006ff */
[----:B------:R4:W-:Y:S01]  /*3570*/  REDG.E.ADD.F32.FTZ.RN.STRONG.GPU desc[UR8][R30.64], R32 ;  /* 0x000000201e0079a6 */ /* 0x0009e2000c12f308 */
[----:B------:R-:W-:Y:S02]  /*3580*/  LOP3.LUT R37, R37, 0xfffffffc, RZ, 0xc0, !PT ;  /* 0xfffffffc25257812 */ /* 0x000fe400078ec0ff */
[----:B------:R-:W-:Y:S02]  /*3590*/  LEA R36, P5, R28, R30, 0x2 ;  /* 0x0000001e1c247211 */ /* 0x000fe400078a10ff */
[----:B------:R-:W-:Y:S02]  /*35a0*/  IADD3.X R41, PT, PT, RZ, R41, RZ, P0, !PT ;  /* 0x00000029ff297210 */ /* 0x000fe400007fe4ff */
[----:B------:R-:W-:-:S02]  /*35b0*/  LOP3.LUT R39, R39, 0xfffffffc, RZ, 0xc0, !PT ;  /* 0xfffffffc27277812 */ /* 0x000fc400078ec0ff */
[----:B------:R-:W-:Y:S02]  /*35c0*/  SHF.L.U64.HI R43, R43, 0x1, R38 ;  /* 0x000000012b2b7819 */ /* 0x000fe40000010226 */
[----:B------:R-:W-:Y:S02]  /*35d0*/  IADD3 R38, P0, PT, R30, R37, RZ ;  /* 0x000000251e267210 */ /* 0x000fe40007f1e0ff */
[----:B------:R-:W-:Y:S02]  /*35e0*/  LEA.HI.X R37, R28, R31, R29, 0x2, P5 ;  /* 0x0000001f1c257211 */ /* 0x000fe400028f141d */
[----:B------:R-:W-:Y:S02]  /*35f0*/  SHF.L.U64.HI R29, R40, 0x1, R41 ;  /* 0x00000001281d7819 */ /* 0x000fe40000010229 */
[----:B------:R-:W-:Y:S02]  /*3600*/  IADD3 R28, P5, PT, R30, R39, RZ ;  /* 0x000000271e1c7210 */ /* 0x000fe40007fbe0ff */
[----:B------:R-:W-:-:S02]  /*3610*/  IADD3.X R39, PT, PT, R31, R43, RZ, P0, !PT ;  /* 0x0000002b1f277210 */ /* 0x000fc400007fe4ff */
[----:B------:R-:W-:-:S03]  /*3620*/  IADD3.X R29, PT, PT, R31, R29, RZ, P5, !PT ;  /* 0x0000001d1f1d7210 */ /* 0x000fc60002ffe4ff */
[----:B------:R4:W-:Y:S04]  /*3630*/  REDG.E.ADD.F32.FTZ.RN.STRONG.GPU desc[UR8][R38.64], R33 ;  /* 0x00000021260079a6 */ /* 0x0009e8000c12f308 */
[----:B------:R4:W-:Y:S04]  /*3640*/  REDG.E.ADD.F32.FTZ.RN.STRONG.GPU desc[UR8][R36.64], R34 ;  /* 0x00000022240079a6 */ /* 0x0009e8000c12f308 */
[----:B------:R4:W-:Y:S02]  /*3650*/  REDG.E.ADD.F32.FTZ.RN.STRONG.GPU desc[UR8][R28.64], R35 ;  /* 0x000000231c0079a6 */ /* 0x0009e4000c12f308 */
.L_x_11:
[----:B------:R-:W-:Y:S05]  /*3660*/  BSYNC.RECONVERGENT B0 ;  /* 0x0000000000007941 */ /* 0x000fea0003800200 */
.L_x_10:
[----:B------:R-:W-:Y:S05]  /*3670*/  @!P3 BRA `(.L_x_12) ;  /* 0x000000080094b947 */ /* 0x000fea0003800000 */
[----:B-1--4-:R-:W1:Y:S01]  /*3680*/  LDC.64 R36, c[0x0][0x3d0] ;  /* 0x0000f400ff247b82 */ /* 0x012e620000000a00 */
[----:B---3--:R-:W-:Y:S02]  /*3690*/  LOP3.LUT R28, R6, 0x1, RZ, 0xc0, !PT ;  /* 0x00000001061c7812 */ /* 0x008fe400078ec0ff */
[----:B------:R-:W-:-:S03]  /*36a0*/  ISETP.GE.U32.AND P3, PT, R7, 0x8, PT ;  /* 0x000000080700780c */ /* 0x000fc60003f66070 */
[----:B--2---:R-:W-:-:S04]  /*36b0*/  IMAD R31, R28, R5, RZ ;  /* 0x000000051c1f7224 */ /* 0x004fc800078e02ff */
[----:B------:R-:W-:-:S05]  /*36c0*/  IMAD R28, R31, R7, RZ ;  /* 0x000000071f1c7224 */ /* 0x000fca00078e02ff */
[----:B------:R-:W-:-:S05]  /*36d0*/  SHF.L.U32 R29, R28, 0x1, RZ ;  /* 0x000000011c1d7819 */ /* 0x000fca00000006ff */
[----:B-1----:R-:W-:Y:S01]  /*36e0*/  IMAD.WIDE R36, R29, 0x4, R36 ;  /* 0x000000041d247825 */ /* 0x002fe200078e0224 */
[----:B------:R-:W-:Y:S06]  /*36f0*/  @P2 BRA `(.L_x_13) ;  /* 0x0000000000502947 */ /* 0x000fec0003800000 */
[----:B------:R-:W1:Y:S01]  /*3700*/  LDC.64 R28, c[0x0][0x3c8] ;  /* 0x0000f200ff1c7b82 */ /* 0x000e620000000a00 */
[----:B------:R-:W-:Y:S01]  /*3710*/  LOP3.LUT P0, R32, R6, 0x2, RZ, 0xc0, !PT ;  /* 0x0000000206207812 */ /* 0x000fe2000780c0ff */
[----:B------:R-:W-:Y:S01]  /*3720*/  IMAD R33, R5, UR10, R0 ;  /* 0x0000000a05217c24 */ /* 0x000fe2000f8e0200 */
[----:B------:R-:W-:Y:S02]  /*3730*/  IADD3 R31, PT, PT, R31, R0, RZ ;  /* 0x000000001f1f7210 */ /* 0x000fe40007ffe0ff */
[----:B------:R-:W-:-:S04]  /*3740*/  SEL R35, R7, RZ, !P0 ;  /* 0x000000ff07237207 */ /* 0x000fc80004000000 */
[----:B------:R-:W-:Y:S01]  /*3750*/  ISETP.NE.AND P0, PT, R35, -0x1, PT ;  /* 0xffffffff2300780c */ /* 0x000fe20003f05270 */
[----:B-1----:R-:W-:-:S04]  /*3760*/  IMAD.WIDE.U32 R28, R31, 0x4, R28 ;  /* 0x000000041f1c7825 */ /* 0x002fc800078e001c */
[----:B------:R-:W-:Y:S01]  /*3770*/  IMAD.WIDE.U32 R30, R33, 0x8, R36 ;  /* 0x00000008211e7825 */ /* 0x000fe200078e0024 */
[----:B------:R-:W-:-:S04]  /*3780*/  IADD3 R33, PT, PT, -R32, 0x1, RZ ;  /* 0x0000000120217810 */ /* 0x000fc80007ffe1ff */
[----:B------:R1:W-:Y:S01]  /*3790*/  STG.E.64 desc[UR8][R30.64], R64 ;  /* 0x000000401e007986 */ /* 0x0003e2000c101b08 */
[----:B------:R-:W-:Y:S06]  /*37a0*/  MEMBAR.ALL.GPU ;  /* 0x0000000000007992 */ /* 0x000fec000000a000 */
[----:B------:R-:W-:-:S00]  /*37b0*/  ERRBAR ;  /* 0x00000000000079ab */ /* 0x000fc00000000000 */
[----:B------:R-:W-:Y:S06]  /*37c0*/  CGAERRBAR ;  /* 0x00000000000075ab */ /* 0x000fec0000000000 */
[----:B------:R1:W-:Y:S01]  /*37d0*/  REDG.E.ADD.S32.STRONG.GPU desc[UR8][R28.64], R33 ;  /* 0x000000211c00798e */ /* 0x0003e2000c12e308 */
[----:B------:R-:W-:Y:S05]  /*37e0*/  @!P0 BRA `(.L_x_13) ;  /* 0x0000000000148947 */ /* 0x000fea0003800000 */
.L_x_14:
[----:B-1----:R-:W2:Y:S04]  /*37f0*/  LDG.E.STRONG.GPU R30, desc[UR8][R28.64] ;  /* 0x000000081c1e7981 */ /* 0x002ea8000c1ef900 */
[----:B--2---:R-:W-:Y:S01]  /*3800*/  CCTL.IVALL ;  /* 0x00000000ff00798f */ /* 0x004fe20002000000 */
[----:B------:R-:W-:Y:S05]  /*3810*/  YIELD ;  /* 0x0000000000007946 */ /* 0x000fea0003800000 */
[----:B------:R-:W-:-:S13]  /*3820*/  ISETP.NE.AND P0, PT, R30, R35, PT ;  /* 0x000000231e00720c */ /* 0x000fda0003f05270 */
[----:B------:R-:W-:Y:S05]  /*3830*/  @P0 BRA `(.L_x_14) ;  /* 0xfffffffc00ec0947 */ /* 0x000fea000383ffff */
.L_x_13:
[----:B------:R-:W-:Y:S05]  /*3840*/  WARPSYNC.ALL ;  /* 0x0000000000007948 */ /* 0x000fea0003800000 */
[----:B------:R-:W-:Y:S01]  /*3850*/  BAR.SYNC.DEFER_BLOCKING 0x0 ;  /* 0x0000000000007b1d */ /* 0x000fe20000010000 */
[----:B------:R-:W-:-:S05]  /*3860*/  HFMA2 R34, -RZ, RZ, 0, 0 ;  /* 0x00000000ff227431 */ /* 0x000fca00000001ff */
[----:B------:R-:W-:Y:S05]  /*3870*/  @!P3 BRA `(.L_x_15) ;  /* 0x00000004001cb947 */ /* 0x000fea0003800000 */
[C-C-:B------:R-:W-:Y:S01]  /*3880*/  IMAD R38, R5.reuse, 0x7, R0.reuse ;  /* 0x0000000705267824 */ /* 0x140fe200078e0200 */
[CC--:B------:R-:W-:Y:S01]  /*3890*/  LEA R40, R5.reuse, R0.reuse, 0x1 ;  /* 0x0000000005287211 */ /* 0x0c0fe200078e08ff */
[C-C-:B------:R-:W-:Y:S01]  /*38a0*/  IMAD R39, R5.reuse, 0x3, R0.reuse ;  /* 0x0000000305277824 */ /* 0x140fe200078e0200 */
[CC--:B------:R-:W-:Y:S01]  /*38b0*/  LEA R42, R5.reuse, R0.reuse, 0x2 ;  /* 0x00000000052a7211 */ /* 0x0c0fe200078e10ff */
[C-C-:B------:R-:W-:Y:S01]  /*38c0*/  IMAD R41, R5.reuse, 0x6, R0.reuse ;  /* 0x0000000605297824 */ /* 0x140fe200078e0200 */
[----:B------:R-:W-:Y:S01]  /*38d0*/  IADD3 R44, PT, PT, R0, R5, RZ ;  /* 0x00000005002c7210 */ /* 0x000fe20007ffe0ff */
[----:B------:R-:W-:Y:S01]  /*38e0*/  IMAD R43, R5, 0x5, R0 ;  /* 0x00000005052b7824 */ /* 0x000fe200078e0200 */
[----:B------:R-:W-:Y:S01]  /*38f0*/  MOV R45, RZ ;  /* 0x000000ff002d7202 */ /* 0x000fe20000000f00 */
[----:B------:R-:W-:Y:S01]  /*3900*/  UIADD3 UR5, UPT, UPT, -UR10, URZ, URZ ;  /* 0x000000ff0a057290 */ /* 0x000fe2000fffe1ff */
[----:B------:R-:W-:Y:S02]  /*3910*/  MOV R46, R0 ;  /* 0x00000000002e7202 */ /* 0x000fe40000000f00 */
[----:B------:R-:W-:-:S09]  /*3920*/  LOP3.LUT R88, R7, 0x7ffffff8, RZ, 0xc0, !PT ;  /* 0x7ffffff807587812 */ /* 0x000fd200078ec0ff */
.L_x_16:
[----:B------:R-:W-:Y:S02]  /*3930*/  ISETP.EQ.OR P5, PT, RZ, UR5, P2 ;  /* 0x00000005ff007c0c */ /* 0x000fe400097a2670 */
[C---:B-1----:R-:W-:Y:S02]  /*3940*/  IADD3 R28, PT, PT, R45.reuse, 0x1, RZ ;  /* 0x000000012d1c7810 */ /* 0x042fe40007ffe0ff */
[----:B------:R-:W-:Y:S02]  /*3950*/  IADD3 R29, PT, PT, R45, 0x2, RZ ;  /* 0x000000022d1d7810 */ /* 0x000fe40007ffe0ff */
[----:B------:R-:W-:Y:S02]  /*3960*/  ISETP.EQ.OR P6, PT, R28, UR10, P2 ;  /* 0x0000000a1c007c0c */ /* 0x000fe400097c2670 */
[----:B------:R-:W-:Y:S02]  /*3970*/  ISETP.EQ.OR P0, PT, R29, UR10, P2 ;  /* 0x0000000a1d007c0c */ /* 0x000fe40009702670 */
[----:B------:R-:W-:-:S03]  /*3980*/  IADD3 R30, PT, PT, R45, 0x3, RZ ;  /* 0x000000032d1e7810 */ /* 0x000fc60007ffe0ff */
[----:B------:R-:W-:Y:S01]  /*3990*/  @!P5 IMAD.WIDE.U32 R28, R46, 0x8, R36 ;  /* 0x000000082e1cd825 */ /* 0x000fe200078e0024 */
[----:B------:R-:W-:-:S05]  /*39a0*/  ISETP.EQ.OR P3, PT, R30, UR10, P2 ;  /* 0x0000000a1e007c0c */ /* 0x000fca0009762670 */
[--C-:B------:R-:W-:Y:S01]  /*39b0*/  @!P6 IMAD.WIDE.U32 R30, R44, 0x8, R36.reuse ;  /* 0x000000082c1ee825 */ /* 0x100fe200078e0024 */
[----:B------:R-:W0:Y:S03]  /*39c0*/  @!P5 LDG.E.64 R28, desc[UR8][R28.64] ;  /* 0x000000081c1cd981 */ /* 0x000e26000c1e1b00 */
[--C-:B------:R-:W-:Y:S02]  /*39d0*/  @!P0 IMAD.WIDE.U32 R32, R40, 0x8, R36.reuse ;  /* 0x0000000828208825 */ /* 0x100fe400078e0024 */
[----:B------:R-:W2:Y:S02]  /*39e0*/  @!P6 LDG.E.64 R30, desc[UR8][R30.64] ;  /* 0x000000081e1ee981 */ /* 0x000ea4000c1e1b00 */
[----:B------:R-:W-:Y:S02]  /*39f0*/  @!P3 IMAD.WIDE.U32 R34, R39, 0x8, R36 ;  /* 0x000000082722b825 */ /* 0x000fe400078e0024 */
[----:B------:R-:W3:Y:S04]  /*3a00*/  @!P0 LDG.E.64 R32, desc[UR8][R32.64] ;  /* 0x0000000820208981 */ /* 0x000ee8000c1e1b00 */
[----:B------:R-:W4:Y:S01]  /*3a10*/  @!P3 LDG.E.64 R34, desc[UR8][R34.64] ;  /* 0x000000082222b981 */ /* 0x000f22000c1e1b00 */
[----:B------:R-:W-:Y:S01]  /*3a20*/  IADD3 R47, PT, PT, R45, 0x4, RZ ;  /* 0x000000042d2f7810 */ /* 0x000fe20007ffe0ff */
[----:B0-----:R-:W-:Y:S01]  /*3a30*/  @!P5 FADD.FTZ R64, R64, R28 ;  /* 0x0000001c4040d221 */ /* 0x001fe20000010000 */
[----:B------:R-:W-:-:S02]  /*3a40*/  @!P5 FADD.FTZ R65, R65, R29 ;  /* 0x0000001d4141d221 */ /* 0x000fc40000010000 */
[----:B------:R-:W-:Y:S02]  /*3a50*/  ISETP.EQ.OR P5, PT, R47, UR10, P2 ;  /* 0x0000000a2f007c0c */ /* 0x000fe400097a2670 */
[----:B------:R-:W-:Y:S01]  /*3a60*/  IADD3 R28, PT, PT, R45, 0x5, RZ ;  /* 0x000000052d1c7810 */ /* 0x000fe20007ffe0ff */
[----:B--2---:R-:W-:Y:S01]  /*3a70*/  @!P6 FADD.FTZ R64, R64, R30 ;  /* 0x0000001e4040e221 */ /* 0x004fe20000010000 */
[----:B------:R-:W-:Y:S01]  /*3a80*/  @!P6 FADD.FTZ R65, R65, R31 ;  /* 0x0000001f4141e221 */ /* 0x000fe20000010000 */
[----:B------:R-:W-:Y:S02]  /*3a90*/  IADD3 R29, PT, PT, R45, 0x6, RZ ;  /* 0x000000062d1d7810 */ /* 0x000fe40007ffe0ff */
[----:B------:R-:W-:Y:S01]  /*3aa0*/  ISETP.EQ.OR P6, PT, R28, UR10, P2 ;  /* 0x0000000a1c007c0c */ /* 0x000fe200097c2670 */
[----:B---3--:R-:W-:Y:S01]  /*3ab0*/  @!P0 FADD.FTZ R64, R64, R32 ;  /* 0x0000002040408221 */ /* 0x008fe20000010000 */
[----:B------:R-:W-:Y:S01]  /*3ac0*/  @!P0 FADD.FTZ R65, R65, R33 ;  /* 0x0000002141418221 */ /* 0x000fe20000010000 */
[----:B------:R-:W-:-:S02]  /*3ad0*/  ISETP.EQ.OR P0, PT, R29, UR10, P2 ;  /* 0x0000000a1d007c0c */ /* 0x000fc40009702670 */
[----:B------:R-:W-:Y:S01]  /*3ae0*/  IADD3 R28, PT, PT, R45, 0x7, RZ ;  /* 0x000000072d1c7810 */ /* 0x000fe20007ffe0ff */
[----:B----4-:R-:W-:Y:S01]  /*3af0*/  @!P3 FADD.FTZ R64, R64, R34 ;  /* 0x000000224040b221 */ /* 0x010fe20000010000 */
[----:B------:R-:W-:Y:S02]  /*3b00*/  @!P3 FADD.FTZ R65, R65, R35 ;  /* 0x000000234141b221 */ /* 0x000fe40000010000 */
[----:B------:R-:W-:Y:S01]  /*3b10*/  ISETP.EQ.OR P3, PT, R28, UR10, P2 ;  /* 0x0000000a1c007c0c */ /* 0x000fe20009762670 */
[----:B------:R-:W-:-:S04]  /*3b20*/  @!P5 IMAD.WIDE.U32 R28, R42, 0x8, R36 ;  /* 0x000000082a1cd825 */ /* 0x000fc800078e0024 */
[--C-:B------:R-:W-:Y:S02]  /*3b30*/  @!P6 IMAD.WIDE.U32 R30, R43, 0x8, R36.reuse ;  /* 0x000000082b1ee825 */ /* 0x100fe400078e0024 */
[----:B------:R-:W2:Y:S02]  /*3b40*/  @!P5 LDG.E.64 R28, desc[UR8][R28.64] ;  /* 0x000000081c1cd981 */ /* 0x000ea4000c1e1b00 */
[--C-:B------:R-:W-:Y:S02]  /*3b50*/  @!P0 IMAD.WIDE.U32 R32, R41, 0x8, R36.reuse ;  /* 0x0000000829208825 */ /* 0x100fe400078e0024 */
[----:B------:R-:W3:Y:S02]  /*3b60*/  @!P6 LDG.E.64 R30, desc[UR8][R30.64] ;  /* 0x000000081e1ee981 */ /* 0x000ee4000c1e1b00 */
[----:B------:R-:W-:Y:S02]  /*3b70*/  @!P3 IMAD.WIDE.U32 R34, R38, 0x8, R36 ;  /* 0x000000082622b825 */ /* 0x000fe400078e0024 */
[----:B------:R-:W4:Y:S04]  /*3b80*/  @!P0 LDG.E.64 R32, desc[UR8][R32.64] ;  /* 0x0000000820208981 */ /* 0x000f28000c1e1b00 */
[----:B------:R-:W5:Y:S01]  /*3b90*/  @!P3 LDG.E.64 R34, desc[UR8][R34.64] ;  /* 0x000000082222b981 */ /* 0x000f62000c1e1b00 */
[----:B------:R-:W-:Y:S01]  /*3ba0*/  IADD3 R45, PT, PT, R45, 0x8, RZ ;  /* 0x000000082d2d7810 */ /* 0x000fe20007ffe0ff */
[----:B------:R-:W-:Y:S01]  /*3bb0*/  UIADD3 UR5, UPT, UPT, UR5, 0x8, URZ ;  /* 0x0000000805057890 */ /* 0x000fe2000fffe0ff */
[----:B------:R-:W-:-:S02]  /*3bc0*/  LEA R46, R5, R46, 0x3 ;  /* 0x0000002e052e7211 */ /* 0x000fc400078e18ff */
[C---:B------:R-:W-:Y:S02]  /*3bd0*/  LEA R44, R5.reuse, R44, 0x3 ;  /* 0x0000002c052c7211 */ /* 0x040fe400078e18ff */
[C---:B------:R-:W-:Y:S02]  /*3be0*/  LEA R40, R5.reuse, R40, 0x3 ;  /* 0x0000002805287211 */ /* 0x040fe400078e18ff */
[C---:B------:R-:W-:Y:S02]  /*3bf0*/  LEA R39, R5.reuse, R39, 0x3 ;  /* 0x0000002705277211 */ /* 0x040fe400078e18ff */
[C---:B------:R-:W-:Y:S02]  /*3c00*/  LEA R42, R5.reuse, R42, 0x3 ;  /* 0x0000002a052a7211 */ /* 0x040fe400078e18ff */
[C---:B------:R-:W-:Y:S02]  /*3c10*/  LEA R43, R5.reuse, R43, 0x3 ;  /* 0x0000002b052b7211 */ /* 0x040fe400078e18ff */
[----:B------:R-:W-:-:S02]  /*3c20*/  LEA R41, R5, R41, 0x3 ;  /* 0x0000002905297211 */ /* 0x000fc400078e18ff */
[----:B------:R-:W-:Y:S01]  /*3c30*/  LEA R38, R5, R38, 0x3 ;  /* 0x0000002605267211 */ /* 0x000fe200078e18ff */
[----:B--2---:R-:W-:Y:S01]  /*3c40*/  @!P5 FADD.FTZ R64, R64, R28 ;  /* 0x0000001c4040d221 */ /* 0x004fe20000010000 */
[----:B------:R-:W-:-:S03]  /*3c50*/  @!P5 FADD.FTZ R65, R65, R29 ;  /* 0x0000001d4141d221 */ /* 0x000fc60000010000 */
[----:B---3--:R-:W-:Y:S01]  /*3c60*/  @!P6 FADD.FTZ R64, R64, R30 ;  /* 0x0000001e4040e221 */ /* 0x008fe20000010000 */
[----:B------:R-:W-:-:S03]  /*3c70*/  @!P6 FADD.FTZ R65, R65, R31 ;  /* 0x0000001f4141e221 */ /* 0x000fc60000010000 */
[----:B----4-:R-:W-:Y:S01]  /*3c80*/  @!P0 FADD.FTZ R64, R64, R32 ;  /* 0x0000002040408221 */ /* 0x010fe20000010000 */
[----:B------:R-:W-:Y:S01]  /*3c90*/  @!P0 FADD.FTZ R65, R65, R33 ;  /* 0x0000002141418221 */ /* 0x000fe20000010000 */
[----:B------:R-:W-:Y:S02]  /*3ca0*/  ISETP.NE.AND P0, PT, R45, R88, PT ;  /* 0x000000582d00720c */ /* 0x000fe40003f05270 */
[----:B-----5:R-:W-:Y:S01]  /*3cb0*/  @!P3 FADD.FTZ R64, R64, R34 ;  /* 0x000000224040b221 */ /* 0x020fe20000010000 */
[----:B------:R-:W-:-:S10]  /*3cc0*/  @!P3 FADD.FTZ R65, R65, R35 ;  /* 0x000000234141b221 */ /* 0x000fd40000010000 */
[----:B------:R-:W-:Y:S05]  /*3cd0*/  @P0 BRA `(.L_x_16) ;  /* 0xfffffffc00140947 */ /* 0x000fea000383ffff */
[----:B------:R-:W-:-:S07]  /*3ce0*/  MOV R34, R88 ;  /* 0x0000005800227202 */ /* 0x000fce0000000f00 */
.L_x_15:
[----:B-1----:R-:W-:-:S13]  /*3cf0*/  LOP3.LUT P0, R28, R7, 0x7, RZ, 0xc0, !PT ;  /* 0x00000007071c7812 */ /* 0x002fda000780c0ff */
[----:B------:R-:W-:Y:S05]  /*3d00*/  @!P0 BRA `(.L_x_12) ;  /* 0x0000000000f08947 */ /* 0x000fea0003800000 */
[----:B------:R-:W-:Y:S02]  /*3d10*/  IADD3 R28, PT, PT, R28, -0x1, RZ ;  /* 0xffffffff1c1c7810 */ /* 0x000fe40007ffe0ff */
[----:B------:R-:W-:Y:S02]  /*3d20*/  LOP3.LUT P0, R38, R7, 0x3, RZ, 0xc0, !PT ;  /* 0x0000000307267812 */ /* 0x000fe4000780c0ff */
[----:B------:R-:W-:-:S13]  /*3d30*/  ISETP.GE.U32.AND P3, PT, R28, 0x3, PT ;  /* 0x000000031c00780c */ /* 0x000fda0003f66070 */
[----:B------:R-:W-:Y:S05]  /*3d40*/  @!P3 BRA `(.L_x_17) ;  /* 0x000000000070b947 */ /* 0x000fea0003800000 */
[----:B------:R-:W-:-:S13]  /*3d50*/  ISETP.EQ.OR P6, PT, R34, UR10, P2 ;  /* 0x0000000a22007c0c */ /* 0x000fda00097c2670 */
[----:B------:R-:W-:-:S04]  /*3d60*/  @!P6 IMAD R29, R34, R5, R0 ;  /* 0x00000005221de224 */ /* 0x000fc800078e0200 */
[----:B------:R-:W-:-:S06]  /*3d70*/  @!P6 IMAD.WIDE.U32 R28, R29, 0x8, R36 ;  /* 0x000000081d1ce825 */ /* 0x000fcc00078e0024 */
[----:B------:R-:W0:Y:S01]  /*3d80*/  @!P6 LDG.E.64 R28, desc[UR8][R28.64] ;  /* 0x000000081c1ce981 */ /* 0x000e22000c1e1b00 */
[C---:B------:R-:W-:Y:S02]  /*3d90*/  IADD3 R31, PT, PT, R34.reuse, 0x1, RZ ;  /* 0x00000001221f7810 */ /* 0x040fe40007ffe0ff */
[C---:B------:R-:W-:Y:S02]  /*3da0*/  IADD3 R33, PT, PT, R34.reuse, 0x2, RZ ;  /* 0x0000000222217810 */ /* 0x040fe40007ffe0ff */
[----:B------:R-:W-:Y:S02]  /*3db0*/  ISETP.EQ.OR P5, PT, R31, UR10, P2 ;  /* 0x0000000a1f007c0c */ /* 0x000fe400097a2670 */
[----:B------:R-:W-:Y:S02]  /*3dc0*/  IADD3 R35, PT, PT, R34, 0x3, RZ ;  /* 0x0000000322237810 */ /* 0x000fe40007ffe0ff */
[----:B------:R-:W-:-:S09]  /*3dd0*/  ISETP.EQ.OR P3, PT, R33, UR10, P2 ;  /* 0x0000000a21007c0c */ /* 0x000fd20009762670 */
[----:B------:R-:W-:-:S04]  /*3de0*/  @!P5 IMAD R31, R31, R5, R0 ;  /* 0x000000051f1fd224 */ /* 0x000fc800078e0200 */
[----:B------:R-:W-:Y:S02]  /*3df0*/  @!P3 IMAD R33, R33, R5, R0 ;  /* 0x000000052121b224 */ /* 0x000fe400078e0200 */
[----:B0-----:R-:W-:Y:S01]  /*3e00*/  @!P6 FADD.FTZ R64, R64, R28 ;  /* 0x0000001c4040e221 */ /* 0x001fe20000010000 */
[----:B------:R-:W-:Y:S01]  /*3e10*/  @!P6 FADD.FTZ R65, R65, R29 ;  /* 0x0000001d4141e221 */ /* 0x000fe20000010000 */
[----:B------:R-:W-:Y:S01]  /*3e20*/  ISETP.EQ.OR P6, PT, R35, UR10, P2 ;  /* 0x0000000a23007c0c */ /* 0x000fe200097c2670 */
[----:B------:R-:W-:-:S04]  /*3e30*/  @!P5 IMAD.WIDE.U32 R28, R31, 0x8, R36 ;  /* 0x000000081f1cd825 */ /* 0x000fc800078e0024 */
[----:B------:R-:W-:Y:S02]  /*3e40*/  @!P3 IMAD.WIDE.U32 R30, R33, 0x8, R36 ;  /* 0x00000008211eb825 */ /* 0x000fe400078e0024 */
[----:B------:R-:W2:Y:S04]  /*3e50*/  @!P5 LDG.E.64 R28, desc[UR8][R28.64] ;  /* 0x000000081c1cd981 */ /* 0x000ea8000c1e1b00 */
[----:B------:R-:W3:Y:S02]  /*3e60*/  @!P3 LDG.E.64 R30, desc[UR8][R30.64] ;  /* 0x000000081e1eb981 */ /* 0x000ee4000c1e1b00 */
[----:B------:R-:W-:-:S04]  /*3e70*/  @!P6 IMAD R35, R35, R5, R0 ;  /* 0x000000052323e224 */ /* 0x000fc800078e0200 */
[----:B------:R-:W-:-:S06]  /*3e80*/  @!P6 IMAD.WIDE.U32 R32, R35, 0x8, R36 ;  /* 0x000000082320e825 */ /* 0x000fcc00078e0024 */
[----:B------:R-:W4:Y:S01]  /*3e90*/  @!P6 LDG.E.64 R32, desc[UR8][R32.64] ;  /* 0x000000082020e981 */ /* 0x000f22000c1e1b00 */
[----:B------:R-:W-:Y:S01]  /*3ea0*/  IADD3 R34, PT, PT, R34, 0x4, RZ ;  /* 0x0000000422227810 */ /* 0x000fe20007ffe0ff */
[----:B--2---:R-:W-:Y:S01]  /*3eb0*/  @!P5 FADD.FTZ R64, R64, R28 ;  /* 0x0000001c4040d221 */ /* 0x004fe20000010000 */
[----:B------:R-:W-:-:S03]  /*3ec0*/  @!P5 FADD.FTZ R65, R65, R29 ;  /* 0x0000001d4141d221 */ /* 0x000fc60000010000 */
[----:B---3--:R-:W-:Y:S01]  /*3ed0*/  @!P3 FADD.FTZ R64, R64, R30 ;  /* 0x0000001e4040b221 */ /* 0x008fe20000010000 */
[----:B------:R-:W-:-:S03]  /*3ee0*/  @!P3 FADD.FTZ R65, R65, R31 ;  /* 0x0000001f4141b221 */ /* 0x000fc60000010000 */
[----:B----4-:R-:W-:Y:S01]  /*3ef0*/  @!P6 FADD.FTZ R64, R64, R32 ;  /* 0x000000204040e221 */ /* 0x010fe20000010000 */
[----:B------:R-:W-:-:S07]  /*3f00*/  @!P6 FADD.FTZ R65, R65, R33 ;  /* 0x000000214141e221 */ /* 0x000fce0000010000 */
.L_x_17:
[----:B------:R-:W-:Y:S05]  /*3f10*/  @!P0 BRA `(.L_x_12) ;  /* 0x00000000006c8947 */ /* 0x000fea0003800000 */
[----:B------:R-:W-:Y:S02]  /*3f20*/  ISETP.NE.AND P0, PT, R38, 0x1, PT ;  /* 0x000000012600780c */ /* 0x000fe40003f05270 */
[----:B------:R-:W-:-:S11]  /*3f30*/  LOP3.LUT R32, R7, 0x1, RZ, 0xc0, !PT ;  /* 0x0000000107207812 */ /* 0x000fd600078ec0ff */
[----:B------:R-:W-:Y:S05]  /*3f40*/  @!P0 BRA `(.L_x_18) ;  /* 0x0000000000388947 */ /* 0x000fea0003800000 */
[C---:B------:R-:W-:Y:S02]  /*3f50*/  IADD3 R31, PT, PT, R34.reuse, 0x1, RZ ;  /* 0x00000001221f7810 */ /* 0x040fe40007ffe0ff */
[----:B------:R-:W-:Y:S02]  /*3f60*/  ISETP.EQ.OR P3, PT, R34, UR10, P2 ;  /* 0x0000000a22007c0c */ /* 0x000fe40009762670 */
[----:B------:R-:W-:-:S11]  /*3f70*/  ISETP.EQ.OR P0, PT, R31, UR10, P2 ;  /* 0x0000000a1f007c0c */ /* 0x000fd60009702670 */
[-CC-:B------:R-:W-:Y:S02]  /*3f80*/  @!P3 IMAD R29, R34, R5.reuse, R0.reuse ;  /* 0x00000005221db224 */ /* 0x180fe400078e0200 */
[----:B------:R-:W-:Y:S02]  /*3f90*/  @!P0 IMAD R31, R31, R5, R0 ;  /* 0x000000051f1f8224 */ /* 0x000fe400078e0200 */
[----:B------:R-:W-:-:S04]  /*3fa0*/  @!P3 IMAD.WIDE.U32 R28, R29, 0x8, R36 ;  /* 0x000000081d1cb825 */ /* 0x000fc800078e0024 */
[----:B------:R-:W-:Y:S02]  /*3fb0*/  @!P0 IMAD.WIDE.U32 R30, R31, 0x8, R36 ;  /* 0x000000081f1e8825 */ /* 0x000fe400078e0024 */
[----:B------:R-:W0:Y:S04]  /*3fc0*/  @!P3 LDG.E.64 R28, desc[UR8][R28.64] ;  /* 0x000000081c1cb981 */ /* 0x000e28000c1e1b00 */
[----:B------:R-:W2:Y:S01]  /*3fd0*/  @!P0 LDG.E.64 R30, desc[UR8][R30.64] ;  /* 0x000000081e1e8981 */ /* 0x000ea2000c1e1b00 */
[----:B------:R-:W-:Y:S01]  /*3fe0*/  IADD3 R34, PT, PT, R34, 0x2, RZ ;  /* 0x0000000222227810 */ /* 0x000fe20007ffe0ff */
[----:B0-----:R-:W-:Y:S01]  /*3ff0*/  @!P3 FADD.FTZ R64, R64, R28 ;  /* 0x0000001c4040b221 */ /* 0x001fe20000010000 */
[----:B------:R-:W-:-:S03]  /*4000*/  @!P3 FADD.FTZ R65, R65, R29 ;  /* 0x0000001d4141b221 */ /* 0x000fc60000010000 */
[----:B--2---:R-:W-:Y:S01]  /*4010*/  @!P0 FADD.FTZ R64, R64, R30 ;  /* 0x0000001e40408221 */ /* 0x004fe20000010000 */
[----:B------:R-:W-:-:S07]  /*4020*/  @!P0 FADD.FTZ R65, R65, R31 ;  /* 0x0000001f41418221 */ /* 0x000fce0000010000 */
.L_x_18:
[----:B------:R-:W-:Y:S01]  /*4030*/  ISETP.EQ.OR P0, PT, R34, UR10, P2 ;  /* 0x0000000a22007c0c */ /* 0x000fe20009702670 */
[----:B------:R-:W-:Y:S03]  /*4040*/  BSSY.RECONVERGENT B0, `(.L_x_12) ;  /* 0x0000008000007945 */ /* 0x000fe60003800200 */
[----:B------:R-:W-:-:S13]  /*4050*/  ISETP.NE.U32.OR P0, PT, R32, 0x1, P0 ;  /* 0x000000012000780c */ /* 0x000fda0000705470 */
[----:B------:R-:W-:Y:S05]  /*4060*/  @P0 BRA `(.L_x_19) ;  /* 0x0000000000140947 */ /* 0x000fea0003800000 */
[----:B------:R-:W-:-:S04]  /*4070*/  IMAD R29, R5, R34, R0 ;  /* 0x00000022051d7224 */ /* 0x000fc800078e0200 */
[----:B------:R-:W-:-:S06]  /*4080*/  IMAD.WIDE.U32 R36, R29, 0x8, R36 ;  /* 0x000000081d247825 */ /* 0x000fcc00078e0024 */
[----:B------:R-:W0:Y:S02]  /*4090*/  LDG.E.64 R36, desc[UR8][R36.64] ;  /* 0x0000000824247981 */ /* 0x000e24000c1e1b00 */
[----:B0-----:R-:W-:Y:S01]  /*40a0*/  FADD.FTZ R64, R64, R36 ;  /* 0x0000002440407221 */ /* 0x001fe20000010000 */
[----:B------:R-:W-:-:S07]  /*40b0*/  FADD.FTZ R65, R65, R37 ;  /* 0x0000002541417221 */ /* 0x000fce0000010000 */
.L_x_19:
[----:B------:R-:W-:Y:S05]  /*40c0*/  BSYNC.RECONVERGENT B0 ;  /* 0x0000000000007941 */ /* 0x000fea0003800200 */
.L_x_12:
[----:B------:R-:W5:Y:S01]  /*40d0*/  S2UR UR6, SR_CgaCtaId ;  /* 0x00000000000679c3 */ /* 0x000f620000008800 */
[----:B------:R-:W-:Y:S01]  /*40e0*/  UMOV UR5, 0x400 ;  /* 0x0000040000057882 */ /* 0x000fe20000000000 */
[----:B------:R-:W0:Y:S01]  /*40f0*/  LDCU.64 UR12, c[0x0][0x400] ;  /* 0x00008000ff0c77ac */ /* 0x000e220008000a00 */
[----:B--2-4-:R-:W-:Y:S02]  /*4100*/  SHF.L.U32 R31, R18, 0x10, RZ ;  /* 0x00000010121f7819 */ /* 0x014fe400000006ff */
[----:B------:R-:W-:Y:S02]  /*4110*/  SHF.L.U32 R33, R66, 0x10, RZ ;  /* 0x0000001042217819 */ /* 0x000fe400000006ff */
[----:B------:R-:W-:Y:S01]  /*4120*/  SHF.L.U32 R39, R48, 0x10, RZ ;  /* 0x0000001030277819 */ /* 0x000fe200000006ff */
[----:B------:R-:W2:Y:S01]  /*4130*/  LDC R34, c[0x0][0x41c] ;  /* 0x00010700ff227b82 */ /* 0x000ea20000000800 */
[----:B------:R-:W-:Y:S01]  /*4140*/  SHF.L.U32 R43, R50, 0x10, RZ ;  /* 0x00000010322b7819 */ /* 0x000fe200000006ff */
[C---:B------:R-:W-:Y:S01]  /*4150*/  FADD.FTZ R48, -R56.reuse, R31 ;  /* 0x0000001f38307221 */ /* 0x040fe20000010100 */
[----:B------:R-:W-:Y:S01]  /*4160*/  FADD.FTZ R50, -R56, R33 ;  /* 0x0000002138327221 */ /* 0x000fe20000010100 */
[----:B------:R-:W-:Y:S01]  /*4170*/  SHF.L.U32 R35, R60, 0x10, RZ ;  /* 0x000000103c237819 */ /* 0x000fe200000006ff */
[----:B------:R-:W-:Y:S01]  /*4180*/  FADD.FTZ R42, -R56, R39 ;  /* 0x00000027382a7221 */ /* 0x000fe20000010100 */
[----:B------:R-:W-:Y:S01]  /*4190*/  SHF.L.U32 R79, R79, 0x10, RZ ;  /* 0x000000104f4f7819 */ /* 0x000fe200000006ff */
[-C--:B------:R-:W-:Y:S01]  /*41a0*/  FMUL.FTZ R33, R48, R57.reuse ;  /* 0x0000003930217220 */ /* 0x080fe20000410000 */
[----:B------:R-:W-:Y:S01]  /*41b0*/  SHF.L.U32 R37, R26, 0x10, RZ ;  /* 0x000000101a257819 */ /* 0x000fe200000006ff */
[----:B------:R-:W-:Y:S01]  /*41c0*/  FMUL.FTZ R50, R50, R57 ;  /* 0x0000003932327220 */ /* 0x000fe20000410000 */
[----:B------:R-:W-:Y:S01]  /*41d0*/  SHF.L.U32 R71, R71, 0x10, RZ ;  /* 0x0000001047477819 */ /* 0x000fe200000006ff */
[C---:B------:R-:W-:Y:S01]  /*41e0*/  FADD.FTZ R60, -R56.reuse, R35 ;  /* 0x00000023383c7221 */ /* 0x040fe20000010100 */
[----:B------:R-:W-:Y:S01]  /*41f0*/  SHF.L.U32 R73, R73, 0x10, RZ ;  /* 0x0000001049497819 */ /* 0x000fe200000006ff */
[----:B------:R-:W-:Y:S01]  /*4200*/  FADD.FTZ R46, -R56, R37 ;  /* 0x00000025382e7221 */ /* 0x000fe20000010100 */
[----:B------:R-:W-:Y:S01]  /*4210*/  SHF.L.U32 R41, R22, 0x10, RZ ;  /* 0x0000001016297819 */ /* 0x000fe200000006ff */
[C---:B------:R-:W-:Y:S01]  /*4220*/  FADD.FTZ R44, -R56.reuse, R71 ;  /* 0x00000047382c7221 */ /* 0x040fe20000010100 */
[----:B-----5:R-:W-:Y:S01]  /*4230*/  ULEA UR5, UR6, UR5, 0x18 ;  /* 0x0000000506057291 */ /* 0x020fe2000f8ec0ff */
[----:B------:R-:W-:Y:S01]  /*4240*/  SHF.L.U32 R69, R69, 0x10, RZ ;  /* 0x0000001045457819 */ /* 0x000fe200000006ff */
[C---:B------:R-:W-:Y:S01]  /*4250*/  FADD.FTZ R40, -R56.reuse, R73 ;  /* 0x0000004938287221 */ /* 0x040fe20000010100 */
[----:B------:R-:W-:Y:S01]  /*4260*/  SHF.L.U32 R75, R75, 0x10, RZ ;  /* 0x000000104b4b7819 */ /* 0x000fe200000006ff */
[----:B------:R-:W-:Y:S01]  /*4270*/  FADD.FTZ R38, -R56, R41 ;  /* 0x0000002938267221 */ /* 0x000fe20000010100 */
[----:B------:R-:W-:Y:S01]  /*4280*/  SHF.L.U32 R45, R58, 0x10, RZ ;  /* 0x000000103a2d7819 */ /* 0x000fe200000006ff */
[----:B-1----:R-:W-:Y:S01]  /*4290*/  FADD.FTZ R36, -R56, R69 ;  /* 0x0000004538247221 */ /* 0x002fe20000010100 */
[----:B------:R-:W-:Y:S01]  /*42a0*/  SHF.L.U32 R77, R77, 0x10, RZ ;  /* 0x000000104d4d7819 */ /* 0x000fe200000006ff */
[----:B--2---:R-:W-:Y:S01]  /*42b0*/  IMAD R34, R34, UR10, R3 ;  /* 0x0000000a22227c24 */ /* 0x004fe2000f8e0203 */
[----:B------:R3:W-:Y:S01]  /*42c0*/  @!P2 STS.64 [UR5+0x90], R64 ;  /* 0x00009040ff00a988 */ /* 0x0007e20008000a05 */
[----:B------:R-:W-:Y:S01]  /*42d0*/  SHF.L.U32 R81, R81, 0x10, RZ ;  /* 0x0000001051517819 */ /* 0x000fe200000006ff */
[C---:B------:R-:W-:Y:S01]  /*42e0*/  FADD.FTZ R32, -R56.reuse, R75 ;  /* 0x0000004b38207221 */ /* 0x040fe20000010100 */
[----:B------:R-:W-:Y:S01]  /*42f0*/  FADD.FTZ R30, -R56, R45 ;  /* 0x0000002d381e7221 */ /* 0x000fe20000010100 */
[----:B------:R-:W-:Y:S01]  /*4300*/  BAR.SYNC.DEFER_BLOCKING 0x0 ;  /* 0x0000000000007b1d */ /* 0x000fe20000010000 */
[----:B0-----:R-:W-:Y:S01]  /*4310*/  ISETP.GE.U32.AND P0, PT, R34, UR12, PT ;  /* 0x0000000c22007c0c */ /* 0x001fe2000bf06070 */
[----:B------:R-:W-:Y:S01]  /*4320*/  FADD.FTZ R26, -R56, R77 ;  /* 0x0000004d381a7221 */ /* 0x000fe20000010100 */
[----:B------:R-:W-:-:S02]  /*4330*/  SHF.R.S32.HI R47, RZ, 0x1f, R34 ;  /* 0x0000001fff2f7819 */ /* 0x000fc40000011422 */
[----:B------:R-:W-:Y:S02]  /*4340*/  SHF.L.U32 R31, R20, 0x10, RZ ;  /* 0x00000010141f7819 */ /* 0x000fe400000006ff */
[----:B---3--:R-:W-:Y:S01]  /*4350*/  SHF.L.U32 R65, R62, 0x10, RZ ;  /* 0x000000103e417819 */ /* 0x008fe200000006ff */
[----:B------:R-:W-:Y:S01]  /*4360*/  FADD.FTZ R62, -R56, R79 ;  /* 0x0000004f383e7221 */ /* 0x000fe20000010100 */
[----:B------:R-:W-:Y:S02]  /*4370*/  ISETP.GE.AND.EX P0, PT, R47, UR13, PT, P0 ;  /* 0x0000000d2f007c0c */ /* 0x000fe4000bf06300 */
[----:B------:R-:W-:Y:S01]  /*4380*/  SHF.L.U32 R68, R68, 0x10, RZ ;  /* 0x0000001044447819 */ /* 0x000fe200000006ff */
[----:B------:R-:W-:Y:S01]  /*4390*/  FADD.FTZ R22, -R56, R65 ;  /* 0x0000004138167221 */ /* 0x000fe20000010100 */
[----:B------:R-:W0:Y:S01]  /*43a0*/  LDS.64 R28, [UR5+0x90] ;  /* 0x00009005ff1c7984 */ /* 0x000e220008000a00 */
[----:B------:R-:W0:Y:S02]  /*43b0*/  LDCU UR5, c[0x0][0x42c] ;  /* 0x00008580ff0577ac */ /* 0x000e240008000800 */
[----:B0-----:R-:W-:Y:S01]  /*43c0*/  FMUL.FTZ R18, R28, UR5 ;  /* 0x000000051c127c20 */ /* 0x001fe20008410000 */
[----:B------:R-:W-:Y:S01]  /*43d0*/  FMUL.FTZ R29, R29, UR5 ;  /* 0x000000051d1d7c20 */ /* 0x000fe20008410000 */
[C---:B------:R-:W-:Y:S01]  /*43e0*/  FADD.FTZ R28, -R56.reuse, R43 ;  /* 0x0000002b381c7221 */ /* 0x040fe20000010100 */
[----:B------:R-:W-:-:S02]  /*43f0*/  FADD.FTZ R56, -R56, R81 ;  /* 0x0000005138387221 */ /* 0x000fc40000010100 */
[C-C-:B------:R-:W-:Y:S01]  /*4400*/  FFMA.FTZ R45, R18.reuse, R33, R29.reuse ;  /* 0x00000021122d7223 */ /* 0x140fe2000001001d */
[----:B------:R-:W-:Y:S01]  /*4410*/  FFMA.FTZ R58, R18, R50, R29 ;  /* 0x00000032123a7223 */ /* 0x000fe2000001001d */
[----:B------:R-:W-:Y:S06]  /*4420*/  @!P1 BRA `(.L_x_20) ;  /* 0x0000000000489947 */ /* 0x000fec0003800000 */
[----:B------:R-:W-:Y:S01]  /*4430*/  FFMA.FTZ R20, R54, R33, R52 ;  /* 0x0000002136147223 */ /* 0x000fe20000010034 */
[----:B------:R-:W-:-:S03]  /*4440*/  FFMA.FTZ R33, R55, R50, R53 ;  /* 0x0000003237217223 */ /* 0x000fc60000010035 */
[----:B------:R-:W-:Y:S01]  /*4450*/  FMUL.FTZ R35, R20, -1.4426950216293334961 ;  /* 0xbfb8aa3b14237820 */ /* 0x000fe20000410000 */
[----:B------:R-:W-:-:S05]  /*4460*/  FMUL.FTZ R39, R33, -1.4426950216293334961 ;  /* 0xbfb8aa3b21277820 */ /* 0x000fca0000410000 */
[----:B------:R-:W0:Y:S04]  /*4470*/  MUFU.EX2 R35, R35 ;  /* 0x0000002300237308 */ /* 0x000e280000000800 */
[----:B------:R-:W1:Y:S01]  /*4480*/  MUFU.EX2 R39, R39 ;  /* 0x0000002700277308 */ /* 0x000e620000000800 */
[----:B0-----:R-:W-:Y:S01]  /*4490*/  FADD.FTZ R37, R35, 1 ;  /* 0x3f80000023257421 */ /* 0x001fe20000010000 */
[----:B-1----:R-:W-:-:S03]  /*44a0*/  FADD.FTZ R41, R39, 1 ;  /* 0x3f80000027297421 */ /* 0x002fc60000010000 */
[----:B------:R-:W0:Y:S08]  /*44b0*/  MUFU.RCP R48, R37 ;  /* 0x0000002500307308 */ /* 0x000e300000001000 */
[----:B------:R-:W1:Y:S01]  /*44c0*/  MUFU.RCP R41, R41 ;  /* 0x0000002900297308 */ /* 0x000e620000001000 */
[----:B0-----:R-:W-:Y:S01]  /*44d0*/  FADD.FTZ R43, -R48, 1 ;  /* 0x3f800000302b7421 */ /* 0x001fe20000010100 */
[----:B------:R-:W-:-:S03]  /*44e0*/  FMUL.FTZ R31, R31, R48 ;  /* 0x000000301f1f7220 */ /* 0x000fc60000410000 */
[----:B------:R-:W-:Y:S01]  /*44f0*/  FFMA.FTZ R20, R20, R43, 1 ;  /* 0x3f80000014147423 */ /* 0x000fe2000001002b */
[----:B-1----:R-:W-:Y:S01]  /*4500*/  FADD.FTZ R50, -R41, 1 ;  /* 0x3f80000029327421 */ /* 0x002fe20000010100 */
[----:B------:R-:W-:Y:S02]  /*4510*/  FMUL.FTZ R68, R68, R41 ;  /* 0x0000002944447220 */ /* 0x000fe40000410000 */
[----:B------:R-:W-:Y:S01]  /*4520*/  FMUL.FTZ R31, R31, R20 ;  /* 0x000000141f1f7220 */ /* 0x000fe20000410000 */
[----:B------:R-:W-:-:S04]  /*4530*/  FFMA.FTZ R33, R33, R50, 1 ;  /* 0x3f80000021217423 */ /* 0x000fc80000010032 */
[----:B------:R-:W-:-:S07]  /*4540*/  FMUL.FTZ R68, R68, R33 ;  /* 0x0000002144447220 */ /* 0x000fce0000410000 */
.L_x_20:
[----:B------:R-:W-:Y:S01]  /*4550*/  BSSY.RECONVERGENT B0, `(.L_x_21) ;  /* 0x0000012000007945 */ /* 0x000fe20003800200 */
[----:B------:R-:W-:Y:S01]  /*4560*/  FFMA.FTZ R20, R54, R31, -R45 ;  /* 0x0000001f36147223 */ /* 0x000fe2000001082d */
[----:B------:R-:W-:Y:S02]  /*4570*/  FFMA.FTZ R58, R55, R68, -R58 ;  /* 0x00000044373a7223 */ /* 0x000fe4000001083a */
[----:B------:R-:W-:Y:S05]  /*4580*/  @P0 BRA `(.L_x_22) ;  /* 0x0000000000380947 */ /* 0x000fea0003800000 */
[----:B------:R-:W0:Y:S01]  /*4590*/  LDCU.64 UR14, c[0x0][0x3f8] ;  /* 0x00007f00ff0e77ac */ /* 0x000e220008000a00 */
[----:B------:R-:W-:Y:S01]  /*45a0*/  MOV R64, R84 ;  /* 0x0000005400407202 */ /* 0x000fe20000000f00 */
[----:B------:R-:W-:Y:S01]  /*45b0*/  FMUL.FTZ R31, R20, R57 ;  /* 0x00000039141f7220 */ /* 0x000fe20000410000 */
[----:B------:R-:W-:Y:S01]  /*45c0*/  MOV R65, R87 ;  /* 0x0000005700417202 */ /* 0x000fe20000000f00 */
[----:B------:R-:W1:Y:S01]  /*45d0*/  LDCU.64 UR6, c[0x0][0x380] ;  /* 0x00007000ff0677ac */ /* 0x000e620008000a00 */
[----:B------:R-:W-:-:S05]  /*45e0*/  FMUL.FTZ R20, R58, R57 ;  /* 0x000000393a147220 */ /* 0x000fca0000410000 */
[----:B------:R-:W-:Y:S01]  /*45f0*/  F2FP.BF16.F32.PACK_AB R31, R20, R31 ;  /* 0x0000001f141f723e */ /* 0x000fe200000010ff */
[----:B0-----:R-:W-:Y:S02]  /*4600*/  IMAD R47, R47, UR14, RZ ;  /* 0x0000000e2f2f7c24 */ /* 0x001fe4000f8e02ff */
[----:B------:R-:W-:-:S04]  /*4610*/  IMAD.WIDE.U32 R64, R34, UR14, R64 ;  /* 0x0000000e22407c25 */ /* 0x000fc8000f8e0040 */
[----:B------:R-:W-:Y:S01]  /*4620*/  IMAD R47, R34, UR15, R47 ;  /* 0x0000000f222f7c24 */ /* 0x000fe2000f8e022f */
[----:B-1----:R-:W-:-:S04]  /*4630*/  LEA R66, P0, R64, UR6, 0x1 ;  /* 0x0000000640427c11 */ /* 0x002fc8000f8008ff */
[----:B------:R-:W-:-:S04]  /*4640*/  IADD3 R47, PT, PT, R65, R47, RZ ;  /* 0x0000002f412f7210 */ /* 0x000fc80007ffe0ff */
[----:B------:R-:W-:-:S05]  /*4650*/  LEA.HI.X R67, R64, UR7, R47, 0x1, P0 ;  /* 0x0000000740437c11 */ /* 0x000fca00080f0c2f */
[----:B------:R0:W-:Y:S02]  /*4660*/  STG.E desc[UR8][R66.64], R31 ;  /* 0x0000001f42007986 */ /* 0x0001e4000c101908 */
.L_x_22:
[----:B------:R-:W-:Y:S05]  /*4670*/  BSYNC.RECONVERGENT B0 ;  /* 0x0000000000007941 */ /* 0x000fea0003800200 */
.L_x_21:
[----:B------:R-:W-:Y:S01]  /*4680*/  SHF.L.U32 R61, R61, 0x10, RZ ;  /* 0x000000103d3d7819 */ /* 0x000fe200000006ff */
[-C--:B------:R-:W-:Y:S01]  /*4690*/  FMUL.FTZ R43, R60, R57.reuse ;  /* 0x000000393c2b7220 */ /* 0x080fe20000410000 */
[----:B------:R-:W-:Y:S01]  /*46a0*/  SHF.L.U32 R80, R80, 0x10, RZ ;  /* 0x0000001050507819 */ /* 0x000fe200000006ff */
[----:B------:R-:W-:Y:S01]  /*46b0*/  FMUL.FTZ R62, R62, R57 ;  /* 0x000000393e3e7220 */ /* 0x000fe20000410000 */
[----:B------:R-:W-:Y:S06]  /*46c0*/  @!P1 BRA `(.L_x_23) ;  /* 0x0000000000489947 */ /* 0x000fec0003800000 */
[----:B0-----:R-:W-:Y:S01]  /*46d0*/  FFMA.FTZ R31, R55, R62, R53 ;  /* 0x0000003e371f7223 */ /* 0x001fe20000010035 */
[----:B------:R-:W-:-:S03]  /*46e0*/  FFMA.FTZ R20, R54, R43, R52 ;  /* 0x0000002b36147223 */ /* 0x000fc60000010034 */
[----:B------:R-:W-:Y:S01]  /*46f0*/  FMUL.FTZ R37, R31, -1.4426950216293334961 ;  /* 0xbfb8aa3b1f257820 */ /* 0x000fe20000410000 */
[----:B------:R-:W-:-:S05]  /*4700*/  FMUL.FTZ R33, R20, -1.4426950216293334961 ;  /* 0xbfb8aa3b14217820 */ /* 0x000fca0000410000 */
[----:B------:R-:W0:Y:S04]  /*4710*/  MUFU.EX2 R37, R37 ;  /* 0x0000002500257308 */ /* 0x000e280000000800 */
[----:B------:R-:W1:Y:S01]  /*4720*/  MUFU.EX2 R33, R33 ;  /* 0x0000002100217308 */ /* 0x000e620000000800 */
[----:B0-----:R-:W-:Y:S01]  /*4730*/  FADD.FTZ R39, R37, 1 ;  /* 0x3f80000025277421 */ /* 0x001fe20000010000 */
[----:B-1----:R-:W-:-:S05]  /*4740*/  FADD.FTZ R35, R33, 1 ;  /* 0x3f80000021237421 */ /* 0x002fca0000010000 */
        /* <DEDUP_REMOVED lines=10> */
.L_x_23:
[----:B------:R-:W-:Y:S04]  /*47f0*/  BSSY.RECONVERGENT B0, `(.L_x_24) ;  /* 0x0000014000007945 */ /* 0x000fe80003800200 */
[----:B------:R-:W-:Y:S05]  /*4800*/  @P4 BRA `(.L_x_25) ;  /* 0x0000000000484947 */ /* 0x000fea0003800000 */
[----:B------:R-:W1:Y:S01]  /*4810*/  LDCU.64 UR6, c[0x0][0x3f8] ;  /* 0x00007f00ff0677ac */ /* 0x000e620008000a00 */
[C-C-:B0-----:R-:W-:Y:S01]  /*4820*/  FFMA.FTZ R31, R18.reuse, R43, R29.reuse ;  /* 0x0000002b121f7223 */ /* 0x141fe2000001001d */
[----:B------:R-:W-:Y:S01]  /*4830*/  MOV R60, R84 ;  /* 0x00000054003c7202 */ /* 0x000fe20000000f00 */
[----:B------:R-:W-:Y:S01]  /*4840*/  FFMA.FTZ R48, R18, R62, R29 ;  /* 0x0000003e12307223 */ /* 0x000fe2000001001d */
[----:B------:R-:W0:Y:S01]  /*4850*/  LDCU.64 UR14, c[0x0][0x380] ;  /* 0x00007000ff0e77ac */ /* 0x000e220008000a00 */
[----:B------:R-:W-:Y:S01]  /*4860*/  FFMA.FTZ R20, R54, R61, -R31 ;  /* 0x0000003d36147223 */ /* 0x000fe2000001081f */
[----:B------:R-:W-:Y:S01]  /*4870*/  MOV R61, R87 ;  /* 0x00000057003d7202 */ /* 0x000fe20000000f00 */
[----:B------:R-:W-:Y:S02]  /*4880*/  FFMA.FTZ R48, R55, R80, -R48 ;  /* 0x0000005037307223 */ /* 0x000fe40000010830 */
[-C--:B------:R-:W-:Y:S02]  /*4890*/  FMUL.FTZ R31, R20, R57.reuse ;  /* 0x00000039141f7220 */ /* 0x080fe40000410000 */
[----:B------:R-:W-:-:S05]  /*48a0*/  FMUL.FTZ R20, R48, R57 ;  /* 0x0000003930147220 */ /* 0x000fca0000410000 */
[----:B------:R-:W-:Y:S01]  /*48b0*/  F2FP.BF16.F32.PACK_AB R31, R20, R31 ;  /* 0x0000001f141f723e */ /* 0x000fe200000010ff */
[----:B-1----:R-:W-:Y:S02]  /*48c0*/  IMAD R50, R15, UR6, RZ ;  /* 0x000000060f327c24 */ /* 0x002fe4000f8e02ff */
[----:B------:R-:W-:-:S04]  /*48d0*/  IMAD.WIDE.U32 R64, R9, UR6, R60 ;  /* 0x0000000609407c25 */ /* 0x000fc8000f8e003c */
[----:B------:R-:W-:Y:S01]  /*48e0*/  IMAD R33, R9, UR7, R50 ;  /* 0x0000000709217c24 */ /* 0x000fe2000f8e0232 */
[----:B0-----:R-:W-:-:S04]  /*48f0*/  LEA R60, P0, R64, UR14, 0x1 ;  /* 0x0000000e403c7c11 */ /* 0x001fc8000f8008ff */
[----:B------:R-:W-:-:S04]  /*4900*/  IADD3 R33, PT, PT, R65, R33, RZ ;  /* 0x0000002141217210 */ /* 0x000fc80007ffe0ff */
[----:B------:R-:W-:-:S05]  /*4910*/  LEA.HI.X R61, R64, UR15, R33, 0x1, P0 ;  /* 0x0000000f403d7c11 */ /* 0x000fca00080f0c21 */
[----:B------:R1:W-:Y:S02]  /*4920*/  STG.E desc[UR8][R60.64], R31 ;  /* 0x0000001f3c007986 */ /* 0x0003e4000c101908 */
.L_x_25:
[----:B------:R-:W-:Y:S05]  /*4930*/  BSYNC.RECONVERGENT B0 ;  /* 0x0000000000007941 */ /* 0x000fea0003800200 */
.L_x_24:
[----:B------:R-:W-:Y:S01]  /*4940*/  UISETP.NE.AND UP0, UPT, UR11, URZ, UPT ;  /* 0x000000ff0b00728c */ /* 0x000fe2000bf05270 */
[----:B------:R-:W-:Y:S01]  /*4950*/  IADD3 R34, PT, PT, R34, 0x20, RZ ;  /* 0x0000002022227810 */ /* 0x000fe20007ffe0ff */
[-C--:B------:R-:W-:Y:S01]  /*4960*/  FMUL.FTZ R43, R46, R57.reuse ;  /* 0x000000392e2b7220 */ /* 0x080fe20000410000 */
[-C--:B------:R-:W-:Y:S01]  /*4970*/  FMUL.FTZ R44, R44, R57.reuse ;  /* 0x000000392c2c7220 */ /* 0x080fe20000410000 */
[-C--:B-1----:R-:W-:Y:S01]  /*4980*/  FMUL.FTZ R60, R42, R57.reuse ;  /* 0x000000392a3c7220 */ /* 0x082fe20000410000 */
[-C--:B------:R-:W-:Y:S01]  /*4990*/  FMUL.FTZ R62, R40, R57.reuse ;  /* 0x00000039283e7220 */ /* 0x080fe20000410000 */
[-C--:B------:R-:W-:Y:S01]  /*49a0*/  FMUL.FTZ R35, R38, R57.reuse ;  /* 0x0000003926237220 */ /* 0x080fe20000410000 */
[-C--:B------:R-:W-:Y:S01]  /*49b0*/  FMUL.FTZ R36, R36, R57.reuse ;  /* 0x0000003924247220 */ /* 0x080fe20000410000 */
[-C--:B------:R-:W-:Y:S01]  /*49c0*/  FMUL.FTZ R28, R28, R57.reuse ;  /* 0x000000391c1c7220 */ /* 0x080fe20000410000 */
[-C--:B------:R-:W-:Y:S01]  /*49d0*/  FMUL.FTZ R32, R32, R57.reuse ;  /* 0x0000003920207220 */ /* 0x080fe20000410000 */
[-C--:B------:R-:W-:Y:S01]  /*49e0*/  FMUL.FTZ R20, R30, R57.reuse ;  /* 0x000000391e147220 */ /* 0x080fe20000410000 */
[-C--:B------:R-:W-:Y:S01]  /*49f0*/  FMUL.FTZ R26, R26, R57.reuse ;  /* 0x000000391a1a7220 */ /* 0x080fe20000410000 */
[-C--:B------:R-:W-:Y:S01]  /*4a00*/  FMUL.FTZ R22, R22, R57.reuse ;  /* 0x0000003916167220 */ /* 0x080fe20000410000 */
[----:B------:R-:W-:Y:S01]  /*4a10*/  ISETP.GE.U32.AND P1, PT, R10, UR12, PT ;  /* 0x0000000c0a007c0c */ /* 0x000fe2000bf26070 */
[----:B------:R-:W-:Y:S01]  /*4a20*/  FMUL.FTZ R56, R56, R57 ;  /* 0x0000003938387220 */ /* 0x000fe20000410000 */
[----:B------:R-:W-:Y:S01]  /*4a30*/  ISETP.GE.U32.AND P2, PT, R11, UR12, PT ;  /* 0x0000000c0b007c0c */ /* 0x000fe2000bf46070 */
[--C-:B------:R-:W-:Y:S01]  /*4a40*/  FFMA.FTZ R65, R18, R43, R29.reuse ;  /* 0x0000002b12417223 */ /* 0x100fe2000001001d */
[----:B------:R-:W-:Y:S01]  /*4a50*/  ISETP.GE.U32.AND P3, PT, R12, UR12, PT ;  /* 0x0000000c0c007c0c */ /* 0x000fe2000bf66070 */
[C-C-:B------:R-:W-:Y:S01]  /*4a60*/  FFMA.FTZ R50, R18.reuse, R44, R29.reuse ;  /* 0x0000002c12327223 */ /* 0x140fe2000001001d */
[----:B------:R-:W-:Y:S01]  /*4a70*/  ISETP.GE.U32.AND P4, PT, R13, UR12, PT ;  /* 0x0000000c0d007c0c */ /* 0x000fe2000bf86070 */
[--C-:B0-----:R-:W-:Y:S01]  /*4a80*/  FFMA.FTZ R67, R18, R60, R29.reuse ;  /* 0x0000003c12437223 */ /* 0x101fe2000001001d */
[----:B------:R-:W-:Y:S01]  /*4a90*/  ISETP.GE.U32.AND P5, PT, R34, UR12, PT ;  /* 0x0000000c22007c0c */ /* 0x000fe2000bfa6070 */
[C-C-:B------:R-:W-:Y:S01]  /*4aa0*/  FFMA.FTZ R58, R18.reuse, R62, R29.reuse ;  /* 0x0000003e123a7223 */ /* 0x140fe2000001001d */
[----:B------:R-:W-:Y:S01]  /*4ab0*/  SHF.R.S32.HI R39, RZ, 0x1f, R34 ;  /* 0x0000001fff277819 */ /* 0x000fe20000011422 */
[C-C-:B------:R-:W-:Y:S01]  /*4ac0*/  FFMA.FTZ R41, R18.reuse, R35, R29.reuse ;  /* 0x0000002312297223 */ /* 0x140fe2000001001d */
[C-C-:B------:R-:W-:Y:S01]  /*4ad0*/  FFMA.FTZ R40, R18.reuse, R36, R29.reuse ;  /* 0x0000002412287223 */ /* 0x140fe2000001001d */
[C-C-:B------:R-:W-:Y:S01]  /*4ae0*/  FFMA.FTZ R37, R18.reuse, R28, R29.reuse ;  /* 0x0000001c12257223 */ /* 0x140fe2000001001d */
[C-C-:B------:R-:W-:Y:S01]  /*4af0*/  FFMA.FTZ R38, R18.reuse, R32, R29.reuse ;  /* 0x0000002012267223 */ /* 0x140fe2000001001d */
[C-C-:B------:R-:W-:Y:S01]  /*4b00*/  FFMA.FTZ R33, R18.reuse, R20, R29.reuse ;  /* 0x0000001412217223 */ /* 0x140fe2000001001d */
[C-C-:B------:R-:W-:Y:S01]  /*4b10*/  FFMA.FTZ R30, R18.reuse, R26, R29.reuse ;  /* 0x0000001a121e7223 */ /* 0x140fe2000001001d */
[--C-:B------:R-:W-:Y:S01]  /*4b20*/  FFMA.FTZ R31, R18, R22, R29.reuse ;  /* 0x00000016121f7223 */ /* 0x100fe2000001001d */
[----:B------:R-:W-:Y:S01]  /*4b30*/  ISETP.GE.U32.AND P0, PT, R14, UR12, PT ;  /* 0x0000000c0e007c0c */ /* 0x000fe2000bf06070 */
[----:B------:R-:W-:Y:S01]  /*4b40*/  FFMA.FTZ R18, R18, R56, R29 ;  /* 0x0000003812127223 */ /* 0x000fe2000001001d */
[----:B------:R-:W-:-:S02]  /*4b50*/  ISETP.GE.AND.EX P1, PT, R17, UR13, PT, P1 ;  /* 0x0000000d11007c0c */ /* 0x000fc4000bf26310 */
[----:B------:R-:W-:Y:S02]  /*4b60*/  ISETP.GE.AND.EX P2, PT, R19, UR13, PT, P2 ;  /* 0x0000000d13007c0c */ /* 0x000fe4000bf46320 */
[----:B------:R-:W-:Y:S02]  /*4b70*/  ISETP.GE.AND.EX P3, PT, R21, UR13, PT, P3 ;  /* 0x0000000d15007c0c */ /* 0x000fe4000bf66330 */
[----:B------:R-:W-:Y:S02]  /*4b80*/  ISETP.GE.AND.EX P4, PT, R23, UR13, PT, P4 ;  /* 0x0000000d17007c0c */ /* 0x000fe4000bf86340 */
[----:B------:R-:W-:Y:S02]  /*4b90*/  ISETP.GE.AND.EX P5, PT, R39, UR13, PT, P5 ;  /* 0x0000000d27007c0c */ /* 0x000fe4000bfa6350 */
[----:B------:R-:W-:Y:S02]  /*4ba0*/  SHF.L.U32 R27, R27, 0x10, RZ ;  /* 0x000000101b1b7819 */ /* 0x000fe400000006ff */
[----:B------:R-:W-:Y:S01]  /*4bb0*/  SHF.L.U32 R72, R72, 0x10, RZ ;  /* 0x0000001048487819 */ /* 0x000fe200000006ff */
[----:B------:R-:W-:Y:S08]  /*4bc0*/  BRA.U !UP0, `(.L_x_26) ;  /* 0x0000000108487547 */ /* 0x000ff0000b800000 */
[----:B------:R-:W-:Y:S01]  /*4bd0*/  FFMA.FTZ R29, R54, R43, R52 ;  /* 0x0000002b361d7223 */ /* 0x000fe20000010034 */
        /* <DEDUP_REMOVED lines=17> */
.L_x_26:
        /* <DEDUP_REMOVED lines=9> */
[----:B0-----:R-:W-:Y:S02]  /*4d80*/  IMAD R27, R17, UR6, RZ ;  /* 0x00000006111b7c24 */ /* 0x001fe4000f8e02ff */
[----:B------:R-:W-:-:S04]  /*4d90*/  IMAD.WIDE.U32 R42, R10, UR6, R42 ;  /* 0x000000060a2a7c25 */ /* 0x000fc8000f8e002a */
[----:B------:R-:W-:Y:S02]  /*4da0*/  IMAD R29, R10, UR7, R27 ;  /* 0x000000070a1d7c24 */ /* 0x000fe4000f8e021b */
[----:B------:R-:W-:Y:S01]  /*4db0*/  FMUL.FTZ R27, R50, R57 ;  /* 0x00000039321b7220 */ /* 0x000fe20000410000 */
[C---:B-1----:R-:W-:Y:S02]  /*4dc0*/  LEA R44, P1, R42.reuse, UR14, 0x1 ;  /* 0x0000000e2a2c7c11 */ /* 0x042fe4000f8208ff */
[----:B------:R-:W-:Y:S02]  /*4dd0*/  IADD3 R29, PT, PT, R43, R29, RZ ;  /* 0x0000001d2b1d7210 */ /* 0x000fe40007ffe0ff */
[----:B------:R-:W-:Y:S02]  /*4de0*/  F2FP.BF16.F32.PACK_AB R27, R27, R46 ;  /* 0x0000002e1b1b723e */ /* 0x000fe400000010ff */
[----:B------:R-:W-:-:S05]  /*4df0*/  LEA.HI.X R45, R42, UR15, R29, 0x1, P1 ;  /* 0x0000000f2a2d7c11 */ /* 0x000fca00088f0c1d */
[----:B------:R0:W-:Y:S02]  /*4e00*/  STG.E desc[UR8][R44.64], R27 ;  /* 0x0000001b2c007986 */ /* 0x0001e4000c101908 */
.L_x_28:
[----:B------:R-:W-:Y:S05]  /*4e10*/  BSYNC.RECONVERGENT B0 ;  /* 0x0000000000007941 */ /* 0x000fea0003800200 */
.L_x_27:
[----:B------:R-:W-:Y:S02]  /*4e20*/  SHF.L.U32 R49, R49, 0x10, RZ ;  /* 0x0000001031317819 */ /* 0x000fe400000006ff */
[----:B------:R-:W-:Y:S01]  /*4e30*/  SHF.L.U32 R74, R74, 0x10, RZ ;  /* 0x000000104a4a7819 */ /* 0x000fe200000006ff */
[----:B------:R-:W-:Y:S06]  /*4e40*/  BRA.U !UP0, `(.L_x_29) ;  /* 0x0000000108487547 */ /* 0x000fec000b800000 */
[----:B0-----:R-:W-:Y:S01]  /*4e50*/  FFMA.FTZ R27, R54, R60, R52 ;  /* 0x0000003c361b7223 */ /* 0x001fe20000010034 */
        /* <DEDUP_REMOVED lines=17> */
.L_x_29:
[----:B------:R-:W-:Y:S01]  /*4f70*/  BSSY.RECONVERGENT B0, `(.L_x_30) ;  /* 0x0000012000007945 */ /* 0x000fe20003800200 */
[----:B------:R-:W-:Y:S01]  /*4f80*/  FFMA.FTZ R46, R54, R49, -R67 ;  /* 0x00000031362e7223 */ /* 0x000fe20000010843 */
[----:B------:R-:W-:Y:S02]  /*4f90*/  FFMA.FTZ R58, R55, R74, -R58 ;  /* 0x0000004a373a7223 */ /* 0x000fe4000001083a */
[----:B------:R-:W-:Y:S05]  /*4fa0*/  @P2 BRA `(.L_x_31) ;  /* 0x0000000000382947 */ /* 0x000fea0003800000 */
[----:B------:R-:W1:Y:S01]  /*4fb0*/  LDCU.64 UR6, c[0x0][0x3f8] ;  /* 0x00007f00ff0677ac */ /* 0x000e620008000a00 */
[----:B------:R-:W-:Y:S01]  /*4fc0*/  MOV R42, R84 ;  /* 0x00000054002a7202 */ /* 0x000fe20000000f00 */
[----:B------:R-:W-:Y:S01]  /*4fd0*/  FMUL.FTZ R46, R46, R57 ;  /* 0x000000392e2e7220 */ /* 0x000fe20000410000 */
[----:B------:R-:W-:Y:S01]  /*4fe0*/  MOV R43, R87 ;  /* 0x00000057002b7202 */ /* 0x000fe20000000f00 */
[----:B------:R-:W2:Y:S01]  /*4ff0*/  LDCU.64 UR14, c[0x0][0x380] ;  /* 0x00007000ff0e77ac */ /* 0x000ea20008000a00 */
[----:B0-----:R-:W-:-:S05]  /*5000*/  FMUL.FTZ R27, R58, R57 ;  /* 0x000000393a1b7220 */ /* 0x001fca0000410000 */
[----:B------:R-:W-:Y:S01]  /*5010*/  F2FP.BF16.F32.PACK_AB R27, R27, R46 ;  /* 0x0000002e1b1b723e */ /* 0x000fe200000010ff */
[----:B-1----:R-:W-:Y:S02]  /*5020*/  IMAD R48, R19, UR6, RZ ;  /* 0x0000000613307c24 */ /* 0x002fe4000f8e02ff */
[----:B------:R-:W-:-:S04]  /*5030*/  IMAD.WIDE.U32 R44, R11, UR6, R42 ;  /* 0x000000060b2c7c25 */ /* 0x000fc8000f8e002a */
[----:B------:R-:W-:Y:S01]  /*5040*/  IMAD R29, R11, UR7, R48 ;  /* 0x000000070b1d7c24 */ /* 0x000fe2000f8e0230 */
[----:B--2---:R-:W-:-:S04]  /*5050*/  LEA R42, P1, R44, UR14, 0x1 ;  /* 0x0000000e2c2a7c11 */ /* 0x004fc8000f8208ff */
[----:B------:R-:W-:-:S04]  /*5060*/  IADD3 R29, PT, PT, R45, R29, RZ ;  /* 0x0000001d2d1d7210 */ /* 0x000fc80007ffe0ff */
[----:B------:R-:W-:-:S05]  /*5070*/  LEA.HI.X R43, R44, UR15, R29, 0x1, P1 ;  /* 0x0000000f2c2b7c11 */ /* 0x000fca00088f0c1d */
[----:B------:R1:W-:Y:S02]  /*5080*/  STG.E desc[UR8][R42.64], R27 ;  /* 0x0000001b2a007986 */ /* 0x0003e4000c101908 */
.L_x_31:
[----:B------:R-:W-:Y:S05]  /*5090*/  BSYNC.RECONVERGENT B0 ;  /* 0x0000000000007941 */ /* 0x000fea0003800200 */
.L_x_30:
[----:B------:R-:W-:Y:S02]  /*50a0*/  SHF.L.U32 R24, R24, 0x10, RZ ;  /* 0x0000001018187819 */ /* 0x000fe400000006ff */
[----:B------:R-:W-:Y:S01]  /*50b0*/  SHF.L.U32 R70, R70, 0x10, RZ ;  /* 0x0000001046467819 */ /* 0x000fe200000006ff */
[----:B------:R-:W-:Y:S06]  /*50c0*/  BRA.U !UP0, `(.L_x_32) ;  /* 0x0000000108487547 */ /* 0x000fec000b800000 */
[----:B------:R-:W-:Y:S01]  /*50d0*/  FFMA.FTZ R35, R54, R35, R52 ;  /* 0x0000002336237223 */ /* 0x000fe20000010034 */
[----:B------:R-:W-:-:S03]  /*50e0*/  FFMA.FTZ R36, R55, R36, R53 ;  /* 0x0000002437247223 */ /* 0x000fc60000010035 */
[----:B01----:R-:W-:Y:S01]  /*50f0*/  FMUL.FTZ R27, R35, -1.4426950216293334961 ;  /* 0xbfb8aa3b231b7820 */ /* 0x003fe20000410000 */
        /* <DEDUP_REMOVED lines=15> */
.L_x_32:
[----:B------:R-:W-:Y:S01]  /*51f0*/  BSSY.RECONVERGENT B0, `(.L_x_33) ;  /* 0x0000012000007945 */ /* 0x000fe20003800200 */
[----:B------:R-:W-:Y:S01]  /*5200*/  FFMA.FTZ R24, R54, R24, -R41 ;  /* 0x0000001836187223 */ /* 0x000fe20000010829 */
[----:B------:R-:W-:Y:S02]  /*5210*/  FFMA.FTZ R70, R55, R70, -R40 ;  /* 0x0000004637467223 */ /* 0x000fe40000010828 */
[----:B------:R-:W-:Y:S05]  /*5220*/  @P5 BRA `(.L_x_34) ;  /* 0x0000000000385947 */ /* 0x000fea0003800000 */
[----:B------:R-:W2:Y:S01]  /*5230*/  LDCU.64 UR6, c[0x0][0x3f8] ;  /* 0x00007f00ff0677ac */ /* 0x000ea20008000a00 */
[----:B------:R-:W-:Y:S01]  /*5240*/  MOV R40, R84 ;  /* 0x0000005400287202 */ /* 0x000fe20000000f00 */
[----:B01----:R-:W-:Y:S01]  /*5250*/  FMUL.FTZ R27, R24, R57 ;  /* 0x00000039181b7220 */ /* 0x003fe20000410000 */
[----:B------:R-:W-:Y:S01]  /*5260*/  MOV R41, R87 ;  /* 0x0000005700297202 */ /* 0x000fe20000000f00 */
[----:B------:R-:W0:Y:S01]  /*5270*/  LDCU.64 UR14, c[0x0][0x380] ;  /* 0x00007000ff0e77ac */ /* 0x000e220008000a00 */
[----:B------:R-:W-:-:S05]  /*5280*/  FMUL.FTZ R24, R70, R57 ;  /* 0x0000003946187220 */ /* 0x000fca0000410000 */
[----:B------:R-:W-:Y:S01]  /*5290*/  F2FP.BF16.F32.PACK_AB R27, R24, R27 ;  /* 0x0000001b181b723e */ /* 0x000fe200000010ff */
[----:B--2---:R-:W-:Y:S02]  /*52a0*/  IMAD R39, R39, UR6, RZ ;  /* 0x0000000627277c24 */ /* 0x004fe4000f8e02ff */
[----:B------:R-:W-:-:S04]  /*52b0*/  IMAD.WIDE.U32 R40, R34, UR6, R40 ;  /* 0x0000000622287c25 */ /* 0x000fc8000f8e0028 */
[----:B------:R-:W-:Y:S01]  /*52c0*/  IMAD R39, R34, UR7, R39 ;  /* 0x0000000722277c24 */ /* 0x000fe2000f8e0227 */
[----:B0-----:R-:W-:-:S04]  /*52d0*/  LEA R34, P1, R40, UR14, 0x1 ;  /* 0x0000000e28227c11 */ /* 0x001fc8000f8208ff */
[----:B------:R-:W-:-:S04]  /*52e0*/  IADD3 R39, PT, PT, R41, R39, RZ ;  /* 0x0000002729277210 */ /* 0x000fc80007ffe0ff */
[----:B------:R-:W-:-:S05]  /*52f0*/  LEA.HI.X R35, R40, UR15, R39, 0x1, P1 ;  /* 0x0000000f28237c11 */ /* 0x000fca00088f0c27 */
[----:B------:R2:W-:Y:S02]  /*5300*/  STG.E desc[UR8][R34.64], R27 ;  /* 0x0000001b22007986 */ /* 0x0005e4000c101908 */
.L_x_34:
[----:B------:R-:W-:Y:S05]  /*5310*/  BSYNC.RECONVERGENT B0 ;  /* 0x0000000000007941 */ /* 0x000fea0003800200 */
.L_x_33:
[----:B------:R-:W-:Y:S02]  /*5320*/  SHF.L.U32 R51, R51, 0x10, RZ ;  /* 0x0000001033337819 */ /* 0x000fe400000006ff */
[----:B------:R-:W-:Y:S01]  /*5330*/  SHF.L.U32 R76, R76, 0x10, RZ ;  /* 0x000000104c4c7819 */ /* 0x000fe200000006ff */
[----:B------:R-:W-:Y:S06]  /*5340*/  BRA.U !UP0, `(.L_x_35) ;  /* 0x0000000108487547 */ /* 0x000fec000b800000 */
[----:B------:R-:W-:Y:S01]  /*5350*/  FFMA.FTZ R32, R55, R32, R53 ;  /* 0x0000002037207223 */ /* 0x000fe20000010035 */
[----:B------:R-:W-:-:S03]  /*5360*/  FFMA.FTZ R28, R54, R28, R52 ;  /* 0x0000001c361c7223 */ /* 0x000fc60000010034 */
[----:B------:R-:W-:Y:S01]  /*5370*/  FMUL.FTZ R29, R32, -1.4426950216293334961 ;  /* 0xbfb8aa3b201d7820 */ /* 0x000fe20000410000 */
[----:B------:R-:W-:-:S05]  /*5380*/  FMUL.FTZ R24, R28, -1.4426950216293334961 ;  /* 0xbfb8aa3b1c187820 */ /* 0x000fca0000410000 */
[----:B------:R-:W2:Y:S04]  /*5390*/  MUFU.EX2 R29, R29 ;  /* 0x0000001d001d7308 */ /* 0x000ea80000000800 */
[----:B------:R-:W0:Y:S01]  /*53a0*/  MUFU.EX2 R24, R24 ;  /* 0x0000001800187308 */ /* 0x000e220000000800 */
[----:B--2---:R-:W-:Y:S01]  /*53b0*/  FADD.FTZ R35, R29, 1 ;  /* 0x3f8000001d237421 */ /* 0x004fe20000010000 */
[----:B01----:R-:W-:-:S05]  /*53c0*/  FADD.FTZ R27, R24, 1 ;  /* 0x3f800000181b7421 */ /* 0x003fca0000010000 */
        /* <DEDUP_REMOVED lines=10> */
.L_x_35:
[----:B------:R-:W-:Y:S01]  /*5470*/  BSSY.RECONVERGENT B0, `(.L_x_36) ;  /* 0x0000012000007945 */ /* 0x000fe20003800200 */
[----:B------:R-:W-:Y:S01]  /*5480*/  FFMA.FTZ R24, R54, R51, -R37 ;  /* 0x0000003336187223 */ /* 0x000fe20000010825 */
[----:B------:R-:W-:Y:S02]  /*5490*/  FFMA.FTZ R38, R55, R76, -R38 ;  /* 0x0000004c37267223 */ /* 0x000fe40000010826 */
[----:B------:R-:W-:Y:S05]  /*54a0*/  @P3 BRA `(.L_x_37) ;  /* 0x0000000000383947 */ /* 0x000fea0003800000 */
[----:B------:R-:W0:Y:S01]  /*54b0*/  LDCU.64 UR6, c[0x0][0x3f8] ;  /* 0x00007f00ff0677ac */ /* 0x000e220008000a00 */
[----:B------:R-:W-:Y:S02]  /*54c0*/  MOV R28, R84 ;  /* 0x00000054001c7202 */ /* 0x000fe40000000f00 */
[----:B------:R-:W-:Y:S01]  /*54d0*/  MOV R29, R87 ;  /* 0x00000057001d7202 */ /* 0x000fe20000000f00 */
[----:B------:R-:W3:Y:S01]  /*54e0*/  LDCU.64 UR14, c[0x0][0x380] ;  /* 0x00007000ff0e77ac */ /* 0x000ee20008000a00 */
[----:B012---:R-:W-:Y:S02]  /*54f0*/  IMAD R27, R21, UR6, RZ ;  /* 0x00000006151b7c24 */ /* 0x007fe4000f8e02ff */
[----:B------:R-:W-:-:S04]  /*5500*/  IMAD.WIDE.U32 R34, R12, UR6, R28 ;  /* 0x000000060c227c25 */ /* 0x000fc8000f8e001c */
[----:B------:R-:W-:Y:S02]  /*5510*/  IMAD R29, R12, UR7, R27 ;  /* 0x000000070c1d7c24 */ /* 0x000fe4000f8e021b */
[-C--:B------:R-:W-:Y:S01]  /*5520*/  FMUL.FTZ R27, R24, R57.reuse ;  /* 0x00000039181b7220 */ /* 0x080fe20000410000 */
[----:B------:R-:W-:Y:S01]  /*5530*/  FMUL.FTZ R24, R38, R57 ;  /* 0x0000003926187220 */ /* 0x000fe20000410000 */
[----:B---3--:R-:W-:Y:S02]  /*5540*/  LEA R28, P1, R34, UR14, 0x1 ;  /* 0x0000000e221c7c11 */ /* 0x008fe4000f8208ff */
[----:B------:R-:W-:Y:S02]  /*5550*/  IADD3 R29, PT, PT, R35, R29, RZ ;  /* 0x0000001d231d7210 */ /* 0x000fe40007ffe0ff */
[----:B------:R-:W-:Y:S02]  /*5560*/  F2FP.BF16.F32.PACK_AB R27, R24, R27 ;  /* 0x0000001b181b723e */ /* 0x000fe400000010ff */
[----:B------:R-:W-:-:S05]  /*5570*/  LEA.HI.X R29, R34, UR15, R29, 0x1, P1 ;  /* 0x0000000f221d7c11 */ /* 0x000fca00088f0c1d */
[----:B------:R3:W-:Y:S02]  /*5580*/  STG.E desc[UR8][R28.64], R27 ;  /* 0x0000001b1c007986 */ /* 0x0007e4000c101908 */
.L_x_37:
[----:B------:R-:W-:Y:S05]  /*5590*/  BSYNC.RECONVERGENT B0 ;  /* 0x0000000000007941 */ /* 0x000fea0003800200 */
.L_x_36:
[----:B------:R-:W-:Y:S02]  /*55a0*/  SHF.L.U32 R59, R59, 0x10, RZ ;  /* 0x000000103b3b7819 */ /* 0x000fe400000006ff */
[----:B------:R-:W-:Y:S01]  /*55b0*/  SHF.L.U32 R78, R78, 0x10, RZ ;  /* 0x000000104e4e7819 */ /* 0x000fe200000006ff */
[----:B------:R-:W-:Y:S06]  /*55c0*/  BRA.U !UP0, `(.L_x_38) ;  /* 0x0000000108487547 */ /* 0x000fec000b800000 */
[----:B------:R-:W-:Y:S01]  /*55d0*/  FFMA.FTZ R20, R54, R20, R52 ;  /* 0x0000001436147223 */ /* 0x000fe20000010034 */
[----:B------:R-:W-:-:S03]  /*55e0*/  FFMA.FTZ R26, R55, R26, R53 ;  /* 0x0000001a371a7223 */ /* 0x000fc60000010035 */
[----:B------:R-:W-:Y:S01]  /*55f0*/  FMUL.FTZ R24, R20, -1.4426950216293334961 ;  /* 0xbfb8aa3b14187820 */ /* 0x000fe20000410000 */
[----:B---3--:R-:W-:-:S05]  /*5600*/  FMUL.FTZ R29, R26, -1.4426950216293334961 ;  /* 0xbfb8aa3b1a1d7820 */ /* 0x008fca0000410000 */
[----:B------:R-:W0:Y:S04]  /*5610*/  MUFU.EX2 R24, R24 ;  /* 0x0000001800187308 */ /* 0x000e280000000800 */
[----:B------:R-:W3:Y:S01]  /*5620*/  MUFU.EX2 R29, R29 ;  /* 0x0000001d001d7308 */ /* 0x000ee20000000800 */
[----:B012---:R-:W-:Y:S01]  /*5630*/  FADD.FTZ R27, R24, 1 ;  /* 0x3f800000181b7421 */ /* 0x007fe20000010000 */
[----:B---3--:R-:W-:-:S03]  /*5640*/  FADD.FTZ R32, R29, 1 ;  /* 0x3f8000001d207421 */ /* 0x008fc60000010000 */
        /* <DEDUP_REMOVED lines=10> */
.L_x_38:
[----:B------:R-:W-:Y:S01]  /*56f0*/  BSSY.RECONVERGENT B0, `(.L_x_39) ;  /* 0x0000012000007945 */ /* 0x000fe20003800200 */
[----:B------:R-:W-:Y:S01]  /*5700*/  FFMA.FTZ R20, R54, R59, -R33 ;  /* 0x0000003b36147223 */ /* 0x000fe20000010821 */
[----:B------:R-:W-:Y:S02]  /*5710*/  FFMA.FTZ R30, R55, R78, -R30 ;  /* 0x0000004e371e7223 */ /* 0x000fe4000001081e */
[----:B------:R-:W-:Y:S05]  /*5720*/  @P4 BRA `(.L_x_40) ;  /* 0x0000000000384947 */ /* 0x000fea0003800000 */
[----:B------:R-:W4:Y:S01]  /*5730*/  LDCU.64 UR6, c[0x0][0x3f8] ;  /* 0x00007f00ff0677ac */ /* 0x000f220008000a00 */
[----:B------:R-:W-:Y:S01]  /*5740*/  MOV R26, R84 ;  /* 0x00000054001a7202 */ /* 0x000fe20000000f00 */
[----:B------:R-:W-:Y:S01]  /*5750*/  FMUL.FTZ R33, R20, R57 ;  /* 0x0000003914217220 */ /* 0x000fe20000410000 */
[----:B0123--:R-:W-:Y:S01]  /*5760*/  MOV R27, R87 ;  /* 0x00000057001b7202 */ /* 0x00ffe20000000f00 */
[----:B------:R-:W0:Y:S01]  /*5770*/  LDCU.64 UR14, c[0x0][0x380] ;  /* 0x00007000ff0e77ac */ /* 0x000e220008000a00 */
[----:B------:R-:W-:Y:S01]  /*5780*/  FMUL.FTZ R20, R30, R57 ;  /* 0x000000391e147220 */ /* 0x000fe20000410000 */
[----:B----4-:R-:W-:Y:S02]  /*5790*/  IMAD R24, R23, UR6, RZ ;  /* 0x0000000617187c24 */ /* 0x010fe4000f8e02ff */
[----:B------:R-:W-:-:S04]  /*57a0*/  IMAD.WIDE.U32 R28, R13, UR6, R26 ;  /* 0x000000060d1c7c25 */ /* 0x000fc8000f8e001a */
[----:B------:R-:W-:Y:S01]  /*57b0*/  IMAD R27, R13, UR7, R24 ;  /* 0x000000070d1b7c24 */ /* 0x000fe2000f8e0218 */
[----:B0-----:R-:W-:-:S04]  /*57c0*/  LEA R26, P1, R28, UR14, 0x1 ;  /* 0x0000000e1c1a7c11 */ /* 0x001fc8000f8208ff */
[----:B------:R-:W-:Y:S02]  /*57d0*/  IADD3 R27, PT, PT, R29, R27, RZ ;  /* 0x0000001b1d1b7210 */ /* 0x000fe40007ffe0ff */
[----:B------:R-:W-:Y:S02]  /*57e0*/  F2FP.BF16.F32.PACK_AB R29, R20, R33 ;  /* 0x00000021141d723e */ /* 0x000fe400000010ff */
[----:B------:R-:W-:-:S05]  /*57f0*/  LEA.HI.X R27, R28, UR15, R27, 0x1, P1 ;  /* 0x0000000f1c1b7c11 */ /* 0x000fca00088f0c1b */
[----:B------:R4:W-:Y:S02]  /*5800*/  STG.E desc[UR8][R26.64], R29 ;  /* 0x0000001d1a007986 */ /* 0x0009e4000c101908 */
.L_x_40:
[----:B------:R-:W-:Y:S05]  /*5810*/  BSYNC.RECONVERGENT B0 ;  /* 0x0000000000007941 */ /* 0x000fea0003800200 */
.L_x_39:
[----:B------:R-:W-:Y:S02]  /*5820*/  SHF.L.U32 R63, R63, 0x10, RZ ;  /* 0x000000103f3f7819 */ /* 0x000fe400000006ff */
[----:B------:R-:W-:Y:S01]  /*5830*/  SHF.L.U32 R82, R82, 0x10, RZ ;  /* 0x0000001052527819 */ /* 0x000fe200000006ff */
[----:B------:R-:W-:Y:S06]  /*5840*/  BRA.U !UP0, `(.L_x_41) ;  /* 0x0000000108487547 */ /* 0x000fec000b800000 */
[----:B------:R-:W-:Y:S01]  /*5850*/  FFMA.FTZ R22, R54, R22, R52 ;  /* 0x0000001636167223 */ /* 0x000fe20000010034 */
[----:B------:R-:W-:-:S03]  /*5860*/  FFMA.FTZ R53, R55, R56, R53 ;  /* 0x0000003837357223 */ /* 0x000fc60000010035 */
[----:B------:R-:W-:Y:S01]  /*5870*/  FMUL.FTZ R20, R22, -1.4426950216293334961 ;  /* 0xbfb8aa3b16147820 */ /* 0x000fe20000410000 */
[----:B----4-:R-:W-:-:S05]  /*5880*/  FMUL.FTZ R26, R53, -1.4426950216293334961 ;  /* 0xbfb8aa3b351a7820 */ /* 0x010fca0000410000 */
[----:B------:R-:W4:Y:S04]  /*5890*/  MUFU.EX2 R20, R20 ;  /* 0x0000001400147308 */ /* 0x000f280000000800 */
[----:B------:R-:W0:Y:S01]  /*58a0*/  MUFU.EX2 R26, R26 ;  /* 0x0000001a001a7308 */ /* 0x000e220000000800 */
[----:B----4-:R-:W-:Y:S01]  /*58b0*/  FADD.FTZ R24, R20, 1 ;  /* 0x3f80000014187421 */ /* 0x010fe20000010000 */
[----:B0123--:R-:W-:-:S05]  /*58c0*/  FADD.FTZ R27, R26, 1 ;  /* 0x3f8000001a1b7421 */ /* 0x00ffca0000010000 */
        /* <DEDUP_REMOVED lines=10> */
.L_x_41:
[----:B------:R-:W-:Y:S01]  /*5970*/  ISETP.GE.AND.EX P0, PT, R25, UR13, PT, P0 ;  /* 0x0000000d19007c0c */ /* 0x000fe2000bf06300 */
[----:B------:R-:W-:Y:S01]  /*5980*/  FFMA.FTZ R54, R54, R63, -R31 ;  /* 0x0000003f36367223 */ /* 0x000fe2000001081f */
[----:B------:R-:W-:Y:S01]  /*5990*/  FFMA.FTZ R18, R55, R82, -R18 ;  /* 0x0000005237127223 */ /* 0x000fe20000010812 */
[----:B------:R-:W-:Y:S02]  /*59a0*/  BSSY.RECONVERGENT B0, `(.L_x_42) ;  /* 0x000000f000007945 */ /* 0x000fe40003800200 */
[-C--:B---34-:R-:W-:Y:S01]  /*59b0*/  FMUL.FTZ R29, R54, R57.reuse ;  /* 0x00000039361d7220 */ /* 0x098fe20000410000 */
[----:B------:R-:W-:-:S07]  /*59c0*/  FMUL.FTZ R18, R18, R57 ;  /* 0x0000003912127220 */ /* 0x000fce0000410000 */
[----:B------:R-:W-:Y:S05]  /*59d0*/  @P0 BRA `(.L_x_43) ;  /* 0x00000000002c0947 */ /* 0x000fea0003800000 */
[----:B------:R-:W0:Y:S01]  /*59e0*/  LDCU.64 UR6, c[0x0][0x3f8] ;  /* 0x00007f00ff0677ac */ /* 0x000e220008000a00 */
[----:B------:R-:W-:Y:S02]  /*59f0*/  MOV R85, R87 ;  /* 0x0000005700557202 */ /* 0x000fe40000000f00 */
[----:B------:R-:W-:Y:S01]  /*5a00*/  F2FP.BF16.F32.PACK_AB R29, R18, R29 ;  /* 0x0000001d121d723e */ /* 0x000fe200000010ff */
[----:B------:R-:W3:Y:S01]  /*5a10*/  LDCU.64 UR12, c[0x0][0x380] ;  /* 0x00007000ff0c77ac */ /* 0x000ee20008000a00 */
[----:B012---:R-:W-:Y:S02]  /*5a20*/  IMAD R27, R25, UR6, RZ ;  /* 0x00000006191b7c24 */ /* 0x007fe4000f8e02ff */
[----:B------:R-:W-:-:S04]  /*5a30*/  IMAD.WIDE.U32 R84, R14, UR6, R84 ;  /* 0x000000060e547c25 */ /* 0x000fc8000f8e0054 */
[----:B------:R-:W-:Y:S01]  /*5a40*/  IMAD R27, R14, UR7, R27 ;  /* 0x000000070e1b7c24 */ /* 0x000fe2000f8e021b */
[----:B---3--:R-:W-:-:S04]  /*5a50*/  LEA R26, P0, R84, UR12, 0x1 ;  /* 0x0000000c541a7c11 */ /* 0x008fc8000f8008ff */
[----:B------:R-:W-:-:S04]  /*5a60*/  IADD3 R27, PT, PT, R85, R27, RZ ;  /* 0x0000001b551b7210 */ /* 0x000fc80007ffe0ff */
[----:B------:R-:W-:-:S05]  /*5a70*/  LEA.HI.X R27, R84, UR13, R27, 0x1, P0 ;  /* 0x0000000d541b7c11 */ /* 0x000fca00080f0c1b */
[----:B------:R3:W-:Y:S02]  /*5a80*/  STG.E desc[UR8][R26.64], R29 ;  /* 0x0000001d1a007986 */ /* 0x0007e4000c101908 */
.L_x_43:
[----:B------:R-:W-:Y:S05]  /*5a90*/  BSYNC.RECONVERGENT B0 ;  /* 0x0000000000007941 */ /* 0x000fea0003800200 */
.L_x_42:
[----:B------:R-:W-:Y:S02]  /*5aa0*/  IADD3 R8, PT, PT, R5, R8, RZ ;  /* 0x0000000805087210 */ /* 0x000fe40007ffe0ff */
[----:B------:R-:W-:Y:S02]  /*5ab0*/  IADD3 R6, PT, PT, R6, 0x1, RZ ;  /* 0x0000000106067810 */ /* 0x000fe40007ffe0ff */
[----:B------:R-:W-:-:S13]  /*5ac0*/  ISETP.GE.AND P0, PT, R8, UR4, PT ;  /* 0x0000000408007c0c */ /* 0x000fda000bf06270 */
[----:B------:R-:W-:Y:S05]  /*5ad0*/  @!P0 BRA `(.L_x_44) ;  /* 0xffffffa400e48947 */ /* 0x000fea000383ffff */
.L_x_1:
[----:B------:R-:W4:Y:S01]  /*5ae0*/  LDC R6, c[0x0][0x370] ;  /* 0x0000dc00ff067b82 */ /* 0x000f220000000800 */
[----:B------:R-:W-:Y:S01]  /*5af0*/  ISETP.NE.AND P2, PT, R2, RZ, PT ;  /* 0x000000ff0200720c */ /* 0x000fe20003f45270 */
[----:B------:R-:W-:Y:S06]  /*5b00*/  BSSY.RECONVERGENT B0, `(.L_x_45) ;  /* 0x0000011000007945 */ /* 0x000fec0003800200 */
[----:B------:R-:W5:Y:S08]  /*5b10*/  LDC R7, c[0x0][0x374] ;  /* 0x0000dd00ff077b82 */ /* 0x000f700000000800 */
[----:B------:R-:W0:Y:S01]  /*5b20*/  LDC.64 R4, c[0x0][0x3c8] ;  /* 0x0000f200ff047b82 */ /* 0x000e220000000a00 */
[----:B----4-:R-:W-:-:S02]  /*5b30*/  ISETP.NE.AND P1, PT, R6, 0x1, PT ;  /* 0x000000010600780c */ /* 0x010fc40003f25270 */
[----:B------:R-:W-:Y:S02]  /*5b40*/  IADD3 R8, PT, PT, R6, -0x1, RZ ;  /* 0xffffffff06087810 */ /* 0x000fe40007ffe0ff */
[----:B-----5:R-:W-:-:S04]  /*5b50*/  IADD3 R3, PT, PT, R7, -0x1, RZ ;  /* 0xffffffff07037810 */ /* 0x020fc80007ffe0ff */
[----:B------:R-:W-:Y:S02]  /*5b60*/  ISETP.NE.AND P0, PT, R0, R3, PT ;  /* 0x000000030000720c */ /* 0x000fe40003f05270 */
[----:B------:R-:W-:Y:S02]  /*5b70*/  SHF.L.U32 R0, R7, 0x1, RZ ;  /* 0x0000000107007819 */ /* 0x000fe400000006ff */
[----:B------:R-:W-:Y:S02]  /*5b80*/  ISETP.NE.OR P0, PT, R8, UR10, P0 ;  /* 0x0000000a08007c0c */ /* 0x000fe40008705670 */
[----:B------:R-:W-:-:S05]  /*5b90*/  SEL R3, R0, RZ, P1 ;  /* 0x000000ff00037207 */ /* 0x000fca0000800000 */
[----:B0-----:R-:W-:Y:S01]  /*5ba0*/  IMAD.WIDE.U32 R4, R3, 0x4, R4 ;  /* 0x0000000403047825 */ /* 0x001fe200078e0004 */
[----:B------:R-:W-:Y:S06]  /*5bb0*/  @P2 BRA `(.L_x_46) ;  /* 0x0000000000142947 */ /* 0x000fec0003800000 */
[----:B------:R-:W-:Y:S01]  /*5bc0*/  HFMA2 R3, -RZ, RZ, 0, 5.9604644775390625e-08 ;  /* 0x00000001ff037431 */ /* 0x000fe200000001ff */
[----:B------:R-:W-:Y:S06]  /*5bd0*/  MEMBAR.ALL.GPU ;  /* 0x0000000000007992 */ /* 0x000fec000000a000 */
[----:B------:R-:W-:-:S00]  /*5be0*/  ERRBAR ;  /* 0x00000000000079ab */ /* 0x000fc00000000000 */
[----:B------:R-:W-:Y:S06]  /*5bf0*/  CGAERRBAR ;  /* 0x00000000000075ab */ /* 0x000fec0000000000 */
[----:B------:R0:W-:Y:S02]  /*5c00*/  REDG.E.ADD.S32.STRONG.GPU desc[UR8][R4.64], R3 ;  /* 0x000000030400798e */ /* 0x0001e4000c12e308 */
.L_x_46:
[----:B------:R-:W-:Y:S05]  /*5c10*/  BSYNC.RECONVERGENT B0 ;  /* 0x0000000000007941 */ /* 0x000fea0003800200 */
.L_x_45:
[----:B------:R-:W-:Y:S05]  /*5c20*/  @P0 EXIT ;  /* 0x000000000000094d */ /* 0x000fea0003800000 */
[----:B------:R-:W-:Y:S05]  /*5c30*/  @P2 BRA `(.L_x_47) ;  /* 0x0000000000202947 */ /* 0x000fea0003800000 */
[----:B------:R-:W-:-:S05]  /*5c40*/  IMAD R0, R6, R7, RZ ;  /* 0x0000000706007224 */ /* 0x000fca00078e02ff */
[----:B------:R-:W-:-:S13]  /*5c50*/  ISETP.NE.AND P0, PT, R0, -0x1, PT ;  /* 0xffffffff0000780c */ /* 0x000fda0003f05270 */
[----:B------:R-:W-:Y:S05]  /*5c60*/  @!P0 BRA `(.L_x_47) ;  /* 0x0000000000148947 */ /* 0x000fea0003800000 */
.L_x_48:
[----:B0-----:R-:W4:Y:S04]  /*5c70*/  LDG.E.STRONG.GPU R3, desc[UR8][R4.64] ;  /* 0x0000000804037981 */ /* 0x001f28000c1ef900 */
[----:B----4-:R-:W-:Y:S01]  /*5c80*/  CCTL.IVALL ;  /* 0x00000000ff00798f */ /* 0x010fe20002000000 */
[----:B------:R-:W-:Y:S05]  /*5c90*/  YIELD ;  /* 0x0000000000007946 */ /* 0x000fea0003800000 */
[----:B------:R-:W-:-:S13]  /*5ca0*/  ISETP.NE.AND P0, PT, R3, R0, PT ;  /* 0x000000000300720c */ /* 0x000fda0003f05270 */
[----:B------:R-:W-:Y:S05]  /*5cb0*/  @P0 BRA `(.L_x_48) ;  /* 0xfffffffc00ec0947 */ /* 0x000fea000383ffff */
.L_x_47:
[----:B------:R-:W-:Y:S05]  /*5cc0*/  WARPSYNC.ALL ;  /* 0x0000000000007948 */ /* 0x000fea0003800000 */
[----:B--2---:R-:W0:Y:S08]  /*5cd0*/  LDC.64 R34, c[0x0][0x3f8] ;  /* 0x0000fe00ff227b82 */ /* 0x004e300000000a00 */
[----:B------:R-:W-:Y:S01]  /*5ce0*/  BAR.SYNC.DEFER_BLOCKING 0x0 ;  /* 0x0000000000007b1d */ /* 0x000fe20000010000 */
[----:B0-----:R-:W-:-:S04]  /*5cf0*/  LEA.HI R3, P0, R35, R34, RZ, 0x1 ;  /* 0x0000002223037211 */ /* 0x001fc800078108ff */
[----:B------:R-:W-:-:S04]  /*5d00*/  IADD3.X R0, PT, PT, RZ, R35, RZ, P0, !PT ;  /* 0x00000023ff007210 */ /* 0x000fc800007fe4ff */
[--C-:B------:R-:W-:Y:S02]  /*5d10*/  SHF.R.S64 R3, R3, 0x1, R0.reuse ;  /* 0x0000000103037819 */ /* 0x100fe40000001000 */
[----:B------:R-:W-:Y:S02]  /*5d20*/  SHF.R.S32.HI R0, RZ, 0x1, R0 ;  /* 0x00000001ff007819 */ /* 0x000fe40000011400 */
[----:B------:R-:W-:-:S04]  /*5d30*/  ISETP.GT.U32.AND P0, PT, R3, R2, PT ;  /* 0x000000020300720c */ /* 0x000fc80003f04070 */
[----:B------:R-:W-:-:S13]  /*5d40*/  ISETP.GT.AND.EX P0, PT, R0, RZ, PT, P0 ;  /* 0x000000ff0000720c */ /* 0x000fda0003f04300 */
[----:B------:R-:W-:Y:S05]  /*5d50*/  @!P0 EXIT ;  /* 0x000000000000894d */ /* 0x000fea0003800000 */
[----:B------:R-:W-:Y:S01]  /*5d60*/  IADD3 R4, P1, PT, R2, 0x1e0, RZ ;  /* 0x000001e002047810 */ /* 0x000fe20007f3e0ff */
[----:B------:R-:W-:Y:S01]  /*5d70*/  BSSY.RECONVERGENT B0, `(.L_x_49) ;  /* 0x000005c000007945 */ /* 0x000fe20003800200 */
[----:B------:R-:W-:Y:S02]  /*5d80*/  MOV R33, RZ ;  /* 0x000000ff00217202 */ /* 0x000fe40000000f00 */
[----:B------:R-:W-:Y:S02]  /*5d90*/  ISETP.GT.U32.AND P0, PT, R3, R4, PT ;  /* 0x000000040300720c */ /* 0x000fe40003f04070 */
[----:B------:R-:W-:-:S04]  /*5da0*/  IADD3.X R11, PT, PT, RZ, R33, RZ, P1, !PT ;  /* 0x00000021ff0b7210 */ /* 0x000fc80000ffe4ff */
[----:B------:R-:W-:-:S04]  /*5db0*/  ISETP.GT.AND.EX P0, PT, R0, R11, PT, P0 ;  /* 0x0000000b0000720c */ /* 0x000fc80003f04300 */
[----:B------:R-:W-:Y:S02]  /*5dc0*/  SEL R9, R3, R4, P0 ;  /* 0x0000000403097207 */ /* 0x000fe40000000000 */
[----:B------:R-:W-:Y:S02]  /*5dd0*/  SEL R11, R0, R11, P0 ;  /* 0x0000000b000b7207 */ /* 0x000fe40000000000 */
[----:B------:R-:W-:-:S04]  /*5de0*/  IADD3 R9, P0, PT, R9, -0x1e0, RZ ;  /* 0xfffffe2009097810 */ /* 0x000fc80007f1e0ff */
[----:B------:R-:W-:Y:S02]  /*5df0*/  IADD3.X R11, PT, PT, R11, -0x1, RZ, P0, !PT ;  /* 0xffffffff0b0b7810 */ /* 0x000fe400007fe4ff */
[----:B------:R-:W-:-:S04]  /*5e00*/  ISETP.NE.U32.AND P0, PT, R9, R2, PT ;  /* 0x000000020900720c */ /* 0x000fc80003f05070 */
[----:B------:R-:W-:-:S04]  /*5e10*/  ISETP.NE.AND.EX P0, PT, R11, R33, PT, P0 ;  /* 0x000000210b00720c */ /* 0x000fc80003f05300 */
[----:B------:R-:W-:-:S04]  /*5e20*/  SEL R13, RZ, 0x1, !P0 ;  /* 0x00000001ff0d7807 */ /* 0x000fc80004000000 */
[----:B------:R-:W-:-:S04]  /*5e30*/  IADD3 R9, P0, P1, R9, -R13, -R2 ;  /* 0x8000000d09097210 */ /* 0x000fc8000791e802 */
[----:B------:R-:W-:-:S05]  /*5e40*/  IADD3.X R11, PT, PT, R11, -0x1, ~R33, P0, P1 ;  /* 0xffffffff0b0b7810 */ /* 0x000fca00007e2c21 */
[----:B------:R-:W-:-:S04]  /*5e50*/  IMAD.WIDE.U32 R4, R11, -0x77777777, RZ ;  /* 0x888888890b047825 */ /* 0x000fc800078e00ff */
[----:B------:R-:W-:-:S04]  /*5e60*/  IMAD.WIDE.U32 R6, P0, R9, -0x77777778, R4 ;  /* 0x8888888809067825 */ /* 0x000fc80007800004 */
[----:B------:R-:W-:Y:S01]  /*5e70*/  IMAD.WIDE.U32 R4, R9, -0x77777777, RZ ;  /* 0x8888888909047825 */ /* 0x000fe200078e00ff */
[----:B------:R-:W-:Y:S02]  /*5e80*/  IADD3.X R9, PT, PT, RZ, RZ, RZ, P0, !PT ;  /* 0x000000ffff097210 */ /* 0x000fe400007fe4ff */
[----:B------:R-:W-:Y:S02]  /*5e90*/  MOV R8, R7 ;  /* 0x0000000700087202 */ /* 0x000fe40000000f00 */
[----:B------:R-:W-:Y:S01]  /*5ea0*/  IADD3 RZ, P0, PT, R5, R6, RZ ;  /* 0x0000000605ff7210 */ /* 0x000fe20007f1e0ff */
[----:B------:R-:W-:-:S04]  /*5eb0*/  IMAD.WIDE.U32 R6, R34, 0x3, RZ ;  /* 0x0000000322067825 */ /* 0x000fc800078e00ff */
[----:B------:R-:W-:Y:S01]  /*5ec0*/  IMAD.WIDE.U32.X R4, R11, -0x77777778, R8, P0 ;  /* 0x888888880b047825 */ /* 0x000fe200000e0408 */
[----:B------:R-:W-:-:S04]  /*5ed0*/  LEA R9, R35, R35, 0x1 ;  /* 0x0000002323097211 */ /* 0x000fc800078e08ff */
[----:B------:R-:W-:Y:S02]  /*5ee0*/  SHF.R.U64 R4, R4, 0x8, R5 ;  /* 0x0000000804047819 */ /* 0x000fe40000001205 */
[----:B------:R-:W-:Y:S02]  /*5ef0*/  IADD3 R9, PT, PT, R7, R9, RZ ;  /* 0x0000000907097210 */ /* 0x000fe40007ffe0ff */
[----:B------:R-:W-:Y:S02]  /*5f00*/  IADD3 R4, P0, PT, R4, R13, RZ ;  /* 0x0000000d04047210 */ /* 0x000fe40007f1e0ff */
[----:B-1-3--:R-:W-:Y:S02]  /*5f10*/  LEA.HI R27, P2, R9, R6, RZ, 0x1 ;  /* 0x00000006091b7211 */ /* 0x00afe400078508ff */
[----:B------:R-:W-:Y:S02]  /*5f20*/  LOP3.LUT R8, R4, 0x3, RZ, 0xc0, !PT ;  /* 0x0000000304087812 */ /* 0x000fe400078ec0ff */
[----:B------:R-:W-:-:S02]  /*5f30*/  LEA.HI.X R5, R5, RZ, RZ, 0x18, P0 ;  /* 0x000000ff05057211 */ /* 0x000fc400000fc4ff */
[----:B------:R-:W-:Y:S02]  /*5f40*/  ISETP.NE.U32.AND P1, PT, R8, 0x3, PT ;  /* 0x000000030800780c */ /* 0x000fe40003f25070 */
[----:B------:R-:W-:Y:S02]  /*5f50*/  IADD3.X R32, PT, PT, RZ, R9, RZ, P2, !PT ;  /* 0x00000009ff207210 */ /* 0x000fe400017fe4ff */
[----:B------:R-:W-:Y:S02]  /*5f60*/  ISETP.NE.AND.EX P1, PT, RZ, RZ, PT, P1 ;  /* 0x000000ffff00720c */ /* 0x000fe40003f25310 */
[----:B------:R-:W-:Y:S02]  /*5f70*/  ISETP.GE.U32.AND P0, PT, R4, 0x3, PT ;  /* 0x000000030400780c */ /* 0x000fe40003f06070 */
[----:B------:R-:W-:Y:S02]  /*5f80*/  SHF.R.S64 R27, R27, 0x1, R32 ;  /* 0x000000011b1b7819 */ /* 0x000fe40000001020 */
[----:B------:R-:W-:-:S02]  /*5f90*/  ISETP.GE.U32.AND.EX P0, PT, R5, RZ, PT, P0 ;  /* 0x000000ff0500720c */ /* 0x000fc40003f06100 */
[----:B------:R-:W-:-:S05]  /*5fa0*/  SHF.R.S32.HI R32, RZ, 0x1, R32 ;  /* 0x00000001ff207819 */ /* 0x000fca0000011420 */
[----:B------:R-:W-:Y:S06]  /*5fb0*/  @!P1 BRA `(.L_x_50) ;  /* 0x0000000000dc9947 */ /* 0x000fec0003800000 */
[----:B------:R-:W0:Y:S01]  /*5fc0*/  LDCU.64 UR4, c[0x0][0x3d8] ;  /* 0x00007b00ff0477ac */ /* 0x000e220008000a00 */
[----:B------:R-:W-:Y:S02]  /*5fd0*/  IADD3 R7, PT, PT, R4, 0x1, RZ ;  /* 0x0000000104077810 */ /* 0x000fe40007ffe0ff */
[----:B------:R-:W-:Y:S01]  /*5fe0*/  MOV R4, R2 ;  /* 0x0000000200047202 */ /* 0x000fe20000000f00 */
[----:B------:R-:W1:Y:S01]  /*5ff0*/  LDCU.64 UR6, c[0x0][0x390] ;  /* 0x00007200ff0677ac */ /* 0x000e620008000a00 */
[----:B------:R-:W-:Y:S02]  /*6000*/  LOP3.LUT R7, R7, 0x3, RZ, 0xc0, !PT ;  /* 0x0000000307077812 */ /* 0x000fe400078ec0ff */
[----:B------:R-:W-:Y:S01]  /*6010*/  MOV R5, R33 ;  /* 0x0000002100057202 */ /* 0x000fe20000000f00 */
[----:B------:R-:W2:Y:S01]  /*6020*/  LDCU.64 UR10, c[0x0][0x388] ;  /* 0x00007100ff0a77ac */ /* 0x000ea20008000a00 */
[C---:B------:R-:W-:Y:S02]  /*6030*/  SHF.L.U32 R20, R2.reuse, 0x3, RZ ;  /* 0x0000000302147819 */ /* 0x040fe400000006ff */
[----:B------:R-:W-:Y:S01]  /*6040*/  SHF.L.U64.HI R21, R2, 0x3, R33 ;  /* 0x0000000302157819 */ /* 0x000fe20000010221 */
[----:B------:R-:W-:Y:S01]  /*6050*/  IMAD.WIDE.U32 R4, R7, 0x1e0, R4 ;  /* 0x000001e007047825 */ /* 0x000fe200078e0004 */
[----:B------:R-:W-:-:S02]  /*6060*/  SHF.L.U64.HI R30, R3, 0x2, R0 ;  /* 0x00000002031e7819 */ /* 0x000fc40000010200 */
[----:B------:R-:W-:Y:S02]  /*6070*/  SHF.L.U64.HI R26, R27, 0x2, R32 ;  /* 0x000000021b1a7819 */ /* 0x000fe40000010220 */
[----:B0-----:R-:W-:Y:S01]  /*6080*/  LEA R24, P1, R2, UR4, 0x2 ;  /* 0x0000000402187c11 */ /* 0x001fe2000f8210ff */
[----:B------:R-:W-:Y:S01]  /*6090*/  UMOV UR4, URZ ;  /* 0x000000ff00047c82 */ /* 0x000fe20008000000 */
[----:B-1----:R-:W-:Y:S02]  /*60a0*/  IADD3 R22, P2, PT, R20, UR6, RZ ;  /* 0x0000000614167c10 */ /* 0x002fe4000ff5e0ff */
[----:B------:R-:W-:Y:S02]  /*60b0*/  LEA.HI.X R25, R2, UR5, R33, 0x2, P1 ;  /* 0x0000000502197c11 */ /* 0x000fe400088f1421 */
[----:B------:R-:W-:Y:S02]  /*60c0*/  IADD3 R33, PT, PT, R5, UR4, RZ ;  /* 0x0000000405217c10 */ /* 0x000fe4000fffe0ff */
[----:B------:R-:W-:Y:S01]  /*60d0*/  MOV R2, R4 ;  /* 0x0000000400027202 */ /* 0x000fe20000000f00 */
[----:B------:R-:W-:Y:S01]  /*60e0*/  IMAD.WIDE.U32 R4, R34, 0x4, RZ ;  /* 0x0000000422047825 */ /* 0x000fe200078e00ff */
[----:B------:R-:W-:-:S02]  /*60f0*/  IADD3.X R23, PT, PT, R21, UR7, RZ, P2, !PT ;  /* 0x0000000715177c10 */ /* 0x000fc400097fe4ff */
[----:B------:R-:W-:Y:S02]  /*6100*/  IADD3 R18, P2, PT, RZ, -R7, RZ ;  /* 0x80000007ff127210 */ /* 0x000fe40007f5e0ff */
[----:B--2---:R-:W-:Y:S02]  /*6110*/  IADD3 R20, P1, PT, R20, UR10, RZ ;  /* 0x0000000a14147c10 */ /* 0x004fe4000ff3e0ff */
[----:B------:R-:W-:Y:S02]  /*6120*/  SHF.L.U32 R7, R35, 0x2, RZ ;  /* 0x0000000223077819 */ /* 0x000fe400000006ff */
[----:B------:R-:W-:Y:S02]  /*6130*/  IADD3.X R21, PT, PT, R21, UR11, RZ, P1, !PT ;  /* 0x0000000b15157c10 */ /* 0x000fe40008ffe4ff */
[----:B------:R-:W-:Y:S02]  /*6140*/  IADD3 R28, PT, PT, R5, R7, RZ ;  /* 0x00000007051c7210 */ /* 0x000fe40007ffe0ff */
[----:B------:R-:W-:-:S07]  /*6150*/  IADD3.X R19, PT, PT, RZ, -0x1, RZ, P2, !PT ;  /* 0xffffffffff137810 */ /* 0x000fce00017fe4ff */
.L_x_51:
[----:B0-----:R-:W-:Y:S02]  /*6160*/  LEA R8, P1, R3, R24, 0x2 ;  /* 0x0000001803087211 */ /* 0x001fe400078210ff */
[----:B------:R-:W-:Y:S02]  /*6170*/  IADD3 R10, P2, PT, R24, R4, RZ ;  /* 0x00000004180a7210 */ /* 0x000fe40007f5e0ff */
[----:B------:R-:W-:Y:S02]  /*6180*/  LEA R12, P3, R27, R24, 0x2 ;  /* 0x000000181b0c7211 */ /* 0x000fe400078610ff */
[C---:B------:R-:W-:Y:S02]  /*6190*/  IADD3.X R9, PT, PT, R25.reuse, R30, RZ, P1, !PT ;  /* 0x0000001e19097210 */ /* 0x040fe40000ffe4ff */
[----:B------:R-:W-:Y:S02]  /*61a0*/  MOV R6, R24 ;  /* 0x0000001800067202 */ /* 0x000fe40000000f00 */
[----:B------:R-:W-:Y:S01]  /*61b0*/  MOV R7, R25 ;  /* 0x0000001900077202 */ /* 0x000fe20000000f00 */
[----:B------:R0:W2:Y:S01]  /*61c0*/  LDG.E R15, desc[UR8][R8.64] ;  /* 0x00000008080f7981 */ /* 0x0000a2000c1e1900 */
[----:B------:R-:W-:-:S02]  /*61d0*/  IADD3.X R11, PT, PT, R25, R28, RZ, P2, !PT ;  /* 0x0000001c190b7210 */ /* 0x000fc400017fe4ff */
[----:B------:R-:W-:Y:S01]  /*61e0*/  IADD3.X R13, PT, PT, R25, R26, RZ, P3, !PT ;  /* 0x0000001a190d7210 */ /* 0x000fe20001ffe4ff */
[----:B------:R1:W2:Y:S04]  /*61f0*/  LDG.E R14, desc[UR8][R6.64] ;  /* 0x00000008060e7981 */ /* 0x0002a8000c1e1900 */
[----:B------:R-:W3:Y:S04]  /*6200*/  LDG.E R16, desc[UR8][R10.64] ;  /* 0x000000080a107981 */ /* 0x000ee8000c1e1900 */
[----:B------:R-:W3:Y:S01]  /*6210*/  LDG.E R17, desc[UR8][R12.64] ;  /* 0x000000080c117981 */ /* 0x000ee2000c1e1900 */
[----:B0-----:R-:W-:-:S02]  /*6220*/  MOV R8, R22 ;  /* 0x0000001600087202 */ /* 0x001fc40000000f00 */
[----:B-1----:R-:W-:Y:S02]  /*6230*/  MOV R6, R20 ;  /* 0x0000001400067202 */ /* 0x002fe40000000f00 */
[----:B------:R-:W-:Y:S02]  /*6240*/  MOV R7, R21 ;  /* 0x0000001500077202 */ /* 0x000fe40000000f00 */
[----:B------:R-:W-:Y:S02]  /*6250*/  MOV R9, R23 ;  /* 0x0000001700097202 */ /* 0x000fe40000000f00 */
[----:B------:R-:W-:-:S04]  /*6260*/  IADD3 R18, P1, PT, R18, 0x1, RZ ;  /* 0x0000000112127810 */ /* 0x000fc80007f3e0ff */
[----:B------:R-:W-:Y:S02]  /*6270*/  IADD3.X R19, PT, PT, RZ, R19, RZ, P1, !PT ;  /* 0x00000013ff137210 */ /* 0x000fe40000ffe4ff */
[----:B------:R-:W-:-:S04]  /*6280*/  ISETP.NE.U32.AND P1, PT, R18, RZ, PT ;  /* 0x000000ff1200720c */ /* 0x000fc80003f25070 */
[----:B------:R-:W-:Y:S02]  /*6290*/  ISETP.NE.AND.EX P1, PT, R19, RZ, PT, P1 ;  /* 0x000000ff1300720c */ /* 0x000fe40003f25310 */
[----:B------:R-:W-:Y:S02]  /*62a0*/  IADD3 R24, P2, PT, R24, 0x780, RZ ;  /* 0x0000078018187810 */ /* 0x000fe40007f5e0ff */
[----:B------:R-:W-:Y:S02]  /*62b0*/  IADD3 R22, P3, PT, R22, 0xf00, RZ ;  /* 0x00000f0016167810 */ /* 0x000fe40007f7e0ff */
[----:B------:R-:W-:Y:S02]  /*62c0*/  IADD3 R20, P4, PT, R20, 0xf00, RZ ;  /* 0x00000f0014147810 */ /* 0x000fe40007f9e0ff */
[----:B------:R-:W-:Y:S02]  /*62d0*/  IADD3.X R25, PT, PT, RZ, R25, RZ, P2, !PT ;  /* 0x00000019ff197210 */ /* 0x000fe400017fe4ff */
[----:B------:R-:W-:-:S02]  /*62e0*/  IADD3.X R23, PT, PT, RZ, R23, RZ, P3, !PT ;  /* 0x00000017ff177210 */ /* 0x000fc40001ffe4ff */
[----:B------:R-:W-:Y:S01]  /*62f0*/  IADD3.X R21, PT, PT, RZ, R21, RZ, P4, !PT ;  /* 0x00000015ff157210 */ /* 0x000fe200027fe4ff */
[----:B--2---:R0:W-:Y:S04]  /*6300*/  STG.E.64 desc[UR8][R6.64], R14 ;  /* 0x0000000e06007986 */ /* 0x0041e8000c101b08 */
[----:B---3--:R0:W-:Y:S01]  /*6310*/  STG.E.64 desc[UR8][R8.64], R16 ;  /* 0x0000001008007986 */ /* 0x0081e2000c101b08 */
[----:B------:R-:W-:Y:S05]  /*6320*/  @P1 BRA `(.L_x_51) ;  /* 0xfffffffc008c1947 */ /* 0x000fea000383ffff */
.L_x_50:
[----:B------:R-:W-:Y:S05]  /*6330*/  BSYNC.RECONVERGENT B0 ;  /* 0x0000000000007941 */ /* 0x000fea0003800200 */
.L_x_49:
[----:B------:R-:W-:Y:S05]  /*6340*/  @!P0 EXIT ;  /* 0x000000000000894d */ /* 0x000fea0003800000 */
[C---:B------:R-:W-:Y:S01]  /*6350*/  SHF.L.U64.HI R31, R34.reuse, 0x2, R35 ;  /* 0x00000002221f7819 */ /* 0x040fe20000010223 */
[----:B------:R-:W1:Y:S01]  /*6360*/  LDCU.64 UR4, c[0x0][0x3d8] ;  /* 0x00007b00ff0477ac */ /* 0x000e620008000a00 */
[----:B------:R-:W-:Y:S02]  /*6370*/  SHF.L.U32 R29, R34, 0x2, RZ ;  /* 0x00000002221d7819 */ /* 0x000fe400000006ff */
[C---:B------:R-:W-:Y:S01]  /*6380*/  SHF.L.U64.HI R39, R27.reuse, 0x2, R32 ;  /* 0x000000021b277819 */ /* 0x040fe20000010220 */
[----:B------:R-:W2:Y:S01]  /*6390*/  LDCU.64 UR6, c[0x0][0x388] ;  /* 0x00007100ff0677ac */ /* 0x000ea20008000a00 */
[----:B------:R-:W-:Y:S02]  /*63a0*/  SHF.L.U32 R41, R27, 0x2, RZ ;  /* 0x000000021b297819 */ /* 0x000fe400000006ff */
[C---:B------:R-:W-:Y:S01]  /*63b0*/  SHF.L.U64.HI R35, R3.reuse, 0x2, R0 ;  /* 0x0000000203237819 */ /* 0x040fe20000010200 */
[----:B------:R-:W3:Y:S01]  /*63c0*/  LDCU.64 UR10, c[0x0][0x390] ;  /* 0x00007200ff0a77ac */ /* 0x000ee20008000a00 */
[----:B------:R-:W-:-:S07]  /*63d0*/  SHF.L.U32 R37, R3, 0x2, RZ ;  /* 0x0000000203257819 */ /* 0x000fce00000006ff */
.L_x_52:
[C---:B0-----:R-:W-:Y:S02]  /*63e0*/  SHF.L.U32 R16, R2.reuse, 0x2, RZ ;  /* 0x0000000202107819 */ /* 0x041fe400000006ff */
[----:B----4-:R-:W-:Y:S02]  /*63f0*/  SHF.L.U64.HI R13, R2, 0x2, R33 ;  /* 0x00000002020d7819 */ /* 0x010fe40000010221 */
[----:B-1----:R-:W-:-:S04]  /*6400*/  IADD3 R4, P0, PT, R16, UR4, RZ ;  /* 0x0000000410047c10 */ /* 0x002fc8000ff1e0ff */
[----:B------:R-:W-:Y:S02]  /*6410*/  IADD3.X R5, PT, PT, R13, UR5, RZ, P0, !PT ;  /* 0x000000050d057c10 */ /* 0x000fe400087fe4ff */
[C---:B------:R-:W-:Y:S02]  /*6420*/  IADD3 R6, P0, PT, R4.reuse, R37, RZ ;  /* 0x0000002504067210 */ /* 0x040fe40007f1e0ff */
[C---:B------:R-:W-:Y:S01]  /*6430*/  IADD3 R10, P1, PT, R4.reuse, R41, RZ ;  /* 0x00000029040a7210 */ /* 0x040fe20007f3e0ff */
[----:B------:R0:W4:Y:S01]  /*6440*/  LDG.E R18, desc[UR8][R4.64] ;  /* 0x0000000804127981 */ /* 0x000122000c1e1900 */
[C---:B------:R-:W-:Y:S02]  /*6450*/  IADD3.X R7, PT, PT, R5.reuse, R35, RZ, P0, !PT ;  /* 0x0000002305077210 */ /* 0x040fe400007fe4ff */
[----:B------:R-:W-:Y:S02]  /*6460*/  IADD3 R8, P0, PT, R4, R29, RZ ;  /* 0x0000001d04087210 */ /* 0x000fe40007f1e0ff */
[C---:B------:R-:W-:Y:S01]  /*6470*/  IADD3.X R11, PT, PT, R5.reuse, R39, RZ, P1, !PT ;  /* 0x00000027050b7210 */ /* 0x040fe20000ffe4ff */
[----:B------:R1:W4:Y:S01]  /*6480*/  LDG.E R19, desc[UR8][R6.64] ;  /* 0x0000000806137981 */ /* 0x000322000c1e1900 */
[----:B------:R-:W-:-:S03]  /*6490*/  IADD3.X R9, PT, PT, R5, R31, RZ, P0, !PT ;  /* 0x0000001f05097210 */ /* 0x000fc600007fe4ff */
[----:B------:R-:W5:Y:S04]  /*64a0*/  LDG.E R21, desc[UR8][R10.64] ;  /* 0x000000080a157981 */ /* 0x000f68000c1e1900 */
[----:B------:R1:W5:Y:S01]  /*64b0*/  LDG.E R20, desc[UR8][R8.64] ;  /* 0x0000000808147981 */ /* 0x000362000c1e1900 */
[C---:B------:R-:W-:Y:S02]  /*64c0*/  SHF.L.U32 R27, R2.reuse, 0x3, RZ ;  /* 0x00000003021b7819 */ /* 0x040fe400000006ff */
[----:B------:R-:W-:Y:S02]  /*64d0*/  SHF.L.U64.HI R28, R2, 0x3, R33 ;  /* 0x00000003021c7819 */ /* 0x000fe40000010221 */
[----:B------:R-:W-:Y:S02]  /*64e0*/  LOP3.LUT R14, R27, 0xfffffff8, RZ, 0xc0, !PT ;  /* 0xfffffff81b0e7812 */ /* 0x000fe400078ec0ff */
[----:B------:R-:W-:-:S02]  /*64f0*/  LOP3.LUT R16, R16, 0xfffffffc, RZ, 0xc0, !PT ;  /* 0xfffffffc10107812 */ /* 0x000fc400078ec0ff */
[----:B0-----:R-:W-:Y:S02]  /*6500*/  LOP3.LUT R5, R28, 0x3, RZ, 0xc0, !PT ;  /* 0x000000031c057812 */ /* 0x001fe400078ec0ff */
[----:B--2---:R-:W-:Y:S02]  /*6510*/  IADD3 R12, P0, PT, R14, UR6, RZ ;  /* 0x000000060e0c7c10 */ /* 0x004fe4000ff1e0ff */
[----:B------:R-:W-:Y:S02]  /*6520*/  LOP3.LUT R4, R13, 0x3, RZ, 0xc0, !PT ;  /* 0x000000030d047812 */ /* 0x000fe400078ec0ff */
[----:B------:R-:W-:Y:S02]  /*6530*/  IADD3 R16, P2, PT, R16, UR4, RZ ;  /* 0x0000000410107c10 */ /* 0x000fe4000ff5e0ff */
[----:B---3--:R-:W-:Y:S02]  /*6540*/  IADD3 R14, P1, PT, R14, UR10, RZ ;  /* 0x0000000a0e0e7c10 */ /* 0x008fe4000ff3e0ff */
[----:B------:R-:W-:-:S02]  /*6550*/  IADD3.X R13, PT, PT, R5, UR7, RZ, P0, !PT ;  /* 0x00000007050d7c10 */ /* 0x000fc400087fe4ff */
[----:B------:R-:W-:Y:S02]  /*6560*/  IADD3.X R17, PT, PT, R4, UR5, RZ, P2, !PT ;  /* 0x0000000504117c10 */ /* 0x000fe400097fe4ff */
[----:B------:R-:W-:Y:S02]  /*6570*/  IADD3.X R15, PT, PT, R5, UR11, RZ, P1, !PT ;  /* 0x0000000b050f7c10 */ /* 0x000fe40008ffe4ff */
[C---:B------:R-:W-:Y:S02]  /*6580*/  IADD3 R4, P0, PT, R16.reuse, R37, RZ ;  /* 0x0000002510047210 */ /* 0x040fe40007f1e0ff */
[C---:B-1----:R-:W-:Y:S02]  /*6590*/  IADD3 R6, P1, PT, R16.reuse, R29, RZ ;  /* 0x0000001d10067210 */ /* 0x042fe40007f3e0ff */
[----:B------:R-:W-:Y:S02]  /*65a0*/  IADD3 R8, P2, PT, R16, R41, RZ ;  /* 0x0000002910087210 */ /* 0x000fe40007f5e0ff */
[----:B------:R-:W-:-:S02]  /*65b0*/  IADD3.X R5, PT, PT, R17, R35, RZ, P0, !PT ;  /* 0x0000002311057210 */ /* 0x000fc400007fe4ff */
[C---:B------:R-:W-:Y:S02]  /*65c0*/  IADD3.X R7, PT, PT, R17.reuse, R31, RZ, P1, !PT ;  /* 0x0000001f11077210 */ /* 0x040fe40000ffe4ff */
[----:B------:R-:W-:Y:S01]  /*65d0*/  IADD3.X R9, PT, PT, R17, R39, RZ, P2, !PT ;  /* 0x0000002711097210 */ /* 0x000fe200017fe4ff */
[----:B----4-:R0:W-:Y:S04]  /*65e0*/  STG.E.64 desc[UR8][R12.64], R18 ;  /* 0x000000120c007986 */ /* 0x0101e8000c101b08 */
[----:B-----5:R1:W-:Y:S04]  /*65f0*/  STG.E.64 desc[UR8][R14.64], R20 ;  /* 0x000000140e007986 */ /* 0x0203e8000c101b08 */
[----:B------:R-:W2:Y:S04]  /*6600*/  LDG.E R22, desc[UR8][R16.64+0x780] ;  /* 0x0007800810167981 */ /* 0x000ea8000c1e1900 */
[----:B------:R-:W2:Y:S04]  /*6610*/  LDG.E R23, desc[UR8][R4.64+0x780] ;  /* 0x0007800804177981 */ /* 0x000ea8000c1e1900 */
[----:B------:R-:W3:Y:S04]  /*6620*/  LDG.E R24, desc[UR8][R6.64+0x780] ;  /* 0x0007800806187981 */ /* 0x000ee8000c1e1900 */
[----:B------:R-:W3:Y:S01]  /*6630*/  LDG.E R25, desc[UR8][R8.64+0x780] ;  /* 0x0007800808197981 */ /* 0x000ee2000c1e1900 */
[----:B0-----:R-:W-:-:S04]  /*6640*/  IADD3 R12, P0, PT, R27, 0xf00, RZ ;  /* 0x00000f001b0c7810 */ /* 0x001fc80007f1e0ff */
[----:B------:R-:W-:Y:S02]  /*6650*/  IADD3.X R13, PT, PT, RZ, R28, RZ, P0, !PT ;  /* 0x0000001cff0d7210 */ /* 0x000fe400007fe4ff */
[----:B------:R-:W-:Y:S02]  /*6660*/  LOP3.LUT R12, R12, 0xfffffff8, RZ, 0xc0, !PT ;  /* 0xfffffff80c0c7812 */ /* 0x000fe400078ec0ff */
[----:B------:R-:W-:Y:S02]  /*6670*/  LOP3.LUT R13, R13, 0x3, RZ, 0xc0, !PT ;  /* 0x000000030d0d7812 */ /* 0x000fe400078ec0ff */
[C---:B------:R-:W-:Y:S02]  /*6680*/  IADD3 R10, P0, PT, R12.reuse, UR6, RZ ;  /* 0x000000060c0a7c10 */ /* 0x040fe4000ff1e0ff */
[----:B------:R-:W-:Y:S02]  /*6690*/  IADD3 R12, P1, PT, R12, UR10, RZ ;  /* 0x0000000a0c0c7c10 */ /* 0x000fe4000ff3e0ff */
[----:B------:R-:W-:-:S02]  /*66a0*/  IADD3.X R11, PT, PT, R13, UR7, RZ, P0, !PT ;  /* 0x000000070d0b7c10 */ /* 0x000fc400087fe4ff */
[----:B------:R-:W-:-:S03]  /*66b0*/  IADD3.X R13, PT, PT, R13, UR11, RZ, P1, !PT ;  /* 0x0000000b0d0d7c10 */ /* 0x000fc60008ffe4ff */
[----:B--2---:R0:W-:Y:S04]  /*66c0*/  STG.E.64 desc[UR8][R10.64], R22 ;  /* 0x000000160a007986 */ /* 0x0041e8000c101b08 */
[----:B---3--:R2:W-:Y:S04]  /*66d0*/  STG.E.64 desc[UR8][R12.64], R24 ;  /* 0x000000180c007986 */ /* 0x0085e8000c101b08 */
[----:B------:R-:W3:Y:S04]  /*66e0*/  LDG.E R18, desc[UR8][R16.64+0xf00] ;  /* 0x000f000810127981 */ /* 0x000ee8000c1e1900 */
[----:B------:R-:W3:Y:S04]  /*66f0*/  LDG.E R19, desc[UR8][R4.64+0xf00] ;  /* 0x000f000804137981 */ /* 0x000ee8000c1e1900 */
[----:B-1----:R-:W4:Y:S04]  /*6700*/  LDG.E R20, desc[UR8][R6.64+0xf00] ;  /* 0x000f000806147981 */ /* 0x002f28000c1e1900 */
[----:B------:R-:W4:Y:S01]  /*6710*/  LDG.E R21, desc[UR8][R8.64+0xf00] ;  /* 0x000f000808157981 */ /* 0x000f22000c1e1900 */
[----:B------:R-:W-:-:S04]  /*6720*/  IADD3 R15, P0, PT, R27, 0x1e00, RZ ;  /* 0x00001e001b0f7810 */ /* 0x000fc80007f1e0ff */
[----:B------:R-:W-:Y:S02]  /*6730*/  IADD3.X R26, PT, PT, RZ, R28, RZ, P0, !PT ;  /* 0x0000001cff1a7210 */ /* 0x000fe400007fe4ff */
[----:B------:R-:W-:Y:S02]  /*6740*/  LOP3.LUT R15, R15, 0xfffffff8, RZ, 0xc0, !PT ;  /* 0xfffffff80f0f7812 */ /* 0x000fe400078ec0ff */
[----:B------:R-:W-:Y:S02]  /*6750*/  LOP3.LUT R26, R26, 0x3, RZ, 0xc0, !PT ;  /* 0x000000031a1a7812 */ /* 0x000fe400078ec0ff */
[C---:B------:R-:W-:Y:S02]  /*6760*/  IADD3 R14, P0, PT, R15.reuse, UR6, RZ ;  /* 0x000000060f0e7c10 */ /* 0x040fe4000ff1e0ff */
[----:B0-----:R-:W-:Y:S02]  /*6770*/  IADD3 R10, P1, PT, R15, UR10, RZ ;  /* 0x0000000a0f0a7c10 */ /* 0x001fe4000ff3e0ff */
[----:B------:R-:W-:-:S02]  /*6780*/  IADD3.X R15, PT, PT, R26, UR7, RZ, P0, !PT ;  /* 0x000000071a0f7c10 */ /* 0x000fc400087fe4ff */
[----:B------:R-:W-:-:S03]  /*6790*/  IADD3.X R11, PT, PT, R26, UR11, RZ, P1, !PT ;  /* 0x0000000b1a0b7c10 */ /* 0x000fc60008ffe4ff */
[----:B---3--:R0:W-:Y:S04]  /*67a0*/  STG.E.64 desc[UR8][R14.64], R18 ;  /* 0x000000120e007986 */ /* 0x0081e8000c101b08 */
[----:B----4-:R4:W-:Y:S04]  /*67b0*/  STG.E.64 desc[UR8][R10.64], R20 ;  /* 0x000000140a007986 */ /* 0x0109e8000c101b08 */
[----:B------:R-:W3:Y:S04]  /*67c0*/  LDG.E R22, desc[UR8][R16.64+0x1680] ;  /* 0x0016800810167981 */ /* 0x000ee8000c1e1900 */
[----:B------:R-:W3:Y:S04]  /*67d0*/  LDG.E R23, desc[UR8][R4.64+0x1680] ;  /* 0x0016800804177981 */ /* 0x000ee8000c1e1900 */
[----:B--2---:R-:W2:Y:S04]  /*67e0*/  LDG.E R24, desc[UR8][R6.64+0x1680] ;  /* 0x0016800806187981 */ /* 0x004ea8000c1e1900 */
[----:B------:R-:W2:Y:S01]  /*67f0*/  LDG.E R25, desc[UR8][R8.64+0x1680] ;  /* 0x0016800808197981 */ /* 0x000ea2000c1e1900 */
[----:B------:R-:W-:-:S04]  /*6800*/  IADD3 R13, P0, PT, R27, 0x2d00, RZ ;  /* 0x00002d001b0d7810 */ /* 0x000fc80007f1e0ff */
[----:B------:R-:W-:Y:S02]  /*6810*/  IADD3.X R26, PT, PT, RZ, R28, RZ, P0, !PT ;  /* 0x0000001cff1a7210 */ /* 0x000fe400007fe4ff */
[----:B------:R-:W-:Y:S02]  /*6820*/  LOP3.LUT R13, R13, 0xfffffff8, RZ, 0xc0, !PT ;  /* 0xfffffff80d0d7812 */ /* 0x000fe400078ec0ff */
[----:B------:R-:W-:Y:S02]  /*6830*/  LOP3.LUT R26, R26, 0x3, RZ, 0xc0, !PT ;  /* 0x000000031a1a7812 */ /* 0x000fe400078ec0ff */
[C---:B------:R-:W-:Y:S02]  /*6840*/  IADD3 R12, P0, PT, R13.reuse, UR6, RZ ;  /* 0x000000060d0c7c10 */ /* 0x040fe4000ff1e0ff */
[----:B0-----:R-:W-:Y:S02]  /*6850*/  IADD3 R14, P1, PT, R13, UR10, RZ ;  /* 0x0000000a0d0e7c10 */ /* 0x001fe4000ff3e0ff */
[----:B------:R-:W-:-:S02]  /*6860*/  IADD3.X R13, PT, PT, R26, UR7, RZ, P0, !PT ;  /* 0x000000071a0d7c10 */ /* 0x000fc400087fe4ff */
[----:B------:R-:W-:Y:S02]  /*6870*/  IADD3.X R15, PT, PT, R26, UR11, RZ, P1, !PT ;  /* 0x0000000b1a0f7c10 */ /* 0x000fe40008ffe4ff */
[----:B------:R-:W-:-:S04]  /*6880*/  IADD3 R2, PT, PT, R2, 0x780, RZ ;  /* 0x0000078002027810 */ /* 0x000fc80007ffe0ff */
[----:B------:R-:W-:-:S04]  /*6890*/  ISETP.GT.U32.AND P0, PT, R3, R2, PT ;  /* 0x000000020300720c */ /* 0x000fc80003f04070 */
[----:B------:R-:W-:Y:S01]  /*68a0*/  ISETP.GT.AND.EX P0, PT, R0, RZ, PT, P0 ;  /* 0x000000ff0000720c */ /* 0x000fe20003f04300 */
[----:B------:R-:W-:Y:S01]  /*68b0*/  HFMA2 R33, -RZ, RZ, 0, 0 ;  /* 0x00000000ff217431 */ /* 0x000fe200000001ff */
[----:B---3--:R4:W-:Y:S04]  /*68c0*/  STG.E.64 desc[UR8][R12.64], R22 ;  /* 0x000000160c007986 */ /* 0x0089e8000c101b08 */
[----:B--2---:R4:W-:Y:S07]  /*68d0*/  STG.E.64 desc[UR8][R14.64], R24 ;  /* 0x000000180e007986 */ /* 0x0049ee000c101b08 */
[----:B------:R-:W-:Y:S05]  /*68e0*/  @P0 BRA `(.L_x_52) ;  /* 0xfffffff800bc0947 */ /* 0x000fea000383ffff */
[----:B------:R-:W-:Y:S05]  /*68f0*/  EXIT ;  /* 0x000000000000794d */ /* 0x000fea0003800000 */
.L_x_53:
        /* <DEDUP_REMOVED lines=16> */
.L_x_4880:


//--------------------- .text._Z35group_norm_nhwc_bwd_one_pass_kernelI11Bf16IOFp32WLi128ELi120ELi480EEv26Group_norm_nhwc_bwd_params --------------------------
	.section	.text._Z35group_norm_nhwc_bwd_one_pass_kernelI11Bf16IOFp32WLi128ELi120ELi480EEv26Group_norm_nhwc_bwd_params,"ax",@progbits
	.align	128
        .global         _Z35group_norm_nhwc_bwd_one_pass_kernelI11Bf16IOFp32WLi128ELi120ELi480EEv26Group_norm_nhwc_bwd_params
        .type           _Z35group_norm_nhwc_bwd_one_pass_kernelI11Bf16IOFp32WLi128ELi120ELi480EEv26Group_norm_nhwc_bwd_params,@function
        .size           _Z35group_norm_nhwc_bwd_one_pass_kernelI11Bf16IOFp32WLi128ELi120ELi480EEv26Group_norm_nhwc_bwd_params,(.L_x_4881 - _Z35group_norm_nhwc_bwd_one_pass_kernelI11Bf16IOFp32WLi128ELi120ELi480EEv26Group_norm_nhwc_bwd_params)
        .other          _Z35group_norm_nhwc_bwd_one_pass_kernelI11Bf16IOFp32WLi128ELi120ELi480EEv26Group_norm_nhwc_bwd_params,@"STO_CUDA_ENTRY STV_DEFAULT"
_Z35group_norm_nhwc_bwd_one_pass_kernelI11Bf16IOFp32WLi128ELi120ELi480EEv26Group_norm_nhwc_bwd_params:
.text._Z35group_norm_nhwc_bwd_one_pass_kernelI11Bf16IOFp32WLi128ELi120ELi480EEv26Group_norm_nhwc_bwd_params:
[----:B------:R-:W-:Y:S08]  /*0000*/  LDC R1, c[0x0][0x37c] ;  /* 0x0000df00ff017b82 */ /* 0x000ff00000000800 */
[----:B------:R-:W0:Y:S01]  /*0010*/  S2UR UR8, SR_CTAID.Y ;  /* 0x00000000000879c3 */ /* 0x000e220000002600 */
[----:B------:R-:W1:Y:S01]  /*0020*/  LDCU UR4, c[0x0][0x410] ;  /* 0x00008200ff0477ac */ /* 0x000e620008000800 */
[----:B------:R-:W1:Y:S01]  /*0030*/  LDCU UR5, c[0x0][0x3e0] ;  /* 0x00007c00ff0577ac */ /* 0x000e620008000800 */
[----:B------:R-:W2:Y:S01]  /*0040*/  LDCU.64 UR6, c[0x0][0x358] ;  /* 0x00006b00ff0677ac */ /* 0x000ea20008000a00 */
[----:B-1----:R-:W-:-:S04]  /*0050*/  UIMAD UR4, UR4, UR5, URZ ;  /* 0x00000005040472a4 */ /* 0x002fc8000f8e02ff */
[----:B0-----:R-:W-:-:S09]  /*0060*/  UISETP.GE.AND UP0, UPT, UR8, UR4, UPT ;  /* 0x000000040800728c */ /* 0x001fd2000bf06270 */
[----:B--2---:R-:W-:Y:S05]  /*0070*/  BRA.U UP0, `(.L_x_54) ;  /* 0x0000009d00347547 */ /* 0x004fea000b800000 */
[----:B------:R-:W0:Y:S01]  /*0080*/  S2R R4, SR_TID.X ;  /* 0x0000000000047919 */ /* 0x000e220000002100 */
[----:B------:R-:W-:Y:S01]  /*0090*/  HFMA2 R5, -RZ, RZ, 0, 0 ;  /* 0x00000000ff057431 */ /* 0x000fe200000001ff */
[----:B------:R-:W1:Y:S01]  /*00a0*/  S2R R2, SR_LANEID ;  /* 0x0000000000027919 */ /* 0x000e620000000000 */
[----:B0-----:R-:W-:-:S05]  /*00b0*/  LOP3.LUT R0, R4, 0xffff, RZ, 0xc0, !PT ;  /* 0x0000ffff04007812 */ /* 0x001fca00078ec0ff */
[----:B------:R-:W-:-:S05]  /*00c0*/  IMAD R0, R0, 0x445, RZ ;  /* 0x0000044500007824 */ /* 0x000fca00078e02ff */
[----:B------:R-:W-:-:S04]  /*00d0*/  SHF.R.U32.HI R0, RZ, 0x10, R0 ;  /* 0x00000010ff007819 */ /* 0x000fc80000011600 */
[----:B------:R-:W-:-:S05]  /*00e0*/  PRMT R3, R0, 0x9910, RZ ;  /* 0x0000991000037816 */ /* 0x000fca00000000ff */
[----:B------:R-:W-:-:S05]  /*00f0*/  IMAD R3, R3, 0x3c, RZ ;  /* 0x0000003c03037824 */ /* 0x000fca00078e02ff */
[----:B------:R-:W-:-:S04]  /*0100*/  IADD3 R3, PT, PT, RZ, -R3, RZ ;  /* 0x80000003ff037210 */ /* 0x000fc80007ffe0ff */
[----:B------:R-:W-:-:S04]  /*0110*/  PRMT R3, R3, 0x7710, RZ ;  /* 0x0000771003037816 */ /* 0x000fc800000000ff */
[----:B------:R-:W-:Y:S02]  /*0120*/  IADD3 R3, PT, PT, R3, R4, RZ ;  /* 0x0000000403037210 */ /* 0x000fe40007ffe0ff */
[----:B------:R-:W-:Y:S02]  /*0130*/  MOV R4, UR8 ;  /* 0x0000000800047c02 */ /* 0x000fe40008000f00 */
[----:B------:R-:W-:-:S04]  /*0140*/  SHF.L.U32 R3, R3, 0x1, RZ ;  /* 0x0000000103037819 */ /* 0x000fc800000006ff */
[----:B-1----:R-:W-:-:S07]  /*0150*/  LOP3.LUT R6, R3, 0xffff, RZ, 0xc0, !PT ;  /* 0x0000ffff03067812 */ /* 0x002fce00078ec0ff */
.L_x_121:
[----:B0-----:R-:W0:Y:S01]  /*0160*/  LDC R13, c[0x0][0x410] ;  /* 0x00010400ff0d7b82 */ /* 0x001e220000000800 */
[----:B------:R-:W1:Y:S01]  /*0170*/  LDCU UR4, c[0x0][0x41c] ;  /* 0x00008380ff0477ac */ /* 0x000e620008000800 */
[----:B------:R-:W-:Y:S01]  /*0180*/  ISETP.GE.AND P1, PT, R4, RZ, PT ;  /* 0x000000ff0400720c */ /* 0x000fe20003f26270 */
[----:B------:R-:W2:Y:S01]  /*0190*/  LDCU.128 UR8, c[0x0][0x400] ;  /* 0x00008000ff0877ac */ /* 0x000ea20008000c00 */
[----:B------:R-:W-:Y:S02]  /*01a0*/  CS2R R56, SRZ ;  /* 0x0000000000387805 */ /* 0x000fe4000001ff00 */
[----:B------:R-:W-:Y:S02]  /*01b0*/  CS2R R60, SRZ ;  /* 0x00000000003c7805 */ /* 0x000fe4000001ff00 */
[----:B------:R-:W-:Y:S01]  /*01c0*/  CS2R R74, SRZ ;  /* 0x00000000004a7805 */ /* 0x000fe2000001ff00 */
[----:B------:R-:W3:Y:S01]  /*01d0*/  LDC.64 R66, c[0x0][0x3a8] ;  /* 0x0000ea00ff427b82 */ /* 0x000ee20000000a00 */
[----:B0-----:R-:W-:-:S04]  /*01e0*/  IABS R11, R13 ;  /* 0x0000000d000b7213 */ /* 0x001fc80000000000 */
[----:B------:R-:W0:Y:S08]  /*01f0*/  I2F.RP R10, R11 ;  /* 0x0000000b000a7306 */ /* 0x000e300000209400 */
[----:B0-----:R-:W0:Y:S02]  /*0200*/  MUFU.RCP R10, R10 ;  /* 0x0000000a000a7308 */ /* 0x001e240000001000 */
[----:B0-----:R-:W-:-:S06]  /*0210*/  IADD3 R8, PT, PT, R10, 0xffffffe, RZ ;  /* 0x0ffffffe0a087810 */ /* 0x001fcc0007ffe0ff */
[----:B------:R0:W4:Y:S02]  /*0220*/  F2I.FTZ.U32.TRUNC.NTZ R9, R8 ;  /* 0x0000000800097305 */ /* 0x000124000021f000 */
[----:B0-----:R-:W-:Y:S02]  /*0230*/  MOV R8, RZ ;  /* 0x000000ff00087202 */ /* 0x001fe40000000f00 */
[----:B----4-:R-:W-:-:S05]  /*0240*/  IADD3 R12, PT, PT, RZ, -R9, RZ ;  /* 0x80000009ff0c7210 */ /* 0x010fca0007ffe0ff */
[----:B------:R-:W-:Y:S01]  /*0250*/  IMAD R7, R12, R11, RZ ;  /* 0x0000000b0c077224 */ /* 0x000fe200078e02ff */
[----:B------:R-:W-:-:S03]  /*0260*/  IABS R12, R4 ;  /* 0x00000004000c7213 */ /* 0x000fc60000000000 */
[----:B------:R-:W-:Y:S02]  /*0270*/  IMAD.HI.U32 R9, R9, R7, R8 ;  /* 0x0000000709097227 */ /* 0x000fe400078e0008 */
[----:B------:R-:W1:Y:S04]  /*0280*/  S2R R7, SR_CTAID.X ;  /* 0x0000000000077919 */ /* 0x000e680000002500 */
[----:B------:R-:W-:-:S05]  /*0290*/  IMAD.HI.U32 R9, R9, R12, RZ ;  /* 0x0000000c09097227 */ /* 0x000fca00078e00ff */
[----:B------:R-:W-:-:S05]  /*02a0*/  IADD3 R10, PT, PT, -R9, RZ, RZ ;  /* 0x000000ff090a7210 */ /* 0x000fca0007ffe1ff */
[----:B------:R-:W-:Y:S01]  /*02b0*/  IMAD R8, R11, R10, R12 ;  /* 0x0000000a0b087224 */ /* 0x000fe200078e020c */
[----:B------:R-:W-:-:S04]  /*02c0*/  LOP3.LUT R10, R4, R13, RZ, 0x3c, !PT ;  /* 0x0000000d040a7212 */ /* 0x000fc800078e3cff */
[----:B------:R-:W-:Y:S02]  /*02d0*/  ISETP.GT.U32.AND P4, PT, R11, R8, PT ;  /* 0x000000080b00720c */ /* 0x000fe40003f84070 */
[----:B------:R-:W-:-:S11]  /*02e0*/  ISETP.GE.AND P2, PT, R10, RZ, PT ;  /* 0x000000ff0a00720c */ /* 0x000fd60003f46270 */
[-C--:B------:R-:W-:Y:S01]  /*02f0*/  @!P4 IADD3 R8, PT, PT, R8, -R11.reuse, RZ ;  /* 0x8000000b0808c210 */ /* 0x080fe20007ffe0ff */
[----:B-1----:R-:W-:Y:S01]  /*0300*/  IMAD R25, R7, UR4, R0 ;  /* 0x0000000407197c24 */ /* 0x002fe2000f8e0200 */
[----:B------:R-:W-:Y:S02]  /*0310*/  @!P4 IADD3 R9, PT, PT, R9, 0x1, RZ ;  /* 0x000000010909c810 */ /* 0x000fe40007ffe0ff */
[----:B------:R-:W-:Y:S02]  /*0320*/  CS2R R70, SRZ ;  /* 0x0000000000467805 */ /* 0x000fe4000001ff00 */
[----:B------:R-:W-:Y:S02]  /*0330*/  ISETP.GE.U32.AND P0, PT, R8, R11, PT ;  /* 0x0000000b0800720c */ /* 0x000fe40003f06070 */
[----:B------:R-:W-:Y:S02]  /*0340*/  CS2R R76, SRZ ;  /* 0x00000000004c7805 */ /* 0x000fe4000001ff00 */
[----:B--2---:R-:W-:-:S02]  /*0350*/  ISETP.GE.U32.AND P3, PT, R25, UR8, PT ;  /* 0x0000000819007c0c */ /* 0x004fc4000bf66070 */
[----:B------:R-:W-:Y:S02]  /*0360*/  CS2R R78, SRZ ;  /* 0x00000000004e7805 */ /* 0x000fe4000001ff00 */
[----:B------:R-:W-:Y:S01]  /*0370*/  SHF.R.S32.HI R15, RZ, 0x1f, R25 ;  /* 0x0000001fff0f7819 */ /* 0x000fe20000011419 */
[----:B------:R-:W0:Y:S01]  /*0380*/  LDCU.U8 UR4, c[0x0][0x414] ;  /* 0x00008280ff0477ac */ /* 0x000e220008000000 */
[-C--:B------:R-:W-:Y:S02]  /*0390*/  ISETP.GT.U32.AND P5, PT, R11, R8.reuse, PT ;  /* 0x000000080b00720c */ /* 0x080fe40003fa4070 */
[----:B------:R-:W-:Y:S02]  /*03a0*/  IADD3 R11, PT, PT, R8, -R11, RZ ;  /* 0x8000000b080b7210 */ /* 0x000fe40007ffe0ff */
[----:B------:R-:W-:Y:S02]  /*03b0*/  ISETP.GE.AND.EX P3, PT, R15, UR9, PT, P3 ;  /* 0x000000090f007c0c */ /* 0x000fe4000bf66330 */
[----:B------:R-:W-:-:S02]  /*03c0*/  SEL R8, R11, R8, !P5 ;  /* 0x000000080b087207 */ /* 0x000fc40006800000 */
[----:B------:R-:W-:Y:S02]  /*03d0*/  @P0 IADD3 R9, PT, PT, R9, 0x1, RZ ;  /* 0x0000000109090810 */ /* 0x000fe40007ffe0ff */
[----:B------:R-:W-:Y:S02]  /*03e0*/  ISETP.NE.AND P4, PT, R13, RZ, PT ;  /* 0x000000ff0d00720c */ /* 0x000fe40003f85270 */
[----:B------:R-:W-:Y:S02]  /*03f0*/  LOP3.LUT R11, RZ, R13, RZ, 0x33, !PT ;  /* 0x0000000dff0b7212 */ /* 0x000fe400078e33ff */
[----:B------:R-:W-:Y:S02]  /*0400*/  @!P1 IADD3 R8, PT, PT, -R8, RZ, RZ ;  /* 0x000000ff08089210 */ /* 0x000fe40007ffe1ff */
[----:B------:R-:W-:Y:S01]  /*0410*/  @!P2 IADD3 R9, PT, PT, -R9, RZ, RZ ;  /* 0x000000ff0909a210 */ /* 0x000fe20007ffe1ff */
[----:B------:R-:W1:Y:S01]  /*0420*/  @!P3 LDC.64 R22, c[0x0][0x3f8] ;  /* 0x0000fe00ff16bb82 */ /* 0x000e620000000a00 */
[----:B------:R-:W-:-:S02]  /*0430*/  IADD3 R17, PT, PT, R25, 0x8, RZ ;  /* 0x0000000819117810 */ /* 0x000fc40007ffe0ff */
[C---:B------:R-:W-:Y:S02]  /*0440*/  SEL R113, R11.reuse, R8, !P4 ;  /* 0x000000080b717207 */ /* 0x040fe40006000000 */
[----:B------:R-:W-:Y:S02]  /*0450*/  SEL R9, R11, R9, !P4 ;  /* 0x000000090b097207 */ /* 0x000fe40006000000 */
[----:B------:R-:W-:Y:S01]  /*0460*/  ISETP.GE.U32.AND P0, PT, R17, UR8, PT ;  /* 0x0000000811007c0c */ /* 0x000fe2000bf06070 */
[----:B------:R-:W-:Y:S01]  /*0470*/  IMAD R13, R113, 0x78, RZ ;  /* 0x00000078710d7824 */ /* 0x000fe200078e02ff */
[----:B------:R-:W-:Y:S01]  /*0480*/  SHF.R.S32.HI R11, RZ, 0x1f, R17 ;  /* 0x0000001fff0b7819 */ /* 0x000fe20000011411 */
[----:B------:R-:W2:Y:S01]  /*0490*/  @!P3 LDC.64 R26, c[0x0][0x3a0] ;  /* 0x0000e800ff1abb82 */ /* 0x000ea20000000a00 */
[----:B------:R-:W-:Y:S02]  /*04a0*/  IADD3 R19, PT, PT, R25, 0x10, RZ ;  /* 0x0000001019137810 */ /* 0x000fe40007ffe0ff */
[----:B------:R-:W-:-:S02]  /*04b0*/  ISETP.GE.AND.EX P0, PT, R11, UR9, PT, P0 ;  /* 0x000000090b007c0c */ /* 0x000fc4000bf06300 */
[C---:B------:R-:W-:Y:S02]  /*04c0*/  IADD3 R116, P1, PT, R13.reuse, R6, RZ ;  /* 0x000000060d747210 */ /* 0x040fe40007f3e0ff */
[----:B------:R-:W-:Y:S01]  /*04d0*/  SHF.R.S32.HI R6, RZ, 0x1f, R9 ;  /* 0x0000001fff067819 */ /* 0x000fe20000011409 */
[----:B------:R-:W4:Y:S01]  /*04e0*/  @!P3 LDC.64 R28, c[0x0][0x398] ;  /* 0x0000e600ff1cbb82 */ /* 0x000f220000000a00 */
[----:B------:R-:W-:Y:S02]  /*04f0*/  LEA.HI.X.SX32 R117, R13, RZ, 0x1, P1 ;  /* 0x000000ff0d757211 */ /* 0x000fe400008f0eff */
[----:B------:R-:W-:Y:S01]  /*0500*/  ISETP.GE.U32.AND P1, PT, R19, UR8, PT ;  /* 0x0000000813007c0c */ /* 0x000fe2000bf26070 */
[----:B------:R-:W-:Y:S01]  /*0510*/  IMAD R6, R6, UR10, RZ ;  /* 0x0000000a06067c24 */ /* 0x000fe2000f8e02ff */
[----:B------:R-:W-:Y:S01]  /*0520*/  SHF.R.S32.HI R21, RZ, 0x1f, R19 ;  /* 0x0000001fff157819 */ /* 0x000fe20000011413 */
[----:B------:R-:W-:Y:S02]  /*0530*/  IMAD.WIDE.U32 R116, R9, UR10, R116 ;  /* 0x0000000a09747c25 */ /* 0x000fe4000f8e0074 */
[----:B------:R-:W3:Y:S01]  /*0540*/  @!P0 LDC.64 R30, c[0x0][0x3f8] ;  /* 0x0000fe00ff1e8b82 */ /* 0x000ee20000000a00 */
[----:B------:R-:W-:Y:S01]  /*0550*/  ISETP.GE.AND.EX P1, PT, R21, UR9, PT, P1 ;  /* 0x0000000915007c0c */ /* 0x000fe2000bf26310 */
[----:B------:R-:W-:Y:S01]  /*0560*/  IMAD R119, R9, UR11, R6 ;  /* 0x0000000b09777c24 */ /* 0x000fe2000f8e0206 */
[----:B------:R-:W-:Y:S01]  /*0570*/  @!P3 MOV R118, R116 ;  /* 0x000000740076b202 */ /* 0x000fe20000000f00 */
[----:B-1----:R-:W-:Y:S01]  /*0580*/  @!P3 IMAD R6, R15, R22, RZ ;  /* 0x000000160f06b224 */ /* 0x002fe200078e02ff */
[----:B------:R-:W-:-:S02]  /*0590*/  @!P0 MOV R14, R116 ;  /* 0x00000074000e8202 */ /* 0x000fc40000000f00 */
[----:B------:R-:W-:Y:S01]  /*05a0*/  IADD3 R119, PT, PT, R117, R119, RZ ;  /* 0x0000007775777210 */ /* 0x000fe20007ffe0ff */
[C---:B------:R-:W-:Y:S01]  /*05b0*/  @!P3 IMAD R13, R25.reuse, R23, R6 ;  /* 0x00000017190db224 */ /* 0x040fe200078e0206 */
[C---:B------:R-:W-:Y:S01]  /*05c0*/  IADD3 R23, PT, PT, R25.reuse, 0x18, RZ ;  /* 0x0000001819177810 */ /* 0x040fe20007ffe0ff */
[----:B------:R-:W1:Y:S01]  /*05d0*/  @!P0 LDC.64 R32, c[0x0][0x3a0] ;  /* 0x0000e800ff208b82 */ /* 0x000e620000000a00 */
[----:B------:R-:W-:Y:S01]  /*05e0*/  @!P0 MOV R15, R119 ;  /* 0x00000077000f8202 */ /* 0x000fe20000000f00 */
[----:B------:R-:W-:-:S05]  /*05f0*/  @!P3 IMAD.WIDE.U32 R8, R25, R22, R118 ;  /* 0x000000161908b225 */ /* 0x000fca00078e0076 */
[----:B------:R-:W-:Y:S01]  /*0600*/  @!P3 IADD3 R9, PT, PT, R9, R13, RZ ;  /* 0x0000000d0909b210 */ /* 0x000fe20007ffe0ff */
[----:B------:R-:W0:Y:S01]  /*0610*/  @!P1 LDC.64 R36, c[0x0][0x3f8] ;  /* 0x0000fe00ff249b82 */ /* 0x000e220000000a00 */
[C---:B------:R-:W-:Y:S02]  /*0620*/  @!P3 SHF.L.U32 R13, R8.reuse, 0x1, RZ ;  /* 0x00000001080db819 */ /* 0x040fe400000006ff */
[----:B------:R-:W-:Y:S02]  /*0630*/  @!P3 SHF.L.U64.HI R8, R8, 0x1, R9 ;  /* 0x000000010808b819 */ /* 0x000fe40000010209 */
[----:B--2---:R-:W-:Y:S01]  /*0640*/  @!P3 IADD3 R10, P2, PT, R13, R26, RZ ;  /* 0x0000001a0d0ab210 */ /* 0x004fe20007f5e0ff */
[----:B---3--:R-:W-:Y:S01]  /*0650*/  @!P0 IMAD R6, R11, R30, RZ ;  /* 0x0000001e0b068224 */ /* 0x008fe200078e02ff */
[----:B----4-:R-:W-:Y:S01]  /*0660*/  @!P3 IADD3 R12, P4, PT, R13, R28, RZ ;  /* 0x0000001c0d0cb210 */ /* 0x010fe20007f9e0ff */
[----:B------:R-:W2:Y:S01]  /*0670*/  @!P0 LDC.64 R34, c[0x0][0x398] ;  /* 0x0000e600ff228b82 */ /* 0x000ea20000000a00 */
[C---:B------:R-:W-:Y:S01]  /*0680*/  @!P3 IADD3.X R11, PT, PT, R8.reuse, R27, RZ, P2, !PT ;  /* 0x0000001b080bb210 */ /* 0x040fe200017fe4ff */
[C---:B------:R-:W-:Y:S01]  /*0690*/  @!P0 IMAD R27, R17.reuse, R31, R6 ;  /* 0x0000001f111b8224 */ /* 0x040fe200078e0206 */
[----:B------:R-:W-:Y:S01]  /*06a0*/  @!P3 IADD3.X R13, PT, PT, R8, R29, RZ, P4, !PT ;  /* 0x0000001d080db210 */ /* 0x000fe200027fe4ff */
[----:B------:R-:W-:Y:S01]  /*06b0*/  @!P0 IMAD.WIDE.U32 R14, R17, R30, R14 ;  /* 0x0000001e110e8225 */ /* 0x000fe200078e000e */
[----:B------:R-:W-:-:S02]  /*06c0*/  ISETP.GE.U32.AND P2, PT, R23, UR8, PT ;  /* 0x0000000817007c0c */ /* 0x000fc4000bf46070 */
[----:B------:R-:W-:Y:S02]  /*06d0*/  CS2R R8, SRZ ;  /* 0x0000000000087805 */ /* 0x000fe4000001ff00 */
[----:B------:R-:W-:Y:S01]  /*06e0*/  SHF.R.S32.HI R29, RZ, 0x1f, R23 ;  /* 0x0000001fff1d7819 */ /* 0x000fe20000011417 */
[----:B------:R-:W3:Y:S03]  /*06f0*/  @!P1 LDC.64 R40, c[0x0][0x398] ;  /* 0x0000e600ff289b82 */ /* 0x000ee60000000a00 */
[----:B------:R-:W-:Y:S01]  /*0700*/  ISETP.GE.AND.EX P2, PT, R29, UR9, PT, P2 ;  /* 0x000000091d007c0c */ /* 0x000fe2000bf46320 */
[----:B------:R4:W3:Y:S01]  /*0710*/  @!P3 LDG.E R8, desc[UR6][R10.64] ;  /* 0x000000060a08b981 */ /* 0x0008e2000c1e1900 */
[----:B------:R-:W-:Y:S02]  /*0720*/  @!P0 IADD3 R15, PT, PT, R15, R27, RZ ;  /* 0x0000001b0f0f8210 */ /* 0x000fe40007ffe0ff */
[C---:B------:R-:W-:Y:S01]  /*0730*/  @!P0 SHF.L.U32 R17, R14.reuse, 0x1, RZ ;  /* 0x000000010e118819 */ /* 0x040fe200000006ff */
[----:B------:R-:W3:Y:S01]  /*0740*/  @!P1 LDC.64 R38, c[0x0][0x3a0] ;  /* 0x0000e800ff269b82 */ /* 0x000ee20000000a00 */
[----:B------:R4:W3:Y:S01]  /*0750*/  @!P3 LDG.E R9, desc[UR6][R12.64] ;  /* 0x000000060c09b981 */ /* 0x0008e2000c1e1900 */
[----:B------:R-:W-:Y:S01]  /*0760*/  @!P0 SHF.L.U64.HI R6, R14, 0x1, R15 ;  /* 0x000000010e068819 */ /* 0x000fe2000001020f */
[----:B0-----:R-:W-:Y:S01]  /*0770*/  @!P1 IMAD R18, R21, R36, RZ ;  /* 0x0000002415129224 */ /* 0x001fe200078e02ff */
[----:B-1----:R-:W-:-:S02]  /*0780*/  @!P0 IADD3 R14, P3, PT, R17, R32, RZ ;  /* 0x00000020110e8210 */ /* 0x002fc40007f7e0ff */
[----:B------:R-:W-:Y:S01]  /*0790*/  IADD3 R27, PT, PT, R25, 0x20, RZ ;  /* 0x00000020191b7810 */ /* 0x000fe20007ffe0ff */
[----:B------:R-:W-:Y:S01]  /*07a0*/  @!P1 IMAD R21, R19, R37, R18 ;  /* 0x0000002513159224 */ /* 0x000fe200078e0212 */
[----:B------:R-:W0:Y:S01]  /*07b0*/  @!P2 LDC.64 R42, c[0x0][0x3f8] ;  /* 0x0000fe00ff2aab82 */ /* 0x000e220000000a00 */
[----:B------:R-:W-:Y:S02]  /*07c0*/  @!P0 IADD3.X R15, PT, PT, R6, R33, RZ, P3, !PT ;  /* 0x00000021060f8210 */ /* 0x000fe40001ffe4ff */
[----:B----4-:R-:W-:Y:S02]  /*07d0*/  CS2R R10, SRZ ;  /* 0x00000000000a7805 */ /* 0x010fe4000001ff00 */
[----:B------:R-:W-:Y:S02]  /*07e0*/  @!P1 MOV R12, R116 ;  /* 0x00000074000c9202 */ /* 0x000fe40000000f00 */
[----:B------:R-:W-:Y:S02]  /*07f0*/  @!P1 MOV R13, R119 ;  /* 0x00000077000d9202 */ /* 0x000fe40000000f00 */
[----:B------:R-:W-:Y:S01]  /*0800*/  ISETP.GE.U32.AND P3, PT, R27, UR8, PT ;  /* 0x000000081b007c0c */ /* 0x000fe2000bf66070 */
[----:B------:R1:W4:Y:S01]  /*0810*/  @!P0 LDG.E R10, desc[UR6][R14.64] ;  /* 0x000000060e0a8981 */ /* 0x000322000c1e1900 */
[----:B------:R-:W-:Y:S01]  /*0820*/  SHF.R.S32.HI R31, RZ, 0x1f, R27 ;  /* 0x0000001fff1f7819 */ /* 0x000fe2000001141b */
[----:B------:R-:W-:Y:S01]  /*0830*/  @!P1 IMAD.WIDE.U32 R12, R19, R36, R12 ;  /* 0x00000024130c9225 */ /* 0x000fe200078e000c */
[----:B--2---:R-:W-:Y:S01]  /*0840*/  @!P0 IADD3 R16, P4, PT, R17, R34, RZ ;  /* 0x0000002211108210 */ /* 0x004fe20007f9e0ff */
[----:B------:R-:W2:Y:S01]  /*0850*/  @!P2 LDC.64 R36, c[0x0][0x398] ;  /* 0x0000e600ff24ab82 */ /* 0x000ea20000000a00 */
[----:B------:R-:W-:-:S02]  /*0860*/  ISETP.GE.AND.EX P3, PT, R31, UR9, PT, P3 ;  /* 0x000000091f007c0c */ /* 0x000fc4000bf66330 */
[----:B------:R-:W-:Y:S02]  /*0870*/  @!P1 IADD3 R13, PT, PT, R13, R21, RZ ;  /* 0x000000150d0d9210 */ /* 0x000fe40007ffe0ff */
[----:B------:R-:W-:Y:S02]  /*0880*/  @!P1 SHF.L.U32 R21, R12, 0x1, RZ ;  /* 0x000000010c159819 */ /* 0x000fe400000006ff */
[----:B------:R-:W-:Y:S02]  /*0890*/  @!P0 IADD3.X R17, PT, PT, R6, R35, RZ, P4, !PT ;  /* 0x0000002306118210 */ /* 0x000fe400027fe4ff */
[----:B------:R-:W-:Y:S01]  /*08a0*/  @!P1 SHF.L.U64.HI R12, R12, 0x1, R13 ;  /* 0x000000010c0c9819 */ /* 0x000fe2000001020d */
[----:B------:R-:W2:Y:S01]  /*08b0*/  @!P2 LDC.64 R34, c[0x0][0x3a0] ;  /* 0x0000e800ff22ab82 */ /* 0x000ea20000000a00 */
[----:B---3--:R-:W-:Y:S01]  /*08c0*/  @!P1 IADD3 R20, P4, PT, R21, R40, RZ ;  /* 0x0000002815149210 */ /* 0x008fe20007f9e0ff */
[----:B0-----:R-:W-:Y:S01]  /*08d0*/  @!P2 IMAD R6, R29, R42, RZ ;  /* 0x0000002a1d06a224 */ /* 0x001fe200078e02ff */
[----:B------:R-:W-:Y:S01]  /*08e0*/  IADD3 R29, PT, PT, R25, 0x28, RZ ;  /* 0x00000028191d7810 */ /* 0x000fe20007ffe0ff */
[----:B------:R0:W3:Y:S01]  /*08f0*/  @!P0 LDG.E R11, desc[UR6][R16.64] ;  /* 0x00000006100b8981 */ /* 0x0000e2000c1e1900 */
[----:B------:R-:W-:-:S02]  /*0900*/  @!P1 IADD3 R18, P0, PT, R21, R38, RZ ;  /* 0x0000002615129210 */ /* 0x000fc40007f1e0ff */
[----:B------:R-:W-:Y:S01]  /*0910*/  @!P1 IADD3.X R21, PT, PT, R12, R41, RZ, P4, !PT ;  /* 0x000000290c159210 */ /* 0x000fe200027fe4ff */
[----:B------:R-:W2:Y:S01]  /*0920*/  @!P3 LDC.64 R44, c[0x0][0x3f8] ;  /* 0x0000fe00ff2cbb82 */ /* 0x000ea20000000a00 */
[----:B------:R-:W-:Y:S02]  /*0930*/  ISETP.GE.U32.AND P4, PT, R29, UR8, PT ;  /* 0x000000081d007c0c */ /* 0x000fe4000bf86070 */
[----:B------:R-:W-:-:S04]  /*0940*/  SHF.R.S32.HI R33, RZ, 0x1f, R29 ;  /* 0x0000001fff217819 */ /* 0x000fc8000001141d */
[----:B------:R-:W-:Y:S02]  /*0950*/  ISETP.GE.AND.EX P4, PT, R33, UR9, PT, P4 ;  /* 0x0000000921007c0c */ /* 0x000fe4000bf86340 */
[----:B-1----:R-:W-:Y:S02]  /*0960*/  @!P2 MOV R14, R116 ;  /* 0x00000074000ea202 */ /* 0x002fe40000000f00 */
[----:B------:R-:W-:Y:S01]  /*0970*/  @!P2 MOV R15, R119 ;  /* 0x00000077000fa202 */ /* 0x000fe20000000f00 */
[C---:B0-----:R-:W-:Y:S01]  /*0980*/  @!P2 IMAD R17, R23.reuse, R43, R6 ;  /* 0x0000002b1711a224 */ /* 0x041fe200078e0206 */
[----:B------:R-:W-:Y:S01]  /*0990*/  @!P1 IADD3.X R19, PT, PT, R12, R39, RZ, P0, !PT ;  /* 0x000000270c139210 */ /* 0x000fe200007fe4ff */
[----:B------:R-:W0:Y:S01]  /*09a0*/  @!P3 LDC.64 R40, c[0x0][0x398] ;  /* 0x0000e600ff28bb82 */ /* 0x000e220000000a00 */
[----:B------:R-:W-:Y:S01]  /*09b0*/  @!P2 IMAD.WIDE.U32 R14, R23, R42, R14 ;  /* 0x0000002a170ea225 */ /* 0x000fe200078e000e */
[----:B------:R-:W-:-:S06]  /*09c0*/  CS2R R12, SRZ ;  /* 0x00000000000c7805 */ /* 0x000fcc000001ff00 */
[----:B------:R-:W1:Y:S01]  /*09d0*/  @!P3 LDC.64 R38, c[0x0][0x3a0] ;  /* 0x0000e800ff26bb82 */ /* 0x000e620000000a00 */
[----:B------:R-:W-:Y:S01]  /*09e0*/  @!P2 IADD3 R15, PT, PT, R15, R17, RZ ;  /* 0x000000110f0fa210 */ /* 0x000fe20007ffe0ff */
[----:B------:R2:W3:Y:S01]  /*09f0*/  @!P1 LDG.E R12, desc[UR6][R18.64] ;  /* 0x00000006120c9981 */ /* 0x0004e2000c1e1900 */
[----:B------:R-:W-:-:S05]  /*0a00*/  @!P2 SHF.L.U32 R23, R14, 0x1, RZ ;  /* 0x000000010e17a819 */ /* 0x000fca00000006ff */
[----:B------:R-:W0:Y:S01]  /*0a10*/  @!P4 LDC.64 R42, c[0x0][0x3f8] ;  /* 0x0000fe00ff2acb82 */ /* 0x000e220000000a00 */
[----:B------:R2:W3:Y:S01]  /*0a20*/  @!P1 LDG.E R13, desc[UR6][R20.64] ;  /* 0x00000006140d9981 */ /* 0x0004e2000c1e1900 */
[----:B------:R-:W-:Y:S01]  /*0a30*/  @!P2 SHF.L.U64.HI R14, R14, 0x1, R15 ;  /* 0x000000010e0ea819 */ /* 0x000fe2000001020f */
[----:B--2---:R-:W-:Y:S01]  /*0a40*/  @!P3 IMAD R6, R31, R44, RZ ;  /* 0x0000002c1f06b224 */ /* 0x004fe200078e02ff */
[----:B------:R-:W-:Y:S02]  /*0a50*/  @!P2 IADD3 R22, P1, PT, R23, R36, RZ ;  /* 0x000000241716a210 */ /* 0x000fe40007f3e0ff */
[----:B------:R-:W-:Y:S02]  /*0a60*/  @!P3 MOV R18, R116 ;  /* 0x000000740012b202 */ /* 0x000fe40000000f00 */
[----:B------:R-:W-:Y:S01]  /*0a70*/  @!P3 MOV R19, R119 ;  /* 0x000000770013b202 */ /* 0x000fe20000000f00 */
[----:B------:R-:W2:Y:S01]  /*0a80*/  @!P4 LDC.64 R46, c[0x0][0x398] ;  /* 0x0000e600ff2ecb82 */ /* 0x000ea20000000a00 */
[----:B------:R-:W-:-:S02]  /*0a90*/  IADD3 R31, PT, PT, R25, 0x30, RZ ;  /* 0x00000030191f7810 */ /* 0x000fc40007ffe0ff */
[----:B------:R-:W-:Y:S01]  /*0aa0*/  @!P2 IADD3 R16, P0, PT, R23, R34, RZ ;  /* 0x000000221710a210 */ /* 0x000fe20007f1e0ff */
[C---:B------:R-:W-:Y:S01]  /*0ab0*/  @!P3 IMAD R21, R27.reuse, R45, R6 ;  /* 0x0000002d1b15b224 */ /* 0x040fe200078e0206 */
[----:B------:R-:W-:Y:S01]  /*0ac0*/  @!P2 IADD3.X R23, PT, PT, R14, R37, RZ, P1, !PT ;  /* 0x000000250e17a210 */ /* 0x000fe20000ffe4ff */
[----:B------:R-:W-:Y:S01]  /*0ad0*/  @!P3 IMAD.WIDE.U32 R18, R27, R44, R18 ;  /* 0x0000002c1b12b225 */ /* 0x000fe200078e0012 */
[----:B------:R-:W-:Y:S01]  /*0ae0*/  ISETP.GE.U32.AND P1, PT, R31, UR8, PT ;  /* 0x000000081f007c0c */ /* 0x000fe2000bf26070 */
[----:B------:R-:W2:Y:S01]  /*0af0*/  @!P4 LDC.64 R44, c[0x0][0x3a0] ;  /* 0x0000e800ff2ccb82 */ /* 0x000ea20000000a00 */
[----:B------:R-:W-:Y:S02]  /*0b00*/  SHF.R.S32.HI R37, RZ, 0x1f, R31 ;  /* 0x0000001fff257819 */ /* 0x000fe4000001141f */
[----:B------:R-:W-:Y:S02]  /*0b10*/  @!P3 IADD3 R19, PT, PT, R19, R21, RZ ;  /* 0x000000151313b210 */ /* 0x000fe40007ffe0ff */
[----:B------:R-:W-:-:S02]  /*0b20*/  ISETP.GE.AND.EX P1, PT, R37, UR9, PT, P1 ;  /* 0x0000000925007c0c */ /* 0x000fc4000bf26310 */
[----:B------:R-:W-:Y:S02]  /*0b30*/  @!P3 SHF.L.U32 R21, R18, 0x1, RZ ;  /* 0x000000011215b819 */ /* 0x000fe400000006ff */
[----:B------:R-:W-:Y:S02]  /*0b40*/  @!P2 IADD3.X R17, PT, PT, R14, R35, RZ, P0, !PT ;  /* 0x000000230e11a210 */ /* 0x000fe400007fe4ff */
[----:B------:R-:W-:Y:S02]  /*0b50*/  CS2R R14, SRZ ;  /* 0x00000000000e7805 */ /* 0x000fe4000001ff00 */
[----:B------:R-:W-:Y:S01]  /*0b60*/  @!P3 SHF.L.U64.HI R6, R18, 0x1, R19 ;  /* 0x000000011206b819 */ /* 0x000fe20000010213 */
[----:B0-----:R-:W-:Y:S01]  /*0b70*/  @!P4 IMAD R24, R33, R42, RZ ;  /* 0x0000002a2118c224 */ /* 0x001fe200078e02ff */
[----:B-1----:R-:W-:Y:S02]  /*0b80*/  @!P3 IADD3 R18, P0, PT, R21, R38, RZ ;  /* 0x000000261512b210 */ /* 0x002fe40007f1e0ff */
[----:B------:R-:W-:Y:S01]  /*0b90*/  IADD3 R33, PT, PT, R25, 0x38, RZ ;  /* 0x0000003819217810 */ /* 0x000fe20007ffe0ff */
[----:B------:R0:W3:Y:S01]  /*0ba0*/  @!P2 LDG.E R14, desc[UR6][R16.64] ;  /* 0x00000006100ea981 */ /* 0x0000e2000c1e1900 */
[----:B------:R-:W-:Y:S01]  /*0bb0*/  @!P3 IADD3.X R19, PT, PT, R6, R39, RZ, P0, !PT ;  /* 0x000000270613b210 */ /* 0x000fe200007fe4ff */
[----:B------:R-:W1:Y:S01]  /*0bc0*/  @!P1 LDC.64 R48, c[0x0][0x3f8] ;  /* 0x0000fe00ff309b82 */ /* 0x000e620000000a00 */
[----:B------:R-:W-:Y:S01]  /*0bd0*/  ISETP.GE.U32.AND P0, PT, R33, UR8, PT ;  /* 0x0000000821007c0c */ /* 0x000fe2000bf06070 */
[----:B------:R0:W3:Y:S01]  /*0be0*/  @!P2 LDG.E R15, desc[UR6][R22.64] ;  /* 0x00000006160fa981 */ /* 0x0000e2000c1e1900 */
[----:B------:R-:W-:-:S02]  /*0bf0*/  SHF.R.S32.HI R39, RZ, 0x1f, R33 ;  /* 0x0000001fff277819 */ /* 0x000fc40000011421 */
[----:B------:R-:W-:Y:S02]  /*0c00*/  @!P3 IADD3 R20, P2, PT, R21, R40, RZ ;  /* 0x000000281514b210 */ /* 0x000fe40007f5e0ff */
[----:B------:R-:W-:Y:S02]  /*0c10*/  ISETP.GE.AND.EX P0, PT, R39, UR9, PT, P0 ;  /* 0x0000000927007c0c */ /* 0x000fe4000bf06300 */
[----:B0-----:R-:W-:Y:S02]  /*0c20*/  CS2R R16, SRZ ;  /* 0x0000000000107805 */ /* 0x001fe4000001ff00 */
[----:B------:R-:W-:Y:S01]  /*0c30*/  @!P3 IADD3.X R21, PT, PT, R6, R41, RZ, P2, !PT ;  /* 0x000000290615b210 */ /* 0x000fe200017fe4ff */
[----:B------:R-:W0:Y:S01]  /*0c40*/  @!P1 LDC.64 R50, c[0x0][0x3a0] ;  /* 0x0000e800ff329b82 */ /* 0x000e220000000a00 */
[----:B------:R-:W-:Y:S02]  /*0c50*/  IADD3 R35, PT, PT, R25, 0x40, RZ ;  /* 0x0000004019237810 */ /* 0x000fe40007ffe0ff */
[----:B------:R-:W-:Y:S01]  /*0c60*/  @!P4 MOV R22, R116 ;  /* 0x000000740016c202 */ /* 0x000fe20000000f00 */
[----:B------:R2:W3:Y:S01]  /*0c70*/  @!P3 LDG.E R16, desc[UR6][R18.64] ;  /* 0x000000061210b981 */ /* 0x0004e2000c1e1900 */
[----:B------:R-:W-:Y:S01]  /*0c80*/  @!P4 MOV R23, R119 ;  /* 0x000000770017c202 */ /* 0x000fe20000000f00 */
[----:B------:R-:W-:Y:S01]  /*0c90*/  @!P4 IMAD R27, R29, R43, R24 ;  /* 0x0000002b1d1bc224 */ /* 0x000fe200078e0218 */
[----:B------:R-:W-:Y:S01]  /*0ca0*/  SHF.R.S32.HI R41, RZ, 0x1f, R35 ;  /* 0x0000001fff297819 */ /* 0x000fe20000011423 */
[----:B------:R2:W3:Y:S01]  /*0cb0*/  @!P3 LDG.E R17, desc[UR6][R20.64] ;  /* 0x000000061411b981 */ /* 0x0004e2000c1e1900 */
[----:B------:R-:W-:Y:S01]  /*0cc0*/  ISETP.GE.U32.AND P3, PT, R35, UR8, PT ;  /* 0x0000000823007c0c */ /* 0x000fe2000bf66070 */
[----:B------:R-:W-:Y:S01]  /*0cd0*/  @!P4 IMAD.WIDE.U32 R22, R29, R42, R22 ;  /* 0x0000002a1d16c225 */ /* 0x000fe200078e0016 */
[----:B------:R-:W0:Y:S02]  /*0ce0*/  @!P0 LDC.64 R54, c[0x0][0x3f8] ;  /* 0x0000fe00ff368b82 */ /* 0x000e240000000a00 */
[----:B------:R-:W-:-:S02]  /*0cf0*/  ISETP.GE.AND.EX P3, PT, R41, UR9, PT, P3 ;  /* 0x0000000929007c0c */ /* 0x000fc4000bf66330 */
[----:B------:R-:W-:Y:S02]  /*0d00*/  @!P4 IADD3 R23, PT, PT, R23, R27, RZ ;  /* 0x0000001b1717c210 */ /* 0x000fe40007ffe0ff */
[C---:B------:R-:W-:Y:S02]  /*0d10*/  @!P4 SHF.L.U32 R27, R22.reuse, 0x1, RZ ;  /* 0x00000001161bc819 */ /* 0x040fe400000006ff */
[----:B------:R-:W-:Y:S01]  /*0d20*/  @!P4 SHF.L.U64.HI R6, R22, 0x1, R23 ;  /* 0x000000011606c819 */ /* 0x000fe20000010217 */
[----:B------:R-:W0:Y:S01]  /*0d30*/  @!P1 LDC.64 R52, c[0x0][0x398] ;  /* 0x0000e600ff349b82 */ /* 0x000e220000000a00 */
[C---:B--2---:R-:W-:Y:S02]  /*0d40*/  @!P4 IADD3 R22, P2, PT, R27.reuse, R44, RZ ;  /* 0x0000002c1b16c210 */ /* 0x044fe40007f5e0ff */
[----:B------:R-:W-:Y:S02]  /*0d50*/  @!P4 IADD3 R26, P5, PT, R27, R46, RZ ;  /* 0x0000002e1b1ac210 */ /* 0x000fe40007fbe0ff */
[----:B------:R-:W-:-:S02]  /*0d60*/  CS2R R18, SRZ ;  /* 0x0000000000127805 */ /* 0x000fc4000001ff00 */
[----:B------:R-:W-:Y:S01]  /*0d70*/  @!P1 MOV R20, R116 ;  /* 0x0000007400149202 */ /* 0x000fe20000000f00 */
[-C--:B-1----:R-:W-:Y:S01]  /*0d80*/  @!P1 IMAD R24, R37, R48.reuse, RZ ;  /* 0x0000003025189224 */ /* 0x082fe200078e02ff */
[----:B------:R-:W-:Y:S02]  /*0d90*/  @!P1 MOV R21, R119 ;  /* 0x0000007700159202 */ /* 0x000fe40000000f00 */
[C---:B------:R-:W-:Y:S02]  /*0da0*/  @!P4 IADD3.X R23, PT, PT, R6.reuse, R45, RZ, P2, !PT ;  /* 0x0000002d0617c210 */ /* 0x040fe400017fe4ff */
[----:B------:R-:W-:Y:S01]  /*0db0*/  @!P4 IADD3.X R27, PT, PT, R6, R47, RZ, P5, !PT ;  /* 0x0000002f061bc210 */ /* 0x000fe20002ffe4ff */
[----:B------:R-:W1:Y:S01]  /*0dc0*/  @!P3 LDC.64 R44, c[0x0][0x3f8] ;  /* 0x0000fe00ff2cbb82 */ /* 0x000e620000000a00 */
[----:B------:R-:W-:Y:S01]  /*0dd0*/  IADD3 R37, PT, PT, R25, 0x48, RZ ;  /* 0x0000004819257810 */ /* 0x000fe20007ffe0ff */
[C---:B------:R-:W-:Y:S01]  /*0de0*/  @!P1 IMAD R29, R31.reuse, R49, R24 ;  /* 0x000000311f1d9224 */ /* 0x040fe200078e0218 */
[----:B------:R2:W3:Y:S01]  /*0df0*/  @!P4 LDG.E R18, desc[UR6][R22.64] ;  /* 0x000000061612c981 */ /* 0x0004e2000c1e1900 */
[----:B------:R-:W-:Y:S01]  /*0e00*/  @!P1 IMAD.WIDE.U32 R20, R31, R48, R20 ;  /* 0x000000301f149225 */ /* 0x000fe200078e0014 */
[----:B------:R-:W-:-:S02]  /*0e10*/  SHF.R.S32.HI R43, RZ, 0x1f, R37 ;  /* 0x0000001fff2b7819 */ /* 0x000fc40000011425 */
[----:B------:R2:W3:Y:S01]  /*0e20*/  @!P4 LDG.E R19, desc[UR6][R26.64] ;  /* 0x000000061a13c981 */ /* 0x0004e2000c1e1900 */
[----:B------:R-:W1:Y:S01]  /*0e30*/  @!P0 LDC.64 R46, c[0x0][0x3a0] ;  /* 0x0000e800ff2e8b82 */ /* 0x000e620000000a00 */
[----:B------:R-:W-:Y:S02]  /*0e40*/  ISETP.GE.U32.AND P4, PT, R37, UR8, PT ;  /* 0x0000000825007c0c */ /* 0x000fe4000bf86070 */
[----:B------:R-:W-:-:S05]  /*0e50*/  @!P1 IADD3 R29, PT, PT, R21, R29, RZ ;  /* 0x0000001d151d9210 */ /* 0x000fca0007ffe0ff */
[----:B------:R-:W1:Y:S01]  /*0e60*/  @!P0 LDC.64 R48, c[0x0][0x398] ;  /* 0x0000e600ff308b82 */ /* 0x000e620000000a00 */
[----:B------:R-:W-:Y:S02]  /*0e70*/  ISETP.GE.AND.EX P4, PT, R43, UR9, PT, P4 ;  /* 0x000000092b007c0c */ /* 0x000fe4000bf86340 */
[C---:B------:R-:W-:Y:S02]  /*0e80*/  @!P1 SHF.L.U64.HI R6, R20.reuse, 0x1, R29 ;  /* 0x0000000114069819 */ /* 0x040fe4000001021d */
[----:B------:R-:W-:Y:S01]  /*0e90*/  @!P1 SHF.L.U32 R21, R20, 0x1, RZ ;  /* 0x0000000114159819 */ /* 0x000fe200000006ff */
[----:B0-----:R-:W-:Y:S01]  /*0ea0*/  @!P0 IMAD R20, R39, R54, RZ ;  /* 0x0000003627148224 */ /* 0x001fe200078e02ff */
[----:B------:R-:W-:Y:S02]  /*0eb0*/  @!P0 MOV R28, R116 ;  /* 0x00000074001c8202 */ /* 0x000fe40000000f00 */
[----:B------:R-:W-:Y:S01]  /*0ec0*/  @!P0 MOV R29, R119 ;  /* 0x00000077001d8202 */ /* 0x000fe20000000f00 */
[----:B------:R-:W-:Y:S01]  /*0ed0*/  @!P0 IMAD R31, R33, R55, R20 ;  /* 0x00000037211f8224 */ /* 0x000fe200078e0214 */
[----:B--2---:R-:W-:Y:S01]  /*0ee0*/  @!P1 IADD3 R22, P2, PT, R21, R50, RZ ;  /* 0x0000003215169210 */ /* 0x004fe20007f5e0ff */
[----:B------:R-:W-:Y:S01]  /*0ef0*/  @!P0 IMAD.WIDE.U32 R28, R33, R54, R28 ;  /* 0x00000036211c8225 */ /* 0x000fe200078e001c */
[----:B------:R-:W-:Y:S01]  /*0f00*/  @!P1 IADD3 R26, P5, PT, R21, R52, RZ ;  /* 0x00000034151a9210 */ /* 0x000fe20007fbe0ff */
[----:B------:R-:W0:Y:S01]  /*0f10*/  @!P4 LDC.64 R54, c[0x0][0x3f8] ;  /* 0x0000fe00ff36cb82 */ /* 0x000e220000000a00 */
[----:B------:R-:W-:-:S02]  /*0f20*/  CS2R R20, SRZ ;  /* 0x0000000000147805 */ /* 0x000fc4000001ff00 */
[C---:B------:R-:W-:Y:S02]  /*0f30*/  @!P1 IADD3.X R23, PT, PT, R6.reuse, R51, RZ, P2, !PT ;  /* 0x0000003306179210 */ /* 0x040fe400017fe4ff */
[----:B------:R-:W-:Y:S01]  /*0f40*/  @!P0 IADD3 R29, PT, PT, R29, R31, RZ ;  /* 0x0000001f1d1d8210 */ /* 0x000fe20007ffe0ff */
[----:B-1----:R-:W-:Y:S01]  /*0f50*/  @!P3 IMAD R24, R41, R44, RZ ;  /* 0x0000002c2918b224 */ /* 0x002fe200078e02ff */
[----:B------:R-:W-:Y:S01]  /*0f60*/  @!P1 IADD3.X R27, PT, PT, R6, R53, RZ, P5, !PT ;  /* 0x00000035061b9210 */ /* 0x000fe20002ffe4ff */
[----:B------:R-:W2:Y:S01]  /*0f70*/  @!P1 LDG.E R20, desc[UR6][R22.64] ;  /* 0x0000000616149981 */ /* 0x000ea2000c1e1900 */
[C---:B------:R-:W-:Y:S01]  /*0f80*/  @!P0 SHF.L.U32 R31, R28.reuse, 0x1, RZ ;  /* 0x000000011c1f8819 */ /* 0x040fe200000006ff */
[----:B------:R-:W1:Y:S01]  /*0f90*/  @!P3 LDC.64 R50, c[0x0][0x3a0] ;  /* 0x0000e800ff32bb82 */ /* 0x000e620000000a00 */
[----:B------:R-:W-:Y:S01]  /*0fa0*/  IADD3 R39, PT, PT, R25, 0x50, RZ ;  /* 0x0000005019277810 */ /* 0x000fe20007ffe0ff */
[----:B------:R0:W2:Y:S01]  /*0fb0*/  @!P1 LDG.E R21, desc[UR6][R26.64] ;  /* 0x000000061a159981 */ /* 0x0000a2000c1e1900 */
[----:B------:R-:W-:-:S02]  /*0fc0*/  @!P0 SHF.L.U64.HI R6, R28, 0x1, R29 ;  /* 0x000000011c068819 */ /* 0x000fc4000001021d */
[C---:B------:R-:W-:Y:S02]  /*0fd0*/  @!P0 IADD3 R28, P2, PT, R31.reuse, R46, RZ ;  /* 0x0000002e1f1c8210 */ /* 0x040fe40007f5e0ff */
[----:B------:R-:W-:Y:S01]  /*0fe0*/  @!P0 IADD3 R30, P5, PT, R31, R48, RZ ;  /* 0x000000301f1e8210 */ /* 0x000fe20007fbe0ff */
[----:B------:R-:W-:Y:S01]  /*0ff0*/  @!P3 IMAD R31, R35, R45, R24 ;  /* 0x0000002d231fb224 */ /* 0x000fe200078e0218 */
[----:B------:R-:W-:Y:S01]  /*1000*/  ISETP.GE.U32.AND P1, PT, R39, UR8, PT ;  /* 0x0000000827007c0c */ /* 0x000fe2000bf26070 */
[----:B------:R-:W4:Y:S01]  /*1010*/  @!P3 LDC.64 R52, c[0x0][0x398] ;  /* 0x0000e600ff34bb82 */ /* 0x000f220000000a00 */
[----:B------:R-:W-:-:S04]  /*1020*/  SHF.R.S32.HI R45, RZ, 0x1f, R39 ;  /* 0x0000001fff2d7819 */ /* 0x000fc80000011427 */
[----:B------:R-:W-:Y:S02]  /*1030*/  ISETP.GE.AND.EX P1, PT, R45, UR9, PT, P1 ;  /* 0x000000092d007c0c */ /* 0x000fe4000bf26310 */
[----:B0-----:R-:W-:Y:S01]  /*1040*/  @!P3 MOV R26, R116 ;  /* 0x00000074001ab202 */ /* 0x001fe20000000f00 */
[----:B------:R-:W0:Y:S01]  /*1050*/  @!P4 LDC.64 R58, c[0x0][0x398] ;  /* 0x0000e600ff3acb82 */ /* 0x000e220000000a00 */
[----:B------:R-:W-:Y:S02]  /*1060*/  @!P3 MOV R27, R119 ;  /* 0x00000077001bb202 */ /* 0x000fe40000000f00 */
[----:B------:R-:W-:Y:S01]  /*1070*/  IADD3 R41, PT, PT, R25, 0x58, RZ ;  /* 0x0000005819297810 */ /* 0x000fe20007ffe0ff */
[----:B------:R-:W-:Y:S01]  /*1080*/  @!P4 IMAD R24, R43, R54, RZ ;  /* 0x000000362b18c224 */ /* 0x000fe200078e02ff */
[----:B------:R-:W-:Y:S01]  /*1090*/  @!P0 IADD3.X R29, PT, PT, R6, R47, RZ, P2, !PT ;  /* 0x0000002f061d8210 */ /* 0x000fe200017fe4ff */
[----:B------:R-:W-:Y:S01]  /*10a0*/  @!P3 IMAD.WIDE.U32 R26, R35, R44, R26 ;  /* 0x0000002c231ab225 */ /* 0x000fe200078e001a */
[----:B------:R-:W-:-:S02]  /*10b0*/  ISETP.GE.U32.AND P2, PT, R41, UR8, PT ;  /* 0x0000000829007c0c */ /* 0x000fc4000bf46070 */
[----:B------:R-:W-:Y:S01]  /*10c0*/  SHF.R.S32.HI R47, RZ, 0x1f, R41 ;  /* 0x0000001fff2f7819 */ /* 0x000fe20000011429 */
[----:B------:R-:W0:Y:S01]  /*10d0*/  @!P1 LDC.64 R42, c[0x0][0x3f8] ;  /* 0x0000fe00ff2a9b82 */ /* 0x000e220000000a00 */
[----:B------:R-:W-:Y:S02]  /*10e0*/  @!P3 IADD3 R23, PT, PT, R27, R31, RZ ;  /* 0x0000001f1b17b210 */ /* 0x000fe40007ffe0ff */
[----:B------:R-:W-:Y:S02]  /*10f0*/  @!P0 IADD3.X R31, PT, PT, R6, R49, RZ, P5, !PT ;  /* 0x00000031061f8210 */ /* 0x000fe40002ffe4ff */
[----:B------:R-:W-:-:S03]  /*1100*/  ISETP.GE.AND.EX P2, PT, R47, UR9, PT, P2 ;  /* 0x000000092f007c0c */ /* 0x000fc6000bf46320 */
[----:B------:R-:W0:Y:S01]  /*1110*/  @!P4 LDC.64 R48, c[0x0][0x3a0] ;  /* 0x0000e800ff30cb82 */ /* 0x000e220000000a00 */
[----:B------:R-:W-:Y:S02]  /*1120*/  MOV R22, RZ ;  /* 0x000000ff00167202 */ /* 0x000fe40000000f00 */
[C---:B------:R-:W-:Y:S02]  /*1130*/  @!P3 SHF.L.U32 R35, R26.reuse, 0x1, RZ ;  /* 0x000000011a23b819 */ /* 0x040fe400000006ff */
[----:B------:R-:W-:Y:S02]  /*1140*/  @!P4 MOV R32, R116 ;  /* 0x000000740020c202 */ /* 0x000fe40000000f00 */
[----:B------:R-:W-:Y:S01]  /*1150*/  @!P4 MOV R33, R119 ;  /* 0x000000770021c202 */ /* 0x000fe20000000f00 */
[----:B------:R4:W2:Y:S01]  /*1160*/  @!P0 LDG.E R22, desc[UR6][R28.64] ;  /* 0x000000061c168981 */ /* 0x0008a2000c1e1900 */
[----:B------:R-:W-:Y:S01]  /*1170*/  @!P3 SHF.L.U64.HI R6, R26, 0x1, R23 ;  /* 0x000000011a06b819 */ /* 0x000fe20000010217 */
[----:B------:R-:W0:Y:S01]  /*1180*/  @!P1 LDC.64 R62, c[0x0][0x398] ;  /* 0x0000e600ff3e9b82 */ /* 0x000e220000000a00 */
[----:B-1----:R-:W-:Y:S01]  /*1190*/  @!P3 IADD3 R26, P5, PT, R35, R50, RZ ;  /* 0x00000032231ab210 */ /* 0x002fe20007fbe0ff */
[----:B------:R-:W-:Y:S01]  /*11a0*/  @!P4 IMAD.WIDE.U32 R32, R37, R54, R32 ;  /* 0x000000362520c225 */ /* 0x000fe200078e0020 */
[----:B------:R-:W-:-:S02]  /*11b0*/  MOV R23, RZ ;  /* 0x000000ff00177202 */ /* 0x000fc40000000f00 */
[----:B------:R-:W-:Y:S01]  /*11c0*/  @!P3 IADD3.X R27, PT, PT, R6, R51, RZ, P5, !PT ;  /* 0x00000033061bb210 */ /* 0x000fe20002ffe4ff */
[----:B----4-:R-:W-:Y:S02]  /*11d0*/  @!P4 IMAD R29, R37, R55, R24 ;  /* 0x00000037251dc224 */ /* 0x010fe400078e0218 */
[----:B------:R-:W1:Y:S01]  /*11e0*/  @!P1 LDC.64 R50, c[0x0][0x3a0] ;  /* 0x0000e800ff329b82 */ /* 0x000e620000000a00 */
[----:B------:R4:W2:Y:S01]  /*11f0*/  @!P0 LDG.E R23, desc[UR6][R30.64] ;  /* 0x000000061e178981 */ /* 0x0008a2000c1e1900 */
[----:B------:R-:W-:-:S03]  /*1200*/  @!P3 IADD3 R28, P0, PT, R35, R52, RZ ;  /* 0x00000034231cb210 */ /* 0x000fc60007f1e0ff */
[----:B------:R4:W2:Y:S03]  /*1210*/  @!P3 LDG.E R56, desc[UR6][R26.64] ;  /* 0x000000061a38b981 */ /* 0x0008a6000c1e1900 */
[----:B------:R-:W1:Y:S01]  /*1220*/  @!P2 LDC.64 R54, c[0x0][0x3f8] ;  /* 0x0000fe00ff36ab82 */ /* 0x000e620000000a00 */
[----:B------:R-:W-:Y:S01]  /*1230*/  @!P4 IADD3 R33, PT, PT, R33, R29, RZ ;  /* 0x0000001d2121c210 */ /* 0x000fe20007ffe0ff */
[----:B0-----:R-:W-:Y:S01]  /*1240*/  @!P1 IMAD R24, R45, R42, RZ ;  /* 0x0000002a2d189224 */ /* 0x001fe200078e02ff */
[----:B------:R-:W-:Y:S02]  /*1250*/  @!P4 SHF.L.U32 R35, R32, 0x1, RZ ;  /* 0x000000012023c819 */ /* 0x000fe400000006ff */
[----:B------:R-:W-:Y:S01]  /*1260*/  @!P3 IADD3.X R29, PT, PT, R6, R53, RZ, P0, !PT ;  /* 0x00000035061db210 */ /* 0x000fe200007fe4ff */
[----:B----4-:R-:W-:Y:S01]  /*1270*/  @!P1 IMAD R31, R39, R43, R24 ;  /* 0x0000002b271f9224 */ /* 0x010fe200078e0218 */
[----:B------:R-:W-:Y:S01]  /*1280*/  @!P4 SHF.L.U64.HI R6, R32, 0x1, R33 ;  /* 0x000000012006c819 */ /* 0x000fe20000010221 */
[----:B------:R-:W0:Y:S01]  /*1290*/  @!P2 LDC.64 R64, c[0x0][0x3a0] ;  /* 0x0000e800ff40ab82 */ /* 0x000e220000000a00 */
[----:B------:R-:W-:Y:S01]  /*12a0*/  @!P1 MOV R26, R116 ;  /* 0x00000074001a9202 */ /* 0x000fe20000000f00 */
[----:B------:R4:W2:Y:S01]  /*12b0*/  @!P3 LDG.E R57, desc[UR6][R28.64] ;  /* 0x000000061c39b981 */ /* 0x0008a2000c1e1900 */
[----:B------:R-:W-:-:S02]  /*12c0*/  @!P1 MOV R27, R119 ;  /* 0x00000077001b9202 */ /* 0x000fc40000000f00 */
[----:B------:R-:W-:Y:S02]  /*12d0*/  @!P4 IADD3 R32, P0, PT, R35, R48, RZ ;  /* 0x000000302320c210 */ /* 0x000fe40007f1e0ff */
[----:B------:R-:W-:Y:S01]  /*12e0*/  IADD3 R43, PT, PT, R25, 0x60, RZ ;  /* 0x00000060192b7810 */ /* 0x000fe20007ffe0ff */
[----:B------:R-:W-:Y:S01]  /*12f0*/  @!P1 IMAD.WIDE.U32 R26, R39, R42, R26 ;  /* 0x0000002a271a9225 */ /* 0x000fe200078e001a */
[----:B------:R-:W-:Y:S02]  /*1300*/  @!P4 IADD3.X R33, PT, PT, R6, R49, RZ, P0, !PT ;  /* 0x000000310621c210 */ /* 0x000fe400007fe4ff */
[----:B------:R-:W-:Y:S02]  /*1310*/  ISETP.GE.U32.AND P0, PT, R43, UR8, PT ;  /* 0x000000082b007c0c */ /* 0x000fe4000bf06070 */
[----:B------:R-:W-:Y:S02]  /*1320*/  SHF.R.S32.HI R49, RZ, 0x1f, R43 ;  /* 0x0000001fff317819 */ /* 0x000fe4000001142b */
[----:B------:R-:W-:-:S02]  /*1330*/  @!P4 IADD3 R34, P5, PT, R35, R58, RZ ;  /* 0x0000003a2322c210 */ /* 0x000fc40007fbe0ff */
[----:B------:R-:W-:Y:S02]  /*1340*/  ISETP.GE.AND.EX P0, PT, R49, UR9, PT, P0 ;  /* 0x0000000931007c0c */ /* 0x000fe4000bf06300 */
[----:B------:R-:W-:Y:S02]  /*1350*/  @!P1 IADD3 R27, PT, PT, R27, R31, RZ ;  /* 0x0000001f1b1b9210 */ /* 0x000fe40007ffe0ff */
[----:B------:R-:W-:Y:S02]  /*1360*/  @!P1 SHF.L.U32 R39, R26, 0x1, RZ ;  /* 0x000000011a279819 */ /* 0x000fe400000006ff */
[----:B------:R-:W-:Y:S01]  /*1370*/  @!P4 IADD3.X R35, PT, PT, R6, R59, RZ, P5, !PT ;  /* 0x0000003b0623c210 */ /* 0x000fe20002ffe4ff */
[----:B-1----:R-:W-:Y:S01]  /*1380*/  @!P2 IMAD R6, R47, R54, RZ ;  /* 0x000000362f06a224 */ /* 0x002fe200078e02ff */
[----:B------:R-:W-:Y:S02]  /*1390*/  @!P1 SHF.L.U64.HI R36, R26, 0x1, R27 ;  /* 0x000000011a249819 */ /* 0x000fe4000001021b */
[----:B------:R-:W-:Y:S01]  /*13a0*/  @!P1 IADD3 R26, P3, PT, R39, R50, RZ ;  /* 0x00000032271a9210 */ /* 0x000fe20007f7e0ff */
[----:B------:R-:W-:Y:S01]  /*13b0*/  @!P2 IMAD R55, R41, R55, R6 ;  /* 0x000000372937a224 */ /* 0x000fe200078e0206 */
[C---:B------:R-:W-:Y:S01]  /*13c0*/  IADD3 R45, PT, PT, R25.reuse, 0x68, RZ ;  /* 0x00000068192d7810 */ /* 0x040fe20007ffe0ff */
[----:B----4-:R-:W1:Y:S01]  /*13d0*/  @!P0 LDC.64 R28, c[0x0][0x3f8] ;  /* 0x0000fe00ff1c8b82 */ /* 0x010e620000000a00 */
[----:B------:R-:W-:-:S02]  /*13e0*/  IADD3 R47, PT, PT, R25, 0x70, RZ ;  /* 0x00000070192f7810 */ /* 0x000fc40007ffe0ff */
[----:B------:R-:W-:Y:S02]  /*13f0*/  IADD3 R6, PT, PT, R25, 0x78, RZ ;  /* 0x0000007819067810 */ /* 0x000fe40007ffe0ff */
[----:B------:R-:W-:Y:S02]  /*1400*/  CS2R R58, SRZ ;  /* 0x00000000003a7805 */ /* 0x000fe4000001ff00 */
[----:B------:R-:W-:Y:S02]  /*1410*/  @!P1 IADD3.X R27, PT, PT, R36, R51, RZ, P3, !PT ;  /* 0x00000033241b9210 */ /* 0x000fe40001ffe4ff */
[----:B------:R-:W-:Y:S01]  /*1420*/  ISETP.GE.U32.AND P3, PT, R45, UR8, PT ;  /* 0x000000082d007c0c */ /* 0x000fe2000bf66070 */
[----:B------:R-:W4:Y:S01]  /*1430*/  LDC.64 R24, c[0x0][0x3b8] ;  /* 0x0000ee00ff187b82 */ /* 0x000f220000000a00 */
[----:B------:R-:W-:Y:S01]  /*1440*/  SHF.R.S32.HI R51, RZ, 0x1f, R45 ;  /* 0x0000001fff337819 */ /* 0x000fe2000001142d */
[----:B------:R-:W2:Y:S01]  /*1450*/  @!P4 LDG.E R58, desc[UR6][R32.64] ;  /* 0x00000006203ac981 */ /* 0x000ea2000c1e1900 */
[----:B------:R-:W-:-:S02]  /*1460*/  @!P2 MOV R30, R116 ;  /* 0x00000074001ea202 */ /* 0x000fc40000000f00 */
[----:B------:R-:W-:Y:S01]  /*1470*/  @!P2 MOV R31, R119 ;  /* 0x00000077001fa202 */ /* 0x000fe20000000f00 */
[----:B------:R0:W2:Y:S01]  /*1480*/  @!P4 LDG.E R59, desc[UR6][R34.64] ;  /* 0x00000006223bc981 */ /* 0x0000a2000c1e1900 */
[----:B------:R-:W-:Y:S02]  /*1490*/  ISETP.GE.AND.EX P3, PT, R51, UR9, PT, P3 ;  /* 0x0000000933007c0c */ /* 0x000fe4000bf66330 */
[----:B------:R-:W-:Y:S01]  /*14a0*/  ISETP.GE.U32.AND P4, PT, R47, UR8, PT ;  /* 0x000000082f007c0c */ /* 0x000fe2000bf86070 */
[----:B------:R-:W-:Y:S01]  /*14b0*/  @!P2 IMAD.WIDE.U32 R30, R41, R54, R30 ;  /* 0x00000036291ea225 */ /* 0x000fe200078e001e */
[----:B------:R-:W-:Y:S01]  /*14c0*/  SHF.R.S32.HI R53, RZ, 0x1f, R47 ;  /* 0x0000001fff357819 */ /* 0x000fe2000001142f */
[----:B------:R4:W2:Y:S01]  /*14d0*/  @!P1 LDG.E R60, desc[UR6][R26.64] ;  /* 0x000000061a3c9981 */ /* 0x0008a2000c1e1900 */
[----:B------:R-:W-:Y:S02]  /*14e0*/  @!P1 IADD3 R38, P6, PT, R39, R62, RZ ;  /* 0x0000003e27269210 */ /* 0x000fe40007fde0ff */
[----:B------:R-:W-:Y:S01]  /*14f0*/  ISETP.GE.AND.EX P4, PT, R53, UR9, PT, P4 ;  /* 0x0000000935007c0c */ /* 0x000fe2000bf86340 */
[----:B0-----:R-:W0:Y:S01]  /*1500*/  @!P2 LDC.64 R34, c[0x0][0x398] ;  /* 0x0000e600ff22ab82 */ /* 0x001e220000000a00 */
[----:B------:R-:W-:-:S02]  /*1510*/  @!P2 IADD3 R31, PT, PT, R31, R55, RZ ;  /* 0x000000371f1fa210 */ /* 0x000fc40007ffe0ff */
[----:B------:R-:W-:Y:S02]  /*1520*/  @!P1 IADD3.X R39, PT, PT, R36, R63, RZ, P6, !PT ;  /* 0x0000003f24279210 */ /* 0x000fe400037fe4ff */
[C---:B------:R-:W-:Y:S02]  /*1530*/  @!P2 SHF.L.U32 R41, R30.reuse, 0x1, RZ ;  /* 0x000000011e29a819 */ /* 0x040fe400000006ff */
[----:B------:R-:W-:Y:S01]  /*1540*/  @!P2 SHF.L.U64.HI R36, R30, 0x1, R31 ;  /* 0x000000011e24a819 */ /* 0x000fe2000001021f */
[----:B------:R-:W0:Y:S01]  /*1550*/  @!P3 LDC.64 R32, c[0x0][0x3f8] ;  /* 0x0000fe00ff20bb82 */ /* 0x000e220000000a00 */
[----:B----4-:R-:W-:Y:S01]  /*1560*/  IMAD.WIDE R68, R4, 0x8, R24 ;  /* 0x0000000804447825 */ /* 0x010fe200078e0218 */
[----:B------:R4:W2:Y:S06]  /*1570*/  @!P1 LDG.E R61, desc[UR6][R38.64] ;  /* 0x00000006263d9981 */ /* 0x0008ac000c1e1900 */
[----:B------:R-:W3:Y:S01]  /*1580*/  @!P0 LDC.64 R26, c[0x0][0x398] ;  /* 0x0000e600ff1a8b82 */ /* 0x000ee20000000a00 */
[----:B-1----:R-:W-:Y:S01]  /*1590*/  @!P0 IMAD R42, R49, R28, RZ ;  /* 0x0000001c312a8224 */ /* 0x002fe200078e02ff */
[----:B------:R-:W-:Y:S01]  /*15a0*/  @!P2 IADD3 R40, P6, PT, R41, R64, RZ ;  /* 0x000000402928a210 */ /* 0x000fe20007fde0ff */
[----:B------:R-:W2:Y:S05]  /*15b0*/  LDG.E.64 R68, desc[UR6][R68.64] ;  /* 0x0000000644447981 */ /* 0x000eaa000c1e1b00 */
[----:B------:R-:W1:Y:S01]  /*15c0*/  @!P0 LDC.64 R30, c[0x0][0x3a0] ;  /* 0x0000e800ff1e8b82 */ /* 0x000e620000000a00 */
[----:B----4-:R-:W-:-:S02]  /*15d0*/  @!P0 MOV R38, R116 ;  /* 0x0000007400268202 */ /* 0x010fc40000000f00 */
[----:B------:R-:W-:-:S05]  /*15e0*/  @!P0 MOV R39, R119 ;  /* 0x0000007700278202 */ /* 0x000fca0000000f00 */
[----:B------:R-:W4:Y:S01]  /*15f0*/  @!P4 LDC.64 R24, c[0x0][0x3f8] ;  /* 0x0000fe00ff18cb82 */ /* 0x000f220000000a00 */
[C---:B------:R-:W-:Y:S02]  /*1600*/  @!P0 IMAD R49, R43.reuse, R29, R42 ;  /* 0x0000001d2b318224 */ /* 0x040fe400078e022a */
[----:B------:R-:W-:Y:S01]  /*1610*/  @!P0 IMAD.WIDE.U32 R28, R43, R28, R38 ;  /* 0x0000001c2b1c8225 */ /* 0x000fe200078e0026 */
[----:B0-----:R-:W-:Y:S02]  /*1620*/  @!P2 IADD3 R34, P1, PT, R41, R34, RZ ;  /* 0x000000222922a210 */ /* 0x001fe40007f3e0ff */
[----:B------:R-:W-:Y:S02]  /*1630*/  ISETP.GE.U32.AND P5, PT, R6, UR8, PT ;  /* 0x0000000806007c0c */ /* 0x000fe4000bfa6070 */
[----:B------:R-:W-:Y:S02]  /*1640*/  @!P0 IADD3 R29, PT, PT, R29, R49, RZ ;  /* 0x000000311d1d8210 */ /* 0x000fe40007ffe0ff */
[----:B------:R-:W-:-:S02]  /*1650*/  SHF.R.S32.HI R37, RZ, 0x1f, R6 ;  /* 0x0000001fff257819 */ /* 0x000fc40000011406 */
[----:B------:R-:W-:Y:S01]  /*1660*/  @!P0 SHF.L.U32 R49, R28, 0x1, RZ ;  /* 0x000000011c318819 */ /* 0x000fe200000006ff */
[----:B------:R-:W-:Y:S01]  /*1670*/  @!P3 IMAD R38, R51, R32, RZ ;  /* 0x000000203326b224 */ /* 0x000fe200078e02ff */
[C---:B------:R-:W-:Y:S02]  /*1680*/  @!P2 IADD3.X R41, PT, PT, R36.reuse, R65, RZ, P6, !PT ;  /* 0x000000412429a210 */ /* 0x040fe400037fe4ff */
[----:B------:R-:W-:Y:S02]  /*1690*/  @!P2 IADD3.X R35, PT, PT, R36, R35, RZ, P1, !PT ;  /* 0x000000232423a210 */ /* 0x000fe40000ffe4ff */
[----:B------:R-:W-:Y:S02]  /*16a0*/  ISETP.GE.AND.EX P5, PT, R37, UR9, PT, P5 ;  /* 0x0000000925007c0c */ /* 0x000fe4000bfa6350 */
[----:B------:R-:W-:Y:S02]  /*16b0*/  @!P0 SHF.L.U64.HI R36, R28, 0x1, R29 ;  /* 0x000000011c248819 */ /* 0x000fe4000001021d */
[----:B-1----:R-:W-:-:S02]  /*16c0*/  @!P0 IADD3 R42, P1, PT, R49, R30, RZ ;  /* 0x0000001e312a8210 */ /* 0x002fc40007f3e0ff */
[----:B------:R-:W-:Y:S01]  /*16d0*/  CS2R R62, SRZ ;  /* 0x00000000003e7805 */ /* 0x000fe2000001ff00 */
[----:B------:R-:W0:Y:S01]  /*16e0*/  @!P3 LDC.64 R28, c[0x0][0x3a0] ;  /* 0x0000e800ff1cbb82 */ /* 0x000e220000000a00 */
[----:B------:R-:W-:Y:S01]  /*16f0*/  @!P3 IMAD R51, R45, R33, R38 ;  /* 0x000000212d33b224 */ /* 0x000fe200078e0226 */
[----:B------:R-:W-:Y:S02]  /*1700*/  @!P3 MOV R38, R116 ;  /* 0x000000740026b202 */ /* 0x000fe40000000f00 */
[----:B------:R-:W-:Y:S01]  /*1710*/  @!P3 MOV R39, R119 ;  /* 0x000000770027b202 */ /* 0x000fe20000000f00 */
[----:B------:R1:W2:Y:S01]  /*1720*/  @!P2 LDG.E R63, desc[UR6][R34.64] ;  /* 0x00000006223fa981 */ /* 0x0002a2000c1e1900 */
[C---:B------:R-:W-:Y:S02]  /*1730*/  @!P0 IADD3.X R43, PT, PT, R36.reuse, R31, RZ, P1, !PT ;  /* 0x0000001f242b8210 */ /* 0x040fe40000ffe4ff */
[----:B---3--:R-:W-:Y:S01]  /*1740*/  @!P0 IADD3 R44, P1, PT, R49, R26, RZ ;  /* 0x0000001a312c8210 */ /* 0x008fe20007f3e0ff */
[----:B----4-:R-:W-:Y:S01]  /*1750*/  @!P4 IMAD R26, R53, R24, RZ ;  /* 0x00000018351ac224 */ /* 0x010fe200078e02ff */
[----:B------:R-:W3:Y:S01]  /*1760*/  @!P3 LDC.64 R30, c[0x0][0x398] ;  /* 0x0000e600ff1ebb82 */ /* 0x000ee20000000a00 */
[----:B------:R-:W-:Y:S01]  /*1770*/  @!P3 IMAD.WIDE.U32 R32, R45, R32, R38 ;  /* 0x000000202d20b225 */ /* 0x000fe200078e0026 */
[----:B------:R-:W-:Y:S01]  /*1780*/  @!P0 IADD3.X R45, PT, PT, R36, R27, RZ, P1, !PT ;  /* 0x0000001b242d8210 */ /* 0x000fe20000ffe4ff */
[----:B------:R4:W2:Y:S01]  /*1790*/  @!P2 LDG.E R62, desc[UR6][R40.64] ;  /* 0x00000006283ea981 */ /* 0x0008a2000c1e1900 */
[----:B------:R-:W-:Y:S01]  /*17a0*/  @!P4 MOV R27, R119 ;  /* 0x00000077001bc202 */ /* 0x000fe20000000f00 */
[----:B-1----:R-:W-:Y:S01]  /*17b0*/  @!P4 IMAD R35, R47, R25, R26 ;  /* 0x000000192f23c224 */ /* 0x002fe200078e021a */
[----:B------:R-:W-:Y:S01]  /*17c0*/  @!P4 MOV R26, R116 ;  /* 0x00000074001ac202 */ /* 0x000fe20000000f00 */
[----:B------:R-:W2:Y:S01]  /*17d0*/  @!P0 LDG.E R70, desc[UR6][R42.64] ;  /* 0x000000062a468981 */ /* 0x000ea2000c1e1900 */
[----:B------:R-:W1:Y:S01]  /*17e0*/  @!P5 LDC.64 R38, c[0x0][0x3f8] ;  /* 0x0000fe00ff26db82 */ /* 0x000e620000000a00 */
[----:B------:R-:W-:-:S02]  /*17f0*/  @!P3 IADD3 R33, PT, PT, R33, R51, RZ ;  /* 0x000000332121b210 */ /* 0x000fc40007ffe0ff */
[----:B------:R-:W-:Y:S01]  /*1800*/  @!P4 IMAD.WIDE.U32 R24, R47, R24, R26 ;  /* 0x000000182f18c225 */ /* 0x000fe200078e001a */
[C---:B------:R-:W-:Y:S01]  /*1810*/  @!P3 SHF.L.U32 R49, R32.reuse, 0x1, RZ ;  /* 0x000000012031b819 */ /* 0x040fe200000006ff */
[----:B------:R-:W2:Y:S01]  /*1820*/  @!P0 LDG.E R71, desc[UR6][R44.64] ;  /* 0x000000062c478981 */ /* 0x000ea2000c1e1900 */
[----:B------:R-:W-:Y:S02]  /*1830*/  @!P3 SHF.L.U64.HI R36, R32, 0x1, R33 ;  /* 0x000000012024b819 */ /* 0x000fe40000010221 */
[----:B------:R-:W-:Y:S01]  /*1840*/  @!P4 IADD3 R25, PT, PT, R25, R35, RZ ;  /* 0x000000231919c210 */ /* 0x000fe20007ffe0ff */
[----:B------:R-:W3:Y:S01]  /*1850*/  @!P4 LDC.64 R32, c[0x0][0x3a0] ;  /* 0x0000e800ff20cb82 */ /* 0x000ee20000000a00 */
[C---:B------:R-:W-:Y:S02]  /*1860*/  @!P4 SHF.L.U32 R35, R24.reuse, 0x1, RZ ;  /* 0x000000011823c819 */ /* 0x040fe400000006ff */
[----:B------:R-:W-:-:S05]  /*1870*/  @!P4 SHF.L.U64.HI R34, R24, 0x1, R25 ;  /* 0x000000011822c819 */ /* 0x000fca0000010219 */
[----:B----4-:R-:W4:Y:S01]  /*1880*/  @!P4 LDC.64 R40, c[0x0][0x398] ;  /* 0x0000e600ff28cb82 */ /* 0x010f220000000a00 */
[----:B0-----:R-:W-:-:S07]  /*1890*/  @!P3 IADD3 R28, P1, PT, R49, R28, RZ ;  /* 0x0000001c311cb210 */ /* 0x001fce0007f3e0ff */
[----:B------:R-:W0:Y:S01]  /*18a0*/  @!P5 LDC.64 R26, c[0x0][0x3a0] ;  /* 0x0000e800ff1adb82 */ /* 0x000e220000000a00 */
[----:B------:R-:W-:Y:S01]  /*18b0*/  @!P3 IADD3.X R29, PT, PT, R36, R29, RZ, P1, !PT ;  /* 0x0000001d241db210 */ /* 0x000fe20000ffe4ff */
[----:B-1----:R-:W-:-:S04]  /*18c0*/  @!P5 IMAD R37, R37, R38, RZ ;  /* 0x000000262525d224 */ /* 0x002fc800078e02ff */
[----:B------:R1:W2:Y:S02]  /*18d0*/  @!P3 LDG.E R74, desc[UR6][R28.64] ;  /* 0x000000061c4ab981 */ /* 0x0002a4000c1e1900 */
[----:B------:R-:W0:Y:S01]  /*18e0*/  @!P5 LDC.64 R24, c[0x0][0x398] ;  /* 0x0000e600ff18db82 */ /* 0x000e220000000a00 */
[C---:B------:R-:W-:Y:S01]  /*18f0*/  @!P5 IMAD R37, R6.reuse, R39, R37 ;  /* 0x000000270625d224 */ /* 0x040fe200078e0225 */
[----:B-1----:R-:W-:Y:S02]  /*1900*/  @!P5 MOV R28, R116 ;  /* 0x00000074001cd202 */ /* 0x002fe40000000f00 */
[----:B------:R-:W-:Y:S02]  /*1910*/  @!P5 MOV R29, R119 ;  /* 0x00000077001dd202 */ /* 0x000fe40000000f00 */
[----:B---3--:R-:W-:Y:S01]  /*1920*/  @!P3 IADD3 R30, P0, PT, R49, R30, RZ ;  /* 0x0000001e311eb210 */ /* 0x008fe20007f1e0ff */
[----:B------:R-:W-:Y:S01]  /*1930*/  @!P5 IMAD.WIDE.U32 R38, R6, R38, R28 ;  /* 0x000000260626d225 */ /* 0x000fe200078e001c */
[----:B------:R-:W-:-:S02]  /*1940*/  @!P4 IADD3 R32, P1, PT, R35, R32, RZ ;  /* 0x000000202320c210 */ /* 0x000fc40007f3e0ff */
[----:B----4-:R-:W-:Y:S02]  /*1950*/  @!P4 IADD3 R40, P2, PT, R35, R40, RZ ;  /* 0x000000282328c210 */ /* 0x010fe40007f5e0ff */
[----:B------:R-:W-:Y:S02]  /*1960*/  @!P5 IADD3 R37, PT, PT, R39, R37, RZ ;  /* 0x000000252725d210 */ /* 0x000fe40007ffe0ff */
[----:B------:R-:W-:Y:S02]  /*1970*/  @!P5 SHF.L.U32 R29, R38, 0x1, RZ ;  /* 0x00000001261dd819 */ /* 0x000fe400000006ff */
[----:B------:R-:W-:Y:S02]  /*1980*/  @!P3 IADD3.X R31, PT, PT, R36, R31, RZ, P0, !PT ;  /* 0x0000001f241fb210 */ /* 0x000fe400007fe4ff */
[----:B------:R-:W-:Y:S02]  /*1990*/  LOP3.LUT R6, R3, 0xffff, RZ, 0xc0, !PT ;  /* 0x0000ffff03067812 */ /* 0x000fe400078ec0ff */
[C---:B------:R-:W-:Y:S01]  /*19a0*/  @!P4 IADD3.X R33, PT, PT, R34.reuse, R33, RZ, P1, !PT ;  /* 0x000000212221c210 */ /* 0x040fe20000ffe4ff */
[----:B------:R1:W3:Y:S01]  /*19b0*/  @!P3 LDG.E R75, desc[UR6][R30.64] ;  /* 0x000000061e4bb981 */ /* 0x0002e2000c1e1900 */
[----:B------:R-:W-:-:S02]  /*19c0*/  @!P4 IADD3.X R41, PT, PT, R34, R41, RZ, P2, !PT ;  /* 0x000000292229c210 */ /* 0x000fc400017fe4ff */
[----:B------:R-:W-:Y:S01]  /*19d0*/  @!P5 SHF.L.U64.HI R38, R38, 0x1, R37 ;  /* 0x000000012626d819 */ /* 0x000fe20000010225 */
[----:B------:R-:W4:Y:S01]  /*19e0*/  @!P4 LDG.E R76, desc[UR6][R32.64] ;  /* 0x00000006204cc981 */ /* 0x000f22000c1e1900 */
[C---:B0-----:R-:W-:Y:S02]  /*19f0*/  @!P5 IADD3 R26, P1, PT, R29.reuse, R26, RZ ;  /* 0x0000001a1d1ad210 */ /* 0x041fe40007f3e0ff */
[----:B------:R-:W-:Y:S01]  /*1a00*/  @!P5 IADD3 R28, P2, PT, R29, R24, RZ ;  /* 0x000000181d1cd210 */ /* 0x000fe20007f5e0ff */
[----:B------:R-:W4:Y:S01]  /*1a10*/  @!P4 LDG.E R77, desc[UR6][R40.64] ;  /* 0x00000006284dc981 */ /* 0x000f22000c1e1900 */
[C---:B------:R-:W-:Y:S01]  /*1a20*/  @!P5 IADD3.X R27, PT, PT, R38.reuse, R27, RZ, P1, !PT ;  /* 0x0000001b261bd210 */ /* 0x040fe20000ffe4ff */
[----:B-1----:R-:W-:Y:S01]  /*1a30*/  IMAD R31, R113, 0x78, R6 ;  /* 0x00000078711f7824 */ /* 0x002fe200078e0206 */
[----:B------:R-:W-:-:S03]  /*1a40*/  @!P5 IADD3.X R29, PT, PT, R38, R25, RZ, P2, !PT ;  /* 0x00000019261dd210 */ /* 0x000fc600017fe4ff */
[----:B------:R-:W-:Y:S01]  /*1a50*/  IMAD.WIDE R66, R31, 0x4, R66 ;  /* 0x000000041f427825 */ /* 0x000fe200078e0242 */
[----:B------:R0:W4:Y:S04]  /*1a60*/  @!P5 LDG.E R78, desc[UR6][R26.64] ;  /* 0x000000061a4ed981 */ /* 0x000128000c1e1900 */
[----:B------:R-:W4:Y:S04]  /*1a70*/  @!P5 LDG.E R79, desc[UR6][R28.64] ;  /* 0x000000061c4fd981 */ /* 0x000f28000c1e1900 */
[----:B------:R-:W5:Y:S01]  /*1a80*/  LDG.E.64 R66, desc[UR6][R66.64] ;  /* 0x0000000642427981 */ /* 0x000f62000c1e1b00 */
[----:B------:R-:W-:-:S13]  /*1a90*/  ISETP.NE.AND P0, PT, RZ, UR4, PT ;  /* 0x00000004ff007c0c */ /* 0x000fda000bf05270 */
[----:B------:R-:W1:Y:S01]  /*1aa0*/  @P0 LDC.64 R34, c[0x0][0x3b0] ;  /* 0x0000ec00ff220b82 */ /* 0x000e620000000a00 */
[----:B------:R-:W-:Y:S01]  /*1ab0*/  CS2R R64, SRZ ;  /* 0x0000000000407805 */ /* 0x000fe2000001ff00 */
[----:B-1----:R-:W-:-:S05]  /*1ac0*/  @P0 IMAD.WIDE R24, R31, 0x4, R34 ;  /* 0x000000041f180825 */ /* 0x002fca00078e0222 */
[----:B------:R1:W5:Y:S01]  /*1ad0*/  @P0 LDG.E.64 R64, desc[UR6][R24.64] ;  /* 0x0000000618400981 */ /* 0x000362000c1e1b00 */
[----:B------:R-:W-:Y:S01]  /*1ae0*/  MOV R112, 0x3f800000 ;  /* 0x3f80000000707802 */ /* 0x000fe20000000f00 */
[----:B------:R-:W-:Y:S01]  /*1af0*/  UISETP.NE.AND UP0, UPT, UR4, URZ, UPT ;  /* 0x000000ff0400728c */ /* 0x000fe2000bf05270 */
[----:B------:R-:W-:Y:S02]  /*1b00*/  PRMT R110, R8, 0x7632, R110 ;  /* 0x00007632086e7816 */ /* 0x000fe4000000006e */
[----:B------:R-:W-:Y:S02]  /*1b10*/  PRMT R111, R9, 0x7632, R111 ;  /* 0x00007632096f7816 */ /* 0x000fe4000000006f */
[----:B------:R-:W-:Y:S02]  /*1b20*/  PRMT R108, R10, 0x7632, R108 ;  /* 0x000076320a6c7816 */ /* 0x000fe4000000006c */
[----:B------:R-:W-:Y:S02]  /*1b30*/  PRMT R109, R11, 0x7632, R109 ;  /* 0x000076320b6d7816 */ /* 0x000fe4000000006d */
[----:B------:R-:W-:-:S02]  /*1b40*/  PRMT R106, R12, 0x7632, R106 ;  /* 0x000076320c6a7816 */ /* 0x000fc4000000006a */
[----:B------:R-:W-:Y:S02]  /*1b50*/  PRMT R107, R13, 0x7632, R107 ;  /* 0x000076320d6b7816 */ /* 0x000fe4000000006b */
[----:B------:R-:W-:Y:S02]  /*1b60*/  PRMT R104, R14, 0x7632, R104 ;  /* 0x000076320e687816 */ /* 0x000fe40000000068 */
[----:B------:R-:W-:Y:S02]  /*1b70*/  PRMT R105, R15, 0x7632, R105 ;  /* 0x000076320f697816 */ /* 0x000fe40000000069 */
[----:B------:R-:W-:Y:S02]  /*1b80*/  PRMT R102, R16, 0x7632, R102 ;  /* 0x0000763210667816 */ /* 0x000fe40000000066 */
[----:B------:R-:W-:Y:S02]  /*1b90*/  PRMT R103, R17, 0x7632, R103 ;  /* 0x0000763211677816 */ /* 0x000fe40000000067 */
[----:B------:R-:W-:-:S02]  /*1ba0*/  PRMT R100, R18, 0x7632, R100 ;  /* 0x0000763212647816 */ /* 0x000fc40000000064 */
[----:B------:R-:W-:Y:S02]  /*1bb0*/  PRMT R101, R19, 0x7632, R101 ;  /* 0x0000763213657816 */ /* 0x000fe40000000065 */
[----:B--2---:R-:W-:Y:S02]  /*1bc0*/  PRMT R98, R20, 0x7632, R98 ;  /* 0x0000763214627816 */ /* 0x004fe40000000062 */
[----:B------:R-:W-:Y:S02]  /*1bd0*/  PRMT R99, R21, 0x7632, R99 ;  /* 0x0000763215637816 */ /* 0x000fe40000000063 */
[----:B------:R-:W-:Y:S02]  /*1be0*/  PRMT R96, R22, 0x7632, R96 ;  /* 0x0000763216607816 */ /* 0x000fe40000000060 */
[----:B------:R-:W-:Y:S02]  /*1bf0*/  PRMT R97, R23, 0x7632, R97 ;  /* 0x0000763217617816 */ /* 0x000fe40000000061 */
[----:B------:R-:W-:-:S02]  /*1c00*/  PRMT R94, R56, 0x7632, R94 ;  /* 0x00007632385e7816 */ /* 0x000fc4000000005e */
[----:B------:R-:W-:Y:S01]  /*1c10*/  PRMT R95, R57, 0x7632, R95 ;  /* 0x00007632395f7816 */ /* 0x000fe2000000005f */
[----:B------:R-:W-:-:S05]  /*1c20*/  FFMA.FTZ R69, -R68, R68, R69 ;  /* 0x0000004444457223 */ /* 0x000fca0000010145 */
[----:B------:R-:W-:-:S13]  /*1c30*/  FSETP.GTU.FTZ.AND P0, PT, R69, RZ, PT ;  /* 0x000000ff4500720b */ /* 0x000fda0003f1c000 */
[----:B0-----:R-:W0:Y:S01]  /*1c40*/  @P0 LDC R26, c[0x0][0x3c0] ;  /* 0x0000f000ff1a0b82 */ /* 0x001e220000000800 */
[----:B------:R-:W-:Y:S02]  /*1c50*/  PRMT R92, R58, 0x7632, R92 ;  /* 0x000076323a5c7816 */ /* 0x000fe4000000005c */
[----:B------:R-:W-:Y:S02]  /*1c60*/  PRMT R93, R59, 0x7632, R93 ;  /* 0x000076323b5d7816 */ /* 0x000fe4000000005d */
[----:B------:R-:W-:Y:S01]  /*1c70*/  PRMT R80, R61, 0x7632, R80 ;  /* 0x000076323d507816 */ /* 0x000fe20000000050 */
[----:B0-----:R-:W-:-:S04]  /*1c80*/  @P0 FADD.FTZ R26, R69, R26 ;  /* 0x0000001a451a0221 */ /* 0x001fc80000010000 */
[----:B------:R1:W0:Y:S01]  /*1c90*/  @P0 MUFU.RSQ R112, R26 ;  /* 0x0000001a00700308 */ /* 0x0002220000001400 */
[----:B------:R-:W-:Y:S02]  /*1ca0*/  PRMT R69, R60, 0x7632, R69 ;  /* 0x000076323c457816 */ /* 0x000fe40000000045 */
[----:B------:R-:W-:Y:S02]  /*1cb0*/  PRMT R82, R63, 0x7632, R82 ;  /* 0x000076323f527816 */ /* 0x000fe40000000052 */
[----:B------:R-:W-:Y:S02]  /*1cc0*/  PRMT R81, R62, 0x7632, R81 ;  /* 0x000076323e517816 */ /* 0x000fe40000000051 */
[----:B------:R-:W-:Y:S02]  /*1cd0*/  PRMT R83, R70, 0x7632, R83 ;  /* 0x0000763246537816 */ /* 0x000fe40000000053 */
[----:B------:R-:W-:Y:S02]  /*1ce0*/  PRMT R84, R71, 0x7632, R84 ;  /* 0x0000763247547816 */ /* 0x000fe40000000054 */
[----:B------:R-:W-:-:S02]  /*1cf0*/  PRMT R85, R74, 0x7632, R85 ;  /* 0x000076324a557816 */ /* 0x000fc40000000055 */
[----:B---3--:R-:W-:Y:S02]  /*1d00*/  PRMT R86, R75, 0x7632, R86 ;  /* 0x000076324b567816 */ /* 0x008fe40000000056 */
[----:B----4-:R-:W-:Y:S02]  /*1d10*/  PRMT R87, R76, 0x7632, R87 ;  /* 0x000076324c577816 */ /* 0x010fe40000000057 */
[----:B------:R-:W-:Y:S02]  /*1d20*/  PRMT R88, R77, 0x7632, R88 ;  /* 0x000076324d587816 */ /* 0x000fe40000000058 */
[----:B------:R-:W-:Y:S02]  /*1d30*/  PRMT R89, R78, 0x7632, R89 ;  /* 0x000076324e597816 */ /* 0x000fe40000000059 */
[----:B------:R-:W-:Y:S01]  /*1d40*/  PRMT R90, R79, 0x7632, R90 ;  /* 0x000076324f5a7816 */ /* 0x000fe2000000005a */
[----:B01----:R-:W-:Y:S06]  /*1d50*/  BRA.U UP0, `(.L_x_55) ;  /* 0x0000001100847547 */ /* 0x003fec000b800000 */
[----:B------:R-:W-:Y:S02]  /*1d60*/  SHF.L.U32 R27, R8, 0x10, RZ ;  /* 0x00000010081b7819 */ /* 0x000fe400000006ff */
[----:B------:R-:W-:Y:S02]  /*1d70*/  SHF.L.U32 R31, R10, 0x10, RZ ;  /* 0x000000100a1f7819 */ /* 0x000fe400000006ff */
[----:B------:R-:W-:Y:S01]  /*1d80*/  SHF.L.U32 R29, R110, 0x10, RZ ;  /* 0x000000106e1d7819 */ /* 0x000fe200000006ff */
[C---:B------:R-:W-:Y:S01]  /*1d90*/  FADD.FTZ R27, -R68.reuse, R27 ;  /* 0x0000001b441b7221 */ /* 0x040fe20000010100 */
[----:B------:R-:W-:Y:S01]  /*1da0*/  SHF.L.U32 R25, R9, 0x10, RZ ;  /* 0x0000001009197819 */ /* 0x000fe200000006ff */
[C---:B------:R-:W-:Y:S01]  /*1db0*/  FADD.FTZ R35, -R68.reuse, R31 ;  /* 0x0000001f44237221 */ /* 0x040fe20000010100 */
[----:B------:R-:W-:Y:S01]  /*1dc0*/  SHF.L.U32 R24, R111, 0x10, RZ ;  /* 0x000000106f187819 */ /* 0x000fe200000006ff */
[----:B------:R-:W-:Y:S01]  /*1dd0*/  FADD.FTZ R29, -R68, R29 ;  /* 0x0000001d441d7221 */ /* 0x000fe20000010100 */
[----:B------:R-:W-:Y:S01]  /*1de0*/  FMUL.FTZ R26, R27, R112 ;  /* 0x000000701b1a7220 */ /* 0x000fe20000410000 */
[----:B-----5:R-:W-:Y:S01]  /*1df0*/  FMUL.FTZ R31, R66, R25 ;  /* 0x00000019421f7220 */ /* 0x020fe20000410000 */
[----:B------:R-:W-:Y:S01]  /*1e00*/  SHF.L.U32 R33, R11, 0x10, RZ ;  /* 0x000000100b217819 */ /* 0x000fe200000006ff */
[----:B------:R-:W-:Y:S01]  /*1e10*/  FMUL.FTZ R28, R67, R24 ;  /* 0x00000018431c7220 */ /* 0x000fe20000410000 */
[----:B------:R-:W-:Y:S01]  /*1e20*/  FMUL.FTZ R29, R29, R112 ;  /* 0x000000701d1d7220 */ /* 0x000fe20000410000 */
[----:B------:R-:W-:Y:S01]  /*1e30*/  FADD.FTZ R27, RZ, R31 ;  /* 0x0000001fff1b7221 */ /* 0x000fe20000010000 */
[----:B------:R-:W-:Y:S01]  /*1e40*/  FFMA.FTZ R30, R26, R31, RZ ;  /* 0x0000001f1a1e7223 */ /* 0x000fe200000100ff */
[----:B------:R-:W-:Y:S01]  /*1e50*/  FFMA.FTZ R26, R25, R26, RZ ;  /* 0x0000001a191a7223 */ /* 0x000fe200000100ff */
[----:B------:R-:W-:Y:S01]  /*1e60*/  FADD.FTZ R32, RZ, R25 ;  /* 0x00000019ff207221 */ /* 0x000fe20000010000 */
[----:B------:R-:W-:Y:S01]  /*1e70*/  FADD.FTZ R27, R28, R27 ;  /* 0x0000001b1c1b7221 */ /* 0x000fe20000010000 */
[----:B------:R-:W-:Y:S01]  /*1e80*/  FFMA.FTZ R30, R29, R28, R30 ;  /* 0x0000001c1d1e7223 */ /* 0x000fe2000001001e */
[----:B------:R-:W-:Y:S01]  /*1e90*/  FMUL.FTZ R35, R35, R112 ;  /* 0x0000007023237220 */ /* 0x000fe20000410000 */
[----:B------:R-:W-:Y:S01]  /*1ea0*/  FMUL.FTZ R28, R66, R33 ;  /* 0x00000021421c7220 */ /* 0x000fe20000410000 */
[----:B------:R-:W-:Y:S01]  /*1eb0*/  SHF.L.U32 R25, R108, 0x10, RZ ;  /* 0x000000106c197819 */ /* 0x000fe200000006ff */
[C---:B------:R-:W-:Y:S01]  /*1ec0*/  FADD.FTZ R32, R33.reuse, R32 ;  /* 0x0000002021207221 */ /* 0x040fe20000010000 */
[----:B------:R-:W-:Y:S01]  /*1ed0*/  FFMA.FTZ R33, R33, R35, R26 ;  /* 0x0000002321217223 */ /* 0x000fe2000001001a */
[----:B------:R-:W-:Y:S01]  /*1ee0*/  FFMA.FTZ R30, R35, R28, R30 ;  /* 0x0000001c231e7223 */ /* 0x000fe2000001001e */
[----:B------:R-:W-:Y:S01]  /*1ef0*/  SHF.L.U32 R35, R12, 0x10, RZ ;  /* 0x000000100c237819 */ /* 0x000fe200000006ff */
[----:B------:R-:W-:Y:S01]  /*1f00*/  FADD.FTZ R25, -R68, R25 ;  /* 0x0000001944197221 */ /* 0x000fe20000010100 */
[----:B------:R-:W-:Y:S01]  /*1f10*/  FADD.FTZ R31, R27, R28 ;  /* 0x0000001c1b1f7221 */ /* 0x000fe20000010000 */
[----:B------:R-:W-:Y:S01]  /*1f20*/  SHF.L.U32 R26, R109, 0x10, RZ ;  /* 0x000000106d1a7819 */ /* 0x000fe200000006ff */
[----:B------:R-:W-:Y:S01]  /*1f30*/  FFMA.FTZ R29, R24, R29, RZ ;  /* 0x0000001d181d7223 */ /* 0x000fe200000100ff */
[----:B------:R-:W-:Y:S01]  /*1f40*/  FADD.FTZ R27, RZ, R24 ;  /* 0x00000018ff1b7221 */ /* 0x000fe20000010000 */
[-C--:B------:R-:W-:Y:S01]  /*1f50*/  FMUL.FTZ R25, R25, R112.reuse ;  /* 0x0000007019197220 */ /* 0x080fe20000410000 */
[----:B------:R-:W-:Y:S01]  /*1f60*/  FADD.FTZ R37, -R68, R35 ;  /* 0x0000002344257221 */ /* 0x000fe20000010100 */
[----:B------:R-:W-:Y:S01]  /*1f70*/  SHF.L.U32 R28, R13, 0x10, RZ ;  /* 0x000000100d1c7819 */ /* 0x000fe200000006ff */
[----:B------:R-:W-:Y:S01]  /*1f80*/  FADD.FTZ R27, R26, R27 ;  /* 0x0000001b1a1b7221 */ /* 0x000fe20000010000 */
[----:B------:R-:W-:Y:S01]  /*1f90*/  SHF.L.U32 R35, R106, 0x10, RZ ;  /* 0x000000106a237819 */ /* 0x000fe200000006ff */
[----:B------:R-:W-:Y:S01]  /*1fa0*/  FFMA.FTZ R29, R26, R25, R29 ;  /* 0x000000191a1d7223 */ /* 0x000fe2000001001d */
[----:B------:R-:W-:Y:S01]  /*1fb0*/  FMUL.FTZ R37, R37, R112 ;  /* 0x0000007025257220 */ /* 0x000fe20000410000 */
[----:B------:R-:W-:Y:S01]  /*1fc0*/  FMUL.FTZ R26, R67, R26 ;  /* 0x0000001a431a7220 */ /* 0x000fe20000410000 */
[----:B------:R-:W-:Y:S01]  /*1fd0*/  FADD.FTZ R32, R32, R28 ;  /* 0x0000001c20207221 */ /* 0x000fe20000010000 */
[----:B------:R-:W-:Y:S01]  /*1fe0*/  FADD.FTZ R35, -R68, R35 ;  /* 0x0000002344237221 */ /* 0x000fe20000010100 */
[----:B------:R-:W-:Y:S01]  /*1ff0*/  FFMA.FTZ R33, R28, R37, R33 ;  /* 0x000000251c217223 */ /* 0x000fe20000010021 */
[----:B------:R-:W-:Y:S01]  /*2000*/  FFMA.FTZ R30, R25, R26, R30 ;  /* 0x0000001a191e7223 */ /* 0x000fe2000001001e */
[----:B------:R-:W-:Y:S01]  /*2010*/  FMUL.FTZ R28, R66, R28 ;  /* 0x0000001c421c7220 */ /* 0x000fe20000410000 */
[----:B------:R-:W-:Y:S01]  /*2020*/  SHF.L.U32 R25, R14, 0x10, RZ ;  /* 0x000000100e197819 */ /* 0x000fe200000006ff */
[----:B------:R-:W-:Y:S01]  /*2030*/  FMUL.FTZ R35, R35, R112 ;  /* 0x0000007023237220 */ /* 0x000fe20000410000 */
[----:B------:R-:W-:Y:S01]  /*2040*/  SHF.L.U32 R24, R107, 0x10, RZ ;  /* 0x000000106b187819 */ /* 0x000fe200000006ff */
[----:B------:R-:W-:Y:S01]  /*2050*/  FADD.FTZ R31, R26, R31 ;  /* 0x0000001f1a1f7221 */ /* 0x000fe20000010000 */
[----:B------:R-:W-:Y:S01]  /*2060*/  FFMA.FTZ R30, R37, R28, R30 ;  /* 0x0000001c251e7223 */ /* 0x000fe2000001001e */
[----:B------:R-:W-:Y:S01]  /*2070*/  SHF.L.U32 R37, R104, 0x10, RZ ;  /* 0x0000001068257819 */ /* 0x000fe200000006ff */
[----:B------:R-:W-:Y:S01]  /*2080*/  FADD.FTZ R25, -R68, R25 ;  /* 0x0000001944197221 */ /* 0x000fe20000010100 */
[----:B------:R-:W-:Y:S01]  /*2090*/  FMUL.FTZ R26, R67, R24 ;  /* 0x00000018431a7220 */ /* 0x000fe20000410000 */
[----:B------:R-:W-:Y:S01]  /*20a0*/  FADD.FTZ R27, R27, R24 ;  /* 0x000000181b1b7221 */ /* 0x000fe20000010000 */
[----:B------:R-:W-:Y:S01]  /*20b0*/  FFMA.FTZ R29, R24, R35, R29 ;  /* 0x00000023181d7223 */ /* 0x000fe2000001001d */
[----:B------:R-:W-:Y:S01]  /*20c0*/  FADD.FTZ R31, R31, R28 ;  /* 0x0000001c1f1f7221 */ /* 0x000fe20000010000 */
[----:B------:R-:W-:Y:S01]  /*20d0*/  SHF.L.U32 R24, R15, 0x10, RZ ;  /* 0x000000100f187819 */ /* 0x000fe200000006ff */
[----:B------:R-:W-:Y:S01]  /*20e0*/  FMUL.FTZ R25, R25, R112 ;  /* 0x0000007019197220 */ /* 0x000fe20000410000 */
[----:B------:R-:W-:Y:S01]  /*20f0*/  FADD.FTZ R37, -R68, R37 ;  /* 0x0000002544257221 */ /* 0x000fe20000010100 */
[----:B------:R-:W-:Y:S01]  /*2100*/  FADD.FTZ R31, R26, R31 ;  /* 0x0000001f1a1f7221 */ /* 0x000fe20000010000 */
[----:B------:R-:W-:Y:S01]  /*2110*/  FFMA.FTZ R30, R35, R26, R30 ;  /* 0x0000001a231e7223 */ /* 0x000fe2000001001e */
        /* <DEDUP_REMOVED lines=12> */
[----:B------:R-:W-:Y:S01]  /*21e0*/  FADD.FTZ R31, R31, R24 ;  /* 0x000000181f1f7221 */ /* 0x000fe20000010000 */
[----:B------:R-:W-:Y:S01]  /*21f0*/  SHF.L.U32 R24, R17, 0x10, RZ ;  /* 0x0000001011187819 */ /* 0x000fe200000006ff */
[----:B------:R-:W-:Y:S01]  /*2200*/  FMUL.FTZ R35, R35, R112 ;  /* 0x0000007023237220 */ /* 0x000fe20000410000 */
[----:B------:R-:W-:Y:S01]  /*2210*/  FFMA.FTZ R30, R37, R26, R30 ;  /* 0x0000001a251e7223 */ /* 0x000fe2000001001e */
[----:B------:R-:W-:Y:S01]  /*2220*/  SHF.L.U32 R37, R18, 0x10, RZ ;  /* 0x0000001012257819 */ /* 0x000fe200000006ff */
[----:B------:R-:W-:Y:S01]  /*2230*/  FADD.FTZ R25, -R68, R25 ;  /* 0x0000001944197221 */ /* 0x000fe20000010100 */
[----:B------:R-:W-:Y:S01]  /*2240*/  FADD.FTZ R31, R26, R31 ;  /* 0x0000001f1a1f7221 */ /* 0x000fe20000010000 */
[----:B------:R-:W-:Y:S01]  /*2250*/  FMUL.FTZ R26, R66, R24 ;  /* 0x00000018421a7220 */ /* 0x000fe20000410000 */
[----:B------:R-:W-:Y:S01]  /*2260*/  FADD.FTZ R32, R32, R24 ;  /* 0x0000001820207221 */ /* 0x000fe20000010000 */
[----:B------:R-:W-:Y:S01]  /*2270*/  FFMA.FTZ R33, R24, R35, R33 ;  /* 0x0000002318217223 */ /* 0x000fe20000010021 */
        /* <DEDUP_REMOVED lines=97> */
[----:B------:R-:W-:Y:S01]  /*2890*/  FADD.FTZ R31, R31, R24 ;  /* 0x000000181f1f7221 */ /* 0x000fe20000010000 */
[----:B------:R-:W-:Y:S01]  /*28a0*/  SHF.L.U32 R25, R69, 0x10, RZ ;  /* 0x0000001045197819 */ /* 0x000fe200000006ff */
[----:B------:R-:W-:Y:S01]  /*28b0*/  FMUL.FTZ R35, R35, R112 ;  /* 0x0000007023237220 */ /* 0x000fe20000410000 */
[----:B------:R-:W-:Y:S01]  /*28c0*/  SHF.L.U32 R24, R61, 0x10, RZ ;  /* 0x000000103d187819 */ /* 0x000fe200000006ff */
[----:B------:R-:W-:Y:S01]  /*28d0*/  FFMA.FTZ R30, R37, R26, R30 ;  /* 0x0000001a251e7223 */ /* 0x000fe2000001001e */
[----:B------:R-:W-:Y:S01]  /*28e0*/  FADD.FTZ R31, R26, R31 ;  /* 0x0000001f1a1f7221 */ /* 0x000fe20000010000 */
[----:B------:R-:W-:Y:S01]  /*28f0*/  SHF.L.U32 R37, R62, 0x10, RZ ;  /* 0x000000103e257819 */ /* 0x000fe200000006ff */
[----:B------:R-:W-:Y:S01]  /*2900*/  FADD.FTZ R25, -R68, R25 ;  /* 0x0000001944197221 */ /* 0x000fe20000010100 */
[----:B------:R-:W-:Y:S01]  /*2910*/  FMUL.FTZ R26, R66, R24 ;  /* 0x00000018421a7220 */ /* 0x000fe20000410000 */
[----:B------:R-:W-:Y:S01]  /*2920*/  FADD.FTZ R32, R32, R24 ;  /* 0x0000001820207221 */ /* 0x000fe20000010000 */
[----:B------:R-:W-:Y:S01]  /*2930*/  FFMA.FTZ R33, R24, R35, R33 ;  /* 0x0000002318217223 */ /* 0x000fe20000010021 */
[----:B------:R-:W-:Y:S01]  /*2940*/  SHF.L.U32 R24, R80, 0x10, RZ ;  /* 0x0000001050187819 */ /* 0x000fe200000006ff */
[----:B------:R-:W-:Y:S01]  /*2950*/  FMUL.FTZ R25, R25, R112 ;  /* 0x0000007019197220 */ /* 0x000fe20000410000 */
[----:B------:R-:W-:Y:S01]  /*2960*/  FFMA.FTZ R30, R35, R26, R30 ;  /* 0x0000001a231e7223 */ /* 0x000fe2000001001e */
[----:B------:R-:W-:Y:S01]  /*2970*/  FADD.FTZ R37, -R68, R37 ;  /* 0x0000002544257221 */ /* 0x000fe20000010100 */
[----:B------:R-:W-:Y:S01]  /*2980*/  SHF.L.U32 R35, R81, 0x10, RZ ;  /* 0x0000001051237819 */ /* 0x000fe200000006ff */
[----:B------:R-:W-:Y:S01]  /*2990*/  FADD.FTZ R31, R31, R26 ;  /* 0x0000001a1f1f7221 */ /* 0x000fe20000010000 */
[----:B------:R-:W-:Y:S01]  /*29a0*/  SHF.L.U32 R26, R63, 0x10, RZ ;  /* 0x000000103f1a7819 */ /* 0x000fe200000006ff */
[----:B------:R-:W-:Y:S01]  /*29b0*/  FADD.FTZ R27, R27, R24 ;  /* 0x000000181b1b7221 */ /* 0x000fe20000010000 */
[----:B------:R-:W-:Y:S01]  /*29c0*/  FFMA.FTZ R29, R24, R25, R29 ;  /* 0x00000019181d7223 */ /* 0x000fe2000001001d */
[----:B------:R-:W-:Y:S01]  /*29d0*/  FMUL.FTZ R37, R37, R112 ;  /* 0x0000007025257220 */ /* 0x000fe20000410000 */
[----:B------:R-:W-:Y:S01]  /*29e0*/  FMUL.FTZ R24, R67, R24 ;  /* 0x0000001843187220 */ /* 0x000fe20000410000 */
[----:B------:R-:W-:Y:S01]  /*29f0*/  FADD.FTZ R35, -R68, R35 ;  /* 0x0000002344237221 */ /* 0x000fe20000010100 */
[----:B------:R-:W-:Y:S01]  /*2a00*/  FADD.FTZ R32, R32, R26 ;  /* 0x0000001a20207221 */ /* 0x000fe20000010000 */
[----:B------:R-:W-:Y:S01]  /*2a10*/  FFMA.FTZ R33, R26, R37, R33 ;  /* 0x000000251a217223 */ /* 0x000fe20000010021 */
[----:B------:R-:W-:Y:S01]  /*2a20*/  FADD.FTZ R31, R24, R31 ;  /* 0x0000001f181f7221 */ /* 0x000fe20000010000 */
[----:B------:R-:W-:Y:S01]  /*2a30*/  FFMA.FTZ R30, R25, R24, R30 ;  /* 0x00000018191e7223 */ /* 0x000fe2000001001e */
[----:B------:R-:W-:Y:S01]  /*2a40*/  FMUL.FTZ R26, R66, R26 ;  /* 0x0000001a421a7220 */ /* 0x000fe20000410000 */
[----:B------:R-:W-:Y:S01]  /*2a50*/  SHF.L.U32 R24, R82, 0x10, RZ ;  /* 0x0000001052187819 */ /* 0x000fe200000006ff */
[----:B------:R-:W-:Y:S01]  /*2a60*/  FMUL.FTZ R35, R35, R112 ;  /* 0x0000007023237220 */ /* 0x000fe20000410000 */
[----:B------:R-:W-:Y:S01]  /*2a70*/  SHF.L.U32 R38, R79, 0x10, RZ ;  /* 0x000000104f267819 */ /* 0x000fe200000006ff */
[----:B------:R-:W-:Y:S01]  /*2a80*/  FFMA.FTZ R30, R37, R26, R30 ;  /* 0x0000001a251e7223 */ /* 0x000fe2000001001e */
[----:B------:R-:W-:Y:S01]  /*2a90*/  SHF.L.U32 R37, R70, 0x10, RZ ;  /* 0x0000001046257819 */ /* 0x000fe200000006ff */
[----:B------:R-:W-:Y:S01]  /*2aa0*/  FFMA.FTZ R25, R24, R35, R29 ;  /* 0x0000002318197223 */ /* 0x000fe2000001001d */
[----:B------:R-:W-:Y:S01]  /*2ab0*/  SHF.L.U32 R29, R83, 0x10, RZ ;  /* 0x00000010531d7819 */ /* 0x000fe200000006ff */
[----:B------:R-:W-:Y:S01]  /*2ac0*/  FADD.FTZ R31, R31, R26 ;  /* 0x0000001a1f1f7221 */ /* 0x000fe20000010000 */
[----:B------:R-:W-:Y:S01]  /*2ad0*/  FMUL.FTZ R26, R67, R24 ;  /* 0x00000018431a7220 */ /* 0x000fe20000410000 */
[----:B------:R-:W-:Y:S01]  /*2ae0*/  FADD.FTZ R27, R27, R24 ;  /* 0x000000181b1b7221 */ /* 0x000fe20000010000 */
[----:B------:R-:W-:Y:S01]  /*2af0*/  SHF.L.U32 R24, R71, 0x10, RZ ;  /* 0x0000001047187819 */ /* 0x000fe200000006ff */
[C---:B------:R-:W-:Y:S01]  /*2b00*/  FADD.FTZ R37, -R68.reuse, R37 ;  /* 0x0000002544257221 */ /* 0x040fe20000010100 */
[----:B------:R-:W-:Y:S01]  /*2b10*/  FADD.FTZ R29, -R68, R29 ;  /* 0x0000001d441d7221 */ /* 0x000fe20000010100 */
[----:B------:R-:W-:Y:S01]  /*2b20*/  FADD.FTZ R31, R26, R31 ;  /* 0x0000001f1a1f7221 */ /* 0x000fe20000010000 */
[----:B------:R-:W-:Y:S01]  /*2b30*/  FFMA.FTZ R30, R35, R26, R30 ;  /* 0x0000001a231e7223 */ /* 0x000fe2000001001e */
[----:B------:R-:W-:Y:S01]  /*2b40*/  SHF.L.U32 R26, R84, 0x10, RZ ;  /* 0x00000010541a7819 */ /* 0x000fe200000006ff */
[----:B------:R-:W-:Y:S01]  /*2b50*/  FMUL.FTZ R37, R37, R112 ;  /* 0x0000007025257220 */ /* 0x000fe20000410000 */
[----:B------:R-:W-:Y:S01]  /*2b60*/  FMUL.FTZ R28, R66, R24 ;  /* 0x00000018421c7220 */ /* 0x000fe20000410000 */
[----:B------:R-:W-:Y:S01]  /*2b70*/  SHF.L.U32 R35, R74, 0x10, RZ ;  /* 0x000000104a237819 */ /* 0x000fe200000006ff */
[----:B------:R-:W-:Y:S01]  /*2b80*/  FMUL.FTZ R29, R29, R112 ;  /* 0x000000701d1d7220 */ /* 0x000fe20000410000 */
[----:B------:R-:W-:Y:S01]  /*2b90*/  FADD.FTZ R32, R32, R24 ;  /* 0x0000001820207221 */ /* 0x000fe20000010000 */
[----:B------:R-:W-:Y:S01]  /*2ba0*/  FFMA.FTZ R33, R24, R37, R33 ;  /* 0x0000002518217223 */ /* 0x000fe20000010021 */
[----:B------:R-:W-:Y:S01]  /*2bb0*/  FADD.FTZ R31, R31, R28 ;  /* 0x0000001c1f1f7221 */ /* 0x000fe20000010000 */
[----:B------:R-:W-:Y:S01]  /*2bc0*/  FFMA.FTZ R30, R37, R28, R30 ;  /* 0x0000001c251e7223 */ /* 0x000fe2000001001e */
[----:B------:R-:W-:Y:S01]  /*2bd0*/  FADD.FTZ R24, R27, R26 ;  /* 0x0000001a1b187221 */ /* 0x000fe20000010000 */
[----:B------:R-:W-:Y:S01]  /*2be0*/  FFMA.FTZ R25, R26, R29, R25 ;  /* 0x0000001d1a197223 */ /* 0x000fe20000010019 */
[----:B------:R-:W-:Y:S01]  /*2bf0*/  SHF.L.U32 R28, R75, 0x10, RZ ;  /* 0x000000104b1c7819 */ /* 0x000fe200000006ff */
[----:B------:R-:W-:Y:S01]  /*2c00*/  FMUL.FTZ R26, R67, R26 ;  /* 0x0000001a431a7220 */ /* 0x000fe20000410000 */
[----:B------:R-:W-:Y:S01]  /*2c10*/  FADD.FTZ R35, -R68, R35 ;  /* 0x0000002344237221 */ /* 0x000fe20000010100 */
[----:B------:R-:W-:-:S02]  /*2c20*/  SHF.L.U32 R27, R85, 0x10, RZ ;  /* 0x00000010551b7819 */ /* 0x000fc400000006ff */
[----:B------:R-:W-:Y:S01]  /*2c30*/  FADD.FTZ R31, R26, R31 ;  /* 0x0000001f1a1f7221 */ /* 0x000fe20000010000 */
[----:B------:R-:W-:Y:S01]  /*2c40*/  FFMA.FTZ R30, R29, R26, R30 ;  /* 0x0000001a1d1e7223 */ /* 0x000fe2000001001e */
[----:B------:R-:W-:Y:S01]  /*2c50*/  FMUL.FTZ R35, R35, R112 ;  /* 0x0000007023237220 */ /* 0x000fe20000410000 */
[----:B------:R-:W-:Y:S01]  /*2c60*/  FMUL.FTZ R34, R66, R28 ;  /* 0x0000001c42227220 */ /* 0x000fe20000410000 */
[----:B------:R-:W-:Y:S01]  /*2c70*/  SHF.L.U32 R26, R86, 0x10, RZ ;  /* 0x00000010561a7819 */ /* 0x000fe200000006ff */
[----:B------:R-:W-:Y:S01]  /*2c80*/  FADD.FTZ R27, -R68, R27 ;  /* 0x0000001b441b7221 */ /* 0x000fe20000010100 */
[----:B------:R-:W-:Y:S01]  /*2c90*/  SHF.L.U32 R29, R76, 0x10, RZ ;  /* 0x000000104c1d7819 */ /* 0x000fe200000006ff */
[----:B------:R-:W-:Y:S01]  /*2ca0*/  FADD.FTZ R31, R31, R34 ;  /* 0x000000221f1f7221 */ /* 0x000fe20000010000 */
[----:B------:R-:W-:Y:S01]  /*2cb0*/  FFMA.FTZ R30, R35, R34, R30 ;  /* 0x00000022231e7223 */ /* 0x000fe2000001001e */
[----:B------:R-:W-:Y:S01]  /*2cc0*/  FADD.FTZ R32, R32, R28 ;  /* 0x0000001c20207221 */ /* 0x000fe20000010000 */
[----:B------:R-:W-:Y:S01]  /*2cd0*/  FFMA.FTZ R33, R28, R35, R33 ;  /* 0x000000231c217223 */ /* 0x000fe20000010021 */
[----:B------:R-:W-:Y:S01]  /*2ce0*/  SHF.L.U32 R34, R77, 0x10, RZ ;  /* 0x000000104d227819 */ /* 0x000fe200000006ff */
[----:B------:R-:W-:Y:S01]  /*2cf0*/  FMUL.FTZ R28, R67, R26 ;  /* 0x0000001a431c7220 */ /* 0x000fe20000410000 */
[----:B------:R-:W-:Y:S01]  /*2d00*/  FMUL.FTZ R27, R27, R112 ;  /* 0x000000701b1b7220 */ /* 0x000fe20000410000 */
[----:B------:R-:W-:Y:S01]  /*2d10*/  SHF.L.U32 R35, R87, 0x10, RZ ;  /* 0x0000001057237819 */ /* 0x000fe200000006ff */
[----:B------:R-:W-:Y:S01]  /*2d20*/  FADD.FTZ R29, -R68, R29 ;  /* 0x0000001d441d7221 */ /* 0x000fe20000010100 */
        /* <DEDUP_REMOVED lines=9> */
[----:B------:R-:W-:Y:S01]  /*2dc0*/  FMUL.FTZ R30, R67, R28 ;  /* 0x0000001c431e7220 */ /* 0x000fe20000410000 */
[----:B------:R-:W-:Y:S01]  /*2dd0*/  FMUL.FTZ R35, R35, R112 ;  /* 0x0000007023237220 */ /* 0x000fe20000410000 */
[----:B------:R-:W-:Y:S01]  /*2de0*/  FFMA.FTZ R25, R26, R27, R25 ;  /* 0x0000001b1a197223 */ /* 0x000fe20000010019 */
[----:B------:R-:W-:Y:S01]  /*2df0*/  FADD.FTZ R37, -R68, R37 ;  /* 0x0000002544257221 */ /* 0x000fe20000010100 */
[----:B------:R-:W-:Y:S01]  /*2e00*/  SHF.L.U32 R27, R89, 0x10, RZ ;  /* 0x00000010591b7819 */ /* 0x000fe200000006ff */
[----:B------:R-:W-:Y:S01]  /*2e10*/  FADD.FTZ R24, R24, R26 ;  /* 0x0000001a18187221 */ /* 0x000fe20000010000 */
[----:B------:R-:W-:Y:S01]  /*2e20*/  FADD.FTZ R31, R30, R31 ;  /* 0x0000001f1e1f7221 */ /* 0x000fe20000010000 */
[----:B------:R-:W-:Y:S01]  /*2e30*/  FFMA.FTZ R36, R35, R30, R36 ;  /* 0x0000001e23247223 */ /* 0x000fe20000010024 */
[----:B------:R-:W-:Y:S01]  /*2e40*/  SHF.L.U32 R30, R90, 0x10, RZ ;  /* 0x000000105a1e7819 */ /* 0x000fe200000006ff */
[----:B------:R-:W-:Y:S01]  /*2e50*/  FMUL.FTZ R26, R66, R38 ;  /* 0x00000026421a7220 */ /* 0x000fe20000410000 */
[----:B------:R-:W-:Y:S01]  /*2e60*/  FMUL.FTZ R37, R37, R112 ;  /* 0x0000007025257220 */ /* 0x000fe20000410000 */
[----:B------:R-:W-:Y:S01]  /*2e70*/  FADD.FTZ R27, -R68, R27 ;  /* 0x0000001b441b7221 */ /* 0x000fe20000010100 */
[----:B------:R-:W-:Y:S01]  /*2e80*/  FFMA.FTZ R33, R34, R29, R33 ;  /* 0x0000001d22217223 */ /* 0x000fe20000010021 */
[----:B------:R-:W-:Y:S01]  /*2e90*/  FADD.FTZ R31, R31, R26 ;  /* 0x0000001a1f1f7221 */ /* 0x000fe20000010000 */
[----:B------:R-:W-:Y:S01]  /*2ea0*/  FFMA.FTZ R36, R37, R26, R36 ;  /* 0x0000001a25247223 */ /* 0x000fe20000010024 */
[----:B------:R-:W-:Y:S01]  /*2eb0*/  FMUL.FTZ R26, R67, R30 ;  /* 0x0000001e431a7220 */ /* 0x000fe20000410000 */
[----:B------:R-:W-:Y:S01]  /*2ec0*/  FMUL.FTZ R29, R27, R112 ;  /* 0x000000701b1d7220 */ /* 0x000fe20000410000 */
[----:B------:R-:W-:Y:S01]  /*2ed0*/  FADD.FTZ R32, R32, R34 ;  /* 0x0000002220207221 */ /* 0x000fe20000010000 */
        /* <DEDUP_REMOVED lines=9> */
.L_x_55:
[----:B------:R-:W-:Y:S02]  /*2f70*/  SHF.L.U32 R25, R8, 0x10, RZ ;  /* 0x0000001008197819 */ /* 0x000fe400000006ff */
[----:B------:R-:W-:Y:S02]  /*2f80*/  SHF.L.U32 R27, R110, 0x10, RZ ;  /* 0x000000106e1b7819 */ /* 0x000fe400000006ff */
[----:B------:R-:W-:Y:S01]  /*2f90*/  SHF.L.U32 R29, R10, 0x10, RZ ;  /* 0x000000100a1d7819 */ /* 0x000fe200000006ff */
[----:B------:R-:W-:Y:S01]  /*2fa0*/  FADD.FTZ R25, -R68, R25 ;  /* 0x0000001944197221 */ /* 0x000fe20000010100 */
[----:B------:R-:W-:Y:S01]  /*2fb0*/  SHF.L.U32 R31, R108, 0x10, RZ ;  /* 0x000000106c1f7819 */ /* 0x000fe200000006ff */
[----:B------:R-:W-:Y:S01]  /*2fc0*/  FADD.FTZ R27, -R68, R27 ;  /* 0x0000001b441b7221 */ /* 0x000fe20000010100 */
[----:B------:R-:W-:Y:S01]  /*2fd0*/  SHF.L.U32 R37, R12, 0x10, RZ ;  /* 0x000000100c257819 */ /* 0x000fe200000006ff */
[C---:B------:R-:W-:Y:S01]  /*2fe0*/  FADD.FTZ R29, -R68.reuse, R29 ;  /* 0x0000001d441d7221 */ /* 0x040fe20000010100 */
[-C--:B------:R-:W-:Y:S01]  /*2ff0*/  FMUL.FTZ R25, R25, R112.reuse ;  /* 0x0000007019197220 */ /* 0x080fe20000410000 */
[----:B------:R-:W-:Y:S01]  /*3000*/  FADD.FTZ R31, -R68, R31 ;  /* 0x0000001f441f7221 */ /* 0x000fe20000010100 */
[-C--:B------:R-:W-:Y:S01]  /*3010*/  FMUL.FTZ R24, R27, R112.reuse ;  /* 0x000000701b187220 */ /* 0x080fe20000410000 */
[-C--:B------:R-:W-:Y:S01]  /*3020*/  FMUL.FTZ R91, R29, R112.reuse ;  /* 0x000000701d5b7220 */ /* 0x080fe20000410000 */
[C-C-:B-----5:R-:W-:Y:S01]  /*3030*/  FFMA.FTZ R35, R66.reuse, R25, R64.reuse ;  /* 0x0000001942237223 */ /* 0x160fe20000010040 */
[----:B------:R-:W-:Y:S01]  /*3040*/  FMUL.FTZ R50, R31, R112 ;  /* 0x000000701f327220 */ /* 0x000fe20000410000 */
[--C-:B------:R-:W-:Y:S01]  /*3050*/  FFMA.FTZ R30, R67, R24, R65.reuse ;  /* 0x00000018431e7223 */ /* 0x100fe20000010041 */
[--C-:B------:R-:W-:Y:S01]  /*3060*/  FFMA.FTZ R31, R66, R91, R64.reuse ;  /* 0x0000005b421f7223 */ /* 0x100fe20000010040 */
[----:B------:R-:W-:Y:S01]  /*3070*/  FMUL.FTZ R26, R35, -1.4426950216293334961 ;  /* 0xbfb8aa3b231a7820 */ /* 0x000fe20000410000 */
[----:B------:R-:W-:Y:S01]  /*3080*/  FFMA.FTZ R36, R67, R50, R65 ;  /* 0x0000003243247223 */ /* 0x000fe20000010041 */
[----:B------:R-:W-:Y:S01]  /*3090*/  FMUL.FTZ R27, R30, -1.4426950216293334961 ;  /* 0xbfb8aa3b1e1b7820 */ /* 0x000fe20000410000 */
[----:B------:R-:W-:Y:S01]  /*30a0*/  FMUL.FTZ R29, R31, -1.4426950216293334961 ;  /* 0xbfb8aa3b1f1d7820 */ /* 0x000fe20000410000 */
[----:B------:R-:W-:Y:S01]  /*30b0*/  FADD.FTZ R37, -R68, R37 ;  /* 0x0000002544257221 */ /* 0x000fe20000010100 */
[----:B------:R-:W-:Y:S01]  /*30c0*/  FMUL.FTZ R33, R36, -1.4426950216293334961 ;  /* 0xbfb8aa3b24217820 */ /* 0x000fe20000410000 */
[----:B------:R-:W0:Y:S01]  /*30d0*/  MUFU.EX2 R26, R26 ;  /* 0x0000001a001a7308 */ /* 0x000e220000000800 */
[----:B------:R-:W-:Y:S01]  /*30e0*/  SHF.L.U32 R39, R104, 0x10, RZ ;  /* 0x0000001068277819 */ /* 0x000fe200000006ff */
[-C--:B------:R-:W-:Y:S01]  /*30f0*/  FMUL.FTZ R115, R37, R112.reuse ;  /* 0x0000007025737220 */ /* 0x080fe20000410000 */
[----:B------:R-:W-:Y:S01]  /*3100*/  SHF.L.U32 R49, R111, 0x10, RZ ;  /* 0x000000106f317819 */ /* 0x000fe200000006ff */
[----:B------:R-:W1:Y:S01]  /*3110*/  MUFU.EX2 R27, R27 ;  /* 0x0000001b001b7308 */ /* 0x000e620000000800 */
[----:B------:R-:W-:Y:S01]  /*3120*/  SHF.L.U32 R45, R102, 0x10, RZ ;  /* 0x00000010662d7819 */ /* 0x000fe200000006ff */
[----:B------:R-:W-:Y:S01]  /*3130*/  FADD.FTZ R39, -R68, R39 ;  /* 0x0000002744277221 */ /* 0x000fe20000010100 */
[----:B------:R-:W-:Y:S01]  /*3140*/  SHF.L.U32 R73, R109, 0x10, RZ ;  /* 0x000000106d497819 */ /* 0x000fe200000006ff */
[----:B------:R-:W2:Y:S01]  /*3150*/  MUFU.EX2 R29, R29 ;  /* 0x0000001d001d7308 */ /* 0x000ea20000000800 */
[----:B------:R-:W-:Y:S01]  /*3160*/  SHF.L.U32 R41, R16, 0x10, RZ ;  /* 0x0000001010297819 */ /* 0x000fe200000006ff */
[----:B------:R-:W-:Y:S01]  /*3170*/  FMUL.FTZ R120, R39, R112 ;  /* 0x0000007027787220 */ /* 0x000fe20000410000 */
[----:B------:R-:W-:Y:S01]  /*3180*/  FADD.FTZ R45, -R68, R45 ;  /* 0x0000002d442d7221 */ /* 0x000fe20000010100 */
[----:B------:R-:W3:Y:S01]  /*3190*/  MUFU.EX2 R33, R33 ;  /* 0x0000002100217308 */ /* 0x000ee20000000800 */
[----:B------:R-:W-:Y:S01]  /*31a0*/  SHF.L.U32 R47, R20, 0x10, RZ ;  /* 0x00000010142f7819 */ /* 0x000fe200000006ff */
[----:B0-----:R-:W-:Y:S01]  /*31b0*/  FADD.FTZ R28, R26, 1 ;  /* 0x3f8000001a1c7421 */ /* 0x001fe20000010000 */
[----:B------:R-:W-:Y:S01]  /*31c0*/  FADD.FTZ R41, -R68, R41 ;  /* 0x0000002944297221 */ /* 0x000fe20000010100 */
[----:B------:R-:W-:Y:S01]  /*31d0*/  SHF.L.U32 R53, R107, 0x10, RZ ;  /* 0x000000106b357819 */ /* 0x000fe200000006ff */
[----:B-1----:R-:W-:Y:S01]  /*31e0*/  FADD.FTZ R26, R27, 1 ;  /* 0x3f8000001b1a7421 */ /* 0x002fe20000010000 */
[----:B------:R-:W-:-:S02]  /*31f0*/  FFMA.FTZ R27, R66, R115, R64 ;  /* 0x00000073421b7223 */ /* 0x000fc40000010040 */
[----:B------:R-:W0:Y:S01]  /*3200*/  MUFU.RCP R28, R28 ;  /* 0x0000001c001c7308 */ /* 0x000e220000001000 */
[----:B------:R-:W-:Y:S01]  /*3210*/  FMUL.FTZ R41, R41, R112 ;  /* 0x0000007029297220 */ /* 0x000fe20000410000 */
[----:B--2---:R-:W-:Y:S01]  /*3220*/  FADD.FTZ R32, R29, 1 ;  /* 0x3f8000001d207421 */ /* 0x004fe20000010000 */
[----:B------:R-:W-:Y:S01]  /*3230*/  SHF.L.U32 R29, R9, 0x10, RZ ;  /* 0x00000010091d7819 */ /* 0x000fe200000006ff */
[----:B------:R-:W-:Y:S01]  /*3240*/  FMUL.FTZ R37, R27, -1.4426950216293334961 ;  /* 0xbfb8aa3b1b257820 */ /* 0x000fe20000410000 */
[----:B------:R-:W-:Y:S01]  /*3250*/  FADD.FTZ R47, -R68, R47 ;  /* 0x0000002f442f7221 */ /* 0x000fe20000010100 */
[----:B---3--:R-:W-:Y:S01]  /*3260*/  FADD.FTZ R34, R33, 1 ;  /* 0x3f80000021227421 */ /* 0x008fe20000010000 */
[----:B------:R-:W-:Y:S01]  /*3270*/  SHF.L.U32 R33, R11, 0x10, RZ ;  /* 0x000000100b217819 */ /* 0x000fe200000006ff */
[----:B------:R-:W1:Y:S08]  /*3280*/  MUFU.RCP R26, R26 ;  /* 0x0000001a001a7308 */ /* 0x000e700000001000 */
[----:B------:R-:W2:Y:S01]  /*3290*/  MUFU.RCP R32, R32 ;  /* 0x0000002000207308 */ /* 0x000ea20000001000 */
[----:B0-----:R-:W-:Y:S01]  /*32a0*/  FMUL.FTZ R122, R29, R28 ;  /* 0x0000001c1d7a7220 */ /* 0x001fe20000410000 */
[----:B------:R-:W-:-:S04]  /*32b0*/  FADD.FTZ R28, -R28, 1 ;  /* 0x3f8000001c1c7421 */ /* 0x000fc80000010100 */
[----:B------:R-:W-:Y:S02]  /*32c0*/  FFMA.FTZ R35, R35, R28, 1 ;  /* 0x3f80000023237423 */ /* 0x000fe4000001001c */
[----:B------:R-:W0:Y:S01]  /*32d0*/  MUFU.RCP R34, R34 ;  /* 0x0000002200227308 */ /* 0x000e220000001000 */
[----:B-1----:R-:W-:Y:S01]  /*32e0*/  FADD.FTZ R29, -R26, 1 ;  /* 0x3f8000001a1d7421 */ /* 0x002fe20000010100 */
[----:B------:R-:W-:Y:S01]  /*32f0*/  FMUL.FTZ R49, R49, R26 ;  /* 0x0000001a31317220 */ /* 0x000fe20000410000 */
[----:B------:R-:W-:Y:S01]  /*3300*/  FMUL.FTZ R122, R122, R35 ;  /* 0x000000237a7a7220 */ /* 0x000fe20000410000 */
[----:B------:R-:W-:Y:S01]  /*3310*/  SHF.L.U32 R35, R100, 0x10, RZ ;  /* 0x0000001064237819 */ /* 0x000fe200000006ff */
[----:B------:R-:W-:Y:S01]  /*3320*/  FFMA.FTZ R30, R30, R29, 1 ;  /* 0x3f8000001e1e7423 */ /* 0x000fe2000001001d */
[--C-:B------:R-:W-:Y:S02]  /*3330*/  FFMA.FTZ R26, R66, R41, R64.reuse ;  /* 0x00000029421a7223 */ /* 0x100fe40000010040 */
[----:B------:R-:W1:Y:S01]  /*3340*/  MUFU.EX2 R37, R37 ;  /* 0x0000002500257308 */ /* 0x000e620000000800 */
[----:B--2---:R-:W-:Y:S01]  /*3350*/  FMUL.FTZ R72, R33, R32 ;  /* 0x0000002021487220 */ /* 0x004fe20000410000 */
[----:B------:R-:W-:Y:S01]  /*3360*/  FADD.FTZ R32, -R32, 1 ;  /* 0x3f80000020207421 */ /* 0x000fe20000010100 */
[----:B------:R-:W-:Y:S01]  /*3370*/  FMUL.FTZ R49, R49, R30 ;  /* 0x0000001e31317220 */ /* 0x000fe20000410000 */
[----:B------:R-:W-:Y:S01]  /*3380*/  SHF.L.U32 R30, R13, 0x10, RZ ;  /* 0x000000100d1e7819 */ /* 0x000fe200000006ff */
[----:B------:R-:W-:Y:S01]  /*3390*/  FMUL.FTZ R28, R26, -1.4426950216293334961 ;  /* 0xbfb8aa3b1a1c7820 */ /* 0x000fe20000410000 */
[----:B------:R-:W-:Y:S01]  /*33a0*/  FFMA.FTZ R29, R31, R32, 1 ;  /* 0x3f8000001f1d7423 */ /* 0x000fe20000010020 */
[----:B------:R-:W-:Y:S01]  /*33b0*/  SHF.L.U32 R31, R106, 0x10, RZ ;  /* 0x000000106a1f7819 */ /* 0x000fe200000006ff */
[----:B------:R-:W-:Y:S01]  /*33c0*/  FMUL.FTZ R32, R45, R112 ;  /* 0x000000702d207220 */ /* 0x000fe20000410000 */
[----:B0-----:R-:W-:Y:S01]  /*33d0*/  FADD.FTZ R33, -R34, 1 ;  /* 0x3f80000022217421 */ /* 0x001fe20000010100 */
[----:B------:R-:W-:Y:S01]  /*33e0*/  FMUL.FTZ R73, R73, R34 ;  /* 0x0000002249497220 */ /* 0x000fe20000410000 */
[----:B------:R-:W-:Y:S01]  /*33f0*/  FFMA.FTZ R34, R67, R120, R65 ;  /* 0x0000007843227223 */ /* 0x000fe20000010041 */
[----:B------:R-:W-:Y:S01]  /*3400*/  FADD.FTZ R31, -R68, R31 ;  /* 0x0000001f441f7221 */ /* 0x000fe20000010100 */
[----:B------:R-:W-:Y:S01]  /*3410*/  FFMA.FTZ R36, R36, R33, 1 ;  /* 0x3f80000024247423 */ /* 0x000fe20000010021 */
[----:B------:R-:W-:Y:S01]  /*3420*/  SHF.L.U32 R33, R14, 0x10, RZ ;  /* 0x000000100e217819 */ /* 0x000fe200000006ff */
[----:B-1----:R-:W-:Y:S01]  /*3430*/  FADD.FTZ R37, R37, 1 ;  /* 0x3f80000025257421 */ /* 0x002fe20000010000 */
[----:B------:R-:W-:Y:S01]  /*3440*/  FMUL.FTZ R48, R31, R112 ;  /* 0x000000701f307220 */ /* 0x000fe20000410000 */
[----:B------:R-:W-:Y:S01]  /*3450*/  FADD.FTZ R45, -R68, R35 ;  /* 0x00000023442d7221 */ /* 0x000fe20000010100 */
[----:B------:R-:W-:Y:S01]  /*3460*/  FMUL.FTZ R42, R34, -1.4426950216293334961 ;  /* 0xbfb8aa3b222a7820 */ /* 0x000fe20000410000 */
[----:B------:R-:W-:Y:S01]  /*3470*/  FADD.FTZ R33, -R68, R33 ;  /* 0x0000002144217221 */ /* 0x000fe20000010100 */
[C-C-:B------:R-:W-:Y:S01]  /*3480*/  FFMA.FTZ R40, R67.reuse, R48, R65.reuse ;  /* 0x0000003043287223 */ /* 0x140fe20000010041 */
[----:B------:R0:W1:Y:S01]  /*3490*/  MUFU.RCP R43, R37 ;  /* 0x00000025002b7308 */ /* 0x0000620000001000 */
[----:B------:R-:W-:Y:S01]  /*34a0*/  FFMA.FTZ R31, R67, R32, R65 ;  /* 0x00000020431f7223 */ /* 0x000fe20000010041 */
[----:B------:R-:W-:Y:S01]  /*34b0*/  FMUL.FTZ R51, R33, R112 ;  /* 0x0000007021337220 */ /* 0x000fe20000410000 */
[----:B------:R-:W-:Y:S01]  /*34c0*/  FMUL.FTZ R44, R40, -1.4426950216293334961 ;  /* 0xbfb8aa3b282c7820 */ /* 0x000fe20000410000 */
[----:B------:R-:W-:Y:S01]  /*34d0*/  FMUL.FTZ R72, R72, R29 ;  /* 0x0000001d48487220 */ /* 0x000fe20000410000 */
[----:B------:R-:W-:Y:S01]  /*34e0*/  FMUL.FTZ R38, R31, -1.4426950216293334961 ;  /* 0xbfb8aa3b1f267820 */ /* 0x000fe20000410000 */
[----:B------:R-:W-:Y:S01]  /*34f0*/  FFMA.FTZ R39, R66, R51, R64 ;  /* 0x0000003342277223 */ /* 0x000fe20000010040 */
[----:B------:R-:W-:Y:S01]  /*3500*/  FMUL.FTZ R73, R73, R36 ;  /* 0x0000002449497220 */ /* 0x000fe20000410000 */
[----:B------:R-:W2:Y:S01]  /*3510*/  MUFU.EX2 R42, R42 ;  /* 0x0000002a002a7308 */ /* 0x000ea20000000800 */
[----:B0-----:R-:W-:Y:S01]  /*3520*/  SHF.L.U32 R37, R18, 0x10, RZ ;  /* 0x0000001012257819 */ /* 0x001fe200000006ff */
[----:B------:R-:W-:-:S02]  /*3530*/  FMUL.FTZ R33, R39, -1.4426950216293334961 ;  /* 0xbfb8aa3b27217820 */ /* 0x000fc40000410000 */
[----:B------:R-:W0:Y:S02]  /*3540*/  MUFU.EX2 R44, R44 ;  /* 0x0000002c002c7308 */ /* 0x000e240000000800 */
[----:B------:R-:W-:Y:S02]  /*3550*/  FADD.FTZ R37, -R68, R37 ;  /* 0x0000002544257221 */ /* 0x000fe40000010100 */
[----:B------:R-:W3:Y:S01]  /*3560*/  MUFU.EX2 R33, R33 ;  /* 0x0000002100217308 */ /* 0x000ee20000000800 */
[----:B-1----:R-:W-:Y:S01]  /*3570*/  FADD.FTZ R54, -R43, 1 ;  /* 0x3f8000002b367421 */ /* 0x002fe20000010100 */
[----:B------:R-:W-:Y:S01]  /*3580*/  FMUL.FTZ R43, R30, R43 ;  /* 0x0000002b1e2b7220 */ /* 0x000fe20000410000 */
[-C--:B------:R-:W-:Y:S01]  /*3590*/  FMUL.FTZ R30, R45, R112.reuse ;  /* 0x000000702d1e7220 */ /* 0x080fe20000410000 */
[----:B------:R-:W1:Y:S01]  /*35a0*/  MUFU.EX2 R28, R28 ;  /* 0x0000001c001c7308 */ /* 0x000e620000000800 */
[----:B------:R-:W-:Y:S01]  /*35b0*/  FMUL.FTZ R37, R37, R112 ;  /* 0x0000007025257220 */ /* 0x000fe20000410000 */
[----:B------:R-:W-:Y:S01]  /*35c0*/  FFMA.FTZ R54, R27, R54, 1 ;  /* 0x3f8000001b367423 */ /* 0x000fe20000010036 */
[----:B--2---:R-:W-:Y:S01]  /*35d0*/  FADD.FTZ R42, R42, 1 ;  /* 0x3f8000002a2a7421 */ /* 0x004fe20000010000 */
[----:B------:R-:W2:Y:S01]  /*35e0*/  MUFU.EX2 R38, R38 ;  /* 0x0000002600267308 */ /* 0x000ea20000000800 */
[----:B0-----:R-:W-:Y:S01]  /*35f0*/  FADD.FTZ R44, R44, 1 ;  /* 0x3f8000002c2c7421 */ /* 0x001fe20000010000 */
[----:B------:R-:W-:Y:S01]  /*3600*/  FFMA.FTZ R27, R66, R37, R64 ;  /* 0x00000025421b7223 */ /* 0x000fe20000010040 */
[----:B------:R-:W-:Y:S01]  /*3610*/  FFMA.FTZ R29, R67, R30, R65 ;  /* 0x0000001e431d7223 */ /* 0x000fe20000010041 */
[----:B------:R-:W-:Y:S01]  /*3620*/  FMUL.FTZ R54, R43, R54 ;  /* 0x000000362b367220 */ /* 0x000fe20000410000 */
[----:B------:R0:W4:Y:S01]  /*3630*/  MUFU.RCP R46, R44 ;  /* 0x0000002c002e7308 */ /* 0x0001220000001000 */
[----:B---3--:R-:W-:Y:S01]  /*3640*/  FADD.FTZ R45, R33, 1 ;  /* 0x3f800000212d7421 */ /* 0x008fe20000010000 */
[----:B------:R-:W-:Y:S01]  /*3650*/  FMUL.FTZ R33, R47, R112 ;  /* 0x000000702f217220 */ /* 0x000fe20000410000 */
[----:B------:R-:W-:-:S03]  /*3660*/  FMUL.FTZ R35, R27, -1.4426950216293334961 ;  /* 0xbfb8aa3b1b237820 */ /* 0x000fc60000410000 */
[----:B------:R-:W-:Y:S02]  /*3670*/  FFMA.FTZ R36, R66, R33, R64 ;  /* 0x0000002142247223 */ /* 0x000fe40000010040 */
[----:B------:R-:W3:Y:S01]  /*3680*/  MUFU.RCP R45, R45 ;  /* 0x0000002d002d7308 */ /* 0x000ee20000001000 */
[----:B0-----:R-:W-:Y:S01]  /*3690*/  FMUL.FTZ R44, R29, -1.4426950216293334961 ;  /* 0xbfb8aa3b1d2c7820 */ /* 0x001fe20000410000 */
[----:B------:R-:W-:-:S06]  /*36a0*/  FMUL.FTZ R43, R36, -1.4426950216293334961 ;  /* 0xbfb8aa3b242b7820 */ /* 0x000fcc0000410000 */
[----:B------:R-:W0:Y:S01]  /*36b0*/  MUFU.RCP R42, R42 ;  /* 0x0000002a002a7308 */ /* 0x000e220000001000 */
[----:B----4-:R-:W-:Y:S01]  /*36c0*/  FADD.FTZ R47, -R46, 1 ;  /* 0x3f8000002e2f7421 */ /* 0x010fe20000010100 */
[----:B------:R-:W-:Y:S01]  /*36d0*/  FMUL.FTZ R52, R53, R46 ;  /* 0x0000002e35347220 */ /* 0x000fe20000410000 */
[----:B-1----:R-:W-:Y:S02]  /*36e0*/  FADD.FTZ R46, R28, 1 ;  /* 0x3f8000001c2e7421 */ /* 0x002fe40000010000 */
[----:B------:R-:W-:Y:S01]  /*36f0*/  FFMA.FTZ R47, R40, R47, 1 ;  /* 0x3f800000282f7423 */ /* 0x000fe2000001002f */
[----:B------:R-:W-:Y:S02]  /*3700*/  SHF.L.U32 R40, R15, 0x10, RZ ;  /* 0x000000100f287819 */ /* 0x000fe400000006ff */
[----:B------:R-:W1:Y:S01]  /*3710*/  MUFU.EX2 R35, R35 ;  /* 0x0000002300237308 */ /* 0x000e620000000800 */
[----:B------:R-:W-:Y:S01]  /*3720*/  FMUL.FTZ R52, R52, R47 ;  /* 0x0000002f34347220 */ /* 0x000fe20000410000 */
[----:B---3--:R-:W-:Y:S01]  /*3730*/  FADD.FTZ R114, -R45, 1 ;  /* 0x3f8000002d727421 */ /* 0x008fe20000010100 */
[----:B------:R-:W-:Y:S01]  /*3740*/  SHF.L.U32 R47, R98, 0x10, RZ ;  /* 0x00000010622f7819 */ /* 0x000fe200000006ff */
[----:B------:R-:W-:Y:S01]  /*3750*/  FMUL.FTZ R45, R40, R45 ;  /* 0x0000002d282d7220 */ /* 0x000fe20000410000 */
[----:B--2---:R-:W-:Y:S01]  /*3760*/  FADD.FTZ R40, R38, 1 ;  /* 0x3f80000026287421 */ /* 0x004fe20000010000 */
[----:B------:R-:W2:Y:S01]  /*3770*/  MUFU.RCP R46, R46 ;  /* 0x0000002e002e7308 */ /* 0x000ea20000001000 */
[----:B------:R-:W-:Y:S01]  /*3780*/  FFMA.FTZ R114, R39, R114, 1 ;  /* 0x3f80000027727423 */ /* 0x000fe20000010072 */
[----:B------:R-:W-:Y:S01]  /*3790*/  FADD.FTZ R47, -R68, R47 ;  /* 0x0000002f442f7221 */ /* 0x000fe20000010100 */
[----:B0-----:R-:W-:-:S02]  /*37a0*/  FADD.FTZ R121, -R42, 1 ;  /* 0x3f8000002a797421 */ /* 0x001fc40000010100 */
[----:B------:R-:W-:Y:S01]  /*37b0*/  FMUL.FTZ R114, R45, R114 ;  /* 0x000000722d727220 */ /* 0x000fe20000410000 */
[----:B------:R-:W-:Y:S01]  /*37c0*/  FMUL.FTZ R28, R47, R112 ;  /* 0x000000702f1c7220 */ /* 0x000fe20000410000 */
[----:B-1----:R-:W-:Y:S01]  /*37d0*/  FADD.FTZ R55, R35, 1 ;  /* 0x3f80000023377421 */ /* 0x002fe20000010000 */
[----:B------:R-:W0:Y:S01]  /*37e0*/  MUFU.RCP R40, R40 ;  /* 0x0000002800287308 */ /* 0x000e220000001000 */
[----:B------:R-:W-:Y:S01]  /*37f0*/  FFMA.FTZ R121, R34, R121, 1 ;  /* 0x3f80000022797423 */ /* 0x000fe20000010079 */
[----:B------:R-:W-:Y:S01]  /*3800*/  FFMA.FTZ R38, R67, R28, R65 ;  /* 0x0000001c43267223 */ /* 0x000fe20000010041 */
[----:B------:R-:W-:Y:S02]  /*3810*/  SHF.L.U32 R47, R105, 0x10, RZ ;  /* 0x00000010692f7819 */ /* 0x000fe400000006ff */
[----:B------:R-:W-:Y:S01]  /*3820*/  SHF.L.U32 R45, R19, 0x10, RZ ;  /* 0x00000010132d7819 */ /* 0x000fe200000006ff */
[----:B------:R-:W-:Y:S02]  /*3830*/  FMUL.FTZ R39, R38, -1.4426950216293334961 ;  /* 0xbfb8aa3b26277820 */ /* 0x000fe40000410000 */
[----:B------:R-:W1:Y:S01]  /*3840*/  MUFU.EX2 R44, R44 ;  /* 0x0000002c002c7308 */ /* 0x000e620000000800 */
[----:B------:R-:W-:Y:S01]  /*3850*/  FMUL.FTZ R42, R47, R42 ;  /* 0x0000002a2f2a7220 */ /* 0x000fe20000410000 */
[----:B--2---:R-:W-:Y:S01]  /*3860*/  FADD.FTZ R35, -R46, 1 ;  /* 0x3f8000002e237421 */ /* 0x004fe20000010100 */
[----:B------:R-:W-:Y:S01]  /*3870*/  SHF.L.U32 R47, R17, 0x10, RZ ;  /* 0x00000010112f7819 */ /* 0x000fe200000006ff */
[----:B------:R-:W2:Y:S01]  /*3880*/  MUFU.EX2 R43, R43 ;  /* 0x0000002b002b7308 */ /* 0x000ea20000000800 */
[----:B------:R-:W-:Y:S01]  /*3890*/  FMUL.FTZ R121, R42, R121 ;  /* 0x000000792a797220 */ /* 0x000fe20000410000 */
[----:B------:R-:W-:-:S02]  /*38a0*/  FFMA.FTZ R26, R26, R35, 1 ;  /* 0x3f8000001a1a7423 */ /* 0x000fc40000010023 */
[----:B------:R-:W3:Y:S01]  /*38b0*/  MUFU.EX2 R39, R39 ;  /* 0x0000002700277308 */ /* 0x000ee20000000800 */
[----:B------:R-:W-:-:S03]  /*38c0*/  FMUL.FTZ R47, R47, R46 ;  /* 0x0000002e2f2f7220 */ /* 0x000fc60000410000 */
[----:B------:R-:W4:Y:S01]  /*38d0*/  MUFU.RCP R34, R55 ;  /* 0x0000003700227308 */ /* 0x000f220000001000 */
[----:B-1----:R-:W-:Y:S01]  /*38e0*/  FADD.FTZ R123, R44, 1 ;  /* 0x3f8000002c7b7421 */ /* 0x002fe20000010000 */
[----:B0-----:R-:W-:Y:S01]  /*38f0*/  FADD.FTZ R44, -R40, 1 ;  /* 0x3f800000282c7421 */ /* 0x001fe20000010100 */
[----:B--2---:R-:W-:-:S03]  /*3900*/  FADD.FTZ R43, R43, 1 ;  /* 0x3f8000002b2b7421 */ /* 0x004fc60000010000 */
[----:B------:R-:W-:Y:S01]  /*3910*/  FFMA.FTZ R53, R31, R44, 1 ;  /* 0x3f8000001f357423 */ /* 0x000fe2000001002c */
[----:B------:R-:W-:Y:S01]  /*3920*/  SHF.L.U32 R31, R103, 0x10, RZ ;  /* 0x00000010671f7819 */ /* 0x000fe200000006ff */
[----:B------:R-:W0:Y:S01]  /*3930*/  MUFU.RCP R35, R123 ;  /* 0x0000007b00237308 */ /* 0x000e220000001000 */
[----:B---3--:R-:W-:-:S03]  /*3940*/  FADD.FTZ R39, R39, 1 ;  /* 0x3f80000027277421 */ /* 0x008fc60000010000 */
[----:B------:R-:W-:Y:S01]  /*3950*/  FMUL.FTZ R40, R31, R40 ;  /* 0x000000281f287220 */ /* 0x000fe20000410000 */
[----:B------:R-:W-:-:S03]  /*3960*/  FMUL.FTZ R31, R47, R26 ;  /* 0x0000001a2f1f7220 */ /* 0x000fc60000410000 */
[----:B------:R-:W1:Y:S01]  /*3970*/  MUFU.RCP R43, R43 ;  /* 0x0000002b002b7308 */ /* 0x000e620000001000 */
[----:B------:R-:W-:Y:S01]  /*3980*/  FMUL.FTZ R26, R40, R53 ;  /* 0x00000035281a7220 */ /* 0x000fe20000410000 */
[----:B----4-:R-:W-:Y:S01]  /*3990*/  FADD.FTZ R40, -R34, 1 ;  /* 0x3f80000022287421 */ /* 0x010fe20000010100 */
[----:B------:R-:W-:-:S03]  /*39a0*/  SHF.L.U32 R53, R94, 0x10, RZ ;  /* 0x000000105e357819 */ /* 0x000fc600000006ff */
[----:B------:R-:W-:Y:S01]  /*39b0*/  FFMA.FTZ R27, R27, R40, 1 ;  /* 0x3f8000001b1b7423 */ /* 0x000fe20000010028 */
[----:B------:R-:W-:Y:S01]  /*39c0*/  FMUL.FTZ R40, R45, R34 ;  /* 0x000000222d287220 */ /* 0x000fe20000410000 */
[----:B------:R2:W3:Y:S01]  /*39d0*/  MUFU.RCP R42, R39 ;  /* 0x00000027002a7308 */ /* 0x0004e20000001000 */
[----:B------:R-:W-:Y:S01]  /*39e0*/  SHF.L.U32 R34, R101, 0x10, RZ ;  /* 0x0000001065227819 */ /* 0x000fe200000006ff */
[----:B0-----:R-:W-:Y:S01]  /*39f0*/  FADD.FTZ R44, -R35, 1 ;  /* 0x3f800000232c7421 */ /* 0x001fe20000010100 */
[----:B------:R-:W-:Y:S01]  /*3a00*/  SHF.L.U32 R45, R22, 0x10, RZ ;  /* 0x00000010162d7819 */ /* 0x000fe200000006ff */
[----:B------:R-:W-:Y:S01]  /*3a10*/  FMUL.FTZ R27, R40, R27 ;  /* 0x0000001b281b7220 */ /* 0x000fe20000410000 */
[----:B------:R-:W-:Y:S01]  /*3a20*/  FADD.FTZ R53, -R68, R53 ;  /* 0x0000003544357221 */ /* 0x000fe20000010100 */
[----:B------:R-:W-:Y:S01]  /*3a30*/  FMUL.FTZ R35, R34, R35 ;  /* 0x0000002322237220 */ /* 0x000fe20000410000 */
[----:B------:R-:W-:Y:S01]  /*3a40*/  SHF.L.U32 R34, R21, 0x10, RZ ;  /* 0x0000001015227819 */ /* 0x000fe200000006ff */
[----:B------:R-:W-:Y:S01]  /*3a50*/  FADD.FTZ R45, -R68, R45 ;  /* 0x0000002d442d7221 */ /* 0x000fe20000010100 */
[----:B------:R-:W-:Y:S01]  /*3a60*/  FFMA.FTZ R44, R29, R44, 1 ;  /* 0x3f8000001d2c7423 */ /* 0x000fe2000001002c */
[----:B-1----:R-:W-:-:S02]  /*3a70*/  FADD.FTZ R29, -R43, 1 ;  /* 0x3f8000002b1d7421 */ /* 0x002fc40000010100 */
[----:B------:R-:W-:Y:S01]  /*3a80*/  FMUL.FTZ R47, R45, R112 ;  /* 0x000000702d2f7220 */ /* 0x000fe20000410000 */
[----:B------:R-:W-:Y:S01]  /*3a90*/  FMUL.FTZ R34, R34, R43 ;  /* 0x0000002b22227220 */ /* 0x000fe20000410000 */
[----:B------:R-:W-:Y:S01]  /*3aa0*/  FMUL.FTZ R40, R35, R44 ;  /* 0x0000002c23287220 */ /* 0x000fe20000410000 */
[----:B------:R-:W-:Y:S01]  /*3ab0*/  SHF.L.U32 R43, R99, 0x10, RZ ;  /* 0x00000010632b7819 */ /* 0x000fe200000006ff */
[----:B--2---:R-:W-:Y:S01]  /*3ac0*/  FFMA.FTZ R39, R66, R47, R64 ;  /* 0x0000002f42277223 */ /* 0x004fe20000010040 */
[----:B------:R-:W-:Y:S01]  /*3ad0*/  SHF.L.U32 R45, R96, 0x10, RZ ;  /* 0x00000010602d7819 */ /* 0x000fe200000006ff */
[----:B---3--:R-:W-:Y:S01]  /*3ae0*/  FADD.FTZ R35, -R42, 1 ;  /* 0x3f8000002a237421 */ /* 0x008fe20000010100 */
[----:B------:R-:W-:-:S03]  /*3af0*/  FFMA.FTZ R29, R36, R29, 1 ;  /* 0x3f800000241d7423 */ /* 0x000fc6000001001d */
[----:B------:R-:W-:Y:S01]  /*3b00*/  FFMA.FTZ R35, R38, R35, 1 ;  /* 0x3f80000026237423 */ /* 0x000fe20000010023 */
[----:B------:R-:W-:Y:S01]  /*3b10*/  FMUL.FTZ R38, R43, R42 ;  /* 0x0000002a2b267220 */ /* 0x000fe20000410000 */
[----:B------:R-:W-:Y:S01]  /*3b20*/  FMUL.FTZ R42, R39, -1.4426950216293334961 ;  /* 0xbfb8aa3b272a7820 */ /* 0x000fe20000410000 */
[----:B------:R-:W-:Y:S01]  /*3b30*/  FADD.FTZ R45, -R68, R45 ;  /* 0x0000002d442d7221 */ /* 0x000fe20000010100 */
[----:B------:R-:W-:Y:S01]  /*3b40*/  SHF.L.U32 R43, R56, 0x10, RZ ;  /* 0x00000010382b7819 */ /* 0x000fe200000006ff */
[----:B------:R-:W-:Y:S01]  /*3b50*/  FMUL.FTZ R38, R38, R35 ;  /* 0x0000002326267220 */ /* 0x000fe20000410000 */
[----:B------:R-:W-:Y:S01]  /*3b60*/  FMUL.FTZ R29, R34, R29 ;  /* 0x0000001d221d7220 */ /* 0x000fe20000410000 */
[----:B------:R-:W-:Y:S01]  /*3b70*/  FMUL.FTZ R44, R45, R112 ;  /* 0x000000702d2c7220 */ /* 0x000fe20000410000 */
[----:B------:R-:W0:Y:S01]  /*3b80*/  MUFU.EX2 R42, R42 ;  /* 0x0000002a002a7308 */ /* 0x000e220000000800 */
[----:B------:R-:W-:Y:S02]  /*3b90*/  FADD.FTZ R43, -R68, R43 ;  /* 0x0000002b442b7221 */ /* 0x000fe40000010100 */
[----:B------:R-:W-:-:S02]  /*3ba0*/  FFMA.FTZ R35, R67, R44, R65 ;  /* 0x0000002c43237223 */ /* 0x000fc40000010041 */
[----:B------:R-:W-:Y:S02]  /*3bb0*/  FMUL.FTZ R45, R43, R112 ;  /* 0x000000702b2d7220 */ /* 0x000fe40000410000 */
[----:B------:R-:W-:Y:S02]  /*3bc0*/  FMUL.FTZ R34, R35, -1.4426950216293334961 ;  /* 0xbfb8aa3b23227820 */ /* 0x000fe40000410000 */
[----:B------:R-:W-:-:S04]  /*3bd0*/  FFMA.FTZ R43, R66, R45, R64 ;  /* 0x0000002d422b7223 */ /* 0x000fc80000010040 */
[----:B------:R-:W1:Y:S01]  /*3be0*/  MUFU.EX2 R34, R34 ;  /* 0x0000002200227308 */ /* 0x000e620000000800 */
[----:B0-----:R-:W-:Y:S01]  /*3bf0*/  FADD.FTZ R36, R42, 1 ;  /* 0x3f8000002a247421 */ /* 0x001fe20000010000 */
[----:B------:R-:W-:Y:S01]  /*3c00*/  FMUL.FTZ R55, R43, -1.4426950216293334961 ;  /* 0xbfb8aa3b2b377820 */ /* 0x000fe20000410000 */
[----:B------:R-:W-:-:S03]  /*3c10*/  FMUL.FTZ R42, R53, R112 ;  /* 0x00000070352a7220 */ /* 0x000fc60000410000 */
[----:B------:R0:W2:Y:S04]  /*3c20*/  MUFU.EX2 R46, R55 ;  /* 0x00000037002e7308 */ /* 0x0000a80000000800 */
[----:B------:R-:W3:Y:S01]  /*3c30*/  MUFU.RCP R36, R36 ;  /* 0x0000002400247308 */ /* 0x000ee20000001000 */
[----:B-1----:R-:W-:Y:S01]  /*3c40*/  FADD.FTZ R124, R34, 1 ;  /* 0x3f800000227c7421 */ /* 0x002fe20000010000 */
[----:B------:R-:W-:Y:S01]  /*3c50*/  FFMA.FTZ R34, R67, R42, R65 ;  /* 0x0000002a43227223 */ /* 0x000fe20000010041 */
[----:B0-----:R-:W-:-:S03]  /*3c60*/  SHF.L.U32 R55, R23, 0x10, RZ ;  /* 0x0000001017377819 */ /* 0x001fc600000006ff */
[----:B------:R-:W-:Y:S02]  /*3c70*/  FMUL.FTZ R53, R34, -1.4426950216293334961 ;  /* 0xbfb8aa3b22357820 */ /* 0x000fe40000410000 */
[----:B------:R-:W0:Y:S01]  /*3c80*/  MUFU.RCP R124, R124 ;  /* 0x0000007c007c7308 */ /* 0x000e220000001000 */
[----:B--2---:R-:W-:Y:S01]  /*3c90*/  FADD.FTZ R123, R46, 1 ;  /* 0x3f8000002e7b7421 */ /* 0x004fe20000010000 */
[----:B---3--:R-:W-:-:S06]  /*3ca0*/  FADD.FTZ R46, -R36, 1 ;  /* 0x3f800000242e7421 */ /* 0x008fcc0000010100 */
[----:B------:R-:W1:Y:S01]  /*3cb0*/  MUFU.EX2 R53, R53 ;  /* 0x0000003500357308 */ /* 0x000e620000000800 */
[----:B------:R-:W-:Y:S01]  /*3cc0*/  FMUL.FTZ R36, R55, R36 ;  /* 0x0000002437247220 */ /* 0x000fe20000410000 */
[----:B------:R-:W-:Y:S02]  /*3cd0*/  FFMA.FTZ R39, R39, R46, 1 ;  /* 0x3f80000027277423 */ /* 0x000fe4000001002e */
[----:B------:R2:W3:Y:S02]  /*3ce0*/  MUFU.RCP R46, R123 ;  /* 0x0000007b002e7308 */ /* 0x0004e40000001000 */
[----:B------:R-:W-:Y:S01]  /*3cf0*/  FMUL.FTZ R39, R36, R39 ;  /* 0x0000002724277220 */ /* 0x000fe20000410000 */
[----:B0-----:R-:W-:-:S04]  /*3d00*/  FADD.FTZ R55, -R124, 1 ;  /* 0x3f8000007c377421 */ /* 0x001fc80000010100 */
[----:B------:R-:W-:Y:S01]  /*3d10*/  FFMA.FTZ R35, R35, R55, 1 ;  /* 0x3f80000023237423 */ /* 0x000fe20000010037 */
[----:B------:R-:W-:Y:S01]  /*3d20*/  SHF.L.U32 R55, R97, 0x10, RZ ;  /* 0x0000001061377819 */ /* 0x000fe200000006ff */
[----:B-1----:R-:W-:Y:S01]  /*3d30*/  FADD.FTZ R125, R53, 1 ;  /* 0x3f800000357d7421 */ /* 0x002fe20000010000 */
[----:B--2---:R-:W-:-:S03]  /*3d40*/  FMUL.FTZ R123, R67, R49 ;  /* 0x00000031437b7220 */ /* 0x004fc60000410000 */
[----:B------:R0:W1:Y:S01]  /*3d50*/  MUFU.RCP R53, R125 ;  /* 0x0000007d00357308 */ /* 0x0000620000001000 */
[----:B------:R-:W-:Y:S01]  /*3d60*/  FMUL.FTZ R124, R55, R124 ;  /* 0x0000007c377c7220 */ /* 0x000fe20000410000 */
[----:B---3--:R-:W-:-:S03]  /*3d70*/  FADD.FTZ R55, -R46, 1 ;  /* 0x3f8000002e377421 */ /* 0x008fc60000010100 */
[----:B------:R-:W-:Y:S01]  /*3d80*/  FMUL.FTZ R36, R124, R35 ;  /* 0x000000237c247220 */ /* 0x000fe20000410000 */
[----:B------:R-:W-:Y:S01]  /*3d90*/  FFMA.FTZ R124, R25, R122, RZ ;  /* 0x0000007a197c7223 */ /* 0x000fe200000100ff */
[----:B------:R-:W-:Y:S01]  /*3da0*/  FFMA.FTZ R43, R43, R55, 1 ;  /* 0x3f8000002b2b7423 */ /* 0x000fe20000010037 */
[----:B------:R-:W-:Y:S01]  /*3db0*/  SHF.L.U32 R55, R57, 0x10, RZ ;  /* 0x0000001039377819 */ /* 0x000fe200000006ff */
[----:B0-----:R-:W-:-:S04]  /*3dc0*/  FADD.FTZ R125, RZ, R122 ;  /* 0x0000007aff7d7221 */ /* 0x001fc80000010000 */
[----:B------:R-:W-:Y:S01]  /*3dd0*/  FMUL.FTZ R55, R55, R46 ;  /* 0x0000002e37377220 */ /* 0x000fe20000410000 */
[----:B------:R-:W-:Y:S01]  /*3de0*/  SHF.L.U32 R46, R95, 0x10, RZ ;  /* 0x000000105f2e7819 */ /* 0x000fe200000006ff */
[----:B------:R-:W-:Y:S02]  /*3df0*/  FADD.FTZ R125, R125, R72 ;  /* 0x000000487d7d7221 */ /* 0x000fe40000010000 */
[----:B------:R-:W-:Y:S01]  /*3e00*/  FMUL.FTZ R35, R55, R43 ;  /* 0x0000002b37237220 */ /* 0x000fe20000410000 */
[----:B------:R-:W-:Y:S01]  /*3e10*/  SHF.L.U32 R43, R58, 0x10, RZ ;  /* 0x000000103a2b7819 */ /* 0x000fe200000006ff */
[----:B-1----:R-:W-:Y:S01]  /*3e20*/  FMUL.FTZ R46, R46, R53 ;  /* 0x000000352e2e7220 */ /* 0x002fe20000410000 */
[----:B------:R-:W-:Y:S01]  /*3e30*/  FADD.FTZ R53, -R53, 1 ;  /* 0x3f80000035357421 */ /* 0x000fe20000010100 */
[----:B------:R-:W-:Y:S02]  /*3e40*/  FADD.FTZ R125, R125, R54 ;  /* 0x000000367d7d7221 */ /* 0x000fe40000010000 */
[----:B------:R-:W-:Y:S01]  /*3e50*/  FADD.FTZ R43, -R68, R43 ;  /* 0x0000002b442b7221 */ /* 0x000fe20000010100 */
[----:B------:R-:W-:-:S03]  /*3e60*/  FFMA.FTZ R53, R34, R53, 1 ;  /* 0x3f80000022357423 */ /* 0x000fc60000010035 */
[----:B------:R-:W-:Y:S01]  /*3e70*/  FMUL.FTZ R43, R43, R112 ;  /* 0x000000702b2b7220 */ /* 0x000fe20000410000 */
[----:B------:R-:W-:Y:S01]  /*3e80*/  FMUL.FTZ R34, R46, R53 ;  /* 0x000000352e227220 */ /* 0x000fe20000410000 */
[C---:B------:R-:W-:Y:S01]  /*3e90*/  FMUL.FTZ R46, R66.reuse, R122 ;  /* 0x0000007a422e7220 */ /* 0x040fe20000410000 */
[-C--:B------:R-:W-:Y:S01]  /*3ea0*/  FFMA.FTZ R122, R91, R72.reuse, R124 ;  /* 0x000000485b7a7223 */ /* 0x080fe2000001007c */
[----:B------:R-:W-:Y:S01]  /*3eb0*/  FMUL.FTZ R72, R66, R72 ;  /* 0x0000004842487220 */ /* 0x000fe20000410000 */
[----:B------:R-:W-:Y:S01]  /*3ec0*/  SHF.L.U32 R124, R59, 0x10, RZ ;  /* 0x000000103b7c7819 */ /* 0x000fe200000006ff */
[----:B------:R-:W-:Y:S01]  /*3ed0*/  FFMA.FTZ R55, R25, R46, RZ ;  /* 0x0000002e19377223 */ /* 0x000fe200000100ff */
[----:B------:R-:W-:-:S03]  /*3ee0*/  FADD.FTZ R46, RZ, R46 ;  /* 0x0000002eff2e7221 */ /* 0x000fc60000010000 */
[----:B------:R-:W-:Y:S01]  /*3ef0*/  FFMA.FTZ R55, R24, R123, R55 ;  /* 0x0000007b18377223 */ /* 0x000fe20000010037 */
[----:B------:R-:W-:Y:S01]  /*3f00*/  FADD.FTZ R123, R123, R46 ;  /* 0x0000002e7b7b7221 */ /* 0x000fe20000010000 */
[----:B------:R-:W-:Y:S02]  /*3f10*/  FFMA.FTZ R46, R66, R43, R64 ;  /* 0x0000002b422e7223 */ /* 0x000fe40000010040 */
[----:B------:R-:W-:Y:S01]  /*3f20*/  FFMA.FTZ R91, R91, R72, R55 ;  /* 0x000000485b5b7223 */ /* 0x000fe20000010037 */
[----:B------:R-:W-:Y:S01]  /*3f30*/  FADD.FTZ R123, R123, R72 ;  /* 0x000000487b7b7221 */ /* 0x000fe20000010000 */
[----:B------:R-:W-:-:S06]  /*3f40*/  FMUL.FTZ R53, R46, -1.4426950216293334961 ;  /* 0xbfb8aa3b2e357820 */ /* 0x000fcc0000410000 */
[----:B------:R-:W0:Y:S02]  /*3f50*/  MUFU.EX2 R53, R53 ;  /* 0x0000003500357308 */ /* 0x000e240000000800 */
[----:B0-----:R-:W-:-:S06]  /*3f60*/  FADD.FTZ R53, R53, 1 ;  /* 0x3f80000035357421 */ /* 0x001fcc0000010000 */
[----:B------:R-:W0:Y:S02]  /*3f70*/  MUFU.RCP R53, R53 ;  /* 0x0000003500357308 */ /* 0x000e240000001000 */
[----:B0-----:R-:W-:Y:S01]  /*3f80*/  FMUL.FTZ R25, R124, R53 ;  /* 0x000000357c197220 */ /* 0x001fe20000410000 */
[----:B------:R-:W-:Y:S01]  /*3f90*/  FADD.FTZ R55, -R53, 1 ;  /* 0x3f80000035377421 */ /* 0x000fe20000010100 */
[----:B------:R-:W-:Y:S01]  /*3fa0*/  SHF.L.U32 R53, R92, 0x10, RZ ;  /* 0x000000105c357819 */ /* 0x000fe200000006ff */
[----:B------:R-:W-:Y:S01]  /*3fb0*/  FFMA.FTZ R124, R24, R49, RZ ;  /* 0x00000031187c7223 */ /* 0x000fe200000100ff */
[----:B------:R-:W-:Y:S01]  /*3fc0*/  FADD.FTZ R24, RZ, R49 ;  /* 0x00000031ff187221 */ /* 0x000fe20000010000 */
[----:B------:R-:W-:Y:S02]  /*3fd0*/  FFMA.FTZ R46, R46, R55, 1 ;  /* 0x3f8000002e2e7423 */ /* 0x000fe40000010037 */
[----:B------:R-:W-:Y:S01]  /*3fe0*/  FADD.FTZ R53, -R68, R53 ;  /* 0x0000003544357221 */ /* 0x000fe20000010100 */
[----:B------:R-:W-:Y:S01]  /*3ff0*/  FFMA.FTZ R49, R50, R73, R124 ;  /* 0x0000004932317223 */ /* 0x000fe2000001007c */
[----:B------:R-:W-:-:S02]  /*4000*/  FMUL.FTZ R25, R25, R46 ;  /* 0x0000002e19197220 */ /* 0x000fc40000410000 */
[----:B------:R-:W-:Y:S01]  /*4010*/  FMUL.FTZ R46, R53, R112 ;  /* 0x00000070352e7220 */ /* 0x000fe20000410000 */
[----:B------:R-:W-:-:S03]  /*4020*/  FFMA.FTZ R49, R48, R52, R49 ;  /* 0x0000003430317223 */ /* 0x000fc60000010031 */
[----:B------:R-:W-:Y:S01]  /*4030*/  FFMA.FTZ R53, R67, R46, R65 ;  /* 0x0000002e43357223 */ /* 0x000fe20000010041 */
[----:B------:R-:W-:-:S03]  /*4040*/  FFMA.FTZ R49, R120, R121, R49 ;  /* 0x0000007978317223 */ /* 0x000fc60000010031 */
[----:B------:R-:W-:Y:S01]  /*4050*/  FMUL.FTZ R55, R53, -1.4426950216293334961 ;  /* 0xbfb8aa3b35377820 */ /* 0x000fe20000410000 */
[----:B------:R-:W-:-:S04]  /*4060*/  FFMA.FTZ R49, R32, R26, R49 ;  /* 0x0000001a20317223 */ /* 0x000fc80000010031 */
[----:B------:R-:W-:Y:S01]  /*4070*/  FFMA.FTZ R49, R30, R40, R49 ;  /* 0x000000281e317223 */ /* 0x000fe20000010031 */
[----:B------:R-:W0:Y:S03]  /*4080*/  MUFU.EX2 R55, R55 ;  /* 0x0000003700377308 */ /* 0x000e260000000800 */
[----:B------:R-:W-:-:S04]  /*4090*/  FFMA.FTZ R49, R28, R38, R49 ;  /* 0x000000261c317223 */ /* 0x000fc80000010031 */
[----:B------:R-:W-:-:S04]  /*40a0*/  FFMA.FTZ R49, R44, R36, R49 ;  /* 0x000000242c317223 */ /* 0x000fc80000010031 */
[----:B------:R-:W-:Y:S01]  /*40b0*/  FFMA.FTZ R49, R42, R34, R49 ;  /* 0x000000222a317223 */ /* 0x000fe20000010031 */
[----:B0-----:R-:W-:Y:S01]  /*40c0*/  FADD.FTZ R72, R55, 1 ;  /* 0x3f80000037487421 */ /* 0x001fe20000010000 */
[----:B------:R-:W-:Y:S01]  /*40d0*/  FADD.FTZ R55, R24, R73 ;  /* 0x0000004918377221 */ /* 0x000fe20000010000 */
[----:B------:R-:W-:-:S04]  /*40e0*/  FMUL.FTZ R24, R67, R73 ;  /* 0x0000004943187220 */ /* 0x000fc80000410000 */
[----:B------:R-:W0:Y:S01]  /*40f0*/  MUFU.RCP R72, R72 ;  /* 0x0000004800487308 */ /* 0x000e220000001000 */
[----:B------:R-:W-:Y:S01]  /*4100*/  FFMA.FTZ R73, R50, R24, R91 ;  /* 0x0000001832497223 */ /* 0x000fe2000001005b */
[----:B------:R-:W-:Y:S01]  /*4110*/  SHF.L.U32 R91, R93, 0x10, RZ ;  /* 0x000000105d5b7819 */ /* 0x000fe200000006ff */
[----:B------:R-:W-:Y:S01]  /*4120*/  FADD.FTZ R123, R24, R123 ;  /* 0x0000007b187b7221 */ /* 0x000fe20000010000 */
[-C--:B------:R-:W-:Y:S01]  /*4130*/  FFMA.FTZ R24, R115, R54.reuse, R122 ;  /* 0x0000003673187223 */ /* 0x080fe2000001007a */
[----:B------:R-:W-:-:S03]  /*4140*/  FMUL.FTZ R54, R66, R54 ;  /* 0x0000003642367220 */ /* 0x000fc60000410000 */
[----:B------:R-:W-:Y:S01]  /*4150*/  FFMA.FTZ R24, R51, R114, R24 ;  /* 0x0000007233187223 */ /* 0x000fe20000010018 */
[----:B------:R-:W-:Y:S01]  /*4160*/  FFMA.FTZ R115, R115, R54, R73 ;  /* 0x0000003673737223 */ /* 0x000fe20000010049 */
[----:B------:R-:W-:Y:S01]  /*4170*/  SHF.L.U32 R73, R61, 0x10, RZ ;  /* 0x000000103d497819 */ /* 0x000fe200000006ff */
[----:B------:R-:W-:Y:S01]  /*4180*/  FADD.FTZ R123, R123, R54 ;  /* 0x000000367b7b7221 */ /* 0x000fe20000010000 */
[----:B------:R-:W-:-:S04]  /*4190*/  FFMA.FTZ R24, R41, R31, R24 ;  /* 0x0000001f29187223 */ /* 0x000fc80000010018 */
[----:B------:R-:W-:Y:S01]  /*41a0*/  FFMA.FTZ R24, R37, R27, R24 ;  /* 0x0000001b25187223 */ /* 0x000fe20000010018 */
[----:B0-----:R-:W-:Y:S01]  /*41b0*/  FMUL.FTZ R50, R91, R72 ;  /* 0x000000485b327220 */ /* 0x001fe20000410000 */
[----:B------:R-:W-:Y:S01]  /*41c0*/  SHF.L.U32 R91, R60, 0x10, RZ ;  /* 0x000000103c5b7819 */ /* 0x000fe200000006ff */
[----:B------:R-:W-:Y:S01]  /*41d0*/  FADD.FTZ R124, -R72, 1 ;  /* 0x3f800000487c7421 */ /* 0x000fe20000010100 */
[----:B------:R-:W-:-:S03]  /*41e0*/  FFMA.FTZ R24, R33, R29, R24 ;  /* 0x0000001d21187223 */ /* 0x000fc60000010018 */
[----:B------:R-:W-:Y:S01]  /*41f0*/  FADD.FTZ R91, -R68, R91 ;  /* 0x0000005b445b7221 */ /* 0x000fe20000010100 */
[----:B------:R-:W-:Y:S01]  /*4200*/  FFMA.FTZ R53, R53, R124, 1 ;  /* 0x3f80000035357423 */ /* 0x000fe2000001007c */
[----:B------:R-:W-:Y:S02]  /*4210*/  FFMA.FTZ R24, R47, R39, R24 ;  /* 0x000000272f187223 */ /* 0x000fe40000010018 */
[----:B------:R-:W-:Y:S01]  /*4220*/  FMUL.FTZ R91, R91, R112 ;  /* 0x000000705b5b7220 */ /* 0x000fe20000410000 */
[----:B------:R-:W-:Y:S01]  /*4230*/  FMUL.FTZ R50, R50, R53 ;  /* 0x0000003532327220 */ /* 0x000fe20000410000 */
[----:B------:R-:W-:Y:S02]  /*4240*/  FFMA.FTZ R24, R45, R35, R24 ;  /* 0x000000232d187223 */ /* 0x000fe40000010018 */
[----:B------:R-:W-:Y:S01]  /*4250*/  FFMA.FTZ R53, R66, R91, R64 ;  /* 0x0000005b42357223 */ /* 0x000fe20000010040 */
[----:B------:R-:W-:Y:S01]  /*4260*/  FFMA.FTZ R49, R46, R50, R49 ;  /* 0x000000322e317223 */ /* 0x000fe20000010031 */
[----:B------:R-:W-:-:S02]  /*4270*/  FFMA.FTZ R24, R43, R25, R24 ;  /* 0x000000192b187223 */ /* 0x000fc40000010018 */
[----:B------:R-:W-:-:S06]  /*4280*/  FMUL.FTZ R124, R53, -1.4426950216293334961 ;  /* 0xbfb8aa3b357c7820 */ /* 0x000fcc0000410000 */
[----:B------:R-:W0:Y:S02]  /*4290*/  MUFU.EX2 R124, R124 ;  /* 0x0000007c007c7308 */ /* 0x000e240000000800 */
[----:B0-----:R-:W-:Y:S01]  /*42a0*/  FADD.FTZ R72, R124, 1 ;  /* 0x3f8000007c487421 */ /* 0x001fe20000010000 */
[----:B------:R-:W-:Y:S01]  /*42b0*/  FADD.FTZ R124, R55, R52 ;  /* 0x00000034377c7221 */ /* 0x000fe20000010000 */
[----:B------:R-:W-:Y:S01]  /*42c0*/  FMUL.FTZ R52, R67, R52 ;  /* 0x0000003443347220 */ /* 0x000fe20000410000 */
[----:B------:R-:W-:-:S03]  /*42d0*/  SHF.L.U32 R55, R80, 0x10, RZ ;  /* 0x0000001050377819 */ /* 0x000fc600000006ff */
[----:B------:R-:W0:Y:S01]  /*42e0*/  MUFU.RCP R72, R72 ;  /* 0x0000004800487308 */ /* 0x000e220000001000 */
[----:B------:R-:W-:Y:S01]  /*42f0*/  FFMA.FTZ R115, R48, R52, R115 ;  /* 0x0000003430737223 */ /* 0x000fe20000010073 */
[----:B------:R-:W-:Y:S01]  /*4300*/  FADD.FTZ R123, R52, R123 ;  /* 0x0000007b347b7221 */ /* 0x000fe20000010000 */
[----:B0-----:R-:W-:Y:S01]  /*4310*/  FADD.FTZ R122, -R72, 1 ;  /* 0x3f800000487a7421 */ /* 0x001fe20000010100 */
[----:B------:R-:W-:-:S03]  /*4320*/  FMUL.FTZ R73, R73, R72 ;  /* 0x0000004849497220 */ /* 0x000fc60000410000 */
[----:B------:R-:W-:Y:S01]  /*4330*/  FFMA.FTZ R122, R53, R122, 1 ;  /* 0x3f800000357a7423 */ /* 0x000fe2000001007a */
[----:B------:R-:W-:-:S03]  /*4340*/  SHF.L.U32 R53, R69, 0x10, RZ ;  /* 0x0000001045357819 */ /* 0x000fc600000006ff */
[----:B------:R-:W-:Y:S02]  /*4350*/  FMUL.FTZ R73, R73, R122 ;  /* 0x0000007a49497220 */ /* 0x000fe40000410000 */
[----:B------:R-:W-:Y:S02]  /*4360*/  FADD.FTZ R53, -R68, R53 ;  /* 0x0000003544357221 */ /* 0x000fe40000010100 */
[----:B------:R-:W-:Y:S02]  /*4370*/  FFMA.FTZ R24, R91, R73, R24 ;  /* 0x000000495b187223 */ /* 0x000fe40000010018 */
[----:B------:R-:W-:-:S04]  /*4380*/  FMUL.FTZ R72, R53, R112 ;  /* 0x0000007035487220 */ /* 0x000fc80000410000 */
        /* <DEDUP_REMOVED lines=16> */
[----:B0-----:R-:W-:Y:S01]  /*4490*/  FADD.FTZ R54, R52, 1 ;  /* 0x3f80000034367421 */ /* 0x001fe20000010000 */
[----:B------:R-:W-:Y:S01]  /*44a0*/  FADD.FTZ R52, R125, R114 ;  /* 0x000000727d347221 */ /* 0x000fe20000010000 */
[----:B------:R-:W-:-:S03]  /*44b0*/  FMUL.FTZ R114, R66, R114 ;  /* 0x0000007242727220 */ /* 0x000fc60000410000 */
[----:B------:R-:W-:Y:S01]  /*44c0*/  FADD.FTZ R52, R52, R31 ;  /* 0x0000001f34347221 */ /* 0x000fe20000010000 */
[----:B------:R-:W0:Y:S01]  /*44d0*/  MUFU.RCP R54, R54 ;  /* 0x0000003600367308 */ /* 0x000e220000001000 */
[----:B------:R-:W-:Y:S01]  /*44e0*/  FFMA.FTZ R122, R51, R114, R115 ;  /* 0x00000072337a7223 */ /* 0x000fe20000010073 */
[----:B------:R-:W-:Y:S01]  /*44f0*/  SHF.L.U32 R51, R63, 0x10, RZ ;  /* 0x000000103f337819 */ /* 0x000fe200000006ff */
[----:B------:R-:W-:Y:S01]  /*4500*/  FADD.FTZ R123, R123, R114 ;  /* 0x000000727b7b7221 */ /* 0x000fe20000010000 */
[----:B------:R-:W-:Y:S01]  /*4510*/  FMUL.FTZ R31, R66, R31 ;  /* 0x0000001f421f7220 */ /* 0x000fe20000410000 */
[----:B------:R-:W-:Y:S01]  /*4520*/  FADD.FTZ R52, R52, R27 ;  /* 0x0000001b34347221 */ /* 0x000fe20000010000 */
[----:B------:R-:W-:-:S03]  /*4530*/  FMUL.FTZ R27, R66, R27 ;  /* 0x0000001b421b7220 */ /* 0x000fc60000410000 */
[----:B------:R-:W-:Y:S01]  /*4540*/  FADD.FTZ R52, R52, R29 ;  /* 0x0000001d34347221 */ /* 0x000fe20000010000 */
[----:B------:R-:W-:-:S03]  /*4550*/  FMUL.FTZ R29, R66, R29 ;  /* 0x0000001d421d7220 */ /* 0x000fc60000410000 */
[----:B------:R-:W-:Y:S01]  /*4560*/  FADD.FTZ R52, R52, R39 ;  /* 0x0000002734347221 */ /* 0x000fe20000010000 */
[----:B------:R-:W-:-:S03]  /*4570*/  FMUL.FTZ R39, R66, R39 ;  /* 0x0000002742277220 */ /* 0x000fc60000410000 */
[----:B------:R-:W-:Y:S01]  /*4580*/  FADD.FTZ R52, R52, R35 ;  /* 0x0000002334347221 */ /* 0x000fe20000010000 */
[----:B0-----:R-:W-:Y:S01]  /*4590*/  FADD.FTZ R115, -R54, 1 ;  /* 0x3f80000036737421 */ /* 0x001fe20000010100 */
[----:B------:R-:W-:Y:S01]  /*45a0*/  FMUL.FTZ R51, R51, R54 ;  /* 0x0000003633337220 */ /* 0x000fe20000410000 */
[----:B------:R-:W-:Y:S01]  /*45b0*/  FMUL.FTZ R35, R66, R35 ;  /* 0x0000002342237220 */ /* 0x000fe20000410000 */
[----:B------:R-:W-:Y:S01]  /*45c0*/  FADD.FTZ R52, R52, R25 ;  /* 0x0000001934347221 */ /* 0x000fe20000010000 */
[----:B------:R-:W-:Y:S01]  /*45d0*/  FFMA.FTZ R53, R53, R115, 1 ;  /* 0x3f80000035357423 */ /* 0x000fe20000010073 */
[----:B------:R-:W-:Y:S01]  /*45e0*/  SHF.L.U32 R115, R81, 0x10, RZ ;  /* 0x0000001051737819 */ /* 0x000fe200000006ff */
[----:B------:R-:W-:Y:S01]  /*45f0*/  FMUL.FTZ R25, R66, R25 ;  /* 0x0000001942197220 */ /* 0x000fe20000410000 */
[----:B------:R-:W-:Y:S01]  /*4600*/  FADD.FTZ R52, R52, R73 ;  /* 0x0000004934347221 */ /* 0x000fe20000010000 */
[----:B------:R-:W-:Y:S01]  /*4610*/  FMUL.FTZ R53, R51, R53 ;  /* 0x0000003533357220 */ /* 0x000fe20000410000 */
[----:B------:R-:W-:Y:S01]  /*4620*/  FADD.FTZ R51, R124, R121 ;  /* 0x000000797c337221 */ /* 0x000fe20000010000 */
[----:B------:R-:W-:Y:S01]  /*4630*/  FADD.FTZ R115, -R68, R115 ;  /* 0x0000007344737221 */ /* 0x000fe20000010100 */
[----:B------:R-:W-:Y:S01]  /*4640*/  FMUL.FTZ R121, R67, R121 ;  /* 0x0000007943797220 */ /* 0x000fe20000410000 */
[----:B------:R-:W-:Y:S01]  /*4650*/  FFMA.FTZ R24, R55, R53, R24 ;  /* 0x0000003537187223 */ /* 0x000fe20000010018 */
[----:B------:R-:W-:Y:S01]  /*4660*/  FADD.FTZ R51, R51, R26 ;  /* 0x0000001a33337221 */ /* 0x000fe20000010000 */
[----:B------:R-:W-:Y:S01]  /*4670*/  FMUL.FTZ R54, R115, R112 ;  /* 0x0000007073367220 */ /* 0x000fe20000410000 */
[----:B------:R-:W-:Y:S01]  /*4680*/  FFMA.FTZ R120, R120, R121, R122 ;  /* 0x0000007978787223 */ /* 0x000fe2000001007a */
[----:B------:R-:W-:Y:S01]  /*4690*/  SHF.L.U32 R122, R82, 0x10, RZ ;  /* 0x00000010527a7819 */ /* 0x000fe200000006ff */
[----:B------:R-:W-:Y:S01]  /*46a0*/  FADD.FTZ R123, R121, R123 ;  /* 0x0000007b797b7221 */ /* 0x000fe20000010000 */
[----:B------:R-:W-:Y:S01]  /*46b0*/  FFMA.FTZ R114, R67, R54, R65 ;  /* 0x0000003643727223 */ /* 0x000fe20000010041 */
[----:B------:R-:W-:Y:S01]  /*46c0*/  FFMA.FTZ R41, R41, R31, R120 ;  /* 0x0000001f29297223 */ /* 0x000fe20000010078 */
[----:B------:R-:W-:Y:S01]  /*46d0*/  FMUL.FTZ R26, R67, R26 ;  /* 0x0000001a431a7220 */ /* 0x000fe20000410000 */
[----:B------:R-:W-:Y:S01]  /*46e0*/  FADD.FTZ R123, R123, R31 ;  /* 0x0000001f7b7b7221 */ /* 0x000fe20000010000 */
[----:B------:R-:W-:Y:S01]  /*46f0*/  FMUL.FTZ R125, R114, -1.4426950216293334961 ;  /* 0xbfb8aa3b727d7820 */ /* 0x000fe20000410000 */
[----:B------:R-:W-:Y:S01]  /*4700*/  FADD.FTZ R51, R51, R40 ;  /* 0x0000002833337221 */ /* 0x000fe20000010000 */
[----:B------:R-:W-:Y:S01]  /*4710*/  FFMA.FTZ R32, R32, R26, R41 ;  /* 0x0000001a20207223 */ /* 0x000fe20000010029 */
[----:B------:R-:W-:Y:S01]  /*4720*/  SHF.L.U32 R41, R84, 0x10, RZ ;  /* 0x0000001054297819 */ /* 0x000fe200000006ff */
[----:B------:R-:W-:Y:S01]  /*4730*/  FADD.FTZ R123, R26, R123 ;  /* 0x0000007b1a7b7221 */ /* 0x000fe20000010000 */
[----:B------:R-:W-:Y:S01]  /*4740*/  FMUL.FTZ R40, R67, R40 ;  /* 0x0000002843287220 */ /* 0x000fe20000410000 */
[----:B------:R-:W0:Y:S01]  /*4750*/  MUFU.EX2 R125, R125 ;  /* 0x0000007d007d7308 */ /* 0x000e220000000800 */
[----:B------:R-:W-:Y:S01]  /*4760*/  FFMA.FTZ R37, R37, R27, R32 ;  /* 0x0000001b25257223 */ /* 0x000fe20000010020 */
[----:B------:R-:W-:Y:S01]  /*4770*/  FADD.FTZ R123, R123, R27 ;  /* 0x0000001b7b7b7221 */ /* 0x000fe20000010000 */
[----:B------:R-:W-:Y:S01]  /*4780*/  FADD.FTZ R51, R51, R38 ;  /* 0x0000002633337221 */ /* 0x000fe20000010000 */
[----:B------:R-:W-:Y:S01]  /*4790*/  FMUL.FTZ R38, R67, R38 ;  /* 0x0000002643267220 */ /* 0x000fe20000410000 */
[----:B------:R-:W-:Y:S01]  /*47a0*/  FFMA.FTZ R30, R30, R40, R37 ;  /* 0x000000281e1e7223 */ /* 0x000fe20000010025 */
[----:B------:R-:W-:Y:S01]  /*47b0*/  SHF.L.U32 R37, R86, 0x10, RZ ;  /* 0x0000001056257819 */ /* 0x000fe200000006ff */
[----:B------:R-:W-:Y:S01]  /*47c0*/  FADD.FTZ R123, R40, R123 ;  /* 0x0000007b287b7221 */ /* 0x000fe20000010000 */
[----:B------:R-:W-:Y:S01]  /*47d0*/  FADD.FTZ R51, R51, R36 ;  /* 0x0000002433337221 */ /* 0x000fe20000010000 */
[----:B------:R-:W-:Y:S01]  /*47e0*/  FFMA.FTZ R33, R33, R29, R30 ;  /* 0x0000001d21217223 */ /* 0x000fe2000001001e */
[----:B------:R-:W-:Y:S01]  /*47f0*/  FMUL.FTZ R36, R67, R36 ;  /* 0x0000002443247220 */ /* 0x000fe20000410000 */
[----:B------:R-:W-:Y:S01]  /*4800*/  FADD.FTZ R123, R123, R29 ;  /* 0x0000001d7b7b7221 */ /* 0x000fe20000010000 */
[----:B------:R-:W-:Y:S01]  /*4810*/  FADD.FTZ R51, R51, R34 ;  /* 0x0000002233337221 */ /* 0x000fe20000010000 */
[----:B------:R-:W-:Y:S01]  /*4820*/  FFMA.FTZ R28, R28, R38, R33 ;  /* 0x000000261c1c7223 */ /* 0x000fe20000010021 */
[----:B0-----:R-:W-:Y:S01]  /*4830*/  FADD.FTZ R115, R125, 1 ;  /* 0x3f8000007d737421 */ /* 0x001fe20000010000 */
[----:B------:R-:W-:Y:S01]  /*4840*/  SHF.L.U32 R125, R70, 0x10, RZ ;  /* 0x00000010467d7819 */ /* 0x000fe200000006ff */
[----:B------:R-:W-:Y:S01]  /*4850*/  FADD.FTZ R123, R38, R123 ;  /* 0x0000007b267b7221 */ /* 0x000fe20000010000 */
[----:B------:R-:W-:Y:S01]  /*4860*/  SHF.L.U32 R33, R88, 0x10, RZ ;  /* 0x0000001058217819 */ /* 0x000fe200000006ff */
[----:B------:R-:W-:Y:S01]  /*4870*/  FFMA.FTZ R47, R47, R39, R28 ;  /* 0x000000272f2f7223 */ /* 0x000fe2000001001c */
[----:B------:R-:W-:Y:S01]  /*4880*/  FADD.FTZ R51, R51, R50 ;  /* 0x0000003233337221 */ /* 0x000fe20000010000 */
[----:B------:R-:W0:Y:S01]  /*4890*/  MUFU.RCP R115, R115 ;  /* 0x0000007300737308 */ /* 0x000e220000001000 */
[----:B------:R-:W-:Y:S01]  /*48a0*/  FADD.FTZ R125, -R68, R125 ;  /* 0x0000007d447d7221 */ /* 0x000fe20000010100 */
[----:B------:R-:W-:Y:S01]  /*48b0*/  FADD.FTZ R123, R123, R39 ;  /* 0x000000277b7b7221 */ /* 0x000fe20000010000 */
[----:B------:R-:W-:Y:S01]  /*48c0*/  FFMA.FTZ R44, R44, R36, R47 ;  /* 0x000000242c2c7223 */ /* 0x000fe2000001002f */
[----:B------:R-:W-:Y:S01]  /*48d0*/  FADD.FTZ R51, R51, R48 ;  /* 0x0000003033337221 */ /* 0x000fe20000010000 */
[----:B------:R-:W-:Y:S01]  /*48e0*/  SHF.L.U32 R47, R90, 0x10, RZ ;  /* 0x000000105a2f7819 */ /* 0x000fe200000006ff */
[----:B------:R-:W-:Y:S01]  /*48f0*/  FADD.FTZ R36, R36, R123 ;  /* 0x0000007b24247221 */ /* 0x000fe20000010000 */
[----:B------:R-:W-:Y:S01]  /*4900*/  FFMA.FTZ R44, R45, R35, R44 ;  /* 0x000000232d2c7223 */ /* 0x000fe2000001002c */
[----:B------:R-:W-:-:S02]  /*4910*/  FMUL.FTZ R45, R67, R34 ;  /* 0x00000022432d7220 */ /* 0x000fc40000410000 */
[----:B------:R-:W-:Y:S01]  /*4920*/  FADD.FTZ R36, R36, R35 ;  /* 0x0000002324247221 */ /* 0x000fe20000010000 */
[----:B------:R-:W-:Y:S01]  /*4930*/  FMUL.FTZ R35, R67, R50 ;  /* 0x0000003243237220 */ /* 0x000fe20000410000 */
[----:B------:R-:W-:Y:S02]  /*4940*/  FFMA.FTZ R44, R42, R45, R44 ;  /* 0x0000002d2a2c7223 */ /* 0x000fe4000001002c */
[----:B------:R-:W-:Y:S02]  /*4950*/  FADD.FTZ R36, R45, R36 ;  /* 0x000000242d247221 */ /* 0x000fe40000010000 */
[----:B------:R-:W-:Y:S01]  /*4960*/  FFMA.FTZ R44, R43, R25, R44 ;  /* 0x000000192b2c7223 */ /* 0x000fe2000001002c */
[----:B0-----:R-:W-:Y:S01]  /*4970*/  FMUL.FTZ R122, R122, R115 ;  /* 0x000000737a7a7220 */ /* 0x001fe20000410000 */
[----:B------:R-:W-:Y:S01]  /*4980*/  FADD.FTZ R124, -R115, 1 ;  /* 0x3f800000737c7421 */ /* 0x000fe20000010100 */
[----:B------:R-:W-:Y:S01]  /*4990*/  FMUL.FTZ R115, R125, R112 ;  /* 0x000000707d737220 */ /* 0x000fe20000410000 */
[----:B------:R-:W-:Y:S01]  /*49a0*/  SHF.L.U32 R125, R71, 0x10, RZ ;  /* 0x00000010477d7819 */ /* 0x000fe200000006ff */
[----:B------:R-:W-:Y:S01]  /*49b0*/  FADD.FTZ R36, R36, R25 ;  /* 0x0000001924247221 */ /* 0x000fe20000010000 */
[----:B------:R-:W-:Y:S01]  /*49c0*/  FFMA.FTZ R114, R114, R124, 1 ;  /* 0x3f80000072727423 */ /* 0x000fe2000001007c */
[----:B------:R-:W-:Y:S01]  /*49d0*/  FFMA.FTZ R121, R66, R115, R64 ;  /* 0x0000007342797223 */ /* 0x000fe20000010040 */
[----:B------:R-:W-:Y:S01]  /*49e0*/  FFMA.FTZ R44, R46, R35, R44 ;  /* 0x000000232e2c7223 */ /* 0x000fe2000001002c */
[----:B------:R-:W-:Y:S01]  /*49f0*/  FMUL.FTZ R25, R66, R73 ;  /* 0x0000004942197220 */ /* 0x000fe20000410000 */
[----:B------:R-:W-:Y:S01]  /*4a00*/  FMUL.FTZ R114, R122, R114 ;  /* 0x000000727a727220 */ /* 0x000fe20000410000 */
[----:B------:R-:W-:Y:S01]  /*4a10*/  FMUL.FTZ R124, R121, -1.4426950216293334961 ;  /* 0xbfb8aa3b797c7820 */ /* 0x000fe20000410000 */
[----:B------:R-:W-:Y:S01]  /*4a20*/  FADD.FTZ R36, R35, R36 ;  /* 0x0000002423247221 */ /* 0x000fe20000010000 */
[----:B------:R-:W-:Y:S01]  /*4a30*/  FFMA.FTZ R44, R91, R25, R44 ;  /* 0x000000195b2c7223 */ /* 0x000fe2000001002c */
[----:B------:R-:W-:Y:S01]  /*4a40*/  FMUL.FTZ R35, R67, R48 ;  /* 0x0000003043237220 */ /* 0x000fe20000410000 */
[-C--:B------:R-:W-:Y:S01]  /*4a50*/  FFMA.FTZ R49, R54, R114.reuse, R49 ;  /* 0x0000007236317223 */ /* 0x080fe20000010031 */
[----:B------:R-:W-:Y:S01]  /*4a60*/  FADD.FTZ R36, R36, R25 ;  /* 0x0000001924247221 */ /* 0x000fe20000010000 */
[----:B------:R-:W0:Y:S01]  /*4a70*/  MUFU.EX2 R124, R124 ;  /* 0x0000007c007c7308 */ /* 0x000e220000000800 */
[----:B------:R-:W-:Y:S01]  /*4a80*/  FFMA.FTZ R44, R72, R35, R44 ;  /* 0x00000023482c7223 */ /* 0x000fe2000001002c */
[----:B------:R-:W-:Y:S01]  /*4a90*/  FMUL.FTZ R25, R66, R53 ;  /* 0x0000003542197220 */ /* 0x000fe20000410000 */
[----:B------:R-:W-:Y:S01]  /*4aa0*/  FADD.FTZ R36, R35, R36 ;  /* 0x0000002423247221 */ /* 0x000fe20000010000 */
[----:B------:R-:W-:Y:S01]  /*4ab0*/  FMUL.FTZ R35, R67, R114 ;  /* 0x0000007243237220 */ /* 0x000fe20000410000 */
[----:B------:R-:W-:Y:S01]  /*4ac0*/  FADD.FTZ R114, R51, R114 ;  /* 0x0000007233727221 */ /* 0x000fe20000010000 */
[----:B------:R-:W-:Y:S01]  /*4ad0*/  FFMA.FTZ R44, R55, R25, R44 ;  /* 0x00000019372c7223 */ /* 0x000fe2000001002c */
[----:B------:R-:W-:Y:S01]  /*4ae0*/  FADD.FTZ R36, R36, R25 ;  /* 0x0000001924247221 */ /* 0x000fe20000010000 */
[----:B------:R-:W-:-:S02]  /*4af0*/  FADD.FTZ R53, R52, R53 ;  /* 0x0000003534357221 */ /* 0x000fc40000010000 */
[----:B------:R-:W-:Y:S01]  /*4b00*/  FFMA.FTZ R44, R54, R35, R44 ;  /* 0x00000023362c7223 */ /* 0x000fe2000001002c */
[----:B------:R-:W-:Y:S01]  /*4b10*/  FADD.FTZ R36, R35, R36 ;  /* 0x0000002423247221 */ /* 0x000fe20000010000 */
        /* <DEDUP_REMOVED lines=8> */
[-C--:B------:R-:W-:Y:S01]  /*4ba0*/  FMUL.FTZ R25, R66, R120.reuse ;  /* 0x0000007842197220 */ /* 0x080fe20000410000 */
[----:B------:R-:W-:Y:S01]  /*4bb0*/  FFMA.FTZ R24, R115, R120, R24 ;  /* 0x0000007873187223 */ /* 0x000fe20000010018 */
[----:B------:R-:W-:Y:S01]  /*4bc0*/  FMUL.FTZ R122, R121, R112 ;  /* 0x00000070797a7220 */ /* 0x000fe20000410000 */
[----:B------:R-:W-:Y:S01]  /*4bd0*/  FADD.FTZ R53, R53, R120 ;  /* 0x0000007835357221 */ /* 0x000fe20000010000 */
[----:B------:R-:W-:Y:S01]  /*4be0*/  FFMA.FTZ R44, R115, R25, R44 ;  /* 0x00000019732c7223 */ /* 0x000fe2000001002c */
[----:B------:R-:W-:Y:S01]  /*4bf0*/  FADD.FTZ R36, R36, R25 ;  /* 0x0000001924247221 */ /* 0x000fe20000010000 */
        /* <DEDUP_REMOVED lines=9> */
[----:B------:R-:W-:Y:S01]  /*4c90*/  FMUL.FTZ R31, R41, R125 ;  /* 0x0000007d291f7220 */ /* 0x000fe20000410000 */
[----:B------:R-:W-:Y:S01]  /*4ca0*/  SHF.L.U32 R125, R75, 0x10, RZ ;  /* 0x000000104b7d7819 */ /* 0x000fe200000006ff */
        /* <DEDUP_REMOVED lines=90> */
[----:B------:R-:W-:Y:S02]  /*5250*/  FMUL.FTZ R28, R121, R112 ;  /* 0x00000070791c7220 */ /* 0x000fe40000410000 */
        /* <DEDUP_REMOVED lines=9> */
[----:B------:R-:W-:-:S04]  /*52f0*/  FFMA.FTZ R39, R39, R125, 1 ;  /* 0x3f80000027277423 */ /* 0x000fc8000001007d */
[----:B------:R-:W-:-:S04]  /*5300*/  FMUL.FTZ R39, R47, R39 ;  /* 0x000000272f277220 */ /* 0x000fc80000410000 */
[-C--:B------:R-:W-:Y:S01]  /*5310*/  FMUL.FTZ R31, R67, R39.reuse ;  /* 0x00000027431f7220 */ /* 0x080fe20000410000 */
[----:B------:R-:W-:-:S03]  /*5320*/  FFMA.FTZ R25, R28, R39, R49 ;  /* 0x000000271c197223 */ /* 0x000fc60000010031 */
[----:B------:R-:W-:Y:S01]  /*5330*/  FFMA.FTZ R36, R28, R31, R27 ;  /* 0x0000001f1c247223 */ /* 0x000fe2000001001b */
[----:B------:R-:W-:Y:S01]  /*5340*/  FADD.FTZ R31, R31, R26 ;  /* 0x0000001a1f1f7221 */ /* 0x000fe20000010000 */
[----:B------:R-:W-:Y:S01]  /*5350*/  FADD.FTZ R26, R53, R38 ;  /* 0x00000026351a7221 */ /* 0x000fe20000010000 */
[----:B------:R-:W-:-:S07]  /*5360*/  FADD.FTZ R27, R114, R39 ;  /* 0x00000027721b7221 */ /* 0x000fce0000010000 */
.L_x_56:
[----:B------:R-:W0:Y:S01]  /*5370*/  SHFL.DOWN PT, R28, R36, 0x1, 0x1f ;  /* 0x08201f00241c7f89 */ /* 0x000e2200000e0000 */
[C---:B------:R-:W-:Y:S01]  /*5380*/  ISETP.GT.AND P0, PT, R2.reuse, 0x1e, PT ;  /* 0x0000001e0200780c */ /* 0x040fe20003f04270 */
[----:B------:R-:W1:Y:S01]  /*5390*/  S2UR UR8, SR_CgaCtaId ;  /* 0x00000000000879c3 */ /* 0x000e620000008800 */
[----:B------:R-:W-:Y:S01]  /*53a0*/  UMOV UR5, 0x400 ;  /* 0x0000040000057882 */ /* 0x000fe20000000000 */
[----:B------:R-:W2:Y:S01]  /*53b0*/  SHFL.DOWN PT, R29, R31, 0x1, 0x1f ;  /* 0x08201f001f1d7f89 */ /* 0x000ea200000e0000 */
[----:B------:R-:W-:Y:S01]  /*53c0*/  UIADD3 UR4, UPT, UPT, UR5, 0xa0, URZ ;  /* 0x000000a005047890 */ /* 0x000fe2000fffe0ff */
[----:B------:R-:W-:Y:S01]  /*53d0*/  ISETP.GT.AND P2, PT, R2, 0xf, PT ;  /* 0x0000000f0200780c */ /* 0x000fe20003f44270 */
[----:B------:R-:W-:Y:S01]  /*53e0*/  BSSY.RECONVERGENT B0, `(.L_x_57) ;  /* 0x0000027000007945 */ /* 0x000fe20003800200 */
[----:B------:R-:W3:Y:S02]  /*53f0*/  S2R R34, SR_TID.X ;  /* 0x0000000000227919 */ /* 0x000ee40000002100 */
[----:B------:R-:W4:Y:S04]  /*5400*/  LDC R91, c[0x0][0x374] ;  /* 0x0000dd00ff5b7b82 */ /* 0x000f280000000800 */
[----:B0-----:R-:W-:Y:S01]  /*5410*/  @!P0 FADD.FTZ R36, R28, R36 ;  /* 0x000000241c248221 */ /* 0x001fe20000010000 */
[----:B-1----:R-:W-:Y:S01]  /*5420*/  ULEA UR4, UR8, UR4, 0x18 ;  /* 0x0000000408047291 */ /* 0x002fe2000f8ec0ff */
[----:B--2---:R-:W-:-:S03]  /*5430*/  @!P0 FADD.FTZ R31, R29, R31 ;  /* 0x0000001f1d1f8221 */ /* 0x004fc60000010000 */
[----:B------:R-:W0:Y:S01]  /*5440*/  SHFL.DOWN PT, R28, R36, 0x2, 0x1f ;  /* 0x08401f00241c7f89 */ /* 0x000e2200000e0000 */
[----:B------:R-:W-:-:S03]  /*5450*/  ISETP.GT.AND P0, PT, R2, 0x1d, PT ;  /* 0x0000001d0200780c */ /* 0x000fc60003f04270 */
[----:B------:R-:W1:Y:S01]  /*5460*/  SHFL.DOWN PT, R29, R31, 0x2, 0x1f ;  /* 0x08401f001f1d7f89 */ /* 0x000e6200000e0000 */
[C---:B---3--:R-:W-:Y:S01]  /*5470*/  LEA R114, R34.reuse, UR4, 0x4 ;  /* 0x0000000422727c11 */ /* 0x048fe2000f8e20ff */
[----:B------:R-:W-:Y:S01]  /*5480*/  IMAD R113, R113, 0x3c, R34 ;  /* 0x0000003c71717824 */ /* 0x000fe200078e0222 */
[C---:B------:R-:W-:Y:S02]  /*5490*/  ISETP.NE.AND P1, PT, R34.reuse, RZ, PT ;  /* 0x000000ff2200720c */ /* 0x040fe40003f25270 */
[----:B------:R-:W-:Y:S01]  /*54a0*/  ISETP.GT.U32.AND P3, PT, R34, 0x3b, PT ;  /* 0x0000003b2200780c */ /* 0x000fe20003f64070 */
[----:B------:R-:W-:Y:S04]  /*54b0*/  STS.128 [R114], R24 ;  /* 0x0000001872007388 */ /* 0x000fe80000000c00 */
        /* <DEDUP_REMOVED lines=8> */
[----:B------:R-:W-:-:S03]  /*5540*/  ISETP.GT.AND P0, PT, R2, 0x17, PT ;  /* 0x000000170200780c */ /* 0x000fc60003f04270 */
[----:B------:R-:W1:Y:S01]  /*5550*/  SHFL.DOWN PT, R29, R31, 0x8, 0x1f ;  /* 0x09001f001f1d7f89 */ /* 0x000e6200000e0000 */
[----:B0-----:R-:W-:Y:S01]  /*5560*/  FADD.FTZ R33, R36, R28 ;  /* 0x0000001c24217221 */ /* 0x001fe20000010000 */
[----:B-1----:R-:W-:-:S04]  /*5570*/  FADD.FTZ R30, R31, R29 ;  /* 0x0000001d1f1e7221 */ /* 0x002fc80000010000 */
[----:B------:R-:W-:Y:S02]  /*5580*/  FSEL R72, R36, R33, P0 ;  /* 0x0000002124487208 */ /* 0x000fe40000000000 */
[----:B------:R-:W-:-:S03]  /*5590*/  FSEL R73, R31, R30, P0 ;  /* 0x0000001e1f497208 */ /* 0x000fc60000000000 */
[----:B------:R0:W1:Y:S04]  /*55a0*/  SHFL.DOWN PT, R32, R72, 0x10, 0x1f ;  /* 0x0a001f0048207f89 */ /* 0x00006800000e0000 */
[----:B------:R0:W2:Y:S01]  /*55b0*/  SHFL.DOWN PT, R29, R73, 0x10, 0x1f ;  /* 0x0a001f00491d7f89 */ /* 0x0000a200000e0000 */
[----:B----4-:R-:W-:Y:S05]  /*55c0*/  @P2 BRA `(.L_x_58) ;  /* 0x0000000000202947 */ /* 0x010fea0003800000 */
[----:B------:R-:W-:Y:S01]  /*55d0*/  ISETP.NE.AND P0, PT, R2, RZ, PT ;  /* 0x000000ff0200720c */ /* 0x000fe20003f05270 */
[----:B01----:R-:W-:Y:S01]  /*55e0*/  FADD.FTZ R72, R33, R32 ;  /* 0x0000002021487221 */ /* 0x003fe20000010000 */
[----:B--2---:R-:W-:-:S11]  /*55f0*/  FADD.FTZ R73, R30, R29 ;  /* 0x0000001d1e497221 */ /* 0x004fd60000010000 */
[----:B------:R-:W-:Y:S01]  /*5600*/  VOTEU.ALL UP0, P0 ;  /* 0x0000000000ff7886 */ /* 0x000fe20000000000 */
[----:B------:R-:W-:-:S04]  /*5610*/  @!P0 SHF.R.U32.HI R28, RZ, 0x2, R34 ;  /* 0x00000002ff1c8819 */ /* 0x000fc80000011622 */
[----:B------:R-:W-:Y:S01]  /*5620*/  @!UP0 ULEA UR4, UR8, UR5, 0x18 ;  /* 0x0000000508048291 */ /* 0x000fe2000f8ec0ff */
[----:B------:R-:W-:-:S08]  /*5630*/  @!P0 LOP3.LUT R28, R28, 0xf8, RZ, 0xc0, !PT ;  /* 0x000000f81c1c8812 */ /* 0x000fd000078ec0ff */
[----:B------:R3:W-:Y:S03]  /*5640*/  @!P0 STS.64 [R28+UR4+0x10], R72 ;  /* 0x000010481c008988 */ /* 0x0007e60008000a04 */
.L_x_58:
[----:B------:R-:W-:Y:S05]  /*5650*/  BSYNC.RECONVERGENT B0 ;  /* 0x0000000000007941 */ /* 0x000fea0003800200 */
.L_x_57:
[----:B------:R-:W-:Y:S06]  /*5660*/  BAR.SYNC.DEFER_BLOCKING 0x0 ;  /* 0x0000000000007b1d */ /* 0x000fec0000010000 */
[----:B------:R-:W-:Y:S04]  /*5670*/  BSSY.RECONVERGENT B0, `(.L_x_59) ;  /* 0x0000027000007945 */ /* 0x000fe80003800200 */
[----:B------:R-:W-:Y:S05]  /*5680*/  @P1 BRA `(.L_x_60) ;  /* 0x0000000000941947 */ /* 0x000fea0003800000 */
[----:B------:R-:W-:-:S09]  /*5690*/  ULEA UR4, UR8, UR5, 0x18 ;  /* 0x0000000508047291 */ /* 0x000fd2000f8ec0ff */
[----:B------:R-:W4:Y:S04]  /*56a0*/  LDS.64 R48, [UR4+0x18] ;  /* 0x00001804ff307984 */ /* 0x000f280008000a00 */
[----:B--23--:R-:W2:Y:S04]  /*56b0*/  LDS.128 R28, [UR4+0x20] ;  /* 0x00002004ff1c7984 */ /* 0x00cea80008000c00 */
[----:B-1----:R-:W1:Y:S04]  /*56c0*/  LDS.128 R32, [UR4+0x30] ;  /* 0x00003004ff207984 */ /* 0x002e680008000c00 */
[----:B------:R-:W3:Y:S04]  /*56d0*/  LDS.128 R36, [UR4+0x40] ;  /* 0x00004004ff247984 */ /* 0x000ee80008000c00 */
[----:B------:R-:W5:Y:S04]  /*56e0*/  LDS.128 R40, [UR4+0x50] ;  /* 0x00005004ff287984 */ /* 0x000f680008000c00 */
[----:B------:R-:W5:Y:S01]  /*56f0*/  LDS.128 R44, [UR4+0x60] ;  /* 0x00006004ff2c7984 */ /* 0x000f620008000c00 */
[----:B----4-:R-:W-:Y:S01]  /*5700*/  FADD.FTZ R51, R72, R48 ;  /* 0x0000003048337221 */ /* 0x010fe20000010000 */
[----:B------:R-:W-:-:S02]  /*5710*/  FADD.FTZ R52, R73, R49 ;  /* 0x0000003149347221 */ /* 0x000fc40000010000 */
[----:B0-----:R-:W-:Y:S01]  /*5720*/  LDS.64 R72, [UR4+0x80] ;  /* 0x00008004ff487984 */ /* 0x001fe20008000a00 */
[----:B--2---:R-:W-:Y:S01]  /*5730*/  FADD.FTZ R53, R51, R28 ;  /* 0x0000001c33357221 */ /* 0x004fe20000010000 */
[----:B------:R-:W-:Y:S02]  /*5740*/  FADD.FTZ R52, R52, R29 ;  /* 0x0000001d34347221 */ /* 0x000fe40000010000 */
[----:B------:R-:W0:Y:S01]  /*5750*/  LDS.128 R48, [UR4+0x70] ;  /* 0x00007004ff307984 */ /* 0x000e220008000c00 */
[----:B------:R-:W-:Y:S01]  /*5760*/  FADD.FTZ R53, R53, R30 ;  /* 0x0000001e35357221 */ /* 0x000fe20000010000 */
[----:B------:R-:W-:-:S03]  /*5770*/  FADD.FTZ R52, R52, R31 ;  /* 0x0000001f34347221 */ /* 0x000fc60000010000 */
[----:B-1----:R-:W-:Y:S01]  /*5780*/  FADD.FTZ R53, R53, R32 ;  /* 0x0000002035357221 */ /* 0x002fe20000010000 */
[----:B------:R-:W-:-:S03]  /*5790*/  FADD.FTZ R52, R52, R33 ;  /* 0x0000002134347221 */ /* 0x000fc60000010000 */
[----:B------:R-:W-:Y:S01]  /*57a0*/  FADD.FTZ R53, R53, R34 ;  /* 0x0000002235357221 */ /* 0x000fe20000010000 */
[----:B------:R-:W-:-:S03]  /*57b0*/  FADD.FTZ R52, R52, R35 ;  /* 0x0000002334347221 */ /* 0x000fc60000010000 */
[----:B---3--:R-:W-:Y:S01]  /*57c0*/  FADD.FTZ R53, R53, R36 ;  /* 0x0000002435357221 */ /* 0x008fe20000010000 */
[----:B------:R-:W-:-:S03]  /*57d0*/  FADD.FTZ R52, R52, R37 ;  /* 0x0000002534347221 */ /* 0x000fc60000010000 */
[----:B------:R-:W-:Y:S01]  /*57e0*/  FADD.FTZ R53, R53, R38 ;  /* 0x0000002635357221 */ /* 0x000fe20000010000 */
[----:B------:R-:W-:-:S03]  /*57f0*/  FADD.FTZ R52, R52, R39 ;  /* 0x0000002734347221 */ /* 0x000fc60000010000 */
[----:B-----5:R-:W-:Y:S01]  /*5800*/  FADD.FTZ R53, R53, R40 ;  /* 0x0000002835357221 */ /* 0x020fe20000010000 */
[----:B------:R-:W-:-:S03]  /*5810*/  FADD.FTZ R52, R52, R41 ;  /* 0x0000002934347221 */ /* 0x000fc60000010000 */
[----:B------:R-:W-:Y:S01]  /*5820*/  FADD.FTZ R53, R53, R42 ;  /* 0x0000002a35357221 */ /* 0x000fe20000010000 */
[----:B------:R-:W-:-:S03]  /*5830*/  FADD.FTZ R52, R52, R43 ;  /* 0x0000002b34347221 */ /* 0x000fc60000010000 */
[----:B------:R-:W-:Y:S01]  /*5840*/  FADD.FTZ R53, R53, R44 ;  /* 0x0000002c35357221 */ /* 0x000fe20000010000 */
[----:B------:R-:W-:-:S03]  /*5850*/  FADD.FTZ R52, R52, R45 ;  /* 0x0000002d34347221 */ /* 0x000fc60000010000 */
[----:B------:R-:W-:Y:S01]  /*5860*/  FADD.FTZ R53, R53, R46 ;  /* 0x0000002e35357221 */ /* 0x000fe20000010000 */
[----:B------:R-:W-:-:S03]  /*5870*/  FADD.FTZ R52, R52, R47 ;  /* 0x0000002f34347221 */ /* 0x000fc60000010000 */
[----:B0-----:R-:W-:Y:S01]  /*5880*/  FADD.FTZ R53, R53, R48 ;  /* 0x0000003035357221 */ /* 0x001fe20000010000 */
[----:B------:R-:W-:-:S03]  /*5890*/  FADD.FTZ R52, R52, R49 ;  /* 0x0000003134347221 */ /* 0x000fc60000010000 */
[----:B------:R-:W-:Y:S01]  /*58a0*/  FADD.FTZ R53, R53, R50 ;  /* 0x0000003235357221 */ /* 0x000fe20000010000 */
[----:B------:R-:W-:-:S03]  /*58b0*/  FADD.FTZ R52, R52, R51 ;  /* 0x0000003334347221 */ /* 0x000fc60000010000 */
[----:B------:R-:W-:Y:S01]  /*58c0*/  FADD.FTZ R72, R53, R72 ;  /* 0x0000004835487221 */ /* 0x000fe20000010000 */
[----:B------:R-:W-:-:S07]  /*58d0*/  FADD.FTZ R73, R52, R73 ;  /* 0x0000004934497221 */ /* 0x000fce0000010000 */
.L_x_60:
[----:B------:R-:W-:Y:S05]  /*58e0*/  BSYNC.RECONVERGENT B0 ;  /* 0x0000000000007941 */ /* 0x000fea0003800200 */
.L_x_59:
[----:B------:R-:W-:Y:S06]  /*58f0*/  BAR.SYNC.DEFER_BLOCKING 0x0 ;  /* 0x0000000000007b1d */ /* 0x000fec0000010000 */
[----:B------:R-:W-:Y:S04]  /*5900*/  BSSY.RECONVERGENT B0, `(.L_x_61) ;  /* 0x0000025000007945 */ /* 0x000fe80003800200 */
[----:B------:R-:W-:Y:S05]  /*5910*/  @P3 BRA `(.L_x_62) ;  /* 0x00000000008c3947 */ /* 0x000fea0003800000 */
[----:B--23--:R-:W2:Y:S04]  /*5920*/  LDS.128 R28, [R114+0x3c0] ;  /* 0x0003c000721c7984 */ /* 0x00cea80000000c00 */
[----:B-1----:R-:W1:Y:S04]  /*5930*/  LDS.128 R32, [R114+0x780] ;  /* 0x0007800072207984 */ /* 0x002e680000000c00 */
[----:B------:R-:W3:Y:S04]  /*5940*/  LDS.128 R36, [R114+0xb40] ;  /* 0x000b400072247984 */ /* 0x000ee80000000c00 */
[----:B------:R-:W4:Y:S04]  /*5950*/  LDS.128 R40, [R114+0xf00] ;  /* 0x000f000072287984 */ /* 0x000f280000000c00 */
[----:B------:R-:W5:Y:S04]  /*5960*/  LDS.128 R44, [R114+0x12c0] ;  /* 0x0012c000722c7984 */ /* 0x000f680000000c00 */
[----:B------:R-:W0:Y:S04]  /*5970*/  LDS.128 R48, [R114+0x1680] ;  /* 0x0016800072307984 */ /* 0x000e280000000c00 */
[----:B------:R-:W0:Y:S01]  /*5980*/  LDS.128 R52, [R114+0x1a40] ;  /* 0x001a400072347984 */ /* 0x000e220000000c00 */
        /* <DEDUP_REMOVED lines=11> */
[----:B------:R-:W-:Y:S01]  /*5a40*/  FADD.FTZ R26, R26, R39 ;  /* 0x000000271a1a7221 */ /* 0x000fe20000010000 */
[----:B----4-:R-:W-:Y:S01]  /*5a50*/  FADD.FTZ R115, R115, R40 ;  /* 0x0000002873737221 */ /* 0x010fe20000010000 */
[----:B------:R-:W-:Y:S01]  /*5a60*/  FADD.FTZ R24, R24, R41 ;  /* 0x0000002918187221 */ /* 0x000fe20000010000 */
[----:B------:R-:W-:Y:S01]  /*5a70*/  FADD.FTZ R25, R25, R42 ;  /* 0x0000002a19197221 */ /* 0x000fe20000010000 */
[----:B------:R-:W-:Y:S01]  /*5a80*/  FADD.FTZ R26, R26, R43 ;  /* 0x0000002b1a1a7221 */ /* 0x000fe20000010000 */
[----:B-----5:R-:W-:Y:S01]  /*5a90*/  FADD.FTZ R115, R115, R44 ;  /* 0x0000002c73737221 */ /* 0x020fe20000010000 */
[----:B------:R-:W-:Y:S01]  /*5aa0*/  FADD.FTZ R24, R24, R45 ;  /* 0x0000002d18187221 */ /* 0x000fe20000010000 */
[----:B------:R-:W-:Y:S01]  /*5ab0*/  FADD.FTZ R25, R25, R46 ;  /* 0x0000002e19197221 */ /* 0x000fe20000010000 */
[----:B------:R-:W-:Y:S01]  /*5ac0*/  FADD.FTZ R26, R26, R47 ;  /* 0x0000002f1a1a7221 */ /* 0x000fe20000010000 */
[----:B0-----:R-:W-:Y:S01]  /*5ad0*/  FADD.FTZ R115, R115, R48 ;  /* 0x0000003073737221 */ /* 0x001fe20000010000 */
[----:B------:R-:W-:Y:S01]  /*5ae0*/  FADD.FTZ R28, R24, R49 ;  /* 0x00000031181c7221 */ /* 0x000fe20000010000 */
[----:B------:R-:W-:Y:S01]  /*5af0*/  FADD.FTZ R27, R25, R50 ;  /* 0x00000032191b7221 */ /* 0x000fe20000010000 */
[----:B------:R-:W-:Y:S01]  /*5b00*/  FADD.FTZ R30, R26, R51 ;  /* 0x000000331a1e7221 */ /* 0x000fe20000010000 */
[----:B------:R-:W-:Y:S01]  /*5b10*/  FADD.FTZ R24, R115, R52 ;  /* 0x0000003473187221 */ /* 0x000fe20000010000 */
[----:B------:R-:W-:Y:S01]  /*5b20*/  FADD.FTZ R25, R28, R53 ;  /* 0x000000351c197221 */ /* 0x000fe20000010000 */
[----:B------:R-:W-:Y:S01]  /*5b30*/  FADD.FTZ R26, R27, R54 ;  /* 0x000000361b1a7221 */ /* 0x000fe20000010000 */
[----:B------:R-:W-:-:S07]  /*5b40*/  FADD.FTZ R27, R30, R55 ;  /* 0x000000371e1b7221 */ /* 0x000fce0000010000 */
.L_x_62:
[----:B------:R-:W-:Y:S05]  /*5b50*/  BSYNC.RECONVERGENT B0 ;  /* 0x0000000000007941 */ /* 0x000fea0003800200 */
.L_x_61:
[----:B------:R-:W-:Y:S04]  /*5b60*/  BSSY.RECONVERGENT B0, `(.L_x_63) ;  /* 0x000001c000007945 */ /* 0x000fe80003800200 */
[----:B------:R-:W-:Y:S05]  /*5b70*/  @P3 BRA `(.L_x_64) ;  /* 0x0000000000683947 */ /* 0x000fea0003800000 */
[----:B--23--:R-:W1:Y:S08]  /*5b80*/  LDC.64 R28, c[0x0][0x3f8] ;  /* 0x0000fe00ff1c7b82 */ /* 0x00ce700000000a00 */
[----:B------:R-:W2:Y:S01]  /*5b90*/  LDC.64 R30, c[0x0][0x3d8] ;  /* 0x0000f600ff1e7b82 */ /* 0x000ea20000000a00 */
[----:B-1----:R-:W-:Y:S01]  /*5ba0*/  IMAD.WIDE.U32 R32, R28, 0x3, RZ ;  /* 0x000000031c207825 */ /* 0x002fe200078e00ff */
[----:B------:R-:W-:-:S02]  /*5bb0*/  LEA R37, R29, R29, 0x1 ;  /* 0x0000001d1d257211 */ /* 0x000fc400078e08ff */
[----:B------:R-:W-:Y:S02]  /*5bc0*/  LEA.HI R39, P0, R29, R28, RZ, 0x1 ;  /* 0x0000001c1d277211 */ /* 0x000fe400078108ff */
[----:B------:R-:W-:Y:S02]  /*5bd0*/  IADD3 R37, PT, PT, R33, R37, RZ ;  /* 0x0000002521257210 */ /* 0x000fe40007ffe0ff */
[----:B------:R-:W-:Y:S01]  /*5be0*/  IADD3.X R34, PT, PT, RZ, R29, RZ, P0, !PT ;  /* 0x0000001dff227210 */ /* 0x000fe200007fe4ff */
[----:B--2---:R-:W-:Y:S01]  /*5bf0*/  IMAD.WIDE R30, R113, 0x4, R30 ;  /* 0x00000004711e7825 */ /* 0x004fe200078e021e */
[----:B------:R-:W-:Y:S02]  /*5c00*/  LEA.HI R36, P0, R37, R32, RZ, 0x1 ;  /* 0x0000002025247211 */ /* 0x000fe400078108ff */
[----:B------:R-:W-:Y:S02]  /*5c10*/  SHF.L.U32 R33, R39, 0x1, RZ ;  /* 0x0000000127217819 */ /* 0x000fe400000006ff */
[----:B------:R-:W-:Y:S01]  /*5c20*/  SHF.L.U32 R35, R36, 0x1, RZ ;  /* 0x0000000124237819 */ /* 0x000fe200000006ff */
[----:B------:R4:W-:Y:S01]  /*5c30*/  REDG.E.ADD.F32.FTZ.RN.STRONG.GPU desc[UR6][R30.64], R24 ;  /* 0x000000181e0079a6 */ /* 0x0009e2000c12f306 */
[----:B------:R-:W-:-:S02]  /*5c40*/  LOP3.LUT R33, R33, 0xfffffffc, RZ, 0xc0, !PT ;  /* 0xfffffffc21217812 */ /* 0x000fc400078ec0ff */
[----:B------:R-:W-:Y:S02]  /*5c50*/  LEA R32, P2, R28, R30, 0x2 ;  /* 0x0000001e1c207211 */ /* 0x000fe400078410ff */
[----:B------:R-:W-:Y:S02]  /*5c60*/  IADD3.X R37, PT, PT, RZ, R37, RZ, P0, !PT ;  /* 0x00000025ff257210 */ /* 0x000fe400007fe4ff */
[----:B------:R-:W-:Y:S02]  /*5c70*/  LOP3.LUT R35, R35, 0xfffffffc, RZ, 0xc0, !PT ;  /* 0xfffffffc23237812 */ /* 0x000fe400078ec0ff */
[----:B------:R-:W-:Y:S02]  /*5c80*/  SHF.L.U64.HI R39, R39, 0x1, R34 ;  /* 0x0000000127277819 */ /* 0x000fe40000010222 */
[----:B------:R-:W-:Y:S02]  /*5c90*/  IADD3 R34, P0, PT, R30, R33, RZ ;  /* 0x000000211e227210 */ /* 0x000fe40007f1e0ff */
[----:B------:R-:W-:-:S02]  /*5ca0*/  LEA.HI.X R33, R28, R31, R29, 0x2, P2 ;  /* 0x0000001f1c217211 */ /* 0x000fc400010f141d */
[----:B------:R-:W-:Y:S02]  /*5cb0*/  SHF.L.U64.HI R29, R36, 0x1, R37 ;  /* 0x00000001241d7819 */ /* 0x000fe40000010225 */
[----:B------:R-:W-:Y:S02]  /*5cc0*/  IADD3 R28, P2, PT, R30, R35, RZ ;  /* 0x000000231e1c7210 */ /* 0x000fe40007f5e0ff */
[C---:B------:R-:W-:Y:S02]  /*5cd0*/  IADD3.X R35, PT, PT, R31.reuse, R39, RZ, P0, !PT ;  /* 0x000000271f237210 */ /* 0x040fe400007fe4ff */
[----:B------:R-:W-:-:S03]  /*5ce0*/  IADD3.X R29, PT, PT, R31, R29, RZ, P2, !PT ;  /* 0x0000001d1f1d7210 */ /* 0x000fc600017fe4ff */
[----:B------:R4:W-:Y:S04]  /*5cf0*/  REDG.E.ADD.F32.FTZ.RN.STRONG.GPU desc[UR6][R34.64], R25 ;  /* 0x00000019220079a6 */ /* 0x0009e8000c12f306 */
[----:B------:R4:W-:Y:S04]  /*5d00*/  REDG.E.ADD.F32.FTZ.RN.STRONG.GPU desc[UR6][R32.64], R26 ;  /* 0x0000001a200079a6 */ /* 0x0009e8000c12f306 */
[----:B------:R4:W-:Y:S02]  /*5d10*/  REDG.E.ADD.F32.FTZ.RN.STRONG.GPU desc[UR6][R28.64], R27 ;  /* 0x0000001b1c0079a6 */ /* 0x0009e4000c12f306 */
.L_x_64:
[----:B------:R-:W-:Y:S05]  /*5d20*/  BSYNC.RECONVERGENT B0 ;  /* 0x0000000000007941 */ /* 0x000fea0003800200 */
.L_x_63:
[----:B------:R-:W5:Y:S02]  /*5d30*/  LDCU UR4, c[0x0][0x370] ;  /* 0x00006e00ff0477ac */ /* 0x000f640008000800 */
[----:B-----5:R-:W-:-:S09]  /*5d40*/  UISETP.GE.U32.AND UP0, UPT, UR4, 0x2, UPT ;  /* 0x000000020400788c */ /* 0x020fd2000bf06070 */
[----:B------:R-:W-:Y:S05]  /*5d50*/  BRA.U !UP0, `(.L_x_65) ;  /* 0x0000000908b07547 */ /* 0x000fea000b800000 */
[----:B----4-:R-:W4:Y:S01]  /*5d60*/  LDC R25, c[0x0][0x370] ;  /* 0x0000dc00ff197b82 */ /* 0x010f220000000800 */
[----:B------:R-:W0:Y:S01]  /*5d70*/  S2R R40, SR_CTAID.Y ;  /* 0x0000000000287919 */ /* 0x000e220000002600 */
[----:B------:R-:W-:-:S05]  /*5d80*/  LOP3.LUT R24, R5, 0x1, RZ, 0xc0, !PT ;  /* 0x0000000105187812 */ /* 0x000fca00078ec0ff */
[----:B------:R-:W-:Y:S01]  /*5d90*/  IMAD R27, R24, R91, RZ ;  /* 0x0000005b181b7224 */ /* 0x000fe200078e02ff */
[----:B------:R-:W5:Y:S03]  /*5da0*/  LDC.64 R36, c[0x0][0x3d0] ;  /* 0x0000f400ff247b82 */ /* 0x000f660000000a00 */
[----:B----4-:R-:W-:-:S05]  /*5db0*/  IMAD R24, R27, R25, RZ ;  /* 0x000000191b187224 */ /* 0x010fca00078e02ff */
[----:B------:R-:W-:-:S05]  /*5dc0*/  SHF.L.U32 R25, R24, 0x1, RZ ;  /* 0x0000000118197819 */ /* 0x000fca00000006ff */
[----:B-----5:R-:W-:Y:S01]  /*5dd0*/  IMAD.WIDE R36, R25, 0x4, R36 ;  /* 0x0000000419247825 */ /* 0x020fe200078e0224 */
[----:B0-----:R-:W-:Y:S06]  /*5de0*/  @P1 BRA `(.L_x_66) ;  /* 0x0000000000541947 */ /* 0x001fec0003800000 */
[----:B------:R-:W0:Y:S01]  /*5df0*/  LDC.64 R24, c[0x0][0x3c8] ;  /* 0x0000f200ff187b82 */ /* 0x000e220000000a00 */
[----:B------:R-:W-:Y:S01]  /*5e00*/  IADD3 R27, PT, PT, R27, R40, RZ ;  /* 0x000000281b1b7210 */ /* 0x000fe20007ffe0ff */
[----:B--2---:R-:W-:Y:S01]  /*5e10*/  IMAD R29, R7, R91, R40 ;  /* 0x0000005b071d7224 */ /* 0x004fe200078e0228 */
[----:B---3--:R-:W-:-:S03]  /*5e20*/  LOP3.LUT P0, R28, R5, 0x2, RZ, 0xc0, !PT ;  /* 0x00000002051c7812 */ /* 0x008fc6000780c0ff */
[----:B0-----:R-:W-:-:S04]  /*5e30*/  IMAD.WIDE.U32 R24, R27, 0x4, R24 ;  /* 0x000000041b187825 */ /* 0x001fc800078e0018 */
[----:B------:R-:W-:Y:S01]  /*5e40*/  IMAD.WIDE.U32 R26, R29, 0x8, R36 ;  /* 0x000000081d1a7825 */ /* 0x000fe200078e0024 */
[----:B------:R-:W-:Y:S02]  /*5e50*/  IADD3 R29, PT, PT, -R28, 0x1, RZ ;  /* 0x000000011c1d7810 */ /* 0x000fe40007ffe1ff */
[----:B------:R-:W0:Y:S02]  /*5e60*/  LDC R28, c[0x0][0x370] ;  /* 0x0000dc00ff1c7b82 */ /* 0x000e240000000800 */
[----:B------:R4:W-:Y:S01]  /*5e70*/  STG.E.64 desc[UR6][R26.64], R72 ;  /* 0x000000481a007986 */ /* 0x0009e2000c101b06 */
[----:B------:R-:W-:Y:S06]  /*5e80*/  MEMBAR.ALL.GPU ;  /* 0x0000000000007992 */ /* 0x000fec000000a000 */
[----:B------:R-:W-:-:S00]  /*5e90*/  ERRBAR ;  /* 0x00000000000079ab */ /* 0x000fc00000000000 */
[----:B------:R-:W-:Y:S06]  /*5ea0*/  CGAERRBAR ;  /* 0x00000000000075ab */ /* 0x000fec0000000000 */
[----:B------:R4:W-:Y:S01]  /*5eb0*/  REDG.E.ADD.S32.STRONG.GPU desc[UR6][R24.64], R29 ;  /* 0x0000001d1800798e */ /* 0x0009e2000c12e306 */
[----:B0-----:R-:W-:-:S04]  /*5ec0*/  SEL R31, R28, RZ, !P0 ;  /* 0x000000ff1c1f7207 */ /* 0x001fc80004000000 */
[----:B------:R-:W-:-:S13]  /*5ed0*/  ISETP.NE.AND P0, PT, R31, -0x1, PT ;  /* 0xffffffff1f00780c */ /* 0x000fda0003f05270 */
[----:B----4-:R-:W-:Y:S05]  /*5ee0*/  @!P0 BRA `(.L_x_66) ;  /* 0x0000000000148947 */ /* 0x010fea0003800000 */
.L_x_67:
[----:B------:R-:W2:Y:S04]  /*5ef0*/  LDG.E.STRONG.GPU R26, desc[UR6][R24.64] ;  /* 0x00000006181a7981 */ /* 0x000ea8000c1ef900 */
[----:B--2---:R-:W-:Y:S01]  /*5f00*/  CCTL.IVALL ;  /* 0x00000000ff00798f */ /* 0x004fe20002000000 */
[----:B------:R-:W-:Y:S05]  /*5f10*/  YIELD ;  /* 0x0000000000007946 */ /* 0x000fea0003800000 */
[----:B------:R-:W-:-:S13]  /*5f20*/  ISETP.NE.AND P0, PT, R26, R31, PT ;  /* 0x0000001f1a00720c */ /* 0x000fda0003f05270 */
[----:B------:R-:W-:Y:S05]  /*5f30*/  @P0 BRA `(.L_x_67) ;  /* 0xfffffffc00ec0947 */ /* 0x000fea000383ffff */
.L_x_66:
[----:B------:R-:W0:Y:S01]  /*5f40*/  LDC R24, c[0x0][0x370] ;  /* 0x0000dc00ff187b82 */ /* 0x000e220000000800 */
[----:B------:R-:W-:Y:S05]  /*5f50*/  WARPSYNC.ALL ;  /* 0x0000000000007948 */ /* 0x000fea0003800000 */
[----:B0-----:R-:W-:Y:S02]  /*5f60*/  ISETP.GE.U32.AND P0, PT, R24, 0x8, PT ;  /* 0x000000081800780c */ /* 0x001fe40003f06070 */
[----:B------:R-:W-:Y:S01]  /*5f70*/  BAR.SYNC.DEFER_BLOCKING 0x0 ;  /* 0x0000000000007b1d */ /* 0x000fe20000010000 */
[----:B-1----:R-:W-:-:S10]  /*5f80*/  MOV R32, RZ ;  /* 0x000000ff00207202 */ /* 0x002fd40000000f00 */
        /* <DEDUP_REMOVED lines=8> */
[----:B------:R-:W-:Y:S01]  /*6010*/  IADD3 R49, PT, PT, -R7, RZ, RZ ;  /* 0x000000ff07317210 */ /* 0x000fe20007ffe1ff */
[----:B------:R-:W-:Y:S01]  /*6020*/  UMOV UR4, URZ ;  /* 0x000000ff00047c82 */ /* 0x000fe20008000000 */
[----:B------:R-:W-:-:S07]  /*6030*/  MOV R47, R40 ;  /* 0x00000028002f7202 */ /* 0x000fce0000000f00 */
.L_x_69:
[----:B------:R-:W-:Y:S01]  /*6040*/  ISETP.EQ.OR P5, PT, R49, RZ, P1 ;  /* 0x000000ff3100720c */ /* 0x000fe20000fa2670 */
[----:B------:R-:W-:-:S06]  /*6050*/  UIADD3 UR5, UPT, UPT, UR4, 0x1, URZ ;  /* 0x0000000104057890 */ /* 0x000fcc000fffe0ff */
[----:B------:R-:W-:-:S06]  /*6060*/  ISETP.EQ.OR P0, PT, R7, UR5, P1 ;  /* 0x0000000507007c0c */ /* 0x000fcc0008f02670 */
[----:B------:R-:W-:-:S06]  /*6070*/  @!P5 IMAD.WIDE.U32 R24, R47, 0x8, R36 ;  /* 0x000000082f18d825 */ /* 0x000fcc00078e0024 */
[----:B------:R-:W4:Y:S01]  /*6080*/  @!P5 LDG.E.64 R24, desc[UR6][R24.64] ;  /* 0x000000061818d981 */ /* 0x000f22000c1e1b00 */
[----:B------:R-:W-:-:S06]  /*6090*/  @!P0 IMAD.WIDE.U32 R26, R48, 0x8, R36 ;  /* 0x00000008301a8825 */ /* 0x000fcc00078e0024 */
[----:B------:R-:W5:Y:S01]  /*60a0*/  @!P0 LDG.E.64 R26, desc[UR6][R26.64] ;  /* 0x000000061a1a8981 */ /* 0x000f62000c1e1b00 */
[----:B------:R-:W-:Y:S02]  /*60b0*/  UIADD3 UR5, UPT, UPT, UR4, 0x2, URZ ;  /* 0x0000000204057890 */ /* 0x000fe4000fffe0ff */
[----:B------:R-:W-:-:S04]  /*60c0*/  UIADD3 UR8, UPT, UPT, UR4, 0x3, URZ ;  /* 0x0000000304087890 */ /* 0x000fc8000fffe0ff */
[C---:B------:R-:W-:Y:S01]  /*60d0*/  ISETP.EQ.OR P2, PT, R7.reuse, UR5, P1 ;  /* 0x0000000507007c0c */ /* 0x040fe20008f42670 */
[----:B------:R-:W-:Y:S01]  /*60e0*/  UIADD3 UR5, UPT, UPT, UR4, 0x4, URZ ;  /* 0x0000000404057890 */ /* 0x000fe2000fffe0ff */
[----:B------:R-:W-:Y:S01]  /*60f0*/  ISETP.EQ.OR P3, PT, R7, UR8, P1 ;  /* 0x0000000807007c0c */ /* 0x000fe20008f62670 */
[----:B------:R-:W-:-:S04]  /*6100*/  UIADD3 UR8, UPT, UPT, UR4, 0x5, URZ ;  /* 0x0000000504087890 */ /* 0x000fc8000fffe0ff */
[C---:B------:R-:W-:Y:S01]  /*6110*/  ISETP.EQ.OR P4, PT, R7.reuse, UR5, P1 ;  /* 0x0000000507007c0c */ /* 0x040fe20008f82670 */
[----:B------:R-:W-:Y:S01]  /*6120*/  UIADD3 UR5, UPT, UPT, UR4, 0x6, URZ ;  /* 0x0000000604057890 */ /* 0x000fe2000fffe0ff */
[----:B------:R-:W-:Y:S01]  /*6130*/  ISETP.EQ.OR P6, PT, R7, UR8, P1 ;  /* 0x0000000807007c0c */ /* 0x000fe20008fc2670 */
[----:B------:R-:W-:-:S05]  /*6140*/  UIADD3 UR8, UPT, UPT, UR4, 0x7, URZ ;  /* 0x0000000704087890 */ /* 0x000fca000fffe0ff */
[----:B------:R-:W-:-:S05]  /*6150*/  @!P3 IMAD.WIDE.U32 R38, R42, 0x8, R36 ;  /* 0x000000082a26b825 */ /* 0x000fca00078e0024 */
[----:B--23--:R-:W-:-:S04]  /*6160*/  @!P4 IMAD.WIDE.U32 R28, R41, 0x8, R36 ;  /* 0x00000008291cc825 */ /* 0x00cfc800078e0024 */
[----:B------:R-:W-:Y:S02]  /*6170*/  @!P6 IMAD.WIDE.U32 R30, R45, 0x8, R36 ;  /* 0x000000082d1ee825 */ /* 0x000fe400078e0024 */
[----:B------:R-:W2:Y:S04]  /*6180*/  @!P4 LDG.E.64 R28, desc[UR6][R28.64] ;  /* 0x000000061c1cc981 */ /* 0x000ea8000c1e1b00 */
[----:B------:R-:W3:Y:S01]  /*6190*/  @!P6 LDG.E.64 R30, desc[UR6][R30.64] ;  /* 0x000000061e1ee981 */ /* 0x000ee2000c1e1b00 */
[----:B----4-:R-:W-:Y:S01]  /*61a0*/  @!P5 FADD.FTZ R72, R72, R24 ;  /* 0x000000184848d221 */ /* 0x010fe20000010000 */
[----:B------:R-:W-:Y:S01]  /*61b0*/  @!P5 FADD.FTZ R73, R73, R25 ;  /* 0x000000194949d221 */ /* 0x000fe20000010000 */
[----:B------:R-:W-:Y:S01]  /*61c0*/  @!P2 IMAD.WIDE.U32 R24, R46, 0x8, R36 ;  /* 0x000000082e18a825 */ /* 0x000fe200078e0024 */
[----:B------:R-:W-:-:S03]  /*61d0*/  ISETP.EQ.OR P5, PT, R7, UR5, P1 ;  /* 0x0000000507007c0c */ /* 0x000fc60008fa2670 */
[----:B-----5:R-:W-:Y:S02]  /*61e0*/  @!P0 FADD.FTZ R72, R72, R26 ;  /* 0x0000001a48488221 */ /* 0x020fe40000010000 */
[----:B------:R-:W4:Y:S01]  /*61f0*/  @!P2 LDG.E.64 R24, desc[UR6][R24.64] ;  /* 0x000000061818a981 */ /* 0x000f22000c1e1b00 */
[----:B------:R-:W-:Y:S01]  /*6200*/  @!P0 FADD.FTZ R73, R73, R27 ;  /* 0x0000001b49498221 */ /* 0x000fe20000010000 */
[----:B------:R-:W-:Y:S02]  /*6210*/  ISETP.EQ.OR P0, PT, R7, UR8, P1 ;  /* 0x0000000807007c0c */ /* 0x000fe40008f02670 */
[----:B------:R-:W5:Y:S04]  /*6220*/  @!P3 LDG.E.64 R26, desc[UR6][R38.64] ;  /* 0x00000006261ab981 */ /* 0x000f68000c1e1b00 */
[----:B------:R-:W-:-:S06]  /*6230*/  @!P5 IMAD.WIDE.U32 R32, R43, 0x8, R36 ;  /* 0x000000082b20d825 */ /* 0x000fcc00078e0024 */
[----:B------:R-:W3:Y:S01]  /*6240*/  @!P5 LDG.E.64 R32, desc[UR6][R32.64] ;  /* 0x000000062020d981 */ /* 0x000ee2000c1e1b00 */
[----:B------:R-:W-:-:S06]  /*6250*/  @!P0 IMAD.WIDE.U32 R34, R44, 0x8, R36 ;  /* 0x000000082c228825 */ /* 0x000fcc00078e0024 */
[----:B------:R-:W3:Y:S01]  /*6260*/  @!P0 LDG.E.64 R34, desc[UR6][R34.64] ;  /* 0x0000000622228981 */ /* 0x000ee2000c1e1b00 */
[----:B------:R-:W0:Y:S01]  /*6270*/  LDC R50, c[0x0][0x370] ;  /* 0x0000dc00ff327b82 */ /* 0x000e220000000800 */
[----:B------:R-:W-:Y:S01]  /*6280*/  UIADD3 UR4, UPT, UPT, UR4, 0x8, URZ ;  /* 0x0000000804047890 */ /* 0x000fe2000fffe0ff */
[----:B------:R-:W-:Y:S02]  /*6290*/  IADD3 R49, PT, PT, R49, 0x8, RZ ;  /* 0x0000000831317810 */ /* 0x000fe40007ffe0ff */
[C---:B------:R-:W-:Y:S02]  /*62a0*/  LEA R47, R91.reuse, R47, 0x3 ;  /* 0x0000002f5b2f7211 */ /* 0x040fe400078e18ff */
[C---:B------:R-:W-:Y:S02]  /*62b0*/  LEA R48, R91.reuse, R48, 0x3 ;  /* 0x000000305b307211 */ /* 0x040fe400078e18ff */
[C---:B------:R-:W-:Y:S02]  /*62c0*/  LEA R46, R91.reuse, R46, 0x3 ;  /* 0x0000002e5b2e7211 */ /* 0x040fe400078e18ff */
[----:B------:R-:W-:-:S02]  /*62d0*/  LEA R42, R91, R42, 0x3 ;  /* 0x0000002a5b2a7211 */ /* 0x000fc400078e18ff */
[C---:B------:R-:W-:Y:S02]  /*62e0*/  LEA R41, R91.reuse, R41, 0x3 ;  /* 0x000000295b297211 */ /* 0x040fe400078e18ff */
[C---:B------:R-:W-:Y:S02]  /*62f0*/  LEA R45, R91.reuse, R45, 0x3 ;  /* 0x0000002d5b2d7211 */ /* 0x040fe400078e18ff */
[C---:B------:R-:W-:Y:S02]  /*6300*/  LEA R43, R91.reuse, R43, 0x3 ;  /* 0x0000002b5b2b7211 */ /* 0x040fe400078e18ff */
[----:B------:R-:W-:Y:S01]  /*6310*/  LEA R44, R91, R44, 0x3 ;  /* 0x0000002c5b2c7211 */ /* 0x000fe200078e18ff */
[----:B----4-:R-:W-:Y:S01]  /*6320*/  @!P2 FADD.FTZ R72, R72, R24 ;  /* 0x000000184848a221 */ /* 0x010fe20000010000 */
[----:B------:R-:W-:-:S03]  /*6330*/  @!P2 FADD.FTZ R73, R73, R25 ;  /* 0x000000194949a221 */ /* 0x000fc60000010000 */
[----:B-----5:R-:W-:Y:S01]  /*6340*/  @!P3 FADD.FTZ R72, R72, R26 ;  /* 0x0000001a4848b221 */ /* 0x020fe20000010000 */
[----:B------:R-:W-:-:S03]  /*6350*/  @!P3 FADD.FTZ R73, R73, R27 ;  /* 0x0000001b4949b221 */ /* 0x000fc60000010000 */
[----:B--2---:R-:W-:Y:S01]  /*6360*/  @!P4 FADD.FTZ R72, R72, R28 ;  /* 0x0000001c4848c221 */ /* 0x004fe20000010000 */
[----:B------:R-:W-:-:S03]  /*6370*/  @!P4 FADD.FTZ R73, R73, R29 ;  /* 0x0000001d4949c221 */ /* 0x000fc60000010000 */
[----:B---3--:R-:W-:Y:S01]  /*6380*/  @!P6 FADD.FTZ R72, R72, R30 ;  /* 0x0000001e4848e221 */ /* 0x008fe20000010000 */
[----:B------:R-:W-:-:S03]  /*6390*/  @!P6 FADD.FTZ R73, R73, R31 ;  /* 0x0000001f4949e221 */ /* 0x000fc60000010000 */
[----:B------:R-:W-:Y:S01]  /*63a0*/  @!P5 FADD.FTZ R72, R72, R32 ;  /* 0x000000204848d221 */ /* 0x000fe20000010000 */
[----:B------:R-:W-:Y:S01]  /*63b0*/  @!P5 FADD.FTZ R73, R73, R33 ;  /* 0x000000214949d221 */ /* 0x000fe20000010000 */
[----:B0-----:R-:W-:Y:S02]  /*63c0*/  LOP3.LUT R32, R50, 0x7ffffff8, RZ, 0xc0, !PT ;  /* 0x7ffffff832207812 */ /* 0x001fe400078ec0ff */
[----:B------:R-:W-:Y:S01]  /*63d0*/  @!P0 FADD.FTZ R72, R72, R34 ;  /* 0x0000002248488221 */ /* 0x000fe20000010000 */
[----:B------:R-:W-:Y:S01]  /*63e0*/  @!P0 FADD.FTZ R73, R73, R35 ;  /* 0x0000002349498221 */ /* 0x000fe20000010000 */
[----:B------:R-:W-:-:S13]  /*63f0*/  ISETP.NE.AND P0, PT, R32, UR4, PT ;  /* 0x0000000420007c0c */ /* 0x000fda000bf05270 */
[----:B------:R-:W-:Y:S05]  /*6400*/  @P0 BRA `(.L_x_69) ;  /* 0xfffffffc000c0947 */ /* 0x000fea000383ffff */
.L_x_68:
[----:B------:R-:W0:Y:S02]  /*6410*/  LDCU UR4, c[0x0][0x370] ;  /* 0x00006e00ff0477ac */ /* 0x000e240008000800 */
[----:B0-----:R-:W-:-:S09]  /*6420*/  ULOP3.LUT UP0, UR4, UR4, 0x7, URZ, 0xc0, !UPT ;  /* 0x0000000704047892 */ /* 0x001fd2000f80c0ff */
[----:B------:R-:W-:Y:S05]  /*6430*/  BRA.U !UP0, `(.L_x_65) ;  /* 0x0000000108f87547 */ /* 0x000fea000b800000 */
[----:B------:R-:W0:Y:S01]  /*6440*/  LDCU UR5, c[0x0][0x370] ;  /* 0x00006e00ff0577ac */ /* 0x000e220008000800 */
[----:B------:R-:W-:-:S04]  /*6450*/  UIADD3 UR4, UPT, UPT, UR4, -0x1, URZ ;  /* 0xffffffff04047890 */ /* 0x000fc8000fffe0ff */
[----:B------:R-:W-:Y:S02]  /*6460*/  UISETP.GE.U32.AND UP0, UPT, UR4, 0x3, UPT ;  /* 0x000000030400788c */ /* 0x000fe4000bf06070 */
[----:B0-----:R-:W-:-:S07]  /*6470*/  ULOP3.LUT UP1, UR5, UR5, 0x3, URZ, 0xc0, !UPT ;  /* 0x0000000305057892 */ /* 0x001fce000f82c0ff */
[----:B------:R-:W-:Y:S05]  /*6480*/  BRA.U !UP0, `(.L_x_70) ;  /* 0x0000000108707547 */ /* 0x000fea000b800000 */
[C---:B------:R-:W-:Y:S02]  /*6490*/  IADD3 R24, PT, PT, R32.reuse, 0x1, RZ ;  /* 0x0000000120187810 */ /* 0x040fe40007ffe0ff */
[CC--:B------:R-:W-:Y:S02]  /*64a0*/  ISETP.EQ.OR P0, PT, R32.reuse, R7.reuse, P1 ;  /* 0x000000072000720c */ /* 0x0c0fe40000f02670 */
[----:B------:R-:W-:Y:S02]  /*64b0*/  IADD3 R26, PT, PT, R32, 0x2, RZ ;  /* 0x00000002201a7810 */ /* 0x000fe40007ffe0ff */
[-C--:B------:R-:W-:Y:S02]  /*64c0*/  ISETP.EQ.OR P2, PT, R24, R7.reuse, P1 ;  /* 0x000000071800720c */ /* 0x080fe40000f42670 */
[----:B---3--:R-:W-:Y:S02]  /*64d0*/  IADD3 R28, PT, PT, R32, 0x3, RZ ;  /* 0x00000003201c7810 */ /* 0x008fe40007ffe0ff */
[----:B------:R-:W-:-:S02]  /*64e0*/  ISETP.EQ.OR P3, PT, R26, R7, P1 ;  /* 0x000000071a00720c */ /* 0x000fc40000f62670 */
[----:B------:R-:W-:-:S03]  /*64f0*/  ISETP.EQ.OR P4, PT, R28, R7, P1 ;  /* 0x000000071c00720c */ /* 0x000fc60000f82670 */
[----:B------:R-:W-:-:S04]  /*6500*/  @!P0 IMAD R25, R32, R91, R40 ;  /* 0x0000005b20198224 */ /* 0x000fc800078e0228 */
[----:B------:R-:W-:Y:S02]  /*6510*/  @!P2 IMAD R27, R24, R91, R40 ;  /* 0x0000005b181ba224 */ /* 0x000fe400078e0228 */
[----:B------:R-:W-:-:S04]  /*6520*/  @!P0 IMAD.WIDE.U32 R24, R25, 0x8, R36 ;  /* 0x0000000819188825 */ /* 0x000fc800078e0024 */
[-C--:B--2---:R-:W-:Y:S02]  /*6530*/  @!P3 IMAD R29, R26, R91.reuse, R40 ;  /* 0x0000005b1a1db224 */ /* 0x084fe400078e0228 */
[----:B------:R-:W-:Y:S01]  /*6540*/  @!P2 IMAD.WIDE.U32 R26, R27, 0x8, R36 ;  /* 0x000000081b1aa825 */ /* 0x000fe200078e0024 */
[----:B------:R-:W2:Y:S03]  /*6550*/  @!P0 LDG.E.64 R24, desc[UR6][R24.64] ;  /* 0x0000000618188981 */ /* 0x000ea6000c1e1b00 */
[----:B------:R-:W-:Y:S02]  /*6560*/  @!P4 IMAD R31, R28, R91, R40 ;  /* 0x0000005b1c1fc224 */ /* 0x000fe400078e0228 */
[--C-:B------:R-:W-:Y:S01]  /*6570*/  @!P3 IMAD.WIDE.U32 R28, R29, 0x8, R36.reuse ;  /* 0x000000081d1cb825 */ /* 0x100fe200078e0024 */
[----:B------:R-:W3:Y:S03]  /*6580*/  @!P2 LDG.E.64 R26, desc[UR6][R26.64] ;  /* 0x000000061a1aa981 */ /* 0x000ee6000c1e1b00 */
[----:B------:R-:W-:-:S02]  /*6590*/  @!P4 IMAD.WIDE.U32 R30, R31, 0x8, R36 ;  /* 0x000000081f1ec825 */ /* 0x000fc400078e0024 */
[----:B------:R-:W4:Y:S04]  /*65a0*/  @!P3 LDG.E.64 R28, desc[UR6][R28.64] ;  /* 0x000000061c1cb981 */ /* 0x000f28000c1e1b00 */
[----:B------:R-:W5:Y:S01]  /*65b0*/  @!P4 LDG.E.64 R30, desc[UR6][R30.64] ;  /* 0x000000061e1ec981 */ /* 0x000f62000c1e1b00 */
[----:B------:R-:W-:Y:S01]  /*65c0*/  IADD3 R32, PT, PT, R32, 0x4, RZ ;  /* 0x0000000420207810 */ /* 0x000fe20007ffe0ff */
[----:B--2---:R-:W-:Y:S01]  /*65d0*/  @!P0 FADD.FTZ R72, R72, R24 ;  /* 0x0000001848488221 */ /* 0x004fe20000010000 */
[----:B------:R-:W-:-:S03]  /*65e0*/  @!P0 FADD.FTZ R73, R73, R25 ;  /* 0x0000001949498221 */ /* 0x000fc60000010000 */
[----:B---3--:R-:W-:Y:S01]  /*65f0*/  @!P2 FADD.FTZ R72, R72, R26 ;  /* 0x0000001a4848a221 */ /* 0x008fe20000010000 */
[----:B------:R-:W-:-:S03]  /*6600*/  @!P2 FADD.FTZ R73, R73, R27 ;  /* 0x0000001b4949a221 */ /* 0x000fc60000010000 */
[----:B----4-:R-:W-:Y:S01]  /*6610*/  @!P3 FADD.FTZ R72, R72, R28 ;  /* 0x0000001c4848b221 */ /* 0x010fe20000010000 */
[----:B------:R-:W-:-:S03]  /*6620*/  @!P3 FADD.FTZ R73, R73, R29 ;  /* 0x0000001d4949b221 */ /* 0x000fc60000010000 */
[----:B-----5:R-:W-:Y:S01]  /*6630*/  @!P4 FADD.FTZ R72, R72, R30 ;  /* 0x0000001e4848c221 */ /* 0x020fe20000010000 */
[----:B------:R-:W-:-:S07]  /*6640*/  @!P4 FADD.FTZ R73, R73, R31 ;  /* 0x0000001f4949c221 */ /* 0x000fce0000010000 */
.L_x_70:
[----:B------:R-:W-:Y:S05]  /*6650*/  BRA.U !UP1, `(.L_x_65) ;  /* 0x0000000109707547 */ /* 0x000fea000b800000 */
[----:B---3--:R-:W0:Y:S01]  /*6660*/  LDC R28, c[0x0][0x370] ;  /* 0x0000dc00ff1c7b82 */ /* 0x008e220000000800 */
[----:B------:R-:W-:Y:S01]  /*6670*/  UISETP.NE.AND UP0, UPT, UR5, 0x1, UPT ;  /* 0x000000010500788c */ /* 0x000fe2000bf05270 */
[----:B0-----:R-:W-:-:S08]  /*6680*/  LOP3.LUT R28, R28, 0x1, RZ, 0xc0, !PT ;  /* 0x000000011c1c7812 */ /* 0x001fd000078ec0ff */
[----:B------:R-:W-:Y:S05]  /*6690*/  BRA.U !UP0, `(.L_x_71) ;  /* 0x0000000108387547 */ /* 0x000fea000b800000 */
[C---:B------:R-:W-:Y:S02]  /*66a0*/  IADD3 R24, PT, PT, R32.reuse, 0x1, RZ ;  /* 0x0000000120187810 */ /* 0x040fe40007ffe0ff */
[-C--:B------:R-:W-:Y:S02]  /*66b0*/  ISETP.EQ.OR P2, PT, R32, R7.reuse, P1 ;  /* 0x000000072000720c */ /* 0x080fe40000f42670 */
[----:B------:R-:W-:-:S11]  /*66c0*/  ISETP.EQ.OR P0, PT, R24, R7, P1 ;  /* 0x000000071800720c */ /* 0x000fd60000f02670 */
[-CC-:B------:R-:W-:Y:S02]  /*66d0*/  @!P2 IMAD R25, R32, R91.reuse, R40.reuse ;  /* 0x0000005b2019a224 */ /* 0x180fe400078e0228 */
[----:B------:R-:W-:Y:S02]  /*66e0*/  @!P0 IMAD R27, R24, R91, R40 ;  /* 0x0000005b181b8224 */ /* 0x000fe400078e0228 */
[----:B------:R-:W-:-:S04]  /*66f0*/  @!P2 IMAD.WIDE.U32 R24, R25, 0x8, R36 ;  /* 0x000000081918a825 */ /* 0x000fc800078e0024 */
[----:B------:R-:W-:Y:S02]  /*6700*/  @!P0 IMAD.WIDE.U32 R26, R27, 0x8, R36 ;  /* 0x000000081b1a8825 */ /* 0x000fe400078e0024 */
[----:B------:R-:W3:Y:S04]  /*6710*/  @!P2 LDG.E.64 R24, desc[UR6][R24.64] ;  /* 0x000000061818a981 */ /* 0x000ee8000c1e1b00 */
[----:B------:R-:W4:Y:S01]  /*6720*/  @!P0 LDG.E.64 R26, desc[UR6][R26.64] ;  /* 0x000000061a1a8981 */ /* 0x000f22000c1e1b00 */
[----:B------:R-:W-:Y:S01]  /*6730*/  IADD3 R32, PT, PT, R32, 0x2, RZ ;  /* 0x0000000220207810 */ /* 0x000fe20007ffe0ff */
[----:B---3--:R-:W-:Y:S01]  /*6740*/  @!P2 FADD.FTZ R72, R72, R24 ;  /* 0x000000184848a221 */ /* 0x008fe20000010000 */
[----:B------:R-:W-:-:S03]  /*6750*/  @!P2 FADD.FTZ R73, R73, R25 ;  /* 0x000000194949a221 */ /* 0x000fc60000010000 */
[----:B----4-:R-:W-:Y:S01]  /*6760*/  @!P0 FADD.FTZ R72, R72, R26 ;  /* 0x0000001a48488221 */ /* 0x010fe20000010000 */
[----:B------:R-:W-:-:S07]  /*6770*/  @!P0 FADD.FTZ R73, R73, R27 ;  /* 0x0000001b49498221 */ /* 0x000fce0000010000 */
.L_x_71:
[----:B------:R-:W-:Y:S01]  /*6780*/  ISETP.EQ.OR P0, PT, R32, R7, P1 ;  /* 0x000000072000720c */ /* 0x000fe20000f02670 */
[----:B------:R-:W-:Y:S03]  /*6790*/  BSSY.RECONVERGENT B0, `(.L_x_65) ;  /* 0x0000008000007945 */ /* 0x000fe60003800200 */
[----:B------:R-:W-:-:S13]  /*67a0*/  ISETP.NE.U32.OR P0, PT, R28, 0x1, P0 ;  /* 0x000000011c00780c */ /* 0x000fda0000705470 */
[----:B------:R-:W-:Y:S05]  /*67b0*/  @P0 BRA `(.L_x_72) ;  /* 0x0000000000140947 */ /* 0x000fea0003800000 */
[----:B------:R-:W-:-:S04]  /*67c0*/  IMAD R25, R91, R32, R40 ;  /* 0x000000205b197224 */ /* 0x000fc800078e0228 */
[----:B------:R-:W-:-:S06]  /*67d0*/  IMAD.WIDE.U32 R24, R25, 0x8, R36 ;  /* 0x0000000819187825 */ /* 0x000fcc00078e0024 */
[----:B------:R-:W3:Y:S02]  /*67e0*/  LDG.E.64 R24, desc[UR6][R24.64] ;  /* 0x0000000618187981 */ /* 0x000ee4000c1e1b00 */
[----:B---3--:R-:W-:Y:S01]  /*67f0*/  FADD.FTZ R72, R72, R24 ;  /* 0x0000001848487221 */ /* 0x008fe20000010000 */
[----:B------:R-:W-:-:S07]  /*6800*/  FADD.FTZ R73, R73, R25 ;  /* 0x0000001949497221 */ /* 0x000fce0000010000 */
.L_x_72:
[----:B------:R-:W-:Y:S05]  /*6810*/  BSYNC.RECONVERGENT B0 ;  /* 0x0000000000007941 */ /* 0x000fea0003800200 */
.L_x_65:
[----:B------:R-:W5:Y:S01]  /*6820*/  S2UR UR5, SR_CgaCtaId ;  /* 0x00000000000579c3 */ /* 0x000f620000008800 */
[----:B------:R-:W-:Y:S01]  /*6830*/  UMOV UR4, 0x400 ;  /* 0x0000040000047882 */ /* 0x000fe20000000000 */
[----:B--2-4-:R-:W-:Y:S02]  /*6840*/  SHF.L.U32 R29, R8, 0x10, RZ ;  /* 0x00000010081d7819 */ /* 0x014fe400000006ff */
[----:B------:R-:W-:Y:S02]  /*6850*/  SHF.L.U32 R31, R110, 0x10, RZ ;  /* 0x000000106e1f7819 */ /* 0x000fe400000006ff */
[----:B------:R-:W-:Y:S01]  /*6860*/  SHF.L.U32 R9, R9, 0x10, RZ ;  /* 0x0000001009097819 */ /* 0x000fe200000006ff */
[C---:B------:R-:W-:Y:S01]  /*6870*/  FADD.FTZ R29, -R68.reuse, R29 ;  /* 0x0000001d441d7221 */ /* 0x040fe20000010100 */
[----:B------:R-:W-:Y:S01]  /*6880*/  SHF.L.U32 R8, R111, 0x10, RZ ;  /* 0x000000106f087819 */ /* 0x000fe200000006ff */
[----:B------:R-:W-:Y:S02]  /*6890*/  FADD.FTZ R31, -R68, R31 ;  /* 0x0000001f441f7221 */ /* 0x000fe40000010100 */
[----:B------:R-:W-:-:S02]  /*68a0*/  FMUL.FTZ R37, R29, R112 ;  /* 0x000000701d257220 */ /* 0x000fc40000410000 */
[----:B------:R-:W-:Y:S01]  /*68b0*/  FMUL.FTZ R36, R31, R112 ;  /* 0x000000701f247220 */ /* 0x000fe20000410000 */
[----:B-----5:R-:W-:Y:S01]  /*68c0*/  ULEA UR4, UR5, UR4, 0x18 ;  /* 0x0000000405047291 */ /* 0x020fe2000f8ec0ff */
[----:B------:R-:W2:Y:S08]  /*68d0*/  LDCU.U8 UR5, c[0x0][0x414] ;  /* 0x00008280ff0577ac */ /* 0x000eb00008000000 */
[----:B------:R-:W-:Y:S01]  /*68e0*/  @!P1 STS.64 [UR4+0x90], R72 ;  /* 0x00009048ff009988 */ /* 0x000fe20008000a04 */
[----:B------:R-:W-:Y:S01]  /*68f0*/  BAR.SYNC.DEFER_BLOCKING 0x0 ;  /* 0x0000000000007b1d */ /* 0x000fe20000010000 */
[----:B--2---:R-:W-:-:S05]  /*6900*/  UISETP.NE.AND UP0, UPT, UR5, URZ, UPT ;  /* 0x000000ff0500728c */ /* 0x004fca000bf05270 */
[----:B------:R-:W2:Y:S01]  /*6910*/  LDS.64 R24, [UR4+0x90] ;  /* 0x00009004ff187984 */ /* 0x000ea20008000a00 */
[----:B------:R-:W2:Y:S02]  /*6920*/  LDCU UR4, c[0x0][0x42c] ;  /* 0x00008580ff0477ac */ /* 0x000ea40008000800 */
[----:B--2---:R-:W-:Y:S01]  /*6930*/  FMUL.FTZ R26, R24, UR4 ;  /* 0x00000004181a7c20 */ /* 0x004fe20008410000 */
[----:B------:R-:W-:Y:S01]  /*6940*/  FMUL.FTZ R27, R25, UR4 ;  /* 0x00000004191b7c20 */ /* 0x000fe20008410000 */
[----:B------:R-:W-:Y:S06]  /*6950*/  BRA.U !UP0, `(.L_x_73) ;  /* 0x0000000108487547 */ /* 0x000fec000b800000 */
[----:B------:R-:W-:Y:S01]  /*6960*/  FFMA.FTZ R24, R66, R37, R64 ;  /* 0x0000002542187223 */ /* 0x000fe20000010040 */
[----:B------:R-:W-:-:S03]  /*6970*/  FFMA.FTZ R25, R67, R36, R65 ;  /* 0x0000002443197223 */ /* 0x000fc60000010041 */
[----:B---3--:R-:W-:Y:S01]  /*6980*/  FMUL.FTZ R28, R24, -1.4426950216293334961 ;  /* 0xbfb8aa3b181c7820 */ /* 0x008fe20000410000 */
[----:B------:R-:W-:-:S05]  /*6990*/  FMUL.FTZ R31, R25, -1.4426950216293334961 ;  /* 0xbfb8aa3b191f7820 */ /* 0x000fca0000410000 */
[----:B------:R-:W2:Y:S04]  /*69a0*/  MUFU.EX2 R28, R28 ;  /* 0x0000001c001c7308 */ /* 0x000ea80000000800 */
[----:B------:R-:W1:Y:S01]  /*69b0*/  MUFU.EX2 R31, R31 ;  /* 0x0000001f001f7308 */ /* 0x000e620000000800 */
[----:B--2---:R-:W-:Y:S01]  /*69c0*/  FADD.FTZ R29, R28, 1 ;  /* 0x3f8000001c1d7421 */ /* 0x004fe20000010000 */
[----:B-1----:R-:W-:-:S03]  /*69d0*/  FADD.FTZ R32, R31, 1 ;  /* 0x3f8000001f207421 */ /* 0x002fc60000010000 */
[----:B------:R-:W1:Y:S08]  /*69e0*/  MUFU.RCP R30, R29 ;  /* 0x0000001d001e7308 */ /* 0x000e700000001000 */
[----:B------:R-:W2:Y:S01]  /*69f0*/  MUFU.RCP R33, R32 ;  /* 0x0000002000217308 */ /* 0x000ea20000001000 */
[----:B-1----:R-:W-:Y:S01]  /*6a00*/  FADD.FTZ R35, -R30, 1 ;  /* 0x3f8000001e237421 */ /* 0x002fe20000010100 */
[----:B------:R-:W-:-:S03]  /*6a10*/  FMUL.FTZ R9, R9, R30 ;  /* 0x0000001e09097220 */ /* 0x000fc60000410000 */
[----:B------:R-:W-:Y:S01]  /*6a20*/  FFMA.FTZ R24, R24, R35, 1 ;  /* 0x3f80000018187423 */ /* 0x000fe20000010023 */
[----:B--2---:R-:W-:Y:S01]  /*6a30*/  FADD.FTZ R34, -R33, 1 ;  /* 0x3f80000021227421 */ /* 0x004fe20000010100 */
[----:B------:R-:W-:Y:S02]  /*6a40*/  FMUL.FTZ R8, R8, R33 ;  /* 0x0000002108087220 */ /* 0x000fe40000410000 */
[----:B------:R-:W-:Y:S01]  /*6a50*/  FMUL.FTZ R9, R9, R24 ;  /* 0x0000001809097220 */ /* 0x000fe20000410000 */
[----:B------:R-:W-:-:S04]  /*6a60*/  FFMA.FTZ R25, R25, R34, 1 ;  /* 0x3f80000019197423 */ /* 0x000fc80000010022 */
[----:B------:R-:W-:-:S07]  /*6a70*/  FMUL.FTZ R8, R8, R25 ;  /* 0x0000001908087220 */ /* 0x000fce0000410000 */
.L_x_73:
[----:B------:R-:W2:Y:S01]  /*6a80*/  LDCU UR4, c[0x0][0x41c] ;  /* 0x00008380ff0477ac */ /* 0x000ea20008000800 */
[----:B------:R-:W-:Y:S01]  /*6a90*/  SHF.L.U32 R31, R10, 0x10, RZ ;  /* 0x000000100a1f7819 */ /* 0x000fe200000006ff */
[C-C-:B------:R-:W-:Y:S01]  /*6aa0*/  FFMA.FTZ R25, R26.reuse, R37, R27.reuse ;  /* 0x000000251a197223 */ /* 0x140fe2000001001b */
[----:B------:R-:W-:Y:S01]  /*6ab0*/  FFMA.FTZ R10, R26, R36, R27 ;  /* 0x000000241a0a7223 */ /* 0x000fe2000001001b */
[----:B------:R-:W4:Y:S01]  /*6ac0*/  LDCU.64 UR8, c[0x0][0x400] ;  /* 0x00008000ff0877ac */ /* 0x000f220008000a00 */
[----:B------:R-:W-:Y:S01]  /*6ad0*/  BSSY.RECONVERGENT B0, `(.L_x_74) ;  /* 0x000001c000007945 */ /* 0x000fe20003800200 */
[----:B------:R-:W-:Y:S01]  /*6ae0*/  FFMA.FTZ R25, R66, R9, -R25 ;  /* 0x0000000942197223 */ /* 0x000fe20000010819 */
[----:B------:R-:W-:Y:S01]  /*6af0*/  SHF.L.U32 R37, R108, 0x10, RZ ;  /* 0x000000106c257819 */ /* 0x000fe200000006ff */
[----:B------:R-:W-:Y:S01]  /*6b00*/  FADD.FTZ R39, -R68, R31 ;  /* 0x0000001f44277221 */ /* 0x000fe20000010100 */
[----:B------:R-:W-:Y:S01]  /*6b10*/  FFMA.FTZ R33, R67, R8, -R10 ;  /* 0x0000000843217223 */ /* 0x000fe2000001080a */
[----:B--2---:R-:W-:-:S05]  /*6b20*/  IMAD R7, R7, UR4, R0 ;  /* 0x0000000407077c24 */ /* 0x004fca000f8e0200 */
[C---:B----4-:R-:W-:Y:S02]  /*6b30*/  ISETP.GE.U32.AND P0, PT, R7.reuse, UR8, PT ;  /* 0x0000000807007c0c */ /* 0x050fe4000bf06070 */
[----:B------:R-:W-:Y:S02]  /*6b40*/  SHF.R.S32.HI R24, RZ, 0x1f, R7 ;  /* 0x0000001fff187819 */ /* 0x000fe40000011407 */
[----:B------:R-:W-:Y:S02]  /*6b50*/  IADD3 R29, PT, PT, R7, 0x8, RZ ;  /* 0x00000008071d7810 */ /* 0x000fe40007ffe0ff */
[----:B------:R-:W-:Y:S02]  /*6b60*/  ISETP.GE.AND.EX P0, PT, R24, UR9, PT, P0 ;  /* 0x0000000918007c0c */ /* 0x000fe4000bf06300 */
[----:B------:R-:W-:Y:S02]  /*6b70*/  ISETP.GE.U32.AND P1, PT, R29, UR8, PT ;  /* 0x000000081d007c0c */ /* 0x000fe4000bf26070 */
[----:B---3--:R-:W-:-:S04]  /*6b80*/  SHF.R.S32.HI R28, RZ, 0x1f, R29 ;  /* 0x0000001fff1c7819 */ /* 0x008fc8000001141d */
[----:B------:R-:W-:-:S05]  /*6b90*/  ISETP.GE.AND.EX P1, PT, R28, UR9, PT, P1 ;  /* 0x000000091c007c0c */ /* 0x000fca000bf26310 */
[----:B------:R-:W-:Y:S08]  /*6ba0*/  @P0 BRA `(.L_x_75) ;  /* 0x0000000000380947 */ /* 0x000ff00003800000 */
[----:B------:R-:W2:Y:S01]  /*6bb0*/  LDCU.64 UR10, c[0x0][0x3f8] ;  /* 0x00007f00ff0a77ac */ /* 0x000ea20008000a00 */
[----:B------:R-:W-:Y:S01]  /*6bc0*/  MOV R8, R116 ;  /* 0x0000007400087202 */ /* 0x000fe20000000f00 */
[-C--:B------:R-:W-:Y:S01]  /*6bd0*/  FMUL.FTZ R31, R25, R112.reuse ;  /* 0x00000070191f7220 */ /* 0x080fe20000410000 */
[----:B------:R-:W-:Y:S01]  /*6be0*/  MOV R9, R119 ;  /* 0x0000007700097202 */ /* 0x000fe20000000f00 */
[----:B------:R-:W3:Y:S01]  /*6bf0*/  LDCU.64 UR4, c[0x0][0x380] ;  /* 0x00007000ff0477ac */ /* 0x000ee20008000a00 */
[----:B------:R-:W-:Y:S01]  /*6c00*/  FMUL.FTZ R10, R33, R112 ;  /* 0x00000070210a7220 */ /* 0x000fe20000410000 */
[----:B--2---:R-:W-:Y:S02]  /*6c10*/  IMAD R24, R24, UR10, RZ ;  /* 0x0000000a18187c24 */ /* 0x004fe4000f8e02ff */
[----:B------:R-:W-:-:S04]  /*6c20*/  IMAD.WIDE.U32 R8, R7, UR10, R8 ;  /* 0x0000000a07087c25 */ /* 0x000fc8000f8e0008 */
[----:B------:R-:W-:Y:S01]  /*6c30*/  IMAD R35, R7, UR11, R24 ;  /* 0x0000000b07237c24 */ /* 0x000fe2000f8e0218 */
[----:B---3--:R-:W-:-:S04]  /*6c40*/  LEA R24, P0, R8, UR4, 0x1 ;  /* 0x0000000408187c11 */ /* 0x008fc8000f8008ff */
[----:B------:R-:W-:Y:S02]  /*6c50*/  IADD3 R35, PT, PT, R9, R35, RZ ;  /* 0x0000002309237210 */ /* 0x000fe40007ffe0ff */
[----:B------:R-:W-:Y:S02]  /*6c60*/  F2FP.BF16.F32.PACK_AB R9, R10, R31 ;  /* 0x0000001f0a09723e */ /* 0x000fe400000010ff */
[----:B------:R-:W-:-:S05]  /*6c70*/  LEA.HI.X R25, R8, UR5, R35, 0x1, P0 ;  /* 0x0000000508197c11 */ /* 0x000fca00080f0c23 */
[----:B------:R2:W-:Y:S02]  /*6c80*/  STG.E desc[UR6][R24.64], R9 ;  /* 0x0000000918007986 */ /* 0x0005e4000c101906 */
.L_x_75:
[----:B------:R-:W-:Y:S05]  /*6c90*/  BSYNC.RECONVERGENT B0 ;  /* 0x0000000000007941 */ /* 0x000fea0003800200 */
.L_x_74:
[-C--:B------:R-:W-:Y:S01]  /*6ca0*/  FMUL.FTZ R39, R39, R112.reuse ;  /* 0x0000007027277220 */ /* 0x080fe20000410000 */
[----:B--2---:R-:W-:Y:S01]  /*6cb0*/  FADD.FTZ R9, -R68, R37 ;  /* 0x0000002544097221 */ /* 0x004fe20000010100 */
[----:B------:R-:W-:Y:S02]  /*6cc0*/  SHF.L.U32 R11, R11, 0x10, RZ ;  /* 0x000000100b0b7819 */ /* 0x000fe400000006ff */
[----:B------:R-:W-:Y:S01]  /*6cd0*/  SHF.L.U32 R8, R109, 0x10, RZ ;  /* 0x000000106d087819 */ /* 0x000fe200000006ff */
[----:B------:R-:W-:Y:S01]  /*6ce0*/  FFMA.FTZ R37, R26, R39, R27 ;  /* 0x000000271a257223 */ /* 0x000fe2000001001b */
[----:B------:R-:W-:Y:S01]  /*6cf0*/  FMUL.FTZ R36, R9, R112 ;  /* 0x0000007009247220 */ /* 0x000fe20000410000 */
[----:B------:R-:W-:Y:S06]  /*6d00*/  BRA.U !UP0, `(.L_x_76) ;  /* 0x0000000108487547 */ /* 0x000fec000b800000 */
[----:B------:R-:W-:Y:S01]  /*6d10*/  FFMA.FTZ R9, R66, R39, R64 ;  /* 0x0000002742097223 */ /* 0x000fe20000010040 */
[----:B------:R-:W-:-:S03]  /*6d20*/  FFMA.FTZ R10, R67, R36, R65 ;  /* 0x00000024430a7223 */ /* 0x000fc60000010041 */
[----:B------:R-:W-:Y:S01]  /*6d30*/  FMUL.FTZ R24, R9, -1.4426950216293334961 ;  /* 0xbfb8aa3b09187820 */ /* 0x000fe20000410000 */
        /* <DEDUP_REMOVED lines=15> */
.L_x_76:
[----:B------:R-:W-:Y:S01]  /*6e30*/  FFMA.FTZ R10, R26, R36, R27 ;  /* 0x000000241a0a7223 */ /* 0x000fe2000001001b */
[----:B------:R-:W-:Y:S01]  /*6e40*/  BSSY.RECONVERGENT B0, `(.L_x_77) ;  /* 0x0000014000007945 */ /* 0x000fe20003800200 */
[----:B------:R-:W-:Y:S01]  /*6e50*/  FFMA.FTZ R37, R66, R11, -R37 ;  /* 0x0000000b42257223 */ /* 0x000fe20000010825 */
[----:B------:R-:W-:Y:S01]  /*6e60*/  SHF.L.U32 R25, R12, 0x10, RZ ;  /* 0x000000100c197819 */ /* 0x000fe200000006ff */
[----:B------:R-:W-:Y:S01]  /*6e70*/  FFMA.FTZ R11, R67, R8, -R10 ;  /* 0x00000008430b7223 */ /* 0x000fe2000001080a */
[----:B------:R-:W-:Y:S01]  /*6e80*/  SHF.L.U32 R31, R106, 0x10, RZ ;  /* 0x000000106a1f7819 */ /* 0x000fe200000006ff */
[----:B------:R-:W-:Y:S06]  /*6e90*/  @P1 BRA `(.L_x_78) ;  /* 0x0000000000381947 */ /* 0x000fec0003800000 */
        /* <DEDUP_REMOVED lines=14> */
.L_x_78:
[----:B------:R-:W-:Y:S05]  /*6f80*/  BSYNC.RECONVERGENT B0 ;  /* 0x0000000000007941 */ /* 0x000fea0003800200 */
.L_x_77:
[----:B------:R-:W-:Y:S01]  /*6f90*/  SHF.L.U32 R39, R22, 0x10, RZ ;  /* 0x0000001016277819 */ /* 0x000fe200000006ff */
[----:B--2---:R-:W-:Y:S01]  /*6fa0*/  FADD.FTZ R11, -R68, R25 ;  /* 0x00000019440b7221 */ /* 0x004fe20000010100 */
[----:B------:R-:W-:Y:S01]  /*6fb0*/  SHF.L.U32 R111, R70, 0x10, RZ ;  /* 0x00000010466f7819 */ /* 0x000fe200000006ff */
[C---:B------:R-:W-:Y:S01]  /*6fc0*/  FADD.FTZ R29, -R68.reuse, R31 ;  /* 0x0000001f441d7221 */ /* 0x040fe20000010100 */
[----:B------:R-:W-:Y:S01]  /*6fd0*/  SHF.L.U32 R53, R81, 0x10, RZ ;  /* 0x0000001051357819 */ /* 0x000fe200000006ff */
[----:B------:R-:W-:Y:S01]  /*6fe0*/  FADD.FTZ R81, -R68, R39 ;  /* 0x0000002744517221 */ /* 0x000fe20000010100 */
[----:B------:R-:W-:Y:S01]  /*6ff0*/  SHF.L.U32 R113, R16, 0x10, RZ ;  /* 0x0000001010717819 */ /* 0x000fe200000006ff */
[----:B------:R-:W-:Y:S01]  /*7000*/  FADD.FTZ R39, -R68, R111 ;  /* 0x0000006f44277221 */ /* 0x000fe20000010100 */
[----:B------:R-:W-:Y:S01]  /*7010*/  SHF.L.U32 R35, R20, 0x10, RZ ;  /* 0x0000001014237819 */ /* 0x000fe200000006ff */
[-C--:B------:R-:W-:Y:S01]  /*7020*/  FMUL.FTZ R11, R11, R112.reuse ;  /* 0x000000700b0b7220 */ /* 0x080fe20000410000 */
[----:B------:R-:W-:Y:S01]  /*7030*/  SHF.L.U32 R34, R89, 0x10, RZ ;  /* 0x0000001059227819 */ /* 0x000fe200000006ff */
[----:B------:R-:W-:Y:S01]  /*7040*/  FMUL.FTZ R36, R29, R112 ;  /* 0x000000701d247220 */ /* 0x000fe20000410000 */
[C---:B------:R-:W-:Y:S01]  /*7050*/  IADD3 R46, PT, PT, R7.reuse, 0x10, RZ ;  /* 0x00000010072e7810 */ /* 0x040fe20007ffe0ff */
[C---:B------:R-:W-:Y:S01]  /*7060*/  FADD.FTZ R113, -R68.reuse, R113 ;  /* 0x0000007144717221 */ /* 0x040fe20000010100 */
[C---:B------:R-:W-:Y:S01]  /*7070*/  IADD3 R111, PT, PT, R7.reuse, 0x18, RZ ;  /* 0x00000018076f7810 */ /* 0x040fe20007ffe0ff */
[C---:B------:R-:W-:Y:S01]  /*7080*/  FADD.FTZ R53, -R68.reuse, R53 ;  /* 0x0000003544357221 */ /* 0x040fe20000010100 */
[C---:B------:R-:W-:Y:S01]  /*7090*/  IADD3 R89, PT, PT, R7.reuse, 0x20, RZ ;  /* 0x0000002007597810 */ /* 0x040fe20007ffe0ff */
[----:B------:R-:W-:Y:S01]  /*70a0*/  FADD.FTZ R29, -R68, R34 ;  /* 0x00000022441d7221 */ /* 0x000fe20000010100 */
[C---:B------:R-:W-:Y:S01]  /*70b0*/  IADD3 R24, PT, PT, R7.reuse, 0x28, RZ ;  /* 0x0000002807187810 */ /* 0x040fe20007ffe0ff */
[----:B------:R-:W-:Y:S01]  /*70c0*/  FFMA.FTZ R44, R26, R36, R27 ;  /* 0x000000241a2c7223 */ /* 0x000fe2000001001b */
[----:B------:R-:W-:-:S02]  /*70d0*/  IADD3 R20, PT, PT, R7, 0x30, RZ ;  /* 0x0000003007147810 */ /* 0x000fc40007ffe0ff */
[C---:B------:R-:W-:Y:S02]  /*70e0*/  IADD3 R16, PT, PT, R7.reuse, 0x38, RZ ;  /* 0x0000003807107810 */ /* 0x040fe40007ffe0ff */
[----:B------:R-:W-:Y:S02]  /*70f0*/  IADD3 R12, PT, PT, R7, 0x40, RZ ;  /* 0x00000040070c7810 */ /* 0x000fe40007ffe0ff */
[----:B------:R-:W-:Y:S02]  /*7100*/  SHF.L.U32 R37, R98, 0x10, RZ ;  /* 0x0000001062257819 */ /* 0x000fe400000006ff */
[----:B------:R-:W-:Y:S02]  /*7110*/  SHF.L.U32 R33, R100, 0x10, RZ ;  /* 0x0000001064217819 */ /* 0x000fe400000006ff */
[----:B------:R-:W-:Y:S02]  /*7120*/  SHF.L.U32 R41, R56, 0x10, RZ ;  /* 0x0000001038297819 */ /* 0x000fe400000006ff */
[----:B------:R-:W-:-:S02]  /*7130*/  SHF.L.U32 R125, R74, 0x10, RZ ;  /* 0x000000104a7d7819 */ /* 0x000fc400000006ff */
[----:B------:R-:W-:Y:S01]  /*7140*/  SHF.L.U32 R8, R85, 0x10, RZ ;  /* 0x0000001055087819 */ /* 0x000fe200000006ff */
[----:B------:R-:W-:Y:S01]  /*7150*/  FADD.FTZ R85, -R68, R35 ;  /* 0x0000002344557221 */ /* 0x000fe20000010100 */
[----:B------:R-:W-:Y:S01]  /*7160*/  SHF.L.U32 R9, R14, 0x10, RZ ;  /* 0x000000100e097819 */ /* 0x000fe200000006ff */
[----:B------:R-:W-:Y:S01]  /*7170*/  FADD.FTZ R35, -R68, R125 ;  /* 0x0000007d44237221 */ /* 0x000fe20000010100 */
[----:B------:R-:W-:Y:S01]  /*7180*/  SHF.L.U32 R121, R104, 0x10, RZ ;  /* 0x0000001068797819 */ /* 0x000fe200000006ff */
[----:B------:R-:W-:Y:S01]  /*7190*/  FFMA.FTZ R125, R26, R11, R27 ;  /* 0x0000000b1a7d7223 */ /* 0x000fe2000001001b */
[----:B------:R-:W-:Y:S01]  /*71a0*/  SHF.L.U32 R115, R102, 0x10, RZ ;  /* 0x0000001066737819 */ /* 0x000fe200000006ff */
[----:B------:R-:W-:Y:S01]  /*71b0*/  FADD.FTZ R9, -R68, R9 ;  /* 0x0000000944097221 */ /* 0x000fe20000010100 */
[----:B------:R-:W-:Y:S01]  /*71c0*/  SHF.L.U32 R109, R18, 0x10, RZ ;  /* 0x00000010126d7819 */ /* 0x000fe200000006ff */
[----:B------:R-:W-:Y:S01]  /*71d0*/  FADD.FTZ R121, -R68, R121 ;  /* 0x0000007944797221 */ /* 0x000fe20000010100 */
[----:B------:R-:W-:Y:S01]  /*71e0*/  SHF.L.U32 R55, R96, 0x10, RZ ;  /* 0x0000001060377819 */ /* 0x000fe200000006ff */
[----:B------:R-:W-:Y:S01]  /*71f0*/  FADD.FTZ R115, -R68, R115 ;  /* 0x0000007344737221 */ /* 0x000fe20000010100 */
[----:B0-----:R-:W-:Y:S01]  /*7200*/  SHF.L.U32 R73, R94, 0x10, RZ ;  /* 0x000000105e497819 */ /* 0x001fe200000006ff */
[----:B------:R-:W-:Y:S01]  /*7210*/  FADD.FTZ R109, -R68, R109 ;  /* 0x0000006d446d7221 */ /* 0x000fe20000010100 */
[----:B------:R-:W-:Y:S01]  /*7220*/  SHF.L.U32 R43, R58, 0x10, RZ ;  /* 0x000000103a2b7819 */ /* 0x000fe200000006ff */
[----:B------:R-:W-:Y:S01]  /*7230*/  FADD.FTZ R55, -R68, R55 ;  /* 0x0000003744377221 */ /* 0x000fe20000010100 */
[----:B------:R-:W-:Y:S01]  /*7240*/  SHF.L.U32 R45, R92, 0x10, RZ ;  /* 0x000000105c2d7819 */ /* 0x000fe200000006ff */
[----:B------:R-:W-:Y:S01]  /*7250*/  FADD.FTZ R73, -R68, R73 ;  /* 0x0000004944497221 */ /* 0x000fe20000010100 */
[----:B------:R-:W-:Y:S01]  /*7260*/  SHF.L.U32 R47, R60, 0x10, RZ ;  /* 0x000000103c2f7819 */ /* 0x000fe200000006ff */
[C---:B------:R-:W-:Y:S01]  /*7270*/  FADD.FTZ R43, -R68.reuse, R43 ;  /* 0x0000002b442b7221 */ /* 0x040fe20000010100 */
        /* <DEDUP_REMOVED lines=11> */
[----:B------:R-:W-:Y:S01]  /*7330*/  FADD.FTZ R37, -R68, R8 ;  /* 0x0000000844257221 */ /* 0x000fe20000010100 */
[----:B------:R-:W-:Y:S01]  /*7340*/  ISETP.GE.U32.AND P2, PT, R46, UR8, PT ;  /* 0x000000082e007c0c */ /* 0x000fe2000bf46070 */
[C---:B------:R-:W-:Y:S01]  /*7350*/  FADD.FTZ R49, -R68.reuse, R49 ;  /* 0x0000003144317221 */ /* 0x040fe20000010100 */
[----:B------:R-:W-:Y:S01]  /*7360*/  ISETP.GE.U32.AND P1, PT, R111, UR8, PT ;  /* 0x000000086f007c0c */ /* 0x000fe2000bf26070 */
[C---:B------:R-:W-:Y:S01]  /*7370*/  FADD.FTZ R51, -R68.reuse, R51 ;  /* 0x0000003344337221 */ /* 0x040fe20000010100 */
[----:B------:R-:W-:Y:S01]  /*7380*/  ISETP.GE.U32.AND P0, PT, R89, UR8, PT ;  /* 0x0000000859007c0c */ /* 0x000fe2000bf06070 */
[----:B------:R-:W-:Y:S01]  /*7390*/  FADD.FTZ R41, -R68, R123 ;  /* 0x0000007b44297221 */ /* 0x000fe20000010100 */
[----:B------:R-:W-:Y:S01]  /*73a0*/  ISETP.GE.U32.AND P6, PT, R24, UR8, PT ;  /* 0x0000000818007c0c */ /* 0x000fe2000bfc6070 */
[----:B------:R-:W-:Y:S01]  /*73b0*/  FADD.FTZ R31, -R68, R76 ;  /* 0x0000004c441f7221 */ /* 0x000fe20000010100 */
[----:B------:R-:W-:Y:S01]  /*73c0*/  ISETP.GE.U32.AND P3, PT, R20, UR8, PT ;  /* 0x0000000814007c0c */ /* 0x000fe2000bf66070 */
[----:B------:R-:W-:Y:S01]  /*73d0*/  FADD.FTZ R33, -R68, R10 ;  /* 0x0000000a44217221 */ /* 0x000fe20000010100 */
[----:B------:R-:W-:Y:S01]  /*73e0*/  ISETP.GE.U32.AND P4, PT, R16, UR8, PT ;  /* 0x0000000810007c0c */ /* 0x000fe2000bf86070 */
[----:B------:R-:W-:Y:S01]  /*73f0*/  FADD.FTZ R25, -R68, R78 ;  /* 0x0000004e44197221 */ /* 0x000fe20000010100 */
[----:B------:R-:W-:-:S02]  /*7400*/  ISETP.GE.U32.AND P5, PT, R12, UR8, PT ;  /* 0x000000080c007c0c */ /* 0x000fc4000bfa6070 */
[----:B------:R-:W-:Y:S02]  /*7410*/  SHF.R.S32.HI R48, RZ, 0x1f, R46 ;  /* 0x0000001fff307819 */ /* 0x000fe4000001142e */
[----:B-1----:R-:W-:Y:S02]  /*7420*/  SHF.R.S32.HI R32, RZ, 0x1f, R111 ;  /* 0x0000001fff207819 */ /* 0x002fe4000001146f */
[----:B------:R-:W-:Y:S02]  /*7430*/  SHF.R.S32.HI R30, RZ, 0x1f, R89 ;  /* 0x0000001fff1e7819 */ /* 0x000fe40000011459 */
[----:B------:R-:W-:Y:S02]  /*7440*/  SHF.R.S32.HI R28, RZ, 0x1f, R24 ;  /* 0x0000001fff1c7819 */ /* 0x000fe40000011418 */
[----:B------:R-:W-:Y:S02]  /*7450*/  SHF.R.S32.HI R22, RZ, 0x1f, R20 ;  /* 0x0000001fff167819 */ /* 0x000fe40000011414 */
[----:B------:R-:W-:-:S02]  /*7460*/  SHF.R.S32.HI R18, RZ, 0x1f, R16 ;  /* 0x0000001fff127819 */ /* 0x000fc40000011410 */
[----:B------:R-:W-:Y:S02]  /*7470*/  SHF.R.S32.HI R14, RZ, 0x1f, R12 ;  /* 0x0000001fff0e7819 */ /* 0x000fe4000001140c */
[----:B------:R-:W-:Y:S02]  /*7480*/  ISETP.GE.AND.EX P2, PT, R48, UR9, PT, P2 ;  /* 0x0000000930007c0c */ /* 0x000fe4000bf46320 */
[----:B------:R-:W-:Y:S02]  /*7490*/  ISETP.GE.AND.EX P1, PT, R32, UR9, PT, P1 ;  /* 0x0000000920007c0c */ /* 0x000fe4000bf26310 */
[----:B------:R-:W-:Y:S02]  /*74a0*/  ISETP.GE.AND.EX P0, PT, R30, UR9, PT, P0 ;  /* 0x000000091e007c0c */ /* 0x000fe4000bf06300 */
[----:B------:R-:W-:Y:S02]  /*74b0*/  ISETP.GE.AND.EX P6, PT, R28, UR9, PT, P6 ;  /* 0x000000091c007c0c */ /* 0x000fe4000bfc6360 */
[----:B------:R-:W-:-:S02]  /*74c0*/  ISETP.GE.AND.EX P3, PT, R22, UR9, PT, P3 ;  /* 0x0000000916007c0c */ /* 0x000fc4000bf66330 */
        /* <DEDUP_REMOVED lines=23> */
.L_x_79:
[----:B------:R-:W-:Y:S01]  /*7640*/  BSSY.RECONVERGENT B0, `(.L_x_80) ;  /* 0x0000013000007945 */ /* 0x000fe20003800200 */
[----:B------:R-:W-:Y:S01]  /*7650*/  FFMA.FTZ R125, R66, R13, -R125 ;  /* 0x0000000d427d7223 */ /* 0x000fe2000001087d */
[----:B------:R-:W-:Y:S01]  /*7660*/  FMUL.FTZ R107, R9, R112 ;  /* 0x00000070096b7220 */ /* 0x000fe20000410000 */
[----:B------:R-:W-:Y:S01]  /*7670*/  FFMA.FTZ R13, R67, R8, -R44 ;  /* 0x00000008430d7223 */ /* 0x000fe2000001082c */
[----:B------:R-:W-:Y:S06]  /*7680*/  @P2 BRA `(.L_x_81) ;  /* 0x0000000000382947 */ /* 0x000fec0003800000 */
[----:B------:R-:W0:Y:S01]  /*7690*/  LDCU.64 UR4, c[0x0][0x3f8] ;  /* 0x00007f00ff0477ac */ /* 0x000e220008000a00 */
[----:B------:R-:W-:Y:S01]  /*76a0*/  MOV R8, R116 ;  /* 0x0000007400087202 */ /* 0x000fe20000000f00 */
[-C--:B------:R-:W-:Y:S01]  /*76b0*/  FMUL.FTZ R34, R125, R112.reuse ;  /* 0x000000707d227220 */ /* 0x080fe20000410000 */
        /* <DEDUP_REMOVED lines=11> */
.L_x_81:
[----:B------:R-:W-:Y:S05]  /*7770*/  BSYNC.RECONVERGENT B0 ;  /* 0x0000000000007941 */ /* 0x000fea0003800200 */
.L_x_80:
[----:B------:R-:W-:Y:S01]  /*7780*/  SHF.L.U32 R15, R15, 0x10, RZ ;  /* 0x000000100f0f7819 */ /* 0x000fe200000006ff */
[----:B------:R-:W-:Y:S01]  /*7790*/  FFMA.FTZ R123, R26, R107, R27 ;  /* 0x0000006b1a7b7223 */ /* 0x000fe2000001001b */
[----:B------:R-:W-:Y:S01]  /*77a0*/  SHF.L.U32 R8, R105, 0x10, RZ ;  /* 0x0000001069087819 */ /* 0x000fe200000006ff */
[----:B------:R-:W-:Y:S01]  /*77b0*/  FMUL.FTZ R42, R121, R112 ;  /* 0x00000070792a7220 */ /* 0x000fe20000410000 */
[----:B------:R-:W-:Y:S06]  /*77c0*/  BRA.U !UP0, `(.L_x_82) ;  /* 0x0000000108487547 */ /* 0x000fec000b800000 */
[----:B------:R-:W-:Y:S01]  /*77d0*/  FFMA.FTZ R9, R66, R107, R64 ;  /* 0x0000006b42097223 */ /* 0x000fe20000010040 */
[----:B0-----:R-:W-:-:S03]  /*77e0*/  FFMA.FTZ R10, R67, R42, R65 ;  /* 0x0000002a430a7223 */ /* 0x001fc60000010041 */
        /* <DEDUP_REMOVED lines=16> */
.L_x_82:
[----:B0-----:R-:W-:Y:S01]  /*78f0*/  FFMA.FTZ R10, R26, R42, R27 ;  /* 0x0000002a1a0a7223 */ /* 0x001fe2000001001b */
[----:B------:R-:W-:Y:S01]  /*7900*/  BSSY.RECONVERGENT B0, `(.L_x_83) ;  /* 0x0000014000007945 */ /* 0x000fe20003800200 */
[----:B------:R-:W-:Y:S01]  /*7910*/  FFMA.FTZ R123, R66, R15, -R123 ;  /* 0x0000000f427b7223 */ /* 0x000fe2000001087b */
[-C--:B------:R-:W-:Y:S01]  /*7920*/  FMUL.FTZ R113, R113, R112.reuse ;  /* 0x0000007071717220 */ /* 0x080fe20000410000 */
[----:B------:R-:W-:Y:S01]  /*7930*/  FMUL.FTZ R34, R115, R112 ;  /* 0x0000007073227220 */ /* 0x000fe20000410000 */
[----:B------:R-:W-:Y:S01]  /*7940*/  FFMA.FTZ R13, R67, R8, -R10 ;  /* 0x00000008430d7223 */ /* 0x000fe2000001080a */
[----:B------:R-:W-:Y:S06]  /*7950*/  @P1 BRA `(.L_x_84) ;  /* 0x0000000000381947 */ /* 0x000fec0003800000 */
        /* <DEDUP_REMOVED lines=14> */
.L_x_84:
[----:B------:R-:W-:Y:S05]  /*7a40*/  BSYNC.RECONVERGENT B0 ;  /* 0x0000000000007941 */ /* 0x000fea0003800200 */
.L_x_83:
[----:B------:R-:W-:Y:S01]  /*7a50*/  SHF.L.U32 R17, R17, 0x10, RZ ;  /* 0x0000001011117819 */ /* 0x000fe200000006ff */
[C-C-:B------:R-:W-:Y:S01]  /*7a60*/  FFMA.FTZ R107, R26.reuse, R113, R27.reuse ;  /* 0x000000711a6b7223 */ /* 0x140fe2000001001b */
[----:B------:R-:W-:Y:S01]  /*7a70*/  FFMA.FTZ R38, R26, R34, R27 ;  /* 0x000000221a267223 */ /* 0x000fe2000001001b */
[----:B------:R-:W-:Y:S01]  /*7a80*/  SHF.L.U32 R8, R103, 0x10, RZ ;  /* 0x0000001067087819 */ /* 0x000fe200000006ff */
        /* <DEDUP_REMOVED lines=19> */
.L_x_85:
[----:B------:R-:W-:Y:S01]  /*7bc0*/  BSSY.RECONVERGENT B0, `(.L_x_86) ;  /* 0x0000013000007945 */ /* 0x000fe20003800200 */
[----:B------:R-:W-:Y:S01]  /*7bd0*/  FFMA.FTZ R107, R66, R17, -R107 ;  /* 0x00000011426b7223 */ /* 0x000fe2000001086b */
[----:B------:R-:W-:Y:S01]  /*7be0*/  FMUL.FTZ R109, R109, R112 ;  /* 0x000000706d6d7220 */ /* 0x000fe20000410000 */
[----:B0-----:R-:W-:Y:S01]  /*7bf0*/  FFMA.FTZ R13, R67, R8, -R38 ;  /* 0x00000008430d7223 */ /* 0x001fe20000010826 */
        /* <DEDUP_REMOVED lines=15> */
.L_x_87:
[----:B------:R-:W-:Y:S05]  /*7cf0*/  BSYNC.RECONVERGENT B0 ;  /* 0x0000000000007941 */ /* 0x000fea0003800200 */
.L_x_86:
[----:B------:R-:W-:Y:S01]  /*7d00*/  SHF.L.U32 R19, R19, 0x10, RZ ;  /* 0x0000001013137819 */ /* 0x000fe200000006ff */
[----:B------:R-:W-:Y:S01]  /*7d10*/  FFMA.FTZ R89, R26, R109, R27 ;  /* 0x0000006d1a597223 */ /* 0x000fe2000001001b */
[----:B------:R-:W-:Y:S01]  /*7d20*/  SHF.L.U32 R8, R101, 0x10, RZ ;  /* 0x0000001065087819 */ /* 0x000fe200000006ff */
[----:B------:R-:W-:Y:S01]  /*7d30*/  FMUL.FTZ R34, R83, R112 ;  /* 0x0000007053227220 */ /* 0x000fe20000410000 */
        /* <DEDUP_REMOVED lines=19> */
.L_x_88:
        /* <DEDUP_REMOVED lines=21> */
.L_x_90:
[----:B------:R-:W-:Y:S05]  /*7fc0*/  BSYNC.RECONVERGENT B0 ;  /* 0x0000000000007941 */ /* 0x000fea0003800200 */
.L_x_89:
[----:B------:R-:W-:Y:S01]  /*7fd0*/  SHF.L.U32 R21, R21, 0x10, RZ ;  /* 0x0000001015157819 */ /* 0x000fe200000006ff */
[C-C-:B------:R-:W-:Y:S01]  /*7fe0*/  FFMA.FTZ R83, R26.reuse, R85, R27.reuse ;  /* 0x000000551a537223 */ /* 0x140fe2000001001b */
[----:B------:R-:W-:Y:S01]  /*7ff0*/  FFMA.FTZ R30, R26, R32, R27 ;  /* 0x000000201a1e7223 */ /* 0x000fe2000001001b */
        /* <DEDUP_REMOVED lines=20> */
.L_x_91:
        /* <DEDUP_REMOVED lines=19> */
.L_x_93:
[----:B------:R-:W-:Y:S05]  /*8270*/  BSYNC.RECONVERGENT B0 ;  /* 0x0000000000007941 */ /* 0x000fea0003800200 */
.L_x_92:
        /* <DEDUP_REMOVED lines=23> */
.L_x_94:
        /* <DEDUP_REMOVED lines=21> */
.L_x_96:
[----:B------:R-:W-:Y:S05]  /*8540*/  BSYNC.RECONVERGENT B0 ;  /* 0x0000000000007941 */ /* 0x000fea0003800200 */
.L_x_95:
[----:B------:R-:W-:Y:S01]  /*8550*/  SHF.L.U32 R57, R57, 0x10, RZ ;  /* 0x0000001039397819 */ /* 0x000fe200000006ff */
[C-C-:B------:R-:W-:Y:S01]  /*8560*/  FFMA.FTZ R21, R26.reuse, R69, R27.reuse ;  /* 0x000000451a157223 */ /* 0x140fe2000001001b */
[----:B------:R-:W-:Y:S01]  /*8570*/  FFMA.FTZ R20, R26, R22, R27 ;  /* 0x000000161a147223 */ /* 0x000fe2000001001b */
[----:B0-----:R-:W-:Y:S01]  /*8580*/  SHF.L.U32 R8, R95, 0x10, RZ ;  /* 0x000000105f087819 */ /* 0x001fe200000006ff */
[----:B------:R-:W-:Y:S06]  /*8590*/  BRA.U !UP0, `(.L_x_97) ;  /* 0x0000000108487547 */ /* 0x000fec000b800000 */
        /* <DEDUP_REMOVED lines=18> */
.L_x_97:
        /* <DEDUP_REMOVED lines=13> */
[----:B-1----:R-:W-:Y:S02]  /*8790*/  LEA R8, P0, R10, UR10, 0x1 ;  /* 0x0000000a0a087c11 */ /* 0x002fe4000f8008ff */
[----:B------:R-:W-:Y:S02]  /*87a0*/  IADD3 R15, PT, PT, R11, R15, RZ ;  /* 0x0000000f0b0f7210 */ /* 0x000fe40007ffe0ff */
[----:B------:R-:W-:Y:S02]  /*87b0*/  F2FP.BF16.F32.PACK_AB R11, R12, R21 ;  /* 0x000000150c0b723e */ /* 0x000fe400000010ff */
[----:B------:R-:W-:-:S05]  /*87c0*/  LEA.HI.X R9, R10, UR11, R15, 0x1, P0 ;  /* 0x0000000b0a097c11 */ /* 0x000fca00080f0c0f */
[----:B------:R0:W-:Y:S02]  /*87d0*/  STG.E desc[UR6][R8.64], R11 ;  /* 0x0000000b08007986 */ /* 0x0001e4000c101906 */
.L_x_99:
[----:B------:R-:W-:Y:S05]  /*87e0*/  BSYNC.RECONVERGENT B0 ;  /* 0x0000000000007941 */ /* 0x000fea0003800200 */
.L_x_98:
[-C--:B------:R-:W-:Y:S01]  /*87f0*/  FMUL.FTZ R56, R49, R112.reuse ;  /* 0x0000007031387220 */ /* 0x080fe20000410000 */
[-C--:B0-----:R-:W-:Y:S01]  /*8800*/  FMUL.FTZ R8, R29, R112.reuse ;  /* 0x000000701d087220 */ /* 0x081fe20000410000 */
[----:B------:R-:W-:Y:S01]  /*8810*/  IADD3 R49, PT, PT, R7, 0x48, RZ ;  /* 0x0000004807317810 */ /* 0x000fe20007ffe0ff */
[-C--:B------:R-:W-:Y:S01]  /*8820*/  FMUL.FTZ R43, R43, R112.reuse ;  /* 0x000000702b2b7220 */ /* 0x080fe20000410000 */
        /* <DEDUP_REMOVED lines=10> */
[-C--:B------:R-:W-:Y:S01]  /*88d0*/  FMUL.FTZ R18, R41, R112.reuse ;  /* 0x0000007029127220 */ /* 0x080fe20000410000 */
[-C--:B------:R-:W-:Y:S01]  /*88e0*/  FMUL.FTZ R35, R35, R112.reuse ;  /* 0x0000007023237220 */ /* 0x080fe20000410000 */
[-C--:B------:R-:W-:Y:S01]  /*88f0*/  FMUL.FTZ R16, R37, R112.reuse ;  /* 0x0000007025107220 */ /* 0x080fe20000410000 */
[-C--:B------:R-:W-:Y:S01]  /*8900*/  FMUL.FTZ R31, R31, R112.reuse ;  /* 0x000000701f1f7220 */ /* 0x080fe20000410000 */
[-C--:B------:R-:W-:Y:S01]  /*8910*/  FMUL.FTZ R12, R33, R112.reuse ;  /* 0x00000070210c7220 */ /* 0x080fe20000410000 */
[----:B------:R-:W-:Y:S01]  /*8920*/  FMUL.FTZ R25, R25, R112 ;  /* 0x0000007019197220 */ /* 0x000fe20000410000 */
[----:B------:R-:W-:Y:S01]  /*8930*/  IADD3 R7, PT, PT, R7, 0x78, RZ ;  /* 0x0000007807077810 */ /* 0x000fe20007ffe0ff */
[C-C-:B------:R-:W-:Y:S01]  /*8940*/  FFMA.FTZ R45, R26.reuse, R43, R27.reuse ;  /* 0x0000002b1a2d7223 */ /* 0x140fe2000001001b */
[----:B------:R-:W-:Y:S01]  /*8950*/  ISETP.GE.U32.AND P2, PT, R49, UR8, PT ;  /* 0x0000000831007c0c */ /* 0x000fe2000bf46070 */
[--C-:B------:R-:W-:Y:S01]  /*8960*/  FFMA.FTZ R48, R26, R40, R27.reuse ;  /* 0x000000281a307223 */ /* 0x100fe2000001001b */
[----:B------:R-:W-:Y:S01]  /*8970*/  ISETP.GE.U32.AND P1, PT, R34, UR8, PT ;  /* 0x0000000822007c0c */ /* 0x000fe2000bf26070 */
[C-C-:B------:R-:W-:Y:S01]  /*8980*/  FFMA.FTZ R47, R26.reuse, R54, R27.reuse ;  /* 0x000000361a2f7223 */ /* 0x140fe2000001001b */
[----:B------:R-:W-:Y:S01]  /*8990*/  ISETP.GE.U32.AND P0, PT, R29, UR8, PT ;  /* 0x000000081d007c0c */ /* 0x000fe2000bf06070 */
[C-C-:B------:R-:W-:Y:S01]  /*89a0*/  FFMA.FTZ R50, R26.reuse, R56, R27.reuse ;  /* 0x000000381a327223 */ /* 0x140fe2000001001b */
[----:B------:R-:W-:Y:S01]  /*89b0*/  ISETP.GE.U32.AND P6, PT, R21, UR8, PT ;  /* 0x0000000815007c0c */ /* 0x000fe2000bfc6070 */
[C-C-:B------:R-:W-:Y:S01]  /*89c0*/  FFMA.FTZ R33, R26.reuse, R51, R27.reuse ;  /* 0x000000331a217223 */ /* 0x140fe2000001001b */
[----:B------:R-:W-:Y:S01]  /*89d0*/  ISETP.GE.U32.AND P4, PT, R15, UR8, PT ;  /* 0x000000080f007c0c */ /* 0x000fe2000bf86070 */
[--C-:B------:R-:W-:Y:S01]  /*89e0*/  FFMA.FTZ R30, R26, R22, R27.reuse ;  /* 0x000000161a1e7223 */ /* 0x100fe2000001001b */
[----:B------:R-:W-:Y:S01]  /*89f0*/  ISETP.GE.U32.AND P5, PT, R10, UR8, PT ;  /* 0x000000080a007c0c */ /* 0x000fe2000bfa6070 */
[C---:B------:R-:W-:Y:S01]  /*8a00*/  FFMA.FTZ R23, R26.reuse, R39, R27 ;  /* 0x000000271a177223 */ /* 0x040fe2000001001b */
[----:B------:R-:W-:Y:S01]  /*8a10*/  SHF.R.S32.HI R52, RZ, 0x1f, R49 ;  /* 0x0000001fff347819 */ /* 0x000fe20000011431 */
[C-C-:B------:R-:W-:Y:S01]  /*8a20*/  FFMA.FTZ R24, R26.reuse, R18, R27.reuse ;  /* 0x000000121a187223 */ /* 0x140fe2000001001b */
[----:B------:R-:W-:Y:S01]  /*8a30*/  SHF.R.S32.HI R53, RZ, 0x1f, R34 ;  /* 0x0000001fff357819 */ /* 0x000fe20000011422 */
[C---:B------:R-:W-:Y:S01]  /*8a40*/  FFMA.FTZ R17, R26.reuse, R35, R27 ;  /* 0x000000231a117223 */ /* 0x040fe2000001001b */
[----:B------:R-:W-:Y:S01]  /*8a50*/  SHF.R.S32.HI R32, RZ, 0x1f, R29 ;  /* 0x0000001fff207819 */ /* 0x000fe2000001141d */
[C---:B------:R-:W-:Y:S01]  /*8a60*/  FFMA.FTZ R20, R26.reuse, R16, R27 ;  /* 0x000000101a147223 */ /* 0x040fe2000001001b */
[----:B------:R-:W-:Y:S01]  /*8a70*/  SHF.R.S32.HI R28, RZ, 0x1f, R21 ;  /* 0x0000001fff1c7819 */ /* 0x000fe20000011415 */
[C---:B------:R-:W-:Y:S01]  /*8a80*/  FFMA.FTZ R13, R26.reuse, R31, R27 ;  /* 0x0000001f1a0d7223 */ /* 0x040fe2000001001b */
[----:B------:R-:W-:Y:S01]  /*8a90*/  SHF.R.S32.HI R19, RZ, 0x1f, R15 ;  /* 0x0000001fff137819 */ /* 0x000fe2000001140f */
[C-C-:B------:R-:W-:Y:S01]  /*8aa0*/  FFMA.FTZ R14, R26.reuse, R12, R27.reuse ;  /* 0x0000000c1a0e7223 */ /* 0x140fe2000001001b */
[----:B------:R-:W-:Y:S01]  /*8ab0*/  SHF.R.S32.HI R11, RZ, 0x1f, R10 ;  /* 0x0000001fff0b7819 */ /* 0x000fe2000001140a */
[C-C-:B------:R-:W-:Y:S01]  /*8ac0*/  FFMA.FTZ R9, R26.reuse, R25, R27.reuse ;  /* 0x000000191a097223 */ /* 0x140fe2000001001b */
[----:B------:R-:W-:Y:S01]  /*8ad0*/  ISETP.GE.U32.AND P3, PT, R7, UR8, PT ;  /* 0x0000000807007c0c */ /* 0x000fe2000bf66070 */
[----:B------:R-:W-:Y:S01]  /*8ae0*/  FFMA.FTZ R26, R26, R8, R27 ;  /* 0x000000081a1a7223 */ /* 0x000fe2000001001b */
[----:B------:R-:W-:-:S02]  /*8af0*/  ISETP.GE.AND.EX P2, PT, R52, UR9, PT, P2 ;  /* 0x0000000934007c0c */ /* 0x000fc4000bf46320 */
[----:B------:R-:W-:Y:S02]  /*8b00*/  ISETP.GE.AND.EX P1, PT, R53, UR9, PT, P1 ;  /* 0x0000000935007c0c */ /* 0x000fe4000bf26310 */
[----:B------:R-:W-:Y:S02]  /*8b10*/  ISETP.GE.AND.EX P0, PT, R32, UR9, PT, P0 ;  /* 0x0000000920007c0c */ /* 0x000fe4000bf06300 */
[----:B------:R-:W-:Y:S02]  /*8b20*/  ISETP.GE.AND.EX P6, PT, R28, UR9, PT, P6 ;  /* 0x000000091c007c0c */ /* 0x000fe4000bfc6360 */
[----:B------:R-:W-:Y:S02]  /*8b30*/  ISETP.GE.AND.EX P4, PT, R19, UR9, PT, P4 ;  /* 0x0000000913007c0c */ /* 0x000fe4000bf86340 */
[----:B------:R-:W-:Y:S02]  /*8b40*/  ISETP.GE.AND.EX P5, PT, R11, UR9, PT, P5 ;  /* 0x000000090b007c0c */ /* 0x000fe4000bfa6350 */
[----:B------:R-:W-:-:S02]  /*8b50*/  SHF.L.U32 R59, R59, 0x10, RZ ;  /* 0x000000103b3b7819 */ /* 0x000fc400000006ff */
        /* <DEDUP_REMOVED lines=20> */
.L_x_100:
[----:B------:R-:W-:Y:S01]  /*8ca0*/  BSSY.RECONVERGENT B0, `(.L_x_101) ;  /* 0x0000012000007945 */ /* 0x000fe20003800200 */
[----:B------:R-:W-:Y:S01]  /*8cb0*/  FFMA.FTZ R45, R66, R59, -R45 ;  /* 0x0000003b422d7223 */ /* 0x000fe2000001082d */
[----:B------:R-:W-:Y:S02]  /*8cc0*/  FFMA.FTZ R27, R67, R36, -R48 ;  /* 0x00000024431b7223 */ /* 0x000fe40000010830 */
[----:B------:R-:W-:Y:S05]  /*8cd0*/  @P2 BRA `(.L_x_102) ;  /* 0x0000000000382947 */ /* 0x000fea0003800000 */
        /* <DEDUP_REMOVED lines=14> */
.L_x_102:
[----:B------:R-:W-:Y:S05]  /*8dc0*/  BSYNC.RECONVERGENT B0 ;  /* 0x0000000000007941 */ /* 0x000fea0003800200 */
.L_x_101:
        /* <DEDUP_REMOVED lines=21> */
.L_x_103:
[----:B------:R-:W-:Y:S01]  /*8f20*/  BSSY.RECONVERGENT B0, `(.L_x_104) ;  /* 0x0000012000007945 */ /* 0x000fe20003800200 */
[----:B------:R-:W-:Y:S01]  /*8f30*/  FFMA.FTZ R47, R66, R61, -R47 ;  /* 0x0000003d422f7223 */ /* 0x000fe2000001082f */
[----:B0-----:R-:W-:Y:S02]  /*8f40*/  FFMA.FTZ R27, R67, R80, -R50 ;  /* 0x00000050431b7223 */ /* 0x001fe40000010832 */
        /* <DEDUP_REMOVED lines=15> */
.L_x_105:
[----:B------:R-:W-:Y:S05]  /*9040*/  BSYNC.RECONVERGENT B0 ;  /* 0x0000000000007941 */ /* 0x000fea0003800200 */
.L_x_104:
[----:B------:R-:W-:Y:S02]  /*9050*/  SHF.L.U32 R63, R63, 0x10, RZ ;  /* 0x000000103f3f7819 */ /* 0x000fe400000006ff */
[----:B------:R-:W-:Y:S01]  /*9060*/  SHF.L.U32 R82, R82, 0x10, RZ ;  /* 0x0000001052527819 */ /* 0x000fe200000006ff */
[----:B------:R-:W-:Y:S06]  /*9070*/  BRA.U !UP0, `(.L_x_106) ;  /* 0x0000000108487547 */ /* 0x000fec000b800000 */
[----:B------:R-:W-:Y:S01]  /*9080*/  FFMA.FTZ R51, R66, R51, R64 ;  /* 0x0000003342337223 */ /* 0x000fe20000010040 */
[----:B------:R-:W-:-:S03]  /*9090*/  FFMA.FTZ R22, R67, R22, R65 ;  /* 0x0000001643167223 */ /* 0x000fc60000010041 */
[----:B0-----:R-:W-:Y:S01]  /*90a0*/  FMUL.FTZ R27, R51, -1.4426950216293334961 ;  /* 0xbfb8aa3b331b7820 */ /* 0x001fe20000410000 */
        /* <DEDUP_REMOVED lines=15> */
.L_x_106:
[----:B------:R-:W-:Y:S01]  /*91a0*/  BSSY.RECONVERGENT B0, `(.L_x_107) ;  /* 0x0000012000007945 */ /* 0x000fe20003800200 */
[----:B------:R-:W-:Y:S01]  /*91b0*/  FFMA.FTZ R63, R66, R63, -R33 ;  /* 0x0000003f423f7223 */ /* 0x000fe20000010821 */
[----:B------:R-:W-:Y:S02]  /*91c0*/  FFMA.FTZ R41, R67, R82, -R30 ;  /* 0x0000005243297223 */ /* 0x000fe4000001081e */
[----:B------:R-:W-:Y:S05]  /*91d0*/  @P0 BRA `(.L_x_108) ;  /* 0x0000000000380947 */ /* 0x000fea0003800000 */
[----:B------:R-:W1:Y:S01]  /*91e0*/  LDCU.64 UR4, c[0x0][0x3f8] ;  /* 0x00007f00ff0477ac */ /* 0x000e620008000a00 */
[----:B------:R-:W-:Y:S01]  /*91f0*/  MOV R33, R119 ;  /* 0x0000007700217202 */ /* 0x000fe20000000f00 */
[----:B0-----:R-:W-:Y:S01]  /*9200*/  FMUL.FTZ R27, R63, R112 ;  /* 0x000000703f1b7220 */ /* 0x001fe20000410000 */
[----:B------:R-:W0:Y:S01]  /*9210*/  LDCU.64 UR10, c[0x0][0x380] ;  /* 0x00007000ff0a77ac */ /* 0x000e220008000a00 */
[----:B-1----:R-:W-:Y:S01]  /*9220*/  IMAD R22, R32, UR4, RZ ;  /* 0x0000000420167c24 */ /* 0x002fe2000f8e02ff */
[----:B------:R-:W-:-:S05]  /*9230*/  MOV R32, R116 ;  /* 0x0000007400207202 */ /* 0x000fca0000000f00 */
[----:B------:R-:W-:-:S04]  /*9240*/  IMAD.WIDE.U32 R36, R29, UR4, R32 ;  /* 0x000000041d247c25 */ /* 0x000fc8000f8e0020 */
[----:B------:R-:W-:Y:S02]  /*9250*/  IMAD R29, R29, UR5, R22 ;  /* 0x000000051d1d7c24 */ /* 0x000fe4000f8e0216 */
[----:B------:R-:W-:Y:S01]  /*9260*/  FMUL.FTZ R22, R41, R112 ;  /* 0x0000007029167220 */ /* 0x000fe20000410000 */
[----:B0-----:R-:W-:Y:S02]  /*9270*/  LEA R32, P0, R36, UR10, 0x1 ;  /* 0x0000000a24207c11 */ /* 0x001fe4000f8008ff */
[----:B------:R-:W-:Y:S02]  /*9280*/  IADD3 R29, PT, PT, R37, R29, RZ ;  /* 0x0000001d251d7210 */ /* 0x000fe40007ffe0ff */
[----:B------:R-:W-:Y:S02]  /*9290*/  F2FP.BF16.F32.PACK_AB R27, R22, R27 ;  /* 0x0000001b161b723e */ /* 0x000fe400000010ff */
[----:B------:R-:W-:-:S05]  /*92a0*/  LEA.HI.X R33, R36, UR11, R29, 0x1, P0 ;  /* 0x0000000b24217c11 */ /* 0x000fca00080f0c1d */
[----:B------:R1:W-:Y:S02]  /*92b0*/  STG.E desc[UR6][R32.64], R27 ;  /* 0x0000001b20007986 */ /* 0x0003e4000c101906 */
.L_x_108:
[----:B------:R-:W-:Y:S05]  /*92c0*/  BSYNC.RECONVERGENT B0 ;  /* 0x0000000000007941 */ /* 0x000fea0003800200 */
.L_x_107:
[----:B------:R-:W-:Y:S02]  /*92d0*/  SHF.L.U32 R71, R71, 0x10, RZ ;  /* 0x0000001047477819 */ /* 0x000fe400000006ff */
[----:B------:R-:W-:Y:S01]  /*92e0*/  SHF.L.U32 R84, R84, 0x10, RZ ;  /* 0x0000001054547819 */ /* 0x000fe200000006ff */
[----:B------:R-:W-:Y:S06]  /*92f0*/  BRA.U !UP0, `(.L_x_109) ;  /* 0x0000000108487547 */ /* 0x000fec000b800000 */
[----:B------:R-:W-:Y:S01]  /*9300*/  FFMA.FTZ R39, R66, R39, R64 ;  /* 0x0000002742277223 */ /* 0x000fe20000010040 */
[----:B------:R-:W-:-:S03]  /*9310*/  FFMA.FTZ R18, R67, R18, R65 ;  /* 0x0000001243127223 */ /* 0x000fc60000010041 */
[----:B------:R-:W-:Y:S01]  /*9320*/  FMUL.FTZ R22, R39, -1.4426950216293334961 ;  /* 0xbfb8aa3b27167820 */ /* 0x000fe20000410000 */
[----:B------:R-:W-:-:S05]  /*9330*/  FMUL.FTZ R29, R18, -1.4426950216293334961 ;  /* 0xbfb8aa3b121d7820 */ /* 0x000fca0000410000 */
[----:B------:R-:W0:Y:S04]  /*9340*/  MUFU.EX2 R22, R22 ;  /* 0x0000001600167308 */ /* 0x000e280000000800 */
[----:B------:R-:W2:Y:S01]  /*9350*/  MUFU.EX2 R29, R29 ;  /* 0x0000001d001d7308 */ /* 0x000ea20000000800 */
[----:B01----:R-:W-:Y:S01]  /*9360*/  FADD.FTZ R27, R22, 1 ;  /* 0x3f800000161b7421 */ /* 0x003fe20000010000 */
[----:B--2---:R-:W-:-:S03]  /*9370*/  FADD.FTZ R32, R29, 1 ;  /* 0x3f8000001d207421 */ /* 0x004fc60000010000 */
        /* <DEDUP_REMOVED lines=10> */
.L_x_109:
[----:B------:R-:W-:Y:S01]  /*9420*/  BSSY.RECONVERGENT B0, `(.L_x_110) ;  /* 0x0000012000007945 */ /* 0x000fe20003800200 */
[----:B------:R-:W-:Y:S01]  /*9430*/  FFMA.FTZ R71, R66, R71, -R23 ;  /* 0x0000004742477223 */ /* 0x000fe20000010817 */
[----:B01----:R-:W-:Y:S02]  /*9440*/  FFMA.FTZ R27, R67, R84, -R24 ;  /* 0x00000054431b7223 */ /* 0x003fe40000010818 */
[----:B------:R-:W-:Y:S05]  /*9450*/  @P6 BRA `(.L_x_111) ;  /* 0x0000000000386947 */ /* 0x000fea0003800000 */
[----:B------:R-:W0:Y:S01]  /*9460*/  LDCU.64 UR4, c[0x0][0x3f8] ;  /* 0x00007f00ff0477ac */ /* 0x000e220008000a00 */
[----:B------:R-:W-:Y:S02]  /*9470*/  MOV R22, R116 ;  /* 0x0000007400167202 */ /* 0x000fe40000000f00 */
[----:B------:R-:W-:Y:S01]  /*9480*/  MOV R23, R119 ;  /* 0x0000007700177202 */ /* 0x000fe20000000f00 */
[----:B------:R-:W1:Y:S01]  /*9490*/  LDCU.64 UR10, c[0x0][0x380] ;  /* 0x00007000ff0a77ac */ /* 0x000e620008000a00 */
[----:B0-----:R-:W-:Y:S02]  /*94a0*/  IMAD R18, R28, UR4, RZ ;  /* 0x000000041c127c24 */ /* 0x001fe4000f8e02ff */
[----:B------:R-:W-:-:S04]  /*94b0*/  IMAD.WIDE.U32 R28, R21, UR4, R22 ;  /* 0x00000004151c7c25 */ /* 0x000fc8000f8e0016 */
[----:B------:R-:W-:Y:S02]  /*94c0*/  IMAD R23, R21, UR5, R18 ;  /* 0x0000000515177c24 */ /* 0x000fe4000f8e0212 */
[-C--:B------:R-:W-:Y:S01]  /*94d0*/  FMUL.FTZ R21, R71, R112.reuse ;  /* 0x0000007047157220 */ /* 0x080fe20000410000 */
[----:B------:R-:W-:Y:S01]  /*94e0*/  FMUL.FTZ R18, R27, R112 ;  /* 0x000000701b127220 */ /* 0x000fe20000410000 */
[----:B-1----:R-:W-:Y:S02]  /*94f0*/  LEA R22, P0, R28, UR10, 0x1 ;  /* 0x0000000a1c167c11 */ /* 0x002fe4000f8008ff */
[----:B------:R-:W-:Y:S02]  /*9500*/  IADD3 R23, PT, PT, R29, R23, RZ ;  /* 0x000000171d177210 */ /* 0x000fe40007ffe0ff */
[----:B------:R-:W-:Y:S02]  /*9510*/  F2FP.BF16.F32.PACK_AB R21, R18, R21 ;  /* 0x000000151215723e */ /* 0x000fe400000010ff */
[----:B------:R-:W-:-:S05]  /*9520*/  LEA.HI.X R23, R28, UR11, R23, 0x1, P0 ;  /* 0x0000000b1c177c11 */ /* 0x000fca00080f0c17 */
[----:B------:R0:W-:Y:S02]  /*9530*/  STG.E desc[UR6][R22.64], R21 ;  /* 0x0000001516007986 */ /* 0x0001e4000c101906 */
.L_x_111:
[----:B------:R-:W-:Y:S05]  /*9540*/  BSYNC.RECONVERGENT B0 ;  /* 0x0000000000007941 */ /* 0x000fea0003800200 */
.L_x_110:
[----:B------:R-:W-:Y:S02]  /*9550*/  SHF.L.U32 R75, R75, 0x10, RZ ;  /* 0x000000104b4b7819 */ /* 0x000fe400000006ff */
[----:B------:R-:W-:Y:S01]  /*9560*/  SHF.L.U32 R86, R86, 0x10, RZ ;  /* 0x0000001056567819 */ /* 0x000fe200000006ff */
[----:B------:R-:W-:Y:S06]  /*9570*/  BRA.U !UP0, `(.L_x_112) ;  /* 0x0000000108487547 */ /* 0x000fec000b800000 */
[----:B------:R-:W-:Y:S01]  /*9580*/  FFMA.FTZ R35, R66, R35, R64 ;  /* 0x0000002342237223 */ /* 0x000fe20000010040 */
[----:B------:R-:W-:-:S03]  /*9590*/  FFMA.FTZ R16, R67, R16, R65 ;  /* 0x0000001043107223 */ /* 0x000fc60000010041 */
[----:B------:R-:W-:Y:S01]  /*95a0*/  FMUL.FTZ R18, R35, -1.4426950216293334961 ;  /* 0xbfb8aa3b23127820 */ /* 0x000fe20000410000 */
[----:B0-----:R-:W-:-:S05]  /*95b0*/  FMUL.FTZ R23, R16, -1.4426950216293334961 ;  /* 0xbfb8aa3b10177820 */ /* 0x001fca0000410000 */
        /* <DEDUP_REMOVED lines=14> */
.L_x_112:
[----:B------:R-:W-:Y:S01]  /*96a0*/  BSSY.RECONVERGENT B0, `(.L_x_113) ;  /* 0x0000012000007945 */ /* 0x000fe20003800200 */
[----:B------:R-:W-:Y:S01]  /*96b0*/  FFMA.FTZ R75, R66, R75, -R17 ;  /* 0x0000004b424b7223 */ /* 0x000fe20000010811 */
[----:B0-----:R-:W-:Y:S02]  /*96c0*/  FFMA.FTZ R21, R67, R86, -R20 ;  /* 0x0000005643157223 */ /* 0x001fe40000010814 */
        /* <DEDUP_REMOVED lines=10> */
[C---:B-1----:R-:W-:Y:S02]  /*9770*/  LEA R16, P0, R18.reuse, UR10, 0x1 ;  /* 0x0000000a12107c11 */ /* 0x042fe4000f8008ff */
[----:B------:R-:W-:Y:S02]  /*9780*/  IADD3 R17, PT, PT, R19, R17, RZ ;  /* 0x0000001113117210 */ /* 0x000fe40007ffe0ff */
[----:B------:R-:W-:Y:S02]  /*9790*/  F2FP.BF16.F32.PACK_AB R15, R15, R20 ;  /* 0x000000140f0f723e */ /* 0x000fe400000010ff */
[----:B------:R-:W-:-:S05]  /*97a0*/  LEA.HI.X R17, R18, UR11, R17, 0x1, P0 ;  /* 0x0000000b12117c11 */ /* 0x000fca00080f0c11 */
[----:B------:R0:W-:Y:S02]  /*97b0*/  STG.E desc[UR6][R16.64], R15 ;  /* 0x0000000f10007986 */ /* 0x0001e4000c101906 */
.L_x_114:
[----:B------:R-:W-:Y:S05]  /*97c0*/  BSYNC.RECONVERGENT B0 ;  /* 0x0000000000007941 */ /* 0x000fea0003800200 */
.L_x_113:
        /* <DEDUP_REMOVED lines=21> */
.L_x_115:
[----:B------:R-:W-:Y:S01]  /*9920*/  BSSY.RECONVERGENT B0, `(.L_x_116) ;  /* 0x0000012000007945 */ /* 0x000fe20003800200 */
[----:B------:R-:W-:Y:S01]  /*9930*/  FFMA.FTZ R77, R66, R77, -R13 ;  /* 0x0000004d424d7223 */ /* 0x000fe2000001080d */
[----:B0-----:R-:W-:Y:S02]  /*9940*/  FFMA.FTZ R15, R67, R88, -R14 ;  /* 0x00000058430f7223 */ /* 0x001fe4000001080e */
[----:B------:R-:W-:Y:S05]  /*9950*/  @P5 BRA `(.L_x_117) ;  /* 0x0000000000385947 */ /* 0x000fea0003800000 */
[----:B------:R-:W0:Y:S01]  /*9960*/  LDCU.64 UR4, c[0x0][0x3f8] ;  /* 0x00007f00ff0477ac */ /* 0x000e220008000a00 */
[----:B------:R-:W-:Y:S01]  /*9970*/  MOV R12, R116 ;  /* 0x00000074000c7202 */ /* 0x000fe20000000f00 */
[-C--:B------:R-:W-:Y:S01]  /*9980*/  FMUL.FTZ R77, R77, R112.reuse ;  /* 0x000000704d4d7220 */ /* 0x080fe20000410000 */
[----:B------:R-:W-:Y:S01]  /*9990*/  MOV R13, R119 ;  /* 0x00000077000d7202 */ /* 0x000fe20000000f00 */
[----:B------:R-:W1:Y:S01]  /*99a0*/  LDCU.64 UR10, c[0x0][0x380] ;  /* 0x00007000ff0a77ac */ /* 0x000e620008000a00 */
[----:B------:R-:W-:Y:S01]  /*99b0*/  FMUL.FTZ R14, R15, R112 ;  /* 0x000000700f0e7220 */ /* 0x000fe20000410000 */
[----:B0-----:R-:W-:Y:S02]  /*99c0*/  IMAD R11, R11, UR4, RZ ;  /* 0x000000040b0b7c24 */ /* 0x001fe4000f8e02ff */
[----:B------:R-:W-:-:S04]  /*99d0*/  IMAD.WIDE.U32 R12, R10, UR4, R12 ;  /* 0x000000040a0c7c25 */ /* 0x000fc8000f8e000c */
[----:B------:R-:W-:Y:S01]  /*99e0*/  IMAD R11, R10, UR5, R11 ;  /* 0x000000050a0b7c24 */ /* 0x000fe2000f8e020b */
[----:B-1----:R-:W-:-:S04]  /*99f0*/  LEA R10, P0, R12, UR10, 0x1 ;  /* 0x0000000a0c0a7c11 */ /* 0x002fc8000f8008ff */
[----:B------:R-:W-:Y:S02]  /*9a00*/  IADD3 R11, PT, PT, R13, R11, RZ ;  /* 0x0000000b0d0b7210 */ /* 0x000fe40007ffe0ff */
[----:B------:R-:W-:Y:S02]  /*9a10*/  F2FP.BF16.F32.PACK_AB R13, R14, R77 ;  /* 0x0000004d0e0d723e */ /* 0x000fe400000010ff */
[----:B------:R-:W-:-:S05]  /*9a20*/  LEA.HI.X R11, R12, UR11, R11, 0x1, P0 ;  /* 0x0000000b0c0b7c11 */ /* 0x000fca00080f0c0b */
[----:B------:R0:W-:Y:S02]  /*9a30*/  STG.E desc[UR6][R10.64], R13 ;  /* 0x0000000d0a007986 */ /* 0x0001e4000c101906 */
.L_x_117:
[----:B------:R-:W-:Y:S05]  /*9a40*/  BSYNC.RECONVERGENT B0 ;  /* 0x0000000000007941 */ /* 0x000fea0003800200 */
.L_x_116:
[----:B------:R-:W-:Y:S02]  /*9a50*/  SHF.L.U32 R79, R79, 0x10, RZ ;  /* 0x000000104f4f7819 */ /* 0x000fe400000006ff */
[----:B------:R-:W-:Y:S02]  /*9a60*/  SHF.R.S32.HI R18, RZ, 0x1f, R7 ;  /* 0x0000001fff127819 */ /* 0x000fe40000011407 */
        /* <DEDUP_REMOVED lines=20> */
.L_x_118:
[----:B------:R-:W-:Y:S01]  /*9bb0*/  ISETP.GE.AND.EX P3, PT, R18, UR9, PT, P3 ;  /* 0x0000000912007c0c */ /* 0x000fe2000bf66330 */
[----:B------:R-:W-:Y:S01]  /*9bc0*/  FFMA.FTZ R9, R66, R79, -R9 ;  /* 0x0000004f42097223 */ /* 0x000fe20000010809 */
[----:B------:R-:W-:Y:S01]  /*9bd0*/  FFMA.FTZ R67, R67, R90, -R26 ;  /* 0x0000005a43437223 */ /* 0x000fe2000001081a */
[----:B------:R-:W-:Y:S02]  /*9be0*/  BSSY.RECONVERGENT B0, `(.L_x_119) ;  /* 0x000000f000007945 */ /* 0x000fe40003800200 */
[-C--:B0-----:R-:W-:Y:S01]  /*9bf0*/  FMUL.FTZ R10, R9, R112.reuse ;  /* 0x00000070090a7220 */ /* 0x081fe20000410000 */
[----:B------:R-:W-:-:S07]  /*9c00*/  FMUL.FTZ R67, R67, R112 ;  /* 0x0000007043437220 */ /* 0x000fce0000410000 */
[----:B------:R-:W-:Y:S05]  /*9c10*/  @P3 BRA `(.L_x_120) ;  /* 0x00000000002c3947 */ /* 0x000fea0003800000 */
[----:B------:R-:W0:Y:S01]  /*9c20*/  LDCU.64 UR4, c[0x0][0x3f8] ;  /* 0x00007f00ff0477ac */ /* 0x000e220008000a00 */
[----:B------:R-:W-:Y:S01]  /*9c30*/  MOV R117, R119 ;  /* 0x0000007700757202 */ /* 0x000fe20000000f00 */
[----:B------:R-:W1:Y:S01]  /*9c40*/  LDCU.64 UR8, c[0x0][0x380] ;  /* 0x00007000ff0877ac */ /* 0x000e620008000a00 */
[----:B0-----:R-:W-:Y:S02]  /*9c50*/  IMAD R18, R18, UR4, RZ ;  /* 0x0000000412127c24 */ /* 0x001fe4000f8e02ff */
[----:B------:R-:W-:-:S04]  /*9c60*/  IMAD.WIDE.U32 R116, R7, UR4, R116 ;  /* 0x0000000407747c25 */ /* 0x000fc8000f8e0074 */
[----:B------:R-:W-:Y:S01]  /*9c70*/  IMAD R7, R7, UR5, R18 ;  /* 0x0000000507077c24 */ /* 0x000fe2000f8e0212 */
[----:B-1----:R-:W-:-:S04]  /*9c80*/  LEA R8, P0, R116, UR8, 0x1 ;  /* 0x0000000874087c11 */ /* 0x002fc8000f8008ff */
[----:B------:R-:W-:-:S04]  /*9c90*/  IADD3 R7, PT, PT, R117, R7, RZ ;  /* 0x0000000775077210 */ /* 0x000fc80007ffe0ff */
[----:B------:R-:W-:Y:S02]  /*9ca0*/  LEA.HI.X R9, R116, UR9, R7, 0x1, P0 ;  /* 0x0000000974097c11 */ /* 0x000fe400080f0c07 */
[----:B------:R-:W-:-:S05]  /*9cb0*/  F2FP.BF16.F32.PACK_AB R7, R67, R10 ;  /* 0x0000000a4307723e */ /* 0x000fca00000010ff */
[----:B------:R0:W-:Y:S02]  /*9cc0*/  STG.E desc[UR6][R8.64], R7 ;  /* 0x0000000708007986 */ /* 0x0001e4000c101906 */
.L_x_120:
[----:B------:R-:W-:Y:S05]  /*9cd0*/  BSYNC.RECONVERGENT B0 ;  /* 0x0000000000007941 */ /* 0x000fea0003800200 */
.L_x_119:
[----:B------:R-:W1:Y:S01]  /*9ce0*/  LDCU UR4, c[0x0][0x410] ;  /* 0x00008200ff0477ac */ /* 0x000e620008000800 */
[----:B------:R-:W-:Y:S02]  /*9cf0*/  IADD3 R4, PT, PT, R91, R4, RZ ;  /* 0x000000045b047210 */ /* 0x000fe40007ffe0ff */
[----:B------:R-:W-:Y:S01]  /*9d00*/  IADD3 R5, PT, PT, R5, 0x1, RZ ;  /* 0x0000000105057810 */ /* 0x000fe20007ffe0ff */
[----:B------:R-:W1:Y:S02]  /*9d10*/  LDCU UR5, c[0x0][0x3e0] ;  /* 0x00007c00ff0577ac */ /* 0x000e640008000800 */
[----:B-1----:R-:W-:-:S06]  /*9d20*/  UIMAD UR4, UR4, UR5, URZ ;  /* 0x00000005040472a4 */ /* 0x002fcc000f8e02ff */
[----:B------:R-:W-:-:S13]  /*9d30*/  ISETP.GE.AND P0, PT, R4, UR4, PT ;  /* 0x0000000404007c0c */ /* 0x000fda000bf06270 */
[----:B------:R-:W-:Y:S05]  /*9d40*/  @!P0 BRA `(.L_x_121) ;  /* 0xffffff6400048947 */ /* 0x000fea000383ffff */
.L_x_54:
[----:B0-----:R-:W0:Y:S01]  /*9d50*/  S2R R9, SR_TID.X ;  /* 0x0000000000097919 */ /* 0x001e220000002100 */
[----:B------:R-:W1:Y:S01]  /*9d60*/  LDC R4, c[0x0][0x370] ;  /* 0x0000dc00ff047b82 */ /* 0x000e620000000800 */
[----:B------:R-:W-:Y:S07]  /*9d70*/  BSSY.RECONVERGENT B0, `(.L_x_122) ;  /* 0x000000e000007945 */ /* 0x000fee0003800200 */
[----:B------:R-:W2:Y:S08]  /*9d80*/  LDC R7, c[0x0][0x374] ;  /* 0x0000dd00ff077b82 */ /* 0x000eb00000000800 */
[----:B------:R-:W3:Y:S01]  /*9d90*/  LDC.64 R2, c[0x0][0x3c8] ;  /* 0x0000f200ff027b82 */ /* 0x000ee20000000a00 */
[----:B-1----:R-:W-:-:S02]  /*9da0*/  ISETP.NE.AND P0, PT, R4, 0x1, PT ;  /* 0x000000010400780c */ /* 0x002fc40003f05270 */
[----:B0-----:R-:W-:Y:S02]  /*9db0*/  ISETP.NE.AND P1, PT, R9, RZ, PT ;  /* 0x000000ff0900720c */ /* 0x001fe40003f25270 */
[----:B--2---:R-:W-:-:S04]  /*9dc0*/  SHF.L.U32 R0, R7, 0x1, RZ ;  /* 0x0000000107007819 */ /* 0x004fc800000006ff */
[----:B------:R-:W-:-:S05]  /*9dd0*/  SEL R5, R0, RZ, P0 ;  /* 0x000000ff00057207 */ /* 0x000fca0000000000 */
[----:B---3--:R-:W-:Y:S02]  /*9de0*/  IMAD.WIDE.U32 R2, R5, 0x4, R2 ;  /* 0x0000000405027825 */ /* 0x008fe400078e0002 */
[----:B------:R-:W-:Y:S05]  /*9df0*/  @P1 BRA `(.L_x_123) ;  /* 0x0000000000141947 */ /* 0x000fea0003800000 */
[----:B------:R-:W-:Y:S01]  /*9e00*/  HFMA2 R5, -RZ, RZ, 0, 5.9604644775390625e-08 ;  /* 0x00000001ff057431 */ /* 0x000fe200000001ff */
[----:B------:R-:W-:Y:S06]  /*9e10*/  MEMBAR.ALL.GPU ;  /* 0x0000000000007992 */ /* 0x000fec000000a000 */
[----:B------:R-:W-:-:S00]  /*9e20*/  ERRBAR ;  /* 0x00000000000079ab */ /* 0x000fc00000000000 */
[----:B------:R-:W-:Y:S06]  /*9e30*/  CGAERRBAR ;  /* 0x00000000000075ab */ /* 0x000fec0000000000 */
[----:B------:R0:W-:Y:S02]  /*9e40*/  REDG.E.ADD.S32.STRONG.GPU desc[UR6][R2.64], R5 ;  /* 0x000000050200798e */ /* 0x0001e4000c12e306 */
.L_x_123:
[----:B------:R-:W-:Y:S05]  /*9e50*/  BSYNC.RECONVERGENT B0 ;  /* 0x0000000000007941 */ /* 0x000fea0003800200 */
.L_x_122:
[----:B------:R-:W1:Y:S01]  /*9e60*/  S2UR UR5, SR_CTAID.Y ;  /* 0x00000000000579c3 */ /* 0x000e620000002600 */
[----:B0-----:R-:W-:Y:S02]  /*9e70*/  IADD3 R5, PT, PT, R7, -0x1, RZ ;  /* 0xffffffff07057810 */ /* 0x001fe40007ffe0ff */
[----:B------:R-:W-:-:S05]  /*9e80*/  IADD3 R0, PT, PT, R4, -0x1, RZ ;  /* 0xffffffff04007810 */ /* 0x000fca0007ffe0ff */
[----:B------:R-:W0:Y:S01]  /*9e90*/  S2UR UR4, SR_CTAID.X ;  /* 0x00000000000479c3 */ /* 0x000e220000002500 */
[----:B-1----:R-:W-:-:S04]  /*9ea0*/  ISETP.NE.AND P0, PT, R5, UR5, PT ;  /* 0x0000000505007c0c */ /* 0x002fc8000bf05270 */
[----:B0-----:R-:W-:-:S13]  /*9eb0*/  ISETP.NE.OR P0, PT, R0, UR4, P0 ;  /* 0x0000000400007c0c */ /* 0x001fda0008705670 */
[----:B------:R-:W-:Y:S05]  /*9ec0*/  @P0 EXIT ;  /* 0x000000000000094d */ /* 0x000fea0003800000 */
[----:B------:R-:W-:Y:S05]  /*9ed0*/  @P1 BRA `(.L_x_124) ;  /* 0x0000000000201947 */ /* 0x000fea0003800000 */
[----:B------:R-:W-:-:S05]  /*9ee0*/  IMAD R0, R4, R7, RZ ;  /* 0x0000000704007224 */ /* 0x000fca00078e02ff */
[----:B------:R-:W-:-:S13]  /*9ef0*/  ISETP.NE.AND P0, PT, R0, -0x1, PT ;  /* 0xffffffff0000780c */ /* 0x000fda0003f05270 */
[----:B------:R-:W-:Y:S05]  /*9f00*/  @!P0 BRA `(.L_x_124) ;  /* 0x0000000000148947 */ /* 0x000fea0003800000 */
.L_x_125:
[----:B------:R-:W2:Y:S04]  /*9f10*/  LDG.E.STRONG.GPU R5, desc[UR6][R2.64] ;  /* 0x0000000602057981 */ /* 0x000ea8000c1ef900 */
[----:B--2---:R-:W-:Y:S01]  /*9f20*/  CCTL.IVALL ;  /* 0x00000000ff00798f */ /* 0x004fe20002000000 */
[----:B------:R-:W-:Y:S05]  /*9f30*/  YIELD ;  /* 0x0000000000007946 */ /* 0x000fea0003800000 */
[----:B------:R-:W-:-:S13]  /*9f40*/  ISETP.NE.AND P0, PT, R5, R0, PT ;  /* 0x000000000500720c */ /* 0x000fda0003f05270 */
[----:B------:R-:W-:Y:S05]  /*9f50*/  @P0 BRA `(.L_x_125) ;  /* 0xfffffffc00ec0947 */ /* 0x000fea000383ffff */
.L_x_124:
[----:B------:R-:W-:Y:S05]  /*9f60*/  WARPSYNC.ALL ;  /* 0x0000000000007948 */ /* 0x000fea0003800000 */
[----:B------:R-:W0:Y:S08]  /*9f70*/  LDC.64 R36, c[0x0][0x3f8] ;  /* 0x0000fe00ff247b82 */ /* 0x000e300000000a00 */
        /* <DEDUP_REMOVED lines=8> */
[----:B------:R-:W-:Y:S01]  /*a000*/  MOV R2, R9 ;  /* 0x0000000900027202 */ /* 0x000fe20000000f00 */
[----:B------:R-:W-:Y:S01]  /*a010*/  HFMA2 R35, -RZ, RZ, 0, 0 ;  /* 0x00000000ff237431 */ /* 0x000fe200000001ff */
[----:B------:R-:W-:Y:S02]  /*a020*/  BSSY.RECONVERGENT B0, `(.L_x_126) ;  /* 0x000005c000007945 */ /* 0x000fe40003800200 */
[----:B------:R-:W-:-:S04]  /*a030*/  IADD3 R9, P1, PT, R2, 0x1e0, RZ ;  /* 0x000001e002097810 */ /* 0x000fc80007f3e0ff */
        /* <DEDUP_REMOVED lines=24> */
[----:B------:R-:W-:Y:S02]  /*a1c0*/  LEA.HI R26, P2, R9, R6, RZ, 0x1 ;  /* 0x00000006091a7211 */ /* 0x000fe400078508ff */
[----:B------:R-:W-:Y:S02]  /*a1d0*/  LOP3.LUT R8, R4, 0x3, RZ, 0xc0, !PT ;  /* 0x0000000304087812 */ /* 0x000fe400078ec0ff */
[----:B------:R-:W-:-:S02]  /*a1e0*/  LEA.HI.X R5, R5, RZ, RZ, 0x18, P0 ;  /* 0x000000ff05057211 */ /* 0x000fc400000fc4ff */
[----:B------:R-:W-:Y:S02]  /*a1f0*/  ISETP.NE.U32.AND P1, PT, R8, 0x3, PT ;  /* 0x000000030800780c */ /* 0x000fe40003f25070 */
[----:B------:R-:W-:Y:S02]  /*a200*/  ISETP.GE.U32.AND P0, PT, R4, 0x3, PT ;  /* 0x000000030400780c */ /* 0x000fe40003f06070 */
[----:B------:R-:W-:Y:S02]  /*a210*/  ISETP.NE.AND.EX P1, PT, RZ, RZ, PT, P1 ;  /* 0x000000ffff00720c */ /* 0x000fe40003f25310 */
[----:B------:R-:W-:Y:S02]  /*a220*/  IADD3.X R9, PT, PT, RZ, R9, RZ, P2, !PT ;  /* 0x00000009ff097210 */ /* 0x000fe400017fe4ff */
[----:B------:R-:W-:Y:S02]  /*a230*/  ISETP.GE.U32.AND.EX P0, PT, R5, RZ, PT, P0 ;  /* 0x000000ff0500720c */ /* 0x000fe40003f06100 */
[----:B------:R-:W-:-:S02]  /*a240*/  SHF.R.S64 R26, R26, 0x1, R9 ;  /* 0x000000011a1a7819 */ /* 0x000fc40000001009 */
[----:B------:R-:W-:-:S05]  /*a250*/  SHF.R.S32.HI R33, RZ, 0x1, R9 ;  /* 0x00000001ff217819 */ /* 0x000fca0000011409 */
[----:B------:R-:W-:Y:S05]  /*a260*/  @!P1 BRA `(.L_x_127) ;  /* 0x0000000000dc9947 */ /* 0x000fea0003800000 */
        /* <DEDUP_REMOVED lines=10> */
[----:B------:R-:W-:-:S02]  /*a310*/  SHF.L.U32 R29, R37, 0x2, RZ ;  /* 0x00000002251d7819 */ /* 0x000fc400000006ff */
[----:B------:R-:W-:Y:S02]  /*a320*/  SHF.L.U64.HI R31, R0, 0x2, R3 ;  /* 0x00000002001f7819 */ /* 0x000fe40000010203 */
[----:B------:R-:W-:Y:S02]  /*a330*/  SHF.L.U64.HI R27, R26, 0x2, R33 ;  /* 0x000000021a1b7819 */ /* 0x000fe40000010221 */
[----:B0-----:R-:W-:Y:S01]  /*a340*/  LEA R25, P1, R2, UR4, 0x2 ;  /* 0x0000000402197c11 */ /* 0x001fe2000f8210ff */
[----:B------:R-:W-:Y:S01]  /*a350*/  UMOV UR4, URZ ;  /* 0x000000ff00047c82 */ /* 0x000fe20008000000 */
[----:B-1----:R-:W-:Y:S02]  /*a360*/  IADD3 R22, P2, PT, R20, UR8, RZ ;  /* 0x0000000814167c10 */ /* 0x002fe4000ff5e0ff */
[----:B------:R-:W-:Y:S02]  /*a370*/  LEA.HI.X R24, R2, UR5, R35, 0x2, P1 ;  /* 0x0000000502187c11 */ /* 0x000fe400088f1423 */
[----:B------:R-:W-:-:S02]  /*a380*/  IADD3 R35, PT, PT, R5, UR4, RZ ;  /* 0x0000000405237c10 */ /* 0x000fc4000fffe0ff */
[----:B------:R-:W-:Y:S01]  /*a390*/  MOV R2, R4 ;  /* 0x0000000400027202 */ /* 0x000fe20000000f00 */
[----:B------:R-:W-:Y:S01]  /*a3a0*/  IMAD.WIDE.U32 R4, R36, 0x4, RZ ;  /* 0x0000000424047825 */ /* 0x000fe200078e00ff */
[C---:B------:R-:W-:Y:S02]  /*a3b0*/  IADD3.X R23, PT, PT, R21.reuse, UR9, RZ, P2, !PT ;  /* 0x0000000915177c10 */ /* 0x040fe400097fe4ff */
[----:B--2---:R-:W-:Y:S02]  /*a3c0*/  IADD3 R20, P1, PT, R20, UR10, RZ ;  /* 0x0000000a14147c10 */ /* 0x004fe4000ff3e0ff */
[----:B------:R-:W-:Y:S02]  /*a3d0*/  IADD3 R18, P2, PT, RZ, -R7, RZ ;  /* 0x80000007ff127210 */ /* 0x000fe40007f5e0ff */
[----:B------:R-:W-:Y:S02]  /*a3e0*/  IADD3.X R21, PT, PT, R21, UR11, RZ, P1, !PT ;  /* 0x0000000b15157c10 */ /* 0x000fe40008ffe4ff */
[----:B------:R-:W-:-:S02]  /*a3f0*/  IADD3 R29, PT, PT, R5, R29, RZ ;  /* 0x0000001d051d7210 */ /* 0x000fc40007ffe0ff */
[----:B------:R-:W-:-:S07]  /*a400*/  IADD3.X R19, PT, PT, RZ, -0x1, RZ, P2, !PT ;  /* 0xffffffffff137810 */ /* 0x000fce00017fe4ff */
.L_x_128:
[-C--:B0-----:R-:W-:Y:S02]  /*a410*/  LEA R8, P1, R0, R25.reuse, 0x2 ;  /* 0x0000001900087211 */ /* 0x081fe400078210ff */
        /* <DEDUP_REMOVED lines=28> */
.L_x_127:
[----:B------:R-:W-:Y:S05]  /*a5e0*/  BSYNC.RECONVERGENT B0 ;  /* 0x0000000000007941 */ /* 0x000fea0003800200 */
.L_x_126:
[----:B------:R-:W-:Y:S05]  /*a5f0*/  @!P0 EXIT ;  /* 0x000000000000894d */ /* 0x000fea0003800000 */
[----:B------:R-:W-:Y:S01]  /*a600*/  SHF.L.U64.HI R31, R36, 0x2, R37 ;  /* 0x00000002241f7819 */ /* 0x000fe20000010225 */
[----:B------:R-:W1:Y:S01]  /*a610*/  LDCU.64 UR4, c[0x0][0x3d8] ;  /* 0x00007b00ff0477ac */ /* 0x000e620008000a00 */
[----:B------:R-:W-:Y:S02]  /*a620*/  SHF.L.U64.HI R39, R26, 0x2, R33 ;  /* 0x000000021a277819 */ /* 0x000fe40000010221 */
[----:B------:R-:W-:Y:S01]  /*a630*/  SHF.L.U32 R29, R36, 0x2, RZ ;  /* 0x00000002241d7819 */ /* 0x000fe200000006ff */
[----:B------:R-:W2:Y:S01]  /*a640*/  LDCU.64 UR8, c[0x0][0x388] ;  /* 0x00007100ff0877ac */ /* 0x000ea20008000a00 */
[----:B------:R-:W-:Y:S02]  /*a650*/  SHF.L.U32 R41, R26, 0x2, RZ ;  /* 0x000000021a297819 */ /* 0x000fe400000006ff */
[C---:B------:R-:W-:Y:S01]  /*a660*/  SHF.L.U64.HI R33, R0.reuse, 0x2, R3 ;  /* 0x0000000200217819 */ /* 0x040fe20000010203 */
[----:B------:R-:W3:Y:S01]  /*a670*/  LDCU.64 UR10, c[0x0][0x390] ;  /* 0x00007200ff0a77ac */ /* 0x000ee20008000a00 */
[----:B------:R-:W-:-:S07]  /*a680*/  SHF.L.U32 R37, R0, 0x2, RZ ;  /* 0x0000000200257819 */ /* 0x000fce00000006ff */
.L_x_129:
        /* <DEDUP_REMOVED lines=82> */
.L_x_130:
        /* <DEDUP_REMOVED lines=13> */
.L_x_4881:


//--------------------- .text._Z35group_norm_nhwc_bwd_one_pass_kernelI11Bf16IOFp32WLi256ELi120ELi480EEv26Group_norm_nhwc_bwd_params --------------------------
	.section	.text._Z35group_norm_nhwc_bwd_one_pass_kernelI11Bf16IOFp32WLi256ELi120ELi480EEv26Group_norm_nhwc_bwd_params,"ax",@progbits
	.align	128
        .global         _Z35group_norm_nhwc_bwd_one_pass_kernelI11Bf16IOFp32WLi256ELi120ELi480EEv26Group_norm_nhwc_bwd_params
        .type           _Z35group_norm_nhwc_bwd_one_pass_kernelI11Bf16IOFp32WLi256ELi120ELi480EEv26Group_norm_nhwc_bwd_params,@function
        .size           _Z35group_norm_nhwc_bwd_one_pass_kernelI11Bf16IOFp32WLi256ELi120ELi480EEv26Group_norm_nhwc_bwd_params,(.L_x_4882 - _Z35group_norm_nhwc_bwd_one_pass_kernelI11Bf16IOFp32WLi256ELi120ELi480EEv26Group_norm_nhwc_bwd_params)
        .other          _Z35group_norm_nhwc_bwd_one_pass_kernelI11Bf16IOFp32WLi256ELi120ELi480EEv26Group_norm_nhwc_bwd_params,@"STO_CUDA_ENTRY STV_DEFAULT"
_Z35group_norm_nhwc_bwd_one_pass_kernelI11Bf16IOFp32WLi256ELi120ELi480EEv26Group_norm_nhwc_bwd_params:
.text._Z35group_norm_nhwc_bwd_one_pass_kernelI11Bf16IOFp32WLi256ELi120ELi480EEv26Group_norm_nhwc_bwd_params:
[----:B------:R-:W0:Y:S01]  /*0000*/  LDC R1, c[0x0][0x37c] ;  /* 0x0000df00ff017b82 */ /* 0x000e220000000800 */
[----:B------:R-:W1:Y:S07]  /*0010*/  S2R R3, SR_TID.X ;  /* 0x0000000000037919 */ /* 0x000e6e0000002100 */
[----:B------:R-:W2:Y:S01]  /*0020*/  S2UR UR8, SR_CTAID.Y ;  /* 0x00000000000879c3 */ /* 0x000ea20000002600 */
[----:B------:R-:W3:Y:S01]  /*0030*/  LDCU UR4, c[0x0][0x410] ;  /* 0x00008200ff0477ac */ /* 0x000ee20008000800 */
[----:B0-----:R-:W-:Y:S01]  /*0040*/  IADD3 R1, PT, PT, R1, -0x230, RZ ;  /* 0xfffffdd001017810 */ /* 0x001fe20007ffe0ff */
[----:B------:R-:W3:Y:S03]  /*0050*/  LDCU UR5, c[0x0][0x3e0] ;  /* 0x00007c00ff0577ac */ /* 0x000ee60008000800 */
[----:B------:R-:W-:-:S02]  /*0060*/  R2UR UR15, R1 ;  /* 0x00000000010f72ca */ /* 0x000fc400000e0000 */
[----:B------:R-:W0:Y:S01]  /*0070*/  S2UR UR6, SR_CTAID.X ;  /* 0x00000000000679c3 */ /* 0x000e220000002500 */
[----:B------:R-:W4:Y:S07]  /*0080*/  LDCU.64 UR10, c[0x0][0x358] ;  /* 0x00006b00ff0a77ac */ /* 0x000f2e0008000a00 */
[----:B------:R-:W0:Y:S01]  /*0090*/  LDC R2, c[0x0][0x41c] ;  /* 0x00010700ff027b82 */ /* 0x000e220000000800 */
[----:B---3--:R-:W-:-:S04]  /*00a0*/  UIMAD UR4, UR4, UR5, URZ ;  /* 0x00000005040472a4 */ /* 0x008fc8000f8e02ff */
[----:B--2---:R-:W-:Y:S01]  /*00b0*/  UISETP.GE.AND UP0, UPT, UR8, UR4, UPT ;  /* 0x000000040800728c */ /* 0x004fe2000bf06270 */
[----:B-1----:R-:W-:-:S05]  /*00c0*/  LOP3.LUT R0, R3, 0xffff, RZ, 0xc0, !PT ;  /* 0x0000ffff03007812 */ /* 0x002fca00078ec0ff */
[----:B------:R-:W-:-:S05]  /*00d0*/  IMAD R0, R0, 0x445, RZ ;  /* 0x0000044500007824 */ /* 0x000fca00078e02ff */
[----:B------:R-:W-:-:S04]  /*00e0*/  SHF.R.U32.HI R99, RZ, 0x10, R0 ;  /* 0x00000010ff637819 */ /* 0x000fc80000011600 */
[----:B------:R-:W-:Y:S01]  /*00f0*/  PRMT R0, R99, 0x9910, RZ ;  /* 0x0000991063007816 */ /* 0x000fe200000000ff */
[----:B0-----:R-:W-:-:S04]  /*0100*/  IMAD R99, R2, UR6, R99 ;  /* 0x0000000602637c24 */ /* 0x001fc8000f8e0263 */
[----:B------:R-:W-:-:S05]  /*0110*/  IMAD R0, R0, 0x3c, RZ ;  /* 0x0000003c00007824 */ /* 0x000fca00078e02ff */
[----:B------:R-:W-:-:S04]  /*0120*/  IADD3 R0, PT, PT, RZ, -R0, RZ ;  /* 0x80000000ff007210 */ /* 0x000fc80007ffe0ff */
[----:B------:R-:W-:-:S04]  /*0130*/  PRMT R0, R0, 0x7710, RZ ;  /* 0x0000771000007816 */ /* 0x000fc800000000ff */
[----:B------:R-:W-:Y:S01]  /*0140*/  IADD3 R0, PT, PT, R0, R3, RZ ;  /* 0x0000000300007210 */ /* 0x000fe20007ffe0ff */
[----:B----4-:R-:W-:Y:S06]  /*0150*/  BRA.U UP0, `(.L_x_131) ;  /* 0x000000e500647547 */ /* 0x010fec000b800000 */
[----:B------:R-:W-:Y:S01]  /*0160*/  SHF.L.U32 R0, R0, 0x1, RZ ;  /* 0x0000000100007819 */ /* 0x000fe200000006ff */
[----:B------:R-:W-:-:S03]  /*0170*/  UMOV UR4, URZ ;  /* 0x000000ff00047c82 */ /* 0x000fc60008000000 */
[----:B------:R-:W-:-:S05]  /*0180*/  LOP3.LUT R0, R0, 0xffff, RZ, 0xc0, !PT ;  /* 0x0000ffff00007812 */ /* 0x000fca00078ec0ff */
[----:B------:R0:W-:Y:S02]  /*0190*/  STL [R1+0x140], R0 ;  /* 0x0001400001007387 */ /* 0x0001e40000100800 */
.L_x_157:
[----:B------:R-:W2:Y:S01]  /*01a0*/  LDL.LU R4, [R1+0x140] ;  /* 0x0001400001047983 */ /* 0x000ea20000300800 */
[----:B------:R-:W1:Y:S01]  /*01b0*/  LDCU UR14, c[0x0][0x410] ;  /* 0x00008200ff0e77ac */ /* 0x000e620008000800 */
[----:B------:R-:W-:Y:S02]  /*01c0*/  IABS R3, UR8 ;  /* 0x0000000800037c13 */ /* 0x000fe40008000000 */
[----:B------:R-:W-:Y:S01]  /*01d0*/  IADD3 R5, PT, PT, R99, 0x8, RZ ;  /* 0x0000000863057810 */ /* 0x000fe20007ffe0ff */
[----:B------:R-:W-:Y:S01]  /*01e0*/  UMOV UR6, URZ ;  /* 0x000000ff00067c82 */ /* 0x000fe20008000000 */
[----:B------:R-:W-:Y:S01]  /*01f0*/  R2UR UR9, R3 ;  /* 0x00000000030972ca */ /* 0x000fe200000e0000 */
[----:B------:R-:W3:Y:S01]  /*0200*/  LDCU.128 UR16, c[0x0][0x400] ;  /* 0x00008000ff1077ac */ /* 0x000ee20008000c00 */
[----:B------:R-:W-:Y:S02]  /*0210*/  SHF.R.S32.HI R3, RZ, 0x1f, R99 ;  /* 0x0000001fff037819 */ /* 0x000fe40000011463 */
[----:B------:R-:W-:Y:S01]  /*0220*/  SHF.R.S32.HI R11, RZ, 0x1f, R5 ;  /* 0x0000001fff0b7819 */ /* 0x000fe20000011405 */
[----:B------:R-:W-:Y:S01]  /*0230*/  UISETP.GE.AND UP4, UPT, UR8, URZ, UPT ;  /* 0x000000ff0800728c */ /* 0x000fe2000bf86270 */
[----:B0-----:R-:W-:-:S02]  /*0240*/  IADD3 R7, PT, PT, R99, 0x10, RZ ;  /* 0x0000001063077810 */ /* 0x001fc40007ffe0ff */
[----:B------:R-:W-:Y:S02]  /*0250*/  LOP3.LUT R106, R106, 0xfeffffff, RZ, 0xc0, !PT ;  /* 0xfeffffff6a6a7812 */ /* 0x000fe400078ec0ff */
[----:B------:R-:W-:Y:S02]  /*0260*/  SHF.R.S32.HI R13, RZ, 0x1f, R7 ;  /* 0x0000001fff0d7819 */ /* 0x000fe40000011407 */
[----:B------:R-:W-:Y:S01]  /*0270*/  IADD3 R79, PT, PT, R99, 0xd0, RZ ;  /* 0x000000d0634f7810 */ /* 0x000fe20007ffe0ff */
[----:B-1----:R-:W-:Y:S02]  /*0280*/  ULOP3.LUT UR12, UR8, UR14, URZ, 0x3c, !UPT ;  /* 0x0000000e080c7292 */ /* 0x002fe4000f8e3cff */
[----:B0-----:R-:W-:Y:S01]  /*0290*/  MOV R0, UR14 ;  /* 0x0000000e00007c02 */ /* 0x001fe20008000f00 */
[----:B------:R-:W-:Y:S01]  /*02a0*/  UISETP.NE.AND UP0, UPT, UR14, URZ, UPT ;  /* 0x000000ff0e00728c */ /* 0x000fe2000bf05270 */
[----:B------:R-:W-:Y:S02]  /*02b0*/  LOP3.LUT R98, R98, 0xfffffffe, RZ, 0xc0, !PT ;  /* 0xfffffffe62627812 */ /* 0x000fe400078ec0ff */
[----:B------:R-:W-:-:S02]  /*02c0*/  IABS R0, R0 ;  /* 0x0000000000007213 */ /* 0x000fc40000000000 */
[----:B---3--:R-:W-:Y:S02]  /*02d0*/  ISETP.GE.U32.AND P0, PT, R99, UR16, PT ;  /* 0x0000001063007c0c */ /* 0x008fe4000bf06070 */
[----:B------:R-:W-:Y:S02]  /*02e0*/  R2UR UR13, R0 ;  /* 0x00000000000d72ca */ /* 0x000fe400000e0000 */
[----:B------:R-:W-:Y:S02]  /*02f0*/  ISETP.GE.AND.EX P3, PT, R3, UR17, PT, P0 ;  /* 0x0000001103007c0c */ /* 0x000fe4000bf66300 */
[----:B------:R-:W-:Y:S02]  /*0300*/  ISETP.GE.U32.AND P0, PT, R5, UR16, PT ;  /* 0x0000001005007c0c */ /* 0x000fe4000bf06070 */
[----:B------:R-:W-:Y:S02]  /*0310*/  MOV R9, UR18 ;  /* 0x0000001200097c02 */ /* 0x000fe40008000f00 */
[----:B------:R-:W-:-:S02]  /*0320*/  ISETP.GE.AND.EX P4, PT, R11, UR17, PT, P0 ;  /* 0x000000110b007c0c */ /* 0x000fc4000bf86300 */
[----:B------:R-:W-:-:S03]  /*0330*/  ISETP.GE.U32.AND P0, PT, R7, UR16, PT ;  /* 0x0000001007007c0c */ /* 0x000fc6000bf06070 */
[----:B------:R-:W0:Y:S01]  /*0340*/  I2F.RP R0, UR13 ;  /* 0x0000000d00007d06 */ /* 0x000e220008209400 */
[----:B------:R-:W-:Y:S01]  /*0350*/  ISETP.GE.AND.EX P6, PT, R13, UR17, PT, P0 ;  /* 0x000000110d007c0c */ /* 0x000fe2000bfc6300 */
[----:B------:R-:W1:Y:S01]  /*0360*/  @!P3 LDC.64 R14, c[0x0][0x3f8] ;  /* 0x0000fe00ff0ebb82 */ /* 0x000e620000000a00 */
[----:B------:R-:W-:-:S04]  /*0370*/  @P3 LOP3.LUT R106, R106, 0x1000000, RZ, 0xfc, !PT ;  /* 0x010000006a6a3812 */ /* 0x000fc800078efcff */
[----:B------:R-:W-:-:S03]  /*0380*/  LOP3.LUT R106, R106, 0xff7fffff, RZ, 0xc0, !PT ;  /* 0xff7fffff6a6a7812 */ /* 0x000fc600078ec0ff */
[----:B------:R-:W3:Y:S01]  /*0390*/  @!P3 LDC.64 R20, c[0x0][0x398] ;  /* 0x0000e600ff14bb82 */ /* 0x000ee20000000a00 */
[----:B------:R-:W-:Y:S01]  /*03a0*/  @P4 LOP3.LUT R106, R106, 0x800000, RZ, 0xfc, !PT ;  /* 0x008000006a6a4812 */ /* 0x000fe200078efcff */
[----:B0-----:R-:W0:Y:S03]  /*03b0*/  MUFU.RCP R0, R0 ;  /* 0x0000000000007308 */ /* 0x001e260000001000 */
[----:B------:R-:W-:-:S03]  /*03c0*/  LOP3.LUT R106, R106, 0xffbfffff, RZ, 0xc0, !PT ;  /* 0xffbfffff6a6a7812 */ /* 0x000fc600078ec0ff */
[----:B------:R-:W4:Y:S01]  /*03d0*/  @!P3 LDC.64 R120, c[0x0][0x3a0] ;  /* 0x0000e800ff78bb82 */ /* 0x000f220000000a00 */
[----:B------:R-:W-:-:S07]  /*03e0*/  @P6 LOP3.LUT R106, R106, 0x400000, RZ, 0xfc, !PT ;  /* 0x004000006a6a6812 */ /* 0x000fce00078efcff */
[----:B------:R-:W3:Y:S01]  /*03f0*/  @!P4 LDC.64 R22, c[0x0][0x3f8] ;  /* 0x0000fe00ff16cb82 */ /* 0x000ee20000000a00 */
[----:B0-----:R-:W-:-:S07]  /*0400*/  IADD3 R2, PT, PT, R0, 0xffffffe, RZ ;  /* 0x0ffffffe00027810 */ /* 0x001fce0007ffe0ff */
[----:B------:R-:W0:Y:S01]  /*0410*/  @!P6 LDC.64 R28, c[0x0][0x3f8] ;  /* 0x0000fe00ff1ceb82 */ /* 0x000e220000000a00 */
[----:B------:R-:W1:Y:S07]  /*0420*/  F2I.FTZ.U32.TRUNC.NTZ R2, R2 ;  /* 0x0000000200027305 */ /* 0x000e6e000021f000 */
[----:B------:R-:W4:Y:S08]  /*0430*/  @!P4 LDC.64 R24, c[0x0][0x3a0] ;  /* 0x0000e800ff18cb82 */ /* 0x000f300000000a00 */
[----:B------:R-:W4:Y:S01]  /*0440*/  @!P6 LDC.64 R30, c[0x0][0x3a0] ;  /* 0x0000e800ff1eeb82 */ /* 0x000f220000000a00 */
[----:B-1----:R-:W-:-:S07]  /*0450*/  R2UR UR7, R2 ;  /* 0x00000000020772ca */ /* 0x002fce00000e0000 */
[----:B------:R-:W1:Y:S06]  /*0460*/  @!P6 LDC.64 R32, c[0x0][0x398] ;  /* 0x0000e600ff20eb82 */ /* 0x000e6c0000000a00 */
[----:B------:R-:W-:-:S04]  /*0470*/  UIADD3 UR5, UPT, UPT, URZ, -UR7, URZ ;  /* 0x80000007ff057290 */ /* 0x000fc8000fffe0ff */
[----:B------:R-:W-:-:S04]  /*0480*/  UIMAD UR5, UR5, UR13, URZ ;  /* 0x0000000d050572a4 */ /* 0x000fc8000f8e02ff */
[----:B------:R-:W-:-:S04]  /*0490*/  UIMAD.WIDE.U32 UR6, UR7, UR5, UR6 ;  /* 0x00000005070672a5 */ /* 0x000fc8000f8e0006 */
[----:B------:R-:W-:-:S04]  /*04a0*/  UIMAD.WIDE.U32 UR6, UR7, UR9, URZ ;  /* 0x00000009070672a5 */ /* 0x000fc8000f8e00ff */
[----:B------:R-:W-:-:S04]  /*04b0*/  UIADD3 UR5, UPT, UPT, -UR7, URZ, URZ ;  /* 0x000000ff07057290 */ /* 0x000fc8000fffe1ff */
[----:B------:R-:W-:Y:S02]  /*04c0*/  UIMAD UR5, UR13, UR5, UR9 ;  /* 0x000000050d0572a4 */ /* 0x000fe4000f8e0209 */
[----:B------:R-:W-:Y:S02]  /*04d0*/  ULOP3.LUT UR9, URZ, UR14, URZ, 0x33, !UPT ;  /* 0x0000000eff097292 */ /* 0x000fe4000f8e33ff */
[----:B------:R-:W-:-:S11]  /*04e0*/  UISETP.GT.U32.AND UP2, UPT, UR13, UR5, UPT ;  /* 0x000000050d00728c */ /* 0x000fd6000bf44070 */
[----:B------:R-:W-:Y:S02]  /*04f0*/  @!UP2 UIADD3 UR5, UPT, UPT, UR5, -UR13, URZ ;  /* 0x8000000d0505a290 */ /* 0x000fe4000fffe0ff */
[----:B------:R-:W-:Y:S02]  /*0500*/  @!UP2 UIADD3 UR7, UPT, UPT, UR7, 0x1, URZ ;  /* 0x000000010707a890 */ /* 0x000fe4000fffe0ff */
[----:B------:R-:W-:Y:S02]  /*0510*/  UIADD3 UR6, UPT, UPT, UR5, -UR13, URZ ;  /* 0x8000000d05067290 */ /* 0x000fe4000fffe0ff */
[----:B------:R-:W-:Y:S02]  /*0520*/  UISETP.GT.U32.AND UP3, UPT, UR13, UR5, UPT ;  /* 0x000000050d00728c */ /* 0x000fe4000bf64070 */
[----:B------:R-:W-:Y:S02]  /*0530*/  UISETP.GE.U32.AND UP1, UPT, UR5, UR13, UPT ;  /* 0x0000000d0500728c */ /* 0x000fe4000bf26070 */
[----:B------:R-:W-:-:S02]  /*0540*/  USEL UR5, UR6, UR5, !UP3 ;  /* 0x0000000506057287 */ /* 0x000fc4000d800000 */
[----:B------:R-:W-:Y:S02]  /*0550*/  UISETP.GE.AND UP2, UPT, UR12, URZ, UPT ;  /* 0x000000ff0c00728c */ /* 0x000fe4000bf46270 */
[----:B------:R-:W-:-:S04]  /*0560*/  @!UP4 UIADD3 UR5, UPT, UPT, -UR5, URZ, URZ ;  /* 0x000000ff0505c290 */ /* 0x000fc8000fffe1ff */
[----:B------:R-:W-:Y:S02]  /*0570*/  USEL UR13, UR9, UR5, !UP0 ;  /* 0x00000005090d7287 */ /* 0x000fe4000c000000 */
[----:B------:R-:W-:Y:S02]  /*0580*/  @UP1 UIADD3 UR7, UPT, UPT, UR7, 0x1, URZ ;  /* 0x0000000107071890 */ /* 0x000fe4000fffe0ff */
[----:B------:R-:W-:Y:S02]  /*0590*/  UIMAD UR5, UR13, 0x78, URZ ;  /* 0x000000780d0578a4 */ /* 0x000fe4000f8e02ff */
[----:B------:R-:W-:-:S04]  /*05a0*/  @!UP2 UIADD3 UR7, UPT, UPT, -UR7, URZ, URZ ;  /* 0x000000ff0707a290 */ /* 0x000fc8000fffe1ff */
[----:B------:R-:W-:Y:S01]  /*05b0*/  USEL UR7, UR9, UR7, !UP0 ;  /* 0x0000000709077287 */ /* 0x000fe2000c000000 */
[----:B------:R-:W-:Y:S01]  /*05c0*/  MOV R0, UR5 ;  /* 0x0000000500007c02 */ /* 0x000fe20008000f00 */
[----:B------:R-:W1:Y:S01]  /*05d0*/  LDCU.U8 UR9, c[0x0][0x414] ;  /* 0x00008280ff0977ac */ /* 0x000e620008000000 */
[----:B--2---:R-:W-:Y:S01]  /*05e0*/  IADD3 R42, P1, PT, R4, UR5, RZ ;  /* 0x00000005042a7c10 */ /* 0x004fe2000ff3e0ff */
[----:B------:R-:W-:Y:S01]  /*05f0*/  USHF.R.S32.HI UR5, URZ, 0x1f, UR7 ;  /* 0x0000001fff057899 */ /* 0x000fe20008011407 */
[----:B0-----:R-:W-:Y:S02]  /*0600*/  @!P6 IMAD R4, R13, R28, RZ ;  /* 0x0000001c0d04e224 */ /* 0x001fe400078e02ff */
[----:B------:R-:W-:Y:S01]  /*0610*/  LEA.HI.X.SX32 R43, R0, RZ, 0x1, P1 ;  /* 0x000000ff002b7211 */ /* 0x000fe200008f0eff */
[----:B------:R-:W-:Y:S01]  /*0620*/  UIMAD UR5, UR5, UR18, URZ ;  /* 0x00000012050572a4 */ /* 0x000fe2000f8e02ff */
[----:B------:R-:W-:-:S03]  /*0630*/  @!P3 IMAD R0, R3, R14, RZ ;  /* 0x0000000e0300b224 */ /* 0x000fc600078e02ff */
[----:B------:R-:W-:Y:S02]  /*0640*/  UIMAD UR5, UR7, UR19, UR5 ;  /* 0x00000013070572a4 */ /* 0x000fe4000f8e0205 */
[----:B------:R-:W-:Y:S01]  /*0650*/  IMAD.WIDE.U32 R42, R9, UR7, R42 ;  /* 0x00000007092a7c25 */ /* 0x000fe2000f8e002a */
[C---:B------:R-:W-:Y:S01]  /*0660*/  IADD3 R9, PT, PT, R99.reuse, 0x18, RZ ;  /* 0x0000001863097810 */ /* 0x040fe20007ffe0ff */
[----:B------:R-:W0:Y:S02]  /*0670*/  LDCU.64 UR6, c[0x0][0x3b8] ;  /* 0x00007700ff0677ac */ /* 0x000e240008000a00 */
[----:B------:R-:W-:Y:S01]  /*0680*/  @!P3 IMAD R15, R99, R15, R0 ;  /* 0x0000000f630fb224 */ /* 0x000fe200078e0200 */
[----:B------:R-:W-:Y:S01]  /*0690*/  IADD3 R45, PT, PT, R43, UR5, RZ ;  /* 0x000000052b2d7c10 */ /* 0x000fe2000fffe0ff */
[----:B---3--:R-:W-:Y:S01]  /*06a0*/  @!P4 IMAD R0, R11, R22, RZ ;  /* 0x000000160b00c224 */ /* 0x008fe200078e02ff */
[----:B------:R-:W-:Y:S01]  /*06b0*/  @!P3 MOV R44, R42 ;  /* 0x0000002a002cb202 */ /* 0x000fe20000000f00 */
[----:B------:R-:W-:Y:S01]  /*06c0*/  STL.64 [R1+0x1b0], R42 ;  /* 0x0001b02a01007387 */ /* 0x000fe20000100a00 */
[----:B------:R-:W-:-:S02]  /*06d0*/  ISETP.GE.U32.AND P0, PT, R9, UR16, PT ;  /* 0x0000001009007c0c */ /* 0x000fc4000bf06070 */
[----:B------:R-:W-:Y:S01]  /*06e0*/  SHF.R.S32.HI R17, RZ, 0x1f, R9 ;  /* 0x0000001fff117819 */ /* 0x000fe20000011409 */
[C---:B------:R-:W-:Y:S01]  /*06f0*/  @!P3 IMAD.WIDE.U32 R2, R99.reuse, R14, R44 ;  /* 0x0000000e6302b225 */ /* 0x040fe200078e002c */
[----:B------:R-:W-:Y:S01]  /*0700*/  IADD3 R11, PT, PT, R99, 0x20, RZ ;  /* 0x00000020630b7810 */ /* 0x000fe20007ffe0ff */
[----:B------:R-:W-:Y:S01]  /*0710*/  STL.64 [R1+0x1a8], R44 ;  /* 0x0001a82c01007387 */ /* 0x000fe20000100a00 */
[----:B------:R-:W-:Y:S02]  /*0720*/  ISETP.GE.AND.EX P5, PT, R17, UR17, PT, P0 ;  /* 0x0000001111007c0c */ /* 0x000fe4000bfa6300 */
[----:B------:R-:W-:Y:S02]  /*0730*/  @!P3 IADD3 R3, PT, PT, R3, R15, RZ ;  /* 0x0000000f0303b210 */ /* 0x000fe40007ffe0ff */
[C---:B------:R-:W-:Y:S02]  /*0740*/  @!P3 SHF.L.U32 R19, R2.reuse, 0x1, RZ ;  /* 0x000000010213b819 */ /* 0x040fe400000006ff */
[----:B------:R-:W-:-:S02]  /*0750*/  @!P3 SHF.L.U64.HI R2, R2, 0x1, R3 ;  /* 0x000000010202b819 */ /* 0x000fc40000010203 */
[C---:B------:R-:W-:Y:S02]  /*0760*/  @!P3 IADD3 R18, P2, PT, R19.reuse, R20, RZ ;  /* 0x000000141312b210 */ /* 0x040fe40007f5e0ff */
[----:B----4-:R-:W-:Y:S02]  /*0770*/  @!P3 IADD3 R120, P1, PT, R19, R120, RZ ;  /* 0x000000781378b210 */ /* 0x010fe40007f3e0ff */
[----:B------:R-:W-:Y:S01]  /*0780*/  @!P3 IADD3.X R19, PT, PT, R2, R21, RZ, P2, !PT ;  /* 0x000000150213b210 */ /* 0x000fe200017fe4ff */
[----:B------:R-:W2:Y:S01]  /*0790*/  @!P5 LDC.64 R34, c[0x0][0x3f8] ;  /* 0x0000fe00ff22db82 */ /* 0x000ea20000000a00 */
[----:B------:R-:W-:Y:S02]  /*07a0*/  LOP3.LUT P2, RZ, R106, 0x800000, RZ, 0xc0, !PT ;  /* 0x008000006aff7812 */ /* 0x000fe4000784c0ff */
[----:B------:R-:W-:Y:S01]  /*07b0*/  @!P3 IADD3.X R121, PT, PT, R2, R121, RZ, P1, !PT ;  /* 0x000000790279b210 */ /* 0x000fe20000ffe4ff */
[----:B------:R-:W-:Y:S01]  /*07c0*/  STL.64 [R1+0x220], R18 ;  /* 0x0002201201007387 */ /* 0x000fe20000100a00 */
[----:B------:R-:W-:-:S02]  /*07d0*/  ISETP.GE.U32.AND P0, PT, R11, UR16, PT ;  /* 0x000000100b007c0c */ /* 0x000fc4000bf06070 */
[----:B------:R-:W-:Y:S02]  /*07e0*/  SHF.R.S32.HI R21, RZ, 0x1f, R11 ;  /* 0x0000001fff157819 */ /* 0x000fe4000001140b */
[----:B------:R-:W-:Y:S02]  /*07f0*/  IADD3 R15, PT, PT, R99, 0x28, RZ ;  /* 0x00000028630f7810 */ /* 0x000fe40007ffe0ff */
[----:B------:R-:W-:Y:S02]  /*0800*/  ISETP.GE.AND.EX P4, PT, R21, UR17, PT, P0 ;  /* 0x0000001115007c0c */ /* 0x000fe4000bf86300 */
[----:B------:R-:W-:Y:S01]  /*0810*/  ISETP.GE.U32.AND P1, PT, R15, UR16, PT ;  /* 0x000000100f007c0c */ /* 0x000fe2000bf26070 */
[----:B------:R-:W3:Y:S01]  /*0820*/  @!P2 LDC.64 R26, c[0x0][0x398] ;  /* 0x0000e600ff1aab82 */ /* 0x000ee20000000a00 */
[----:B------:R-:W-:Y:S01]  /*0830*/  @!P2 MOV R2, R42 ;  /* 0x0000002a0002a202 */ /* 0x000fe20000000f00 */
[----:B------:R-:W-:Y:S01]  /*0840*/  @!P2 IMAD R23, R5, R23, R0 ;  /* 0x000000170517a224 */ /* 0x000fe200078e0200 */
[----:B------:R-:W-:-:S02]  /*0850*/  @!P2 MOV R3, R45 ;  /* 0x0000002d0003a202 */ /* 0x000fc40000000f00 */
[----:B------:R-:W-:Y:S01]  /*0860*/  LOP3.LUT R106, R106, 0xffdfffff, RZ, 0xc0, !PT ;  /* 0xffdfffff6a6a7812 */ /* 0x000fe200078ec0ff */
[----:B------:R-:W-:-:S03]  /*0870*/  @!P2 IMAD.WIDE.U32 R2, R5, R22, R2 ;  /* 0x000000160502a225 */ /* 0x000fc600078e0002 */
[----:B------:R-:W-:Y:S01]  /*0880*/  @P5 LOP3.LUT R106, R106, 0x200000, RZ, 0xfc, !PT ;  /* 0x002000006a6a5812 */ /* 0x000fe200078efcff */
[----:B------:R-:W-:Y:S01]  /*0890*/  @!P6 IMAD R5, R7, R29, R4 ;  /* 0x0000001d0705e224 */ /* 0x000fe200078e0204 */
[----:B------:R-:W-:Y:S01]  /*08a0*/  @!P2 IADD3 R3, PT, PT, R3, R23, RZ ;  /* 0x000000170303a210 */ /* 0x000fe20007ffe0ff */
[----:B--2---:R-:W-:Y:S01]  /*08b0*/  @!P5 IMAD R4, R17, R34, RZ ;  /* 0x000000221104d224 */ /* 0x004fe200078e02ff */
[C---:B------:R-:W-:Y:S01]  /*08c0*/  @!P2 SHF.L.U32 R119, R2.reuse, 0x1, RZ ;  /* 0x000000010277a819 */ /* 0x040fe200000006ff */
[----:B------:R-:W2:Y:S01]  /*08d0*/  @!P4 LDC.64 R16, c[0x0][0x3a0] ;  /* 0x0000e800ff10cb82 */ /* 0x000ea20000000a00 */
[----:B------:R-:W-:Y:S02]  /*08e0*/  @!P2 SHF.L.U64.HI R0, R2, 0x1, R3 ;  /* 0x000000010200a819 */ /* 0x000fe40000010203 */
[----:B------:R-:W-:Y:S02]  /*08f0*/  @!P6 MOV R2, R42 ;  /* 0x0000002a0002e202 */ /* 0x000fe40000000f00 */
[----:B------:R-:W-:-:S02]  /*0900*/  @!P6 MOV R3, R45 ;  /* 0x0000002d0003e202 */ /* 0x000fc40000000f00 */
[----:B------:R-:W-:Y:S02]  /*0910*/  SHF.R.S32.HI R23, RZ, 0x1f, R15 ;  /* 0x0000001fff177819 */ /* 0x000fe4000001140f */
[----:B------:R-:W-:Y:S01]  /*0920*/  @!P2 IADD3 R12, P0, PT, R119, R24, RZ ;  /* 0x00000018770ca210 */ /* 0x000fe20007f1e0ff */
[----:B------:R-:W-:Y:S01]  /*0930*/  @!P6 IMAD.WIDE.U32 R2, R7, R28, R2 ;  /* 0x0000001c0702e225 */ /* 0x000fe200078e0002 */
[----:B------:R-:W-:Y:S01]  /*0940*/  ISETP.GE.AND.EX P3, PT, R23, UR17, PT, P1 ;  /* 0x0000001117007c0c */ /* 0x000fe2000bf66310 */
[----:B------:R-:W4:Y:S01]  /*0950*/  @!P4 LDC.64 R28, c[0x0][0x3f8] ;  /* 0x0000fe00ff1ccb82 */ /* 0x000f220000000a00 */
[----:B------:R-:W-:Y:S01]  /*0960*/  @!P2 IADD3.X R13, PT, PT, R0, R25, RZ, P0, !PT ;  /* 0x00000019000da210 */ /* 0x000fe200007fe4ff */
[----:B------:R-:W-:Y:S01]  /*0970*/  @!P5 IMAD R7, R9, R35, R4 ;  /* 0x000000230907d224 */ /* 0x000fe200078e0204 */
[----:B---3--:R-:W-:Y:S01]  /*0980*/  @!P2 IADD3 R118, P0, PT, R119, R26, RZ ;  /* 0x0000001a7776a210 */ /* 0x008fe20007f1e0ff */
[----:B------:R3:W-:Y:S01]  /*0990*/  STL [R1+0x210], R12 ;  /* 0x0002100c01007387 */ /* 0x0007e20000100800 */
[----:B------:R-:W-:-:S02]  /*09a0*/  @!P6 IADD3 R3, PT, PT, R3, R5, RZ ;  /* 0x000000050303e210 */ /* 0x000fc40007ffe0ff */
[----:B------:R-:W-:Y:S01]  /*09b0*/  @!P6 SHF.L.U32 R117, R2, 0x1, RZ ;  /* 0x000000010275e819 */ /* 0x000fe200000006ff */
[----:B------:R-:W0:Y:S01]  /*09c0*/  @!P5 LDC.64 R24, c[0x0][0x3a0] ;  /* 0x0000e800ff18db82 */ /* 0x000e220000000a00 */
[----:B------:R-:W-:Y:S01]  /*09d0*/  @!P2 IADD3.X R119, PT, PT, R0, R27, RZ, P0, !PT ;  /* 0x0000001b0077a210 */ /* 0x000fe200007fe4ff */
[----:B------:R3:W-:Y:S01]  /*09e0*/  STL [R1+0x20c], R13 ;  /* 0x00020c0d01007387 */ /* 0x0007e20000100800 */
[----:B------:R-:W-:Y:S02]  /*09f0*/  @!P6 SHF.L.U64.HI R0, R2, 0x1, R3 ;  /* 0x000000010200e819 */ /* 0x000fe40000010203 */
[----:B------:R-:W-:Y:S01]  /*0a00*/  @!P6 IADD3 R2, P0, PT, R117, R30, RZ ;  /* 0x0000001e7502e210 */ /* 0x000fe20007f1e0ff */
[----:B------:R-:W-:Y:S01]  /*0a10*/  STL.64 [R1+0x218], R118 ;  /* 0x0002187601007387 */ /* 0x000fe20000100a00 */
[----:B------:R-:W-:Y:S01]  /*0a20*/  @!P5 MOV R4, R42 ;  /* 0x0000002a0004d202 */ /* 0x000fe20000000f00 */
[----:B------:R-:W3:Y:S01]  /*0a30*/  @!P5 LDC.64 R26, c[0x0][0x398] ;  /* 0x0000e600ff1adb82 */ /* 0x000ee20000000a00 */
[----:B------:R-:W-:Y:S01]  /*0a40*/  @!P6 IADD3.X R3, PT, PT, R0, R31, RZ, P0, !PT ;  /* 0x0000001f0003e210 */ /* 0x000fe200007fe4ff */
[----:B------:R-:W-:Y:S01]  /*0a50*/  STL.64 [R1+0x1c0], R120 ;  /* 0x0001c07801007387 */ /* 0x000fe20000100a00 */
[----:B------:R-:W-:-:S02]  /*0a60*/  @!P5 MOV R5, R45 ;  /* 0x0000002d0005d202 */ /* 0x000fc40000000f00 */
[----:B-1----:R-:W-:Y:S01]  /*0a70*/  @!P6 IADD3 R116, P0, PT, R117, R32, RZ ;  /* 0x000000207574e210 */ /* 0x002fe20007f1e0ff */
[----:B------:R1:W-:Y:S01]  /*0a80*/  STL [R1+0x204], R2 ;  /* 0x0002040201007387 */ /* 0x0003e20000100800 */
[----:B------:R-:W-:Y:S01]  /*0a90*/  LOP3.LUT R106, R106, 0xffefffff, RZ, 0xc0, !PT ;  /* 0xffefffff6a6a7812 */ /* 0x000fe200078ec0ff */
[----:B------:R-:W1:Y:S01]  /*0aa0*/  @!P3 LDC.64 R30, c[0x0][0x3f8] ;  /* 0x0000fe00ff1ebb82 */ /* 0x000e620000000a00 */
[----:B------:R-:W-:Y:S01]  /*0ab0*/  @!P5 IMAD.WIDE.U32 R4, R9, R34, R4 ;  /* 0x000000220904d225 */ /* 0x000fe200078e0004 */
[----:B------:R-:W-:Y:S01]  /*0ac0*/  @!P6 IADD3.X R117, PT, PT, R0, R33, RZ, P0, !PT ;  /* 0x000000210075e210 */ /* 0x000fe200007fe4ff */
[----:B------:R2:W-:Y:S01]  /*0ad0*/  STL [R1+0x200], R3 ;  /* 0x0002000301007387 */ /* 0x0005e20000100800 */
[----:B------:R-:W-:Y:S01]  /*0ae0*/  @P4 LOP3.LUT R106, R106, 0x100000, RZ, 0xfc, !PT ;  /* 0x001000006a6a4812 */ /* 0x000fe200078efcff */
[----:B----4-:R-:W-:Y:S01]  /*0af0*/  @!P4 IMAD R6, R21, R28, RZ ;  /* 0x0000001c1506c224 */ /* 0x010fe200078e02ff */
[----:B------:R-:W-:Y:S01]  /*0b00*/  @!P5 IADD3 R5, PT, PT, R5, R7, RZ ;  /* 0x000000070505d210 */ /* 0x000fe20007ffe0ff */
[----:B------:R-:W-:Y:S01]  /*0b10*/  STL [R1+0x208], R117 ;  /* 0x0002087501007387 */ /* 0x000fe20000100800 */
[----:B------:R-:W4:Y:S01]  /*0b20*/  @!P4 LDC.64 R20, c[0x0][0x398] ;  /* 0x0000e600ff14cb82 */ /* 0x000f220000000a00 */
[----:B------:R-:W-:Y:S01]  /*0b30*/  @!P5 SHF.L.U32 R115, R4, 0x1, RZ ;  /* 0x000000010473d819 */ /* 0x000fe200000006ff */
[----:B------:R-:W-:Y:S01]  /*0b40*/  @!P4 IMAD R9, R11, R29, R6 ;  /* 0x0000001d0b09c224 */ /* 0x000fe200078e0206 */
[----:B------:R-:W-:-:S02]  /*0b50*/  @!P4 MOV R6, R42 ;  /* 0x0000002a0006c202 */ /* 0x000fc40000000f00 */
[----:B------:R-:W-:Y:S02]  /*0b60*/  @!P4 MOV R7, R45 ;  /* 0x0000002d0007c202 */ /* 0x000fe40000000f00 */
[----:B------:R-:W-:Y:S01]  /*0b70*/  @!P5 SHF.L.U64.HI R0, R4, 0x1, R5 ;  /* 0x000000010400d819 */ /* 0x000fe20000010205 */
[----:B------:R-:W4:Y:S01]  /*0b80*/  @!P3 LDC.64 R32, c[0x0][0x3a0] ;  /* 0x0000e800ff20bb82 */ /* 0x000f220000000a00 */
[----:B0-----:R-:W-:Y:S01]  /*0b90*/  @!P5 IADD3 R4, P0, PT, R115, R24, RZ ;  /* 0x000000187304d210 */ /* 0x001fe20007f1e0ff */
[----:B------:R-:W-:Y:S01]  /*0ba0*/  @!P4 IMAD.WIDE.U32 R6, R11, R28, R6 ;  /* 0x0000001c0b06c225 */ /* 0x000fe200078e0006 */
[----:B------:R-:W-:Y:S02]  /*0bb0*/  LOP3.LUT R106, R106, 0xfff7ffff, RZ, 0xc0, !PT ;  /* 0xfff7ffff6a6a7812 */ /* 0x000fe400078ec0ff */
[----:B------:R-:W-:Y:S01]  /*0bc0*/  @!P5 IADD3.X R5, PT, PT, R0, R25, RZ, P0, !PT ;  /* 0x000000190005d210 */ /* 0x000fe200007fe4ff */
[----:B------:R-:W-:Y:S01]  /*0bd0*/  STL [R1+0x1f8], R4 ;  /* 0x0001f80401007387 */ /* 0x000fe20000100800 */
[----:B---3--:R-:W-:Y:S01]  /*0be0*/  @!P5 IADD3 R114, P0, PT, R115, R26, RZ ;  /* 0x0000001a7372d210 */ /* 0x008fe20007f1e0ff */
[----:B-1----:R-:W-:Y:S01]  /*0bf0*/  @!P3 IMAD R8, R23, R30, RZ ;  /* 0x0000001e1708b224 */ /* 0x002fe200078e02ff */
[----:B------:R-:W0:Y:S01]  /*0c00*/  @!P3 LDC.64 R24, c[0x0][0x398] ;  /* 0x0000e600ff18bb82 */ /* 0x000e220000000a00 */
[----:B------:R-:W-:Y:S01]  /*0c10*/  @!P4 IADD3 R7, PT, PT, R7, R9, RZ ;  /* 0x000000090707c210 */ /* 0x000fe20007ffe0ff */
[----:B------:R-:W-:Y:S01]  /*0c20*/  STL [R1+0x1f4], R5 ;  /* 0x0001f40501007387 */ /* 0x000fe20000100800 */
[----:B------:R-:W-:Y:S01]  /*0c30*/  @!P3 IMAD R11, R15, R31, R8 ;  /* 0x0000001f0f0bb224 */ /* 0x000fe200078e0208 */
[----:B------:R-:W-:-:S02]  /*0c40*/  @!P4 SHF.L.U32 R113, R6, 0x1, RZ ;  /* 0x000000010671c819 */ /* 0x000fc400000006ff */
[----:B------:R-:W-:Y:S01]  /*0c50*/  @!P3 MOV R8, R42 ;  /* 0x0000002a0008b202 */ /* 0x000fe20000000f00 */
[----:B------:R-:W-:Y:S01]  /*0c60*/  STL [R1+0x1fc], R5 ;  /* 0x0001fc0501007387 */ /* 0x000fe20000100800 */
[----:B------:R-:W-:Y:S02]  /*0c70*/  @!P3 MOV R9, R45 ;  /* 0x0000002d0009b202 */ /* 0x000fe40000000f00 */
[----:B------:R-:W-:Y:S02]  /*0c80*/  @!P5 IADD3.X R115, PT, PT, R0, R27, RZ, P0, !PT ;  /* 0x0000001b0073d210 */ /* 0x000fe400007fe4ff */
[----:B------:R-:W-:Y:S01]  /*0c90*/  @!P4 SHF.L.U64.HI R0, R6, 0x1, R7 ;  /* 0x000000010600c819 */ /* 0x000fe20000010207 */
[----:B------:R-:W-:Y:S01]  /*0ca0*/  @!P3 IMAD.WIDE.U32 R8, R15, R30, R8 ;  /* 0x0000001e0f08b225 */ /* 0x000fe200078e0008 */
[----:B--2---:R-:W-:Y:S02]  /*0cb0*/  @!P4 IADD3 R6, P0, PT, R113, R16, RZ ;  /* 0x000000107106c210 */ /* 0x004fe40007f1e0ff */
[----:B------:R-:W-:-:S02]  /*0cc0*/  IADD3 R15, PT, PT, R99, 0x30, RZ ;  /* 0x00000030630f7810 */ /* 0x000fc40007ffe0ff */
[----:B------:R-:W-:Y:S01]  /*0cd0*/  @!P4 IADD3.X R7, PT, PT, R0, R17, RZ, P0, !PT ;  /* 0x000000110007c210 */ /* 0x000fe200007fe4ff */
[----:B------:R-:W-:Y:S01]  /*0ce0*/  STL [R1+0x1ec], R6 ;  /* 0x0001ec0601007387 */ /* 0x000fe20000100800 */
[----:B----4-:R-:W-:Y:S02]  /*0cf0*/  @!P4 IADD3 R112, P0, PT, R113, R20, RZ ;  /* 0x000000147170c210 */ /* 0x010fe40007f1e0ff */
[----:B------:R-:W-:Y:S01]  /*0d00*/  @!P3 IADD3 R9, PT, PT, R9, R11, RZ ;  /* 0x0000000b0909b210 */ /* 0x000fe20007ffe0ff */
[----:B------:R-:W-:Y:S01]  /*0d10*/  STL [R1+0x1f0], R6 ;  /* 0x0001f00601007387 */ /* 0x000fe20000100800 */
[----:B------:R-:W-:Y:S02]  /*0d20*/  @!P3 SHF.L.U32 R111, R8, 0x1, RZ ;  /* 0x00000001086fb819 */ /* 0x000fe400000006ff */
[----:B------:R-:W-:Y:S01]  /*0d30*/  @!P4 IADD3.X R113, PT, PT, R0, R21, RZ, P0, !PT ;  /* 0x000000150071c210 */ /* 0x000fe200007fe4ff */
[----:B------:R-:W-:Y:S01]  /*0d40*/  STL [R1+0x1e8], R7 ;  /* 0x0001e80701007387 */ /* 0x000fe20000100800 */
[----:B------:R-:W-:-:S02]  /*0d50*/  @!P3 SHF.L.U64.HI R0, R8, 0x1, R9 ;  /* 0x000000010800b819 */ /* 0x000fc40000010209 */
[C---:B------:R-:W-:Y:S02]  /*0d60*/  @!P3 IADD3 R8, P0, PT, R111.reuse, R32, RZ ;  /* 0x000000206f08b210 */ /* 0x040fe40007f1e0ff */
[----:B------:R-:W-:Y:S02]  /*0d70*/  SHF.R.S32.HI R11, RZ, 0x1f, R15 ;  /* 0x0000001fff0b7819 */ /* 0x000fe4000001140f */
[----:B------:R-:W-:Y:S01]  /*0d80*/  @!P3 IADD3.X R9, PT, PT, R0, R33, RZ, P0, !PT ;  /* 0x000000210009b210 */ /* 0x000fe200007fe4ff */
[----:B------:R-:W-:Y:S01]  /*0d90*/  STL [R1+0x1e4], R8 ;  /* 0x0001e40801007387 */ /* 0x000fe20000100800 */
[----:B0-----:R-:W-:Y:S02]  /*0da0*/  @!P3 IADD3 R110, P0, PT, R111, R24, RZ ;  /* 0x000000186f6eb210 */ /* 0x001fe40007f1e0ff */
[----:B------:R-:W-:Y:S01]  /*0db0*/  @P3 LOP3.LUT R106, R106, 0x80000, RZ, 0xfc, !PT ;  /* 0x000800006a6a3812 */ /* 0x000fe200078efcff */
[----:B------:R-:W-:Y:S01]  /*0dc0*/  STL [R1+0x1e0], R9 ;  /* 0x0001e00901007387 */ /* 0x000fe20000100800 */
[----:B------:R-:W-:-:S02]  /*0dd0*/  @!P3 IADD3.X R111, PT, PT, R0, R25, RZ, P0, !PT ;  /* 0x00000019006fb210 */ /* 0x000fc400007fe4ff */
[----:B------:R-:W-:Y:S02]  /*0de0*/  ISETP.GE.U32.AND P0, PT, R15, UR16, PT ;  /* 0x000000100f007c0c */ /* 0x000fe4000bf06070 */
[----:B------:R-:W-:Y:S02]  /*0df0*/  LOP3.LUT R106, R106, 0xfffbffff, RZ, 0xc0, !PT ;  /* 0xfffbffff6a6a7812 */ /* 0x000fe400078ec0ff */
[----:B------:R-:W-:-:S13]  /*0e00*/  ISETP.GE.AND.EX P1, PT, R11, UR17, PT, P0 ;  /* 0x000000110b007c0c */ /* 0x000fda000bf26300 */
[----:B------:R-:W0:Y:S01]  /*0e10*/  @!P1 LDC.64 R16, c[0x0][0x3f8] ;  /* 0x0000fe00ff109b82 */ /* 0x000e220000000a00 */
[----:B------:R-:W-:Y:S02]  /*0e20*/  @!P1 MOV R10, R42 ;  /* 0x0000002a000a9202 */ /* 0x000fe40000000f00 */
[----:B------:R-:W-:-:S04]  /*0e30*/  @P1 LOP3.LUT R106, R106, 0x40000, RZ, 0xfc, !PT ;  /* 0x000400006a6a1812 */ /* 0x000fc800078efcff */
[----:B------:R-:W-:Y:S01]  /*0e40*/  LOP3.LUT R106, R106, 0xfffdffff, RZ, 0xc0, !PT ;  /* 0xfffdffff6a6a7812 */ /* 0x000fe200078ec0ff */
[----:B------:R-:W1:Y:S01]  /*0e50*/  @!P1 LDC.64 R20, c[0x0][0x3a0] ;  /* 0x0000e800ff149b82 */ /* 0x000e620000000a00 */
[----:B0-----:R-:W-:Y:S01]  /*0e60*/  @!P1 IMAD R0, R11, R16, RZ ;  /* 0x000000100b009224 */ /* 0x001fe200078e02ff */
[----:B------:R-:W-:-:S03]  /*0e70*/  @!P1 MOV R11, R45 ;  /* 0x0000002d000b9202 */ /* 0x000fc60000000f00 */
[C---:B------:R-:W-:Y:S02]  /*0e80*/  @!P1 IMAD R17, R15.reuse, R17, R0 ;  /* 0x000000110f119224 */ /* 0x040fe400078e0200 */
[----:B------:R-:W-:Y:S02]  /*0e90*/  @!P1 IMAD.WIDE.U32 R10, R15, R16, R10 ;  /* 0x000000100f0a9225 */ /* 0x000fe400078e000a */
[----:B------:R-:W0:Y:S03]  /*0ea0*/  @!P1 LDC.64 R14, c[0x0][0x398] ;  /* 0x0000e600ff0e9b82 */ /* 0x000e260000000a00 */
[----:B------:R-:W-:Y:S02]  /*0eb0*/  @!P1 IADD3 R11, PT, PT, R11, R17, RZ ;  /* 0x000000110b0b9210 */ /* 0x000fe40007ffe0ff */
[C---:B------:R-:W-:Y:S02]  /*0ec0*/  @!P1 SHF.L.U32 R101, R10.reuse, 0x1, RZ ;  /* 0x000000010a659819 */ /* 0x040fe400000006ff */
[----:B------:R-:W-:-:S02]  /*0ed0*/  @!P1 SHF.L.U64.HI R0, R10, 0x1, R11 ;  /* 0x000000010a009819 */ /* 0x000fc4000001020b */
[----:B-1----:R-:W-:Y:S02]  /*0ee0*/  @!P1 IADD3 R10, P0, PT, R101, R20, RZ ;  /* 0x00000014650a9210 */ /* 0x002fe40007f1e0ff */
[----:B------:R-:W-:Y:S02]  /*0ef0*/  IADD3 R17, PT, PT, R99, 0x38, RZ ;  /* 0x0000003863117810 */ /* 0x000fe40007ffe0ff */
[----:B------:R-:W-:Y:S02]  /*0f00*/  @!P1 IADD3.X R11, PT, PT, R0, R21, RZ, P0, !PT ;  /* 0x00000015000b9210 */ /* 0x000fe400007fe4ff */
[----:B0-----:R-:W-:-:S04]  /*0f10*/  @!P1 IADD3 R100, P0, PT, R101, R14, RZ ;  /* 0x0000000e65649210 */ /* 0x001fc80007f1e0ff */
[----:B------:R-:W-:Y:S02]  /*0f20*/  @!P1 IADD3.X R101, PT, PT, R0, R15, RZ, P0, !PT ;  /* 0x0000000f00659210 */ /* 0x000fe400007fe4ff */
[----:B------:R-:W-:Y:S02]  /*0f30*/  SHF.R.S32.HI R15, RZ, 0x1f, R17 ;  /* 0x0000001fff0f7819 */ /* 0x000fe40000011411 */
[----:B------:R-:W-:-:S04]  /*0f40*/  ISETP.GE.U32.AND P0, PT, R17, UR16, PT ;  /* 0x0000001011007c0c */ /* 0x000fc8000bf06070 */
        /* <DEDUP_REMOVED lines=56> */
[----:B-1----:R-:W-:-:S04]  /*12d0*/  @!P1 IADD3 R102, P0, PT, R97, R102, RZ ;  /* 0x0000006661669210 */ /* 0x002fc80007f1e0ff */
[----:B------:R-:W-:Y:S02]  /*12e0*/  @!P1 IADD3.X R103, PT, PT, R20, R103, RZ, P0, !PT ;  /* 0x0000006714679210 */ /* 0x000fe400007fe4ff */
[----:B0-----:R-:W-:-:S04]  /*12f0*/  @!P1 IADD3 R96, P0, PT, R97, R22, RZ ;  /* 0x0000001661609210 */ /* 0x001fc80007f1e0ff */
[----:B------:R-:W-:Y:S02]  /*1300*/  @!P1 IADD3.X R97, PT, PT, R20, R23, RZ, P0, !PT ;  /* 0x0000001714619210 */ /* 0x000fe400007fe4ff */
[----:B------:R-:W-:-:S04]  /*1310*/  IADD3 R23, PT, PT, R99, 0x50, RZ ;  /* 0x0000005063177810 */ /* 0x000fc80007ffe0ff */
        /* <DEDUP_REMOVED lines=11> */
[----:B------:R-:W-:-:S05]  /*13d0*/  @!P1 IMAD.WIDE.U32 R20, R23, R24, R20 ;  /* 0x0000001817149225 */ /* 0x000fca00078e0014 */
[----:B------:R-:W-:Y:S02]  /*13e0*/  @!P1 IADD3 R21, PT, PT, R21, R25, RZ ;  /* 0x0000001915159210 */ /* 0x000fe40007ffe0ff */
[----:B------:R-:W0:Y:S01]  /*13f0*/  @!P1 LDC.64 R24, c[0x0][0x398] ;  /* 0x0000e600ff189b82 */ /* 0x000e220000000a00 */
[C---:B------:R-:W-:Y:S02]  /*1400*/  @!P1 SHF.L.U32 R23, R20.reuse, 0x1, RZ ;  /* 0x0000000114179819 */ /* 0x040fe400000006ff */
[----:B------:R-:W-:Y:S02]  /*1410*/  @!P1 SHF.L.U64.HI R20, R20, 0x1, R21 ;  /* 0x0000000114149819 */ /* 0x000fe40000010215 */
        /* <DEDUP_REMOVED lines=235> */
[----:B------:R-:W-:-:S03]  /*22d0*/  IADD3 R25, PT, PT, R99, 0xb0, RZ ;  /* 0x000000b063197810 */ /* 0x000fc60007ffe0ff */
[----:B------:R-:W-:Y:S01]  /*22e0*/  STL.64 [R1+0x1d8], R58 ;  /* 0x0001d83a01007387 */ /* 0x000fe20000100a00 */
        /* <DEDUP_REMOVED lines=49> */
[----:B------:R-:W-:-:S05]  /*2600*/  @P1 LOP3.LUT R106, R106, 0x1, RZ, 0xfc, !PT ;  /* 0x000000016a6a1812 */ /* 0x000fca00078efcff */
        /* <DEDUP_REMOVED lines=33> */
[----:B------:R-:W-:Y:S02]  /*2820*/  SHF.R.S32.HI R25, RZ, 0x1f, R79 ;  /* 0x0000001fff197819 */ /* 0x000fe4000001144f */
[----:B------:R-:W-:Y:S02]  /*2830*/  ISETP.GE.U32.AND P1, PT, R79, UR16, PT ;  /* 0x000000104f007c0c */ /* 0x000fe4000bf26070 */
[C---:B------:R-:W-:Y:S02]  /*2840*/  LOP3.LUT P0, RZ, R106.reuse, 0x1000000, RZ, 0xc0, !PT ;  /* 0x010000006aff7812 */ /* 0x040fe4000780c0ff */
[----:B------:R-:W-:Y:S02]  /*2850*/  ISETP.GE.AND.EX P1, PT, R25, UR17, PT, P1 ;  /* 0x0000001119007c0c */ /* 0x000fe4000bf26310 */
[----:B------:R-:W-:-:S11]  /*2860*/  LOP3.LUT R106, R106, 0x7fffffff, RZ, 0xc0, !PT ;  /* 0x7fffffff6a6a7812 */ /* 0x000fd600078ec0ff */
        /* <DEDUP_REMOVED lines=24> */
[----:B------:R-:W-:Y:S02]  /*29f0*/  @P2 LOP3.LUT R106, R106, 0x40000000, RZ, 0xfc, !PT ;  /* 0x400000006a6a2812 */ /* 0x000fe400078efcff */
[----:B------:R-:W-:Y:S02]  /*2a00*/  PRMT R12, RZ, 0x7610, R12 ;  /* 0x00007610ff0c7816 */ /* 0x000fe4000000000c */
[----:B------:R-:W-:Y:S01]  /*2a10*/  PRMT R13, RZ, 0x7610, R13 ;  /* 0x00007610ff0d7816 */ /* 0x000fe2000000000d */
[----:B------:R-:W1:Y:S01]  /*2a20*/  @!P2 LDC.64 R124, c[0x0][0x3a0] ;  /* 0x0000e800ff7cab82 */ /* 0x000e620000000a00 */
[----:B------:R-:W-:Y:S02]  /*2a30*/  PRMT R2, RZ, 0x7610, R2 ;  /* 0x00007610ff027816 */ /* 0x000fe40000000002 */
[----:B------:R-:W-:-:S02]  /*2a40*/  PRMT R3, RZ, 0x7610, R3 ;  /* 0x00007610ff037816 */ /* 0x000fc40000000003 */
[----:B------:R-:W-:Y:S01]  /*2a50*/  LOP3.LUT R106, R106, 0xdfffffff, RZ, 0xc0, !PT ;  /* 0xdfffffff6a6a7812 */ /* 0x000fe200078ec0ff */
[----:B0-----:R-:W-:Y:S01]  /*2a60*/  @!P2 IMAD R0, R25, R20, RZ ;  /* 0x000000141900a224 */ /* 0x001fe200078e02ff */
[----:B------:R-:W-:-:S03]  /*2a70*/  @!P2 MOV R25, R45 ;  /* 0x0000002d0019a202 */ /* 0x000fc60000000f00 */
[----:B------:R-:W-:Y:S01]  /*2a80*/  @!P2 IMAD R21, R107, R21, R0 ;  /* 0x000000156b15a224 */ /* 0x000fe200078e0200 */
[----:B------:R-:W-:Y:S01]  /*2a90*/  IADD3 R0, PT, PT, R99, 0xe0, RZ ;  /* 0x000000e063007810 */ /* 0x000fe20007ffe0ff */
[----:B------:R-:W-:-:S03]  /*2aa0*/  @!P2 IMAD.WIDE.U32 R24, R107, R20, R24 ;  /* 0x000000146b18a225 */ /* 0x000fc600078e0018 */
[----:B------:R-:W-:Y:S02]  /*2ab0*/  SHF.R.S32.HI R107, RZ, 0x1f, R0 ;  /* 0x0000001fff6b7819 */ /* 0x000fe40000011400 */
[----:B------:R-:W-:Y:S02]  /*2ac0*/  @!P2 IADD3 R21, PT, PT, R25, R21, RZ ;  /* 0x000000151915a210 */ /* 0x000fe40007ffe0ff */
[C---:B------:R-:W-:Y:S02]  /*2ad0*/  @!P2 SHF.L.U32 R25, R24.reuse, 0x1, RZ ;  /* 0x000000011819a819 */ /* 0x040fe400000006ff */
[----:B------:R-:W-:Y:S02]  /*2ae0*/  @!P2 SHF.L.U64.HI R24, R24, 0x1, R21 ;  /* 0x000000011818a819 */ /* 0x000fe40000010215 */
[----:B------:R-:W0:Y:S01]  /*2af0*/  @!P2 LDC.64 R20, c[0x0][0x398] ;  /* 0x0000e600ff14ab82 */ /* 0x000e220000000a00 */
[----:B-1----:R-:W-:-:S04]  /*2b00*/  @!P2 IADD3 R124, P3, PT, R25, R124, RZ ;  /* 0x0000007c197ca210 */ /* 0x002fc80007f7e0ff */
[----:B------:R-:W-:Y:S02]  /*2b10*/  @!P2 IADD3.X R125, PT, PT, R24, R125, RZ, P3, !PT ;  /* 0x0000007d187da210 */ /* 0x000fe40001ffe4ff */
[----:B0-----:R-:W-:-:S04]  /*2b20*/  @!P2 IADD3 R118, P3, PT, R25, R20, RZ ;  /* 0x000000141976a210 */ /* 0x001fc80007f7e0ff */
[----:B------:R-:W-:Y:S02]  /*2b30*/  @!P2 IADD3.X R119, PT, PT, R24, R21, RZ, P3, !PT ;  /* 0x000000151877a210 */ /* 0x000fe40001ffe4ff */
[----:B------:R-:W-:-:S04]  /*2b40*/  ISETP.GE.U32.AND P3, PT, R0, UR16, PT ;  /* 0x0000001000007c0c */ /* 0x000fc8000bf66070 */
[----:B------:R-:W-:-:S13]  /*2b50*/  ISETP.GE.AND.EX P3, PT, R107, UR17, PT, P3 ;  /* 0x000000116b007c0c */ /* 0x000fda000bf66330 */
[----:B------:R-:W0:Y:S01]  /*2b60*/  @!P3 LDC.64 R20, c[0x0][0x3f8] ;  /* 0x0000fe00ff14bb82 */ /* 0x000e220000000a00 */
[----:B------:R-:W-:Y:S02]  /*2b70*/  @!P3 MOV R122, R42 ;  /* 0x0000002a007ab202 */ /* 0x000fe40000000f00 */
[----:B------:R-:W-:Y:S02]  /*2b80*/  @!P3 MOV R123, R45 ;  /* 0x0000002d007bb202 */ /* 0x000fe40000000f00 */
[----:B------:R-:W-:-:S03]  /*2b90*/  @P3 LOP3.LUT R106, R106, 0x20000000, RZ, 0xfc, !PT ;  /* 0x200000006a6a3812 */ /* 0x000fc600078efcff */
[----:B------:R-:W1:Y:S01]  /*2ba0*/  @!P3 LDC.64 R24, c[0x0][0x3a0] ;  /* 0x0000e800ff18bb82 */ /* 0x000e620000000a00 */
[----:B------:R-:W-:Y:S01]  /*2bb0*/  LOP3.LUT R106, R106, 0xefffffff, RZ, 0xc0, !PT ;  /* 0xefffffff6a6a7812 */ /* 0x000fe200078ec0ff */
[-C--:B0-----:R-:W-:Y:S02]  /*2bc0*/  @!P3 IMAD R107, R107, R20.reuse, RZ ;  /* 0x000000146b6bb224 */ /* 0x081fe400078e02ff */
[----:B------:R-:W-:-:S04]  /*2bd0*/  @!P3 IMAD.WIDE.U32 R122, R0, R20, R122 ;  /* 0x00000014007ab225 */ /* 0x000fc800078e007a */
[----:B------:R-:W-:Y:S01]  /*2be0*/  @!P3 IMAD R21, R0, R21, R107 ;  /* 0x000000150015b224 */ /* 0x000fe200078e026b */
[----:B------:R-:W-:-:S04]  /*2bf0*/  @!P3 SHF.L.U32 R0, R122, 0x1, RZ ;  /* 0x000000017a00b819 */ /* 0x000fc800000006ff */
[----:B------:R-:W-:Y:S02]  /*2c00*/  @!P3 IADD3 R21, PT, PT, R123, R21, RZ ;  /* 0x000000157b15b210 */ /* 0x000fe40007ffe0ff */
[----:B-1----:R-:W-:Y:S02]  /*2c10*/  @!P3 IADD3 R18, P4, PT, R0, R24, RZ ;  /* 0x000000180012b210 */ /* 0x002fe40007f9e0ff */
[----:B------:R-:W-:Y:S02]  /*2c20*/  @!P3 SHF.L.U64.HI R122, R122, 0x1, R21 ;  /* 0x000000017a7ab819 */ /* 0x000fe40000010215 */
[----:B------:R-:W0:Y:S02]  /*2c30*/  @!P3 LDC.64 R20, c[0x0][0x398] ;  /* 0x0000e600ff14bb82 */ /* 0x000e240000000a00 */
[----:B------:R-:W-:-:S05]  /*2c40*/  @!P3 IADD3.X R19, PT, PT, R122, R25, RZ, P4, !PT ;  /* 0x000000197a13b210 */ /* 0x000fca00027fe4ff */
[----:B------:R0:W-:Y:S02]  /*2c50*/  @!P3 STL.64 [R1+0x150], R18 ;  /* 0x000150120100b387 */ /* 0x0001e40000100a00 */
[----:B0-----:R-:W-:Y:S02]  /*2c60*/  @!P3 IADD3 R18, P4, PT, R0, R20, RZ ;  /* 0x000000140012b210 */ /* 0x001fe40007f9e0ff */
[----:B------:R-:W-:Y:S02]  /*2c70*/  IADD3 R0, PT, PT, R99, 0xe8, RZ ;  /* 0x000000e863007810 */ /* 0x000fe40007ffe0ff */
[----:B------:R-:W-:Y:S02]  /*2c80*/  @!P3 IADD3.X R19, PT, PT, R122, R21, RZ, P4, !PT ;  /* 0x000000157a13b210 */ /* 0x000fe400027fe4ff */
[----:B------:R-:W-:Y:S02]  /*2c90*/  SHF.R.S32.HI R107, RZ, 0x1f, R0 ;  /* 0x0000001fff6b7819 */ /* 0x000fe40000011400 */
        /* <DEDUP_REMOVED lines=16> */
[----:B------:R-:W-:-:S04]  /*2da0*/  @!P4 IADD3.X R63, PT, PT, R122, R25, RZ, P5, !PT ;  /* 0x000000197a3fc210 */ /* 0x000fc80002ffe4ff */
[----:B------:R-:W-:Y:S02]  /*2db0*/  MOV R43, R63 ;  /* 0x0000003f002b7202 */ /* 0x000fe40000000f00 */
[----:B0-----:R-:W-:Y:S02]  /*2dc0*/  @!P4 IADD3 R58, P5, PT, R0, R20, RZ ;  /* 0x00000014003ac210 */ /* 0x001fe40007fbe0ff */
[----:B------:R-:W-:Y:S02]  /*2dd0*/  IADD3 R0, PT, PT, R99, 0xf0, RZ ;  /* 0x000000f063007810 */ /* 0x000fe40007ffe0ff */
[----:B------:R-:W-:Y:S02]  /*2de0*/  @!P4 IADD3.X R59, PT, PT, R122, R21, RZ, P5, !PT ;  /* 0x000000157a3bc210 */ /* 0x000fe40002ffe4ff */
[----:B------:R-:W-:Y:S02]  /*2df0*/  SHF.R.S32.HI R107, RZ, 0x1f, R0 ;  /* 0x0000001fff6b7819 */ /* 0x000fe40000011400 */
[----:B------:R-:W-:-:S02]  /*2e00*/  ISETP.GE.U32.AND P5, PT, R0, UR16, PT ;  /* 0x0000001000007c0c */ /* 0x000fc4000bfa6070 */
[----:B------:R-:W-:Y:S02]  /*2e10*/  MOV R44, R58 ;  /* 0x0000003a002c7202 */ /* 0x000fe40000000f00 */
[----:B------:R-:W-:-:S13]  /*2e20*/  ISETP.GE.AND.EX P5, PT, R107, UR17, PT, P5 ;  /* 0x000000116b007c0c */ /* 0x000fda000bfa6350 */
[----:B------:R-:W0:Y:S01]  /*2e30*/  @!P5 LDC.64 R20, c[0x0][0x3f8] ;  /* 0x0000fe00ff14db82 */ /* 0x000e220000000a00 */
[----:B------:R-:W-:Y:S02]  /*2e40*/  @!P5 MOV R122, R42 ;  /* 0x0000002a007ad202 */ /* 0x000fe40000000f00 */
[----:B------:R-:W-:Y:S02]  /*2e50*/  @!P5 MOV R123, R45 ;  /* 0x0000002d007bd202 */ /* 0x000fe40000000f00 */
[----:B------:R-:W-:-:S03]  /*2e60*/  @P5 LOP3.LUT R106, R106, 0x8000000, RZ, 0xfc, !PT ;  /* 0x080000006a6a5812 */ /* 0x000fc600078efcff */
[----:B------:R-:W1:Y:S01]  /*2e70*/  @!P5 LDC.64 R24, c[0x0][0x3a0] ;  /* 0x0000e800ff18db82 */ /* 0x000e620000000a00 */
[-C--:B0-----:R-:W-:Y:S02]  /*2e80*/  @!P5 IMAD R107, R107, R20.reuse, RZ ;  /* 0x000000146b6bd224 */ /* 0x081fe400078e02ff */
[----:B------:R-:W-:-:S04]  /*2e90*/  @!P5 IMAD.WIDE.U32 R122, R0, R20, R122 ;  /* 0x00000014007ad225 */ /* 0x000fc800078e007a */
[----:B------:R-:W-:Y:S01]  /*2ea0*/  @!P5 IMAD R21, R0, R21, R107 ;  /* 0x000000150015d224 */ /* 0x000fe200078e026b */
[----:B------:R-:W-:Y:S02]  /*2eb0*/  @!P5 SHF.L.U32 R0, R122, 0x1, RZ ;  /* 0x000000017a00d819 */ /* 0x000fe400000006ff */
[----:B------:R-:W-:Y:S02]  /*2ec0*/  IADD3 R107, PT, PT, R99, 0xf8, RZ ;  /* 0x000000f8636b7810 */ /* 0x000fe40007ffe0ff */
[----:B------:R-:W-:Y:S02]  /*2ed0*/  @!P5 IADD3 R21, PT, PT, R123, R21, RZ ;  /* 0x000000157b15d210 */ /* 0x000fe40007ffe0ff */
[----:B-1----:R-:W-:Y:S02]  /*2ee0*/  @!P5 IADD3 R66, P6, PT, R0, R24, RZ ;  /* 0x000000180042d210 */ /* 0x002fe40007fde0ff */
[----:B------:R-:W-:Y:S02]  /*2ef0*/  @!P5 SHF.L.U64.HI R122, R122, 0x1, R21 ;  /* 0x000000017a7ad819 */ /* 0x000fe40000010215 */
[----:B------:R-:W0:Y:S02]  /*2f00*/  @!P5 LDC.64 R20, c[0x0][0x398] ;  /* 0x0000e600ff14db82 */ /* 0x000e240000000a00 */
[----:B------:R-:W-:-:S05]  /*2f10*/  @!P5 IADD3.X R67, PT, PT, R122, R25, RZ, P6, !PT ;  /* 0x000000197a43d210 */ /* 0x000fca00037fe4ff */
[----:B------:R0:W-:Y:S02]  /*2f20*/  @!P5 STL.64 [R1+0x138], R66 ;  /* 0x000138420100d387 */ /* 0x0001e40000100a00 */
[----:B0-----:R-:W-:Y:S02]  /*2f30*/  @!P5 IADD3 R66, P6, PT, R0, R20, RZ ;  /* 0x000000140042d210 */ /* 0x001fe40007fde0ff */
[----:B------:R-:W-:Y:S02]  /*2f40*/  SHF.R.S32.HI R0, RZ, 0x1f, R107 ;  /* 0x0000001fff007819 */ /* 0x000fe4000001146b */
[----:B------:R-:W-:Y:S02]  /*2f50*/  @!P5 IADD3.X R67, PT, PT, R122, R21, RZ, P6, !PT ;  /* 0x000000157a43d210 */ /* 0x000fe400037fe4ff */
[----:B------:R-:W-:-:S04]  /*2f60*/  ISETP.GE.U32.AND P6, PT, R107, UR16, PT ;  /* 0x000000106b007c0c */ /* 0x000fc8000bfc6070 */
[----:B------:R-:W-:-:S13]  /*2f70*/  ISETP.GE.AND.EX P6, PT, R0, UR17, PT, P6 ;  /* 0x0000001100007c0c */ /* 0x000fda000bfc6360 */
[----:B------:R-:W0:Y:S01]  /*2f80*/  @!P6 LDC.64 R20, c[0x0][0x3f8] ;  /* 0x0000fe00ff14eb82 */ /* 0x000e220000000a00 */
[----:B------:R-:W-:Y:S02]  /*2f90*/  @!P6 MOV R122, R42 ;  /* 0x0000002a007ae202 */ /* 0x000fe40000000f00 */
[----:B------:R-:W-:Y:S02]  /*2fa0*/  @!P6 MOV R123, R45 ;  /* 0x0000002d007be202 */ /* 0x000fe40000000f00 */
[----:B------:R-:W-:Y:S02]  /*2fb0*/  MOV R45, R59 ;  /* 0x0000003b002d7202 */ /* 0x000fe40000000f00 */
[----:B------:R-:W-:Y:S01]  /*2fc0*/  MOV R42, R62 ;  /* 0x0000003e002a7202 */ /* 0x000fe20000000f00 */
[----:B------:R-:W1:Y:S01]  /*2fd0*/  @!P6 LDC.64 R24, c[0x0][0x3a0] ;  /* 0x0000e800ff18eb82 */ /* 0x000e620000000a00 */
[-C--:B0-----:R-:W-:Y:S02]  /*2fe0*/  @!P6 IMAD R0, R0, R20.reuse, RZ ;  /* 0x000000140000e224 */ /* 0x081fe400078e02ff */
[----:B------:R-:W-:-:S04]  /*2ff0*/  @!P6 IMAD.WIDE.U32 R122, R107, R20, R122 ;  /* 0x000000146b7ae225 */ /* 0x000fc800078e007a */
[----:B------:R-:W-:Y:S01]  /*3000*/  @!P6 IMAD R21, R107, R21, R0 ;  /* 0x000000156b15e224 */ /* 0x000fe200078e0200 */
[----:B------:R-:W-:-:S04]  /*3010*/  @!P6 SHF.L.U32 R0, R122, 0x1, RZ ;  /* 0x000000017a00e819 */ /* 0x000fc800000006ff */
[----:B------:R-:W-:Y:S02]  /*3020*/  @!P6 IADD3 R21, PT, PT, R123, R21, RZ ;  /* 0x000000157b15e210 */ /* 0x000fe40007ffe0ff */
[----:B-1----:R-:W-:Y:S02]  /*3030*/  @!P6 IADD3 R58, P2, PT, R0, R24, RZ ;  /* 0x00000018003ae210 */ /* 0x002fe40007f5e0ff */
[----:B------:R-:W-:Y:S02]  /*3040*/  @!P6 SHF.L.U64.HI R122, R122, 0x1, R21 ;  /* 0x000000017a7ae819 */ /* 0x000fe40000010215 */
[----:B------:R-:W0:Y:S01]  /*3050*/  @!P6 LDC.64 R20, c[0x0][0x398] ;  /* 0x0000e600ff14eb82 */ /* 0x000e220000000a00 */
[----:B------:R-:W-:Y:S02]  /*3060*/  MOV R123, R19 ;  /* 0x00000013007b7202 */ /* 0x000fe40000000f00 */
[----:B------:R-:W-:Y:S01]  /*3070*/  @!P6 IADD3.X R59, PT, PT, R122, R25, RZ, P2, !PT ;  /* 0x000000197a3be210 */ /* 0x000fe200017fe4ff */
[----:B------:R1:W-:Y:S01]  /*3080*/  STL [R1+0x1b8], R122 ;  /* 0x0001b87a01007387 */ /* 0x0003e20000100800 */
[----:B------:R-:W-:-:S06]  /*3090*/  HFMA2 R25, -RZ, RZ, 0, 0 ;  /* 0x00000000ff197431 */ /* 0x000fcc00000001ff */
[----:B------:R2:W3:Y:S01]  /*30a0*/  @!P0 LDG.E R25, desc[UR10][R120.64] ;  /* 0x0000000a78198981 */ /* 0x0004e2000c1e1900 */
[----:B0-----:R-:W-:-:S04]  /*30b0*/  @!P6 IADD3 R62, P2, PT, R0, R20, RZ ;  /* 0x00000014003ee210 */ /* 0x001fc80007f5e0ff */
[----:B------:R-:W-:Y:S02]  /*30c0*/  @!P6 IADD3.X R63, PT, PT, R122, R21, RZ, P2, !PT ;  /* 0x000000157a3fe210 */ /* 0x000fe400017fe4ff */
[----:B-1----:R-:W-:Y:S02]  /*30d0*/  MOV R122, R18 ;  /* 0x00000012007a7202 */ /* 0x002fe40000000f00 */
[----:B------:R-:W4:Y:S01]  /*30e0*/  LDL.LU.64 R18, [R1+0x220] ;  /* 0x0002200001127983 */ /* 0x000f220000300a00 */
[----:B------:R-:W-:Y:S02]  /*30f0*/  MOV R21, RZ ;  /* 0x000000ff00157202 */ /* 0x000fe40000000f00 */
[----:B--2---:R-:W-:Y:S02]  /*3100*/  MOV R120, R118 ;  /* 0x0000007600787202 */ /* 0x004fe40000000f00 */
[----:B------:R-:W-:Y:S02]  /*3110*/  MOV R121, R119 ;  /* 0x0000007700797202 */ /* 0x000fe40000000f00 */
[----:B------:R-:W2:Y:S01]  /*3120*/  LDL.LU.64 R118, [R1+0x218] ;  /* 0x0002180001767983 */ /* 0x000ea20000300a00 */
[----:B------:R-:W-:-:S02]  /*3130*/  LOP3.LUT P3, RZ, R106, 0x400000, RZ, 0xc0, !PT ;  /* 0x004000006aff7812 */ /* 0x000fc4000786c0ff */
[C---:B---3--:R-:W-:Y:S02]  /*3140*/  @!P0 PRMT R12, R25.reuse, 0x7610, R12 ;  /* 0x00007610190c8816 */ /* 0x048fe4000000000c */
[----:B------:R-:W-:Y:S02]  /*3150*/  @!P0 PRMT R13, R25, 0x7632, R13 ;  /* 0x00007632190d8816 */ /* 0x000fe4000000000d */
[----:B------:R-:W-:Y:S01]  /*3160*/  PRMT R0, RZ, 0x7610, R0 ;  /* 0x00007610ff007816 */ /* 0x000fe20000000000 */
[----:B------:R0:W-:Y:S01]  /*3170*/  STL.S16 [R1+0x158], R12 ;  /* 0x0001580c01007387 */ /* 0x0001e20000100600 */
[----:B------:R-:W-:Y:S02]  /*3180*/  PRMT R117, RZ, 0x7610, R117 ;  /* 0x00007610ff757816 */ /* 0x000fe40000000075 */
[----:B------:R-:W-:Y:S01]  /*3190*/  PRMT R5, RZ, 0x7610, R5 ;  /* 0x00007610ff057816 */ /* 0x000fe20000000005 */
[----:B------:R1:W-:Y:S01]  /*31a0*/  STL.S16 [R1+0x15c], R13 ;  /* 0x00015c0d01007387 */ /* 0x0003e20000100600 */
[----:B------:R-:W-:-:S02]  /*31b0*/  PRMT R4, RZ, 0x7610, R4 ;  /* 0x00007610ff047816 */ /* 0x000fc40000000004 */
[C---:B------:R-:W-:Y:S02]  /*31c0*/  LOP3.LUT P2, RZ, R106.reuse, 0x200000, RZ, 0xc0, !PT ;  /* 0x002000006aff7812 */ /* 0x040fe4000784c0ff */
[----:B------:R-:W-:Y:S01]  /*31d0*/  PRMT R6, RZ, 0x7610, R6 ;  /* 0x00007610ff067816 */ /* 0x000fe20000000006 */
[----:B0-----:R-:W3:Y:S01]  /*31e0*/  LDL.LU R12, [R1+0x210] ;  /* 0x00021000010c7983 */ /* 0x001ee20000300800 */
[----:B------:R-:W-:Y:S02]  /*31f0*/  PRMT R7, RZ, 0x7610, R7 ;  /* 0x00007610ff077816 */ /* 0x000fe40000000007 */
[----:B------:R-:W-:Y:S01]  /*3200*/  LOP3.LUT R106, R106, 0xfbffffff, RZ, 0xc0, !PT ;  /* 0xfbffffff6a6a7812 */ /* 0x000fe200078ec0ff */
[----:B-1----:R-:W3:Y:S03]  /*3210*/  LDL.LU R13, [R1+0x20c] ;  /* 0x00020c00010d7983 */ /* 0x002ee60000300800 */
[----:B------:R-:W-:Y:S01]  /*3220*/  @P6 LOP3.LUT R106, R106, 0x4000000, RZ, 0xfc, !PT ;  /* 0x040000006a6a6812 */ /* 0x000fe200078efcff */
[----:B----4-:R0:W4:Y:S02]  /*3230*/  @!P0 LDG.E R21, desc[UR10][R18.64] ;  /* 0x0000000a12158981 */ /* 0x010124000c1e1900 */
[----:B0-----:R-:W-:-:S04]  /*3240*/  PRMT R18, RZ, 0x7610, R18 ;  /* 0x00007610ff127816 */ /* 0x001fc80000000012 */
[C---:B----4-:R-:W-:Y:S02]  /*3250*/  @!P0 PRMT R18, R21.reuse, 0x7610, R18 ;  /* 0x0000761015128816 */ /* 0x050fe40000000012 */
[----:B------:R-:W-:-:S03]  /*3260*/  @!P0 PRMT R0, R21, 0x7632, R0 ;  /* 0x0000763215008816 */ /* 0x000fc60000000000 */
[----:B------:R0:W-:Y:S04]  /*3270*/  STL.S16 [R1+0x160], R18 ;  /* 0x0001601201007387 */ /* 0x0001e80000100600 */
[----:B------:R1:W-:Y:S01]  /*3280*/  STL.S16 [R1+0x164], R0 ;  /* 0x0001640001007387 */ /* 0x0003e20000100600 */
[----:B0-----:R-:W-:Y:S01]  /*3290*/  HFMA2 R18, -RZ, RZ, 0, 0 ;  /* 0x00000000ff127431 */ /* 0x001fe200000001ff */
[----:B-1----:R-:W-:-:S05]  /*32a0*/  MOV R0, RZ ;  /* 0x000000ff00007202 */ /* 0x002fca0000000f00 */
[----:B---3--:R0:W3:Y:S04]  /*32b0*/  @!P1 LDG.E R18, desc[UR10][R12.64] ;  /* 0x0000000a0c129981 */ /* 0x0080e8000c1e1900 */
[----:B--2---:R-:W2:Y:S01]  /*32c0*/  @!P1 LDG.E R0, desc[UR10][R118.64] ;  /* 0x0000000a76009981 */ /* 0x004ea2000c1e1900 */
[----:B0-----:R-:W-:Y:S02]  /*32d0*/  PRMT R12, RZ, 0x7610, R12 ;  /* 0x00007610ff0c7816 */ /* 0x001fe4000000000c */
[----:B---3--:R-:W-:Y:S02]  /*32e0*/  @!P1 PRMT R2, R18, 0x7632, R2 ;  /* 0x0000763212029816 */ /* 0x008fe40000000002 */
[----:B--2---:R-:W-:-:S03]  /*32f0*/  @!P1 PRMT R3, R0, 0x7610, R3 ;  /* 0x0000761000039816 */ /* 0x004fc60000000003 */
[----:B------:R0:W-:Y:S04]  /*3300*/  STL.S16 [R1+0x170], R2 ;  /* 0x0001700201007387 */ /* 0x0001e80000100600 */
[----:B------:R1:W-:Y:S04]  /*3310*/  STL.S16 [R1+0x16c], R3 ;  /* 0x00016c0301007387 */ /* 0x0003e80000100600 */
[----:B0-----:R-:W2:Y:S04]  /*3320*/  LDL.LU R2, [R1+0x204] ;  /* 0x0002040001027983 */ /* 0x001ea80000300800 */
[----:B-1----:R-:W2:Y:S01]  /*3330*/  LDL.LU R3, [R1+0x200] ;  /* 0x0002000001037983 */ /* 0x002ea20000300800 */
[----:B------:R-:W-:-:S05]  /*3340*/  @!P1 PRMT R12, R0, 0x7632, R12 ;  /* 0x00007632000c9816 */ /* 0x000fca000000000c */
[----:B------:R0:W-:Y:S02]  /*3350*/  STL.S16 [R1+0x174], R12 ;  /* 0x0001740c01007387 */ /* 0x0001e40000100600 */
[----:B0-----:R-:W-:Y:S01]  /*3360*/  HFMA2 R12, -RZ, RZ, 0, 0 ;  /* 0x00000000ff0c7431 */ /* 0x001fe200000001ff */
[----:B------:R-:W-:-:S05]  /*3370*/  @!P1 PRMT R117, R18, 0x7610, R117 ;  /* 0x0000761012759816 */ /* 0x000fca0000000075 */
[----:B------:R0:W-:Y:S04]  /*3380*/  STL.S16 [R1+0x124], R117 ;  /* 0x0001247501007387 */ /* 0x0001e80000100600 */
[----:B0-----:R-:W3:Y:S04]  /*3390*/  LDL.LU R117, [R1+0x208] ;  /* 0x0002080001757983 */ /* 0x001ee80000300800 */
[----:B--2---:R0:W2:Y:S02]  /*33a0*/  @!P3 LDG.E R12, desc[UR10][R2.64] ;  /* 0x0000000a020cb981 */ /* 0x0040a4000c1e1900 */
[----:B0-----:R-:W-:-:S06]  /*33b0*/  MOV R3, RZ ;  /* 0x000000ff00037202 */ /* 0x001fcc0000000f00 */
[----:B---3--:R-:W3:Y:S01]  /*33c0*/  @!P3 LDG.E R3, desc[UR10][R116.64] ;  /* 0x0000000a7403b981 */ /* 0x008ee2000c1e1900 */
[----:B--2---:R-:W-:-:S05]  /*33d0*/  @!P3 PRMT R5, R12, 0x7610, R5 ;  /* 0x000076100c05b816 */ /* 0x004fca0000000005 */
[----:B------:R0:W-:Y:S04]  /*33e0*/  STL.S16 [R1+0x168], R5 ;  /* 0x0001680501007387 */ /* 0x0001e80000100600 */
[----:B0-----:R-:W2:Y:S01]  /*33f0*/  LDL.LU R5, [R1+0x1fc] ;  /* 0x0001fc0001057983 */ /* 0x001ea20000300800 */
[----:B------:R-:W-:-:S05]  /*3400*/  @!P3 PRMT R4, R12, 0x7632, R4 ;  /* 0x000076320c04b816 */ /* 0x000fca0000000004 */
[----:B------:R0:W-:Y:S04]  /*3410*/  STL.S16 [R1+0x178], R4 ;  /* 0x0001780401007387 */ /* 0x0001e80000100600 */
[----:B0-----:R-:W4:Y:S01]  /*3420*/  LDL.LU R4, [R1+0x1f8] ;  /* 0x0001f80001047983 */ /* 0x001f220000300800 */
[----:B--2---:R-:W-:-:S04]  /*3430*/  PRMT R5, RZ, 0x7610, R5 ;  /* 0x00007610ff057816 */ /* 0x004fc80000000005 */
[----:B---3--:R-:W-:-:S05]  /*3440*/  @!P3 PRMT R5, R3, 0x7610, R5 ;  /* 0x000076100305b816 */ /* 0x008fca0000000005 */
[----:B------:R0:W-:Y:S04]  /*3450*/  STL.S16 [R1+0x17c], R5 ;  /* 0x00017c0501007387 */ /* 0x0001e80000100600 */
[----:B0-----:R-:W4:Y:S01]  /*3460*/  LDL.LU R5, [R1+0x1f4] ;  /* 0x0001f40001057983 */ /* 0x001f220000300800 */
[----:B------:R-:W-:-:S04]  /*3470*/  PRMT R2, RZ, 0x7610, R2 ;  /* 0x00007610ff027816 */ /* 0x000fc80000000002 */
[----:B------:R-:W-:-:S05]  /*3480*/  @!P3 PRMT R2, R3, 0x7632, R2 ;  /* 0x000076320302b816 */ /* 0x000fca0000000002 */
[----:B------:R0:W-:Y:S02]  /*3490*/  STL.S16 [R1+0x184], R2 ;  /* 0x0001840201007387 */ /* 0x0001e40000100600 */
[----:B0-----:R-:W-:-:S06]  /*34a0*/  HFMA2 R2, -RZ, RZ, 0, 0 ;  /* 0x00000000ff027431 */ /* 0x001fcc00000001ff */
[----:B----4-:R0:W2:Y:S02]  /*34b0*/  @!P2 LDG.E R2, desc[UR10][R4.64] ;  /* 0x0000000a0402a981 */ /* 0x0100a4000c1e1900 */
[----:B0-----:R-:W-:-:S06]  /*34c0*/  MOV R5, RZ ;  /* 0x000000ff00057202 */ /* 0x001fcc0000000f00 */
[----:B------:R-:W3:Y:S01]  /*34d0*/  @!P2 LDG.E R5, desc[UR10][R114.64] ;  /* 0x0000000a7205a981 */ /* 0x000ee2000c1e1900 */
[----:B--2---:R-:W-:-:S05]  /*34e0*/  @!P2 PRMT R6, R2, 0x7610, R6 ;  /* 0x000076100206a816 */ /* 0x004fca0000000006 */
[----:B------:R0:W-:Y:S04]  /*34f0*/  STL.S16 [R1+0x180], R6 ;  /* 0x0001800601007387 */ /* 0x0001e80000100600 */
[----:B0-----:R-:W2:Y:S01]  /*3500*/  LDL.LU R6, [R1+0x1f0] ;  /* 0x0001f00001067983 */ /* 0x001ea20000300800 */
[----:B---3--:R-:W-:-:S05]  /*3510*/  @!P2 PRMT R7, R5, 0x7610, R7 ;  /* 0x000076100507a816 */ /* 0x008fca0000000007 */
[----:B------:R0:W-:Y:S04]  /*3520*/  STL.S16 [R1+0x18c], R7 ;  /* 0x00018c0701007387 */ /* 0x0001e80000100600 */
[----:B0-----:R-:W3:Y:S01]  /*3530*/  LDL.LU R7, [R1+0x1e8] ;  /* 0x0001e80001077983 */ /* 0x001ee20000300800 */
[----:B--2---:R-:W-:-:S04]  /*3540*/  PRMT R6, RZ, 0x7610, R6 ;  /* 0x00007610ff067816 */ /* 0x004fc80000000006 */
[----:B------:R-:W-:-:S05]  /*3550*/  @!P2 PRMT R6, R2, 0x7632, R6 ;  /* 0x000076320206a816 */ /* 0x000fca0000000006 */
[----:B------:R0:W-:Y:S04]  /*3560*/  STL.S16 [R1+0x188], R6 ;  /* 0x0001880601007387 */ /* 0x0001e80000100600 */
[----:B0-----:R-:W3:Y:S01]  /*3570*/  LDL.LU R6, [R1+0x1ec] ;  /* 0x0001ec0001067983 */ /* 0x001ee20000300800 */
[----:B------:R-:W-:Y:S02]  /*3580*/  PRMT R4, RZ, 0x7610, R4 ;  /* 0x00007610ff047816 */ /* 0x000fe40000000004 */
[----:B------:R-:W-:Y:S02]  /*3590*/  LOP3.LUT P0, RZ, R106, 0x100000, RZ, 0xc0, !PT ;  /* 0x001000006aff7812 */ /* 0x000fe4000780c0ff */
[----:B------:R-:W-:-:S05]  /*35a0*/  @!P2 PRMT R4, R5, 0x7632, R4 ;  /* 0x000076320504a816 */ /* 0x000fca0000000004 */
[----:B------:R0:W-:Y:S02]  /*35b0*/  STL.S16 [R1+0x194], R4 ;  /* 0x0001940401007387 */ /* 0x0001e40000100600 */
[----:B0-----:R-:W-:-:S06]  /*35c0*/  HFMA2 R4, -RZ, RZ, 0, 0 ;  /* 0x00000000ff047431 */ /* 0x001fcc00000001ff */
[----:B---3--:R0:W2:Y:S01]  /*35d0*/  @!P0 LDG.E R4, desc[UR10][R6.64] ;  /* 0x0000000a06048981 */ /* 0x0080a2000c1e1900 */
[----:B------:R-:W-:Y:S02]  /*35e0*/  PRMT R8, RZ, 0x7610, R8 ;  /* 0x00007610ff087816 */ /* 0x000fe40000000008 */
[----:B0-----:R-:W-:Y:S02]  /*35f0*/  MOV R7, RZ ;  /* 0x000000ff00077202 */ /* 0x001fe40000000f00 */
[----:B------:R-:W-:-:S04]  /*3600*/  PRMT R9, RZ, 0x7610, R9 ;  /* 0x00007610ff097816 */ /* 0x000fc80000000009 */
[----:B------:R-:W3:Y:S01]  /*3610*/  @!P0 LDG.E R7, desc[UR10][R112.64] ;  /* 0x0000000a70078981 */ /* 0x000ee2000c1e1900 */
[C---:B--2---:R-:W-:Y:S02]  /*3620*/  @!P0 PRMT R8, R4.reuse, 0x7610, R8 ;  /* 0x0000761004088816 */ /* 0x044fe40000000008 */
[----:B------:R-:W-:-:S03]  /*3630*/  @!P0 PRMT R9, R4, 0x7632, R9 ;  /* 0x0000763204098816 */ /* 0x000fc60000000009 */
[----:B------:R0:W-:Y:S04]  /*3640*/  STL.S16 [R1+0x190], R8 ;  /* 0x0001900801007387 */ /* 0x0001e80000100600 */
[----:B------:R1:W-:Y:S04]  /*3650*/  STL.S16 [R1+0x198], R9 ;  /* 0x0001980901007387 */ /* 0x0003e80000100600 */
[----:B0-----:R-:W2:Y:S04]  /*3660*/  LDL.LU R8, [R1+0x1e4] ;  /* 0x0001e40001087983 */ /* 0x001ea80000300800 */
[----:B-1----:R-:W2:Y:S01]  /*3670*/  LDL.LU R9, [R1+0x1e0] ;  /* 0x0001e00001097983 */ /* 0x002ea20000300800 */
[----:B------:R-:W-:-:S02]  /*3680*/  PRMT R6, RZ, 0x7610, R6 ;  /* 0x00007610ff067816 */ /* 0x000fc40000000006 */
[----:B------:R-:W-:Y:S02]  /*3690*/  LOP3.LUT P1, RZ, R106, 0x80000, RZ, 0xc0, !PT ;  /* 0x000800006aff7812 */ /* 0x000fe4000782c0ff */
[----:B---3--:R-:W-:-:S05]  /*36a0*/  @!P0 PRMT R6, R7, 0x7632, R6 ;  /* 0x0000763207068816 */ /* 0x008fca0000000006 */
[----:B------:R0:W-:Y:S02]  /*36b0*/  STL.S16 [R1+0x1a0], R6 ;  /* 0x0001a00601007387 */ /* 0x0001e40000100600 */
[----:B0-----:R-:W-:-:S06]  /*36c0*/  HFMA2 R6, -RZ, RZ, 0, 0 ;  /* 0x00000000ff067431 */ /* 0x001fcc00000001ff */
[----:B--2---:R0:W2:Y:S02]  /*36d0*/  @!P1 LDG.E R6, desc[UR10][R8.64] ;  /* 0x0000000a08069981 */ /* 0x0040a4000c1e1900 */
[----:B0-----:R-:W-:-:S06]  /*36e0*/  MOV R9, RZ ;  /* 0x000000ff00097202 */ /* 0x001fcc0000000f00 */
[----:B------:R-:W3:Y:S01]  /*36f0*/  @!P1 LDG.E R9, desc[UR10][R110.64] ;  /* 0x0000000a6e099981 */ /* 0x000ee2000c1e1900 */
[----:B------:R-:W-:Y:S02]  /*3700*/  PRMT R8, RZ, 0x7610, R8 ;  /* 0x00007610ff087816 */ /* 0x000fe40000000008 */
[----:B------:R-:W-:Y:S02]  /*3710*/  LOP3.LUT P3, RZ, R106, 0x40000, RZ, 0xc0, !PT ;  /* 0x000400006aff7812 */ /* 0x000fe4000786c0ff */
[----:B---3--:R-:W-:-:S05]  /*3720*/  @!P1 PRMT R8, R9, 0x7632, R8 ;  /* 0x0000763209089816 */ /* 0x008fca0000000008 */
[----:B------:R0:W-:Y:S02]  /*3730*/  STL.S16 [R1+0x1a4], R8 ;  /* 0x0001a40801007387 */ /* 0x0001e40000100600 */
[----:B0-----:R-:W-:-:S06]  /*3740*/  HFMA2 R8, -RZ, RZ, 0, 0 ;  /* 0x00000000ff087431 */ /* 0x001fcc00000001ff */
[----:B------:R0:W3:Y:S02]  /*3750*/  @!P3 LDG.E R8, desc[UR10][R10.64] ;  /* 0x0000000a0a08b981 */ /* 0x0000e4000c1e1900 */
[----:B0-----:R-:W-:-:S06]  /*3760*/  CS2R R10, SRZ ;  /* 0x00000000000a7805 */ /* 0x001fcc000001ff00 */
[----:B------:R0:W4:Y:S01]  /*3770*/  @!P3 LDG.E R11, desc[UR10][R100.64] ;  /* 0x0000000a640bb981 */ /* 0x000122000c1e1900 */
[----:B------:R-:W-:Y:S02]  /*3780*/  PRMT R19, RZ, 0x7610, R19 ;  /* 0x00007610ff137816 */ /* 0x000fe40000000013 */
[----:B------:R-:W-:Y:S02]  /*3790*/  PRMT R13, RZ, 0x7610, R13 ;  /* 0x00007610ff0d7816 */ /* 0x000fe4000000000d */
[----:B0-----:R-:W-:Y:S02]  /*37a0*/  PRMT R100, RZ, 0x7610, R100 ;  /* 0x00007610ff647816 */ /* 0x001fe40000000064 */
[----:B------:R-:W-:Y:S02]  /*37b0*/  PRMT R101, RZ, 0x7610, R101 ;  /* 0x00007610ff657816 */ /* 0x000fe40000000065 */
[----:B------:R-:W-:Y:S02]  /*37c0*/  LOP3.LUT R98, R98, 0xffffffdf, RZ, 0xc0, !PT ;  /* 0xffffffdf62627812 */ /* 0x000fe400078ec0ff */
[----:B------:R-:W-:-:S13]  /*37d0*/  LOP3.LUT P5, RZ, R106, 0x20000, RZ, 0xc0, !PT ;  /* 0x000200006aff7812 */ /* 0x000fda00078ac0ff */
[----:B------:R0:W4:Y:S02]  /*37e0*/  @!P5 LDG.E R10, desc[UR10][R14.64] ;  /* 0x0000000a0e0ad981 */ /* 0x000124000c1e1900 */
[----:B0-----:R-:W-:-:S06]  /*37f0*/  CS2R R14, SRZ ;  /* 0x00000000000e7805 */ /* 0x001fcc000001ff00 */
[----:B------:R-:W4:Y:S01]  /*3800*/  @!P5 LDG.E R14, desc[UR10][R108.64] ;  /* 0x0000000a6c0ed981 */ /* 0x000f22000c1e1900 */
[----:B------:R-:W-:-:S04]  /*3810*/  PRMT R119, RZ, 0x7610, R119 ;  /* 0x00007610ff777816 */ /* 0x000fc80000000077 */
[----:B------:R-:W-:Y:S02]  /*3820*/  @!P0 PRMT R119, R7, 0x7610, R119 ;  /* 0x0000761007778816 */ /* 0x000fe40000000077 */
[----:B------:R-:W-:Y:S02]  /*3830*/  LOP3.LUT P0, RZ, R106, 0x8000, RZ, 0xc0, !PT ;  /* 0x000080006aff7812 */ /* 0x000fe4000780c0ff */
[----:B------:R-:W-:Y:S02]  /*3840*/  PRMT R115, RZ, 0x7610, R115 ;  /* 0x00007610ff737816 */ /* 0x000fe40000000073 */
[----:B------:R-:W-:Y:S02]  /*3850*/  PRMT R24, RZ, 0x7610, R24 ;  /* 0x00007610ff187816 */ /* 0x000fe40000000018 */
[----:B------:R-:W-:Y:S02]  /*3860*/  PRMT R20, RZ, 0x7610, R20 ;  /* 0x00007610ff147816 */ /* 0x000fe40000000014 */
[----:B--2---:R-:W-:-:S05]  /*3870*/  @!P1 PRMT R115, R6, 0x7610, R115 ;  /* 0x0000761006739816 */ /* 0x004fca0000000073 */
[----:B------:R-:W2:Y:S01]  /*3880*/  @!P0 LDG.E R15, desc[UR10][R102.64] ;  /* 0x0000000a660f8981 */ /* 0x000ea2000c1e1900 */
[----:B------:R-:W-:Y:S02]  /*3890*/  @!P1 PRMT R24, R6, 0x7632, R24 ;  /* 0x0000763206189816 */ /* 0x000fe40000000018 */
[----:B------:R-:W-:Y:S02]  /*38a0*/  @!P1 PRMT R20, R9, 0x7610, R20 ;  /* 0x0000761009149816 */ /* 0x000fe40000000014 */
[----:B------:R-:W-:Y:S02]  /*38b0*/  LOP3.LUT P1, RZ, R106, 0x4000, RZ, 0xc0, !PT ;  /* 0x000040006aff7812 */ /* 0x000fe4000782c0ff */
[C---:B---3--:R-:W-:Y:S02]  /*38c0*/  @!P3 PRMT R100, R8.reuse, 0x7610, R100 ;  /* 0x000076100864b816 */ /* 0x048fe40000000064 */
[----:B------:R-:W-:Y:S02]  /*38d0*/  @!P3 PRMT R101, R8, 0x7632, R101 ;  /* 0x000076320865b816 */ /* 0x000fe40000000065 */
[----:B----4-:R-:W-:-:S02]  /*38e0*/  @!P3 PRMT R19, R11, 0x7610, R19 ;  /* 0x000076100b13b816 */ /* 0x010fc40000000013 */
[----:B------:R-:W-:Y:S02]  /*38f0*/  @!P3 PRMT R13, R11, 0x7632, R13 ;  /* 0x000076320b0db816 */ /* 0x000fe4000000000d */
[----:B------:R-:W-:-:S03]  /*3900*/  LOP3.LUT P3, RZ, R106, 0x1000, RZ, 0xc0, !PT ;  /* 0x000010006aff7812 */ /* 0x000fc6000786c0ff */
[----:B------:R0:W-:Y:S10]  /*3910*/  STL.S16 [R1+0x114], R13 ;  /* 0x0001140d01007387 */ /* 0x0001f40000100600 */
[----:B------:R-:W-:-:S02]  /*3920*/  @P3 LOP3.LUT R98, R98, 0x20, RZ, 0xfc, !PT ;  /* 0x0000002062623812 */ /* 0x000fc400078efcff */
[----:B------:R-:W-:Y:S02]  /*3930*/  LOP3.LUT P3, RZ, R106, 0x10000, RZ, 0xc0, !PT ;  /* 0x000100006aff7812 */ /* 0x000fe4000786c0ff */
[----:B0-----:R-:W-:-:S11]  /*3940*/  MOV R13, RZ ;  /* 0x000000ff000d7202 */ /* 0x001fd60000000f00 */
[----:B------:R0:W3:Y:S02]  /*3950*/  @!P3 LDG.E R13, desc[UR10][R16.64] ;  /* 0x0000000a100db981 */ /* 0x0000e4000c1e1900 */
[----:B0-----:R-:W-:-:S06]  /*3960*/  CS2R R16, SRZ ;  /* 0x0000000000107805 */ /* 0x001fcc000001ff00 */
[----:B------:R-:W4:Y:S04]  /*3970*/  @!P3 LDG.E R16, desc[UR10][R104.64] ;  /* 0x0000000a6810b981 */ /* 0x000f28000c1e1900 */
[----:B------:R-:W2:Y:S04]  /*3980*/  @!P0 LDG.E R17, desc[UR10][R96.64] ;  /* 0x0000000a60118981 */ /* 0x000ea8000c1e1900 */
[----:B------:R0:W-:Y:S04]  /*3990*/  STL.S16 [R1+0x120], R20 ;  /* 0x0001201401007387 */ /* 0x0001e80000100600 */
[----:B------:R1:W-:Y:S01]  /*39a0*/  STL.S16 [R1+0x110], R19 ;  /* 0x0001101301007387 */ /* 0x0003e20000100600 */
[----:B------:R-:W-:-:S02]  /*39b0*/  LOP3.LUT P2, RZ, R106, 0x2000, RZ, 0xc0, !PT ;  /* 0x000020006aff7812 */ /* 0x000fc4000784c0ff */
[----:B0-----:R-:W-:Y:S01]  /*39c0*/  MOV R20, RZ ;  /* 0x000000ff00147202 */ /* 0x001fe20000000f00 */
[----:B-1----:R-:W-:-:S05]  /*39d0*/  HFMA2 R19, -RZ, RZ, 0, 0 ;  /* 0x00000000ff137431 */ /* 0x002fca00000001ff */
[----:B------:R0:W2:Y:S04]  /*39e0*/  @!P1 LDG.E R20, desc[UR10][R22.64] ;  /* 0x0000000a16149981 */ /* 0x0000a8000c1e1900 */
[----:B------:R1:W2:Y:S01]  /*39f0*/  @!P1 LDG.E R19, desc[UR10][R94.64] ;  /* 0x0000000a5e139981 */ /* 0x0002a2000c1e1900 */
[----:B0-----:R-:W-:-:S06]  /*3a00*/  CS2R R22, SRZ ;  /* 0x0000000000167805 */ /* 0x001fcc000001ff00 */
[----:B------:R0:W2:Y:S04]  /*3a10*/  @!P2 LDG.E R22, desc[UR10][R92.64] ;  /* 0x0000000a5c16a981 */ /* 0x0000a8000c1e1900 */
[----:B------:R-:W2:Y:S01]  /*3a20*/  @!P2 LDG.E R23, desc[UR10][R90.64] ;  /* 0x0000000a5a17a981 */ /* 0x000ea2000c1e1900 */
[----:B-1----:R-:W-:Y:S02]  /*3a30*/  PRMT R94, RZ, 0x7610, R94 ;  /* 0x00007610ff5e7816 */ /* 0x002fe4000000005e */
[----:B------:R-:W-:Y:S02]  /*3a40*/  PRMT R95, RZ, 0x7610, R95 ;  /* 0x00007610ff5f7816 */ /* 0x000fe4000000005f */
[----:B0-----:R-:W-:Y:S02]  /*3a50*/  PRMT R92, RZ, 0x7610, R92 ;  /* 0x00007610ff5c7816 */ /* 0x001fe4000000005c */
[----:B------:R-:W-:Y:S01]  /*3a60*/  PRMT R93, RZ, 0x7610, R93 ;  /* 0x00007610ff5d7816 */ /* 0x000fe2000000005d */
[----:B------:R0:W-:Y:S02]  /*3a70*/  STL.S16 [R1+0x11c], R24 ;  /* 0x00011c1801007387 */ /* 0x0001e40000100600 */
[----:B0-----:R-:W-:-:S02]  /*3a80*/  HFMA2 R24, -RZ, RZ, 0, 0 ;  /* 0x00000000ff187431 */ /* 0x001fc400000001ff */
[----:B------:R0:W-:Y:S04]  /*3a90*/  STL [R1+0x98], R3 ;  /* 0x0000980301007387 */ /* 0x0001e80000100800 */
[----:B------:R1:W-:Y:S01]  /*3aa0*/  STL [R1+0x1c], R2 ;  /* 0x00001c0201007387 */ /* 0x0003e20000100800 */
[----:B0-----:R-:W-:Y:S02]  /*3ab0*/  MOV R3, R59 ;  /* 0x0000003b00037202 */ /* 0x001fe40000000f00 */
[----:B-1----:R-:W-:Y:S02]  /*3ac0*/  MOV R2, R58 ;  /* 0x0000003a00027202 */ /* 0x002fe40000000f00 */
[----:B------:R-:W2:Y:S01]  /*3ad0*/  LDL.LU.64 R58, [R1+0x1d8] ;  /* 0x0001d800013a7983 */ /* 0x000ea20000300a00 */
[----:B------:R-:W-:-:S02]  /*3ae0*/  LOP3.LUT P4, RZ, R106, 0x800, RZ, 0xc0, !PT ;  /* 0x000008006aff7812 */ /* 0x000fc4000788c0ff */
[----:B------:R-:W-:Y:S02]  /*3af0*/  PRMT R102, RZ, 0x7610, R102 ;  /* 0x00007610ff667816 */ /* 0x000fe40000000066 */
[----:B------:R-:W-:Y:S02]  /*3b00*/  PRMT R103, RZ, 0x7610, R103 ;  /* 0x00007610ff677816 */ /* 0x000fe40000000067 */
[----:B------:R-:W-:Y:S02]  /*3b10*/  PRMT R104, RZ, 0x7610, R104 ;  /* 0x00007610ff687816 */ /* 0x000fe40000000068 */
[----:B------:R-:W-:Y:S02]  /*3b20*/  PRMT R105, RZ, 0x7610, R105 ;  /* 0x00007610ff697816 */ /* 0x000fe40000000069 */
[C---:B------:R-:W-:Y:S02]  /*3b30*/  @!P5 PRMT R102, R10.reuse, 0x7610, R102 ;  /* 0x000076100a66d816 */ /* 0x040fe40000000066 */
[----:B------:R-:W-:-:S02]  /*3b40*/  @!P5 PRMT R103, R10, 0x7632, R103 ;  /* 0x000076320a67d816 */ /* 0x000fc40000000067 */
[C---:B------:R-:W-:Y:S02]  /*3b50*/  @!P5 PRMT R104, R14.reuse, 0x7610, R104 ;  /* 0x000076100e68d816 */ /* 0x040fe40000000068 */
[----:B------:R-:W-:Y:S02]  /*3b60*/  @!P5 PRMT R105, R14, 0x7632, R105 ;  /* 0x000076320e69d816 */ /* 0x000fe40000000069 */
[C---:B------:R-:W-:Y:S02]  /*3b70*/  LOP3.LUT P5, RZ, R106.reuse, 0x400, RZ, 0xc0, !PT ;  /* 0x000004006aff7812 */ /* 0x040fe400078ac0ff */
[----:B------:R-:W-:Y:S01]  /*3b80*/  LOP3.LUT P6, RZ, R106, 0x200, RZ, 0xc0, !PT ;  /* 0x000002006aff7812 */ /* 0x000fe200078cc0ff */
[----:B------:R0:W-:Y:S04]  /*3b90*/  STL [R1+0x9c], R5 ;  /* 0x00009c0501007387 */ /* 0x0001e80000100800 */
[----:B------:R1:W-:Y:S01]  /*3ba0*/  STL [R1+0x20], R4 ;  /* 0x0000200401007387 */ /* 0x0003e20000100800 */
[----:B0-----:R-:W-:-:S02]  /*3bb0*/  MOV R5, R63 ;  /* 0x0000003f00057202 */ /* 0x001fc40000000f00 */
[----:B-1----:R-:W-:Y:S02]  /*3bc0*/  MOV R4, R62 ;  /* 0x0000003e00047202 */ /* 0x002fe40000000f00 */
[----:B------:R-:W2:Y:S01]  /*3bd0*/  LDL.LU.64 R62, [R1+0x1d0] ;  /* 0x0001d000013e7983 */ /* 0x000ea20000300a00 */
[C---:B---3--:R-:W-:Y:S02]  /*3be0*/  @!P3 PRMT R92, R13.reuse, 0x7610, R92 ;  /* 0x000076100d5cb816 */ /* 0x048fe4000000005c */
[----:B------:R-:W-:Y:S02]  /*3bf0*/  @!P3 PRMT R93, R13, 0x7632, R93 ;  /* 0x000076320d5db816 */ /* 0x000fe4000000005d */
[C---:B----4-:R-:W-:Y:S02]  /*3c00*/  @!P3 PRMT R94, R16.reuse, 0x7610, R94 ;  /* 0x00007610105eb816 */ /* 0x050fe4000000005e */
[----:B------:R-:W-:Y:S02]  /*3c10*/  @!P3 PRMT R95, R16, 0x7632, R95 ;  /* 0x00007632105fb816 */ /* 0x000fe4000000005f */
[----:B------:R-:W-:-:S13]  /*3c20*/  LOP3.LUT P3, RZ, R98, 0x20, RZ, 0xc0, !PT ;  /* 0x0000002062ff7812 */ /* 0x000fda000786c0ff */
[----:B------:R0:W3:Y:S02]  /*3c30*/  @!P3 LDG.E R24, desc[UR10][R26.64] ;  /* 0x0000000a1a18b981 */ /* 0x0000e4000c1e1900 */
[----:B0-----:R-:W-:-:S06]  /*3c40*/  CS2R R26, SRZ ;  /* 0x00000000001a7805 */ /* 0x001fcc000001ff00 */
[----:B------:R-:W4:Y:S01]  /*3c50*/  @!P3 LDG.E R26, desc[UR10][R88.64] ;  /* 0x0000000a581ab981 */ /* 0x000f22000c1e1900 */
[----:B------:R-:W-:-:S03]  /*3c60*/  LOP3.LUT R98, R98, 0xffffffef, RZ, 0xc0, !PT ;  /* 0xffffffef62627812 */ /* 0x000fc600078ec0ff */
[----:B------:R0:W4:Y:S01]  /*3c70*/  @!P4 LDG.E R27, desc[UR10][R28.64] ;  /* 0x0000000a1c1bc981 */ /* 0x000122000c1e1900 */
[----:B------:R-:W-:Y:S02]  /*3c80*/  @P2 LOP3.LUT R98, R98, 0x10, RZ, 0xfc, !PT ;  /* 0x0000001062622812 */ /* 0x000fe400078efcff */
[----:B0-----:R-:W-:Y:S02]  /*3c90*/  CS2R R28, SRZ ;  /* 0x00000000001c7805 */ /* 0x001fe4000001ff00 */
[----:B------:R-:W-:-:S04]  /*3ca0*/  LOP3.LUT R98, R98, 0xfffffff7, RZ, 0xc0, !PT ;  /* 0xfffffff762627812 */ /* 0x000fc800078ec0ff */
[----:B------:R0:W4:Y:S04]  /*3cb0*/  @!P5 LDG.E R29, desc[UR10][R30.64] ;  /* 0x0000000a1e1dd981 */ /* 0x000128000c1e1900 */
[----:B------:R-:W4:Y:S01]  /*3cc0*/  @!P4 LDG.E R28, desc[UR10][R86.64] ;  /* 0x0000000a561cc981 */ /* 0x000f22000c1e1900 */
[----:B0-----:R-:W-:Y:S02]  /*3cd0*/  CS2R R30, SRZ ;  /* 0x00000000001e7805 */ /* 0x001fe4000001ff00 */
[----:B------:R-:W-:Y:S02]  /*3ce0*/  @P3 LOP3.LUT R98, R98, 0x8, RZ, 0xfc, !PT ;  /* 0x0000000862623812 */ /* 0x000fe400078efcff */
[----:B------:R-:W-:Y:S02]  /*3cf0*/  LOP3.LUT P3, RZ, R106, 0x80, RZ, 0xc0, !PT ;  /* 0x000000806aff7812 */ /* 0x000fe4000786c0ff */
[----:B------:R0:W4:Y:S04]  /*3d00*/  @!P6 LDG.E R31, desc[UR10][R32.64] ;  /* 0x0000000a201fe981 */ /* 0x000128000c1e1900 */
[----:B------:R-:W4:Y:S01]  /*3d10*/  @!P5 LDG.E R30, desc[UR10][R84.64] ;  /* 0x0000000a541ed981 */ /* 0x000f22000c1e1900 */
[----:B0-----:R-:W-:-:S06]  /*3d20*/  CS2R R32, SRZ ;  /* 0x0000000000207805 */ /* 0x001fcc000001ff00 */
[----:B------:R0:W4:Y:S01]  /*3d30*/  @!P6 LDG.E R32, desc[UR10][R34.64] ;  /* 0x0000000a2220e981 */ /* 0x000122000c1e1900 */
[----:B------:R-:W-:Y:S02]  /*3d40*/  PRMT R91, RZ, 0x7610, R91 ;  /* 0x00007610ff5b7816 */ /* 0x000fe4000000005b */
[----:B0-----:R-:W-:Y:S02]  /*3d50*/  CS2R R34, SRZ ;  /* 0x0000000000227805 */ /* 0x001fe4000001ff00 */
[----:B------:R-:W-:Y:S02]  /*3d60*/  PRMT R90, RZ, 0x7610, R90 ;  /* 0x00007610ff5a7816 */ /* 0x000fe4000000005a */
[----:B------:R-:W-:Y:S02]  /*3d70*/  PRMT R89, RZ, 0x7610, R89 ;  /* 0x00007610ff597816 */ /* 0x000fe40000000059 */
[----:B------:R0:W4:Y:S01]  /*3d80*/  @!P3 LDG.E R35, desc[UR10][R36.64] ;  /* 0x0000000a2423b981 */ /* 0x000122000c1e1900 */
[----:B------:R-:W-:-:S02]  /*3d90*/  PRMT R88, RZ, 0x7610, R88 ;  /* 0x00007610ff587816 */ /* 0x000fc40000000058 */
[C---:B--2---:R-:W-:Y:S01]  /*3da0*/  @!P0 PRMT R91, R15.reuse, 0x7610, R91 ;  /* 0x000076100f5b8816 */ /* 0x044fe2000000005b */
[----:B------:R1:W-:Y:S01]  /*3db0*/  STL [R1+0xa0], R7 ;  /* 0x0000a00701007387 */ /* 0x0003e20000100800 */
[----:B0-----:R-:W-:Y:S02]  /*3dc0*/  CS2R R36, SRZ ;  /* 0x0000000000247805 */ /* 0x001fe4000001ff00 */
[----:B------:R-:W-:Y:S01]  /*3dd0*/  @!P0 PRMT R90, R15, 0x7632, R90 ;  /* 0x000076320f5a8816 */ /* 0x000fe2000000005a */
[----:B------:R0:W-:Y:S01]  /*3de0*/  STL [R1+0x24], R6 ;  /* 0x0000240601007387 */ /* 0x0001e20000100800 */
[C---:B------:R-:W-:Y:S02]  /*3df0*/  @!P0 PRMT R89, R17.reuse, 0x7610, R89 ;  /* 0x0000761011598816 */ /* 0x040fe40000000059 */
[----:B------:R-:W-:Y:S01]  /*3e00*/  @!P0 PRMT R88, R17, 0x7632, R88 ;  /* 0x0000763211588816 */ /* 0x000fe20000000058 */
[----:B------:R-:W2:Y:S01]  /*3e10*/  @!P3 LDG.E R36, desc[UR10][R40.64] ;  /* 0x0000000a2824b981 */ /* 0x000ea2000c1e1900 */
[----:B------:R-:W-:-:S02]  /*3e20*/  LOP3.LUT P0, RZ, R106, 0x40, RZ, 0xc0, !PT ;  /* 0x000000406aff7812 */ /* 0x000fc4000780c0ff */
[----:B-1----:R-:W-:Y:S02]  /*3e30*/  MOV R7, R67 ;  /* 0x0000004300077202 */ /* 0x002fe40000000f00 */
[----:B0-----:R-:W-:Y:S02]  /*3e40*/  MOV R6, R66 ;  /* 0x0000004200067202 */ /* 0x001fe40000000f00 */
[----:B------:R-:W2:Y:S01]  /*3e50*/  LDL.LU.64 R66, [R1+0x1c8] ;  /* 0x0001c80001427983 */ /* 0x000ea20000300a00 */
[----:B------:R-:W-:-:S03]  /*3e60*/  LOP3.LUT P2, RZ, R106, 0x100, RZ, 0xc0, !PT ;  /* 0x000001006aff7812 */ /* 0x000fc6000784c0ff */
[----:B------:R0:W-:Y:S01]  /*3e70*/  STL [R1+0x90], R21 ;  /* 0x0000901501007387 */ /* 0x0001e20000100800 */
[----:B------:R-:W-:Y:S02]  /*3e80*/  PRMT R84, RZ, 0x7610, R84 ;  /* 0x00007610ff547816 */ /* 0x000fe40000000054 */
[----:B------:R-:W-:Y:S01]  /*3e90*/  PRMT R85, RZ, 0x7610, R85 ;  /* 0x00007610ff557816 */ /* 0x000fe20000000055 */
[----:B------:R-:W2:Y:S01]  /*3ea0*/  @!P0 LDG.E R37, desc[UR10][R38.64] ;  /* 0x0000000a26258981 */ /* 0x000ea2000c1e1900 */
[----:B0-----:R-:W-:-:S05]  /*3eb0*/  MOV R21, RZ ;  /* 0x000000ff00157202 */ /* 0x001fca0000000f00 */
[----:B------:R-:W2:Y:S01]  /*3ec0*/  @!P2 LDG.E R34, desc[UR10][R82.64] ;  /* 0x0000000a5222a981 */ /* 0x000ea2000c1e1900 */
[----:B------:R-:W-:Y:S02]  /*3ed0*/  PRMT R86, RZ, 0x7610, R86 ;  /* 0x00007610ff567816 */ /* 0x000fe40000000056 */
[----:B------:R-:W-:Y:S01]  /*3ee0*/  PRMT R87, RZ, 0x7610, R87 ;  /* 0x00007610ff577816 */ /* 0x000fe20000000057 */
[----:B------:R0:W2:Y:S04]  /*3ef0*/  @!P2 LDG.E R33, desc[UR10][R80.64] ;  /* 0x0000000a5021a981 */ /* 0x0000a8000c1e1900 */
[----:B------:R-:W2:Y:S01]  /*3f00*/  @!P0 LDG.E R21, desc[UR10][R46.64] ;  /* 0x0000000a2e158981 */ /* 0x000ea2000c1e1900 */
[----:B------:R-:W-:Y:S02]  /*3f10*/  LOP3.LUT P2, RZ, R98, 0x10, RZ, 0xc0, !PT ;  /* 0x0000001062ff7812 */ /* 0x000fe4000784c0ff */
[----:B------:R-:W-:-:S02]  /*3f20*/  @!P1 PRMT R84, R19, 0x7610, R84 ;  /* 0x0000761013549816 */ /* 0x000fc40000000054 */
[----:B------:R-:W-:Y:S02]  /*3f30*/  @!P1 PRMT R85, R19, 0x7632, R85 ;  /* 0x0000763213559816 */ /* 0x000fe40000000055 */
[C---:B------:R-:W-:Y:S02]  /*3f40*/  @!P1 PRMT R86, R20.reuse, 0x7610, R86 ;  /* 0x0000761014569816 */ /* 0x040fe40000000056 */
[----:B------:R-:W-:Y:S02]  /*3f50*/  @!P1 PRMT R87, R20, 0x7632, R87 ;  /* 0x0000763214579816 */ /* 0x000fe40000000057 */
[----:B------:R-:W-:Y:S01]  /*3f60*/  LOP3.LUT P1, RZ, R106, 0x20, RZ, 0xc0, !PT ;  /* 0x000000206aff7812 */ /* 0x000fe2000782c0ff */
[----:B------:R1:W-:Y:S01]  /*3f70*/  STL [R1+0x94], R0 ;  /* 0x0000940001007387 */ /* 0x0003e20000100800 */
[----:B0-----:R-:W-:Y:S01]  /*3f80*/  PRMT R80, RZ, 0x7610, R80 ;  /* 0x00007610ff507816 */ /* 0x001fe20000000050 */
[----:B------:R-:W-:Y:S01]  /*3f90*/  HFMA2 R41, -RZ, RZ, 0, 0 ;  /* 0x00000000ff297431 */ /* 0x000fe200000001ff */
[----:B------:R-:W-:-:S02]  /*3fa0*/  PRMT R81, RZ, 0x7610, R81 ;  /* 0x00007610ff517816 */ /* 0x000fc40000000051 */
[----:B------:R-:W-:Y:S02]  /*3fb0*/  PRMT R82, RZ, 0x7610, R82 ;  /* 0x00007610ff527816 */ /* 0x000fe40000000052 */
[----:B------:R-:W-:Y:S02]  /*3fc0*/  PRMT R83, RZ, 0x7610, R83 ;  /* 0x00007610ff537816 */ /* 0x000fe40000000053 */
[----:B-1----:R-:W-:Y:S02]  /*3fd0*/  MOV R0, RZ ;  /* 0x000000ff00007202 */ /* 0x002fe40000000f00 */
[C---:B------:R-:W-:Y:S01]  /*3fe0*/  @!P2 PRMT R80, R22.reuse, 0x7610, R80 ;  /* 0x000076101650a816 */ /* 0x040fe20000000050 */
[----:B------:R0:W2:Y:S01]  /*3ff0*/  @!P1 LDG.E R41, desc[UR10][R48.64] ;  /* 0x0000000a30299981 */ /* 0x0000a2000c1e1900 */
[----:B------:R-:W-:Y:S02]  /*4000*/  @!P2 PRMT R81, R22, 0x7632, R81 ;  /* 0x000076321651a816 */ /* 0x000fe40000000051 */
[C---:B------:R-:W-:Y:S01]  /*4010*/  @!P2 PRMT R82, R23.reuse, 0x7610, R82 ;  /* 0x000076101752a816 */ /* 0x040fe20000000052 */
[----:B------:R-:W2:Y:S01]  /*4020*/  @!P1 LDG.E R0, desc[UR10][R50.64] ;  /* 0x0000000a32009981 */ /* 0x000ea2000c1e1900 */
[----:B------:R-:W-:-:S02]  /*4030*/  @!P2 PRMT R83, R23, 0x7632, R83 ;  /* 0x000076321753a816 */ /* 0x000fc40000000053 */
[----:B------:R-:W-:Y:S01]  /*4040*/  LOP3.LUT P2, RZ, R106, 0x10, RZ, 0xc0, !PT ;  /* 0x000000106aff7812 */ /* 0x000fe2000784c0ff */
[----:B0-----:R-:W-:-:S12]  /*4050*/  HFMA2 R49, -RZ, RZ, 0, 0 ;  /* 0x00000000ff317431 */ /* 0x001fd800000001ff */
[----:B------:R0:W2:Y:S02]  /*4060*/  @!P2 LDG.E R49, desc[UR10][R52.64] ;  /* 0x0000000a3431a981 */ /* 0x0000a4000c1e1900 */
[----:B0-----:R-:W-:-:S06]  /*4070*/  MOV R53, RZ ;  /* 0x000000ff00357202 */ /* 0x001fcc0000000f00 */
[----:B------:R0:W2:Y:S01]  /*4080*/  @!P2 LDG.E R53, desc[UR10][R54.64] ;  /* 0x0000000a3635a981 */ /* 0x0000a2000c1e1900 */
[----:B------:R-:W-:Y:S02]  /*4090*/  LOP3.LUT P3, RZ, R98, 0x8, RZ, 0xc0, !PT ;  /* 0x0000000862ff7812 */ /* 0x000fe4000786c0ff */
[----:B------:R-:W-:Y:S01]  /*40a0*/  PRMT R38, RZ, 0x7610, R38 ;  /* 0x00007610ff267816 */ /* 0x000fe20000000026 */
[----:B------:R1:W-:Y:S01]  /*40b0*/  STL [R1+0x10], R25 ;  /* 0x0000101901007387 */ /* 0x0003e20000100800 */
[----:B------:R-:W-:Y:S02]  /*40c0*/  PRMT R39, RZ, 0x7610, R39 ;  /* 0x00007610ff277816 */ /* 0x000fe40000000027 */
[----:B------:R-:W-:Y:S02]  /*40d0*/  PRMT R40, RZ, 0x7610, R40 ;  /* 0x00007610ff287816 */ /* 0x000fe40000000028 */
[----:B-1----:R-:W-:Y:S01]  /*40e0*/  PRMT R25, RZ, 0x7610, R25 ;  /* 0x00007610ff197816 */ /* 0x002fe20000000019 */
[----:B0-----:R-:W-:-:S02]  /*40f0*/  HFMA2 R54, -RZ, RZ, 0, 0 ;  /* 0x00000000ff367431 */ /* 0x001fc400000001ff */
[----:B------:R-:W-:Y:S02]  /*4100*/  HFMA2 R97, -RZ, RZ, 0, 0 ;  /* 0x00000000ff617431 */ /* 0x000fe400000001ff */
[C---:B---3--:R-:W-:Y:S02]  /*4110*/  @!P3 PRMT R25, R24.reuse, 0x7610, R25 ;  /* 0x000076101819b816 */ /* 0x048fe40000000019 */
[----:B------:R-:W-:Y:S02]  /*4120*/  @!P3 PRMT R38, R24, 0x7632, R38 ;  /* 0x000076321826b816 */ /* 0x000fe40000000026 */
[C---:B----4-:R-:W-:Y:S02]  /*4130*/  @!P3 PRMT R39, R26.reuse, 0x7610, R39 ;  /* 0x000076101a27b816 */ /* 0x050fe40000000027 */
[----:B------:R-:W-:Y:S02]  /*4140*/  @!P3 PRMT R40, R26, 0x7632, R40 ;  /* 0x000076321a28b816 */ /* 0x000fe40000000028 */
[----:B------:R-:W-:-:S13]  /*4150*/  LOP3.LUT P3, RZ, R106, 0x8, RZ, 0xc0, !PT ;  /* 0x000000086aff7812 */ /* 0x000fda000786c0ff */
[----:B------:R-:W3:Y:S04]  /*4160*/  @!P3 LDG.E R54, desc[UR10][R56.64] ;  /* 0x0000000a3836b981 */ /* 0x000ee8000c1e1900 */
[----:B------:R-:W4:Y:S01]  /*4170*/  @!P3 LDG.E R97, desc[UR10][R58.64] ;  /* 0x0000000a3a61b981 */ /* 0x000f22000c1e1900 */
[----:B------:R-:W-:Y:S02]  /*4180*/  PRMT R46, RZ, 0x7610, R46 ;  /* 0x00007610ff2e7816 */ /* 0x000fe4000000002e */
[----:B------:R-:W-:Y:S01]  /*4190*/  PRMT R47, RZ, 0x7610, R47 ;  /* 0x00007610ff2f7816 */ /* 0x000fe2000000002f */
[----:B------:R0:W-:Y:S01]  /*41a0*/  STL [R1+0x14], R18 ;  /* 0x0000141201007387 */ /* 0x0001e20000100800 */
[----:B------:R-:W-:Y:S02]  /*41b0*/  PRMT R48, RZ, 0x7610, R48 ;  /* 0x00007610ff307816 */ /* 0x000fe40000000030 */
[----:B------:R-:W-:-:S02]  /*41c0*/  @!P4 PRMT R46, R27, 0x7632, R46 ;  /* 0x000076321b2ec816 */ /* 0x000fc4000000002e */
[C---:B------:R-:W-:Y:S02]  /*41d0*/  @!P4 PRMT R47, R28.reuse, 0x7610, R47 ;  /* 0x000076101c2fc816 */ /* 0x040fe4000000002f */
[----:B0-----:R-:W-:Y:S02]  /*41e0*/  PRMT R18, RZ, 0x7610, R18 ;  /* 0x00007610ff127816 */ /* 0x001fe40000000012 */
[----:B------:R-:W-:Y:S02]  /*41f0*/  @!P4 PRMT R48, R28, 0x7632, R48 ;  /* 0x000076321c30c816 */ /* 0x000fe40000000030 */
[----:B------:R-:W-:Y:S01]  /*4200*/  @!P4 PRMT R18, R27, 0x7610, R18 ;  /* 0x000076101b12c816 */ /* 0x000fe20000000012 */
[----:B------:R0:W-:Y:S01]  /*4210*/  STL [R1+0x18], R12 ;  /* 0x0000180c01007387 */ /* 0x0001e20000100800 */
[----:B------:R-:W-:Y:S02]  /*4220*/  LOP3.LUT P4, RZ, R106, 0x4, RZ, 0xc0, !PT ;  /* 0x000000046aff7812 */ /* 0x000fe4000788c0ff */
[----:B------:R-:W-:-:S02]  /*4230*/  PRMT R50, RZ, 0x7610, R50 ;  /* 0x00007610ff327816 */ /* 0x000fc40000000032 */
[----:B------:R-:W-:Y:S02]  /*4240*/  PRMT R51, RZ, 0x7610, R51 ;  /* 0x00007610ff337816 */ /* 0x000fe40000000033 */
[----:B------:R-:W-:Y:S02]  /*4250*/  PRMT R52, RZ, 0x7610, R52 ;  /* 0x00007610ff347816 */ /* 0x000fe40000000034 */
[----:B0-----:R-:W-:Y:S01]  /*4260*/  PRMT R12, RZ, 0x7610, R12 ;  /* 0x00007610ff0c7816 */ /* 0x001fe2000000000c */
[----:B------:R-:W-:Y:S01]  /*4270*/  HFMA2 R108, -RZ, RZ, 0, 0 ;  /* 0x00000000ff6c7431 */ /* 0x000fe200000001ff */
[C---:B------:R-:W-:Y:S02]  /*4280*/  @!P5 PRMT R50, R29.reuse, 0x7632, R50 ;  /* 0x000076321d32d816 */ /* 0x040fe40000000032 */
[----:B------:R-:W-:Y:S02]  /*4290*/  @!P5 PRMT R12, R29, 0x7610, R12 ;  /* 0x000076101d0cd816 */ /* 0x000fe4000000000c */
[C---:B------:R-:W-:Y:S01]  /*42a0*/  @!P5 PRMT R51, R30.reuse, 0x7610, R51 ;  /* 0x000076101e33d816 */ /* 0x040fe20000000033 */
[----:B------:R0:W4:Y:S01]  /*42b0*/  @!P4 LDG.E R108, desc[UR10][R62.64] ;  /* 0x0000000a3e6cc981 */ /* 0x000122000c1e1900 */
[----:B------:R-:W-:-:S02]  /*42c0*/  @!P5 PRMT R52, R30, 0x7632, R52 ;  /* 0x000076321e34d816 */ /* 0x000fc40000000034 */
[----:B------:R-:W-:Y:S02]  /*42d0*/  LOP3.LUT R98, R98, 0xfffffffd, RZ, 0xc0, !PT ;  /* 0xfffffffd62627812 */ /* 0x000fe400078ec0ff */
[----:B------:R-:W-:Y:S02]  /*42e0*/  LOP3.LUT P5, RZ, R106, 0x2, RZ, 0xc0, !PT ;  /* 0x000000026aff7812 */ /* 0x000fe400078ac0ff */
[----:B------:R-:W-:Y:S02]  /*42f0*/  @P0 LOP3.LUT R98, R98, 0x2, RZ, 0xfc, !PT ;  /* 0x0000000262620812 */ /* 0x000fe400078efcff */
[----:B------:R-:W-:Y:S02]  /*4300*/  LOP3.LUT P0, RZ, R106, 0x80, RZ, 0xc0, !PT ;  /* 0x000000806aff7812 */ /* 0x000fe4000780c0ff */
[----:B0-----:R-:W-:Y:S02]  /*4310*/  MOV R62, RZ ;  /* 0x000000ff003e7202 */ /* 0x001fe40000000f00 */
[----:B------:R-:W-:-:S02]  /*4320*/  PRMT R55, RZ, 0x7610, R55 ;  /* 0x00007610ff377816 */ /* 0x000fc40000000037 */
[----:B------:R-:W-:Y:S02]  /*4330*/  PRMT R56, RZ, 0x7610, R56 ;  /* 0x00007610ff387816 */ /* 0x000fe40000000038 */
[----:B------:R-:W-:Y:S01]  /*4340*/  PRMT R57, RZ, 0x7610, R57 ;  /* 0x00007610ff397816 */ /* 0x000fe20000000039 */
[----:B------:R0:W4:Y:S01]  /*4350*/  @!P5 LDG.E R62, desc[UR10][R64.64] ;  /* 0x0000000a403ed981 */ /* 0x000122000c1e1900 */
[----:B------:R-:W-:Y:S02]  /*4360*/  PRMT R96, RZ, 0x7610, R96 ;  /* 0x00007610ff607816 */ /* 0x000fe40000000060 */
[----:B------:R-:W-:Y:S01]  /*4370*/  LOP3.LUT R98, R98, 0xfffffffb, RZ, 0xc0, !PT ;  /* 0xfffffffb62627812 */ /* 0x000fe200078ec0ff */
[----:B------:R1:W-:Y:S01]  /*4380*/  STL [R1+0xa4], R9 ;  /* 0x0000a40901007387 */ /* 0x0003e20000100800 */
[C---:B------:R-:W-:Y:S02]  /*4390*/  @!P6 PRMT R55, R31.reuse, 0x7610, R55 ;  /* 0x000076101f37e816 */ /* 0x040fe40000000037 */
[----:B------:R-:W-:-:S02]  /*43a0*/  @!P6 PRMT R56, R31, 0x7632, R56 ;  /* 0x000076321f38e816 */ /* 0x000fc40000000038 */
[C---:B------:R-:W-:Y:S02]  /*43b0*/  @!P6 PRMT R57, R32.reuse, 0x7610, R57 ;  /* 0x000076102039e816 */ /* 0x040fe40000000039 */
[----:B------:R-:W-:Y:S02]  /*43c0*/  @!P6 PRMT R96, R32, 0x7632, R96 ;  /* 0x000076322060e816 */ /* 0x000fe40000000060 */
[----:B------:R-:W-:Y:S01]  /*43d0*/  LOP3.LUT P6, RZ, R106, 0x1, RZ, 0xc0, !PT ;  /* 0x000000016aff7812 */ /* 0x000fe200078cc0ff */
[----:B-1----:R-:W-:Y:S01]  /*43e0*/  HFMA2 R9, -RZ, RZ, 0, 0 ;  /* 0x00000000ff097431 */ /* 0x002fe200000001ff */
[----:B------:R-:W-:Y:S02]  /*43f0*/  PRMT R63, RZ, 0x7610, R63 ;  /* 0x00007610ff3f7816 */ /* 0x000fe4000000003f */
[----:B0-----:R-:W-:Y:S02]  /*4400*/  PRMT R64, RZ, 0x7610, R64 ;  /* 0x00007610ff407816 */ /* 0x001fe40000000040 */
[----:B------:R-:W-:Y:S01]  /*4410*/  PRMT R65, RZ, 0x7610, R65 ;  /* 0x00007610ff417816 */ /* 0x000fe20000000041 */
[----:B--2---:R0:W2:Y:S01]  /*4420*/  @!P5 LDG.E R9, desc[UR10][R66.64] ;  /* 0x0000000a4209d981 */ /* 0x0040a2000c1e1900 */
[----:B------:R-:W-:-:S02]  /*4430*/  PRMT R109, RZ, 0x7610, R109 ;  /* 0x00007610ff6d7816 */ /* 0x000fc4000000006d */
[----:B------:R-:W-:Y:S02]  /*4440*/  @P1 LOP3.LUT R98, R98, 0x4, RZ, 0xfc, !PT ;  /* 0x0000000462621812 */ /* 0x000fe400078efcff */
[C---:B------:R-:W-:Y:S02]  /*4450*/  @!P0 PRMT R63, R35.reuse, 0x7610, R63 ;  /* 0x00007610233f8816 */ /* 0x040fe4000000003f */
[----:B------:R-:W-:Y:S02]  /*4460*/  @!P0 PRMT R64, R35, 0x7632, R64 ;  /* 0x0000763223408816 */ /* 0x000fe40000000040 */
[C---:B------:R-:W-:Y:S02]  /*4470*/  @!P0 PRMT R65, R36.reuse, 0x7610, R65 ;  /* 0x0000761024418816 */ /* 0x040fe40000000041 */
[----:B------:R-:W-:Y:S02]  /*4480*/  @!P0 PRMT R109, R36, 0x7632, R109 ;  /* 0x00007632246d8816 */ /* 0x000fe4000000006d */
[----:B------:R-:W-:-:S02]  /*4490*/  LOP3.LUT P0, RZ, R98, 0x2, RZ, 0xc0, !PT ;  /* 0x0000000262ff7812 */ /* 0x000fc4000780c0ff */
[----:B0-----:R-:W-:Y:S02]  /*44a0*/  MOV R66, RZ ;  /* 0x000000ff00427202 */ /* 0x001fe40000000f00 */
[----:B------:R-:W-:Y:S01]  /*44b0*/  LOP3.LUT P1, RZ, R106, 0x100, RZ, 0xc0, !PT ;  /* 0x000001006aff7812 */ /* 0x000fe2000782c0ff */
[----:B------:R0:W-:Y:S01]  /*44c0*/  STL [R1+0x28], R8 ;  /* 0x0000280801007387 */ /* 0x0001e20000100800 */
[----:B------:R-:W-:Y:S02]  /*44d0*/  MOV R58, RZ ;  /* 0x000000ff003a7202 */ /* 0x000fe40000000f00 */
[----:B------:R-:W-:Y:S01]  /*44e0*/  PRMT R67, RZ, 0x7610, R67 ;  /* 0x00007610ff437816 */ /* 0x000fe20000000043 */
[----:B------:R1:W2:Y:S01]  /*44f0*/  @!P6 LDG.E R66, desc[UR10][R68.64] ;  /* 0x0000000a4442e981 */ /* 0x0002a2000c1e1900 */
[----:B------:R-:W-:Y:S02]  /*4500*/  PRMT R59, RZ, 0x7610, R59 ;  /* 0x00007610ff3b7816 */ /* 0x000fe4000000003b */
[----:B------:R-:W-:Y:S01]  /*4510*/  PRMT R107, RZ, 0x7610, R107 ;  /* 0x00007610ff6b7816 */ /* 0x000fe2000000006b */
[----:B------:R1:W2:Y:S01]  /*4520*/  @!P4 LDG.E R58, desc[UR10][R60.64] ;  /* 0x0000000a3c3ac981 */ /* 0x0002a2000c1e1900 */
[----:B0-----:R-:W-:-:S02]  /*4530*/  PRMT R8, RZ, 0x7610, R8 ;  /* 0x00007610ff087816 */ /* 0x001fc40000000008 */
[----:B-1----:R-:W-:Y:S02]  /*4540*/  PRMT R68, RZ, 0x7610, R68 ;  /* 0x00007610ff447816 */ /* 0x002fe40000000044 */
[----:B------:R-:W-:Y:S01]  /*4550*/  PRMT R69, RZ, 0x7610, R69 ;  /* 0x00007610ff457816 */ /* 0x000fe20000000045 */
[----:B------:R0:W-:Y:S01]  /*4560*/  STL [R1+0xa8], R11 ;  /* 0x0000a80b01007387 */ /* 0x0001e20000100800 */
[C---:B------:R-:W-:Y:S02]  /*4570*/  @!P0 PRMT R8, R37.reuse, 0x7610, R8 ;  /* 0x0000761025088816 */ /* 0x040fe40000000008 */
[----:B------:R-:W-:Y:S02]  /*4580*/  @!P0 PRMT R67, R37, 0x7632, R67 ;  /* 0x0000763225438816 */ /* 0x000fe40000000043 */
[C---:B------:R-:W-:Y:S02]  /*4590*/  @!P0 PRMT R68, R21.reuse, 0x7610, R68 ;  /* 0x0000761015448816 */ /* 0x040fe40000000044 */
[----:B------:R-:W-:-:S02]  /*45a0*/  @!P0 PRMT R69, R21, 0x7632, R69 ;  /* 0x0000763215458816 */ /* 0x000fc40000000045 */
[----:B------:R-:W-:Y:S01]  /*45b0*/  PRMT R60, RZ, 0x7610, R60 ;  /* 0x00007610ff3c7816 */ /* 0x000fe2000000003c */
[----:B0-----:R-:W-:Y:S01]  /*45c0*/  HFMA2 R11, -RZ, RZ, 0, 0 ;  /* 0x00000000ff0b7431 */ /* 0x001fe200000001ff */
[----:B------:R-:W-:Y:S02]  /*45d0*/  PRMT R61, RZ, 0x7610, R61 ;  /* 0x00007610ff3d7816 */ /* 0x000fe4000000003d */
[----:B------:R-:W-:Y:S02]  /*45e0*/  LOP3.LUT P0, RZ, R98, 0x1, RZ, 0xc0, !PT ;  /* 0x0000000162ff7812 */ /* 0x000fe4000780c0ff */
[C---:B------:R-:W-:Y:S01]  /*45f0*/  @!P1 PRMT R59, R34.reuse, 0x7610, R59 ;  /* 0x00007610223b9816 */ /* 0x040fe2000000003b */
[----:B------:R0:W2:Y:S01]  /*4600*/  @!P6 LDG.E R11, desc[UR10][R70.64] ;  /* 0x0000000a460be981 */ /* 0x0000a2000c1e1900 */
[----:B------:R-:W-:Y:S02]  /*4610*/  @!P1 PRMT R60, R34, 0x7632, R60 ;  /* 0x00007632223c9816 */ /* 0x000fe4000000003c */
[----:B------:R-:W-:-:S02]  /*4620*/  @!P1 PRMT R61, R33, 0x7610, R61 ;  /* 0x00007610213d9816 */ /* 0x000fc4000000003d */
[----:B------:R-:W-:Y:S02]  /*4630*/  @!P1 PRMT R107, R33, 0x7632, R107 ;  /* 0x00007632216b9816 */ /* 0x000fe4000000006b */
[----:B------:R-:W-:Y:S02]  /*4640*/  LOP3.LUT P1, RZ, R98, 0x4, RZ, 0xc0, !PT ;  /* 0x0000000462ff7812 */ /* 0x000fe4000782c0ff */
[----:B0-----:R-:W-:Y:S01]  /*4650*/  MOV R70, RZ ;  /* 0x000000ff00467202 */ /* 0x001fe20000000f00 */
[----:B------:R0:W-:Y:S01]  /*4660*/  STL [R1+0x2c], R10 ;  /* 0x00002c0a01007387 */ /* 0x0001e20000100800 */
[----:B------:R-:W-:-:S04]  /*4670*/  PRMT R71, RZ, 0x7610, R71 ;  /* 0x00007610ff477816 */ /* 0x000fc80000000047 */
[----:B------:R1:W2:Y:S01]  /*4680*/  @!P0 LDG.E R70, desc[UR10][R72.64] ;  /* 0x0000000a48468981 */ /* 0x0002a2000c1e1900 */
[----:B0-----:R-:W-:-:S03]  /*4690*/  PRMT R10, RZ, 0x7610, R10 ;  /* 0x00007610ff0a7816 */ /* 0x001fc6000000000a */
[----:B------:R0:W-:Y:S01]  /*46a0*/  STL [R1+0xac], R14 ;  /* 0x0000ac0e01007387 */ /* 0x0001e20000100800 */
[----:B-1----:R-:W-:Y:S02]  /*46b0*/  PRMT R72, RZ, 0x7610, R72 ;  /* 0x00007610ff487816 */ /* 0x002fe40000000048 */
[----:B------:R-:W-:Y:S02]  /*46c0*/  PRMT R73, RZ, 0x7610, R73 ;  /* 0x00007610ff497816 */ /* 0x000fe40000000049 */
[C---:B------:R-:W-:Y:S02]  /*46d0*/  @!P1 PRMT R10, R41.reuse, 0x7610, R10 ;  /* 0x00007610290a9816 */ /* 0x040fe4000000000a */
[----:B------:R-:W-:Y:S01]  /*46e0*/  @!P1 PRMT R71, R41, 0x7632, R71 ;  /* 0x0000763229479816 */ /* 0x000fe20000000047 */
[----:B0-----:R-:W-:Y:S01]  /*46f0*/  HFMA2 R14, -RZ, RZ, 0, 0 ;  /* 0x00000000ff0e7431 */ /* 0x001fe200000001ff */
[C---:B------:R-:W-:Y:S02]  /*4700*/  @!P1 PRMT R72, R0.reuse, 0x7610, R72 ;  /* 0x0000761000489816 */ /* 0x040fe40000000048 */
[----:B------:R-:W-:-:S02]  /*4710*/  @!P1 PRMT R73, R0, 0x7632, R73 ;  /* 0x0000763200499816 */ /* 0x000fc40000000049 */
[----:B------:R-:W-:Y:S01]  /*4720*/  LOP3.LUT P1, RZ, R106, 0x80000000, RZ, 0xc0, !PT ;  /* 0x800000006aff7812 */ /* 0x000fe2000782c0ff */
[----:B------:R0:W2:Y:S04]  /*4730*/  @!P0 LDG.E R14, desc[UR10][R74.64] ;  /* 0x0000000a4a0e8981 */ /* 0x0000a8000c1e1900 */
[----:B------:R1:W-:Y:S01]  /*4740*/  STL [R1+0x30], R13 ;  /* 0x0000300d01007387 */ /* 0x0003e20000100800 */
[----:B0-----:R-:W-:Y:S02]  /*4750*/  MOV R74, RZ ;  /* 0x000000ff004a7202 */ /* 0x001fe40000000f00 */
[----:B------:R-:W-:Y:S02]  /*4760*/  PRMT R75, RZ, 0x7610, R75 ;  /* 0x00007610ff4b7816 */ /* 0x000fe4000000004b */
[----:B-1----:R-:W-:-:S03]  /*4770*/  PRMT R13, RZ, 0x7610, R13 ;  /* 0x00007610ff0d7816 */ /* 0x002fc6000000000d */
[----:B------:R0:W2:Y:S01]  /*4780*/  @!P1 LDG.E R74, desc[UR10][R76.64] ;  /* 0x0000000a4c4a9981 */ /* 0x0000a2000c1e1900 */
[C---:B------:R-:W-:Y:S02]  /*4790*/  @!P2 PRMT R75, R49.reuse, 0x7632, R75 ;  /* 0x00007632314ba816 */ /* 0x040fe4000000004b */
[----:B------:R-:W-:Y:S01]  /*47a0*/  @!P2 PRMT R13, R49, 0x7610, R13 ;  /* 0x00007610310da816 */ /* 0x000fe2000000000d */
[----:B------:R1:W-:Y:S01]  /*47b0*/  STL [R1+0xb0], R16 ;  /* 0x0000b01001007387 */ /* 0x0003e20000100800 */
[----:B0-----:R-:W-:Y:S02]  /*47c0*/  PRMT R76, RZ, 0x7610, R76 ;  /* 0x00007610ff4c7816 */ /* 0x001fe4000000004c */
[----:B------:R-:W-:Y:S02]  /*47d0*/  PRMT R77, RZ, 0x7610, R77 ;  /* 0x00007610ff4d7816 */ /* 0x000fe4000000004d */
[C---:B------:R-:W-:Y:S01]  /*47e0*/  @!P2 PRMT R76, R53.reuse, 0x7610, R76 ;  /* 0x00007610354ca816 */ /* 0x040fe2000000004c */
[----:B-1----:R-:W-:Y:S01]  /*47f0*/  HFMA2 R16, -RZ, RZ, 0, 0 ;  /* 0x00000000ff107431 */ /* 0x002fe200000001ff */
[----:B------:R-:W-:-:S02]  /*4800*/  @!P2 PRMT R77, R53, 0x7632, R77 ;  /* 0x00007632354da816 */ /* 0x000fc4000000004d */
[----:B------:R-:W-:-:S03]  /*4810*/  LOP3.LUT P2, RZ, R106, 0x40000000, RZ, 0xc0, !PT ;  /* 0x400000006aff7812 */ /* 0x000fc6000784c0ff */
[----:B------:R0:W2:Y:S02]  /*4820*/  @!P1 LDG.E R16, desc[UR10][R78.64] ;  /* 0x0000000a4e109981 */ /* 0x0000a4000c1e1900 */
[----:B0-----:R-:W-:-:S08]  /*4830*/  MOV R78, RZ ;  /* 0x000000ff004e7202 */ /* 0x001fd00000000f00 */
[----:B------:R-:W2:Y:S04]  /*4840*/  @!P2 LDG.E R78, desc[UR10][R124.64] ;  /* 0x0000000a7c4ea981 */ /* 0x000ea8000c1e1900 */
[----:B------:R-:W2:Y:S01]  /*4850*/  LDL.LU.64 R124, [R1+0x150] ;  /* 0x00015000017c7983 */ /* 0x000ea20000300a00 */
[----:B------:R-:W-:Y:S02]  /*4860*/  PRMT R79, RZ, 0x7610, R79 ;  /* 0x00007610ff4f7816 */ /* 0x000fe4000000004f */
[----:B------:R-:W-:Y:S01]  /*4870*/  PRMT R98, RZ, 0x7610, R98 ;  /* 0x00007610ff627816 */ /* 0x000fe20000000062 */
[----:B------:R0:W-:Y:S01]  /*4880*/  STL [R1+0x34], R15 ;  /* 0x0000340f01007387 */ /* 0x0001e20000100800 */
[----:B------:R-:W-:Y:S02]  /*4890*/  PRMT R110, RZ, 0x7610, R110 ;  /* 0x00007610ff6e7816 */ /* 0x000fe4000000006e */
[----:B0-----:R-:W-:Y:S01]  /*48a0*/  PRMT R15, RZ, 0x7610, R15 ;  /* 0x00007610ff0f7816 */ /* 0x001fe2000000000f */
[----:B------:R0:W-:Y:S04]  /*48b0*/  STL [R1+0xb4], R17 ;  /* 0x0000b41101007387 */ /* 0x0001e80000100800 */
[----:B------:R1:W-:Y:S01]  /*48c0*/  STL [R1+0xb8], R20 ;  /* 0x0000b81401007387 */ /* 0x0003e20000100800 */
[----:B0-----:R-:W-:-:S02]  /*48d0*/  HFMA2 R17, -RZ, RZ, 0, 0 ;  /* 0x00000000ff117431 */ /* 0x001fc400000001ff */
[----:B-1----:R-:W-:-:S04]  /*48e0*/  HFMA2 R20, -RZ, RZ, 0, 0 ;  /* 0x00000000ff147431 */ /* 0x002fc800000001ff */
[----:B------:R-:W2:Y:S04]  /*48f0*/  @!P2 LDG.E R17, desc[UR10][R120.64] ;  /* 0x0000000a7811a981 */ /* 0x000ea8000c1e1900 */
[----:B------:R-:W2:Y:S01]  /*4900*/  LDL.LU.64 R120, [R1+0x1c0] ;  /* 0x0001c00001787983 */ /* 0x000ea20000300a00 */
[C---:B---3--:R-:W-:Y:S02]  /*4910*/  @!P3 PRMT R15, R54.reuse, 0x7610, R15 ;  /* 0x00007610360fb816 */ /* 0x048fe4000000000f */
[----:B------:R-:W-:Y:S02]  /*4920*/  @!P3 PRMT R79, R54, 0x7632, R79 ;  /* 0x00007632364fb816 */ /* 0x000fe4000000004f */
[C---:B----4-:R-:W-:Y:S02]  /*4930*/  @!P3 PRMT R98, R97.reuse, 0x7610, R98 ;  /* 0x000076106162b816 */ /* 0x050fe40000000062 */
[----:B------:R-:W-:-:S02]  /*4940*/  @!P3 PRMT R110, R97, 0x7632, R110 ;  /* 0x00007632616eb816 */ /* 0x000fc4000000006e */
[----:B------:R-:W-:-:S13]  /*4950*/  LOP3.LUT P3, RZ, R106, 0x20000000, RZ, 0xc0, !PT ;  /* 0x200000006aff7812 */ /* 0x000fda000786c0ff */
[----:B------:R0:W3:Y:S04]  /*4960*/  @!P3 LDG.E R20, desc[UR10][R122.64] ;  /* 0x0000000a7a14b981 */ /* 0x0000e8000c1e1900 */
[----:B------:R-:W4:Y:S01]  /*4970*/  LDL.LU R122, [R1+0x1b8] ;  /* 0x0001b800017a7983 */ /* 0x000f220000300800 */
[----:B------:R-:W-:-:S03]  /*4980*/  MOV R111, RZ ;  /* 0x000000ff006f7202 */ /* 0x000fc60000000f00 */
[----:B------:R1:W-:Y:S02]  /*4990*/  STL [R1+0x40], R24 ;  /* 0x0000401801007387 */ /* 0x0003e40000100800 */
[----:B-1----:R-:W-:Y:S01]  /*49a0*/  PRMT R24, RZ, 0x7610, R24 ;  /* 0x00007610ff187816 */ /* 0x002fe20000000018 */
[----:B0-----:R-:W-:-:S03]  /*49b0*/  HFMA2 R123, -RZ, RZ, 0, 0 ;  /* 0x00000000ff7b7431 */ /* 0x001fc600000001ff */
[C---:B--2---:R-:W-:Y:S01]  /*49c0*/  @!P6 PRMT R24, R66.reuse, 0x7610, R24 ;  /* 0x000076104218e816 */ /* 0x044fe20000000018 */
[----:B------:R-:W2:Y:S04]  /*49d0*/  @!P3 LDG.E R111, desc[UR10][R124.64] ;  /* 0x0000000a7c6fb981 */ /* 0x000ea8000c1e1900 */
[----:B------:R-:W3:Y:S01]  /*49e0*/  LDL.LU.64 R124, [R1+0x138] ;  /* 0x00013800017c7983 */ /* 0x000ee20000300a00 */
[----:B------:R-:W-:Y:S02]  /*49f0*/  PRMT R120, RZ, 0x7610, R120 ;  /* 0x00007610ff787816 */ /* 0x000fe40000000078 */
[----:B------:R-:W-:Y:S02]  /*4a00*/  PRMT R121, RZ, 0x7610, R121 ;  /* 0x00007610ff797816 */ /* 0x000fe40000000079 */
[----:B------:R-:W-:-:S02]  /*4a10*/  @!P6 PRMT R120, R66, 0x7632, R120 ;  /* 0x000076324278e816 */ /* 0x000fc40000000078 */
[----:B------:R-:W-:Y:S02]  /*4a20*/  @!P6 PRMT R121, R11, 0x7610, R121 ;  /* 0x000076100b79e816 */ /* 0x000fe40000000079 */
[----:B----4-:R-:W-:-:S04]  /*4a30*/  PRMT R122, RZ, 0x7610, R122 ;  /* 0x00007610ff7a7816 */ /* 0x010fc8000000007a */
[----:B------:R-:W-:Y:S02]  /*4a40*/  @!P6 PRMT R122, R11, 0x7632, R122 ;  /* 0x000076320b7ae816 */ /* 0x000fe4000000007a */
[----:B------:R-:W-:-:S13]  /*4a50*/  LOP3.LUT P6, RZ, R106, 0x4000000, RZ, 0xc0, !PT ;  /* 0x040000006aff7812 */ /* 0x000fda00078cc0ff */
[----:B------:R-:W4:Y:S01]  /*4a60*/  @!P6 LDG.E R123, desc[UR10][R4.64] ;  /* 0x0000000a047be981 */ /* 0x000f22000c1e1900 */
[----:B------:R-:W-:Y:S02]  /*4a70*/  PRMT R112, RZ, 0x7610, R112 ;  /* 0x00007610ff707816 */ /* 0x000fe40000000070 */
[----:B------:R-:W-:Y:S01]  /*4a80*/  PRMT R113, RZ, 0x7610, R113 ;  /* 0x00007610ff717816 */ /* 0x000fe20000000071 */
[----:B------:R0:W-:Y:S01]  /*4a90*/  STL [R1+0x38], R19 ;  /* 0x0000381301007387 */ /* 0x0001e20000100800 */
[----:B------:R-:W-:Y:S02]  /*4aa0*/  PRMT R114, RZ, 0x7610, R114 ;  /* 0x00007610ff727816 */ /* 0x000fe40000000072 */
[----:B------:R-:W-:Y:S01]  /*4ab0*/  PRMT R116, RZ, 0x7610, R116 ;  /* 0x00007610ff747816 */ /* 0x000fe20000000074 */
[----:B------:R1:W-:Y:S01]  /*4ac0*/  STL [R1+0x3c], R22 ;  /* 0x00003c1601007387 */ /* 0x0003e20000100800 */
[----:B------:R-:W-:Y:S02]  /*4ad0*/  PRMT R117, RZ, 0x7610, R117 ;  /* 0x00007610ff757816 */ /* 0x000fe40000000075 */
[----:B------:R-:W-:-:S02]  /*4ae0*/  PRMT R118, RZ, 0x7610, R118 ;  /* 0x00007610ff767816 */ /* 0x000fc40000000076 */
[----:B0-----:R-:W-:Y:S02]  /*4af0*/  PRMT R19, RZ, 0x7610, R19 ;  /* 0x00007610ff137816 */ /* 0x001fe40000000013 */
[----:B-1----:R-:W-:Y:S02]  /*4b00*/  PRMT R22, RZ, 0x7610, R22 ;  /* 0x00007610ff167816 */ /* 0x002fe40000000016 */
[C---:B------:R-:W-:Y:S02]  /*4b10*/  @!P4 PRMT R19, R58.reuse, 0x7610, R19 ;  /* 0x000076103a13c816 */ /* 0x040fe40000000013 */
[----:B------:R-:W-:Y:S02]  /*4b20*/  @!P4 PRMT R112, R58, 0x7632, R112 ;  /* 0x000076323a70c816 */ /* 0x000fe40000000070 */
[C---:B------:R-:W-:Y:S02]  /*4b30*/  @!P4 PRMT R113, R108.reuse, 0x7610, R113 ;  /* 0x000076106c71c816 */ /* 0x040fe40000000071 */
[----:B------:R-:W-:-:S02]  /*4b40*/  @!P4 PRMT R114, R108, 0x7632, R114 ;  /* 0x000076326c72c816 */ /* 0x000fc40000000072 */
[C---:B------:R-:W-:Y:S02]  /*4b50*/  @!P5 PRMT R22, R62.reuse, 0x7610, R22 ;  /* 0x000076103e16d816 */ /* 0x040fe40000000016 */
[----:B------:R-:W-:Y:S02]  /*4b60*/  @!P5 PRMT R116, R62, 0x7632, R116 ;  /* 0x000076323e74d816 */ /* 0x000fe40000000074 */
[C---:B------:R-:W-:Y:S02]  /*4b70*/  @!P5 PRMT R117, R9.reuse, 0x7610, R117 ;  /* 0x000076100975d816 */ /* 0x040fe40000000075 */
[----:B------:R-:W-:Y:S02]  /*4b80*/  @!P5 PRMT R118, R9, 0x7632, R118 ;  /* 0x000076320976d816 */ /* 0x000fe40000000076 */
[C---:B------:R-:W-:Y:S02]  /*4b90*/  LOP3.LUT P4, RZ, R106.reuse, 0x10000000, RZ, 0xc0, !PT ;  /* 0x100000006aff7812 */ /* 0x040fe4000788c0ff */
[----:B------:R-:W-:-:S02]  /*4ba0*/  LOP3.LUT P5, RZ, R106, 0x8000000, RZ, 0xc0, !PT ;  /* 0x080000006aff7812 */ /* 0x000fc400078ac0ff */
[----:B------:R-:W-:-:S06]  /*4bb0*/  MOV R106, RZ ;  /* 0x000000ff006a7202 */ /* 0x000fcc0000000f00 */
[----:B------:R0:W2:Y:S02]  /*4bc0*/  @!P6 LDG.E R106, desc[UR10][R2.64] ;  /* 0x0000000a026ae981 */ /* 0x0000a4000c1e1900 */
[----:B0-----:R-:W0:Y:S02]  /*4bd0*/  S2R R3, SR_TID.X ;  /* 0x0000000000037919 */ /* 0x001e240000002100 */
[----:B------:R1:W-:Y:S04]  /*4be0*/  STL [R1+0x44], R27 ;  /* 0x0000441b01007387 */ /* 0x0003e80000100800 */
[----:B------:R1:W-:Y:S04]  /*4bf0*/  STL [R1+0xc4], R28 ;  /* 0x0000c41c01007387 */ /* 0x0003e80000100800 */
[----:B------:R1:W-:Y:S02]  /*4c00*/  STL [R1+0x48], R29 ;  /* 0x0000481d01007387 */ /* 0x0003e40000100800 */
[----:B-1----:R-:W-:-:S02]  /*4c10*/  PRMT R27, RZ, 0x7610, R27 ;  /* 0x00007610ff1b7816 */ /* 0x002fc4000000001b */
[----:B------:R1:W-:Y:S01]  /*4c20*/  STL [R1+0xc8], R30 ;  /* 0x0000c81e01007387 */ /* 0x0003e20000100800 */
[----:B------:R-:W-:Y:S02]  /*4c30*/  PRMT R28, RZ, 0x7610, R28 ;  /* 0x00007610ff1c7816 */ /* 0x000fe4000000001c */
[----:B------:R-:W-:Y:S02]  /*4c40*/  PRMT R29, RZ, 0x7610, R29 ;  /* 0x00007610ff1d7816 */ /* 0x000fe4000000001d */
[----:B0-----:R-:W-:Y:S02]  /*4c50*/  LOP3.LUT R2, R3, 0xffff, RZ, 0xc0, !PT ;  /* 0x0000ffff03027812 */ /* 0x001fe400078ec0ff */
[----:B-1----:R-:W-:-:S03]  /*4c60*/  PRMT R30, RZ, 0x7610, R30 ;  /* 0x00007610ff1e7816 */ /* 0x002fc6000000001e */
[----:B------:R-:W-:Y:S01]  /*4c70*/  IMAD R2, R2, 0x445, RZ ;  /* 0x0000044502027824 */ /* 0x000fe200078e02ff */
[C---:B------:R-:W-:Y:S02]  /*4c80*/  @!P0 PRMT R27, R70.reuse, 0x7610, R27 ;  /* 0x00007610461b8816 */ /* 0x040fe4000000001b */
[----:B------:R-:W-:Y:S02]  /*4c90*/  @!P0 PRMT R28, R70, 0x7632, R28 ;  /* 0x00007632461c8816 */ /* 0x000fe4000000001c */
[----:B------:R-:W-:Y:S02]  /*4ca0*/  SHF.R.U32.HI R2, RZ, 0x10, R2 ;  /* 0x00000010ff027819 */ /* 0x000fe40000011602 */
[C---:B------:R-:W-:Y:S02]  /*4cb0*/  @!P0 PRMT R29, R14.reuse, 0x7610, R29 ;  /* 0x000076100e1d8816 */ /* 0x040fe4000000001d */
[----:B------:R-:W-:Y:S02]  /*4cc0*/  @!P0 PRMT R30, R14, 0x7632, R30 ;  /* 0x000076320e1e8816 */ /* 0x000fe4000000001e */
[----:B------:R-:W-:-:S02]  /*4cd0*/  ISETP.NE.AND P0, PT, RZ, UR9, PT ;  /* 0x00000009ff007c0c */ /* 0x000fc4000bf05270 */
[----:B------:R-:W-:Y:S01]  /*4ce0*/  PRMT R2, R2, 0x9910, RZ ;  /* 0x0000991002027816 */ /* 0x000fe200000000ff */
[----:B------:R0:W-:Y:S04]  /*4cf0*/  STL [R1+0xbc], R23 ;  /* 0x0000bc1701007387 */ /* 0x0001e80000100800 */
[----:B------:R1:W-:Y:S01]  /*4d00*/  STL [R1+0xc0], R26 ;  /* 0x0000c01a01007387 */ /* 0x0003e20000100800 */
[----:B------:R-:W-:Y:S01]  /*4d10*/  IMAD R2, R2, 0x3c, RZ ;  /* 0x0000003c02027824 */ /* 0x000fe200078e02ff */
[----:B0-----:R-:W-:Y:S01]  /*4d20*/  MOV R23, RZ ;  /* 0x000000ff00177202 */ /* 0x001fe20000000f00 */
[----:B-1----:R-:W-:-:S03]  /*4d30*/  HFMA2 R26, -RZ, RZ, 0, 0 ;  /* 0x00000000ff1a7431 */ /* 0x002fc600000001ff */
[----:B------:R-:W-:-:S03]  /*4d40*/  IADD3 R2, PT, PT, RZ, -R2, RZ ;  /* 0x80000002ff027210 */ /* 0x000fc60007ffe0ff */
[----:B------:R0:W2:Y:S01]  /*4d50*/  @!P5 LDG.E R26, desc[UR10][R6.64] ;  /* 0x0000000a061ad981 */ /* 0x0000a2000c1e1900 */
[----:B------:R-:W-:Y:S01]  /*4d60*/  PRMT R2, R2, 0x7710, RZ ;  /* 0x0000771002027816 */ /* 0x000fe200000000ff */
[----:B0-----:R-:W0:Y:S03]  /*4d70*/  @P0 LDC.64 R6, c[0x0][0x3b0] ;  /* 0x0000ec00ff060b82 */ /* 0x001e260000000a00 */
[----:B------:R-:W-:-:S04]  /*4d80*/  IADD3 R2, PT, PT, R2, R3, RZ ;  /* 0x0000000302027210 */ /* 0x000fc80007ffe0ff */
[----:B------:R-:W-:Y:S02]  /*4d90*/  SHF.L.U32 R2, R2, 0x1, RZ ;  /* 0x0000000102027819 */ /* 0x000fe400000006ff */
[----:B------:R-:W-:Y:S02]  /*4da0*/  MOV R4, UR13 ;  /* 0x0000000d00047c02 */ /* 0x000fe40008000f00 */
[----:B------:R-:W-:Y:S01]  /*4db0*/  LOP3.LUT R5, R2, 0xffff, RZ, 0xc0, !PT ;  /* 0x0000ffff02057812 */ /* 0x000fe200078ec0ff */
[----:B------:R-:W-:-:S04]  /*4dc0*/  UIMAD.WIDE UR6, UR8, 0x8, UR6 ;  /* 0x00000008080678a5 */ /* 0x000fc8000f8e0206 */
[----:B------:R-:W-:Y:S01]  /*4dd0*/  IMAD R4, R4, 0x78, R5 ;  /* 0x0000007804047824 */ /* 0x000fe200078e0205 */
[----:B------:R0:W-:Y:S04]  /*4de0*/  STL [R1+0x140], R5 ;  /* 0x0001400501007387 */ /* 0x0001e80000100800 */
[----:B---3--:R1:W3:Y:S02]  /*4df0*/  @!P5 LDG.E R23, desc[UR10][R124.64] ;  /* 0x0000000a7c17d981 */ /* 0x0082e4000c1e1900 */
[----:B-1----:R-:W1:Y:S02]  /*4e00*/  LDC.64 R124, c[0x0][0x3a8] ;  /* 0x0000ea00ff7c7b82 */ /* 0x002e640000000a00 */
[----:B-1----:R-:W-:-:S04]  /*4e10*/  IMAD.WIDE R124, R4, 0x4, R124 ;  /* 0x00000004047c7825 */ /* 0x002fc800078e027c */
[----:B0-----:R-:W-:Y:S01]  /*4e20*/  @P0 IMAD.WIDE R4, R4, 0x4, R6 ;  /* 0x0000000404040825 */ /* 0x001fe200078e0206 */
[----:B------:R-:W-:Y:S02]  /*4e30*/  MOV R6, UR6 ;  /* 0x0000000600067c02 */ /* 0x000fe40008000f00 */
[----:B------:R-:W-:-:S06]  /*4e40*/  MOV R7, UR7 ;  /* 0x0000000700077c02 */ /* 0x000fcc0008000f00 */
[----:B------:R-:W3:Y:S04]  /*4e50*/  LDG.E.64 R6, desc[UR10][R6.64] ;  /* 0x0000000a06067981 */ /* 0x000ee8000c1e1b00 */
[----:B------:R0:W-:Y:S04]  /*4e60*/  STL.S16 [R1+0x19c], R119 ;  /* 0x00019c7701007387 */ /* 0x0001e80000100600 */
[----:B------:R1:W-:Y:S01]  /*4e70*/  STL.S16 [R1+0x118], R115 ;  /* 0x0001187301007387 */ /* 0x0003e20000100600 */
[----:B0-----:R-:W-:Y:S01]  /*4e80*/  HFMA2 R119, -RZ, RZ, 0, 0 ;  /* 0x00000000ff777431 */ /* 0x001fe200000001ff */
[----:B-1----:R-:W-:-:S05]  /*4e90*/  MOV R115, RZ ;  /* 0x000000ff00737202 */ /* 0x002fca0000000f00 */
[----:B------:R-:W3:Y:S04]  /*4ea0*/  @!P4 LDG.E R119, desc[UR10][R44.64] ;  /* 0x0000000a2c77c981 */ /* 0x000ee8000c1e1900 */
[----:B------:R-:W3:Y:S01]  /*4eb0*/  @!P4 LDG.E R115, desc[UR10][R42.64] ;  /* 0x0000000a2a73c981 */ /* 0x000ee2000c1e1900 */
[----:B------:R-:W-:-:S03]  /*4ec0*/  CS2R R2, SRZ ;  /* 0x0000000000027805 */ /* 0x000fc6000001ff00 */
[----:B------:R0:W-:Y:S04]  /*4ed0*/  STL [R1+0x64], R54 ;  /* 0x0000643601007387 */ /* 0x0001e80000100800 */
[----:B------:R-:W5:Y:S04]  /*4ee0*/  @P0 LDG.E.64 R2, desc[UR10][R4.64] ;  /* 0x0000000a04020981 */ /* 0x000f68000c1e1b00 */
[----:B------:R-:W5:Y:S01]  /*4ef0*/  LDL.LU.64 R42, [R1+0x1b0] ;  /* 0x0001b000012a7983 */ /* 0x000f620000300a00 */
[----:B0-----:R-:W-:-:S03]  /*4f00*/  PRMT R54, RZ, 0x7610, R54 ;  /* 0x00007610ff367816 */ /* 0x001fc60000000036 */
[----:B------:R-:W5:Y:S04]  /*4f10*/  LDL.LU.64 R44, [R1+0x1a8] ;  /* 0x0001a800012c7983 */ /* 0x000f680000300a00 */
[----:B------:R0:W5:Y:S02]  /*4f20*/  LDG.E.64 R4, desc[UR10][R124.64] ;  /* 0x0000000a7c047981 */ /* 0x000164000c1e1b00 */
[----:B0-----:R-:W-:Y:S02]  /*4f30*/  PRMT R124, RZ, 0x7610, R124 ;  /* 0x00007610ff7c7816 */ /* 0x001fe4000000007c */
[----:B------:R0:W5:Y:S04]  /*4f40*/  LDL R125, [R1+0x170] ;  /* 0x00017000017d7983 */ /* 0x0001680000100800 */
[----:B----4-:R1:W-:Y:S01]  /*4f50*/  STL [R1+0x10c], R123 ;  /* 0x00010c7b01007387 */ /* 0x0103e20000100800 */
[----:B------:R-:W-:-:S02]  /*4f60*/  @!P6 PRMT R54, R123, 0x7610, R54 ;  /* 0x000076107b36e816 */ /* 0x000fc40000000036 */
[----:B------:R-:W-:Y:S02]  /*4f70*/  @!P6 PRMT R124, R123, 0x7632, R124 ;  /* 0x000076327b7ce816 */ /* 0x000fe4000000007c */
[----:B-1----:R0:W5:Y:S04]  /*4f80*/  LDL R123, [R1+0x168] ;  /* 0x00016800017b7983 */ /* 0x0021680000100800 */
[----:B------:R-:W-:Y:S04]  /*4f90*/  STL [R1+0x50], R34 ;  /* 0x0000502201007387 */ /* 0x000fe80000100800 */
        /* <DEDUP_REMOVED lines=9> */
[----:B--2---:R-:W-:Y:S04]  /*5030*/  STL [R1+0x80], R111 ;  /* 0x0000806f01007387 */ /* 0x004fe80000100800 */
[----:B------:R-:W-:Y:S04]  /*5040*/  STL [R1+0x8c], R106 ;  /* 0x00008c6a01007387 */ /* 0x000fe80000100800 */
[----:B------:R1:W-:Y:S04]  /*5050*/  STL [R1+0x58], R37 ;  /* 0x0000582501007387 */ /* 0x0003e80000100800 */
[----:B------:R2:W-:Y:S04]  /*5060*/  STL [R1+0x5c], R41 ;  /* 0x00005c2901007387 */ /* 0x0005e80000100800 */
[----:B------:R4:W-:Y:S01]  /*5070*/  STL [R1+0xec], R9 ;  /* 0x0000ec0901007387 */ /* 0x0009e20000100800 */
[----:B-1----:R-:W-:-:S03]  /*5080*/  PRMT R37, RZ, 0x7610, R37 ;  /* 0x00007610ff257816 */ /* 0x002fc60000000025 */
[----:B------:R1:W-:Y:S01]  /*5090*/  STL [R1+0xf0], R11 ;  /* 0x0000f00b01007387 */ /* 0x0003e20000100800 */
[----:B--2---:R-:W-:Y:S01]  /*50a0*/  PRMT R41, RZ, 0x7610, R41 ;  /* 0x00007610ff297816 */ /* 0x004fe20000000029 */
[----:B------:R-:W-:Y:S01]  /*50b0*/  UISETP.NE.AND UP1, UPT, UR9, URZ, UPT ;  /* 0x000000ff0900728c */ /* 0x000fe2000bf25270 */
[----:B----4-:R-:W-:Y:S02]  /*50c0*/  PRMT R9, RZ, 0x7610, R9 ;  /* 0x00007610ff097816 */ /* 0x010fe40000000009 */
[----:B-1----:R-:W-:Y:S01]  /*50d0*/  PRMT R11, RZ, 0x7610, R11 ;  /* 0x00007610ff0b7816 */ /* 0x002fe2000000000b */
[----:B------:R1:W-:Y:S01]  /*50e0*/  STL [R1+0x4c], R31 ;  /* 0x00004c1f01007387 */ /* 0x0003e20000100800 */
[C---:B------:R-:W-:Y:S02]  /*50f0*/  @!P2 PRMT R9, R17.reuse, 0x7610, R9 ;  /* 0x000076101109a816 */ /* 0x040fe40000000009 */
[----:B------:R-:W-:Y:S01]  /*5100*/  @!P2 PRMT R11, R17, 0x7632, R11 ;  /* 0x00007632110ba816 */ /* 0x000fe2000000000b */
[----:B------:R2:W-:Y:S04]  /*5110*/  STL [R1+0xd8], R21 ;  /* 0x0000d81501007387 */ /* 0x0005e80000100800 */
[----:B------:R4:W-:Y:S01]  /*5120*/  STL [R1+0x60], R49 ;  /* 0x0000603101007387 */ /* 0x0009e20000100800 */
[----:B-1----:R-:W-:-:S03]  /*5130*/  PRMT R31, RZ, 0x7610, R31 ;  /* 0x00007610ff1f7816 */ /* 0x002fc6000000001f */
[----:B------:R1:W-:Y:S01]  /*5140*/  STL [R1+0xfc], R17 ;  /* 0x0000fc1101007387 */ /* 0x0003e20000100800 */
[----:B--2---:R-:W-:Y:S02]  /*5150*/  PRMT R21, RZ, 0x7610, R21 ;  /* 0x00007610ff157816 */ /* 0x004fe40000000015 */
[----:B----4-:R-:W-:Y:S02]  /*5160*/  PRMT R49, RZ, 0x7610, R49 ;  /* 0x00007610ff317816 */ /* 0x010fe40000000031 */
[----:B-1----:R-:W-:Y:S01]  /*5170*/  PRMT R17, RZ, 0x7610, R17 ;  /* 0x00007610ff117816 */ /* 0x002fe20000000011 */
[----:B------:R1:W-:Y:S01]  /*5180*/  STL [R1+0xcc], R32 ;  /* 0x0000cc2001007387 */ /* 0x0003e20000100800 */
[----:B------:R-:W-:Y:S02]  /*5190*/  @!P1 PRMT R21, R16, 0x7632, R21 ;  /* 0x0000763210159816 */ /* 0x000fe40000000015 */
[C---:B------:R-:W-:Y:S01]  /*51a0*/  @!P3 PRMT R17, R20.reuse, 0x7610, R17 ;  /* 0x000076101411b816 */ /* 0x040fe20000000011 */
[----:B------:R2:W-:Y:S01]  /*51b0*/  STL [R1+0xd0], R33 ;  /* 0x0000d02101007387 */ /* 0x0005e20000100800 */
[----:B------:R-:W-:-:S03]  /*51c0*/  @!P3 PRMT R31, R20, 0x7632, R31 ;  /* 0x00007632141fb816 */ /* 0x000fc6000000001f */
[----:B------:R4:W-:Y:S01]  /*51d0*/  STL [R1+0x54], R35 ;  /* 0x0000542301007387 */ /* 0x0009e20000100800 */
[----:B-1----:R-:W-:-:S03]  /*51e0*/  PRMT R32, RZ, 0x7610, R32 ;  /* 0x00007610ff207816 */ /* 0x002fc60000000020 */
[----:B------:R1:W-:Y:S01]  /*51f0*/  STL [R1+0xd4], R36 ;  /* 0x0000d42401007387 */ /* 0x0003e20000100800 */
[----:B--2---:R-:W-:-:S03]  /*5200*/  PRMT R33, RZ, 0x7610, R33 ;  /* 0x00007610ff217816 */ /* 0x004fc60000000021 */
[----:B------:R2:W-:Y:S01]  /*5210*/  STL [R1+0xdc], R0 ;  /* 0x0000dc0001007387 */ /* 0x0005e20000100800 */
[----:B----4-:R-:W-:-:S03]  /*5220*/  PRMT R35, RZ, 0x7610, R35 ;  /* 0x00007610ff237816 */ /* 0x010fc60000000023 */
[----:B------:R4:W-:Y:S01]  /*5230*/  STL [R1+0xf4], R14 ;  /* 0x0000f40e01007387 */ /* 0x0009e20000100800 */
[----:B------:R-:W-:Y:S02]  /*5240*/  @!P5 PRMT R49, R26, 0x7610, R49 ;  /* 0x000076101a31d816 */ /* 0x000fe40000000031 */
[----:B-1----:R-:W-:Y:S01]  /*5250*/  PRMT R36, RZ, 0x7610, R36 ;  /* 0x00007610ff247816 */ /* 0x002fe20000000024 */
[----:B------:R-:W-:Y:S01]  /*5260*/  STL [R1+0xf8], R16 ;  /* 0x0000f81001007387 */ /* 0x000fe20000100800 */
[----:B--2---:R-:W-:-:S03]  /*5270*/  PRMT R0, RZ, 0x7610, R0 ;  /* 0x00007610ff007816 */ /* 0x004fc60000000000 */
[----:B------:R1:W-:Y:S01]  /*5280*/  STL [R1+0x100], R20 ;  /* 0x0001001401007387 */ /* 0x0003e20000100800 */
[----:B----4-:R-:W-:-:S03]  /*5290*/  PRMT R14, RZ, 0x7610, R14 ;  /* 0x00007610ff0e7816 */ /* 0x010fc6000000000e */
[----:B------:R-:W-:Y:S01]  /*52a0*/  STL [R1+0x108], R26 ;  /* 0x0001081a01007387 */ /* 0x000fe20000100800 */
[----:B------:R-:W-:Y:S02]  /*52b0*/  @!P1 PRMT R0, R74, 0x7610, R0 ;  /* 0x000076104a009816 */ /* 0x000fe40000000000 */
[----:B-1----:R-:W-:Y:S02]  /*52c0*/  PRMT R20, RZ, 0x7610, R20 ;  /* 0x00007610ff147816 */ /* 0x002fe40000000014 */
[----:B---3--:R-:W-:-:S13]  /*52d0*/  R2UR UR28, R6 ;  /* 0x00000000061c72ca */ /* 0x008fda00000e0000 */
[----:B------:R-:W-:-:S05]  /*52e0*/  MOV R34, UR28 ;  /* 0x0000001c00227c02 */ /* 0x000fca0008000f00 */
[----:B------:R-:W-:-:S05]  /*52f0*/  FFMA.FTZ R34, -R34, UR28, R7 ;  /* 0x0000001c22227c23 */ /* 0x000fca0008010107 */
[----:B------:R-:W-:-:S13]  /*5300*/  FSETP.GTU.FTZ.AND P0, PT, R34, RZ, PT ;  /* 0x000000ff2200720b */ /* 0x000fda0003f1c000 */
[----:B------:R-:W-:-:S05]  /*5310*/  VOTEU.ANY UP0, P0 ;  /* 0x0000000000ff7886 */ /* 0x000fca0000000100 */
[----:B------:R-:W1:Y:S01]  /*5320*/  @UP0 LDCU UR5, c[0x0][0x3c0] ;  /* 0x00007800ff0507ac */ /* 0x000e620008000800 */
[----:B------:R-:W-:Y:S01]  /*5330*/  PLOP3.LUT P0, PT, PT, PT, UP0, 0x80, 0x8 ;  /* 0x000000000008781c */ /* 0x000fe20003f0f008 */
[----:B------:R-:W-:-:S12]  /*5340*/  STL [R1+0x84], R115 ;  /* 0x0000847301007387 */ /* 0x000fd80000100800 */
[----:B-1----:R-:W-:-:S06]  /*5350*/  @P0 FADD.FTZ R53, R34, UR5 ;  /* 0x0000000522350e21 */ /* 0x002fcc0008010000 */
[----:B------:R-:W1:Y:S01]  /*5360*/  @P0 MUFU.RSQ R53, R53 ;  /* 0x0000003500350308 */ /* 0x000e620000001400 */
[----:B------:R-:W-:Y:S01]  /*5370*/  STL [R1+0x104], R119 ;  /* 0x0001047701007387 */ /* 0x000fe20000100800 */
[C---:B------:R-:W-:Y:S02]  /*5380*/  @!P5 PRMT R41, R23.reuse, 0x7610, R41 ;  /* 0x000076101729d816 */ /* 0x040fe40000000029 */
[----:B------:R-:W-:Y:S01]  /*5390*/  @!P5 PRMT R37, R23, 0x7632, R37 ;  /* 0x000076321725d816 */ /* 0x000fe20000000025 */
[----:B------:R2:W-:Y:S01]  /*53a0*/  STL [R1+0x88], R23 ;  /* 0x0000881701007387 */ /* 0x0005e20000100800 */
[----:B------:R-:W-:Y:S02]  /*53b0*/  PRMT R7, RZ, 0x7610, R7 ;  /* 0x00007610ff077816 */ /* 0x000fe40000000007 */
[----:B------:R-:W-:Y:S02]  /*53c0*/  PRMT R6, RZ, 0x7610, R6 ;  /* 0x00007610ff067816 */ /* 0x000fe40000000006 */
[----:B------:R-:W-:-:S02]  /*53d0*/  @!P1 PRMT R7, R16, 0x7610, R7 ;  /* 0x0000761010079816 */ /* 0x000fc40000000007 */
[----:B--2---:R-:W-:Y:S02]  /*53e0*/  PRMT R23, RZ, 0x7610, R23 ;  /* 0x00007610ff177816 */ /* 0x004fe40000000017 */
[----:B-1----:R-:W-:Y:S02]  /*53f0*/  @P0 R2UR UR5, R53 ;  /* 0x00000000350502ca */ /* 0x002fe400000e0000 */
[----:B------:R-:W-:Y:S02]  /*5400*/  @!P5 PRMT R23, R26, 0x7632, R23 ;  /* 0x000076321a17d816 */ /* 0x000fe40000000017 */
[----:B------:R-:W-:Y:S02]  /*5410*/  PRMT R16, RZ, 0x7610, R16 ;  /* 0x00007610ff107816 */ /* 0x000fe40000000010 */
[----:B------:R-:W-:Y:S02]  /*5420*/  PRMT R34, RZ, 0x7610, R34 ;  /* 0x00007610ff227816 */ /* 0x000fe40000000022 */
[----:B------:R-:W-:-:S02]  /*5430*/  PRMT R53, RZ, 0x7610, R53 ;  /* 0x00007610ff357816 */ /* 0x000fc40000000035 */
[----:B------:R-:W-:Y:S02]  /*5440*/  PRMT R26, RZ, 0x7610, R26 ;  /* 0x00007610ff1a7816 */ /* 0x000fe4000000001a */
[----:B------:R-:W-:Y:S02]  /*5450*/  @!P1 PRMT R6, R74, 0x7632, R6 ;  /* 0x000076324a069816 */ /* 0x000fe40000000006 */
        /* <DEDUP_REMOVED lines=8> */
[C---:B------:R-:W-:Y:S02]  /*54e0*/  @!P6 PRMT R53, R106.reuse, 0x7610, R53 ;  /* 0x000076106a35e816 */ /* 0x040fe40000000035 */
[----:B------:R-:W-:Y:S01]  /*54f0*/  @!P6 PRMT R26, R106, 0x7632, R26 ;  /* 0x000076326a1ae816 */ /* 0x000fe2000000001a */
[----:B------:R-:W-:Y:S01]  /*5500*/  UMOV UR16, 0x3f800000 ;  /* 0x3f80000000107882 */ /* 0x000fe20000000000 */
[----:B------:R-:W-:Y:S01]  /*5510*/  @UP0 UMOV UR16, UR5 ;  /* 0x0000000500100c82 */ /* 0x000fe20008000000 */
[----:B0-----:R-:W-:Y:S05]  /*5520*/  BRA.U UP1, `(.L_x_132) ;  /* 0x0000002501647547 */ /* 0x001fea000b800000 */
[----:B------:R-:W2:Y:S04]  /*5530*/  LDL.LU R62, [R1+0x158] ;  /* 0x00015800013e7983 */ /* 0x000ea80000300800 */
[----:B------:R-:W3:Y:S04]  /*5540*/  LDL.LU R58, [R1+0x160] ;  /* 0x00016000013a7983 */ /* 0x000ee80000300800 */
[----:B------:R-:W4:Y:S04]  /*5550*/  LDL.LU R70, [R1+0x15c] ;  /* 0x00015c0001467983 */ /* 0x000f280000300800 */
[----:B------:R-:W4:Y:S04]  /*5560*/  LDL.LU R66, [R1+0x164] ;  /* 0x0001640001427983 */ /* 0x000f280000300800 */
[----:B------:R-:W4:Y:S04]  /*5570*/  LDL.LU R97, [R1+0x124] ;  /* 0x0001240001617983 */ /* 0x000f280000300800 */
[----:B------:R-:W4:Y:S04]  /*5580*/  LDL.LU R108, [R1+0x16c] ;  /* 0x00016c00016c7983 */ /* 0x000f280000300800 */
[----:B------:R-:W4:Y:S04]  /*5590*/  LDL.LU R111, [R1+0x17c] ;  /* 0x00017c00016f7983 */ /* 0x000f280000300800 */
[----:B------:R-:W4:Y:S04]  /*55a0*/  LDL.LU R119, [R1+0x184] ;  /* 0x0001840001777983 */ /* 0x000f280000300800 */
[----:B------:R-:W4:Y:S01]  /*55b0*/  LDL.LU R115, [R1+0x180] ;  /* 0x0001800001737983 */ /* 0x000f220000300800 */
[----:B--2---:R-:W-:-:S02]  /*55c0*/  SHF.L.U32 R62, R62, 0x10, RZ ;  /* 0x000000103e3e7819 */ /* 0x004fc400000006ff */
[----:B---3--:R-:W-:-:S03]  /*55d0*/  SHF.L.U32 R58, R58, 0x10, RZ ;  /* 0x000000103a3a7819 */ /* 0x008fc600000006ff */
[----:B------:R-:W-:Y:S01]  /*55e0*/  FADD.FTZ R62, R62, -UR28 ;  /* 0x8000001c3e3e7e21 */ /* 0x000fe20008010000 */
[----:B----4-:R-:W-:-:S03]  /*55f0*/  SHF.L.U32 R74, R70, 0x10, RZ ;  /* 0x00000010464a7819 */ /* 0x010fc600000006ff */
[----:B------:R-:W-:Y:S01]  /*5600*/  FMUL.FTZ R62, R62, UR16 ;  /* 0x000000103e3e7c20 */ /* 0x000fe20008410000 */
[----:B-----5:R-:W-:Y:S01]  /*5610*/  FMUL.FTZ R70, R4, R58 ;  /* 0x0000003a04467220 */ /* 0x020fe20000410000 */
[----:B------:R-:W-:Y:S01]  /*5620*/  SHF.L.U32 R66, R66, 0x10, RZ ;  /* 0x0000001042427819 */ /* 0x000fe200000006ff */
[----:B------:R-:W-:Y:S02]  /*5630*/  FADD.FTZ R74, R74, -UR28 ;  /* 0x8000001c4a4a7e21 */ /* 0x000fe40008010000 */
[----:B------:R-:W-:Y:S01]  /*5640*/  FADD.FTZ R78, RZ, R70 ;  /* 0x00000046ff4e7221 */ /* 0x000fe20000010000 */
[----:B------:R-:W-:Y:S01]  /*5650*/  SHF.L.U32 R97, R97, 0x10, RZ ;  /* 0x0000001061617819 */ /* 0x000fe200000006ff */
[----:B------:R-:W-:Y:S01]  /*5660*/  FFMA.FTZ R106, R62, R70, RZ ;  /* 0x000000463e6a7223 */ /* 0x000fe200000100ff */
[----:B------:R-:W-:Y:S01]  /*5670*/  FMUL.FTZ R74, R74, UR16 ;  /* 0x000000104a4a7c20 */ /* 0x000fe20008410000 */
[----:B------:R-:W-:Y:S02]  /*5680*/  FMUL.FTZ R70, R5, R66 ;  /* 0x0000004205467220 */ /* 0x000fe40000410000 */
[----:B------:R-:W-:Y:S01]  /*5690*/  FADD.FTZ R97, R97, -UR28 ;  /* 0x8000001c61617e21 */ /* 0x000fe20008010000 */
[----:B------:R-:W-:Y:S01]  /*56a0*/  FFMA.FTZ R62, R58, R62, RZ ;  /* 0x0000003e3a3e7223 */ /* 0x000fe200000100ff */
[----:B------:R-:W-:Y:S01]  /*56b0*/  FFMA.FTZ R106, R74, R70, R106 ;  /* 0x000000464a6a7223 */ /* 0x000fe2000001006a */
[----:B------:R-:W-:Y:S01]  /*56c0*/  FADD.FTZ R78, R70, R78 ;  /* 0x0000004e464e7221 */ /* 0x000fe20000010000 */
[----:B------:R-:W-:Y:S01]  /*56d0*/  SHF.L.U32 R70, R108, 0x10, RZ ;  /* 0x000000106c467819 */ /* 0x000fe200000006ff */
[----:B------:R-:W-:Y:S01]  /*56e0*/  FADD.FTZ R58, RZ, R58 ;  /* 0x0000003aff3a7221 */ /* 0x000fe20000010000 */
[----:B------:R-:W-:-:S03]  /*56f0*/  FMUL.FTZ R97, R97, UR16 ;  /* 0x0000001061617c20 */ /* 0x000fc60008410000 */
[C---:B------:R-:W-:Y:S01]  /*5700*/  FADD.FTZ R58, R70.reuse, R58 ;  /* 0x0000003a463a7221 */ /* 0x040fe20000010000 */
[----:B------:R-:W-:Y:S01]  /*5710*/  FFMA.FTZ R62, R70, R97, R62 ;  /* 0x00000061463e7223 */ /* 0x000fe2000001003e */
[----:B------:R-:W-:-:S04]  /*5720*/  FMUL.FTZ R70, R4, R70 ;  /* 0x0000004604467220 */ /* 0x000fc80000410000 */
[----:B------:R-:W-:Y:S02]  /*5730*/  FFMA.FTZ R106, R97, R70, R106 ;  /* 0x00000046616a7223 */ /* 0x000fe4000001006a */
[----:B------:R-:W2:Y:S01]  /*5740*/  LDL.LU R97, [R1+0x174] ;  /* 0x0001740001617983 */ /* 0x000ea20000300800 */
[----:B------:R-:W-:-:S03]  /*5750*/  SHF.L.U32 R108, R125, 0x10, RZ ;  /* 0x000000107d6c7819 */ /* 0x000fc600000006ff */
[----:B------:R-:W3:Y:S02]  /*5760*/  LDL.LU R125, [R1+0x178] ;  /* 0x00017800017d7983 */ /* 0x000ee40000300800 */
[----:B------:R-:W-:Y:S01]  /*5770*/  FADD.FTZ R108, R108, -UR28 ;  /* 0x8000001c6c6c7e21 */ /* 0x000fe20008010000 */
[----:B------:R-:W-:Y:S01]  /*5780*/  FFMA.FTZ R74, R66, R74, RZ ;  /* 0x0000004a424a7223 */ /* 0x000fe200000100ff */
[----:B------:R-:W-:Y:S02]  /*5790*/  FADD.FTZ R66, RZ, R66 ;  /* 0x00000042ff427221 */ /* 0x000fe40000010000 */
[----:B------:R-:W-:Y:S01]  /*57a0*/  FMUL.FTZ R108, R108, UR16 ;  /* 0x000000106c6c7c20 */ /* 0x000fe20008410000 */
[----:B------:R-:W-:Y:S01]  /*57b0*/  FADD.FTZ R78, R78, R70 ;  /* 0x000000464e4e7221 */ /* 0x000fe20000010000 */
[----:B------:R-:W-:Y:S02]  /*57c0*/  SHF.L.U32 R70, R123, 0x10, RZ ;  /* 0x000000107b467819 */ /* 0x000fe400000006ff */
[----:B------:R-:W4:Y:S01]  /*57d0*/  LDL.LU R123, [R1+0x198] ;  /* 0x00019800017b7983 */ /* 0x000f220000300800 */
[----:B--2---:R-:W-:-:S05]  /*57e0*/  SHF.L.U32 R97, R97, 0x10, RZ ;  /* 0x0000001061617819 */ /* 0x004fca00000006ff */
[C---:B------:R-:W-:Y:S01]  /*57f0*/  FADD.FTZ R66, R97.reuse, R66 ;  /* 0x0000004261427221 */ /* 0x040fe20000010000 */
[----:B------:R-:W-:Y:S01]  /*5800*/  FFMA.FTZ R74, R97, R108, R74 ;  /* 0x0000006c614a7223 */ /* 0x000fe2000001004a */
[----:B------:R-:W-:-:S04]  /*5810*/  FMUL.FTZ R97, R5, R97 ;  /* 0x0000006105617220 */ /* 0x000fc80000410000 */
[----:B------:R-:W-:Y:S01]  /*5820*/  FFMA.FTZ R106, R108, R97, R106 ;  /* 0x000000616c6a7223 */ /* 0x000fe2000001006a */
[----:B------:R-:W-:Y:S01]  /*5830*/  FADD.FTZ R78, R97, R78 ;  /* 0x0000004e614e7221 */ /* 0x000fe20000010000 */
[----:B------:R-:W-:Y:S01]  /*5840*/  SHF.L.U32 R97, R111, 0x10, RZ ;  /* 0x000000106f617819 */ /* 0x000fe200000006ff */
[----:B------:R-:W-:Y:S01]  /*5850*/  FADD.FTZ R111, R70, -UR28 ;  /* 0x8000001c466f7e21 */ /* 0x000fe20008010000 */
[----:B---3--:R-:W-:Y:S02]  /*5860*/  SHF.L.U32 R70, R125, 0x10, RZ ;  /* 0x000000107d467819 */ /* 0x008fe400000006ff */
[----:B------:R-:W2:Y:S01]  /*5870*/  LDL.LU R125, [R1+0x1a0] ;  /* 0x0001a000017d7983 */ /* 0x000ea20000300800 */
[----:B------:R-:W-:Y:S02]  /*5880*/  FMUL.FTZ R111, R111, UR16 ;  /* 0x000000106f6f7c20 */ /* 0x000fe40008410000 */
[----:B------:R-:W-:Y:S01]  /*5890*/  FADD.FTZ R70, R70, -UR28 ;  /* 0x8000001c46467e21 */ /* 0x000fe20008010000 */
[----:B------:R-:W-:Y:S01]  /*58a0*/  FMUL.FTZ R108, R4, R97 ;  /* 0x00000061046c7220 */ /* 0x000fe20000410000 */
[----:B------:R-:W-:Y:S01]  /*58b0*/  FADD.FTZ R58, R58, R97 ;  /* 0x000000613a3a7221 */ /* 0x000fe20000010000 */
[----:B------:R-:W-:Y:S01]  /*58c0*/  FFMA.FTZ R62, R97, R111, R62 ;  /* 0x0000006f613e7223 */ /* 0x000fe2000001003e */
[----:B------:R-:W-:Y:S01]  /*58d0*/  SHF.L.U32 R97, R119, 0x10, RZ ;  /* 0x0000001077617819 */ /* 0x000fe200000006ff */
[----:B------:R-:W-:Y:S01]  /*58e0*/  FMUL.FTZ R70, R70, UR16 ;  /* 0x0000001046467c20 */ /* 0x000fe20008410000 */
[----:B------:R-:W-:Y:S01]  /*58f0*/  FFMA.FTZ R106, R111, R108, R106 ;  /* 0x0000006c6f6a7223 */ /* 0x000fe2000001006a */
[----:B------:R-:W-:Y:S01]  /*5900*/  FADD.FTZ R78, R78, R108 ;  /* 0x0000006c4e4e7221 */ /* 0x000fe20000010000 */
[----:B------:R-:W3:Y:S01]  /*5910*/  LDL.LU R119, [R1+0x19c] ;  /* 0x00019c0001777983 */ /* 0x000ee20000300800 */
[----:B------:R-:W-:Y:S01]  /*5920*/  FADD.FTZ R66, R66, R97 ;  /* 0x0000006142427221 */ /* 0x000fe20000010000 */
[----:B------:R-:W-:Y:S01]  /*5930*/  FFMA.FTZ R74, R97, R70, R74 ;  /* 0x00000046614a7223 */ /* 0x000fe2000001004a */
[----:B------:R-:W-:Y:S01]  /*5940*/  FMUL.FTZ R97, R5, R97 ;  /* 0x0000006105617220 */ /* 0x000fe20000410000 */
[----:B------:R-:W-:Y:S01]  /*5950*/  SHF.L.U32 R111, R115, 0x10, RZ ;  /* 0x00000010736f7819 */ /* 0x000fe200000006ff */
[----:B------:R-:W4:Y:S02]  /*5960*/  LDL.LU R108, [R1+0x188] ;  /* 0x00018800016c7983 */ /* 0x000f240000300800 */
[----:B------:R-:W-:-:S02]  /*5970*/  FFMA.FTZ R106, R70, R97, R106 ;  /* 0x00000061466a7223 */ /* 0x000fc4000001006a */
[----:B------:R-:W2:Y:S01]  /*5980*/  LDL.LU R70, [R1+0x18c] ;  /* 0x00018c0001467983 */ /* 0x000ea20000300800 */
[----:B------:R-:W-:Y:S01]  /*5990*/  FADD.FTZ R111, R111, -UR28 ;  /* 0x8000001c6f6f7e21 */ /* 0x000fe20008010000 */
[----:B------:R-:W-:Y:S02]  /*59a0*/  FADD.FTZ R78, R97, R78 ;  /* 0x0000004e614e7221 */ /* 0x000fe40000010000 */
[----:B------:R-:W3:Y:S01]  /*59b0*/  LDL.LU R97, [R1+0x194] ;  /* 0x0001940001617983 */ /* 0x000ee20000300800 */
[----:B------:R-:W-:-:S03]  /*59c0*/  FMUL.FTZ R111, R111, UR16 ;  /* 0x000000106f6f7c20 */ /* 0x000fc60008410000 */
[----:B------:R-:W3:Y:S01]  /*59d0*/  LDL.LU R115, [R1+0x118] ;  /* 0x0001180001737983 */ /* 0x000ee20000300800 */
[----:B--2---:R-:W-:-:S05]  /*59e0*/  SHF.L.U32 R70, R70, 0x10, RZ ;  /* 0x0000001046467819 */ /* 0x004fca00000006ff */
[----:B------:R-:W-:Y:S01]  /*59f0*/  FADD.FTZ R58, R58, R70 ;  /* 0x000000463a3a7221 */ /* 0x000fe20000010000 */
[----:B------:R-:W-:Y:S01]  /*5a00*/  FFMA.FTZ R62, R70, R111, R62 ;  /* 0x0000006f463e7223 */ /* 0x000fe2000001003e */
[----:B------:R-:W-:-:S04]  /*5a10*/  FMUL.FTZ R70, R4, R70 ;  /* 0x0000004604467220 */ /* 0x000fc80000410000 */
[----:B------:R-:W-:Y:S02]  /*5a20*/  FFMA.FTZ R106, R111, R70, R106 ;  /* 0x000000466f6a7223 */ /* 0x000fe4000001006a */
[----:B------:R-:W2:Y:S01]  /*5a30*/  LDL.LU R111, [R1+0x190] ;  /* 0x00019000016f7983 */ /* 0x000ea20000300800 */
[----:B----4-:R-:W-:Y:S02]  /*5a40*/  SHF.L.U32 R108, R108, 0x10, RZ ;  /* 0x000000106c6c7819 */ /* 0x010fe400000006ff */
[----:B---3--:R-:W-:-:S03]  /*5a50*/  SHF.L.U32 R97, R97, 0x10, RZ ;  /* 0x0000001061617819 */ /* 0x008fc600000006ff */
[----:B------:R-:W-:Y:S01]  /*5a60*/  FADD.FTZ R108, R108, -UR28 ;  /* 0x8000001c6c6c7e21 */ /* 0x000fe20008010000 */
[----:B------:R-:W-:-:S03]  /*5a70*/  FADD.FTZ R78, R78, R70 ;  /* 0x000000464e4e7221 */ /* 0x000fc60000010000 */
[----:B------:R-:W-:Y:S01]  /*5a80*/  FMUL.FTZ R108, R108, UR16 ;  /* 0x000000106c6c7c20 */ /* 0x000fe20008410000 */
[----:B------:R-:W-:-:S03]  /*5a90*/  FADD.FTZ R66, R66, R97 ;  /* 0x0000006142427221 */ /* 0x000fc60000010000 */
[----:B------:R-:W-:Y:S01]  /*5aa0*/  FFMA.FTZ R74, R97, R108, R74 ;  /* 0x0000006c614a7223 */ /* 0x000fe2000001004a */
[----:B------:R-:W-:-:S04]  /*5ab0*/  FMUL.FTZ R97, R5, R97 ;  /* 0x0000006105617220 */ /* 0x000fc80000410000 */
[----:B------:R-:W-:Y:S01]  /*5ac0*/  FFMA.FTZ R106, R108, R97, R106 ;  /* 0x000000616c6a7223 */ /* 0x000fe2000001006a */
[----:B------:R-:W-:Y:S01]  /*5ad0*/  FADD.FTZ R78, R97, R78 ;  /* 0x0000004e614e7221 */ /* 0x000fe20000010000 */
[----:B------:R-:W-:Y:S02]  /*5ae0*/  SHF.L.U32 R97, R119, 0x10, RZ ;  /* 0x0000001077617819 */ /* 0x000fe400000006ff */
[----:B------:R-:W-:Y:S01]  /*5af0*/  SHF.L.U32 R108, R123, 0x10, RZ ;  /* 0x000000107b6c7819 */ /* 0x000fe200000006ff */
[----:B------:R-:W3:Y:S02]  /*5b00*/  LDL.LU R119, [R1+0x110] ;  /* 0x0001100001777983 */ /* 0x000ee40000300800 */
[----:B------:R-:W-:Y:S02]  /*5b10*/  FADD.FTZ R58, R58, R97 ;  /* 0x000000613a3a7221 */ /* 0x000fe40000010000 */
[----:B------:R-:W4:Y:S01]  /*5b20*/  LDL.LU R123, [R1+0x1a4] ;  /* 0x0001a400017b7983 */ /* 0x000f220000300800 */
[----:B--2---:R-:W-:-:S05]  /*5b30*/  SHF.L.U32 R70, R111, 0x10, RZ ;  /* 0x000000106f467819 */ /* 0x004fca00000006ff */
[----:B------:R-:W-:-:S04]  /*5b40*/  FADD.FTZ R70, R70, -UR28 ;  /* 0x8000001c46467e21 */ /* 0x000fc80008010000 */
[----:B------:R-:W-:-:S04]  /*5b50*/  FMUL.FTZ R70, R70, UR16 ;  /* 0x0000001046467c20 */ /* 0x000fc80008410000 */
[----:B------:R-:W-:Y:S01]  /*5b60*/  FFMA.FTZ R62, R97, R70, R62 ;  /* 0x00000046613e7223 */ /* 0x000fe2000001003e */
[----:B------:R-:W-:-:S04]  /*5b70*/  FMUL.FTZ R97, R4, R97 ;  /* 0x0000006104617220 */ /* 0x000fc80000410000 */
[----:B------:R-:W-:Y:S02]  /*5b80*/  FFMA.FTZ R106, R70, R97, R106 ;  /* 0x00000061466a7223 */ /* 0x000fe4000001006a */
[----:B------:R-:W2:Y:S01]  /*5b90*/  LDL.LU R70, [R1+0x120] ;  /* 0x0001200001467983 */ /* 0x000ea20000300800 */
[----:B------:R-:W-:-:S03]  /*5ba0*/  FADD.FTZ R78, R78, R97 ;  /* 0x000000614e4e7221 */ /* 0x000fc60000010000 */
[----:B------:R-:W4:Y:S01]  /*5bb0*/  LDL.LU R97, [R1+0x11c] ;  /* 0x00011c0001617983 */ /* 0x000f220000300800 */
[----:B------:R-:W-:-:S03]  /*5bc0*/  SHF.L.U32 R111, R125, 0x10, RZ ;  /* 0x000000107d6f7819 */ /* 0x000fc600000006ff */
[----:B------:R-:W4:Y:S01]  /*5bd0*/  LDL.LU R125, [R1+0x114] ;  /* 0x00011400017d7983 */ /* 0x000f220000300800 */
[----:B------:R-:W-:Y:S01]  /*5be0*/  FADD.FTZ R108, R108, -UR28 ;  /* 0x8000001c6c6c7e21 */ /* 0x000fe20008010000 */
[----:B------:R-:W-:-:S03]  /*5bf0*/  SHF.L.U32 R115, R115, 0x10, RZ ;  /* 0x0000001073737819 */ /* 0x000fc600000006ff */
[----:B------:R-:W-:Y:S01]  /*5c00*/  FMUL.FTZ R108, R108, UR16 ;  /* 0x000000106c6c7c20 */ /* 0x000fe20008410000 */
[----:B------:R-:W-:Y:S01]  /*5c10*/  FADD.FTZ R66, R66, R111 ;  /* 0x0000006f42427221 */ /* 0x000fe20000010000 */
[----:B------:R-:W-:Y:S02]  /*5c20*/  FADD.FTZ R115, R115, -UR28 ;  /* 0x8000001c73737e21 */ /* 0x000fe40008010000 */
[----:B------:R-:W-:Y:S01]  /*5c30*/  FFMA.FTZ R74, R111, R108, R74 ;  /* 0x0000006c6f4a7223 */ /* 0x000fe2000001004a */
[----:B------:R-:W-:Y:S01]  /*5c40*/  FMUL.FTZ R111, R5, R111 ;  /* 0x0000006f056f7220 */ /* 0x000fe20000410000 */
[----:B------:R-:W-:-:S03]  /*5c50*/  FMUL.FTZ R115, R115, UR16 ;  /* 0x0000001073737c20 */ /* 0x000fc60008410000 */
[----:B------:R-:W-:Y:S01]  /*5c60*/  FADD.FTZ R78, R111, R78 ;  /* 0x0000004e6f4e7221 */ /* 0x000fe20000010000 */
[----:B------:R-:W-:Y:S01]  /*5c70*/  FFMA.FTZ R106, R108, R111, R106 ;  /* 0x0000006f6c6a7223 */ /* 0x000fe2000001006a */
[----:B------:R-:W-:Y:S02]  /*5c80*/  SHF.L.U32 R100, R100, 0x10, RZ ;  /* 0x0000001064647819 */ /* 0x000fe400000006ff */
[----:B---3--:R-:W-:-:S03]  /*5c90*/  SHF.L.U32 R119, R119, 0x10, RZ ;  /* 0x0000001077777819 */ /* 0x008fc600000006ff */
[----:B------:R-:W-:Y:S01]  /*5ca0*/  FADD.FTZ R100, R100, -UR28 ;  /* 0x8000001c64647e21 */ /* 0x000fe20008010000 */
[----:B------:R-:W-:Y:S02]  /*5cb0*/  SHF.L.U32 R101, R101, 0x10, RZ ;  /* 0x0000001065657819 */ /* 0x000fe400000006ff */
[----:B------:R-:W-:-:S03]  /*5cc0*/  SHF.L.U32 R102, R102, 0x10, RZ ;  /* 0x0000001066667819 */ /* 0x000fc600000006ff */
[----:B------:R-:W-:Y:S01]  /*5cd0*/  FADD.FTZ R101, R101, -UR28 ;  /* 0x8000001c65657e21 */ /* 0x000fe20008010000 */
[----:B------:R-:W-:Y:S01]  /*5ce0*/  SHF.L.U32 R103, R103, 0x10, RZ ;  /* 0x0000001067677819 */ /* 0x000fe200000006ff */
[----:B------:R-:W-:Y:S02]  /*5cf0*/  FADD.FTZ R102, R102, -UR28 ;  /* 0x8000001c66667e21 */ /* 0x000fe40008010000 */
[----:B------:R-:W-:Y:S01]  /*5d00*/  FMUL.FTZ R101, R101, UR16 ;  /* 0x0000001065657c20 */ /* 0x000fe20008410000 */
[----:B------:R-:W-:Y:S02]  /*5d10*/  SHF.L.U32 R105, R105, 0x10, RZ ;  /* 0x0000001069697819 */ /* 0x000fe400000006ff */
[----:B------:R-:W-:Y:S02]  /*5d20*/  SHF.L.U32 R93, R93, 0x10, RZ ;  /* 0x000000105d5d7819 */ /* 0x000fe400000006ff */
[----:B------:R-:W-:-:S03]  /*5d30*/  SHF.L.U32 R91, R91, 0x10, RZ ;  /* 0x000000105b5b7819 */ /* 0x000fc600000006ff */
[----:B------:R-:W-:Y:S01]  /*5d40*/  FADD.FTZ R93, R93, -UR28 ;  /* 0x8000001c5d5d7e21 */ /* 0x000fe20008010000 */
[----:B------:R-:W-:Y:S01]  /*5d50*/  SHF.L.U32 R95, R95, 0x10, RZ ;  /* 0x000000105f5f7819 */ /* 0x000fe200000006ff */
[----:B------:R-:W-:Y:S02]  /*5d60*/  FADD.FTZ R91, R91, -UR28 ;  /* 0x8000001c5b5b7e21 */ /* 0x000fe40008010000 */
[----:B------:R-:W-:Y:S01]  /*5d70*/  FMUL.FTZ R93, R93, UR16 ;  /* 0x000000105d5d7c20 */ /* 0x000fe20008410000 */
[----:B------:R-:W-:Y:S01]  /*5d80*/  SHF.L.U32 R90, R90, 0x10, RZ ;  /* 0x000000105a5a7819 */ /* 0x000fe200000006ff */
[----:B------:R-:W-:Y:S01]  /*5d90*/  FMUL.FTZ R91, R91, UR16 ;  /* 0x000000105b5b7c20 */ /* 0x000fe20008410000 */
[----:B------:R-:W-:Y:S02]  /*5da0*/  SHF.L.U32 R89, R89, 0x10, RZ ;  /* 0x0000001059597819 */ /* 0x000fe400000006ff */
[----:B------:R-:W-:Y:S01]  /*5db0*/  SHF.L.U32 R84, R84, 0x10, RZ ;  /* 0x0000001054547819 */ /* 0x000fe200000006ff */
[----:B------:R-:W-:Y:S01]  /*5dc0*/  FADD.FTZ R90, R90, -UR28 ;  /* 0x8000001c5a5a7e21 */ /* 0x000fe20008010000 */
[----:B------:R-:W-:-:S03]  /*5dd0*/  SHF.L.U32 R85, R85, 0x10, RZ ;  /* 0x0000001055557819 */ /* 0x000fc600000006ff */
[----:B------:R-:W-:Y:S01]  /*5de0*/  FMUL.FTZ R90, R90, UR16 ;  /* 0x000000105a5a7c20 */ /* 0x000fe20008410000 */
[----:B------:R-:W-:Y:S01]  /*5df0*/  FADD.FTZ R84, R84, -UR28 ;  /* 0x8000001c54547e21 */ /* 0x000fe20008010000 */
[----:B------:R-:W-:Y:S01]  /*5e00*/  FADD.FTZ R85, R85, -UR28 ;  /* 0x8000001c55557e21 */ /* 0x000fe20008010000 */
[----:B------:R-:W-:Y:S02]  /*5e10*/  SHF.L.U32 R87, R87, 0x10, RZ ;  /* 0x0000001057577819 */ /* 0x000fe400000006ff */
[----:B------:R-:W-:Y:S01]  /*5e20*/  FMUL.FTZ R84, R84, UR16 ;  /* 0x0000001054547c20 */ /* 0x000fe20008410000 */
[----:B------:R-:W-:Y:S01]  /*5e30*/  FMUL.FTZ R85, R85, UR16 ;  /* 0x0000001055557c20 */ /* 0x000fe20008410000 */
[----:B------:R-:W-:Y:S02]  /*5e40*/  SHF.L.U32 R81, R81, 0x10, RZ ;  /* 0x0000001051517819 */ /* 0x000fe400000006ff */
[----:B------:R-:W-:Y:S02]  /*5e50*/  SHF.L.U32 R25, R25, 0x10, RZ ;  /* 0x0000001019197819 */ /* 0x000fe400000006ff */
[----:B------:R-:W-:Y:S01]  /*5e60*/  SHF.L.U32 R83, R83, 0x10, RZ ;  /* 0x0000001053537819 */ /* 0x000fe200000006ff */
[----:B------:R-:W-:Y:S01]  /*5e70*/  FADD.FTZ R81, R81, -UR28 ;  /* 0x8000001c51517e21 */ /* 0x000fe20008010000 */
[----:B------:R-:W-:-:S03]  /*5e80*/  SHF.L.U32 R18, R18, 0x10, RZ ;  /* 0x0000001012127819 */ /* 0x000fc600000006ff */
[----:B------:R-:W-:Y:S01]  /*5e90*/  FMUL.FTZ R81, R81, UR16 ;  /* 0x0000001051517c20 */ /* 0x000fe20008410000 */
[----:B------:R-:W-:Y:S01]  /*5ea0*/  SHF.L.U32 R39, R39, 0x10, RZ ;  /* 0x0000001027277819 */ /* 0x000fe200000006ff */
[----:B------:R-:W-:Y:S01]  /*5eb0*/  FADD.FTZ R18, R18, -UR28 ;  /* 0x8000001c12127e21 */ /* 0x000fe20008010000 */
[----:B------:R-:W-:Y:S02]  /*5ec0*/  SHF.L.U32 R46, R46, 0x10, RZ ;  /* 0x000000102e2e7819 */ /* 0x000fe400000006ff */
[----:B------:R-:W-:Y:S01]  /*5ed0*/  SHF.L.U32 R47, R47, 0x10, RZ ;  /* 0x000000102f2f7819 */ /* 0x000fe200000006ff */
[----:B------:R-:W-:Y:S02]  /*5ee0*/  FMUL.FTZ R18, R18, UR16 ;  /* 0x0000001012127c20 */ /* 0x000fe40008410000 */
        /* <DEDUP_REMOVED lines=8> */
[----:B------:R-:W-:Y:S02]  /*5f70*/  FADD.FTZ R50, R50, -UR28 ;  /* 0x8000001c32327e21 */ /* 0x000fe40008010000 */
[----:B------:R-:W-:-:S02]  /*5f80*/  FADD.FTZ R55, R55, -UR28 ;  /* 0x8000001c37377e21 */ /* 0x000fc40008010000 */
[----:B------:R-:W-:Y:S01]  /*5f90*/  FMUL.FTZ R50, R50, UR16 ;  /* 0x0000001032327c20 */ /* 0x000fe20008410000 */
[----:B------:R-:W-:Y:S02]  /*5fa0*/  SHF.L.U32 R57, R57, 0x10, RZ ;  /* 0x0000001039397819 */ /* 0x000fe400000006ff */
[----:B------:R-:W-:Y:S02]  /*5fb0*/  SHF.L.U32 R56, R56, 0x10, RZ ;  /* 0x0000001038387819 */ /* 0x000fe400000006ff */
[----:B------:R-:W-:Y:S02]  /*5fc0*/  SHF.L.U32 R59, R59, 0x10, RZ ;  /* 0x000000103b3b7819 */ /* 0x000fe400000006ff */
[----:B------:R-:W-:Y:S01]  /*5fd0*/  SHF.L.U32 R60, R60, 0x10, RZ ;  /* 0x000000103c3c7819 */ /* 0x000fe200000006ff */
[----:B------:R-:W-:Y:S02]  /*5fe0*/  FADD.FTZ R56, R56, -UR28 ;  /* 0x8000001c38387e21 */ /* 0x000fe40008010000 */
[----:B------:R-:W-:Y:S01]  /*5ff0*/  FADD.FTZ R59, R59, -UR28 ;  /* 0x8000001c3b3b7e21 */ /* 0x000fe20008010000 */
[----:B------:R-:W-:Y:S01]  /*6000*/  SHF.L.U32 R61, R61, 0x10, RZ ;  /* 0x000000103d3d7819 */ /* 0x000fe200000006ff */
[----:B------:R-:W-:Y:S01]  /*6010*/  FMUL.FTZ R56, R56, UR16 ;  /* 0x0000001038387c20 */ /* 0x000fe20008410000 */
[----:B------:R-:W-:Y:S01]  /*6020*/  FADD.FTZ R60, R60, -UR28 ;  /* 0x8000001c3c3c7e21 */ /* 0x000fe20008010000 */
[----:B------:R-:W-:-:S02]  /*6030*/  SHF.L.U32 R107, R107, 0x10, RZ ;  /* 0x000000106b6b7819 */ /* 0x000fc400000006ff */
[----:B------:R-:W-:Y:S01]  /*6040*/  SHF.L.U32 R63, R63, 0x10, RZ ;  /* 0x000000103f3f7819 */ /* 0x000fe200000006ff */
[----:B------:R-:W-:Y:S01]  /*6050*/  FMUL.FTZ R60, R60, UR16 ;  /* 0x000000103c3c7c20 */ /* 0x000fe20008410000 */
[----:B------:R-:W-:Y:S02]  /*6060*/  SHF.L.U32 R64, R64, 0x10, RZ ;  /* 0x0000001040407819 */ /* 0x000fe400000006ff */
[----:B------:R-:W-:Y:S01]  /*6070*/  SHF.L.U32 R65, R65, 0x10, RZ ;  /* 0x0000001041417819 */ /* 0x000fe200000006ff */
[----:B------:R-:W-:Y:S01]  /*6080*/  FADD.FTZ R63, R63, -UR28 ;  /* 0x8000001c3f3f7e21 */ /* 0x000fe20008010000 */
[----:B------:R-:W-:Y:S01]  /*6090*/  SHF.L.U32 R8, R8, 0x10, RZ ;  /* 0x0000001008087819 */ /* 0x000fe200000006ff */
[----:B------:R-:W-:Y:S01]  /*60a0*/  FADD.FTZ R64, R64, -UR28 ;  /* 0x8000001c40407e21 */ /* 0x000fe20008010000 */
[----:B------:R-:W-:-:S03]  /*60b0*/  SHF.L.U32 R109, R109, 0x10, RZ ;  /* 0x000000106d6d7819 */ /* 0x000fc600000006ff */
[----:B------:R-:W-:Y:S01]  /*60c0*/  FADD.FTZ R8, R8, -UR28 ;  /* 0x8000001c08087e21 */ /* 0x000fe20008010000 */
[----:B------:R-:W-:Y:S01]  /*60d0*/  FMUL.FTZ R64, R64, UR16 ;  /* 0x0000001040407c20 */ /* 0x000fe20008410000 */
[----:B------:R-:W-:Y:S02]  /*60e0*/  SHF.L.U32 R67, R67, 0x10, RZ ;  /* 0x0000001043437819 */ /* 0x000fe400000006ff */
[----:B------:R-:W-:Y:S01]  /*60f0*/  FMUL.FTZ R8, R8, UR16 ;  /* 0x0000001008087c20 */ /* 0x000fe20008410000 */
[----:B------:R-:W-:Y:S02]  /*6100*/  SHF.L.U32 R69, R69, 0x10, RZ ;  /* 0x0000001045457819 */ /* 0x000fe400000006ff */
[----:B------:R-:W-:Y:S01]  /*6110*/  FADD.FTZ R67, R67, -UR28 ;  /* 0x8000001c43437e21 */ /* 0x000fe20008010000 */
[----:B------:R-:W-:Y:S02]  /*6120*/  SHF.L.U32 R10, R10, 0x10, RZ ;  /* 0x000000100a0a7819 */ /* 0x000fe400000006ff */
[----:B--2---:R-:W-:-:S02]  /*6130*/  SHF.L.U32 R70, R70, 0x10, RZ ;  /* 0x0000001046467819 */ /* 0x004fc400000006ff */
[----:B----4-:R-:W-:-:S03]  /*6140*/  SHF.L.U32 R97, R97, 0x10, RZ ;  /* 0x0000001061617819 */ /* 0x010fc600000006ff */
[----:B------:R-:W-:-:S04]  /*6150*/  FMUL.FTZ R111, R4, R70 ;  /* 0x00000046046f7220 */ /* 0x000fc80000410000 */
[----:B------:R-:W-:Y:S01]  /*6160*/  FADD.FTZ R78, R78, R111 ;  /* 0x0000006f4e4e7221 */ /* 0x000fe20000010000 */
[----:B------:R-:W-:Y:S01]  /*6170*/  FFMA.FTZ R106, R115, R111, R106 ;  /* 0x0000006f736a7223 */ /* 0x000fe2000001006a */
[----:B------:R-:W-:Y:S01]  /*6180*/  FADD.FTZ R111, R97, -UR28 ;  /* 0x8000001c616f7e21 */ /* 0x000fe20008010000 */
[----:B------:R-:W-:-:S03]  /*6190*/  SHF.L.U32 R97, R123, 0x10, RZ ;  /* 0x000000107b617819 */ /* 0x000fc600000006ff */
[----:B------:R-:W-:Y:S01]  /*61a0*/  FMUL.FTZ R111, R111, UR16 ;  /* 0x000000106f6f7c20 */ /* 0x000fe20008410000 */
[----:B------:R-:W-:Y:S01]  /*61b0*/  FFMA.FTZ R62, R70, R115, R62 ;  /* 0x00000073463e7223 */ /* 0x000fe2000001003e */
[----:B------:R-:W-:Y:S01]  /*61c0*/  FADD.FTZ R58, R58, R70 ;  /* 0x000000463a3a7221 */ /* 0x000fe20000010000 */
[----:B------:R-:W-:Y:S01]  /*61d0*/  FMUL.FTZ R115, R100, UR16 ;  /* 0x0000001064737c20 */ /* 0x000fe20008410000 */
[----:B------:R-:W-:Y:S01]  /*61e0*/  FADD.FTZ R66, R66, R97 ;  /* 0x0000006142427221 */ /* 0x000fe20000010000 */
[----:B------:R-:W-:Y:S01]  /*61f0*/  FFMA.FTZ R74, R97, R111, R74 ;  /* 0x0000006f614a7223 */ /* 0x000fe2000001004a */
[----:B------:R-:W-:Y:S01]  /*6200*/  FMUL.FTZ R97, R5, R97 ;  /* 0x0000006105617220 */ /* 0x000fe20000410000 */
[----:B------:R-:W-:Y:S01]  /*6210*/  FADD.FTZ R58, R58, R119 ;  /* 0x000000773a3a7221 */ /* 0x000fe20000010000 */
[----:B------:R-:W-:Y:S01]  /*6220*/  FFMA.FTZ R62, R119, R115, R62 ;  /* 0x00000073773e7223 */ /* 0x000fe2000001003e */
[----:B------:R-:W-:Y:S01]  /*6230*/  FMUL.FTZ R70, R4, R119 ;  /* 0x0000007704467220 */ /* 0x000fe20000410000 */
[----:B------:R-:W-:Y:S01]  /*6240*/  FADD.FTZ R119, R97, R78 ;  /* 0x0000004e61777221 */ /* 0x000fe20000010000 */
[----:B------:R-:W-:Y:S01]  /*6250*/  FFMA.FTZ R106, R111, R97, R106 ;  /* 0x000000616f6a7223 */ /* 0x000fe2000001006a */
[----:B------:R-:W-:-:S02]  /*6260*/  SHF.L.U32 R97, R125, 0x10, RZ ;  /* 0x000000107d617819 */ /* 0x000fc400000006ff */
[----:B------:R-:W-:Y:S01]  /*6270*/  FADD.FTZ R78, R119, R70 ;  /* 0x00000046774e7221 */ /* 0x000fe20000010000 */
[----:B------:R-:W-:Y:S02]  /*6280*/  FFMA.FTZ R106, R115, R70, R106 ;  /* 0x00000046736a7223 */ /* 0x000fe4000001006a */
[----:B------:R-:W-:Y:S01]  /*6290*/  FMUL.FTZ R70, R5, R97 ;  /* 0x0000006105467220 */ /* 0x000fe20000410000 */
[----:B------:R-:W-:Y:S01]  /*62a0*/  FADD.FTZ R66, R66, R97 ;  /* 0x0000006142427221 */ /* 0x000fe20000010000 */
[----:B------:R-:W-:Y:S02]  /*62b0*/  FFMA.FTZ R74, R97, R101, R74 ;  /* 0x00000065614a7223 */ /* 0x000fe4000001004a */
[----:B------:R-:W-:Y:S01]  /*62c0*/  FADD.FTZ R78, R70, R78 ;  /* 0x0000004e464e7221 */ /* 0x000fe20000010000 */
[----:B------:R-:W-:Y:S01]  /*62d0*/  FFMA.FTZ R70, R101, R70, R106 ;  /* 0x0000004665467223 */ /* 0x000fe2000001006a */
[----:B------:R-:W-:Y:S01]  /*62e0*/  SHF.L.U32 R101, R104, 0x10, RZ ;  /* 0x0000001068657819 */ /* 0x000fe200000006ff */
[----:B------:R-:W-:Y:S01]  /*62f0*/  FADD.FTZ R97, R103, -UR28 ;  /* 0x8000001c67617e21 */ /* 0x000fe20008010000 */
[----:B------:R-:W-:Y:S01]  /*6300*/  FMUL.FTZ R103, R102, UR16 ;  /* 0x0000001066677c20 */ /* 0x000fe20008410000 */
[----:B------:R-:W-:-:S02]  /*6310*/  SHF.L.U32 R100, R92, 0x10, RZ ;  /* 0x000000105c647819 */ /* 0x000fc400000006ff */
        /* <DEDUP_REMOVED lines=9> */
[----:B------:R-:W-:Y:S01]  /*63b0*/  SHF.L.U32 R101, R94, 0x10, RZ ;  /* 0x000000105e657819 */ /* 0x000fe200000006ff */
[----:B------:R-:W-:Y:S01]  /*63c0*/  FADD.FTZ R100, R100, -UR28 ;  /* 0x8000001c64647e21 */ /* 0x000fe20008010000 */
[----:B------:R-:W-:Y:S01]  /*63d0*/  FADD.FTZ R105, R92, R105 ;  /* 0x000000695c697221 */ /* 0x000fe20000010000 */
[----:B------:R-:W-:-:S02]  /*63e0*/  FFMA.FTZ R92, R97, R92, R70 ;  /* 0x0000005c615c7223 */ /* 0x000fc40000010046 */
[----:B------:R-:W-:Y:S01]  /*63f0*/  FMUL.FTZ R97, R100, UR16 ;  /* 0x0000001064617c20 */ /* 0x000fe20008410000 */
[----:B------:R-:W-:Y:S01]  /*6400*/  FMUL.FTZ R78, R4, R101 ;  /* 0x00000065044e7220 */ /* 0x000fe20000410000 */
[----:B------:R-:W-:Y:S01]  /*6410*/  FADD.FTZ R66, R66, R95 ;  /* 0x0000005f42427221 */ /* 0x000fe20000010000 */
[----:B------:R-:W-:Y:S01]  /*6420*/  FFMA.FTZ R74, R95, R93, R74 ;  /* 0x0000005d5f4a7223 */ /* 0x000fe2000001004a */
[----:B------:R-:W-:Y:S01]  /*6430*/  FADD.FTZ R58, R58, R101 ;  /* 0x000000653a3a7221 */ /* 0x000fe20000010000 */
[----:B------:R-:W-:Y:S01]  /*6440*/  FFMA.FTZ R62, R101, R97, R62 ;  /* 0x00000061653e7223 */ /* 0x000fe2000001003e */
[----:B------:R-:W-:Y:S01]  /*6450*/  FADD.FTZ R70, R105, R78 ;  /* 0x0000004e69467221 */ /* 0x000fe20000010000 */
[----:B------:R-:W-:Y:S01]  /*6460*/  FMUL.FTZ R95, R5, R95 ;  /* 0x0000005f055f7220 */ /* 0x000fe20000410000 */
[----:B------:R-:W-:Y:S01]  /*6470*/  FFMA.FTZ R92, R97, R78, R92 ;  /* 0x0000004e615c7223 */ /* 0x000fe2000001005c */
        /* <DEDUP_REMOVED lines=10> */
[----:B------:R-:W-:Y:S01]  /*6520*/  FFMA.FTZ R74, R89, R90, R74 ;  /* 0x0000005a594a7223 */ /* 0x000fe2000001004a */
[----:B------:R-:W-:Y:S02]  /*6530*/  SHF.L.U32 R89, R86, 0x10, RZ ;  /* 0x0000001056597819 */ /* 0x000fe400000006ff */
[----:B------:R-:W-:Y:S01]  /*6540*/  SHF.L.U32 R86, R80, 0x10, RZ ;  /* 0x0000001050567819 */ /* 0x000fe200000006ff */
[----:B------:R-:W-:Y:S01]  /*6550*/  FADD.FTZ R70, R91, R70 ;  /* 0x000000465b467221 */ /* 0x000fe20000010000 */
[----:B------:R-:W-:Y:S01]  /*6560*/  FFMA.FTZ R97, R90, R91, R97 ;  /* 0x0000005b5a617223 */ /* 0x000fe20000010061 */
        /* <DEDUP_REMOVED lines=13> */
[----:B------:R-:W-:-:S04]  /*6640*/  FMUL.FTZ R66, R4, R89 ;  /* 0x0000005904427220 */ /* 0x000fc80000410000 */
[----:B------:R-:W-:Y:S01]  /*6650*/  FADD.FTZ R87, R87, R66 ;  /* 0x0000004257577221 */ /* 0x000fe20000010000 */
[----:B------:R-:W-:Y:S01]  /*6660*/  FFMA.FTZ R84, R85, R66, R84 ;  /* 0x0000004255547223 */ /* 0x000fe20000010054 */
[----:B------:R-:W-:Y:S01]  /*6670*/  FADD.FTZ R66, R25, -UR28 ;  /* 0x8000001c19427e21 */ /* 0x000fe20008010000 */
[----:B------:R-:W-:Y:S01]  /*6680*/  SHF.L.U32 R25, R38, 0x10, RZ ;  /* 0x0000001026197819 */ /* 0x000fe200000006ff */
[----:B------:R-:W-:Y:S01]  /*6690*/  FMUL.FTZ R38, R5, R83 ;  /* 0x0000005305267220 */ /* 0x000fe20000410000 */
[----:B------:R-:W-:-:S03]  /*66a0*/  FFMA.FTZ R80, R89, R85, R80 ;  /* 0x0000005559507223 */ /* 0x000fc60000010050 */
[----:B------:R-:W-:Y:S01]  /*66b0*/  FADD.FTZ R87, R38, R87 ;  /* 0x0000005726577221 */ /* 0x000fe20000010000 */
[----:B------:R-:W-:Y:S01]  /*66c0*/  FFMA.FTZ R84, R81, R38, R84 ;  /* 0x0000002651547223 */ /* 0x000fe20000010054 */
[----:B------:R-:W-:Y:S01]  /*66d0*/  FADD.FTZ R38, R25, -UR28 ;  /* 0x8000001c19267e21 */ /* 0x000fe20008010000 */
[----:B------:R-:W-:Y:S01]  /*66e0*/  FADD.FTZ R78, R78, R89 ;  /* 0x000000594e4e7221 */ /* 0x000fe20000010000 */
[----:B------:R-:W-:Y:S01]  /*66f0*/  FMUL.FTZ R85, R66, UR16 ;  /* 0x0000001042557c20 */ /* 0x000fe20008410000 */
[----:B------:R-:W-:Y:S01]  /*6700*/  SHF.L.U32 R25, R40, 0x10, RZ ;  /* 0x0000001028197819 */ /* 0x000fe200000006ff */
[----:B------:R-:W-:Y:S01]  /*6710*/  FMUL.FTZ R66, R4, R39 ;  /* 0x0000002704427220 */ /* 0x000fe20000410000 */
[----:B------:R-:W-:Y:S01]  /*6720*/  FADD.FTZ R62, R62, R83 ;  /* 0x000000533e3e7221 */ /* 0x000fe20000010000 */
[----:B------:R-:W-:Y:S01]  /*6730*/  FFMA.FTZ R58, R83, R81, R58 ;  /* 0x00000051533a7223 */ /* 0x000fe2000001003a */
[----:B------:R-:W-:Y:S01]  /*6740*/  FMUL.FTZ R38, R38, UR16 ;  /* 0x0000001026267c20 */ /* 0x000fe20008410000 */
[----:B------:R-:W-:Y:S01]  /*6750*/  FADD.FTZ R78, R78, R39 ;  /* 0x000000274e4e7221 */ /* 0x000fe20000010000 */
[----:B------:R-:W-:Y:S01]  /*6760*/  FFMA.FTZ R80, R39, R85, R80 ;  /* 0x0000005527507223 */ /* 0x000fe20000010050 */
[----:B------:R-:W-:Y:S01]  /*6770*/  FADD.FTZ R40, R87, R66 ;  /* 0x0000004257287221 */ /* 0x000fe20000010000 */
[----:B------:R-:W-:Y:S01]  /*6780*/  FFMA.FTZ R85, R85, R66, R84 ;  /* 0x0000004255557223 */ /* 0x000fe20000010054 */
[----:B------:R-:W-:Y:S01]  /*6790*/  FMUL.FTZ R39, R5, R25 ;  /* 0x0000001905277220 */ /* 0x000fe20000410000 */
[----:B------:R-:W-:Y:S01]  /*67a0*/  FADD.FTZ R62, R62, R25 ;  /* 0x000000193e3e7221 */ /* 0x000fe20000010000 */
[----:B------:R-:W-:Y:S01]  /*67b0*/  FFMA.FTZ R58, R25, R38, R58 ;  /* 0x00000026193a7223 */ /* 0x000fe2000001003a */
        /* <DEDUP_REMOVED lines=10> */
[----:B------:R-:W-:-:S03]  /*6860*/  FFMA.FTZ R85, R18, R47, R85 ;  /* 0x0000002f12557223 */ /* 0x000fc60000010055 */
[----:B------:R-:W-:Y:S01]  /*6870*/  FADD.FTZ R40, R25, R40 ;  /* 0x0000002819287221 */ /* 0x000fe20000010000 */
[----:B------:R-:W-:Y:S01]  /*6880*/  FFMA.FTZ R85, R46, R25, R85 ;  /* 0x000000192e557223 */ /* 0x000fe20000010055 */
[----:B------:R-:W-:-:S04]  /*6890*/  FMUL.FTZ R25, R4, R51 ;  /* 0x0000003304197220 */ /* 0x000fc80000410000 */
[----:B------:R-:W-:Y:S01]  /*68a0*/  FADD.FTZ R40, R40, R25 ;  /* 0x0000001928287221 */ /* 0x000fe20000010000 */
[----:B------:R-:W-:Y:S01]  /*68b0*/  FFMA.FTZ R85, R12, R25, R85 ;  /* 0x000000190c557223 */ /* 0x000fe20000010055 */
[----:B------:R-:W-:Y:S01]  /*68c0*/  SHF.L.U32 R25, R52, 0x10, RZ ;  /* 0x0000001034197819 */ /* 0x000fe200000006ff */
[----:B------:R-:W-:Y:S01]  /*68d0*/  FFMA.FTZ R80, R51, R12, R80 ;  /* 0x0000000c33507223 */ /* 0x000fe20000010050 */
[----:B------:R-:W-:Y:S01]  /*68e0*/  FADD.FTZ R78, R78, R51 ;  /* 0x000000334e4e7221 */ /* 0x000fe20000010000 */
[----:B------:R-:W-:Y:S02]  /*68f0*/  FMUL.FTZ R12, R55, UR16 ;  /* 0x00000010370c7c20 */ /* 0x000fe40008410000 */
        /* <DEDUP_REMOVED lines=8> */
[----:B------:R-:W-:-:S03]  /*6980*/  SHF.L.U32 R25, R96, 0x10, RZ ;  /* 0x0000001060197819 */ /* 0x000fc600000006ff */
[----:B------:R-:W-:Y:S01]  /*6990*/  FFMA.FTZ R85, R12, R57, R85 ;  /* 0x000000390c557223 */ /* 0x000fe20000010055 */
[----:B------:R-:W-:Y:S01]  /*69a0*/  FMUL.FTZ R12, R59, UR16 ;  /* 0x000000103b0c7c20 */ /* 0x000fe20008410000 */
[----:B------:R-:W-:Y:S01]  /*69b0*/  FADD.FTZ R40, R40, R57 ;  /* 0x0000003928287221 */ /* 0x000fe20000010000 */
[----:B------:R-:W-:Y:S01]  /*69c0*/  FMUL.FTZ R39, R5, R25 ;  /* 0x0000001905277220 */ /* 0x000fe20000410000 */
[----:B------:R-:W-:Y:S01]  /*69d0*/  FADD.FTZ R62, R62, R25 ;  /* 0x000000193e3e7221 */ /* 0x000fe20000010000 */
[----:B------:R-:W-:Y:S01]  /*69e0*/  FFMA.FTZ R58, R25, R56, R58 ;  /* 0x00000038193a7223 */ /* 0x000fe2000001003a */
        /* <DEDUP_REMOVED lines=10> */
[----:B------:R-:W-:Y:S01]  /*6a90*/  FMUL.FTZ R12, R63, UR16 ;  /* 0x000000103f0c7c20 */ /* 0x000fe20008410000 */
[----:B------:R-:W-:Y:S01]  /*6aa0*/  FMUL.FTZ R25, R4, R65 ;  /* 0x0000004104197220 */ /* 0x000fe20000410000 */
[----:B------:R-:W-:Y:S01]  /*6ab0*/  FADD.FTZ R40, R107, R40 ;  /* 0x000000286b287221 */ /* 0x000fe20000010000 */
[----:B------:R-:W-:Y:S01]  /*6ac0*/  FFMA.FTZ R85, R60, R107, R85 ;  /* 0x0000006b3c557223 */ /* 0x000fe20000010055 */
[----:B------:R-:W-:-:S02]  /*6ad0*/  FADD.FTZ R78, R78, R65 ;  /* 0x000000414e4e7221 */ /* 0x000fc40000010000 */
[----:B------:R-:W-:Y:S01]  /*6ae0*/  FADD.FTZ R40, R40, R25 ;  /* 0x0000001928287221 */ /* 0x000fe20000010000 */
[----:B------:R-:W-:Y:S01]  /*6af0*/  FFMA.FTZ R85, R12, R25, R85 ;  /* 0x000000190c557223 */ /* 0x000fe20000010055 */
[----:B------:R-:W-:Y:S01]  /*6b00*/  SHF.L.U32 R25, R68, 0x10, RZ ;  /* 0x0000001044197819 */ /* 0x000fe200000006ff */
        /* <DEDUP_REMOVED lines=9> */
[----:B------:R-:W-:-:S02]  /*6ba0*/  FMUL.FTZ R67, R67, UR16 ;  /* 0x0000001043437c20 */ /* 0x000fc40008410000 */
[----:B------:R-:W-:Y:S01]  /*6bb0*/  FADD.FTZ R39, R40, R25 ;  /* 0x0000001928277221 */ /* 0x000fe20000010000 */
[----:B------:R-:W-:Y:S01]  /*6bc0*/  FFMA.FTZ R12, R8, R25, R85 ;  /* 0x00000019080c7223 */ /* 0x000fe20000010055 */
[----:B------:R-:W-:Y:S01]  /*6bd0*/  FMUL.FTZ R8, R5, R69 ;  /* 0x0000004505087220 */ /* 0x000fe20000410000 */
[----:B------:R-:W-:Y:S01]  /*6be0*/  SHF.L.U32 R25, R72, 0x10, RZ ;  /* 0x0000001048197819 */ /* 0x000fe200000006ff */
[----:B------:R-:W-:Y:S01]  /*6bf0*/  FADD.FTZ R10, R10, -UR28 ;  /* 0x8000001c0a0a7e21 */ /* 0x000fe20008010000 */
[----:B------:R-:W-:Y:S01]  /*6c00*/  SHF.L.U32 R71, R71, 0x10, RZ ;  /* 0x0000001047477819 */ /* 0x000fe200000006ff */
[----:B------:R-:W-:Y:S01]  /*6c10*/  FADD.FTZ R39, R8, R39 ;  /* 0x0000002708277221 */ /* 0x000fe20000010000 */
[----:B------:R-:W-:Y:S01]  /*6c20*/  FFMA.FTZ R12, R67, R8, R12 ;  /* 0x00000008430c7223 */ /* 0x000fe2000001000c */
[----:B------:R-:W-:Y:S01]  /*6c30*/  FMUL.FTZ R47, R10, UR16 ;  /* 0x000000100a2f7c20 */ /* 0x000fe20008410000 */
[----:B------:R-:W-:Y:S01]  /*6c40*/  SHF.L.U32 R13, R13, 0x10, RZ ;  /* 0x000000100d0d7819 */ /* 0x000fe200000006ff */
[----:B------:R-:W-:Y:S01]  /*6c50*/  FMUL.FTZ R8, R4, R25 ;  /* 0x0000001904087220 */ /* 0x000fe20000410000 */
[----:B------:R-:W-:Y:S01]  /*6c60*/  SHF.L.U32 R73, R73, 0x10, RZ ;  /* 0x0000001049497819 */ /* 0x000fe200000006ff */
[----:B------:R-:W-:-:S02]  /*6c70*/  FADD.FTZ R71, R71, -UR28 ;  /* 0x8000001c47477e21 */ /* 0x000fc40008010000 */
[----:B------:R-:W-:Y:S01]  /*6c80*/  FADD.FTZ R39, R39, R8 ;  /* 0x0000000827277221 */ /* 0x000fe20000010000 */
[----:B------:R-:W-:Y:S01]  /*6c90*/  FFMA.FTZ R12, R47, R8, R12 ;  /* 0x000000082f0c7223 */ /* 0x000fe2000001000c */
[----:B------:R-:W-:Y:S01]  /*6ca0*/  FADD.FTZ R8, R13, -UR28 ;  /* 0x8000001c0d087e21 */ /* 0x000fe20008010000 */
[----:B------:R-:W-:Y:S01]  /*6cb0*/  SHF.L.U32 R15, R15, 0x10, RZ ;  /* 0x000000100f0f7819 */ /* 0x000fe200000006ff */
[----:B------:R-:W-:Y:S01]  /*6cc0*/  FMUL.FTZ R71, R71, UR16 ;  /* 0x0000001047477c20 */ /* 0x000fe20008410000 */
[----:B------:R-:W-:Y:S01]  /*6cd0*/  SHF.L.U32 R13, R76, 0x10, RZ ;  /* 0x000000104c0d7819 */ /* 0x000fe200000006ff */
[----:B------:R-:W-:Y:S01]  /*6ce0*/  FADD.FTZ R78, R78, R25 ;  /* 0x000000194e4e7221 */ /* 0x000fe20000010000 */
[----:B------:R-:W-:Y:S01]  /*6cf0*/  FFMA.FTZ R80, R25, R47, R80 ;  /* 0x0000002f19507223 */ /* 0x000fe20000010050 */
[----:B------:R-:W-:Y:S01]  /*6d00*/  FMUL.FTZ R10, R5, R73 ;  /* 0x00000049050a7220 */ /* 0x000fe20000410000 */
[----:B------:R-:W-:Y:S01]  /*6d10*/  SHF.L.U32 R75, R75, 0x10, RZ ;  /* 0x000000104b4b7819 */ /* 0x000fe200000006ff */
[----:B------:R-:W-:Y:S01]  /*6d20*/  FMUL.FTZ R25, R8, UR16 ;  /* 0x0000001008197c20 */ /* 0x000fe20008410000 */
[----:B------:R-:W-:Y:S01]  /*6d30*/  FADD.FTZ R15, R15, -UR28 ;  /* 0x8000001c0f0f7e21 */ /* 0x000fe20008010000 */
[----:B------:R-:W-:Y:S01]  /*6d40*/  FADD.FTZ R39, R10, R39 ;  /* 0x000000270a277221 */ /* 0x000fe20000010000 */
[----:B------:R-:W-:Y:S01]  /*6d50*/  FFMA.FTZ R12, R71, R10, R12 ;  /* 0x0000000a470c7223 */ /* 0x000fe2000001000c */
[----:B------:R-:W-:Y:S01]  /*6d60*/  FMUL.FTZ R8, R4, R13 ;  /* 0x0000000d04087220 */ /* 0x000fe20000410000 */
[----:B------:R-:W-:Y:S01]  /*6d70*/  SHF.L.U32 R77, R77, 0x10, RZ ;  /* 0x000000104d4d7819 */ /* 0x000fe200000006ff */
[----:B------:R-:W-:Y:S01]  /*6d80*/  FADD.FTZ R78, R78, R13 ;  /* 0x0000000d4e4e7221 */ /* 0x000fe20000010000 */
[----:B------:R-:W-:Y:S01]  /*6d90*/  FFMA.FTZ R80, R13, R25, R80 ;  /* 0x000000190d507223 */ /* 0x000fe20000010050 */
[----:B------:R-:W-:Y:S01]  /*6da0*/  FADD.FTZ R75, R75, -UR28 ;  /* 0x8000001c4b4b7e21 */ /* 0x000fe20008010000 */
[----:B------:R-:W-:Y:S01]  /*6db0*/  SHF.L.U32 R79, R79, 0x10, RZ ;  /* 0x000000104f4f7819 */ /* 0x000fe200000006ff */
[----:B------:R-:W-:Y:S01]  /*6dc0*/  FADD.FTZ R62, R62, R69 ;  /* 0x000000453e3e7221 */ /* 0x000fe20000010000 */
[----:B------:R-:W-:Y:S01]  /*6dd0*/  SHF.L.U32 R13, R98, 0x10, RZ ;  /* 0x00000010620d7819 */ /* 0x000fe200000006ff */
[----:B------:R-:W-:Y:S01]  /*6de0*/  FFMA.FTZ R58, R69, R67, R58 ;  /* 0x00000043453a7223 */ /* 0x000fe2000001003a */
[----:B------:R-:W-:Y:S01]  /*6df0*/  FMUL.FTZ R15, R15, UR16 ;  /* 0x000000100f0f7c20 */ /* 0x000fe20008410000 */
[----:B------:R-:W-:Y:S01]  /*6e00*/  FADD.FTZ R39, R39, R8 ;  /* 0x0000000827277221 */ /* 0x000fe20000010000 */
[----:B------:R-:W-:Y:S01]  /*6e10*/  FFMA.FTZ R12, R25, R8, R12 ;  /* 0x00000008190c7223 */ /* 0x000fe2000001000c */
[----:B------:R-:W-:Y:S01]  /*6e20*/  FMUL.FTZ R75, R75, UR16 ;  /* 0x000000104b4b7c20 */ /* 0x000fe20008410000 */
[----:B------:R-:W-:Y:S01]  /*6e30*/  FMUL.FTZ R8, R5, R77 ;  /* 0x0000004d05087220 */ /* 0x000fe20000410000 */
[----:B------:R-:W-:Y:S01]  /*6e40*/  FADD.FTZ R62, R62, R73 ;  /* 0x000000493e3e7221 */ /* 0x000fe20000010000 */
[----:B------:R-:W-:Y:S01]  /*6e50*/  FFMA.FTZ R58, R73, R71, R58 ;  /* 0x00000047493a7223 */ /* 0x000fe2000001003a */
[----:B------:R-:W-:Y:S01]  /*6e60*/  FADD.FTZ R78, R78, R13 ;  /* 0x0000000d4e4e7221 */ /* 0x000fe20000010000 */
[----:B------:R-:W-:Y:S01]  /*6e70*/  FFMA.FTZ R80, R13, R15, R80 ;  /* 0x0000000f0d507223 */ /* 0x000fe20000010050 */
[----:B------:R-:W-:Y:S01]  /*6e80*/  FMUL.FTZ R10, R4, R13 ;  /* 0x0000000d040a7220 */ /* 0x000fe20000410000 */
[----:B------:R-:W-:Y:S01]  /*6e90*/  FADD.FTZ R79, R79, -UR28 ;  /* 0x8000001c4f4f7e21 */ /* 0x000fe20008010000 */
[----:B------:R-:W-:Y:S01]  /*6ea0*/  SHF.L.U32 R13, R110, 0x10, RZ ;  /* 0x000000106e0d7819 */ /* 0x000fe200000006ff */
[----:B------:R-:W-:Y:S01]  /*6eb0*/  FADD.FTZ R39, R8, R39 ;  /* 0x0000002708277221 */ /* 0x000fe20000010000 */
[----:B------:R-:W-:Y:S01]  /*6ec0*/  SHF.L.U32 R19, R19, 0x10, RZ ;  /* 0x0000001013137819 */ /* 0x000fe200000006ff */
[----:B------:R-:W-:Y:S01]  /*6ed0*/  FFMA.FTZ R12, R75, R8, R12 ;  /* 0x000000084b0c7223 */ /* 0x000fe2000001000c */
[----:B------:R-:W-:Y:S01]  /*6ee0*/  SHF.L.U32 R112, R112, 0x10, RZ ;  /* 0x0000001070707819 */ /* 0x000fe200000006ff */
[----:B------:R-:W-:Y:S01]  /*6ef0*/  FADD.FTZ R62, R62, R77 ;  /* 0x0000004d3e3e7221 */ /* 0x000fe20000010000 */
[----:B------:R-:W-:Y:S01]  /*6f00*/  FFMA.FTZ R58, R77, R75, R58 ;  /* 0x0000004b4d3a7223 */ /* 0x000fe2000001003a */
[----:B------:R-:W-:Y:S01]  /*6f10*/  FMUL.FTZ R79, R79, UR16 ;  /* 0x000000104f4f7c20 */ /* 0x000fe20008410000 */
[----:B------:R-:W-:Y:S01]  /*6f20*/  FADD.FTZ R39, R39, R10 ;  /* 0x0000000a27277221 */ /* 0x000fe20000010000 */
[----:B------:R-:W-:Y:S01]  /*6f30*/  FFMA.FTZ R12, R15, R10, R12 ;  /* 0x0000000a0f0c7223 */ /* 0x000fe2000001000c */
[----:B------:R-:W-:Y:S01]  /*6f40*/  FMUL.FTZ R8, R5, R13 ;  /* 0x0000000d05087220 */ /* 0x000fe20000410000 */
[----:B------:R-:W-:Y:S01]  /*6f50*/  FADD.FTZ R19, R19, -UR28 ;  /* 0x8000001c13137e21 */ /* 0x000fe20008010000 */
[----:B------:R-:W-:Y:S01]  /*6f60*/  SHF.L.U32 R113, R113, 0x10, RZ ;  /* 0x0000001071717819 */ /* 0x000fe200000006ff */
[----:B------:R-:W-:Y:S01]  /*6f70*/  FADD.FTZ R112, R112, -UR28 ;  /* 0x8000001c70707e21 */ /* 0x000fe20008010000 */
[----:B------:R-:W-:Y:S01]  /*6f80*/  FADD.FTZ R62, R62, R13 ;  /* 0x0000000d3e3e7221 */ /* 0x000fe20000010000 */
[----:B------:R-:W-:Y:S01]  /*6f90*/  FFMA.FTZ R58, R13, R79, R58 ;  /* 0x0000004f0d3a7223 */ /* 0x000fe2000001003a */
[----:B------:R-:W-:Y:S01]  /*6fa0*/  SHF.L.U32 R13, R114, 0x10, RZ ;  /* 0x00000010720d7819 */ /* 0x000fe200000006ff */
[----:B------:R-:W-:Y:S01]  /*6fb0*/  FADD.FTZ R39, R8, R39 ;  /* 0x0000002708277221 */ /* 0x000fe20000010000 */
[----:B------:R-:W-:Y:S01]  /*6fc0*/  FFMA.FTZ R12, R79, R8, R12 ;  /* 0x000000084f0c7223 */ /* 0x000fe2000001000c */
[----:B------:R-:W-:Y:S01]  /*6fd0*/  FMUL.FTZ R19, R19, UR16 ;  /* 0x0000001013137c20 */ /* 0x000fe20008410000 */
[----:B------:R-:W-:Y:S01]  /*6fe0*/  FMUL.FTZ R112, R112, UR16 ;  /* 0x0000001070707c20 */ /* 0x000fe20008410000 */
[----:B------:R-:W-:Y:S01]  /*6ff0*/  SHF.L.U32 R22, R22, 0x10, RZ ;  /* 0x0000001016167819 */ /* 0x000fe200000006ff */
[----:B------:R-:W-:Y:S01]  /*7000*/  FMUL.FTZ R8, R4, R113 ;  /* 0x0000007104087220 */ /* 0x000fe20000410000 */
[----:B------:R-:W-:Y:S01]  /*7010*/  FFMA.FTZ R80, R113, R19, R80 ;  /* 0x0000001371507223 */ /* 0x000fe20000010050 */
[----:B------:R-:W-:Y:S01]  /*7020*/  FADD.FTZ R62, R62, R13 ;  /* 0x0000000d3e3e7221 */ /* 0x000fe20000010000 */
[----:B------:R-:W-:Y:S01]  /*7030*/  FFMA.FTZ R58, R13, R112, R58 ;  /* 0x000000700d3a7223 */ /* 0x000fe2000001003a */
[----:B------:R-:W-:Y:S01]  /*7040*/  FMUL.FTZ R13, R5, R13 ;  /* 0x0000000d050d7220 */ /* 0x000fe20000410000 */
[----:B------:R-:W-:Y:S01]  /*7050*/  FADD.FTZ R10, R39, R8 ;  /* 0x00000008270a7221 */ /* 0x000fe20000010000 */
[----:B------:R-:W-:Y:S01]  /*7060*/  FFMA.FTZ R19, R19, R8, R12 ;  /* 0x0000000813137223 */ /* 0x000fe2000001000c */
[----:B------:R-:W-:Y:S01]  /*7070*/  SHF.L.U32 R117, R117, 0x10, RZ ;  /* 0x0000001075757819 */ /* 0x000fe200000006ff */
[----:B------:R-:W-:Y:S01]  /*7080*/  FADD.FTZ R22, R22, -UR28 ;  /* 0x8000001c16167e21 */ /* 0x000fe20008010000 */
[----:B------:R-:W-:Y:S01]  /*7090*/  SHF.L.U32 R116, R116, 0x10, RZ ;  /* 0x0000001074747819 */ /* 0x000fe200000006ff */
[----:B------:R-:W-:Y:S01]  /*70a0*/  FADD.FTZ R10, R13, R10 ;  /* 0x0000000a0d0a7221 */ /* 0x000fe20000010000 */
[----:B------:R-:W-:Y:S01]  /*70b0*/  FFMA.FTZ R19, R112, R13, R19 ;  /* 0x0000000d70137223 */ /* 0x000fe20000010013 */
[----:B------:R-:W-:Y:S01]  /*70c0*/  FMUL.FTZ R22, R22, UR16 ;  /* 0x0000001016167c20 */ /* 0x000fe20008410000 */
[----:B------:R-:W-:Y:S01]  /*70d0*/  FMUL.FTZ R13, R4, R117 ;  /* 0x00000075040d7220 */ /* 0x000fe20000410000 */
[----:B------:R-:W-:Y:S01]  /*70e0*/  FADD.FTZ R116, R116, -UR28 ;  /* 0x8000001c74747e21 */ /* 0x000fe20008010000 */
[----:B------:R-:W-:-:S02]  /*70f0*/  SHF.L.U32 R24, R24, 0x10, RZ ;  /* 0x0000001018187819 */ /* 0x000fc400000006ff */
[----:B------:R-:W-:Y:S01]  /*7100*/  FADD.FTZ R10, R10, R13 ;  /* 0x0000000d0a0a7221 */ /* 0x000fe20000010000 */
[----:B------:R-:W-:Y:S01]  /*7110*/  FFMA.FTZ R19, R22, R13, R19 ;  /* 0x0000000d16137223 */ /* 0x000fe20000010013 */
[----:B------:R-:W-:Y:S01]  /*7120*/  SHF.L.U32 R13, R118, 0x10, RZ ;  /* 0x00000010760d7819 */ /* 0x000fe200000006ff */
[----:B------:R-:W-:Y:S01]  /*7130*/  FMUL.FTZ R116, R116, UR16 ;  /* 0x0000001074747c20 */ /* 0x000fe20008410000 */
[----:B------:R-:W-:Y:S01]  /*7140*/  FADD.FTZ R78, R78, R113 ;  /* 0x000000714e4e7221 */ /* 0x000fe20000010000 */
[----:B------:R-:W-:Y:S01]  /*7150*/  FADD.FTZ R24, R24, -UR28 ;  /* 0x8000001c18187e21 */ /* 0x000fe20008010000 */
[----:B------:R-:W-:Y:S01]  /*7160*/  SHF.L.U32 R120, R120, 0x10, RZ ;  /* 0x0000001078787819 */ /* 0x000fe200000006ff */
[----:B------:R-:W-:Y:S01]  /*7170*/  FADD.FTZ R62, R62, R13 ;  /* 0x0000000d3e3e7221 */ /* 0x000fe20000010000 */
[----:B------:R-:W-:Y:S01]  /*7180*/  FFMA.FTZ R58, R13, R116, R58 ;  /* 0x000000740d3a7223 */ /* 0x000fe2000001003a */
[----:B------:R-:W-:Y:S01]  /*7190*/  SHF.L.U32 R121, R121, 0x10, RZ ;  /* 0x0000001079797819 */ /* 0x000fe200000006ff */
[----:B------:R-:W-:Y:S01]  /*71a0*/  FMUL.FTZ R13, R5, R13 ;  /* 0x0000000d050d7220 */ /* 0x000fe20000410000 */
[----:B------:R-:W-:Y:S01]  /*71b0*/  SHF.L.U32 R27, R27, 0x10, RZ ;  /* 0x000000101b1b7819 */ /* 0x000fe200000006ff */
[----:B------:R-:W-:Y:S01]  /*71c0*/  FADD.FTZ R78, R78, R117 ;  /* 0x000000754e4e7221 */ /* 0x000fe20000010000 */
[----:B------:R-:W-:Y:S01]  /*71d0*/  FFMA.FTZ R80, R117, R22, R80 ;  /* 0x0000001675507223 */ /* 0x000fe20000010050 */
[----:B------:R-:W-:Y:S01]  /*71e0*/  FMUL.FTZ R24, R24, UR16 ;  /* 0x0000001018187c20 */ /* 0x000fe20008410000 */
[----:B------:R-:W-:Y:S01]  /*71f0*/  FADD.FTZ R120, R120, -UR28 ;  /* 0x8000001c78787e21 */ /* 0x000fe20008010000 */
[----:B------:R-:W-:Y:S01]  /*7200*/  FADD.FTZ R10, R13, R10 ;  /* 0x0000000a0d0a7221 */ /* 0x000fe20000010000 */
[----:B------:R-:W-:Y:S01]  /*7210*/  FFMA.FTZ R19, R116, R13, R19 ;  /* 0x0000000d74137223 */ /* 0x000fe20000010013 */
[----:B------:R-:W-:Y:S01]  /*7220*/  SHF.L.U32 R28, R28, 0x10, RZ ;  /* 0x000000101c1c7819 */ /* 0x000fe200000006ff */
[----:B------:R-:W-:Y:S01]  /*7230*/  FADD.FTZ R78, R78, R121 ;  /* 0x000000794e4e7221 */ /* 0x000fe20000010000 */
[----:B------:R-:W-:Y:S01]  /*7240*/  FFMA.FTZ R80, R121, R24, R80 ;  /* 0x0000001879507223 */ /* 0x000fe20000010050 */
[----:B------:R-:W-:Y:S01]  /*7250*/  SHF.L.U32 R13, R122, 0x10, RZ ;  /* 0x000000107a0d7819 */ /* 0x000fe200000006ff */
[----:B------:R-:W-:Y:S01]  /*7260*/  FADD.FTZ R27, R27, -UR28 ;  /* 0x8000001c1b1b7e21 */ /* 0x000fe20008010000 */
[----:B------:R-:W-:Y:S01]  /*7270*/  FMUL.FTZ R121, R4, R121 ;  /* 0x0000007904797220 */ /* 0x000fe20000410000 */
[----:B------:R-:W-:Y:S01]  /*7280*/  FMUL.FTZ R120, R120, UR16 ;  /* 0x0000001078787c20 */ /* 0x000fe20008410000 */
[----:B------:R-:W-:Y:S01]  /*7290*/  SHF.L.U32 R29, R29, 0x10, RZ ;  /* 0x000000101d1d7819 */ /* 0x000fe200000006ff */
[----:B------:R-:W-:Y:S01]  /*72a0*/  FADD.FTZ R28, R28, -UR28 ;  /* 0x8000001c1c1c7e21 */ /* 0x000fe20008010000 */
[----:B------:R-:W-:Y:S01]  /*72b0*/  FMUL.FTZ R8, R27, UR16 ;  /* 0x000000101b087c20 */ /* 0x000fe20008410000 */
[----:B------:R-:W-:Y:S01]  /*72c0*/  FADD.FTZ R10, R10, R121 ;  /* 0x000000790a0a7221 */ /* 0x000fe20000010000 */
[----:B------:R-:W-:Y:S01]  /*72d0*/  FFMA.FTZ R19, R24, R121, R19 ;  /* 0x0000007918137223 */ /* 0x000fe20000010013 */
[----:B------:R-:W-:Y:S01]  /*72e0*/  FMUL.FTZ R15, R5, R13 ;  /* 0x0000000d050f7220 */ /* 0x000fe20000410000 */
[----:B------:R-:W-:Y:S01]  /*72f0*/  FADD.FTZ R62, R62, R13 ;  /* 0x0000000d3e3e7221 */ /* 0x000fe20000010000 */
[----:B------:R-:W-:Y:S01]  /*7300*/  FFMA.FTZ R58, R13, R120, R58 ;  /* 0x000000780d3a7223 */ /* 0x000fe2000001003a */
[----:B------:R-:W-:Y:S01]  /*7310*/  SHF.L.U32 R13, R30, 0x10, RZ ;  /* 0x000000101e0d7819 */ /* 0x000fe200000006ff */
[----:B------:R-:W-:Y:S01]  /*7320*/  FMUL.FTZ R28, R28, UR16 ;  /* 0x000000101c1c7c20 */ /* 0x000fe20008410000 */
[----:B------:R-:W-:Y:S01]  /*7330*/  SHF.L.U32 R0, R0, 0x10, RZ ;  /* 0x0000001000007819 */ /* 0x000fe200000006ff */
[----:B------:R-:W-:Y:S01]  /*7340*/  FADD.FTZ R78, R78, R29 ;  /* 0x0000001d4e4e7221 */ /* 0x000fe20000010000 */
[----:B------:R-:W-:Y:S01]  /*7350*/  FFMA.FTZ R80, R29, R8, R80 ;  /* 0x000000081d507223 */ /* 0x000fe20000010050 */
[----:B------:R-:W-:Y:S01]  /*7360*/  SHF.L.U32 R6, R6, 0x10, RZ ;  /* 0x0000001006067819 */ /* 0x000fe200000006ff */
[----:B------:R-:W-:Y:S01]  /*7370*/  FADD.FTZ R10, R15, R10 ;  /* 0x0000000a0f0a7221 */ /* 0x000fe20000010000 */
[----:B------:R-:W-:Y:S01]  /*7380*/  FFMA.FTZ R19, R120, R15, R19 ;  /* 0x0000000f78137223 */ /* 0x000fe20000010013 */
[----:B------:R-:W-:Y:S01]  /*7390*/  FMUL.FTZ R29, R4, R29 ;  /* 0x0000001d041d7220 */ /* 0x000fe20000410000 */
[----:B------:R-:W-:Y:S01]  /*73a0*/  FADD.FTZ R62, R62, R13 ;  /* 0x0000000d3e3e7221 */ /* 0x000fe20000010000 */
[----:B------:R-:W-:Y:S01]  /*73b0*/  FFMA.FTZ R58, R13, R28, R58 ;  /* 0x0000001c0d3a7223 */ /* 0x000fe2000001003a */
[----:B------:R-:W-:Y:S01]  /*73c0*/  SHF.L.U32 R16, R16, 0x10, RZ ;  /* 0x0000001010107819 */ /* 0x000fe200000006ff */
[----:B------:R-:W-:Y:S01]  /*73d0*/  FMUL.FTZ R13, R5, R13 ;  /* 0x0000000d050d7220 */ /* 0x000fe20000410000 */
[----:B------:R-:W-:Y:S01]  /*73e0*/  FADD.FTZ R10, R10, R29 ;  /* 0x0000001d0a0a7221 */ /* 0x000fe20000010000 */
[----:B------:R-:W-:Y:S01]  /*73f0*/  FFMA.FTZ R19, R8, R29, R19 ;  /* 0x0000001d08137223 */ /* 0x000fe20000010013 */
[----:B------:R-:W-:Y:S01]  /*7400*/  FADD.FTZ R0, R0, -UR28 ;  /* 0x8000001c00007e21 */ /* 0x000fe20008010000 */
[----:B------:R-:W-:Y:S01]  /*7410*/  SHF.L.U32 R7, R7, 0x10, RZ ;  /* 0x0000001007077819 */ /* 0x000fe200000006ff */
[----:B------:R-:W-:Y:S01]  /*7420*/  FADD.FTZ R6, R6, -UR28 ;  /* 0x8000001c06067e21 */ /* 0x000fe20008010000 */
[----:B------:R-:W-:Y:S01]  /*7430*/  SHF.L.U32 R21, R21, 0x10, RZ ;  /* 0x0000001015157819 */ /* 0x000fe200000006ff */
[----:B------:R-:W-:Y:S01]  /*7440*/  FADD.FTZ R10, R13, R10 ;  /* 0x0000000a0d0a7221 */ /* 0x000fe20000010000 */
[----:B------:R-:W-:Y:S01]  /*7450*/  FFMA.FTZ R19, R28, R13, R19 ;  /* 0x0000000d1c137223 */ /* 0x000fe20000010013 */
[----:B------:R-:W-:Y:S01]  /*7460*/  FMUL.FTZ R0, R0, UR16 ;  /* 0x0000001000007c20 */ /* 0x000fe20008410000 */
[----:B------:R-:W-:Y:S01]  /*7470*/  FADD.FTZ R16, R16, -UR28 ;  /* 0x8000001c10107e21 */ /* 0x000fe20008010000 */
[----:B------:R-:W-:Y:S01]  /*7480*/  FMUL.FTZ R6, R6, UR16 ;  /* 0x0000001006067c20 */ /* 0x000fe20008410000 */
[----:B------:R-:W-:Y:S01]  /*7490*/  FMUL.FTZ R13, R4, R7 ;  /* 0x00000007040d7220 */ /* 0x000fe20000410000 */
[----:B------:R-:W-:Y:S01]  /*74a0*/  SHF.L.U32 R9, R9, 0x10, RZ ;  /* 0x0000001009097819 */ /* 0x000fe200000006ff */
[----:B------:R-:W-:Y:S01]  /*74b0*/  FADD.FTZ R78, R78, R7 ;  /* 0x000000074e4e7221 */ /* 0x000fe20000010000 */
[----:B------:R-:W-:Y:S01]  /*74c0*/  SHF.L.U32 R33, R33, 0x10, RZ ;  /* 0x0000001021217819 */ /* 0x000fe200000006ff */
[----:B------:R-:W-:Y:S01]  /*74d0*/  FFMA.FTZ R80, R7, R0, R80 ;  /* 0x0000000007507223 */ /* 0x000fe20000010050 */
[----:B------:R-:W-:Y:S01]  /*74e0*/  SHF.L.U32 R14, R14, 0x10, RZ ;  /* 0x000000100e0e7819 */ /* 0x000fe200000006ff */
[----:B------:R-:W-:Y:S01]  /*74f0*/  FMUL.FTZ R16, R16, UR16 ;  /* 0x0000001010107c20 */ /* 0x000fe20008410000 */
[----:B------:R-:W-:Y:S01]  /*7500*/  FADD.FTZ R62, R62, R21 ;  /* 0x000000153e3e7221 */ /* 0x000fe20000010000 */
[----:B------:R-:W-:Y:S01]  /*7510*/  FFMA.FTZ R58, R21, R6, R58 ;  /* 0x00000006153a7223 */ /* 0x000fe2000001003a */
[----:B------:R-:W-:Y:S01]  /*7520*/  FFMA.FTZ R19, R0, R13, R19 ;  /* 0x0000000d00137223 */ /* 0x000fe20000010013 */
[----:B------:R-:W-:Y:S01]  /*7530*/  FMUL.FTZ R21, R5, R21 ;  /* 0x0000001505157220 */ /* 0x000fe20000410000 */
[----:B------:R-:W-:Y:S01]  /*7540*/  FADD.FTZ R10, R10, R13 ;  /* 0x0000000d0a0a7221 */ /* 0x000fe20000010000 */
[----:B------:R-:W-:Y:S01]  /*7550*/  FADD.FTZ R78, R78, R9 ;  /* 0x000000094e4e7221 */ /* 0x000fe20000010000 */
[----:B------:R-:W-:Y:S01]  /*7560*/  FFMA.FTZ R80, R9, R16, R80 ;  /* 0x0000001009507223 */ /* 0x000fe20000010050 */
[----:B------:R-:W-:Y:S01]  /*7570*/  SHF.L.U32 R11, R11, 0x10, RZ ;  /* 0x000000100b0b7819 */ /* 0x000fe200000006ff */
[----:B------:R-:W-:Y:S01]  /*7580*/  FADD.FTZ R33, R33, -UR28 ;  /* 0x8000001c21217e21 */ /* 0x000fe20008010000 */
[----:B------:R-:W-:Y:S01]  /*7590*/  FMUL.FTZ R9, R4, R9 ;  /* 0x0000000904097220 */ /* 0x000fe20000410000 */
[----:B------:R-:W-:Y:S01]  /*75a0*/  FFMA.FTZ R19, R6, R21, R19 ;  /* 0x0000001506137223 */ /* 0x000fe20000010013 */
[----:B------:R-:W-:Y:S01]  /*75b0*/  FADD.FTZ R14, R14, -UR28 ;  /* 0x8000001c0e0e7e21 */ /* 0x000fe20008010000 */
[----:B------:R-:W-:Y:S01]  /*75c0*/  SHF.L.U32 R32, R32, 0x10, RZ ;  /* 0x0000001020207819 */ /* 0x000fe200000006ff */
[----:B------:R-:W-:Y:S01]  /*75d0*/  FADD.FTZ R10, R21, R10 ;  /* 0x0000000a150a7221 */ /* 0x000fe20000010000 */
[----:B------:R-:W-:Y:S01]  /*75e0*/  SHF.L.U32 R17, R17, 0x10, RZ ;  /* 0x0000001011117819 */ /* 0x000fe200000006ff */
[----:B------:R-:W-:Y:S01]  /*75f0*/  FMUL.FTZ R0, R33, UR16 ;  /* 0x0000001021007c20 */ /* 0x000fe20008410000 */
[----:B------:R-:W-:Y:S01]  /*7600*/  FFMA.FTZ R19, R16, R9, R19 ;  /* 0x0000000910137223 */ /* 0x000fe20000010013 */
[----:B------:R-:W-:Y:S01]  /*7610*/  FMUL.FTZ R14, R14, UR16 ;  /* 0x000000100e0e7c20 */ /* 0x000fe20008410000 */
[----:B------:R-:W-:Y:S01]  /*7620*/  FMUL.FTZ R7, R5, R11 ;  /* 0x0000000b05077220 */ /* 0x000fe20000410000 */
[----:B------:R-:W-:Y:S01]  /*7630*/  SHF.L.U32 R35, R35, 0x10, RZ ;  /* 0x0000001023237819 */ /* 0x000fe200000006ff */
[----:B------:R-:W-:Y:S01]  /*7640*/  FADD.FTZ R32, R32, -UR28 ;  /* 0x8000001c20207e21 */ /* 0x000fe20008010000 */
[----:B------:R-:W-:Y:S01]  /*7650*/  FADD.FTZ R10, R10, R9 ;  /* 0x000000090a0a7221 */ /* 0x000fe20000010000 */
[----:B------:R-:W-:Y:S01]  /*7660*/  FADD.FTZ R78, R78, R17 ;  /* 0x000000114e4e7221 */ /* 0x000fe20000010000 */
[----:B------:R-:W-:Y:S01]  /*7670*/  FFMA.FTZ R80, R17, R0, R80 ;  /* 0x0000000011507223 */ /* 0x000fe20000010050 */
[----:B------:R-:W-:Y:S01]  /*7680*/  FFMA.FTZ R19, R14, R7, R19 ;  /* 0x000000070e137223 */ /* 0x000fe20000010013 */
[----:B------:R-:W-:Y:S01]  /*7690*/  SHF.L.U32 R31, R31, 0x10, RZ ;  /* 0x000000101f1f7819 */ /* 0x000fe200000006ff */
[----:B------:R-:W-:Y:S01]  /*76a0*/  FMUL.FTZ R17, R4, R17 ;  /* 0x0000001104117220 */ /* 0x000fe20000410000 */
        /* <DEDUP_REMOVED lines=9> */
[----:B------:R-:W-:Y:S01]  /*7740*/  FMUL.FTZ R0, R35, UR16 ;  /* 0x0000001023007c20 */ /* 0x000fe20008410000 */
[----:B------:R-:W-:Y:S01]  /*7750*/  FMUL.FTZ R31, R5, R31 ;  /* 0x0000001f051f7220 */ /* 0x000fe20000410000 */
[----:B------:R-:W-:Y:S01]  /*7760*/  FADD.FTZ R10, R10, R17 ;  /* 0x000000110a0a7221 */ /* 0x000fe20000010000 */
[----:B------:R-:W-:Y:S01]  /*7770*/  SHF.L.U32 R34, R34, 0x10, RZ ;  /* 0x0000001022227819 */ /* 0x000fe200000006ff */
[----:B------:R-:W-:Y:S01]  /*7780*/  FMUL.FTZ R9, R4, R7 ;  /* 0x0000000704097220 */ /* 0x000fe20000410000 */
[----:B------:R-:W-:Y:S01]  /*7790*/  FADD.FTZ R78, R78, R7 ;  /* 0x000000074e4e7221 */ /* 0x000fe20000010000 */
[----:B------:R-:W-:Y:S01]  /*77a0*/  FFMA.FTZ R80, R7, R0, R80 ;  /* 0x0000000007507223 */ /* 0x000fe20000010050 */
[----:B------:R-:W-:Y:S01]  /*77b0*/  FADD.FTZ R10, R31, R10 ;  /* 0x0000000a1f0a7221 */ /* 0x000fe20000010000 */
[----:B------:R-:W-:Y:S01]  /*77c0*/  FFMA.FTZ R19, R32, R31, R19 ;  /* 0x0000001f20137223 */ /* 0x000fe20000010013 */
[----:B------:R-:W-:Y:S01]  /*77d0*/  SHF.L.U32 R7, R36, 0x10, RZ ;  /* 0x0000001024077819 */ /* 0x000fe200000006ff */
[----:B------:R-:W-:Y:S01]  /*77e0*/  FADD.FTZ R34, R34, -UR28 ;  /* 0x8000001c22227e21 */ /* 0x000fe20008010000 */
[----:B------:R-:W-:Y:S01]  /*77f0*/  SHF.L.U32 R41, R41, 0x10, RZ ;  /* 0x0000001029297819 */ /* 0x000fe200000006ff */
[----:B------:R-:W-:Y:S01]  /*7800*/  FADD.FTZ R10, R10, R9 ;  /* 0x000000090a0a7221 */ /* 0x000fe20000010000 */
[----:B------:R-:W-:Y:S01]  /*7810*/  FFMA.FTZ R19, R0, R9, R19 ;  /* 0x0000000900137223 */ /* 0x000fe20000010013 */
[----:B------:R-:W-:Y:S01]  /*7820*/  SHF.L.U32 R49, R49, 0x10, RZ ;  /* 0x0000001031317819 */ /* 0x000fe200000006ff */
[----:B------:R-:W-:Y:S01]  /*7830*/  FMUL.FTZ R9, R5, R7 ;  /* 0x0000000705097220 */ /* 0x000fe20000410000 */
[----:B------:R-:W-:Y:S01]  /*7840*/  FMUL.FTZ R34, R34, UR16 ;  /* 0x0000001022227c20 */ /* 0x000fe20008410000 */
[----:B------:R-:W-:Y:S01]  /*7850*/  SHF.L.U32 R37, R37, 0x10, RZ ;  /* 0x0000001025257819 */ /* 0x000fe200000006ff */
[----:B------:R-:W-:Y:S01]  /*7860*/  FADD.FTZ R41, R41, -UR28 ;  /* 0x8000001c29297e21 */ /* 0x000fe20008010000 */
[----:B------:R-:W-:Y:S01]  /*7870*/  FADD.FTZ R10, R9, R10 ;  /* 0x0000000a090a7221 */ /* 0x000fe20000010000 */
[----:B------:R-:W-:Y:S01]  /*7880*/  FFMA.FTZ R19, R34, R9, R19 ;  /* 0x0000000922137223 */ /* 0x000fe20000010013 */
[----:B------:R-:W-:Y:S01]  /*7890*/  SHF.L.U32 R23, R23, 0x10, RZ ;  /* 0x0000001017177819 */ /* 0x000fe200000006ff */
[----:B------:R-:W-:Y:S01]  /*78a0*/  FMUL.FTZ R9, R4, R49 ;  /* 0x0000003104097220 */ /* 0x000fe20000410000 */
[----:B------:R-:W-:Y:S01]  /*78b0*/  FMUL.FTZ R0, R41, UR16 ;  /* 0x0000001029007c20 */ /* 0x000fe20008410000 */
[----:B------:R-:W-:Y:S01]  /*78c0*/  FADD.FTZ R37, R37, -UR28 ;  /* 0x8000001c25257e21 */ /* 0x000fe20008010000 */
[----:B------:R-:W-:Y:S01]  /*78d0*/  SHF.L.U32 R53, R53, 0x10, RZ ;  /* 0x0000001035357819 */ /* 0x000fe200000006ff */
[----:B------:R-:W-:Y:S01]  /*78e0*/  FADD.FTZ R62, R62, R7 ;  /* 0x000000073e3e7221 */ /* 0x000fe20000010000 */
[----:B------:R-:W-:Y:S01]  /*78f0*/  FFMA.FTZ R58, R7, R34, R58 ;  /* 0x00000022073a7223 */ /* 0x000fe2000001003a */
[----:B------:R-:W-:Y:S01]  /*7900*/  FADD.FTZ R11, R10, R9 ;  /* 0x000000090a0b7221 */ /* 0x000fe20000010000 */
[----:B------:R-:W-:Y:S01]  /*7910*/  FFMA.FTZ R8, R0, R9, R19 ;  /* 0x0000000900087223 */ /* 0x000fe20000010013 */
[----:B------:R-:W-:Y:S01]  /*7920*/  FMUL.FTZ R6, R5, R23 ;  /* 0x0000001705067220 */ /* 0x000fe20000410000 */
[----:B------:R-:W-:Y:S01]  /*7930*/  FMUL.FTZ R37, R37, UR16 ;  /* 0x0000001025257c20 */ /* 0x000fe20008410000 */
        /* <DEDUP_REMOVED lines=8> */
[----:B------:R-:W-:Y:S01]  /*79c0*/  FADD.FTZ R26, R26, -UR28 ;  /* 0x8000001c1a1a7e21 */ /* 0x000fe20008010000 */
[----:B------:R-:W-:Y:S01]  /*79d0*/  FFMA.FTZ R80, R49, R0, R80 ;  /* 0x0000000031507223 */ /* 0x000fe20000010050 */
[----:B------:R-:W-:Y:S01]  /*79e0*/  FADD.FTZ R10, R11, R6 ;  /* 0x000000060b0a7221 */ /* 0x000fe20000010000 */
[----:B------:R-:W-:Y:S01]  /*79f0*/  FMUL.FTZ R9, R5, R25 ;  /* 0x0000001905097220 */ /* 0x000fe20000410000 */
[----:B------:R-:W-:Y:S01]  /*7a00*/  FADD.FTZ R62, R62, R23 ;  /* 0x000000173e3e7221 */ /* 0x000fe20000010000 */
[----:B------:R-:W-:Y:S01]  /*7a10*/  FADD.FTZ R78, R78, R49 ;  /* 0x000000314e4e7221 */ /* 0x000fe20000010000 */
[----:B------:R-:W-:Y:S01]  /*7a20*/  FFMA.FTZ R11, R53, R6, R8 ;  /* 0x00000006350b7223 */ /* 0x000fe20000010008 */
[----:B------:R-:W-:Y:S01]  /*7a30*/  FMUL.FTZ R0, R26, UR16 ;  /* 0x000000101a007c20 */ /* 0x000fe20008410000 */
[----:B------:R-:W-:Y:S01]  /*7a40*/  FFMA.FTZ R58, R23, R37, R58 ;  /* 0x00000025173a7223 */ /* 0x000fe2000001003a */
[----:B------:R-:W-:Y:S01]  /*7a50*/  FADD.FTZ R10, R9, R10 ;  /* 0x0000000a090a7221 */ /* 0x000fe20000010000 */
[----:B------:R-:W-:Y:S01]  /*7a60*/  FADD.FTZ R27, R62, R25 ;  /* 0x000000193e1b7221 */ /* 0x000fe20000010000 */
[----:B------:R-:W-:Y:S01]  /*7a70*/  FFMA.FTZ R9, R0, R9, R11 ;  /* 0x0000000900097223 */ /* 0x000fe2000001000b */
[----:B------:R-:W-:Y:S01]  /*7a80*/  FADD.FTZ R26, R78, R7 ;  /* 0x000000074e1a7221 */ /* 0x000fe20000010000 */
[----:B------:R-:W-:Y:S01]  /*7a90*/  FFMA.FTZ R24, R7, R53, R80 ;  /* 0x0000003507187223 */ /* 0x000fe20000010050 */
[----:B------:R-:W-:Y:S01]  /*7aa0*/  FFMA.FTZ R25, R25, R0, R58 ;  /* 0x0000000019197223 */ /* 0x000fe2000001003a */
[----:B------:R-:W-:Y:S06]  /*7ab0*/  BRA `(.L_x_133) ;  /* 0x0000004800f87947 */ /* 0x000fec0003800000 */
.L_x_132:
        /* <DEDUP_REMOVED lines=8> */
[----:B-----5:R-:W-:Y:S04]  /*7b40*/  STL [R1+0x1a8], R42 ;  /* 0x0001a82a01007387 */ /* 0x020fe80000100800 */
[----:B------:R0:W-:Y:S04]  /*7b50*/  STL [R1+0x1ac], R43 ;  /* 0x0001ac2b01007387 */ /* 0x0001e80000100800 */
[----:B------:R1:W-:Y:S04]  /*7b60*/  STL [R1+0x1b0], R44 ;  /* 0x0001b02c01007387 */ /* 0x0003e80000100800 */
[----:B------:R1:W-:Y:S04]  /*7b70*/  STL [R1+0x1b8], R99 ;  /* 0x0001b86301007387 */ /* 0x0003e80000100800 */
[----:B0-----:R-:W4:Y:S04]  /*7b80*/  LDL.LU R43, [R1+0x17c] ;  /* 0x00017c00012b7983 */ /* 0x001f280000300800 */
[----:B-1----:R-:W4:Y:S04]  /*7b90*/  LDL.LU R44, [R1+0x180] ;  /* 0x00018000012c7983 */ /* 0x002f280000300800 */
[----:B------:R-:W4:Y:S04]  /*7ba0*/  LDL.LU R99, [R1+0x188] ;  /* 0x0001880001637983 */ /* 0x000f280000300800 */
[----:B------:R-:W-:Y:S01]  /*7bb0*/  STL [R1+0x1b4], R45 ;  /* 0x0001b42d01007387 */ /* 0x000fe20000100800 */
[----:B--2---:R-:W-:-:S02]  /*7bc0*/  SHF.L.U32 R58, R58, 0x10, RZ ;  /* 0x000000103a3a7819 */ /* 0x004fc400000006ff */
[----:B---3--:R-:W-:-:S03]  /*7bd0*/  SHF.L.U32 R70, R70, 0x10, RZ ;  /* 0x0000001046467819 */ /* 0x008fc600000006ff */
[----:B------:R-:W-:Y:S01]  /*7be0*/  FADD.FTZ R58, R58, -UR28 ;  /* 0x8000001c3a3a7e21 */ /* 0x000fe20008010000 */
[----:B----4-:R-:W-:-:S03]  /*7bf0*/  SHF.L.U32 R74, R74, 0x10, RZ ;  /* 0x000000104a4a7819 */ /* 0x010fc600000006ff */
[----:B------:R-:W-:-:S04]  /*7c00*/  FMUL.FTZ R58, R58, UR16 ;  /* 0x000000103a3a7c20 */ /* 0x000fc80008410000 */
[----:B------:R-:W-:-:S04]  /*7c10*/  FFMA.FTZ R66, R4, R58, R2 ;  /* 0x0000003a04427223 */ /* 0x000fc80000010002 */
[----:B------:R-:W-:-:S06]  /*7c20*/  FMUL.FTZ R62, R66, -1.4426950216293334961 ;  /* 0xbfb8aa3b423e7820 */ /* 0x000fcc0000410000 */
[----:B------:R-:W0:Y:S02]  /*7c30*/  MUFU.EX2 R62, R62 ;  /* 0x0000003e003e7308 */ /* 0x000e240000000800 */
[----:B0-----:R-:W-:-:S06]  /*7c40*/  FADD.FTZ R62, R62, 1 ;  /* 0x3f8000003e3e7421 */ /* 0x001fcc0000010000 */
[----:B------:R-:W0:Y:S01]  /*7c50*/  MUFU.RCP R62, R62 ;  /* 0x0000003e003e7308 */ /* 0x000e220000001000 */
[----:B------:R-:W-:Y:S01]  /*7c60*/  FADD.FTZ R74, R74, -UR28 ;  /* 0x8000001c4a4a7e21 */ /* 0x000fe20008010000 */
[----:B0-----:R-:W-:Y:S01]  /*7c70*/  FMUL.FTZ R70, R70, R62 ;  /* 0x0000003e46467220 */ /* 0x001fe20000410000 */
[----:B------:R-:W-:-:S04]  /*7c80*/  FADD.FTZ R62, -R62, 1 ;  /* 0x3f8000003e3e7421 */ /* 0x000fc80000010100 */
[----:B------:R-:W-:Y:S01]  /*7c90*/  FFMA.FTZ R66, R66, R62, 1 ;  /* 0x3f80000042427423 */ /* 0x000fe2000001003e */
[----:B------:R-:W-:-:S03]  /*7ca0*/  FMUL.FTZ R62, R74, UR16 ;  /* 0x000000104a3e7c20 */ /* 0x000fc60008410000 */
[----:B------:R-:W-:Y:S01]  /*7cb0*/  FMUL.FTZ R66, R70, R66 ;  /* 0x0000004246427220 */ /* 0x000fe20000410000 */
[----:B------:R-:W-:-:S04]  /*7cc0*/  FFMA.FTZ R70, R5, R62, R3 ;  /* 0x0000003e05467223 */ /* 0x000fc80000010003 */
[----:B------:R-:W-:-:S06]  /*7cd0*/  FMUL.FTZ R74, R70, -1.4426950216293334961 ;  /* 0xbfb8aa3b464a7820 */ /* 0x000fcc0000410000 */
[----:B------:R-:W0:Y:S02]  /*7ce0*/  MUFU.EX2 R74, R74 ;  /* 0x0000004a004a7308 */ /* 0x000e240000000800 */
[----:B0-----:R-:W-:-:S06]  /*7cf0*/  FADD.FTZ R74, R74, 1 ;  /* 0x3f8000004a4a7421 */ /* 0x001fcc0000010000 */
[----:B------:R-:W0:Y:S01]  /*7d00*/  MUFU.RCP R74, R74 ;  /* 0x0000004a004a7308 */ /* 0x000e220000001000 */
[----:B------:R-:W-:Y:S02]  /*7d10*/  SHF.L.U32 R78, R78, 0x10, RZ ;  /* 0x000000104e4e7819 */ /* 0x000fe400000006ff */
[----:B------:R-:W-:-:S05]  /*7d20*/  SHF.L.U32 R97, R97, 0x10, RZ ;  /* 0x0000001061617819 */ /* 0x000fca00000006ff */
[----:B------:R-:W-:Y:S01]  /*7d30*/  FADD.FTZ R97, R97, -UR28 ;  /* 0x8000001c61617e21 */ /* 0x000fe20008010000 */
[----:B0-----:R-:W-:Y:S01]  /*7d40*/  FMUL.FTZ R78, R78, R74 ;  /* 0x0000004a4e4e7220 */ /* 0x001fe20000410000 */
[----:B------:R-:W-:-:S04]  /*7d50*/  FADD.FTZ R74, -R74, 1 ;  /* 0x3f8000004a4a7421 */ /* 0x000fc80000010100 */
[----:B------:R-:W-:Y:S01]  /*7d60*/  FFMA.FTZ R70, R70, R74, 1 ;  /* 0x3f80000046467423 */ /* 0x000fe2000001004a */
[----:B------:R-:W-:-:S03]  /*7d70*/  FMUL.FTZ R97, R97, UR16 ;  /* 0x0000001061617c20 */ /* 0x000fc60008410000 */
[----:B------:R-:W-:Y:S01]  /*7d80*/  FMUL.FTZ R70, R78, R70 ;  /* 0x000000464e467220 */ /* 0x000fe20000410000 */
[C---:B------:R-:W-:Y:S01]  /*7d90*/  FMUL.FTZ R78, R4.reuse, R66 ;  /* 0x00000042044e7220 */ /* 0x040fe20000410000 */
[----:B------:R-:W-:Y:S02]  /*7da0*/  FFMA.FTZ R108, R4, R97, R2 ;  /* 0x00000061046c7223 */ /* 0x000fe40000010002 */
[----:B------:R-:W-:Y:S01]  /*7db0*/  FMUL.FTZ R106, R5, R70 ;  /* 0x00000046056a7220 */ /* 0x000fe20000410000 */
[----:B------:R-:W-:Y:S01]  /*7dc0*/  FFMA.FTZ R74, R58, R78, RZ ;  /* 0x0000004e3a4a7223 */ /* 0x000fe200000100ff */
[----:B------:R-:W-:-:S03]  /*7dd0*/  FADD.FTZ R78, RZ, R78 ;  /* 0x0000004eff4e7221 */ /* 0x000fc60000010000 */
[----:B------:R-:W-:Y:S01]  /*7de0*/  FFMA.FTZ R74, R62, R106, R74 ;  /* 0x0000006a3e4a7223 */ /* 0x000fe2000001004a */
[----:B------:R-:W-:Y:S01]  /*7df0*/  FADD.FTZ R78, R106, R78 ;  /* 0x0000004e6a4e7221 */ /* 0x000fe20000010000 */
[----:B------:R-:W-:-:S06]  /*7e00*/  FMUL.FTZ R106, R108, -1.4426950216293334961 ;  /* 0xbfb8aa3b6c6a7820 */ /* 0x000fcc0000410000 */
[----:B------:R-:W0:Y:S02]  /*7e10*/  MUFU.EX2 R106, R106 ;  /* 0x0000006a006a7308 */ /* 0x000e240000000800 */
[----:B0-----:R-:W-:-:S06]  /*7e20*/  FADD.FTZ R106, R106, 1 ;  /* 0x3f8000006a6a7421 */ /* 0x001fcc0000010000 */
[----:B------:R-:W0:Y:S01]  /*7e30*/  MUFU.RCP R106, R106 ;  /* 0x0000006a006a7308 */ /* 0x000e220000001000 */
[----:B------:R-:W-:Y:S01]  /*7e40*/  SHF.L.U32 R111, R111, 0x10, RZ ;  /* 0x000000106f6f7819 */ /* 0x000fe200000006ff */
[----:B------:R-:W-:Y:S01]  /*7e50*/  FFMA.FTZ R58, R58, R66, RZ ;  /* 0x000000423a3a7223 */ /* 0x000fe200000100ff */
[----:B------:R-:W-:-:S03]  /*7e60*/  FADD.FTZ R66, RZ, R66 ;  /* 0x00000042ff427221 */ /* 0x000fc60000010000 */
[----:B0-----:R-:W-:Y:S01]  /*7e70*/  FMUL.FTZ R111, R111, R106 ;  /* 0x0000006a6f6f7220 */ /* 0x001fe20000410000 */
[----:B------:R-:W-:-:S04]  /*7e80*/  FADD.FTZ R106, -R106, 1 ;  /* 0x3f8000006a6a7421 */ /* 0x000fc80000010100 */
[----:B------:R-:W-:Y:S01]  /*7e90*/  FFMA.FTZ R106, R108, R106, 1 ;  /* 0x3f8000006c6a7423 */ /* 0x000fe2000001006a */
[----:B------:R-:W-:-:S03]  /*7ea0*/  SHF.L.U32 R108, R125, 0x10, RZ ;  /* 0x000000107d6c7819 */ /* 0x000fc600000006ff */
[----:B------:R-:W-:-:S04]  /*7eb0*/  FMUL.FTZ R106, R111, R106 ;  /* 0x0000006a6f6a7220 */ /* 0x000fc80000410000 */
[----:B------:R-:W-:Y:S01]  /*7ec0*/  FADD.FTZ R42, R66, R106 ;  /* 0x0000006a422a7221 */ /* 0x000fe20000010000 */
[-C--:B------:R-:W-:Y:S01]  /*7ed0*/  FFMA.FTZ R125, R97, R106.reuse, R58 ;  /* 0x0000006a617d7223 */ /* 0x080fe2000001003a */
[----:B------:R-:W-:-:S04]  /*7ee0*/  FMUL.FTZ R106, R4, R106 ;  /* 0x0000006a046a7220 */ /* 0x000fc80000410000 */
[----:B------:R-:W-:Y:S01]  /*7ef0*/  FFMA.FTZ R74, R97, R106, R74 ;  /* 0x0000006a614a7223 */ /* 0x000fe2000001004a */
[----:B------:R-:W-:Y:S02]  /*7f00*/  SHF.L.U32 R97, R115, 0x10, RZ ;  /* 0x0000001073617819 */ /* 0x000fe400000006ff */
[----:B------:R-:W2:Y:S01]  /*7f10*/  LDL.LU R115, [R1+0x184] ;  /* 0x0001840001737983 */ /* 0x000ea20000300800 */
[----:B------:R-:W-:-:S04]  /*7f20*/  FADD.FTZ R108, R108, -UR28 ;  /* 0x8000001c6c6c7e21 */ /* 0x000fc80008010000 */
[----:B------:R-:W-:-:S04]  /*7f30*/  FMUL.FTZ R108, R108, UR16 ;  /* 0x000000106c6c7c20 */ /* 0x000fc80008410000 */
[----:B------:R-:W-:-:S04]  /*7f40*/  FFMA.FTZ R58, R5, R108, R3 ;  /* 0x0000006c053a7223 */ /* 0x000fc80000010003 */
[----:B------:R-:W-:-:S06]  /*7f50*/  FMUL.FTZ R66, R58, -1.4426950216293334961 ;  /* 0xbfb8aa3b3a427820 */ /* 0x000fcc0000410000 */
[----:B------:R-:W0:Y:S02]  /*7f60*/  MUFU.EX2 R66, R66 ;  /* 0x0000004200427308 */ /* 0x000e240000000800 */
[----:B0-----:R-:W-:-:S06]  /*7f70*/  FADD.FTZ R66, R66, 1 ;  /* 0x3f80000042427421 */ /* 0x001fcc0000010000 */
[----:B------:R-:W0:Y:S01]  /*7f80*/  MUFU.RCP R66, R66 ;  /* 0x0000004200427308 */ /* 0x000e220000001000 */
[----:B------:R-:W-:Y:S01]  /*7f90*/  FFMA.FTZ R62, R62, R70, RZ ;  /* 0x000000463e3e7223 */ /* 0x000fe200000100ff */
[----:B------:R-:W-:Y:S01]  /*7fa0*/  FADD.FTZ R70, RZ, R70 ;  /* 0x00000046ff467221 */ /* 0x000fe20000010000 */
[----:B0-----:R-:W-:Y:S01]  /*7fb0*/  FMUL.FTZ R97, R97, R66 ;  /* 0x0000004261617220 */ /* 0x001fe20000410000 */
[----:B------:R-:W-:-:S04]  /*7fc0*/  FADD.FTZ R66, -R66, 1 ;  /* 0x3f80000042427421 */ /* 0x000fc80000010100 */
[----:B------:R-:W-:-:S04]  /*7fd0*/  FFMA.FTZ R66, R58, R66, 1 ;  /* 0x3f8000003a427423 */ /* 0x000fc80000010042 */
[----:B------:R-:W-:-:S04]  /*7fe0*/  FMUL.FTZ R66, R97, R66 ;  /* 0x0000004261427220 */ /* 0x000fc80000410000 */
[----:B------:R-:W-:-:S05]  /*7ff0*/  FADD.FTZ R70, R70, R66 ;  /* 0x0000004246467221 */ /* 0x000fca0000010000 */
[----:B------:R0:W-:Y:S02]  /*8000*/  STL [R1+0x14c], R70 ;  /* 0x00014c4601007387 */ /* 0x0001e40000100800 */
[----:B0-----:R-:W-:Y:S02]  /*8010*/  SHF.L.U32 R70, R119, 0x10, RZ ;  /* 0x0000001077467819 */ /* 0x001fe400000006ff */
[----:B------:R-:W3:Y:S04]  /*8020*/  LDL.LU R119, [R1+0x194] ;  /* 0x0001940001777983 */ /* 0x000ee80000300800 */
[----:B------:R0:W-:Y:S02]  /*8030*/  STL [R1+0x154], R42 ;  /* 0x0001542a01007387 */ /* 0x0001e40000100800 */
[----:B0-----:R-:W-:-:S05]  /*8040*/  FADD.FTZ R42, R78, R106 ;  /* 0x0000006a4e2a7221 */ /* 0x001fca0000010000 */
[----:B------:R0:W-:Y:S01]  /*8050*/  STL [R1+0x150], R42 ;  /* 0x0001502a01007387 */ /* 0x0001e20000100800 */
[----:B------:R-:W-:Y:S01]  /*8060*/  FADD.FTZ R70, R70, -UR28 ;  /* 0x8000001c46467e21 */ /* 0x000fe20008010000 */
[----:B0-----:R-:W-:-:S05]  /*8070*/  FMUL.FTZ R42, R5, R66 ;  /* 0x00000042052a7220 */ /* 0x001fca0000410000 */
[----:B------:R0:W-:Y:S02]  /*8080*/  STL [R1+0x13c], R42 ;  /* 0x00013c2a01007387 */ /* 0x0001e40000100800 */
[----:B0-----:R-:W-:-:S05]  /*8090*/  FFMA.FTZ R42, R108, R42, R74 ;  /* 0x0000002a6c2a7223 */ /* 0x001fca000001004a */
[----:B------:R0:W-:Y:S02]  /*80a0*/  STL [R1+0x144], R42 ;  /* 0x0001442a01007387 */ /* 0x0001e40000100800 */
[----:B0-----:R-:W-:Y:S01]  /*80b0*/  FMUL.FTZ R42, R70, UR16 ;  /* 0x00000010462a7c20 */ /* 0x001fe20008410000 */
[----:B------:R-:W-:-:S05]  /*80c0*/  FFMA.FTZ R45, R108, R66, R62 ;  /* 0x000000426c2d7223 */ /* 0x000fca000001003e */
[----:B------:R0:W-:Y:S04]  /*80d0*/  STL [R1+0x148], R45 ;  /* 0x0001482d01007387 */ /* 0x0001e80000100800 */
[----:B0-----:R-:W4:Y:S01]  /*80e0*/  LDL.LU R45, [R1+0x18c] ;  /* 0x00018c00012d7983 */ /* 0x001f220000300800 */
[----:B------:R-:W-:-:S05]  /*80f0*/  SHF.L.U32 R58, R123, 0x10, RZ ;  /* 0x000000107b3a7819 */ /* 0x000fca00000006ff */
[----:B------:R-:W-:-:S04]  /*8100*/  FADD.FTZ R58, R58, -UR28 ;  /* 0x8000001c3a3a7e21 */ /* 0x000fc80008010000 */
[----:B------:R-:W-:Y:S01]  /*8110*/  FMUL.FTZ R123, R58, UR16 ;  /* 0x000000103a7b7c20 */ /* 0x000fe20008410000 */
[----:B--2---:R-:W-:Y:S02]  /*8120*/  SHF.L.U32 R70, R115, 0x10, RZ ;  /* 0x0000001073467819 */ /* 0x004fe400000006ff */
[----:B------:R-:W2:Y:S01]  /*8130*/  LDL.LU R115, [R1+0x190] ;  /* 0x0001900001737983 */ /* 0x000ea20000300800 */
[----:B------:R-:W-:-:S04]  /*8140*/  FFMA.FTZ R62, R4, R123, R2 ;  /* 0x0000007b043e7223 */ /* 0x000fc80000010002 */
[----:B------:R-:W-:-:S06]  /*8150*/  FMUL.FTZ R58, R62, -1.4426950216293334961 ;  /* 0xbfb8aa3b3e3a7820 */ /* 0x000fcc0000410000 */
[----:B------:R-:W0:Y:S02]  /*8160*/  MUFU.EX2 R58, R58 ;  /* 0x0000003a003a7308 */ /* 0x000e240000000800 */
[----:B0-----:R-:W-:-:S06]  /*8170*/  FADD.FTZ R58, R58, 1 ;  /* 0x3f8000003a3a7421 */ /* 0x001fcc0000010000 */
[----:B------:R-:W0:Y:S01]  /*8180*/  MUFU.RCP R58, R58 ;  /* 0x0000003a003a7308 */ /* 0x000e220000001000 */
[----:B------:R-:W-:Y:S02]  /*8190*/  SHF.L.U32 R66, R43, 0x10, RZ ;  /* 0x000000102b427819 */ /* 0x000fe400000006ff */
[----:B------:R-:W2:Y:S03]  /*81a0*/  LDL.LU R43, [R1+0x19c] ;  /* 0x00019c00012b7983 */ /* 0x000ea60000300800 */
[----:B0-----:R-:W-:Y:S01]  /*81b0*/  FMUL.FTZ R66, R66, R58 ;  /* 0x0000003a42427220 */ /* 0x001fe20000410000 */
[----:B------:R-:W-:-:S04]  /*81c0*/  FADD.FTZ R58, -R58, 1 ;  /* 0x3f8000003a3a7421 */ /* 0x000fc80000010100 */
[----:B------:R-:W-:-:S04]  /*81d0*/  FFMA.FTZ R58, R62, R58, 1 ;  /* 0x3f8000003e3a7423 */ /* 0x000fc8000001003a */
[----:B------:R-:W-:Y:S01]  /*81e0*/  FMUL.FTZ R58, R66, R58 ;  /* 0x0000003a423a7220 */ /* 0x000fe20000410000 */
[----:B------:R-:W-:-:S04]  /*81f0*/  FFMA.FTZ R66, R5, R42, R3 ;  /* 0x0000002a05427223 */ /* 0x000fc80000010003 */
[----:B------:R-:W-:-:S06]  /*8200*/  FMUL.FTZ R62, R66, -1.4426950216293334961 ;  /* 0xbfb8aa3b423e7820 */ /* 0x000fcc0000410000 */
[----:B------:R-:W0:Y:S02]  /*8210*/  MUFU.EX2 R62, R62 ;  /* 0x0000003e003e7308 */ /* 0x000e240000000800 */
[----:B0-----:R-:W-:-:S06]  /*8220*/  FADD.FTZ R62, R62, 1 ;  /* 0x3f8000003e3e7421 */ /* 0x001fcc0000010000 */
[----:B------:R-:W0:Y:S01]  /*8230*/  MUFU.RCP R62, R62 ;  /* 0x0000003e003e7308 */ /* 0x000e220000001000 */
[----:B------:R-:W-:Y:S02]  /*8240*/  SHF.L.U32 R74, R44, 0x10, RZ ;  /* 0x000000102c4a7819 */ /* 0x000fe400000006ff */
[----:B------:R-:W-:Y:S01]  /*8250*/  SHF.L.U32 R78, R99, 0x10, RZ ;  /* 0x00000010634e7819 */ /* 0x000fe200000006ff */
[----:B------:R1:W-:Y:S02]  /*8260*/  STL [R1+0x138], R42 ;  /* 0x0001382a01007387 */ /* 0x0003e40000100800 */
[----:B------:R-:W-:Y:S02]  /*8270*/  FADD.FTZ R74, R74, -UR28 ;  /* 0x8000001c4a4a7e21 */ /* 0x000fe40008010000 */
[----:B------:R-:W-:Y:S01]  /*8280*/  FADD.FTZ R78, R78, -UR28 ;  /* 0x8000001c4e4e7e21 */ /* 0x000fe20008010000 */
[----:B------:R-:W2:Y:S04]  /*8290*/  LDL.LU R99, [R1+0x198] ;  /* 0x0001980001637983 */ /* 0x000ea80000300800 */
[----:B------:R-:W2:Y:S01]  /*82a0*/  LDL.LU R44, [R1+0x120] ;  /* 0x00012000012c7983 */ /* 0x000ea20000300800 */
[----:B0-----:R-:W-:Y:S01]  /*82b0*/  FMUL.FTZ R70, R70, R62 ;  /* 0x0000003e46467220 */ /* 0x001fe20000410000 */
[----:B------:R-:W-:Y:S01]  /*82c0*/  FADD.FTZ R62, -R62, 1 ;  /* 0x3f8000003e3e7421 */ /* 0x000fe20000010100 */
[----:B-1----:R-:W-:-:S03]  /*82d0*/  FMUL.FTZ R42, R74, UR16 ;  /* 0x000000104a2a7c20 */ /* 0x002fc60008410000 */
[----:B------:R-:W-:Y:S02]  /*82e0*/  FFMA.FTZ R66, R66, R62, 1 ;  /* 0x3f80000042427423 */ /* 0x000fe4000001003e */
[----:B------:R0:W-:Y:S02]  /*82f0*/  STL [R1+0x130], R42 ;  /* 0x0001302a01007387 */ /* 0x0001e40000100800 */
[----:B------:R-:W-:Y:S01]  /*8300*/  FMUL.FTZ R66, R70, R66 ;  /* 0x0000004246427220 */ /* 0x000fe20000410000 */
[----:B------:R-:W-:Y:S01]  /*8310*/  FFMA.FTZ R70, R4, R42, R2 ;  /* 0x0000002a04467223 */ /* 0x000fe20000010002 */
[----:B0-----:R-:W-:Y:S01]  /*8320*/  FMUL.FTZ R42, R78, UR16 ;  /* 0x000000104e2a7c20 */ /* 0x001fe20008410000 */
[----:B---3--:R-:W-:Y:S02]  /*8330*/  SHF.L.U32 R78, R119, 0x10, RZ ;  /* 0x00000010774e7819 */ /* 0x008fe400000006ff */
[----:B------:R-:W3:Y:S01]  /*8340*/  LDL.LU R119, [R1+0x118] ;  /* 0x0001180001777983 */ /* 0x000ee20000300800 */
[----:B----4-:R-:W-:-:S03]  /*8350*/  SHF.L.U32 R74, R45, 0x10, RZ ;  /* 0x000000102d4a7819 */ /* 0x010fc600000006ff */
[----:B------:R-:W4:Y:S01]  /*8360*/  LDL.LU R45, [R1+0x1a0] ;  /* 0x0001a000012d7983 */ /* 0x000f220000300800 */
[----:B--2---:R-:W-:-:S03]  /*8370*/  SHF.L.U32 R97, R115, 0x10, RZ ;  /* 0x0000001073617819 */ /* 0x004fc600000006ff */
[----:B------:R-:W2:Y:S01]  /*8380*/  LDL.LU R115, [R1+0x11c] ;  /* 0x00011c0001737983 */ /* 0x000ea20000300800 */
[----:B------:R-:W-:-:S06]  /*8390*/  FMUL.FTZ R62, R70, -1.4426950216293334961 ;  /* 0xbfb8aa3b463e7820 */ /* 0x000fcc0000410000 */
[----:B------:R-:W0:Y:S02]  /*83a0*/  MUFU.EX2 R62, R62 ;  /* 0x0000003e003e7308 */ /* 0x000e240000000800 */
[----:B0-----:R-:W-:-:S06]  /*83b0*/  FADD.FTZ R62, R62, 1 ;  /* 0x3f8000003e3e7421 */ /* 0x001fcc0000010000 */
[----:B------:R-:W0:Y:S01]  /*83c0*/  MUFU.RCP R62, R62 ;  /* 0x0000003e003e7308 */ /* 0x000e220000001000 */
[----:B------:R-:W-:Y:S01]  /*83d0*/  FADD.FTZ R97, R97, -UR28 ;  /* 0x8000001c61617e21 */ /* 0x000fe20008010000 */
[----:B------:R1:W-:Y:S01]  /*83e0*/  STL [R1+0x12c], R42 ;  /* 0x00012c2a01007387 */ /* 0x0003e20000100800 */
[----:B0-----:R-:W-:Y:S01]  /*83f0*/  FMUL.FTZ R74, R74, R62 ;  /* 0x0000003e4a4a7220 */ /* 0x001fe20000410000 */
[----:B------:R-:W-:-:S04]  /*8400*/  FADD.FTZ R62, -R62, 1 ;  /* 0x3f8000003e3e7421 */ /* 0x000fc80000010100 */
[----:B------:R-:W-:Y:S01]  /*8410*/  FFMA.FTZ R62, R70, R62, 1 ;  /* 0x3f800000463e7423 */ /* 0x000fe2000001003e */
[----:B------:R-:W-:Y:S01]  /*8420*/  FFMA.FTZ R70, R5, R42, R3 ;  /* 0x0000002a05467223 */ /* 0x000fe20000010003 */
[----:B-1----:R-:W-:Y:S01]  /*8430*/  FMUL.FTZ R42, R97, UR16 ;  /* 0x00000010612a7c20 */ /* 0x002fe20008410000 */
[----:B------:R-:W-:Y:S02]  /*8440*/  SHF.L.U32 R97, R43, 0x10, RZ ;  /* 0x000000102b617819 */ /* 0x000fe400000006ff */
[----:B------:R-:W2:Y:S01]  /*8450*/  LDL.LU R43, [R1+0x1a4] ;  /* 0x0001a400012b7983 */ /* 0x000ea20000300800 */
[----:B------:R-:W-:Y:S01]  /*8460*/  FMUL.FTZ R74, R74, R62 ;  /* 0x0000003e4a4a7220 */ /* 0x000fe20000410000 */
[----:B------:R-:W-:-:S06]  /*8470*/  FMUL.FTZ R62, R70, -1.4426950216293334961 ;  /* 0xbfb8aa3b463e7820 */ /* 0x000fcc0000410000 */
[----:B------:R-:W0:Y:S02]  /*8480*/  MUFU.EX2 R62, R62 ;  /* 0x0000003e003e7308 */ /* 0x000e240000000800 */
[----:B0-----:R-:W-:-:S06]  /*8490*/  FADD.FTZ R62, R62, 1 ;  /* 0x3f8000003e3e7421 */ /* 0x001fcc0000010000 */
[----:B------:R-:W0:Y:S02]  /*84a0*/  MUFU.RCP R62, R62 ;  /* 0x0000003e003e7308 */ /* 0x000e240000001000 */
[----:B0-----:R-:W-:Y:S01]  /*84b0*/  FMUL.FTZ R78, R78, R62 ;  /* 0x0000003e4e4e7220 */ /* 0x001fe20000410000 */
[----:B------:R-:W-:Y:S01]  /*84c0*/  FADD.FTZ R62, -R62, 1 ;  /* 0x3f8000003e3e7421 */ /* 0x000fe20000010100 */
[----:B---3--:R-:W-:Y:S02]  /*84d0*/  SHF.L.U32 R108, R119, 0x10, RZ ;  /* 0x00000010776c7819 */ /* 0x008fe400000006ff */
[----:B------:R-:W3:Y:S01]  /*84e0*/  LDL.LU R119, [R1+0x110] ;  /* 0x0001100001777983 */ /* 0x000ee20000300800 */
[----:B------:R-:W-:-:S04]  /*84f0*/  FFMA.FTZ R62, R70, R62, 1 ;  /* 0x3f800000463e7423 */ /* 0x000fc8000001003e */
[----:B------:R-:W-:Y:S01]  /*8500*/  FMUL.FTZ R62, R78, R62 ;  /* 0x0000003e4e3e7220 */ /* 0x000fe20000410000 */
[----:B------:R-:W-:-:S04]  /*8510*/  FFMA.FTZ R78, R4, R42, R2 ;  /* 0x0000002a044e7223 */ /* 0x000fc80000010002 */
[----:B------:R-:W-:-:S06]  /*8520*/  FMUL.FTZ R70, R78, -1.4426950216293334961 ;  /* 0xbfb8aa3b4e467820 */ /* 0x000fcc0000410000 */
[----:B------:R-:W0:Y:S02]  /*8530*/  MUFU.EX2 R70, R70 ;  /* 0x0000004600467308 */ /* 0x000e240000000800 */
[----:B0-----:R-:W-:-:S06]  /*8540*/  FADD.FTZ R70, R70, 1 ;  /* 0x3f80000046467421 */ /* 0x001fcc0000010000 */
[----:B------:R-:W0:Y:S01]  /*8550*/  MUFU.RCP R70, R70 ;  /* 0x0000004600467308 */ /* 0x000e220000001000 */
[----:B------:R-:W-:-:S05]  /*8560*/  SHF.L.U32 R106, R99, 0x10, RZ ;  /* 0x00000010636a7819 */ /* 0x000fca00000006ff */
[----:B------:R-:W-:-:S04]  /*8570*/  FADD.FTZ R106, R106, -UR28 ;  /* 0x8000001c6a6a7e21 */ /* 0x000fc80008010000 */
[----:B------:R-:W-:Y:S01]  /*8580*/  FMUL.FTZ R99, R106, UR16 ;  /* 0x000000106a637c20 */ /* 0x000fe20008410000 */
        /* <DEDUP_REMOVED lines=9> */
[----:B----4-:R-:W-:Y:S02]  /*8620*/  SHF.L.U32 R106, R45, 0x10, RZ ;  /* 0x000000102d6a7819 */ /* 0x010fe400000006ff */
[----:B--2---:R-:W-:Y:S02]  /*8630*/  SHF.L.U32 R111, R115, 0x10, RZ ;  /* 0x00000010736f7819 */ /* 0x004fe400000006ff */
[----:B------:R-:W2:Y:S01]  /*8640*/  LDL.LU R115, [R1+0x114] ;  /* 0x0001140001737983 */ /* 0x000ea20000300800 */
[----:B0-----:R-:W-:Y:S01]  /*8650*/  FMUL.FTZ R106, R106, R78 ;  /* 0x0000004e6a6a7220 */ /* 0x001fe20000410000 */
[----:B------:R-:W-:Y:S01]  /*8660*/  FADD.FTZ R78, -R78, 1 ;  /* 0x3f8000004e4e7421 */ /* 0x000fe20000010100 */
[----:B------:R-:W-:-:S03]  /*8670*/  FADD.FTZ R108, R108, -UR28 ;  /* 0x8000001c6c6c7e21 */ /* 0x000fc60008010000 */
        /* <DEDUP_REMOVED lines=8> */
[----:B------:R-:W-:Y:S01]  /*8700*/  SHF.L.U32 R108, R44, 0x10, RZ ;  /* 0x000000102c6c7819 */ /* 0x000fe200000006ff */
        /* <DEDUP_REMOVED lines=12> */
[----:B------:R-:W-:-:S03]  /*87d0*/  SHF.L.U32 R111, R43, 0x10, RZ ;  /* 0x000000102b6f7819 */ /* 0x000fc600000006ff */
[----:B------:R-:W-:-:S04]  /*87e0*/  FADD.FTZ R100, R100, -UR28 ;  /* 0x8000001c64647e21 */ /* 0x000fc80008010000 */
[----:B------:R-:W-:Y:S01]  /*87f0*/  FMUL.FTZ R43, R100, UR16 ;  /* 0x00000010642b7c20 */ /* 0x000fe20008410000 */
[----:B0-----:R-:W-:Y:S01]  /*8800*/  FMUL.FTZ R111, R111, R106 ;  /* 0x0000006a6f6f7220 */ /* 0x001fe20000410000 */
[----:B------:R-:W-:-:S04]  /*8810*/  FADD.FTZ R106, -R106, 1 ;  /* 0x3f8000006a6a7421 */ /* 0x000fc80000010100 */
[----:B------:R-:W-:Y:S01]  /*8820*/  FFMA.FTZ R106, R108, R106, 1 ;  /* 0x3f8000006c6a7423 */ /* 0x000fe2000001006a */
[----:B------:R-:W-:-:S03]  /*8830*/  FFMA.FTZ R108, R4, R43, R2 ;  /* 0x0000002b046c7223 */ /* 0x000fc60000010002 */
[----:B------:R-:W-:Y:S01]  /*8840*/  FMUL.FTZ R100, R111, R106 ;  /* 0x0000006a6f647220 */ /* 0x000fe20000410000 */
[----:B------:R-:W-:-:S06]  /*8850*/  FMUL.FTZ R106, R108, -1.4426950216293334961 ;  /* 0xbfb8aa3b6c6a7820 */ /* 0x000fcc0000410000 */
[----:B------:R-:W0:Y:S02]  /*8860*/  MUFU.EX2 R106, R106 ;  /* 0x0000006a006a7308 */ /* 0x000e240000000800 */
[----:B0-----:R-:W-:-:S06]  /*8870*/  FADD.FTZ R106, R106, 1 ;  /* 0x3f8000006a6a7421 */ /* 0x001fcc0000010000 */
[----:B------:R-:W0:Y:S01]  /*8880*/  MUFU.RCP R106, R106 ;  /* 0x0000006a006a7308 */ /* 0x000e220000001000 */
[----:B------:R-:W-:Y:S02]  /*8890*/  SHF.L.U32 R101, R101, 0x10, RZ ;  /* 0x0000001065657819 */ /* 0x000fe400000006ff */
[----:B---3--:R-:W-:-:S03]  /*88a0*/  SHF.L.U32 R111, R119, 0x10, RZ ;  /* 0x00000010776f7819 */ /* 0x008fc600000006ff */
[----:B------:R-:W-:Y:S01]  /*88b0*/  FADD.FTZ R101, R101, -UR28 ;  /* 0x8000001c65657e21 */ /* 0x000fe20008010000 */
[----:B------:R1:W-:Y:S01]  /*88c0*/  STL [R1+0x128], R42 ;  /* 0x0001282a01007387 */ /* 0x0003e20000100800 */
[----:B0-----:R-:W-:Y:S01]  /*88d0*/  FMUL.FTZ R111, R111, R106 ;  /* 0x0000006a6f6f7220 */ /* 0x001fe20000410000 */
[----:B------:R-:W-:Y:S01]  /*88e0*/  FADD.FTZ R106, -R106, 1 ;  /* 0x3f8000006a6a7421 */ /* 0x000fe20000010100 */
[----:B-1----:R-:W-:-:S03]  /*88f0*/  FMUL.FTZ R42, R101, UR16 ;  /* 0x00000010652a7c20 */ /* 0x002fc60008410000 */
[----:B------:R-:W-:Y:S01]  /*8900*/  FFMA.FTZ R106, R108, R106, 1 ;  /* 0x3f8000006c6a7423 */ /* 0x000fe2000001006a */
[----:B------:R-:W-:-:S03]  /*8910*/  FFMA.FTZ R108, R5, R42, R3 ;  /* 0x0000002a056c7223 */ /* 0x000fc60000010003 */
[----:B------:R-:W-:Y:S01]  /*8920*/  FMUL.FTZ R101, R111, R106 ;  /* 0x0000006a6f657220 */ /* 0x000fe20000410000 */
[----:B------:R-:W-:-:S06]  /*8930*/  FMUL.FTZ R106, R108, -1.4426950216293334961 ;  /* 0xbfb8aa3b6c6a7820 */ /* 0x000fcc0000410000 */
[----:B------:R-:W0:Y:S02]  /*8940*/  MUFU.EX2 R106, R106 ;  /* 0x0000006a006a7308 */ /* 0x000e240000000800 */
[----:B0-----:R-:W-:-:S06]  /*8950*/  FADD.FTZ R106, R106, 1 ;  /* 0x3f8000006a6a7421 */ /* 0x001fcc0000010000 */
[----:B------:R-:W0:Y:S01]  /*8960*/  MUFU.RCP R106, R106 ;  /* 0x0000006a006a7308 */ /* 0x000e220000001000 */
[----:B------:R-:W-:-:S05]  /*8970*/  SHF.L.U32 R102, R102, 0x10, RZ ;  /* 0x0000001066667819 */ /* 0x000fca00000006ff */
[----:B------:R-:W-:Y:S01]  /*8980*/  FADD.FTZ R102, R102, -UR28 ;  /* 0x8000001c66667e21 */ /* 0x000fe20008010000 */
[----:B------:R-:W-:Y:S02]  /*8990*/  SHF.L.U32 R103, R103, 0x10, RZ ;  /* 0x0000001067677819 */ /* 0x000fe400000006ff */
[----:B------:R-:W-:-:S03]  /*89a0*/  SHF.L.U32 R104, R104, 0x10, RZ ;  /* 0x0000001068687819 */ /* 0x000fc600000006ff */
[----:B------:R-:W-:Y:S01]  /*89b0*/  FADD.FTZ R103, R103, -UR28 ;  /* 0x8000001c67677e21 */ /* 0x000fe20008010000 */
[----:B--2---:R-:W-:-:S05]  /*89c0*/  SHF.L.U32 R111, R115, 0x10, RZ ;  /* 0x00000010736f7819 */ /* 0x004fca00000006ff */
        /* <DEDUP_REMOVED lines=9> */
[----:B------:R-:W0:Y:S02]  /*8a60*/  MUFU.RCP R108, R108 ;  /* 0x0000006c006c7308 */ /* 0x000e240000001000 */
[----:B0-----:R-:W-:Y:S01]  /*8a70*/  FMUL.FTZ R115, R104, R108 ;  /* 0x0000006c68737220 */ /* 0x001fe20000410000 */
[----:B------:R-:W-:Y:S01]  /*8a80*/  FADD.FTZ R108, -R108, 1 ;  /* 0x3f8000006c6c7421 */ /* 0x000fe20000010100 */
[----:B------:R-:W-:-:S03]  /*8a90*/  FMUL.FTZ R104, R103, UR16 ;  /* 0x0000001067687c20 */ /* 0x000fc60008410000 */
        /* <DEDUP_REMOVED lines=8> */
[----:B------:R-:W-:-:S03]  /*8b20*/  SHF.L.U32 R105, R105, 0x10, RZ ;  /* 0x0000001069697819 */ /* 0x000fc600000006ff */
[----:B------:R-:W-:Y:S02]  /*8b30*/  FADD.FTZ R92, R92, -UR28 ;  /* 0x8000001c5c5c7e21 */ /* 0x000fe40008010000 */
        /* <DEDUP_REMOVED lines=406> */
[----:B------:R-:W-:-:S04]  /*a4a0*/  FMUL.FTZ R114, R116, UR16 ;  /* 0x0000001074727c20 */ /* 0x000fc80008410000 */
        /* <DEDUP_REMOVED lines=8> */
[----:B------:R-:W-:Y:S01]  /*a530*/  FMUL.FTZ R113, R117, R113 ;  /* 0x0000007175717220 */ /* 0x000fe20000410000 */
[----:B0-----:R-:W-:Y:S01]  /*a540*/  FMUL.FTZ R118, R118, R115 ;  /* 0x0000007376767220 */ /* 0x001fe20000410000 */
[----:B------:R-:W-:-:S04]  /*a550*/  FADD.FTZ R115, -R115, 1 ;  /* 0x3f80000073737421 */ /* 0x000fc80000010100 */
[----:B------:R-:W-:Y:S01]  /*a560*/  FFMA.FTZ R116, R116, R115, 1 ;  /* 0x3f80000074747423 */ /* 0x000fe20000010073 */
[----:B------:R-:W-:-:S04]  /*a570*/  FMUL.FTZ R115, R24, UR16 ;  /* 0x0000001018737c20 */ /* 0x000fc80008410000 */
[----:B------:R-:W-:Y:S01]  /*a580*/  FFMA.FTZ R117, R4, R115, R2 ;  /* 0x0000007304757223 */ /* 0x000fe20000010002 */
[----:B------:R-:W-:-:S03]  /*a590*/  FMUL.FTZ R24, R118, R116 ;  /* 0x0000007476187220 */ /* 0x000fc60000410000 */
        /* <DEDUP_REMOVED lines=23> */
[----:B------:R-:W-:Y:S01]  /*a710*/  FFMA.FTZ R120, R4, R118, R2 ;  /* 0x0000007604787223 */ /* 0x000fe20000010002 */
[----:B------:R-:W-:Y:S01]  /*a720*/  FMUL.FTZ R27, R122, R119 ;  /* 0x000000777a1b7220 */ /* 0x000fe20000410000 */
[----:B------:R-:W-:Y:S02]  /*a730*/  SHF.L.U32 R28, R28, 0x10, RZ ;  /* 0x000000101c1c7819 */ /* 0x000fe400000006ff */
[----:B------:R-:W-:Y:S01]  /*a740*/  SHF.L.U32 R29, R29, 0x10, RZ ;  /* 0x000000101d1d7819 */ /* 0x000fe200000006ff */
[----:B------:R-:W-:Y:S01]  /*a750*/  FMUL.FTZ R119, R120, -1.4426950216293334961 ;  /* 0xbfb8aa3b78777820 */ /* 0x000fe20000410000 */
[----:B------:R-:W-:Y:S01]  /*a760*/  FMUL.FTZ R116, R121, R116 ;  /* 0x0000007479747220 */ /* 0x000fe20000410000 */
[----:B------:R-:W-:Y:S02]  /*a770*/  SHF.L.U32 R0, R0, 0x10, RZ ;  /* 0x0000001000007819 */ /* 0x000fe400000006ff */
[----:B------:R-:W-:Y:S02]  /*a780*/  SHF.L.U32 R30, R30, 0x10, RZ ;  /* 0x000000101e1e7819 */ /* 0x000fe400000006ff */
[----:B------:R-:W-:Y:S01]  /*a790*/  SHF.L.U32 R6, R6, 0x10, RZ ;  /* 0x0000001006067819 */ /* 0x000fe200000006ff */
[----:B------:R-:W0:Y:S01]  /*a7a0*/  MUFU.EX2 R119, R119 ;  /* 0x0000007700777308 */ /* 0x000e220000000800 */
[----:B------:R-:W-:-:S02]  /*a7b0*/  SHF.L.U32 R7, R7, 0x10, RZ ;  /* 0x0000001007077819 */ /* 0x000fc400000006ff */
[----:B------:R-:W-:Y:S02]  /*a7c0*/  SHF.L.U32 R16, R16, 0x10, RZ ;  /* 0x0000001010107819 */ /* 0x000fe400000006ff */
[----:B------:R-:W-:Y:S02]  /*a7d0*/  SHF.L.U32 R21, R21, 0x10, RZ ;  /* 0x0000001015157819 */ /* 0x000fe400000006ff */
[----:B------:R-:W-:Y:S02]  /*a7e0*/  SHF.L.U32 R14, R14, 0x10, RZ ;  /* 0x000000100e0e7819 */ /* 0x000fe400000006ff */
[----:B------:R-:W-:Y:S02]  /*a7f0*/  SHF.L.U32 R9, R9, 0x10, RZ ;  /* 0x0000001009097819 */ /* 0x000fe400000006ff */
[----:B------:R-:W-:Y:S02]  /*a800*/  SHF.L.U32 R33, R33, 0x10, RZ ;  /* 0x0000001021217819 */ /* 0x000fe400000006ff */
[----:B------:R-:W-:Y:S01]  /*a810*/  SHF.L.U32 R11, R11, 0x10, RZ ;  /* 0x000000100b0b7819 */ /* 0x000fe200000006ff */
[----:B0-----:R-:W-:Y:S01]  /*a820*/  FADD.FTZ R119, R119, 1 ;  /* 0x3f80000077777421 */ /* 0x001fe20000010000 */
[----:B------:R-:W-:-:S02]  /*a830*/  SHF.L.U32 R32, R32, 0x10, RZ ;  /* 0x0000001020207819 */ /* 0x000fc400000006ff */
[----:B------:R-:W-:Y:S02]  /*a840*/  SHF.L.U32 R17, R17, 0x10, RZ ;  /* 0x0000001011117819 */ /* 0x000fe400000006ff */
[----:B------:R-:W-:Y:S01]  /*a850*/  SHF.L.U32 R35, R35, 0x10, RZ ;  /* 0x0000001023237819 */ /* 0x000fe200000006ff */
[----:B------:R-:W0:Y:S01]  /*a860*/  MUFU.RCP R119, R119 ;  /* 0x0000007700777308 */ /* 0x000e220000001000 */
[----:B------:R-:W-:Y:S01]  /*a870*/  FADD.FTZ R28, R28, -UR28 ;  /* 0x8000001c1c1c7e21 */ /* 0x000fe20008010000 */
[----:B------:R-:W-:Y:S02]  /*a880*/  SHF.L.U32 R31, R31, 0x10, RZ ;  /* 0x000000101f1f7819 */ /* 0x000fe400000006ff */
[----:B------:R-:W-:Y:S02]  /*a890*/  SHF.L.U32 R34, R34, 0x10, RZ ;  /* 0x0000001022227819 */ /* 0x000fe400000006ff */
[----:B------:R-:W-:Y:S02]  /*a8a0*/  SHF.L.U32 R20, R20, 0x10, RZ ;  /* 0x0000001014147819 */ /* 0x000fe400000006ff */
[----:B------:R-:W-:-:S02]  /*a8b0*/  SHF.L.U32 R41, R41, 0x10, RZ ;  /* 0x0000001029297819 */ /* 0x000fc400000006ff */
[----:B------:R-:W-:Y:S02]  /*a8c0*/  SHF.L.U32 R36, R36, 0x10, RZ ;  /* 0x0000001024247819 */ /* 0x000fe400000006ff */
[----:B------:R-:W-:Y:S02]  /*a8d0*/  SHF.L.U32 R37, R37, 0x10, RZ ;  /* 0x0000001025257819 */ /* 0x000fe400000006ff */
[----:B------:R-:W-:Y:S02]  /*a8e0*/  SHF.L.U32 R49, R49, 0x10, RZ ;  /* 0x0000001031317819 */ /* 0x000fe400000006ff */
[----:B------:R-:W-:Y:S02]  /*a8f0*/  SHF.L.U32 R53, R53, 0x10, RZ ;  /* 0x0000001035357819 */ /* 0x000fe400000006ff */
[----:B------:R-:W-:Y:S01]  /*a900*/  SHF.L.U32 R23, R23, 0x10, RZ ;  /* 0x0000001017177819 */ /* 0x000fe200000006ff */
[----:B0-----:R-:W-:Y:S01]  /*a910*/  FMUL.FTZ R121, R29, R119 ;  /* 0x000000771d797220 */ /* 0x001fe20000410000 */
[----:B------:R-:W-:Y:S01]  /*a920*/  FADD.FTZ R119, -R119, 1 ;  /* 0x3f80000077777421 */ /* 0x000fe20000010100 */
[----:B------:R-:W-:Y:S01]  /*a930*/  FMUL.FTZ R29, R28, UR16 ;  /* 0x000000101c1d7c20 */ /* 0x000fe20008410000 */
[----:B------:R-:W-:-:S02]  /*a940*/  SHF.L.U32 R54, R54, 0x10, RZ ;  /* 0x0000001036367819 */ /* 0x000fc400000006ff */
[----:B------:R-:W-:Y:S01]  /*a950*/  SHF.L.U32 R26, R26, 0x10, RZ ;  /* 0x000000101a1a7819 */ /* 0x000fe200000006ff */
[----:B------:R-:W-:Y:S01]  /*a960*/  FFMA.FTZ R119, R120, R119, 1 ;  /* 0x3f80000078777423 */ /* 0x000fe20000010077 */
[----:B------:R-:W-:Y:S01]  /*a970*/  FFMA.FTZ R120, R5, R29, R3 ;  /* 0x0000001d05787223 */ /* 0x000fe20000010003 */
[----:B------:R0:W-:Y:S02]  /*a980*/  STL [R1+0x1c4], R66 ;  /* 0x0001c44201007387 */ /* 0x0001e40000100800 */
[----:B------:R-:W-:Y:S01]  /*a990*/  FMUL.FTZ R28, R121, R119 ;  /* 0x00000077791c7220 */ /* 0x000fe20000410000 */
[----:B------:R-:W-:Y:S01]  /*a9a0*/  FMUL.FTZ R119, R120, -1.4426950216293334961 ;  /* 0xbfb8aa3b78777820 */ /* 0x000fe20000410000 */
[----:B------:R1:W-:Y:S04]  /*a9b0*/  STL [R1+0x1c0], R74 ;  /* 0x0001c04a01007387 */ /* 0x0003e80000100800 */
[----:B------:R-:W2:Y:S01]  /*a9c0*/  LDL.LU R122, [R1+0x148] ;  /* 0x00014800017a7983 */ /* 0x000ea20000300800 */
[----:B------:R-:W3:Y:S01]  /*a9d0*/  MUFU.EX2 R119, R119 ;  /* 0x0000007700777308 */ /* 0x000ee20000000800 */
[----:B------:R-:W-:Y:S01]  /*a9e0*/  FADD.FTZ R0, R0, -UR28 ;  /* 0x8000001c00007e21 */ /* 0x000fe20008010000 */
        /* <DEDUP_REMOVED lines=11> */
[----:B0-----:R-:W4:Y:S01]  /*aaa0*/  LDL.LU R66, [R1+0x144] ;  /* 0x0001440001427983 */ /* 0x001f220000300800 */
[----:B---3--:R-:W-:-:S03]  /*aab0*/  FADD.FTZ R119, R119, 1 ;  /* 0x3f80000077777421 */ /* 0x008fc60000010000 */
[----:B-1----:R-:W2:Y:S03]  /*aac0*/  LDL.LU R74, [R1+0x138] ;  /* 0x00013800014a7983 */ /* 0x002ea60000300800 */
        /* <DEDUP_REMOVED lines=122> */
[----:B------:R1:W-:Y:S04]  /*b270*/  STL [R1+0x1c8], R70 ;  /* 0x0001c84601007387 */ /* 0x0003e80000100800 */
[----:B------:R-:W3:Y:S04]  /*b280*/  LDL.LU R124, [R1+0x13c] ;  /* 0x00013c00017c7983 */ /* 0x000ee80000300800 */
[----:B------:R4:W-:Y:S04]  /*b290*/  STL [R1+0x1bc], R62 ;  /* 0x0001bc3e01007387 */ /* 0x0009e80000100800 */
[----:B-1----:R-:W3:Y:S01]  /*b2a0*/  LDL.LU R70, [R1+0x150] ;  /* 0x0001500001467983 */ /* 0x002ee20000300800 */
[----:B0-----:R-:W-:Y:S01]  /*b2b0*/  FMUL.FTZ R121, R121, R120 ;  /* 0x0000007879797220 */ /* 0x001fe20000410000 */
[----:B------:R-:W-:-:S02]  /*b2c0*/  FADD.FTZ R120, -R120, 1 ;  /* 0x3f80000078787421 */ /* 0x000fc40000010100 */
[----:B----4-:R-:W4:Y:S02]  /*b2d0*/  LDL.LU R62, [R1+0x130] ;  /* 0x00013000013e7983 */ /* 0x010f240000300800 */
[----:B------:R-:W-:Y:S02]  /*b2e0*/  FFMA.FTZ R54, R54, R120, 1 ;  /* 0x3f80000036367423 */ /* 0x000fe40000010078 */
[----:B------:R-:W2:Y:S02]  /*b2f0*/  LDL.LU R120, [R1+0x154] ;  /* 0x0001540001787983 */ /* 0x000ea40000300800 */
[----:B------:R-:W-:Y:S01]  /*b300*/  FMUL.FTZ R54, R121, R54 ;  /* 0x0000003679367220 */ /* 0x000fe20000410000 */
[----:B--2---:R-:W-:Y:S01]  /*b310*/  FADD.FTZ R121, R120, R58 ;  /* 0x0000003a78797221 */ /* 0x004fe20000010000 */
[CC--:B------:R-:W-:Y:S01]  /*b320*/  FFMA.FTZ R120, R123.reuse, R58.reuse, R125 ;  /* 0x0000003a7b787223 */ /* 0x0c0fe2000001007d */
[----:B------:R-:W-:Y:S02]  /*b330*/  FMUL.FTZ R125, R4, R58 ;  /* 0x0000003a047d7220 */ /* 0x000fe40000410000 */
[----:B------:R-:W2:Y:S02]  /*b340*/  LDL.LU R58, [R1+0x14c] ;  /* 0x00014c00013a7983 */ /* 0x000ea40000300800 */
[----:B------:R-:W-:-:S02]  /*b350*/  FFMA.FTZ R123, R123, R125, R66 ;  /* 0x0000007d7b7b7223 */ /* 0x000fc40000010042 */
[----:B------:R-:W2:Y:S02]  /*b360*/  LDL.LU R66, [R1+0x1c4] ;  /* 0x0001c40001427983 */ /* 0x000ea40000300800 */
[----:B--2---:R-:W-:Y:S01]  /*b370*/  FADD.FTZ R58, R58, R66 ;  /* 0x000000423a3a7221 */ /* 0x004fe20000010000 */
[-C--:B------:R-:W-:Y:S01]  /*b380*/  FFMA.FTZ R122, R74, R66.reuse, R122 ;  /* 0x000000424a7a7223 */ /* 0x080fe2000001007a */
[----:B------:R-:W-:-:S04]  /*b390*/  FMUL.FTZ R66, R5, R66 ;  /* 0x0000004205427220 */ /* 0x000fc80000410000 */
[----:B------:R-:W-:Y:S02]  /*b3a0*/  FFMA.FTZ R123, R74, R66, R123 ;  /* 0x000000424a7b7223 */ /* 0x000fe4000001007b */
[----:B------:R-:W2:Y:S01]  /*b3b0*/  LDL.LU R74, [R1+0x1c0] ;  /* 0x0001c000014a7983 */ /* 0x000ea20000300800 */
[----:B---3--:R-:W-:-:S03]  /*b3c0*/  FADD.FTZ R124, R124, R70 ;  /* 0x000000467c7c7221 */ /* 0x008fc60000010000 */
[----:B------:R-:W3:Y:S01]  /*b3d0*/  LDL.LU R70, [R1+0x1c8] ;  /* 0x0001c80001467983 */ /* 0x000ee20000300800 */
[----:B------:R-:W-:-:S03]  /*b3e0*/  FADD.FTZ R124, R124, R125 ;  /* 0x0000007d7c7c7221 */ /* 0x000fc60000010000 */
[----:B------:R-:W3:Y:S01]  /*b3f0*/  LDL.LU R125, [R1+0x128] ;  /* 0x00012800017d7983 */ /* 0x000ee20000300800 */
[----:B------:R-:W-:-:S03]  /*b400*/  FADD.FTZ R124, R66, R124 ;  /* 0x0000007c427c7221 */ /* 0x000fc60000010000 */
[----:B------:R-:W3:Y:S01]  /*b410*/  LDL.LU R66, [R1+0x12c] ;  /* 0x00012c0001427983 */ /* 0x000ee20000300800 */
[----:B--2---:R-:W-:Y:S01]  /*b420*/  FADD.FTZ R121, R121, R74 ;  /* 0x0000004a79797221 */ /* 0x004fe20000010000 */
[-C--:B----4-:R-:W-:Y:S01]  /*b430*/  FFMA.FTZ R120, R62, R74.reuse, R120 ;  /* 0x0000004a3e787223 */ /* 0x090fe20000010078 */
[----:B------:R-:W-:-:S04]  /*b440*/  FMUL.FTZ R74, R4, R74 ;  /* 0x0000004a044a7220 */ /* 0x000fc80000410000 */
[----:B------:R-:W-:Y:S02]  /*b450*/  FFMA.FTZ R123, R62, R74, R123 ;  /* 0x0000004a3e7b7223 */ /* 0x000fe4000001007b */
[----:B------:R-:W2:Y:S01]  /*b460*/  LDL.LU R62, [R1+0x1bc] ;  /* 0x0001bc00013e7983 */ /* 0x000ea20000300800 */
[----:B------:R-:W-:Y:S01]  /*b470*/  FADD.FTZ R124, R124, R74 ;  /* 0x0000004a7c7c7221 */ /* 0x000fe20000010000 */
[----:B---3--:R-:W-:Y:S01]  /*b480*/  FFMA.FTZ R120, R125, R70, R120 ;  /* 0x000000467d787223 */ /* 0x008fe20000010078 */
[----:B------:R-:W-:-:S03]  /*b490*/  FADD.FTZ R121, R121, R70 ;  /* 0x0000004679797221 */ /* 0x000fc60000010000 */
[----:B------:R-:W-:Y:S01]  /*b4a0*/  FFMA.FTZ R120, R45, R97, R120 ;  /* 0x000000612d787223 */ /* 0x000fe20000010078 */
[----:B--2---:R-:W-:Y:S01]  /*b4b0*/  FADD.FTZ R58, R58, R62 ;  /* 0x0000003e3a3a7221 */ /* 0x004fe20000010000 */
[-C--:B------:R-:W-:Y:S01]  /*b4c0*/  FFMA.FTZ R122, R66, R62.reuse, R122 ;  /* 0x0000003e427a7223 */ /* 0x080fe2000001007a */
[----:B------:R-:W-:-:S04]  /*b4d0*/  FMUL.FTZ R62, R5, R62 ;  /* 0x0000003e053e7220 */ /* 0x000fc80000410000 */
[----:B------:R-:W-:Y:S01]  /*b4e0*/  FFMA.FTZ R123, R66, R62, R123 ;  /* 0x0000003e427b7223 */ /* 0x000fe2000001007b */
[----:B------:R-:W-:Y:S01]  /*b4f0*/  FMUL.FTZ R66, R4, R70 ;  /* 0x0000004604427220 */ /* 0x000fe20000410000 */
[----:B------:R-:W-:Y:S01]  /*b500*/  FADD.FTZ R124, R62, R124 ;  /* 0x0000007c3e7c7221 */ /* 0x000fe20000010000 */
[----:B------:R-:W-:Y:S02]  /*b510*/  FMUL.FTZ R62, R5, R78 ;  /* 0x0000004e053e7220 */ /* 0x000fe40000410000 */
[----:B------:R-:W-:Y:S01]  /*b520*/  FFMA.FTZ R123, R125, R66, R123 ;  /* 0x000000427d7b7223 */ /* 0x000fe2000001007b */
[----:B------:R-:W-:Y:S01]  /*b530*/  FADD.FTZ R124, R124, R66 ;  /* 0x000000427c7c7221 */ /* 0x000fe20000010000 */
[----:B------:R-:W-:Y:S02]  /*b540*/  FMUL.FTZ R66, R4, R97 ;  /* 0x0000006104427220 */ /* 0x000fe40000410000 */
[----:B------:R-:W-:Y:S01]  /*b550*/  FFMA.FTZ R123, R99, R62, R123 ;  /* 0x0000003e637b7223 */ /* 0x000fe2000001007b */
[----:B------:R-:W-:Y:S01]  /*b560*/  FADD.FTZ R125, R62, R124 ;  /* 0x0000007c3e7d7221 */ /* 0x000fe20000010000 */
[----:B------:R-:W-:-:S02]  /*b570*/  FMUL.FTZ R62, R5, R100 ;  /* 0x00000064053e7220 */ /* 0x000fc40000410000 */
[----:B------:R-:W-:Y:S01]  /*b580*/  FFMA.FTZ R123, R45, R66, R123 ;  /* 0x000000422d7b7223 */ /* 0x000fe2000001007b */
[----:B------:R-:W-:Y:S01]  /*b590*/  FADD.FTZ R58, R58, R78 ;  /* 0x0000004e3a3a7221 */ /* 0x000fe20000010000 */
[----:B------:R-:W-:Y:S01]  /*b5a0*/  FADD.FTZ R125, R125, R66 ;  /* 0x000000427d7d7221 */ /* 0x000fe20000010000 */
[----:B------:R-:W-:Y:S01]  /*b5b0*/  FFMA.FTZ R122, R99, R78, R122 ;  /* 0x0000004e637a7223 */ /* 0x000fe2000001007a */
[----:B------:R-:W-:Y:S01]  /*b5c0*/  FFMA.FTZ R123, R44, R62, R123 ;  /* 0x0000003e2c7b7223 */ /* 0x000fe2000001007b */
[-C--:B------:R-:W-:Y:S01]  /*b5d0*/  FMUL.FTZ R66, R4, R101.reuse ;  /* 0x0000006504427220 */ /* 0x080fe20000410000 */
[----:B------:R-:W-:Y:S01]  /*b5e0*/  FADD.FTZ R70, R121, R97 ;  /* 0x0000006179467221 */ /* 0x000fe20000010000 */
[----:B------:R-:W-:Y:S01]  /*b5f0*/  FADD.FTZ R121, R58, R100 ;  /* 0x000000643a797221 */ /* 0x000fe20000010000 */
[----:B------:R-:W-:Y:S01]  /*b600*/  FFMA.FTZ R97, R44, R100, R122 ;  /* 0x000000642c617223 */ /* 0x000fe2000001007a */
[----:B------:R-:W-:Y:S01]  /*b610*/  FFMA.FTZ R123, R43, R66, R123 ;  /* 0x000000422b7b7223 */ /* 0x000fe2000001007b */
[-C--:B------:R-:W-:Y:S01]  /*b620*/  FMUL.FTZ R58, R5, R102.reuse ;  /* 0x00000066053a7220 */ /* 0x080fe20000410000 */
[----:B------:R-:W-:Y:S01]  /*b630*/  FADD.FTZ R62, R62, R125 ;  /* 0x0000007d3e3e7221 */ /* 0x000fe20000010000 */
[----:B------:R-:W-:Y:S01]  /*b640*/  FFMA.FTZ R125, R43, R101, R120 ;  /* 0x000000652b7d7223 */ /* 0x000fe20000010078 */
[C---:B------:R-:W-:Y:S01]  /*b650*/  FFMA.FTZ R97, R42.reuse, R102, R97 ;  /* 0x000000662a617223 */ /* 0x040fe20000010061 */
[----:B------:R-:W-:Y:S01]  /*b660*/  FFMA.FTZ R123, R42, R58, R123 ;  /* 0x0000003a2a7b7223 */ /* 0x000fe2000001007b */
[----:B------:R0:W5:Y:S04]  /*b670*/  LDL.LU R99, [R1+0x1b8] ;  /* 0x0001b80001637983 */ /* 0x0001680000300800 */
[----:B------:R0:W5:Y:S04]  /*b680*/  LDL.LU R45, [R1+0x1b4] ;  /* 0x0001b400012d7983 */ /* 0x0001680000300800 */
[----:B------:R0:W5:Y:S04]  /*b690*/  LDL.LU R44, [R1+0x1b0] ;  /* 0x0001b000012c7983 */ /* 0x0001680000300800 */
[----:B------:R0:W5:Y:S04]  /*b6a0*/  LDL.LU R43, [R1+0x1ac] ;  /* 0x0001ac00012b7983 */ /* 0x0001680000300800 */
[----:B------:R0:W5:Y:S01]  /*b6b0*/  LDL.LU R42, [R1+0x1a8] ;  /* 0x0001a800012a7983 */ /* 0x0001620000300800 */
[----:B------:R-:W-:Y:S01]  /*b6c0*/  FADD.FTZ R70, R70, R101 ;  /* 0x0000006546467221 */ /* 0x000fe20000010000 */
[----:B------:R-:W-:Y:S01]  /*b6d0*/  FADD.FTZ R101, R62, R66 ;  /* 0x000000423e657221 */ /* 0x000fe20000010000 */
[----:B------:R-:W-:-:S03]  /*b6e0*/  FMUL.FTZ R62, R4, R103 ;  /* 0x00000067043e7220 */ /* 0x000fc60000410000 */
[----:B------:R-:W-:Y:S01]  /*b6f0*/  FADD.FTZ R101, R58, R101 ;  /* 0x000000653a657221 */ /* 0x000fe20000010000 */
[C---:B------:R-:W-:Y:S01]  /*b700*/  FFMA.FTZ R58, R106.reuse, R103, R125 ;  /* 0x000000676a3a7223 */ /* 0x040fe2000001007d */
[----:B------:R-:W-:Y:S01]  /*b710*/  FFMA.FTZ R106, R106, R62, R123 ;  /* 0x0000003e6a6a7223 */ /* 0x000fe2000001007b */
[----:B------:R-:W-:Y:S01]  /*b720*/  FMUL.FTZ R123, R5, R92 ;  /* 0x0000005c057b7220 */ /* 0x000fe20000410000 */
[----:B------:R-:W-:Y:S01]  /*b730*/  FADD.FTZ R62, R101, R62 ;  /* 0x0000003e653e7221 */ /* 0x000fe20000010000 */
[----:B------:R-:W-:Y:S02]  /*b740*/  FMUL.FTZ R101, R4, R93 ;  /* 0x0000005d04657220 */ /* 0x000fe40000410000 */
[----:B------:R-:W-:Y:S01]  /*b750*/  FFMA.FTZ R106, R104, R123, R106 ;  /* 0x0000007b686a7223 */ /* 0x000fe2000001006a */
[----:B------:R-:W-:Y:S01]  /*b760*/  FADD.FTZ R70, R70, R103 ;  /* 0x0000006746467221 */ /* 0x000fe20000010000 */
[----:B------:R-:W-:Y:S01]  /*b770*/  FADD.FTZ R62, R123, R62 ;  /* 0x0000003e7b3e7221 */ /* 0x000fe20000010000 */
[----:B------:R-:W-:Y:S01]  /*b780*/  FMUL.FTZ R103, R5, R91 ;  /* 0x0000005b05677220 */ /* 0x000fe20000410000 */
[C---:B------:R-:W-:Y:S01]  /*b790*/  FFMA.FTZ R106, R105.reuse, R101, R106 ;  /* 0x00000065696a7223 */ /* 0x040fe2000001006a */
[----:B------:R-:W-:Y:S01]  /*b7a0*/  FFMA.FTZ R58, R105, R93, R58 ;  /* 0x0000005d693a7223 */ /* 0x000fe2000001003a */
[----:B------:R-:W-:Y:S01]  /*b7b0*/  FADD.FTZ R62, R62, R101 ;  /* 0x000000653e3e7221 */ /* 0x000fe20000010000 */
[----:B------:R-:W-:Y:S01]  /*b7c0*/  FMUL.FTZ R101, R4, R89 ;  /* 0x0000005904657220 */ /* 0x000fe20000410000 */
[----:B------:R-:W-:Y:S01]  /*b7d0*/  FFMA.FTZ R106, R94, R103, R106 ;  /* 0x000000675e6a7223 */ /* 0x000fe2000001006a */
[----:B------:R-:W-:Y:S01]  /*b7e0*/  FADD.FTZ R70, R70, R93 ;  /* 0x0000005d46467221 */ /* 0x000fe20000010000 */
[----:B------:R-:W-:Y:S01]  /*b7f0*/  FFMA.FTZ R93, R95, R89, R58 ;  /* 0x000000595f5d7223 */ /* 0x000fe2000001003a */
[----:B------:R-:W-:Y:S01]  /*b800*/  FADD.FTZ R62, R103, R62 ;  /* 0x0000003e673e7221 */ /* 0x000fe20000010000 */
[----:B------:R-:W-:Y:S01]  /*b810*/  FFMA.FTZ R106, R95, R101, R106 ;  /* 0x000000655f6a7223 */ /* 0x000fe2000001006a */
[----:B------:R-:W-:Y:S01]  /*b820*/  FMUL.FTZ R95, R5, R84 ;  /* 0x00000054055f7220 */ /* 0x000fe20000410000 */
[----:B------:R-:W-:Y:S01]  /*b830*/  FADD.FTZ R70, R70, R89 ;  /* 0x0000005946467221 */ /* 0x000fe20000010000 */
[----:B------:R-:W-:Y:S01]  /*b840*/  FADD.FTZ R62, R62, R101 ;  /* 0x000000653e3e7221 */ /* 0x000fe20000010000 */
[----:B------:R-:W-:Y:S01]  /*b850*/  FMUL.FTZ R66, R4, R85 ;  /* 0x0000005504427220 */ /* 0x000fe20000410000 */
[----:B------:R-:W-:Y:S01]  /*b860*/  FFMA.FTZ R89, R90, R95, R106 ;  /* 0x0000005f5a597223 */ /* 0x000fe2000001006a */
[C---:B------:R-:W-:Y:S01]  /*b870*/  FFMA.FTZ R58, R88.reuse, R85, R93 ;  /* 0x00000055583a7223 */ /* 0x040fe2000001005d */
[----:B------:R-:W-:Y:S01]  /*b880*/  FADD.FTZ R62, R95, R62 ;  /* 0x0000003e5f3e7221 */ /* 0x000fe20000010000 */
[----:B------:R-:W-:Y:S01]  /*b890*/  FADD.FTZ R121, R121, R102 ;  /* 0x0000006679797221 */ /* 0x000fe20000010000 */
[----:B------:R-:W-:Y:S01]  /*b8a0*/  FFMA.FTZ R88, R88, R66, R89 ;  /* 0x0000004258587223 */ /* 0x000fe20000010059 */
[----:B------:R-:W-:Y:S01]  /*b8b0*/  FMUL.FTZ R89, R5, R80 ;  /* 0x0000005005597220 */ /* 0x000fe20000410000 */
[----:B------:R-:W-:Y:S01]  /*b8c0*/  FFMA.FTZ R97, R104, R92, R97 ;  /* 0x0000005c68617223 */ /* 0x000fe20000010061 */
[----:B------:R-:W-:Y:S01]  /*b8d0*/  FADD.FTZ R70, R70, R85 ;  /* 0x0000005546467221 */ /* 0x000fe20000010000 */
[----:B------:R-:W-:Y:S01]  /*b8e0*/  FADD.FTZ R62, R62, R66 ;  /* 0x000000423e3e7221 */ /* 0x000fe20000010000 */
[----:B------:R-:W-:Y:S01]  /*b8f0*/  FADD.FTZ R92, R121, R92 ;  /* 0x0000005c795c7221 */ /* 0x000fe20000010000 */
[----:B------:R-:W-:Y:S01]  /*b900*/  FFMA.FTZ R88, R86, R89, R88 ;  /* 0x0000005956587223 */ /* 0x000fe20000010058 */
[----:B------:R-:W-:Y:S01]  /*b910*/  FMUL.FTZ R85, R4, R81 ;  /* 0x0000005104557220 */ /* 0x000fe20000410000 */
[----:B------:R-:W-:Y:S01]  /*b920*/  FFMA.FTZ R97, R94, R91, R97 ;  /* 0x0000005b5e617223 */ /* 0x000fe20000010061 */
[----:B------:R-:W-:Y:S01]  /*b930*/  FADD.FTZ R62, R89, R62 ;  /* 0x0000003e593e7221 */ /* 0x000fe20000010000 */
[----:B------:R-:W-:Y:S01]  /*b940*/  FADD.FTZ R91, R92, R91 ;  /* 0x0000005b5c5b7221 */ /* 0x000fe20000010000 */
[C---:B------:R-:W-:Y:S01]  /*b950*/  FFMA.FTZ R58, R87.reuse, R81, R58 ;  /* 0x00000051573a7223 */ /* 0x040fe2000001003a */
[----:B------:R-:W-:Y:S01]  /*b960*/  FFMA.FTZ R88, R87, R85, R88 ;  /* 0x0000005557587223 */ /* 0x000fe20000010058 */
[----:B------:R-:W-:Y:S01]  /*b970*/  FMUL.FTZ R87, R5, R25 ;  /* 0x0000001905577220 */ /* 0x000fe20000410000 */
[----:B------:R-:W-:Y:S01]  /*b980*/  FFMA.FTZ R97, R90, R84, R97 ;  /* 0x000000545a617223 */ /* 0x000fe20000010061 */
        /* <DEDUP_REMOVED lines=14> */
[----:B------:R-:W-:Y:S01]  /*ba70*/  FADD.FTZ R81, R81, R38 ;  /* 0x0000002651517221 */ /* 0x000fe20000010000 */
[C---:B------:R-:W-:Y:S01]  /*ba80*/  FFMA.FTZ R83, R39.reuse, R58, R83 ;  /* 0x0000003a27537223 */ /* 0x040fe20000010053 */
[----:B------:R-:W-:Y:S01]  /*ba90*/  FMUL.FTZ R38, R4, R46 ;  /* 0x0000002e04267220 */ /* 0x000fe20000410000 */
[----:B------:R-:W-:Y:S01]  /*baa0*/  FADD.FTZ R89, R58, R89 ;  /* 0x000000593a597221 */ /* 0x000fe20000010000 */
[----:B------:R-:W-:Y:S01]  /*bab0*/  FFMA.FTZ R62, R39, R18, R62 ;  /* 0x00000012273e7223 */ /* 0x000fe2000001003e */
[----:B------:R-:W-:Y:S01]  /*bac0*/  FADD.FTZ R25, R25, R18 ;  /* 0x0000001219197221 */ /* 0x000fe20000010000 */
[----:B------:R-:W-:Y:S01]  /*bad0*/  FFMA.FTZ R83, R40, R38, R83 ;  /* 0x0000002628537223 */ /* 0x000fe20000010053 */
[----:B------:R-:W-:Y:S01]  /*bae0*/  FMUL.FTZ R18, R5, R12 ;  /* 0x0000000c05127220 */ /* 0x000fe20000410000 */
[----:B------:R-:W-:Y:S01]  /*baf0*/  FADD.FTZ R89, R89, R38 ;  /* 0x0000002659597221 */ /* 0x000fe20000010000 */
[----:B------:R-:W-:-:S02]  /*bb00*/  FMUL.FTZ R38, R4, R50 ;  /* 0x0000003204267220 */ /* 0x000fc40000410000 */
[----:B------:R-:W-:Y:S01]  /*bb10*/  FFMA.FTZ R83, R47, R18, R83 ;  /* 0x000000122f537223 */ /* 0x000fe20000010053 */
[----:B------:R-:W-:Y:S01]  /*bb20*/  FADD.FTZ R89, R18, R89 ;  /* 0x0000005912597221 */ /* 0x000fe20000010000 */
[----:B------:R-:W-:Y:S01]  /*bb30*/  FFMA.FTZ R85, R40, R46, R85 ;  /* 0x0000002e28557223 */ /* 0x000fe20000010055 */
[----:B------:R-:W-:Y:S01]  /*bb40*/  FMUL.FTZ R18, R5, R52 ;  /* 0x0000003405127220 */ /* 0x000fe20000410000 */
[C---:B------:R-:W-:Y:S01]  /*bb50*/  FFMA.FTZ R83, R48.reuse, R38, R83 ;  /* 0x0000002630537223 */ /* 0x040fe20000010053 */
[----:B------:R-:W-:Y:S01]  /*bb60*/  FFMA.FTZ R62, R47, R12, R62 ;  /* 0x0000000c2f3e7223 */ /* 0x000fe2000001003e */
[----:B------:R-:W-:Y:S01]  /*bb70*/  FADD.FTZ R25, R25, R12 ;  /* 0x0000000c19197221 */ /* 0x000fe20000010000 */
[----:B------:R-:W-:Y:S01]  /*bb80*/  FADD.FTZ R89, R89, R38 ;  /* 0x0000002659597221 */ /* 0x000fe20000010000 */
[----:B------:R-:W-:Y:S01]  /*bb90*/  FFMA.FTZ R12, R48, R50, R85 ;  /* 0x00000032300c7223 */ /* 0x000fe20000010055 */
[C---:B------:R-:W-:Y:S01]  /*bba0*/  FFMA.FTZ R38, R51.reuse, R18, R83 ;  /* 0x0000001233267223 */ /* 0x040fe20000010053 */
[----:B------:R-:W-:Y:S01]  /*bbb0*/  FMUL.FTZ R39, R4, R56 ;  /* 0x0000003804277220 */ /* 0x000fe20000410000 */
[----:B------:R-:W-:Y:S01]  /*bbc0*/  FFMA.FTZ R62, R51, R52, R62 ;  /* 0x00000034333e7223 */ /* 0x000fe2000001003e */
[----:B------:R-:W-:Y:S01]  /*bbd0*/  FADD.FTZ R52, R25, R52 ;  /* 0x0000003419347221 */ /* 0x000fe20000010000 */
[----:B------:R-:W-:Y:S01]  /*bbe0*/  FADD.FTZ R89, R18, R89 ;  /* 0x0000005912597221 */ /* 0x000fe20000010000 */
[C---:B------:R-:W-:Y:S01]  /*bbf0*/  FFMA.FTZ R25, R55.reuse, R56, R12 ;  /* 0x0000003837197223 */ /* 0x040fe2000001000c */
[----:B------:R-:W-:Y:S01]  /*bc00*/  FFMA.FTZ R55, R55, R39, R38 ;  /* 0x0000002737377223 */ /* 0x000fe20000010026 */
[----:B------:R-:W-:Y:S01]  /*bc10*/  FMUL.FTZ R12, R5, R59 ;  /* 0x0000003b050c7220 */ /* 0x000fe20000410000 */
[----:B------:R-:W-:Y:S01]  /*bc20*/  FADD.FTZ R89, R89, R39 ;  /* 0x0000002759597221 */ /* 0x000fe20000010000 */
[----:B------:R-:W-:-:S02]  /*bc30*/  FMUL.FTZ R18, R4, R60 ;  /* 0x0000003c04127220 */ /* 0x000fc40000410000 */
[----:B------:R-:W-:Y:S01]  /*bc40*/  FFMA.FTZ R55, R57, R12, R55 ;  /* 0x0000000c39377223 */ /* 0x000fe20000010037 */
[----:B------:R-:W-:Y:S01]  /*bc50*/  FADD.FTZ R89, R12, R89 ;  /* 0x000000590c597221 */ /* 0x000fe20000010000 */
[----:B------:R-:W-:Y:S02]  /*bc60*/  FMUL.FTZ R38, R5, R63 ;  /* 0x0000003f05267220 */ /* 0x000fe40000410000 */
[C---:B------:R-:W-:Y:S01]  /*bc70*/  FFMA.FTZ R55, R96.reuse, R18, R55 ;  /* 0x0000001260377223 */ /* 0x040fe20000010037 */
[----:B------:R-:W-:Y:S01]  /*bc80*/  FADD.FTZ R89, R89, R18 ;  /* 0x0000001259597221 */ /* 0x000fe20000010000 */
[----:B------:R-:W-:Y:S01]  /*bc90*/  FFMA.FTZ R12, R96, R60, R25 ;  /* 0x0000003c600c7223 */ /* 0x000fe20000010019 */
[----:B------:R-:W-:Y:S01]  /*bca0*/  FMUL.FTZ R39, R4, R64 ;  /* 0x0000004004277220 */ /* 0x000fe20000410000 */
[----:B------:R-:W-:Y:S01]  /*bcb0*/  FFMA.FTZ R18, R61, R38, R55 ;  /* 0x000000263d127223 */ /* 0x000fe20000010037 */
        /* <DEDUP_REMOVED lines=9> */
[C---:B------:R-:W-:Y:S01]  /*bd50*/  FFMA.FTZ R107, R65.reuse, R12, R107 ;  /* 0x0000000c416b7223 */ /* 0x040fe2000001006b */
[-C--:B------:R-:W-:Y:S01]  /*bd60*/  FMUL.FTZ R18, R4, R67.reuse ;  /* 0x0000004304127220 */ /* 0x080fe20000410000 */
        /* <DEDUP_REMOVED lines=8> */
[C---:B------:R-:W-:Y:S01]  /*bdf0*/  FFMA.FTZ R108, R68.reuse, R25, R108 ;  /* 0x00000019446c7223 */ /* 0x040fe2000001006c */
[----:B------:R-:W-:Y:S01]  /*be00*/  FADD.FTZ R18, R25, R18 ;  /* 0x0000001219127221 */ /* 0x000fe20000010000 */
[----:B------:R-:W-:Y:S02]  /*be10*/  FMUL.FTZ R25, R5, R13 ;  /* 0x0000000d05197220 */ /* 0x000fe40000410000 */
[----:B------:R-:W-:Y:S01]  /*be20*/  FFMA.FTZ R108, R69, R47, R108 ;  /* 0x0000002f456c7223 */ /* 0x000fe2000001006c */
[----:B------:R-:W-:Y:S01]  /*be30*/  FFMA.FTZ R39, R68, R10, R39 ;  /* 0x0000000a44277223 */ /* 0x000fe20000010027 */
[----:B------:R-:W-:Y:S01]  /*be40*/  FADD.FTZ R18, R18, R47 ;  /* 0x0000002f12127221 */ /* 0x000fe20000010000 */
[----:B------:R-:W-:Y:S01]  /*be50*/  FADD.FTZ R10, R63, R10 ;  /* 0x0000000a3f0a7221 */ /* 0x000fe20000010000 */
[----:B------:R-:W-:Y:S01]  /*be60*/  FFMA.FTZ R108, R72, R25, R108 ;  /* 0x00000019486c7223 */ /* 0x000fe2000001006c */
[----:B------:R-:W-:Y:S01]  /*be70*/  FMUL.FTZ R47, R4, R75 ;  /* 0x0000004b042f7220 */ /* 0x000fe20000410000 */
        /* <DEDUP_REMOVED lines=20> */
[-C--:B------:R-:W-:Y:S01]  /*bfc0*/  FMUL.FTZ R15, R4, R110.reuse ;  /* 0x0000006e040f7220 */ /* 0x080fe20000410000 */
[----:B------:R-:W-:Y:S01]  /*bfd0*/  FADD.FTZ R18, R13, R18 ;  /* 0x000000120d127221 */ /* 0x000fe20000010000 */
[----:B------:R-:W-:Y:S01]  /*bfe0*/  FFMA.FTZ R13, R109, R110, R8 ;  /* 0x0000006e6d0d7223 */ /* 0x000fe20000010008 */
        /* <DEDUP_REMOVED lines=8> */
[-C--:B------:R-:W-:Y:S01]  /*c070*/  FMUL.FTZ R10, R4, R113.reuse ;  /* 0x00000071040a7220 */ /* 0x080fe20000410000 */
[----:B------:R-:W-:Y:S01]  /*c080*/  FADD.FTZ R25, R8, R25 ;  /* 0x0000001908197221 */ /* 0x000fe20000010000 */
[----:B------:R-:W-:Y:S01]  /*c090*/  FFMA.FTZ R15, R111, R22, R12 ;  /* 0x000000166f0f7223 */ /* 0x000fe2000001000c */
[C---:B------:R-:W-:Y:S01]  /*c0a0*/  FFMA.FTZ R8, R112.reuse, R113, R13 ;  /* 0x0000007170087223 */ /* 0x040fe2000001000d */
[----:B------:R-:W-:Y:S01]  /*c0b0*/  FADD.FTZ R64, R81, R64 ;  /* 0x0000004051407221 */ /* 0x000fe20000010000 */
[----:B------:R-:W-:Y:S01]  /*c0c0*/  FFMA.FTZ R112, R112, R10, R109 ;  /* 0x0000000a70707223 */ /* 0x000fe2000001006d */
[-C--:B------:R-:W-:Y:S01]  /*c0d0*/  FMUL.FTZ R13, R5, R24.reuse ;  /* 0x00000018050d7220 */ /* 0x080fe20000410000 */
[----:B------:R-:W-:Y:S01]  /*c0e0*/  FADD.FTZ R12, R25, R10 ;  /* 0x0000000a190c7221 */ /* 0x000fe20000010000 */
[----:B------:R-:W-:Y:S01]  /*c0f0*/  FFMA.FTZ R10, R114, R24, R15 ;  /* 0x00000018720a7223 */ /* 0x000fe2000001000f */
[----:B------:R-:W-:Y:S01]  /*c100*/  FADD.FTZ R64, R64, R67 ;  /* 0x0000004340407221 */ /* 0x000fe20000010000 */
[----:B------:R-:W-:Y:S01]  /*c110*/  FFMA.FTZ R112, R114, R13, R112 ;  /* 0x0000000d72707223 */ /* 0x000fe20000010070 */
[-C--:B------:R-:W-:Y:S01]  /*c120*/  FMUL.FTZ R15, R4, R116.reuse ;  /* 0x00000074040f7220 */ /* 0x080fe20000410000 */
[----:B------:R-:W-:Y:S01]  /*c130*/  FADD.FTZ R12, R13, R12 ;  /* 0x0000000c0d0c7221 */ /* 0x000fe20000010000 */
[C---:B------:R-:W-:Y:S01]  /*c140*/  FFMA.FTZ R13, R115.reuse, R116, R8 ;  /* 0x00000074730d7223 */ /* 0x040fe20000010008 */
[----:B------:R-:W-:Y:S01]  /*c150*/  FADD.FTZ R64, R64, R71 ;  /* 0x0000004740407221 */ /* 0x000fe20000010000 */
[----:B------:R-:W-:Y:S01]  /*c160*/  FFMA.FTZ R115, R115, R15, R112 ;  /* 0x0000000f73737223 */ /* 0x000fe20000010070 */
[-C--:B------:R-:W-:Y:S01]  /*c170*/  FMUL.FTZ R8, R5, R27.reuse ;  /* 0x0000001b05087220 */ /* 0x080fe20000410000 */
[----:B------:R-:W-:Y:S01]  /*c180*/  FADD.FTZ R15, R12, R15 ;  /* 0x0000000f0c0f7221 */ /* 0x000fe20000010000 */
[----:B------:R-:W-:Y:S01]  /*c190*/  FADD.FTZ R64, R64, R75 ;  /* 0x0000004b40407221 */ /* 0x000fe20000010000 */
[----:B------:R-:W-:Y:S01]  /*c1a0*/  FMUL.FTZ R12, R4, R28 ;  /* 0x0000001c040c7220 */ /* 0x000fe20000410000 */
[----:B------:R-:W-:Y:S01]  /*c1b0*/  FFMA.FTZ R115, R117, R8, R115 ;  /* 0x0000000875737223 */ /* 0x000fe20000010073 */
[----:B------:R-:W-:Y:S01]  /*c1c0*/  FADD.FTZ R19, R19, R22 ;  /* 0x0000001613137221 */ /* 0x000fe20000010000 */
[----:B------:R-:W-:Y:S01]  /*c1d0*/  FADD.FTZ R15, R8, R15 ;  /* 0x0000000f080f7221 */ /* 0x000fe20000010000 */
[----:B------:R-:W-:Y:S01]  /*c1e0*/  FADD.FTZ R79, R64, R79 ;  /* 0x0000004f404f7221 */ /* 0x000fe20000010000 */
[----:B------:R-:W-:Y:S01]  /*c1f0*/  FFMA.FTZ R115, R118, R12, R115 ;  /* 0x0000000c76737223 */ /* 0x000fe20000010073 */
[----:B------:R-:W-:Y:S01]  /*c200*/  FMUL.FTZ R8, R5, R0 ;  /* 0x0000000005087220 */ /* 0x000fe20000410000 */
[----:B------:R-:W-:Y:S01]  /*c210*/  FADD.FTZ R24, R19, R24 ;  /* 0x0000001813187221 */ /* 0x000fe20000010000 */
[----:B------:R-:W-:Y:S01]  /*c220*/  FADD.FTZ R15, R15, R12 ;  /* 0x0000000c0f0f7221 */ /* 0x000fe20000010000 */
[----:B------:R-:W-:Y:S01]  /*c230*/  FFMA.FTZ R10, R117, R27, R10 ;  /* 0x0000001b750a7223 */ /* 0x000fe2000001000a */
[----:B------:R-:W-:Y:S01]  /*c240*/  FADD.FTZ R110, R79, R110 ;  /* 0x0000006e4f6e7221 */ /* 0x000fe20000010000 */
[C---:B------:R-:W-:Y:S01]  /*c250*/  FFMA.FTZ R115, R29.reuse, R8, R115 ;  /* 0x000000081d737223 */ /* 0x040fe20000010073 */
[----:B------:R-:W-:Y:S01]  /*c260*/  FMUL.FTZ R12, R4, R6 ;  /* 0x00000006040c7220 */ /* 0x000fe20000410000 */
[----:B------:R-:W-:Y:S01]  /*c270*/  FADD.FTZ R27, R24, R27 ;  /* 0x0000001b181b7221 */ /* 0x000fe20000010000 */
[----:B------:R-:W-:Y:S01]  /*c280*/  FFMA.FTZ R13, R118, R28, R13 ;  /* 0x0000001c760d7223 */ /* 0x000fe2000001000d */
        /* <DEDUP_REMOVED lines=16> */
[----:B------:R-:W-:Y:S01]  /*c390*/  FADD.FTZ R8, R15, R7 ;  /* 0x000000070f087221 */ /* 0x000fe20000010000 */
        /* <DEDUP_REMOVED lines=12> */
[----:B------:R-:W-:Y:S01]  /*c460*/  FMUL.FTZ R9, R5, R36 ;  /* 0x0000002405097220 */ /* 0x000fe20000410000 */
        /* <DEDUP_REMOVED lines=8> */
[----:B------:R-:W-:Y:S01]  /*c4f0*/  FFMA.FTZ R0, R33, R17, R0 ;  /* 0x0000001121007223 */ /* 0x000fe20000010000 */
[----:B------:R-:W-:Y:S01]  /*c500*/  FFMA.FTZ R13, R32, R31, R13 ;  /* 0x0000001f200d7223 */ /* 0x000fe2000001000d */
[----:B------:R-:W-:Y:S01]  /*c510*/  FMUL.FTZ R12, R5, R23 ;  /* 0x00000017050c7220 */ /* 0x000fe20000410000 */
[----:B------:R-:W-:Y:S01]  /*c520*/  FFMA.FTZ R10, R41, R7, R10 ;  /* 0x00000007290a7223 */ /* 0x000fe2000001000a */
[----:B------:R-:W-:Y:S01]  /*c530*/  FADD.FTZ R17, R6, R17 ;  /* 0x0000001106117221 */ /* 0x000fe20000010000 */
        /* <DEDUP_REMOVED lines=12> */
[----:B------:R-:W-:Y:S01]  /*c600*/  FFMA.FTZ R6, R49, R23, R6 ;  /* 0x0000001731067223 */ /* 0x000fe20000010006 */
[----:B------:R-:W-:Y:S01]  /*c610*/  FADD.FTZ R37, R20, R37 ;  /* 0x0000002514257221 */ /* 0x000fe20000010000 */
[----:B------:R-:W-:Y:S01]  /*c620*/  FADD.FTZ R7, R7, R8 ;  /* 0x0000000807077221 */ /* 0x000fe20000010000 */
[----:B------:R-:W-:Y:S01]  /*c630*/  FADD.FTZ R23, R36, R23 ;  /* 0x0000001724177221 */ /* 0x000fe20000010000 */
[----:B------:R-:W-:Y:S01]  /*c640*/  FFMA.FTZ R9, R119, R12, R10 ;  /* 0x0000000c77097223 */ /* 0x000fe2000001000a */
[----:B------:R-:W-:Y:S01]  /*c650*/  FFMA.FTZ R24, R53, R26, R0 ;  /* 0x0000001a35187223 */ /* 0x000fe20000010000 */
[----:B------:R-:W-:Y:S01]  /*c660*/  FADD.FTZ R10, R12, R7 ;  /* 0x000000070c0a7221 */ /* 0x000fe20000010000 */
[----:B------:R-:W-:Y:S01]  /*c670*/  FADD.FTZ R26, R37, R26 ;  /* 0x0000001a251a7221 */ /* 0x000fe20000010000 */
[----:B------:R-:W-:Y:S01]  /*c680*/  FFMA.FTZ R25, R119, R54, R6 ;  /* 0x0000003677197223 */ /* 0x000fe20000010006 */
[----:B0-----:R-:W-:-:S07]  /*c690*/  FADD.FTZ R27, R23, R54 ;  /* 0x00000036171b7221 */ /* 0x001fce0000010000 */
.L_x_133:
[----:B------:R-:W0:Y:S01]  /*c6a0*/  S2R R12, SR_LANEID ;  /* 0x00000000000c7919 */ /* 0x000e220000000000 */
[----:B------:R-:W1:Y:S01]  /*c6b0*/  S2UR UR7, SR_CgaCtaId ;  /* 0x00000000000779c3 */ /* 0x000e620000008800 */
[----:B------:R-:W-:Y:S01]  /*c6c0*/  UMOV UR6, 0x400 ;  /* 0x0000040000067882 */ /* 0x000fe20000000000 */
[----:B------:R-:W2:Y:S01]  /*c6d0*/  LDCU UR9, c[0x0][0x374] ;  /* 0x00006e80ff0977ac */ /* 0x000ea20008000800 */
[----:B------:R-:W3:Y:S01]  /*c6e0*/  SHFL.DOWN PT, R0, R9, 0x1, 0x1f ;  /* 0x08201f0009007f89 */ /* 0x000ee200000e0000 */
[----:B------:R-:W-:Y:S01]  /*c6f0*/  BSSY.RECONVERGENT B0, `(.L_x_134) ;  /* 0x000002a000007945 */ /* 0x000fe20003800200 */
[----:B------:R-:W-:Y:S02]  /*c700*/  UIADD3 UR5, UPT, UPT, UR6, 0xa0, URZ ;  /* 0x000000a006057890 */ /* 0x000fe4000fffe0ff */
[----:B------:R-:W4:Y:S01]  /*c710*/  SHFL.DOWN PT, R6, R10, 0x1, 0x1f ;  /* 0x08201f000a067f89 */ /* 0x000f2200000e0000 */
[----:B------:R-:W0:Y:S01]  /*c720*/  LDCU UR12, c[0x0][0x370] ;  /* 0x00006e00ff0c77ac */ /* 0x000e220008000800 */
[----:B-1----:R-:W-:Y:S01]  /*c730*/  ULEA UR5, UR7, UR5, 0x18 ;  /* 0x0000000507057291 */ /* 0x002fe2000f8ec0ff */
[----:B0-----:R-:W-:-:S02]  /*c740*/  ISETP.GT.AND P0, PT, R12, 0x1e, PT ;  /* 0x0000001e0c00780c */ /* 0x001fc40003f04270 */
[C---:B------:R-:W-:Y:S02]  /*c750*/  ISETP.GT.AND P2, PT, R12.reuse, 0xf, PT ;  /* 0x0000000f0c00780c */ /* 0x040fe40003f44270 */
[----:B------:R-:W-:-:S09]  /*c760*/  ISETP.GT.AND P1, PT, R12, 0x17, PT ;  /* 0x000000170c00780c */ /* 0x000fd20003f24270 */
[----:B---3--:R-:W-:Y:S01]  /*c770*/  @!P0 FADD.FTZ R9, R0, R9 ;  /* 0x0000000900098221 */ /* 0x008fe20000010000 */
[----:B----4-:R-:W-:Y:S01]  /*c780*/  @!P0 FADD.FTZ R10, R6, R10 ;  /* 0x0000000a060a8221 */ /* 0x010fe20000010000 */
[----:B------:R-:W-:-:S03]  /*c790*/  ISETP.GT.AND P0, PT, R12, 0x1d, PT ;  /* 0x0000001d0c00780c */ /* 0x000fc60003f04270 */
[----:B------:R-:W0:Y:S04]  /*c7a0*/  SHFL.DOWN PT, R0, R9, 0x2, 0x1f ;  /* 0x08401f0009007f89 */ /* 0x000e2800000e0000 */
[----:B------:R-:W1:Y:S06]  /*c7b0*/  SHFL.DOWN PT, R6, R10, 0x2, 0x1f ;  /* 0x08401f000a067f89 */ /* 0x000e6c00000e0000 */
[----:B0-----:R-:W-:Y:S01]  /*c7c0*/  @!P0 FADD.FTZ R9, R9, R0 ;  /* 0x0000000009098221 */ /* 0x001fe20000010000 */
[----:B-1----:R-:W-:-:S04]  /*c7d0*/  @!P0 FADD.FTZ R10, R10, R6 ;  /* 0x000000060a0a8221 */ /* 0x002fc80000010000 */
[----:B------:R-:W0:Y:S01]  /*c7e0*/  SHFL.DOWN PT, R0, R9, 0x4, 0x1f ;  /* 0x08801f0009007f89 */ /* 0x000e2200000e0000 */
[----:B------:R-:W-:-:S03]  /*c7f0*/  ISETP.GT.AND P0, PT, R12, 0x1b, PT ;  /* 0x0000001b0c00780c */ /* 0x000fc60003f04270 */
[----:B------:R-:W1:Y:S01]  /*c800*/  SHFL.DOWN PT, R7, R10, 0x4, 0x1f ;  /* 0x08801f000a077f89 */ /* 0x000e6200000e0000 */
[----:B------:R-:W3:Y:S09]  /*c810*/  S2R R6, SR_TID.X ;  /* 0x0000000000067919 */ /* 0x000ef20000002100 */
[----:B0-----:R-:W-:Y:S01]  /*c820*/  @!P0 FADD.FTZ R9, R9, R0 ;  /* 0x0000000009098221 */ /* 0x001fe20000010000 */
[----:B-1----:R-:W-:-:S04]  /*c830*/  @!P0 FADD.FTZ R10, R10, R7 ;  /* 0x000000070a0a8221 */ /* 0x002fc80000010000 */
[----:B------:R-:W0:Y:S04]  /*c840*/  SHFL.DOWN PT, R0, R9, 0x8, 0x1f ;  /* 0x09001f0009007f89 */ /* 0x000e2800000e0000 */
[----:B------:R-:W1:Y:S01]  /*c850*/  SHFL.DOWN PT, R7, R10, 0x8, 0x1f ;  /* 0x09001f000a077f89 */ /* 0x000e6200000e0000 */
[C---:B---3--:R-:W-:Y:S02]  /*c860*/  ISETP.NE.AND P0, PT, R6.reuse, RZ, PT ;  /* 0x000000ff0600720c */ /* 0x048fe40003f05270 */
[C---:B------:R-:W-:Y:S01]  /*c870*/  ISETP.GT.U32.AND P3, PT, R6.reuse, 0x3b, PT ;  /* 0x0000003b0600780c */ /* 0x040fe20003f64070 */
[----:B0-----:R-:W-:Y:S01]  /*c880*/  FADD.FTZ R8, R9, R0 ;  /* 0x0000000009087221 */ /* 0x001fe20000010000 */
[----:B------:R-:W-:Y:S01]  /*c890*/  LEA R0, R6, UR5, 0x4 ;  /* 0x0000000506007c11 */ /* 0x000fe2000f8e20ff */
[----:B-1----:R-:W-:-:S03]  /*c8a0*/  FADD.FTZ R11, R10, R7 ;  /* 0x000000070a0b7221 */ /* 0x002fc60000010000 */
[----:B------:R-:W-:Y:S01]  /*c8b0*/  FSEL R16, R9, R8, P1 ;  /* 0x0000000809107208 */ /* 0x000fe20000800000 */
[----:B------:R0:W-:Y:S01]  /*c8c0*/  STS.128 [R0], R24 ;  /* 0x0000001800007388 */ /* 0x0001e20000000c00 */
[----:B------:R-:W-:-:S03]  /*c8d0*/  FSEL R17, R10, R11, P1 ;  /* 0x0000000b0a117208 */ /* 0x000fc60000800000 */
[----:B------:R0:W1:Y:S04]  /*c8e0*/  SHFL.DOWN PT, R9, R16, 0x10, 0x1f ;  /* 0x0a001f0010097f89 */ /* 0x00006800000e0000 */
[----:B------:R0:W3:Y:S01]  /*c8f0*/  SHFL.DOWN PT, R10, R17, 0x10, 0x1f ;  /* 0x0a001f00110a7f89 */ /* 0x0000e200000e0000 */
[----:B--2---:R-:W-:Y:S05]  /*c900*/  @P2 BRA `(.L_x_135) ;  /* 0x0000000000202947 */ /* 0x004fea0003800000 */
[----:B------:R-:W-:Y:S01]  /*c910*/  ISETP.NE.AND P1, PT, R12, RZ, PT ;  /* 0x000000ff0c00720c */ /* 0x000fe20003f25270 */
[----:B01----:R-:W-:Y:S01]  /*c920*/  FADD.FTZ R16, R8, R9 ;  /* 0x0000000908107221 */ /* 0x003fe20000010000 */
[----:B---3--:R-:W-:-:S11]  /*c930*/  FADD.FTZ R17, R11, R10 ;  /* 0x0000000a0b117221 */ /* 0x008fd60000010000 */
[----:B------:R-:W-:Y:S01]  /*c940*/  VOTEU.ALL UP0, P1 ;  /* 0x0000000000ff7886 */ /* 0x000fe20000800000 */
[----:B------:R-:W-:-:S04]  /*c950*/  @!P1 SHF.R.U32.HI R7, RZ, 0x2, R6 ;  /* 0x00000002ff079819 */ /* 0x000fc80000011606 */
[----:B------:R-:W-:Y:S01]  /*c960*/  @!UP0 ULEA UR5, UR7, UR6, 0x18 ;  /* 0x0000000607058291 */ /* 0x000fe2000f8ec0ff */
[----:B------:R-:W-:-:S08]  /*c970*/  @!P1 LOP3.LUT R7, R7, 0xf8, RZ, 0xc0, !PT ;  /* 0x000000f807079812 */ /* 0x000fd000078ec0ff */
[----:B------:R2:W-:Y:S03]  /*c980*/  @!P1 STS.64 [R7+UR5+0x10], R16 ;  /* 0x0000101007009988 */ /* 0x0005e60008000a05 */
.L_x_135:
[----:B------:R-:W-:Y:S05]  /*c990*/  BSYNC.RECONVERGENT B0 ;  /* 0x0000000000007941 */ /* 0x000fea0003800200 */
.L_x_134:
[----:B------:R-:W-:Y:S06]  /*c9a0*/  BAR.SYNC.DEFER_BLOCKING 0x0 ;  /* 0x0000000000007b1d */ /* 0x000fec0000010000 */
[----:B------:R-:W-:Y:S04]  /*c9b0*/  BSSY.RECONVERGENT B0, `(.L_x_136) ;  /* 0x0000027000007945 */ /* 0x000fe80003800200 */
[----:B------:R-:W-:Y:S05]  /*c9c0*/  @P0 BRA `(.L_x_137) ;  /* 0x0000000000940947 */ /* 0x000fea0003800000 */
[----:B------:R-:W-:-:S09]  /*c9d0*/  ULEA UR5, UR7, UR6, 0x18 ;  /* 0x0000000607057291 */ /* 0x000fd2000f8ec0ff */
[----:B------:R-:W2:Y:S04]  /*c9e0*/  LDS.64 R18, [UR5+0x18] ;  /* 0x00001805ff127984 */ /* 0x000ea80008000a00 */
[----:B------:R-:W4:Y:S04]  /*c9f0*/  LDS.128 R32, [UR5+0x20] ;  /* 0x00002005ff207984 */ /* 0x000f280008000c00 */
[----:B------:R-:W4:Y:S04]  /*ca00*/  LDS.128 R36, [UR5+0x30] ;  /* 0x00003005ff247984 */ /* 0x000f280008000c00 */
[----:B------:R-:W4:Y:S04]  /*ca10*/  LDS.128 R20, [UR5+0x40] ;  /* 0x00004005ff147984 */ /* 0x000f280008000c00 */
[----:B------:R-:W4:Y:S04]  /*ca20*/  LDS.128 R12, [UR5+0x50] ;  /* 0x00005005ff0c7984 */ /* 0x000f280008000c00 */
[----:B-1-3--:R-:W1:Y:S04]  /*ca30*/  LDS.128 R8, [UR5+0x60] ;  /* 0x00006005ff087984 */ /* 0x00ae680008000c00 */
[----:B------:R-:W-:Y:S01]  /*ca40*/  LDS.64 R30, [UR5+0x80] ;  /* 0x00008005ff1e7984 */ /* 0x000fe20008000a00 */
[----:B--2---:R-:W-:Y:S01]  /*ca50*/  FADD.FTZ R7, R16, R18 ;  /* 0x0000001210077221 */ /* 0x004fe20000010000 */
[----:B------:R-:W-:-:S02]  /*ca60*/  FADD.FTZ R28, R17, R19 ;  /* 0x00000013111c7221 */ /* 0x000fc40000010000 */
[----:B0-----:R-:W0:Y:S01]  /*ca70*/  LDS.128 R16, [UR5+0x70] ;  /* 0x00007005ff107984 */ /* 0x001e220008000c00 */
[----:B----4-:R-:W-:Y:S01]  /*ca80*/  FADD.FTZ R7, R7, R32 ;  /* 0x0000002007077221 */ /* 0x010fe20000010000 */
[----:B------:R-:W-:-:S03]  /*ca90*/  FADD.FTZ R28, R28, R33 ;  /* 0x000000211c1c7221 */ /* 0x000fc60000010000 */
[----:B------:R-:W-:Y:S01]  /*caa0*/  FADD.FTZ R7, R7, R34 ;  /* 0x0000002207077221 */ /* 0x000fe20000010000 */
        /* <DEDUP_REMOVED lines=13> */
[----:B-1----:R-:W-:Y:S01]  /*cb80*/  FADD.FTZ R7, R7, R8 ;  /* 0x0000000807077221 */ /* 0x002fe20000010000 */
        /* <DEDUP_REMOVED lines=9> */
.L_x_137:
[----:B------:R-:W-:Y:S05]  /*cc20*/  BSYNC.RECONVERGENT B0 ;  /* 0x0000000000007941 */ /* 0x000fea0003800200 */
.L_x_136:
[----:B------:R-:W-:Y:S06]  /*cc30*/  BAR.SYNC.DEFER_BLOCKING 0x0 ;  /* 0x0000000000007b1d */ /* 0x000fec0000010000 */
[----:B------:R-:W-:Y:S04]  /*cc40*/  BSSY.RECONVERGENT B0, `(.L_x_138) ;  /* 0x0000025000007945 */ /* 0x000fe80003800200 */
[----:B------:R-:W-:Y:S05]  /*cc50*/  @P3 BRA `(.L_x_139) ;  /* 0x00000000008c3947 */ /* 0x000fea0003800000 */
[----:B------:R-:W2:Y:S04]  /*cc60*/  LDS.128 R32, [R0+0x3c0] ;  /* 0x0003c00000207984 */ /* 0x000ea80000000c00 */
[----:B------:R-:W4:Y:S04]  /*cc70*/  LDS.128 R36, [R0+0x780] ;  /* 0x0007800000247984 */ /* 0x000f280000000c00 */
[----:B------:R-:W4:Y:S04]  /*cc80*/  LDS.128 R48, [R0+0xb40] ;  /* 0x000b400000307984 */ /* 0x000f280000000c00 */
[----:B------:R-:W4:Y:S04]  /*cc90*/  LDS.128 R20, [R0+0xf00] ;  /* 0x000f000000147984 */ /* 0x000f280000000c00 */
[----:B------:R-:W4:Y:S04]  /*cca0*/  LDS.128 R12, [R0+0x12c0] ;  /* 0x0012c000000c7984 */ /* 0x000f280000000c00 */
[----:B-1-3--:R-:W1:Y:S04]  /*ccb0*/  LDS.128 R8, [R0+0x1680] ;  /* 0x0016800000087984 */ /* 0x00ae680000000c00 */
[----:B------:R3:W3:Y:S01]  /*ccc0*/  LDS.128 R28, [R0+0x1a40] ;  /* 0x001a4000001c7984 */ /* 0x0006e20000000c00 */
[----:B--2---:R-:W-:Y:S01]  /*ccd0*/  FADD.FTZ R7, R24, R32 ;  /* 0x0000002018077221 */ /* 0x004fe20000010000 */
[----:B------:R-:W-:Y:S01]  /*cce0*/  FADD.FTZ R18, R25, R33 ;  /* 0x0000002119127221 */ /* 0x000fe20000010000 */
[----:B------:R-:W-:Y:S01]  /*ccf0*/  FADD.FTZ R19, R26, R34 ;  /* 0x000000221a137221 */ /* 0x000fe20000010000 */
[----:B0-----:R-:W-:Y:S01]  /*cd00*/  FADD.FTZ R24, R27, R35 ;  /* 0x000000231b187221 */ /* 0x001fe20000010000 */
[----:B----4-:R-:W-:Y:S01]  /*cd10*/  FADD.FTZ R7, R7, R36 ;  /* 0x0000002407077221 */ /* 0x010fe20000010000 */
[----:B------:R-:W-:Y:S01]  /*cd20*/  FADD.FTZ R18, R18, R37 ;  /* 0x0000002512127221 */ /* 0x000fe20000010000 */
        /* <DEDUP_REMOVED lines=14> */
[----:B-1----:R-:W-:Y:S01]  /*ce10*/  FADD.FTZ R7, R7, R8 ;  /* 0x0000000807077221 */ /* 0x002fe20000010000 */
[----:B------:R-:W-:Y:S01]  /*ce20*/  FADD.FTZ R18, R18, R9 ;  /* 0x0000000912127221 */ /* 0x000fe20000010000 */
[----:B------:R-:W-:Y:S01]  /*ce30*/  FADD.FTZ R19, R19, R10 ;  /* 0x0000000a13137221 */ /* 0x000fe20000010000 */
[----:B---3--:R-:W-:Y:S01]  /*ce40*/  FADD.FTZ R0, R24, R11 ;  /* 0x0000000b18007221 */ /* 0x008fe20000010000 */
[----:B------:R-:W-:Y:S01]  /*ce50*/  FADD.FTZ R24, R7, R28 ;  /* 0x0000001c07187221 */ /* 0x000fe20000010000 */
[----:B------:R-:W-:Y:S01]  /*ce60*/  FADD.FTZ R25, R18, R29 ;  /* 0x0000001d12197221 */ /* 0x000fe20000010000 */
[----:B------:R-:W-:Y:S01]  /*ce70*/  FADD.FTZ R26, R19, R30 ;  /* 0x0000001e131a7221 */ /* 0x000fe20000010000 */
[----:B------:R-:W-:-:S07]  /*ce80*/  FADD.FTZ R27, R0, R31 ;  /* 0x0000001f001b7221 */ /* 0x000fce0000010000 */
.L_x_139:
[----:B------:R-:W-:Y:S05]  /*ce90*/  BSYNC.RECONVERGENT B0 ;  /* 0x0000000000007941 */ /* 0x000fea0003800200 */
.L_x_138:
[----:B------:R-:W-:Y:S04]  /*cea0*/  BSSY.RECONVERGENT B0, `(.L_x_140) ;  /* 0x000001e000007945 */ /* 0x000fe80003800200 */
[----:B------:R-:W-:Y:S05]  /*ceb0*/  @P3 BRA `(.L_x_141) ;  /* 0x0000000000703947 */ /* 0x000fea0003800000 */
[----:B------:R-:W3:Y:S01]  /*cec0*/  LDC.64 R20, c[0x0][0x3f8] ;  /* 0x0000fe00ff147b82 */ /* 0x000ee20000000a00 */
[----:B------:R-:W-:-:S05]  /*ced0*/  MOV R13, UR13 ;  /* 0x0000000d000d7c02 */ /* 0x000fca0008000f00 */
[----:B------:R-:W-:Y:S02]  /*cee0*/  IMAD R13, R13, 0x3c, R6 ;  /* 0x0000003c0d0d7824 */ /* 0x000fe400078e0206 */
[----:B-1----:R-:W1:Y:S01]  /*cef0*/  LDC.64 R8, c[0x0][0x3d8] ;  /* 0x0000f600ff087b82 */ /* 0x002e620000000a00 */
[----:B---3--:R-:W-:Y:S01]  /*cf00*/  IMAD.WIDE.U32 R10, R20, 0x3, RZ ;  /* 0x00000003140a7825 */ /* 0x008fe200078e00ff */
[C---:B--2---:R-:W-:Y:S02]  /*cf10*/  LEA R7, R21.reuse, R21, 0x1 ;  /* 0x0000001515077211 */ /* 0x044fe400078e08ff */
[----:B------:R-:W-:Y:S02]  /*cf20*/  LEA.HI R19, P1, R21, R20, RZ, 0x1 ;  /* 0x0000001415137211 */ /* 0x000fe400078308ff */
[----:B------:R-:W-:Y:S02]  /*cf30*/  IADD3 R11, PT, PT, R11, R7, RZ ;  /* 0x000000070b0b7210 */ /* 0x000fe40007ffe0ff */
[----:B0-----:R-:W-:Y:S01]  /*cf40*/  IADD3.X R0, PT, PT, RZ, R21, RZ, P1, !PT ;  /* 0x00000015ff007210 */ /* 0x001fe20000ffe4ff */
[----:B-1----:R-:W-:Y:S01]  /*cf50*/  IMAD.WIDE R8, R13, 0x4, R8 ;  /* 0x000000040d087825 */ /* 0x002fe200078e0208 */
[----:B------:R-:W-:-:S02]  /*cf60*/  LEA.HI R7, P1, R11, R10, RZ, 0x1 ;  /* 0x0000000a0b077211 */ /* 0x000fc400078308ff */
[----:B------:R-:W-:Y:S02]  /*cf70*/  SHF.L.U32 R13, R19, 0x1, RZ ;  /* 0x00000001130d7819 */ /* 0x000fe400000006ff */
[----:B------:R-:W-:Y:S01]  /*cf80*/  SHF.L.U32 R15, R7, 0x1, RZ ;  /* 0x00000001070f7819 */ /* 0x000fe200000006ff */
[----:B------:R4:W-:Y:S01]  /*cf90*/  REDG.E.ADD.F32.FTZ.RN.STRONG.GPU desc[UR10][R8.64], R24 ;  /* 0x00000018080079a6 */ /* 0x0009e2000c12f30a */
[----:B------:R-:W-:Y:S02]  /*cfa0*/  LOP3.LUT R13, R13, 0xfffffffc, RZ, 0xc0, !PT ;  /* 0xfffffffc0d0d7812 */ /* 0x000fe400078ec0ff */
[----:B------:R-:W-:Y:S02]  /*cfb0*/  SHF.L.U64.HI R19, R19, 0x1, R0 ;  /* 0x0000000113137819 */ /* 0x000fe40000010200 */
[----:B------:R-:W-:Y:S02]  /*cfc0*/  LEA R12, P2, R20, R8, 0x2 ;  /* 0x00000008140c7211 */ /* 0x000fe400078410ff */
[----:B------:R-:W-:-:S02]  /*cfd0*/  IADD3.X R0, PT, PT, RZ, R11, RZ, P1, !PT ;  /* 0x0000000bff007210 */ /* 0x000fc40000ffe4ff */
[----:B------:R-:W-:Y:S02]  /*cfe0*/  LOP3.LUT R15, R15, 0xfffffffc, RZ, 0xc0, !PT ;  /* 0xfffffffc0f0f7812 */ /* 0x000fe400078ec0ff */
        /* <DEDUP_REMOVED lines=9> */
.L_x_141:
[----:B------:R-:W-:Y:S05]  /*d080*/  BSYNC.RECONVERGENT B0 ;  /* 0x0000000000007941 */ /* 0x000fea0003800200 */
.L_x_140:
[----:B------:R-:W-:-:S09]  /*d090*/  UISETP.GE.U32.AND UP0, UPT, UR12, 0x2, UPT ;  /* 0x000000020c00788c */ /* 0x000fd2000bf06070 */
[----:B------:R-:W-:Y:S05]  /*d0a0*/  BRA.U !UP0, `(.L_x_142) ;  /* 0x0000000d08787547 */ /* 0x000fea000b800000 */
[----:B-1--4-:R-:W1:Y:S01]  /*d0b0*/  LDC.64 R8, c[0x0][0x3d0] ;  /* 0x0000f400ff087b82 */ /* 0x012e620000000a00 */
[----:B------:R-:W-:Y:S01]  /*d0c0*/  ULOP3.LUT UR5, UR4, 0x1, URZ, 0xc0, !UPT ;  /* 0x0000000104057892 */ /* 0x000fe2000f8ec0ff */
[----:B------:R-:W-:Y:S03]  /*d0d0*/  BSSY.RECONVERGENT B0, `(.L_x_143) ;  /* 0x0000023000007945 */ /* 0x000fe60003800200 */
[----:B------:R-:W-:-:S03]  /*d0e0*/  UIMAD UR6, UR5, UR9, URZ ;  /* 0x00000009050672a4 */ /* 0x000fc6000f8e02ff */
[----:B------:R-:W4:Y:S01]  /*d0f0*/  S2UR UR29, SR_CTAID.X ;  /* 0x00000000001d79c3 */ /* 0x000f220000002500 */
[----:B------:R-:W-:-:S04]  /*d100*/  UIMAD UR5, UR6, UR12, URZ ;  /* 0x0000000c060572a4 */ /* 0x000fc8000f8e02ff */
[----:B------:R-:W-:-:S03]  /*d110*/  USHF.L.U32 UR5, UR5, 0x1, URZ ;  /* 0x0000000105057899 */ /* 0x000fc600080006ff */
[----:B------:R-:W0:Y:S03]  /*d120*/  S2UR UR14, SR_CTAID.Y ;  /* 0x00000000000e79c3 */ /* 0x000e260000002600 */
[----:B--2---:R-:W-:-:S05]  /*d130*/  MOV R7, UR5 ;  /* 0x0000000500077c02 */ /* 0x004fca0008000f00 */
[----:B-1----:R-:W-:Y:S01]  /*d140*/  IMAD.WIDE R8, R7, 0x4, R8 ;  /* 0x0000000407087825 */ /* 0x002fe200078e0208 */
[----:B0---4-:R-:W-:Y:S06]  /*d150*/  @P0 BRA `(.L_x_144) ;  /* 0x0000000000680947 */ /* 0x011fec0003800000 */
[----:B---3--:R-:W0:Y:S01]  /*d160*/  LDC.64 R10, c[0x0][0x3c8] ;  /* 0x0000f200ff0a7b82 */ /* 0x008e220000000a00 */
[----:B------:R-:W-:Y:S02]  /*d170*/  UIADD3 UR7, UPT, UPT, UR6, UR14, URZ ;  /* 0x0000000e06077290 */ /* 0x000fe4000fffe0ff */
[----:B------:R-:W-:Y:S02]  /*d180*/  UIMAD UR13, UR29, UR9, UR14 ;  /* 0x000000091d0d72a4 */ /* 0x000fe4000f8e020e */
[----:B------:R-:W-:Y:S02]  /*d190*/  ULOP3.LUT UP0, UR5, UR4, 0x2, URZ, 0xc0, !UPT ;  /* 0x0000000204057892 */ /* 0x000fe4000f80c0ff */
[----:B------:R-:W-:Y:S02]  /*d1a0*/  MOV R13, UR7 ;  /* 0x00000007000d7c02 */ /* 0x000fe40008000f00 */
[----:B------:R-:W-:Y:S01]  /*d1b0*/  UIADD3 UR5, UPT, UPT, -UR5, 0x1, URZ ;  /* 0x0000000105057890 */ /* 0x000fe2000fffe1ff */
[----:B------:R-:W-:-:S02]  /*d1c0*/  MOV R7, UR13 ;  /* 0x0000000d00077c02 */ /* 0x000fc40008000f00 */
[----:B------:R-:W-:Y:S01]  /*d1d0*/  MOV R0, 0xffffffff ;  /* 0xffffffff00007802 */ /* 0x000fe20000000f00 */
[----:B0-----:R-:W-:-:S04]  /*d1e0*/  IMAD.WIDE.U32 R12, R13, 0x4, R10 ;  /* 0x000000040d0c7825 */ /* 0x001fc800078e000a */
[----:B------:R-:W-:Y:S01]  /*d1f0*/  IMAD.WIDE.U32 R10, R7, 0x8, R8 ;  /* 0x00000008070a7825 */ /* 0x000fe200078e0008 */
[----:B------:R-:W-:-:S04]  /*d200*/  MOV R7, UR5 ;  /* 0x0000000500077c02 */ /* 0x000fc80008000f00 */
[----:B------:R0:W-:Y:S01]  /*d210*/  STG.E.64 desc[UR10][R10.64], R16 ;  /* 0x000000100a007986 */ /* 0x0001e2000c101b0a */
[----:B------:R-:W-:Y:S06]  /*d220*/  MEMBAR.ALL.GPU ;  /* 0x0000000000007992 */ /* 0x000fec000000a000 */
[----:B------:R-:W-:-:S00]  /*d230*/  ERRBAR ;  /* 0x00000000000079ab */ /* 0x000fc00000000000 */
[----:B------:R-:W-:Y:S06]  /*d240*/  CGAERRBAR ;  /* 0x00000000000075ab */ /* 0x000fec0000000000 */
[----:B------:R0:W-:Y:S01]  /*d250*/  REDG.E.ADD.S32.STRONG.GPU desc[UR10][R12.64], R7 ;  /* 0x000000070c00798e */ /* 0x0001e2000c12e30a */
[----:B------:R-:W-:Y:S01]  /*d260*/  USEL UR5, UR12, URZ, !UP0 ;  /* 0x000000ff0c057287 */ /* 0x000fe2000c000000 */
[----:B------:R-:W-:Y:S02]  /*d270*/  UMOV UR7, 0xffffffff ;  /* 0xffffffff00077882 */ /* 0x000fe40000000000 */
[----:B------:R0:W-:Y:S01]  /*d280*/  STL [R1], R0 ;  /* 0x0000000001007387 */ /* 0x0001e20000100800 */
[----:B------:R-:W-:-:S09]  /*d290*/  UISETP.NE.AND UP0, UPT, UR7, UR5, UPT ;  /* 0x000000050700728c */ /* 0x000fd2000bf05270 */
[----:B0-----:R-:W-:Y:S05]  /*d2a0*/  BRA.U !UP0, `(.L_x_144) ;  /* 0x0000000108147547 */ /* 0x001fea000b800000 */
.L_x_145:
[----:B------:R-:W2:Y:S04]  /*d2b0*/  LDG.E.STRONG.GPU R0, desc[UR10][R12.64] ;  /* 0x0000000a0c007981 */ /* 0x000ea8000c1ef900 */
[----:B--2---:R-:W-:Y:S04]  /*d2c0*/  CCTL.IVALL ;  /* 0x00000000ff00798f */ /* 0x004fe80002000000 */
[----:B------:R0:W-:Y:S01]  /*d2d0*/  STL [R1], R0 ;  /* 0x0000000001007387 */ /* 0x0001e20000100800 */
[----:B------:R-:W-:-:S13]  /*d2e0*/  ISETP.NE.AND P0, PT, R0, UR5, PT ;  /* 0x0000000500007c0c */ /* 0x000fda000bf05270 */
[----:B0-----:R-:W-:Y:S05]  /*d2f0*/  @P0 BRA `(.L_x_145) ;  /* 0xfffffffc00ec0947 */ /* 0x001fea000383ffff */
.L_x_144:
[----:B------:R-:W-:Y:S05]  /*d300*/  BSYNC.RECONVERGENT B0 ;  /* 0x0000000000007941 */ /* 0x000fea0003800200 */
.L_x_143:
[----:B------:R-:W-:Y:S01]  /*d310*/  BAR.SYNC.DEFER_BLOCKING 0x0 ;  /* 0x0000000000007b1d */ /* 0x000fe20000010000 */
[----:B------:R-:W-:-:S05]  /*d320*/  UISETP.GE.U32.AND UP0, UPT, UR12, 0x8, UPT ;  /* 0x000000080c00788c */ /* 0x000fca000bf06070 */
[----:B------:R-:W-:-:S04]  /*d330*/  UMOV UR5, URZ ;  /* 0x000000ff00057c82 */ /* 0x000fc80008000000 */
[----:B------:R-:W-:Y:S05]  /*d340*/  BRA.U !UP0, `(.L_x_146) ;  /* 0x0000000508607547 */ /* 0x000fea000b800000 */
[----:B------:R-:W-:Y:S02]  /*d350*/  ULEA UR13, UR9, UR14, 0x2 ;  /* 0x0000000e090d7291 */ /* 0x000fe4000f8e10ff */
[----:B------:R-:W-:Y:S02]  /*d360*/  UIMAD UR17, UR9, 0x3, UR14 ;  /* 0x00000003091178a4 */ /* 0x000fe4000f8e020e */
[----:B------:R-:W-:Y:S02]  /*d370*/  ULEA UR18, UR9, UR14, 0x1 ;  /* 0x0000000e09127291 */ /* 0x000fe4000f8e08ff */
[----:B------:R-:W-:Y:S02]  /*d380*/  UIMAD UR19, UR9, 0x6, UR14 ;  /* 0x00000006091378a4 */ /* 0x000fe4000f8e020e */
[----:B------:R-:W-:Y:S02]  /*d390*/  UIMAD UR20, UR9, 0x7, UR14 ;  /* 0x00000007091478a4 */ /* 0x000fe4000f8e020e */
[----:B------:R-:W-:-:S02]  /*d3a0*/  UIMAD UR21, UR9, 0x5, UR14 ;  /* 0x00000005091578a4 */ /* 0x000fc4000f8e020e */
[----:B------:R-:W-:Y:S02]  /*d3b0*/  UIADD3 UR22, UPT, UPT, UR14, UR9, URZ ;  /* 0x000000090e167290 */ /* 0x000fe4000fffe0ff */
[----:B------:R-:W-:Y:S02]  /*d3c0*/  UIADD3 UR23, UPT, UPT, -UR29, URZ, URZ ;  /* 0x000000ff1d177290 */ /* 0x000fe4000fffe1ff */
[----:B------:R-:W-:Y:S01]  /*d3d0*/  ULOP3.LUT UR7, UR12, 0x7ffffff8, URZ, 0xc0, !UPT ;  /* 0x7ffffff80c077892 */ /* 0x000fe2000f8ec0ff */
[----:B------:R-:W-:Y:S01]  /*d3e0*/  UMOV UR5, URZ ;  /* 0x000000ff00057c82 */ /* 0x000fe20008000000 */
[----:B------:R-:W-:-:S10]  /*d3f0*/  UMOV UR6, UR14 ;  /* 0x0000000e00067c82 */ /* 0x000fd40008000000 */
.L_x_147:
[----:B------:R-:W-:Y:S02]  /*d400*/  ISETP.NE.AND P1, PT, RZ, UR23, PT ;  /* 0x00000017ff007c0c */ /* 0x000fe4000bf25270 */
[----:B------:R-:W-:Y:S02]  /*d410*/  MOV R11, UR6 ;  /* 0x00000006000b7c02 */ /* 0x000fe40008000f00 */
[----:B------:R-:W-:-:S13]  /*d420*/  ISETP.NE.OR P1, PT, R6, RZ, !P1 ;  /* 0x000000ff0600720c */ /* 0x000fda0004f25670 */
[----:B---3--:R-:W-:-:S06]  /*d430*/  @!P1 IMAD.WIDE.U32 R10, R11, 0x8, R8 ;  /* 0x000000080b0a9825 */ /* 0x008fcc00078e0008 */
[----:B------:R-:W2:Y:S01]  /*d440*/  @!P1 LDG.E.64 R10, desc[UR10][R10.64] ;  /* 0x0000000a0a0a9981 */ /* 0x000ea2000c1e1b00 */
[----:B------:R-:W-:Y:S01]  /*d450*/  UIADD3 UR24, UPT, UPT, UR5, 0x1, URZ ;  /* 0x0000000105187890 */ /* 0x000fe2000fffe0ff */
[----:B------:R-:W-:Y:S01]  /*d460*/  MOV R13, UR18 ;  /* 0x00000012000d7c02 */ /* 0x000fe20008000f00 */
[----:B------:R-:W-:Y:S01]  /*d470*/  UIADD3 UR25, UPT, UPT, UR5, 0x2, URZ ;  /* 0x0000000205197890 */ /* 0x000fe2000fffe0ff */
[----:B------:R-:W0:Y:S01]  /*d480*/  S2R R0, SR_CTAID.X ;  /* 0x0000000000007919 */ /* 0x000e220000002500 */
[----:B------:R-:W-:Y:S01]  /*d490*/  UIADD3 UR26, UPT, UPT, UR5, 0x3, URZ ;  /* 0x00000003051a7890 */ /* 0x000fe2000fffe0ff */
[----:B------:R-:W-:Y:S01]  /*d4a0*/  MOV R15, UR17 ;  /* 0x00000011000f7c02 */ /* 0x000fe20008000f00 */
[----:B------:R-:W-:Y:S01]  /*d4b0*/  UIADD3 UR27, UPT, UPT, UR5, 0x4, URZ ;  /* 0x00000004051b7890 */ /* 0x000fe2000fffe0ff */
[----:B------:R-:W-:Y:S02]  /*d4c0*/  MOV R19, UR13 ;  /* 0x0000000d00137c02 */ /* 0x000fe40008000f00 */
[C---:B0-----:R-:W-:Y:S01]  /*d4d0*/  ISETP.NE.AND P0, PT, R0.reuse, UR24, PT ;  /* 0x0000001800007c0c */ /* 0x041fe2000bf05270 */
[----:B------:R-:W-:Y:S01]  /*d4e0*/  UIADD3 UR24, UPT, UPT, UR5, 0x5, URZ ;  /* 0x0000000505187890 */ /* 0x000fe2000fffe0ff */
[----:B------:R-:W-:Y:S01]  /*d4f0*/  ISETP.NE.AND P4, PT, R0, UR25, PT ;  /* 0x0000001900007c0c */ /* 0x000fe2000bf85270 */
[----:B------:R-:W-:Y:S01]  /*d500*/  UIADD3 UR25, UPT, UPT, UR5, 0x6, URZ ;  /* 0x0000000605197890 */ /* 0x000fe2000fffe0ff */
[----:B------:R-:W-:-:S02]  /*d510*/  ISETP.NE.OR P0, PT, R6, RZ, !P0 ;  /* 0x000000ff0600720c */ /* 0x000fc40004705670 */
[----:B------:R-:W-:Y:S01]  /*d520*/  ISETP.NE.AND P3, PT, R0, UR26, PT ;  /* 0x0000001a00007c0c */ /* 0x000fe2000bf65270 */
[----:B------:R-:W-:Y:S01]  /*d530*/  UIADD3 UR26, UPT, UPT, UR5, 0x7, URZ ;  /* 0x00000007051a7890 */ /* 0x000fe2000fffe0ff */
[----:B------:R-:W-:Y:S02]  /*d540*/  ISETP.NE.OR P4, PT, R6, RZ, !P4 ;  /* 0x000000ff0600720c */ /* 0x000fe40006785670 */
[----:B------:R-:W-:Y:S02]  /*d550*/  ISETP.NE.AND P2, PT, R0, UR27, PT ;  /* 0x0000001b00007c0c */ /* 0x000fe4000bf45270 */
[C---:B------:R-:W-:Y:S02]  /*d560*/  ISETP.NE.OR P3, PT, R6.reuse, RZ, !P3 ;  /* 0x000000ff0600720c */ /* 0x040fe40005f65670 */
[----:B------:R-:W-:Y:S02]  /*d570*/  ISETP.NE.OR P2, PT, R6, RZ, !P2 ;  /* 0x000000ff0600720c */ /* 0x000fe40005745670 */
[----:B------:R-:W-:-:S02]  /*d580*/  ISETP.NE.AND P6, PT, R0, UR25, PT ;  /* 0x0000001900007c0c */ /* 0x000fc4000bfc5270 */
[----:B------:R-:W-:-:S03]  /*d590*/  ISETP.NE.AND P5, PT, R0, UR26, PT ;  /* 0x0000001a00007c0c */ /* 0x000fc6000bfa5270 */
[----:B------:R-:W-:Y:S01]  /*d5a0*/  @!P4 IMAD.WIDE.U32 R12, R13, 0x8, R8 ;  /* 0x000000080d0cc825 */ /* 0x000fe200078e0008 */
[----:B------:R-:W-:-:S03]  /*d5b0*/  ISETP.NE.OR P6, PT, R6, RZ, !P6 ;  /* 0x000000ff0600720c */ /* 0x000fc600077c5670 */
[--C-:B------:R-:W-:Y:S01]  /*d5c0*/  @!P3 IMAD.WIDE.U32 R14, R15, 0x8, R8.reuse ;  /* 0x000000080f0eb825 */ /* 0x100fe200078e0008 */
[----:B------:R0:W3:Y:S01]  /*d5d0*/  @!P4 LDG.E.64 R24, desc[UR10][R12.64] ;  /* 0x0000000a0c18c981 */ /* 0x0000e2000c1e1b00 */
[----:B------:R-:W-:Y:S02]  /*d5e0*/  MOV R21, UR21 ;  /* 0x0000001500157c02 */ /* 0x000fe40008000f00 */
[----:B------:R-:W-:Y:S01]  /*d5f0*/  ISETP.NE.OR P5, PT, R6, RZ, !P5 ;  /* 0x000000ff0600720c */ /* 0x000fe20006fa5670 */
[--C-:B------:R-:W-:Y:S01]  /*d600*/  @!P2 IMAD.WIDE.U32 R18, R19, 0x8, R8.reuse ;  /* 0x000000081312a825 */ /* 0x100fe200078e0008 */
[----:B------:R-:W4:Y:S01]  /*d610*/  @!P3 LDG.E.64 R14, desc[UR10][R14.64] ;  /* 0x0000000a0e0eb981 */ /* 0x000f22000c1e1b00 */
[----:B------:R-:W-:Y:S02]  /*d620*/  MOV R7, UR19 ;  /* 0x0000001300077c02 */ /* 0x000fe40008000f00 */
[----:B------:R-:W-:Y:S02]  /*d630*/  MOV R27, UR20 ;  /* 0x00000014001b7c02 */ /* 0x000fe40008000f00 */
[----:B------:R-:W4:Y:S06]  /*d640*/  @!P2 LDG.E.64 R18, desc[UR10][R18.64] ;  /* 0x0000000a1212a981 */ /* 0x000f2c000c1e1b00 */
[----:B0-----:R-:W-:-:S06]  /*d650*/  @!P5 IMAD.WIDE.U32 R12, R27, 0x8, R8 ;  /* 0x000000081b0cd825 */ /* 0x001fcc00078e0008 */
[----:B------:R-:W4:Y:S01]  /*d660*/  @!P5 LDG.E.64 R12, desc[UR10][R12.64] ;  /* 0x0000000a0c0cd981 */ /* 0x000f22000c1e1b00 */
[----:B--2---:R-:W-:Y:S01]  /*d670*/  @!P1 FADD.FTZ R17, R17, R11 ;  /* 0x0000000b11119221 */ /* 0x004fe20000010000 */
[----:B------:R-:W-:Y:S01]  /*d680*/  MOV R11, UR22 ;  /* 0x00000016000b7c02 */ /* 0x000fe20008000f00 */
[----:B------:R-:W-:Y:S01]  /*d690*/  @!P1 FADD.FTZ R16, R16, R10 ;  /* 0x0000000a10109221 */ /* 0x000fe20000010000 */
[----:B------:R-:W-:-:S03]  /*d6a0*/  ISETP.NE.AND P1, PT, R0, UR24, PT ;  /* 0x0000001800007c0c */ /* 0x000fc6000bf25270 */
[----:B------:R-:W-:Y:S01]  /*d6b0*/  @!P0 IMAD.WIDE.U32 R10, R11, 0x8, R8 ;  /* 0x000000080b0a8825 */ /* 0x000fe200078e0008 */
[----:B------:R-:W-:-:S04]  /*d6c0*/  ISETP.NE.OR P1, PT, R6, RZ, !P1 ;  /* 0x000000ff0600720c */ /* 0x000fc80004f25670 */
[----:B------:R0:W2:Y:S09]  /*d6d0*/  @!P0 LDG.E.64 R22, desc[UR10][R10.64] ;  /* 0x0000000a0a168981 */ /* 0x0000b2000c1e1b00 */
[----:B------:R-:W-:-:S04]  /*d6e0*/  @!P1 IMAD.WIDE.U32 R20, R21, 0x8, R8 ;  /* 0x0000000815149825 */ /* 0x000fc800078e0008 */
[----:B0-----:R-:W-:Y:S02]  /*d6f0*/  @!P6 IMAD.WIDE.U32 R10, R7, 0x8, R8 ;  /* 0x00000008070ae825 */ /* 0x001fe400078e0008 */
[----:B------:R-:W4:Y:S04]  /*d700*/  @!P1 LDG.E.64 R20, desc[UR10][R20.64] ;  /* 0x0000000a14149981 */ /* 0x000f28000c1e1b00 */
[----:B------:R-:W4:Y:S01]  /*d710*/  @!P6 LDG.E.64 R10, desc[UR10][R10.64] ;  /* 0x0000000a0a0ae981 */ /* 0x000f22000c1e1b00 */
[----:B------:R-:W-:-:S04]  /*d720*/  UIADD3 UR5, UPT, UPT, UR5, 0x8, URZ ;  /* 0x0000000805057890 */ /* 0x000fc8000fffe0ff */
[----:B------:R-:W-:Y:S02]  /*d730*/  UISETP.NE.AND UP0, UPT, UR5, UR7, UPT ;  /* 0x000000070500728c */ /* 0x000fe4000bf05270 */
[----:B------:R-:W-:Y:S02]  /*d740*/  ULEA UR19, UR9, UR19, 0x3 ;  /* 0x0000001309137291 */ /* 0x000fe4000f8e18ff */
[----:B------:R-:W-:Y:S02]  /*d750*/  ULEA UR21, UR9, UR21, 0x3 ;  /* 0x0000001509157291 */ /* 0x000fe4000f8e18ff */
[----:B------:R-:W-:Y:S02]  /*d760*/  ULEA UR13, UR9, UR13, 0x3 ;  /* 0x0000000d090d7291 */ /* 0x000fe4000f8e18ff */
[----:B------:R-:W-:Y:S02]  /*d770*/  ULEA UR17, UR9, UR17, 0x3 ;  /* 0x0000001109117291 */ /* 0x000fe4000f8e18ff */
[----:B------:R-:W-:-:S02]  /*d780*/  ULEA UR18, UR9, UR18, 0x3 ;  /* 0x0000001209127291 */ /* 0x000fc4000f8e18ff */
[----:B------:R-:W-:Y:S02]  /*d790*/  ULEA UR22, UR9, UR22, 0x3 ;  /* 0x0000001609167291 */ /* 0x000fe4000f8e18ff */
[----:B------:R-:W-:Y:S02]  /*d7a0*/  UIADD3 UR23, UPT, UPT, UR23, 0x8, URZ ;  /* 0x0000000817177890 */ /* 0x000fe4000fffe0ff */
[----:B------:R-:W-:Y:S02]  /*d7b0*/  ULEA UR6, UR9, UR6, 0x3 ;  /* 0x0000000609067291 */ /* 0x000fe4000f8e18ff */
[----:B------:R-:W-:Y:S01]  /*d7c0*/  ULEA UR20, UR9, UR20, 0x3 ;  /* 0x0000001409147291 */ /* 0x000fe2000f8e18ff */
[----:B--2---:R-:W-:Y:S01]  /*d7d0*/  @!P0 FADD.FTZ R16, R16, R22 ;  /* 0x0000001610108221 */ /* 0x004fe20000010000 */
[----:B------:R-:W-:-:S03]  /*d7e0*/  @!P0 FADD.FTZ R17, R17, R23 ;  /* 0x0000001711118221 */ /* 0x000fc60000010000 */
[----:B---3--:R-:W-:Y:S01]  /*d7f0*/  @!P4 FADD.FTZ R16, R16, R24 ;  /* 0x000000181010c221 */ /* 0x008fe20000010000 */
[----:B------:R-:W-:-:S03]  /*d800*/  @!P4 FADD.FTZ R17, R17, R25 ;  /* 0x000000191111c221 */ /* 0x000fc60000010000 */
[----:B----4-:R-:W-:Y:S01]  /*d810*/  @!P3 FADD.FTZ R16, R16, R14 ;  /* 0x0000000e1010b221 */ /* 0x010fe20000010000 */
[----:B------:R-:W-:-:S03]  /*d820*/  @!P3 FADD.FTZ R17, R17, R15 ;  /* 0x0000000f1111b221 */ /* 0x000fc60000010000 */
[----:B------:R-:W-:Y:S01]  /*d830*/  @!P2 FADD.FTZ R16, R16, R18 ;  /* 0x000000121010a221 */ /* 0x000fe20000010000 */
[----:B------:R-:W-:-:S03]  /*d840*/  @!P2 FADD.FTZ R17, R17, R19 ;  /* 0x000000131111a221 */ /* 0x000fc60000010000 */
[----:B------:R-:W-:Y:S01]  /*d850*/  @!P1 FADD.FTZ R16, R16, R20 ;  /* 0x0000001410109221 */ /* 0x000fe20000010000 */
[----:B------:R-:W-:-:S03]  /*d860*/  @!P1 FADD.FTZ R17, R17, R21 ;  /* 0x0000001511119221 */ /* 0x000fc60000010000 */
[----:B------:R-:W-:Y:S01]  /*d870*/  @!P6 FADD.FTZ R16, R16, R10 ;  /* 0x0000000a1010e221 */ /* 0x000fe20000010000 */
[----:B------:R-:W-:-:S03]  /*d880*/  @!P6 FADD.FTZ R17, R17, R11 ;  /* 0x0000000b1111e221 */ /* 0x000fc60000010000 */
[----:B------:R-:W-:Y:S01]  /*d890*/  @!P5 FADD.FTZ R16, R16, R12 ;  /* 0x0000000c1010d221 */ /* 0x000fe20000010000 */
[----:B------:R-:W-:Y:S01]  /*d8a0*/  @!P5 FADD.FTZ R17, R17, R13 ;  /* 0x0000000d1111d221 */ /* 0x000fe20000010000 */
[----:B------:R-:W-:Y:S06]  /*d8b0*/  BRA.U UP0, `(.L_x_147) ;  /* 0xfffffff900d07547 */ /* 0x000fec000b83ffff */
[----:B------:R-:W-:-:S05]  /*d8c0*/  UMOV UR5, UR7 ;  /* 0x0000000700057c82 */ /* 0x000fca0008000000 */
.L_x_146:
[----:B------:R-:W-:-:S09]  /*d8d0*/  ULOP3.LUT UP0, UR6, UR12, 0x7, URZ, 0xc0, !UPT ;  /* 0x000000070c067892 */ /* 0x000fd2000f80c0ff */
[----:B------:R-:W-:Y:S05]  /*d8e0*/  BRA.U !UP0, `(.L_x_142) ;  /* 0x0000000508687547 */ /* 0x000fea000b800000 */
[----:B------:R-:W-:Y:S02]  /*d8f0*/  UIADD3 UR6, UPT, UPT, UR6, -0x1, URZ ;  /* 0xffffffff06067890 */ /* 0x000fe4000fffe0ff */
[----:B------:R-:W-:Y:S02]  /*d900*/  ULOP3.LUT UP0, UR18, UR12, 0x3, URZ, 0xc0, !UPT ;  /* 0x000000030c127892 */ /* 0x000fe4000f80c0ff */
[----:B------:R-:W-:-:S09]  /*d910*/  UISETP.GE.U32.AND UP1, UPT, UR6, 0x3, UPT ;  /* 0x000000030600788c */ /* 0x000fd2000bf26070 */
[----:B------:R-:W-:Y:S05]  /*d920*/  BRA.U !UP1, `(.L_x_148) ;  /* 0x0000000109b87547 */ /* 0x000fea000b800000 */
[----:B------:R-:W0:Y:S01]  /*d930*/  S2R R0, SR_CTAID.X ;  /* 0x0000000000007919 */ /* 0x000e220000002500 */
[----:B------:R-:W-:Y:S02]  /*d940*/  UIADD3 UR6, UPT, UPT, UR5, 0x1, URZ ;  /* 0x0000000105067890 */ /* 0x000fe4000fffe0ff */
[----:B------:R-:W-:Y:S02]  /*d950*/  UIADD3 UR7, UPT, UPT, UR5, 0x2, URZ ;  /* 0x0000000205077890 */ /* 0x000fe4000fffe0ff */
[----:B------:R-:W-:Y:S02]  /*d960*/  UISETP.NE.AND UP1, UPT, UR6, UR29, UPT ;  /* 0x0000001d0600728c */ /* 0x000fe4000bf25270 */
[----:B------:R-:W-:Y:S02]  /*d970*/  UIADD3 UR13, UPT, UPT, UR5, 0x3, URZ ;  /* 0x00000003050d7890 */ /* 0x000fe4000fffe0ff */
[----:B------:R-:W-:Y:S02]  /*d980*/  UISETP.NE.AND UP2, UPT, UR7, UR29, UPT ;  /* 0x0000001d0700728c */ /* 0x000fe4000bf45270 */
[----:B------:R-:W-:Y:S01]  /*d990*/  PLOP3.LUT P1, PT, PT, PT, UP1, 0x80, 0x8 ;  /* 0x000000000008781c */ /* 0x000fe20003f2f018 */
[----:B------:R-:W-:-:S03]  /*d9a0*/  UISETP.NE.AND UP3, UPT, UR13, UR29, UPT ;  /* 0x0000001d0d00728c */ /* 0x000fc6000bf65270 */
[----:B------:R-:W-:Y:S02]  /*d9b0*/  PLOP3.LUT P2, PT, PT, PT, UP2, 0x80, 0x8 ;  /* 0x000000000008781c */ /* 0x000fe40003f4f028 */
[C---:B------:R-:W-:Y:S02]  /*d9c0*/  ISETP.NE.OR P1, PT, R6.reuse, RZ, !P1 ;  /* 0x000000ff0600720c */ /* 0x040fe40004f25670 */
[----:B------:R-:W-:Y:S02]  /*d9d0*/  PLOP3.LUT P3, PT, PT, PT, UP3, 0x80, 0x8 ;  /* 0x000000000008781c */ /* 0x000fe40003f6f038 */
[C---:B------:R-:W-:Y:S02]  /*d9e0*/  ISETP.NE.OR P2, PT, R6.reuse, RZ, !P2 ;  /* 0x000000ff0600720c */ /* 0x040fe40005745670 */
[----:B------:R-:W-:-:S07]  /*d9f0*/  ISETP.NE.OR P3, PT, R6, RZ, !P3 ;  /* 0x000000ff0600720c */ /* 0x000fce0005f65670 */
[----:B------:R-:W-:Y:S01]  /*da00*/  VOTEU.ALL UP2, P1 ;  /* 0x0000000000ff7886 */ /* 0x000fe20000840000 */
[----:B0-----:R-:W-:-:S04]  /*da10*/  ISETP.NE.AND P0, PT, R0, UR5, PT ;  /* 0x0000000500007c0c */ /* 0x001fc8000bf05270 */
[----:B------:R-:W-:Y:S01]  /*da20*/  @!UP2 UIMAD UR6, UR6, UR9, UR14 ;  /* 0x000000090606a2a4 */ /* 0x000fe2000f8e020e */
[----:B------:R-:W-:Y:S01]  /*da30*/  ISETP.NE.OR P0, PT, R6, RZ, !P0 ;  /* 0x000000ff0600720c */ /* 0x000fe20004705670 */
[----:B------:R-:W-:-:S04]  /*da40*/  VOTEU.ALL UP2, P3 ;  /* 0x0000000000ff7886 */ /* 0x000fc80001840000 */
[----:B------:R-:W-:Y:S01]  /*da50*/  MOV R13, UR6 ;  /* 0x00000006000d7c02 */ /* 0x000fe20008000f00 */
[----:B------:R-:W-:-:S04]  /*da60*/  @!UP2 UIMAD UR6, UR13, UR9, UR14 ;  /* 0x000000090d06a2a4 */ /* 0x000fc8000f8e020e */
[----:B------:R-:W-:-:S03]  /*da70*/  @!P1 IMAD.WIDE.U32 R12, R13, 0x8, R8 ;  /* 0x000000080d0c9825 */ /* 0x000fc600078e0008 */
[----:B------:R-:W-:Y:S01]  /*da80*/  VOTEU.ALL UP1, P0 ;  /* 0x0000000000ff7886 */ /* 0x000fe20000020000 */
[----:B------:R-:W-:Y:S02]  /*da90*/  MOV R19, UR6 ;  /* 0x0000000600137c02 */ /* 0x000fe40008000f00 */
[----:B------:R-:W2:Y:S02]  /*daa0*/  @!P1 LDG.E.64 R12, desc[UR10][R12.64] ;  /* 0x0000000a0c0c9981 */ /* 0x000ea4000c1e1b00 */
[----:B------:R-:W-:Y:S01]  /*dab0*/  @!UP1 UIMAD UR17, UR5, UR9, UR14 ;  /* 0x00000009051192a4 */ /* 0x000fe2000f8e020e */
[----:B------:R-:W-:-:S05]  /*dac0*/  VOTEU.ALL UP1, P2 ;  /* 0x0000000000ff7886 */ /* 0x000fca0001020000 */
[----:B------:R-:W-:Y:S01]  /*dad0*/  MOV R11, UR17 ;  /* 0x00000011000b7c02 */ /* 0x000fe20008000f00 */
[----:B------:R-:W-:-:S04]  /*dae0*/  @!UP1 UIMAD UR7, UR7, UR9, UR14 ;  /* 0x00000009070792a4 */ /* 0x000fc8000f8e020e */
[----:B---3--:R-:W-:Y:S02]  /*daf0*/  @!P0 IMAD.WIDE.U32 R10, R11, 0x8, R8 ;  /* 0x000000080b0a8825 */ /* 0x008fe400078e0008 */
[----:B------:R-:W-:-:S04]  /*db00*/  MOV R15, UR7 ;  /* 0x00000007000f7c02 */ /* 0x000fc80008000f00 */
[----:B------:R-:W3:Y:S01]  /*db10*/  @!P0 LDG.E.64 R10, desc[UR10][R10.64] ;  /* 0x0000000a0a0a8981 */ /* 0x000ee2000c1e1b00 */
[----:B------:R-:W-:-:S04]  /*db20*/  @!P2 IMAD.WIDE.U32 R14, R15, 0x8, R8 ;  /* 0x000000080f0ea825 */ /* 0x000fc800078e0008 */
[----:B------:R-:W-:Y:S02]  /*db30*/  @!P3 IMAD.WIDE.U32 R18, R19, 0x8, R8 ;  /* 0x000000081312b825 */ /* 0x000fe400078e0008 */
[----:B------:R-:W4:Y:S04]  /*db40*/  @!P2 LDG.E.64 R14, desc[UR10][R14.64] ;  /* 0x0000000a0e0ea981 */ /* 0x000f28000c1e1b00 */
[----:B------:R-:W4:Y:S01]  /*db50*/  @!P3 LDG.E.64 R18, desc[UR10][R18.64] ;  /* 0x0000000a1212b981 */ /* 0x000f22000c1e1b00 */
[----:B------:R-:W-:-:S04]  /*db60*/  MOV R0, UR5 ;  /* 0x0000000500007c02 */ /* 0x000fc80008000f00 */
[----:B------:R-:W-:-:S04]  /*db70*/  IADD3 R0, PT, PT, R0, 0x4, RZ ;  /* 0x0000000400007810 */ /* 0x000fc80007ffe0ff */
[----:B------:R-:W-:Y:S01]  /*db80*/  R2UR UR5, R0 ;  /* 0x00000000000572ca */ /* 0x000fe200000e0000 */
[----:B---3--:R-:W-:Y:S01]  /*db90*/  @!P0 FADD.FTZ R16, R16, R10 ;  /* 0x0000000a10108221 */ /* 0x008fe20000010000 */
[----:B------:R-:W-:-:S03]  /*dba0*/  @!P0 FADD.FTZ R17, R17, R11 ;  /* 0x0000000b11118221 */ /* 0x000fc60000010000 */
[----:B--2---:R-:W-:Y:S01]  /*dbb0*/  @!P1 FADD.FTZ R16, R16, R12 ;  /* 0x0000000c10109221 */ /* 0x004fe20000010000 */
[----:B------:R-:W-:-:S03]  /*dbc0*/  @!P1 FADD.FTZ R17, R17, R13 ;  /* 0x0000000d11119221 */ /* 0x000fc60000010000 */
[----:B----4-:R-:W-:Y:S01]  /*dbd0*/  @!P2 FADD.FTZ R16, R16, R14 ;  /* 0x0000000e1010a221 */ /* 0x010fe20000010000 */
[----:B------:R-:W-:-:S03]  /*dbe0*/  @!P2 FADD.FTZ R17, R17, R15 ;  /* 0x0000000f1111a221 */ /* 0x000fc60000010000 */
[----:B------:R-:W-:Y:S01]  /*dbf0*/  @!P3 FADD.FTZ R16, R16, R18 ;  /* 0x000000121010b221 */ /* 0x000fe20000010000 */
[----:B------:R-:W-:-:S07]  /*dc00*/  @!P3 FADD.FTZ R17, R17, R19 ;  /* 0x000000131111b221 */ /* 0x000fce0000010000 */
.L_x_148:
[----:B------:R-:W-:Y:S05]  /*dc10*/  BRA.U !UP0, `(.L_x_142) ;  /* 0x00000001089c7547 */ /* 0x000fea000b800000 */
[----:B------:R-:W0:Y:S01]  /*dc20*/  S2R R7, SR_CTAID.X ;  /* 0x0000000000077919 */ /* 0x000e220000002500 */
[----:B------:R-:W-:Y:S02]  /*dc30*/  UISETP.NE.AND UP0, UPT, UR18, 0x1, UPT ;  /* 0x000000011200788c */ /* 0x000fe4000bf05270 */
[----:B------:R-:W-:-:S07]  /*dc40*/  ULOP3.LUT UR6, UR12, 0x1, URZ, 0xc0, !UPT ;  /* 0x000000010c067892 */ /* 0x000fce000f8ec0ff */
[----:B------:R-:W-:Y:S05]  /*dc50*/  BRA.U !UP0, `(.L_x_149) ;  /* 0x0000000108587547 */ /* 0x000fea000b800000 */
[----:B------:R-:W1:Y:S01]  /*dc60*/  S2R R0, SR_CTAID.X ;  /* 0x0000000000007919 */ /* 0x000e620000002500 */
[----:B---3--:R-:W2:Y:S01]  /*dc70*/  S2R R10, SR_CTAID.Y ;  /* 0x00000000000a7919 */ /* 0x008ea20000002600 */
[----:B-1----:R-:W-:Y:S02]  /*dc80*/  ISETP.NE.AND P0, PT, R0, UR5, PT ;  /* 0x0000000500007c0c */ /* 0x002fe4000bf05270 */
[----:B------:R-:W-:Y:S02]  /*dc90*/  MOV R0, UR5 ;  /* 0x0000000500007c02 */ /* 0x000fe40008000f00 */
[----:B------:R-:W-:Y:S02]  /*dca0*/  ISETP.NE.OR P1, PT, R6, RZ, !P0 ;  /* 0x000000ff0600720c */ /* 0x000fe40004725670 */
[----:B------:R-:W-:-:S04]  /*dcb0*/  IADD3 R11, PT, PT, R0, 0x1, RZ ;  /* 0x00000001000b7810 */ /* 0x000fc80007ffe0ff */
[----:B------:R-:W-:-:S04]  /*dcc0*/  ISETP.NE.AND P0, PT, R11, UR29, PT ;  /* 0x0000001d0b007c0c */ /* 0x000fc8000bf05270 */
[----:B------:R-:W-:-:S03]  /*dcd0*/  ISETP.NE.OR P0, PT, R6, RZ, !P0 ;  /* 0x000000ff0600720c */ /* 0x000fc60004705670 */
[----:B------:R-:W-:-:S05]  /*dce0*/  VOTEU.ALL UP0, P1 ;  /* 0x0000000000ff7886 */ /* 0x000fca0000800000 */
[----:B------:R-:W-:-:S05]  /*dcf0*/  @!UP0 UIMAD UR5, UR5, UR9, UR14 ;  /* 0x00000009050582a4 */ /* 0x000fca000f8e020e */
[----:B--2---:R-:W-:Y:S01]  /*dd00*/  @!P0 IMAD R11, R11, UR9, R10 ;  /* 0x000000090b0b8c24 */ /* 0x004fe2000f8e020a */
[----:B------:R-:W-:-:S03]  /*dd10*/  MOV R13, UR5 ;  /* 0x00000005000d7c02 */ /* 0x000fc60008000f00 */
[----:B------:R-:W-:-:S04]  /*dd20*/  @!P0 IMAD.WIDE.U32 R10, R11, 0x8, R8 ;  /* 0x000000080b0a8825 */ /* 0x000fc800078e0008 */
[----:B------:R-:W-:Y:S02]  /*dd30*/  @!P1 IMAD.WIDE.U32 R12, R13, 0x8, R8 ;  /* 0x000000080d0c9825 */ /* 0x000fe400078e0008 */
[----:B------:R-:W2:Y:S04]  /*dd40*/  @!P0 LDG.E.64 R10, desc[UR10][R10.64] ;  /* 0x0000000a0a0a8981 */ /* 0x000ea8000c1e1b00 */
[----:B------:R-:W3:Y:S01]  /*dd50*/  @!P1 LDG.E.64 R12, desc[UR10][R12.64] ;  /* 0x0000000a0c0c9981 */ /* 0x000ee2000c1e1b00 */
[----:B------:R-:W-:-:S04]  /*dd60*/  IADD3 R0, PT, PT, R0, 0x2, RZ ;  /* 0x0000000200007810 */ /* 0x000fc80007ffe0ff */
[----:B------:R-:W-:Y:S01]  /*dd70*/  R2UR UR5, R0 ;  /* 0x00000000000572ca */ /* 0x000fe200000e0000 */
[----:B---3--:R-:W-:Y:S01]  /*dd80*/  @!P1 FADD.FTZ R16, R16, R12 ;  /* 0x0000000c10109221 */ /* 0x008fe20000010000 */
[----:B------:R-:W-:-:S03]  /*dd90*/  @!P1 FADD.FTZ R17, R17, R13 ;  /* 0x0000000d11119221 */ /* 0x000fc60000010000 */
[----:B--2---:R-:W-:Y:S01]  /*dda0*/  @!P0 FADD.FTZ R16, R16, R10 ;  /* 0x0000000a10108221 */ /* 0x004fe20000010000 */
[----:B------:R-:W-:-:S09]  /*ddb0*/  @!P0 FADD.FTZ R17, R17, R11 ;  /* 0x0000000b11118221 */ /* 0x000fd20000010000 */
.L_x_149:
[----:B0-----:R-:W-:Y:S01]  /*ddc0*/  ISETP.NE.AND P0, PT, R7, UR5, PT ;  /* 0x0000000507007c0c */ /* 0x001fe2000bf05270 */
[----:B------:R-:W-:Y:S01]  /*ddd0*/  BSSY.RECONVERGENT B0, `(.L_x_142) ;  /* 0x000000b000007945 */ /* 0x000fe20003800200 */
[----:B------:R-:W-:Y:S02]  /*dde0*/  MOV R0, UR6 ;  /* 0x0000000600007c02 */ /* 0x000fe40008000f00 */
[----:B------:R-:W-:-:S04]  /*ddf0*/  ISETP.NE.OR P0, PT, R6, RZ, !P0 ;  /* 0x000000ff0600720c */ /* 0x000fc80004705670 */
[----:B------:R-:W-:-:S13]  /*de00*/  ISETP.NE.U32.OR P0, PT, R0, 0x1, P0 ;  /* 0x000000010000780c */ /* 0x000fda0000705470 */
[----:B------:R-:W-:Y:S05]  /*de10*/  @P0 BRA `(.L_x_150) ;  /* 0x0000000000180947 */ /* 0x000fea0003800000 */
[----:B------:R-:W-:-:S06]  /*de20*/  UIMAD UR6, UR9, UR5, UR14 ;  /* 0x00000005090672a4 */ /* 0x000fcc000f8e020e */
[----:B------:R-:W-:-:S05]  /*de30*/  MOV R7, UR6 ;  /* 0x0000000600077c02 */ /* 0x000fca0008000f00 */
[----:B------:R-:W-:-:S06]  /*de40*/  IMAD.WIDE.U32 R8, R7, 0x8, R8 ;  /* 0x0000000807087825 */ /* 0x000fcc00078e0008 */
[----:B------:R-:W2:Y:S02]  /*de50*/  LDG.E.64 R8, desc[UR10][R8.64] ;  /* 0x0000000a08087981 */ /* 0x000ea4000c1e1b00 */
[----:B--2---:R-:W-:Y:S01]  /*de60*/  FADD.FTZ R16, R16, R8 ;  /* 0x0000000810107221 */ /* 0x004fe20000010000 */
[----:B------:R-:W-:-:S07]  /*de70*/  FADD.FTZ R17, R17, R9 ;  /* 0x0000000911117221 */ /* 0x000fce0000010000 */
.L_x_150:
[----:B------:R-:W-:Y:S05]  /*de80*/  BSYNC.RECONVERGENT B0 ;  /* 0x0000000000007941 */ /* 0x000fea0003800200 */
.L_x_142:
[----:B------:R-:W0:Y:S01]  /*de90*/  S2UR UR6, SR_CgaCtaId ;  /* 0x00000000000679c3 */ /* 0x000e220000008800 */
[----:B------:R-:W-:Y:S01]  /*dea0*/  ISETP.NE.AND P0, PT, R6, RZ, PT ;  /* 0x000000ff0600720c */ /* 0x000fe20003f05270 */
[----:B------:R-:W-:Y:S01]  /*deb0*/  UMOV UR5, 0x400 ;  /* 0x0000040000057882 */ /* 0x000fe20000000000 */
[----:B------:R-:W1:Y:S01]  /*dec0*/  LDCU.U8 UR12, c[0x0][0x414] ;  /* 0x00008280ff0c77ac */ /* 0x000e620008000000 */
[----:B---34-:R-:W-:Y:S01]  /*ded0*/  HFMA2 R10, -RZ, RZ, 0, 0 ;  /* 0x00000000ff0a7431 */ /* 0x018fe200000001ff */
[----:B------:R-:W3:Y:S01]  /*dee0*/  LDCU.64 UR20, c[0x0][0x3f8] ;  /* 0x00007f00ff1477ac */ /* 0x000ee20008000a00 */
[----:B------:R-:W4:Y:S01]  /*def0*/  LDCU.64 UR18, c[0x0][0x400] ;  /* 0x00008000ff1277ac */ /* 0x000f220008000a00 */
[----:B-1----:R-:W-:Y:S02]  /*df00*/  UISETP.NE.AND UP0, UPT, UR12, URZ, UPT ;  /* 0x000000ff0c00728c */ /* 0x002fe4000bf05270 */
[----:B0-----:R-:W-:Y:S01]  /*df10*/  ULEA UR5, UR6, UR5, 0x18 ;  /* 0x0000000506057291 */ /* 0x001fe2000f8ec0ff */
[----:B------:R-:W0:Y:S03]  /*df20*/  LDCU.64 UR6, c[0x0][0x380] ;  /* 0x00007000ff0677ac */ /* 0x000e260008000a00 */
[----:B------:R-:W-:-:S05]  /*df30*/  PLOP3.LUT P1, PT, PT, PT, UP0, 0x80, 0x8 ;  /* 0x000000000008781c */ /* 0x000fca0003f2f008 */
[----:B------:R-:W-:Y:S01]  /*df40*/  @!P0 STS.64 [UR5+0x90], R16 ;  /* 0x00009010ff008988 */ /* 0x000fe20008000a05 */
[----:B------:R-:W-:Y:S06]  /*df50*/  BAR.SYNC.DEFER_BLOCKING 0x0 ;  /* 0x0000000000007b1d */ /* 0x000fec0000010000 */
[----:B--2---:R-:W1:Y:S01]  /*df60*/  LDS.64 R6, [UR5+0x90] ;  /* 0x00009005ff067984 */ /* 0x004e620008000a00 */
[----:B------:R-:W1:Y:S02]  /*df70*/  LDCU UR5, c[0x0][0x42c] ;  /* 0x00008580ff0577ac */ /* 0x000e640008000800 */
[----:B-1----:R-:W-:Y:S01]  /*df80*/  FMUL.FTZ R0, R6, UR5 ;  /* 0x0000000506007c20 */ /* 0x002fe20008410000 */
[----:B0--34-:R-:W-:-:S07]  /*df90*/  FMUL.FTZ R11, R7, UR5 ;  /* 0x00000005070b7c20 */ /* 0x019fce0008410000 */
.L_x_156:
[----:B0-----:R-:W-:-:S05]  /*dfa0*/  LEA R9, R10, UR15, 0x2 ;  /* 0x0000000f0a097c11 */ /* 0x001fca000f8e10ff */
[----:B------:R-:W2:Y:S04]  /*dfb0*/  LDL.64 R6, [R9+0x10] ;  /* 0x0000100009067983 */ /* 0x000ea80000100a00 */
[----:B------:R-:W3:Y:S01]  /*dfc0*/  LDL.64 R12, [R9+0x90] ;  /* 0x00009000090c7983 */ /* 0x000ee20000100a00 */
[----:B------:R-:W-:Y:S01]  /*dfd0*/  BSSY.RECONVERGENT B0, `(.L_x_151) ;  /* 0x0000036000007945 */ /* 0x000fe20003800200 */
[C---:B--2---:R-:W-:Y:S02]  /*dfe0*/  SHF.L.U32 R8, R6.reuse, 0x10, RZ ;  /* 0x0000001006087819 */ /* 0x044fe400000006ff */
[----:B------:R-:W-:Y:S02]  /*dff0*/  PRMT R6, R6, 0x7632, R6 ;  /* 0x0000763206067816 */ /* 0x000fe40000000006 */
[----:B---3--:R-:W-:Y:S01]  /*e000*/  SHF.L.U32 R9, R12, 0x10, RZ ;  /* 0x000000100c097819 */ /* 0x008fe200000006ff */
[----:B------:R-:W-:Y:S01]  /*e010*/  FADD.FTZ R8, R8, -UR28 ;  /* 0x8000001c08087e21 */ /* 0x000fe20008010000 */
[----:B------:R-:W-:-:S02]  /*e020*/  SHF.L.U32 R6, R6, 0x10, RZ ;  /* 0x0000001006067819 */ /* 0x000fc400000006ff */
[----:B------:R-:W-:Y:S01]  /*e030*/  PRMT R12, R12, 0x7632, R12 ;  /* 0x000076320c0c7816 */ /* 0x000fe2000000000c */
[----:B------:R-:W-:Y:S02]  /*e040*/  FMUL.FTZ R25, R8, UR16 ;  /* 0x0000001008197c20 */ /* 0x000fe40008410000 */
[----:B------:R-:W-:Y:S01]  /*e050*/  FADD.FTZ R6, R6, -UR28 ;  /* 0x8000001c06067e21 */ /* 0x000fe20008010000 */
[----:B------:R-:W-:Y:S01]  /*e060*/  SHF.L.U32 R12, R12, 0x10, RZ ;  /* 0x000000100c0c7819 */ /* 0x000fe200000006ff */
[----:B------:R-:W-:Y:S02]  /*e070*/  @P1 FFMA.FTZ R8, R4, R25, R2 ;  /* 0x0000001904081223 */ /* 0x000fe40000010002 */
[----:B------:R-:W-:Y:S02]  /*e080*/  FMUL.FTZ R20, R6, UR16 ;  /* 0x0000001006147c20 */ /* 0x000fe40008410000 */
[----:B------:R-:W-:Y:S02]  /*e090*/  @P1 FMUL.FTZ R14, R8, -1.4426950216293334961 ;  /* 0xbfb8aa3b080e1820 */ /* 0x000fe40000410000 */
[----:B------:R-:W-:-:S04]  /*e0a0*/  @P1 FFMA.FTZ R6, R5, R20, R3 ;  /* 0x0000001405061223 */ /* 0x000fc80000010003 */
[----:B------:R-:W-:Y:S01]  /*e0b0*/  @P1 FMUL.FTZ R17, R6, -1.4426950216293334961 ;  /* 0xbfb8aa3b06111820 */ /* 0x000fe20000410000 */
[----:B------:R-:W0:Y:S05]  /*e0c0*/  @P1 MUFU.EX2 R14, R14 ;  /* 0x0000000e000e1308 */ /* 0x000e2a0000000800 */
[----:B------:R-:W1:Y:S01]  /*e0d0*/  @P1 MUFU.EX2 R17, R17 ;  /* 0x0000001100111308 */ /* 0x000e620000000800 */
[----:B0-----:R-:W-:Y:S01]  /*e0e0*/  @P1 FADD.FTZ R15, R14, 1 ;  /* 0x3f8000000e0f1421 */ /* 0x001fe20000010000 */
[----:B------:R-:W-:-:S03]  /*e0f0*/  SHF.L.U32 R14, R7, 0x10, RZ ;  /* 0x00000010070e7819 */ /* 0x000fc600000006ff */
[----:B------:R0:W2:Y:S01]  /*e100*/  @P1 MUFU.RCP R16, R15 ;  /* 0x0000000f00101308 */ /* 0x0000a20000001000 */
[----:B-1----:R-:W-:Y:S01]  /*e110*/  @P1 FADD.FTZ R18, R17, 1 ;  /* 0x3f80000011121421 */ /* 0x002fe20000010000 */
[----:B-----5:R-:W-:-:S04]  /*e120*/  LEA R17, R10, R99, 0x3 ;  /* 0x000000630a117211 */ /* 0x020fc800078e18ff */
[----:B------:R-:W-:Y:S02]  /*e130*/  ISETP.GE.U32.AND P0, PT, R17, UR18, PT ;  /* 0x0000001211007c0c */ /* 0x000fe4000bf06070 */
[----:B------:R1:W3:Y:S01]  /*e140*/  @P1 MUFU.RCP R19, R18 ;  /* 0x0000001200131308 */ /* 0x0002e20000001000 */
[----:B0-----:R-:W-:Y:S01]  /*e150*/  FFMA.FTZ R15, R0, R25, R11 ;  /* 0x00000019000f7223 */ /* 0x001fe2000001000b */
[----:B-1----:R-:W-:Y:S01]  /*e160*/  SHF.R.S32.HI R18, RZ, 0x1f, R17 ;  /* 0x0000001fff127819 */ /* 0x002fe20000011411 */
[----:B--2---:R-:W-:Y:S01]  /*e170*/  @P1 FADD.FTZ R21, -R16, 1 ;  /* 0x3f80000010151421 */ /* 0x004fe20000010100 */
[----:B------:R-:W-:Y:S02]  /*e180*/  @P1 FMUL.FTZ R16, R9, R16 ;  /* 0x0000001009101220 */ /* 0x000fe40000410000 */
[----:B------:R-:W-:Y:S01]  /*e190*/  ISETP.GE.AND.EX P0, PT, R18, UR19, PT, P0 ;  /* 0x0000001312007c0c */ /* 0x000fe2000bf06300 */
[----:B------:R-:W-:Y:S01]  /*e1a0*/  @P1 FFMA.FTZ R21, R8, R21, 1 ;  /* 0x3f80000008151423 */ /* 0x000fe20000010015 */
[----:B------:R-:W-:Y:S01]  /*e1b0*/  PRMT R8, R7, 0x7632, R8 ;  /* 0x0000763207087816 */ /* 0x000fe20000000008 */
[----:B---3--:R-:W-:Y:S01]  /*e1c0*/  @P1 FADD.FTZ R23, -R19, 1 ;  /* 0x3f80000013171421 */ /* 0x008fe20000010100 */
[----:B------:R-:W-:Y:S01]  /*e1d0*/  @P1 FMUL.FTZ R19, R12, R19 ;  /* 0x000000130c131220 */ /* 0x000fe20000410000 */
[----:B------:R-:W-:Y:S01]  /*e1e0*/  @P1 FMUL.FTZ R9, R16, R21 ;  /* 0x0000001510091220 */ /* 0x000fe20000410000 */
[----:B------:R-:W-:Y:S01]  /*e1f0*/  IADD3 R21, PT, PT, R17, 0x8, RZ ;  /* 0x0000000811157810 */ /* 0x000fe20007ffe0ff */
[----:B------:R-:W-:Y:S01]  /*e200*/  @P1 FFMA.FTZ R6, R6, R23, 1 ;  /* 0x3f80000006061423 */ /* 0x000fe20000010017 */
[----:B------:R-:W-:Y:S01]  /*e210*/  SHF.L.U32 R16, R8, 0x10, RZ ;  /* 0x0000001008107819 */ /* 0x000fe200000006ff */
[----:B------:R-:W-:-:S02]  /*e220*/  FFMA.FTZ R15, R4, R9, -R15 ;  /* 0x00000009040f7223 */ /* 0x000fc4000001080f */
[----:B------:R-:W-:Y:S01]  /*e230*/  @P1 FMUL.FTZ R12, R19, R6 ;  /* 0x00000006130c1220 */ /* 0x000fe20000410000 */
[----:B------:R-:W-:-:S04]  /*e240*/  FFMA.FTZ R6, R0, R20, R11 ;  /* 0x0000001400067223 */ /* 0x000fc8000001000b */
[----:B------:R-:W-:Y:S01]  /*e250*/  FFMA.FTZ R12, R5, R12, -R6 ;  /* 0x0000000c050c7223 */ /* 0x000fe20000010806 */
[----:B------:R-:W-:Y:S06]  /*e260*/  @P0 BRA `(.L_x_152) ;  /* 0x0000000000300947 */ /* 0x000fec0003800000 */
[----:B------:R-:W-:Y:S01]  /*e270*/  MOV R6, R42 ;  /* 0x0000002a00067202 */ /* 0x000fe20000000f00 */
[----:B------:R-:W-:Y:S01]  /*e280*/  IMAD R8, R18, UR20, RZ ;  /* 0x0000001412087c24 */ /* 0x000fe2000f8e02ff */
[----:B------:R-:W-:Y:S01]  /*e290*/  MOV R7, R45 ;  /* 0x0000002d00077202 */ /* 0x000fe20000000f00 */
[----:B------:R-:W-:Y:S01]  /*e2a0*/  FMUL.FTZ R15, R15, UR16 ;  /* 0x000000100f0f7c20 */ /* 0x000fe20008410000 */
[----:B------:R-:W-:Y:S01]  /*e2b0*/  FMUL.FTZ R12, R12, UR16 ;  /* 0x000000100c0c7c20 */ /* 0x000fe20008410000 */
[C---:B------:R-:W-:Y:S02]  /*e2c0*/  IMAD R9, R17.reuse, UR21, R8 ;  /* 0x0000001511097c24 */ /* 0x040fe4000f8e0208 */
[----:B------:R-:W-:-:S05]  /*e2d0*/  IMAD.WIDE.U32 R6, R17, UR20, R6 ;  /* 0x0000001411067c25 */ /* 0x000fca000f8e0006 */
[----:B------:R-:W-:Y:S02]  /*e2e0*/  IADD3 R7, PT, PT, R7, R9, RZ ;  /* 0x0000000907077210 */ /* 0x000fe40007ffe0ff */
[----:B------:R-:W-:-:S04]  /*e2f0*/  LEA R8, P0, R6, UR6, 0x1 ;  /* 0x0000000606087c11 */ /* 0x000fc8000f8008ff */
[----:B------:R-:W-:Y:S02]  /*e300*/  LEA.HI.X R9, R6, UR7, R7, 0x1, P0 ;  /* 0x0000000706097c11 */ /* 0x000fe400080f0c07 */
[----:B------:R-:W-:-:S05]  /*e310*/  F2FP.BF16.F32.PACK_AB R7, R12, R15 ;  /* 0x0000000f0c07723e */ /* 0x000fca00000010ff */
[----:B------:R0:W-:Y:S02]  /*e320*/  STG.E desc[UR10][R8.64], R7 ;  /* 0x0000000708007986 */ /* 0x0001e4000c10190a */
.L_x_152:
[----:B------:R-:W-:Y:S05]  /*e330*/  BSYNC.RECONVERGENT B0 ;  /* 0x0000000000007941 */ /* 0x000fea0003800200 */
.L_x_151:
[----:B------:R-:W-:Y:S01]  /*e340*/  ISETP.NE.AND P1, PT, RZ, UR12, PT ;  /* 0x0000000cff007c0c */ /* 0x000fe2000bf25270 */
[----:B------:R-:W-:Y:S01]  /*e350*/  FADD.FTZ R14, R14, -UR28 ;  /* 0x8000001c0e0e7e21 */ /* 0x000fe20008010000 */
[----:B------:R-:W-:Y:S01]  /*e360*/  FADD.FTZ R16, R16, -UR28 ;  /* 0x8000001c10107e21 */ /* 0x000fe20008010000 */
[----:B------:R-:W-:Y:S02]  /*e370*/  ISETP.GE.U32.AND P0, PT, R21, UR18, PT ;  /* 0x0000001215007c0c */ /* 0x000fe4000bf06070 */
[----:B------:R-:W-:Y:S01]  /*e380*/  SHF.R.S32.HI R20, RZ, 0x1f, R21 ;  /* 0x0000001fff147819 */ /* 0x000fe20000011415 */
[----:B0-----:R-:W-:Y:S01]  /*e390*/  FMUL.FTZ R7, R14, UR16 ;  /* 0x000000100e077c20 */ /* 0x001fe20008410000 */
[----:B------:R-:W-:Y:S01]  /*e3a0*/  FMUL.FTZ R16, R16, UR16 ;  /* 0x0000001010107c20 */ /* 0x000fe20008410000 */
[C---:B------:R-:W-:Y:S02]  /*e3b0*/  PRMT R6, R13.reuse, 0x7632, R6 ;  /* 0x000076320d067816 */ /* 0x040fe40000000006 */
[----:B------:R-:W-:Y:S01]  /*e3c0*/  ISETP.GE.AND.EX P0, PT, R20, UR19, PT, P0 ;  /* 0x0000001314007c0c */ /* 0x000fe2000bf06300 */
[C-C-:B------:R-:W-:Y:S01]  /*e3d0*/  FFMA.FTZ R19, R0.reuse, R7, R11.reuse ;  /* 0x0000000700137223 */ /* 0x140fe2000001000b */
[----:B------:R-:W-:Y:S01]  /*e3e0*/  SHF.L.U32 R13, R13, 0x10, RZ ;  /* 0x000000100d0d7819 */ /* 0x000fe200000006ff */
[----:B------:R-:W-:Y:S01]  /*e3f0*/  FFMA.FTZ R18, R0, R16, R11 ;  /* 0x0000001000127223 */ /* 0x000fe2000001000b */
[----:B------:R-:W-:Y:S01]  /*e400*/  SHF.L.U32 R6, R6, 0x10, RZ ;  /* 0x0000001006067819 */ /* 0x000fe200000006ff */
[----:B------:R-:W-:Y:S08]  /*e410*/  @!P1 BRA `(.L_x_153) ;  /* 0x0000000000489947 */ /* 0x000ff00003800000 */
        /* <DEDUP_REMOVED lines=18> */
.L_x_153:
[----:B------:R-:W-:Y:S01]  /*e540*/  BSSY.RECONVERGENT B0, `(.L_x_154) ;  /* 0x0000010000007945 */ /* 0x000fe20003800200 */
[----:B------:R-:W-:Y:S01]  /*e550*/  FFMA.FTZ R19, R4, R13, -R19 ;  /* 0x0000000d04137223 */ /* 0x000fe20000010813 */
[----:B------:R-:W-:Y:S02]  /*e560*/  FFMA.FTZ R12, R5, R6, -R18 ;  /* 0x00000006050c7223 */ /* 0x000fe40000010812 */
[----:B------:R-:W-:Y:S05]  /*e570*/  @P0 BRA `(.L_x_155) ;  /* 0x0000000000300947 */ /* 0x000fea0003800000 */
        /* <DEDUP_REMOVED lines=12> */
.L_x_155:
[----:B------:R-:W-:Y:S05]  /*e640*/  BSYNC.RECONVERGENT B0 ;  /* 0x0000000000007941 */ /* 0x000fea0003800200 */
.L_x_154:
[----:B------:R-:W-:-:S04]  /*e650*/  IADD3 R10, PT, PT, R10, 0x2, RZ ;  /* 0x000000020a0a7810 */ /* 0x000fc80007ffe0ff */
[----:B------:R-:W-:-:S13]  /*e660*/  ISETP.NE.AND P0, PT, R10, 0x20, PT ;  /* 0x000000200a00780c */ /* 0x000fda0003f05270 */
[----:B------:R-:W-:Y:S05]  /*e670*/  @P0 BRA `(.L_x_156) ;  /* 0xfffffff800480947 */ /* 0x000fea000383ffff */
[----:B------:R-:W1:Y:S01]  /*e680*/  LDCU UR5, c[0x0][0x410] ;  /* 0x00008200ff0577ac */ /* 0x000e620008000800 */
[----:B------:R-:W1:Y:S01]  /*e690*/  LDCU UR6, c[0x0][0x3e0] ;  /* 0x00007c00ff0677ac */ /* 0x000e620008000800 */
[----:B------:R-:W-:Y:S02]  /*e6a0*/  UIADD3 UR8, UPT, UPT, UR9, UR8, URZ ;  /* 0x0000000809087290 */ /* 0x000fe4000fffe0ff */
[----:B------:R-:W-:Y:S02]  /*e6b0*/  UIADD3 UR4, UPT, UPT, UR4, 0x1, URZ ;  /* 0x0000000104047890 */ /* 0x000fe4000fffe0ff */
[----:B-1----:R-:W-:-:S04]  /*e6c0*/  UIMAD UR5, UR5, UR6, URZ ;  /* 0x00000006050572a4 */ /* 0x002fc8000f8e02ff */
[----:B------:R-:W-:-:S09]  /*e6d0*/  UISETP.GE.AND UP0, UPT, UR8, UR5, UPT ;  /* 0x000000050800728c */ /* 0x000fd2000bf06270 */
[----:B------:R-:W-:Y:S05]  /*e6e0*/  BRA.U !UP0, `(.L_x_157) ;  /* 0xffffff1908ac7547 */ /* 0x000fea000b83ffff */
.L_x_131:
        /* <DEDUP_REMOVED lines=16> */
.L_x_159:
[----:B------:R-:W-:Y:S05]  /*e7f0*/  BSYNC.RECONVERGENT B0 ;  /* 0x0000000000007941 */ /* 0x000fea0003800200 */
.L_x_158:
        /* <DEDUP_REMOVED lines=11> */
.L_x_161:
[----:B------:R-:W2:Y:S04]  /*e8b0*/  LDG.E.STRONG.GPU R5, desc[UR10][R2.64] ;  /* 0x0000000a02057981 */ /* 0x000ea8000c1ef900 */
[----:B--2---:R-:W-:Y:S01]  /*e8c0*/  CCTL.IVALL ;  /* 0x00000000ff00798f */ /* 0x004fe20002000000 */
[----:B------:R-:W-:Y:S05]  /*e8d0*/  YIELD ;  /* 0x0000000000007946 */ /* 0x000fea0003800000 */
[----:B------:R-:W-:-:S13]  /*e8e0*/  ISETP.NE.AND P0, PT, R5, R0, PT ;  /* 0x000000000500720c */ /* 0x000fda0003f05270 */
[----:B------:R-:W-:Y:S05]  /*e8f0*/  @P0 BRA `(.L_x_161) ;  /* 0xfffffffc00ec0947 */ /* 0x000fea000383ffff */
.L_x_160:
        /* <DEDUP_REMOVED lines=75> */
.L_x_164:
        /* <DEDUP_REMOVED lines=29> */
.L_x_163:
[----:B------:R-:W-:Y:S05]  /*ef80*/  BSYNC.RECONVERGENT B0 ;  /* 0x0000000000007941 */ /* 0x000fea0003800200 */
.L_x_162:
        /* <DEDUP_REMOVED lines=10> */
.L_x_165:
        /* <DEDUP_REMOVED lines=82> */
.L_x_166:
        /* <DEDUP_REMOVED lines=11> */
.L_x_4882:


//--------------------- .text._Z35group_norm_nhwc_bwd_one_pass_kernelI11Bf16IOFp32WLi512ELi120ELi480EEv26Group_norm_nhwc_bwd_params --------------------------
	.section	.text._Z35group_norm_nhwc_bwd_one_pass_kernelI11Bf16IOFp32WLi512ELi120ELi480EEv26Group_norm_nhwc_bwd_params,"ax",@progbits
	.align	128
        .global         _Z35group_norm_nhwc_bwd_one_pass_kernelI11Bf16IOFp32WLi512ELi120ELi480EEv26Group_norm_nhwc_bwd_params
        .type           _Z35group_norm_nhwc_bwd_one_pass_kernelI11Bf16IOFp32WLi512ELi120ELi480EEv26Group_norm_nhwc_bwd_params,@function
        .size           _Z35group_norm_nhwc_bwd_one_pass_kernelI11Bf16IOFp32WLi512ELi120ELi480EEv26Group_norm_nhwc_bwd_params,(.L_x_4883 - _Z35group_norm_nhwc_bwd_one_pass_kernelI11Bf16IOFp32WLi512ELi120ELi480EEv26Group_norm_nhwc_bwd_params)
        .other          _Z35group_norm_nhwc_bwd_one_pass_kernelI11Bf16IOFp32WLi512ELi120ELi480EEv26Group_norm_nhwc_bwd_params,@"STO_CUDA_ENTRY STV_DEFAULT"
_Z35group_norm_nhwc_bwd_one_pass_kernelI11Bf16IOFp32WLi512ELi120ELi480EEv26Group_norm_nhwc_bwd_params:
.text._Z35group_norm_nhwc_bwd_one_pass_kernelI11Bf16IOFp32WLi512ELi120ELi480EEv26Group_norm_nhwc_bwd_params:
        /* <DEDUP_REMOVED lines=23> */
[----:B------:R-:W-:Y:S01]  /*0170*/  UMOV UR4, URZ ;  /* 0x000000ff00047c82 */ /* 0x000fe20008000000 */
[----:B------:R-:W-:Y:S02]  /*0180*/  SHF.R.S32.HI R2, RZ, 0x1f, R52 ;  /* 0x0000001fff027819 */ /* 0x000fe40000011434 */
[----:B------:R-:W-:-:S03]  /*0190*/  LOP3.LUT R0, R0, 0xffff, RZ, 0xc0, !PT ;  /* 0x0000ffff00007812 */ /* 0x000fc600078ec0ff */
[----:B------:R0:W-:Y:S04]  /*01a0*/  STL [R1+0x75c], R2 ;  /* 0x00075c0201007387 */ /* 0x0001e80000100800 */
[----:B------:R0:W-:Y:S02]  /*01b0*/  STL [R1+0x758], R0 ;  /* 0x0007580001007387 */ /* 0x0001e40000100800 */
.L_x_193:
[----:B0-----:R-:W2:Y:S01]  /*01c0*/  LDL R8, [R1+0x75c] ;  /* 0x00075c0001087983 */ /* 0x001ea20000100800 */
[----:B------:R-:W0:Y:S03]  /*01d0*/  LDCU UR14, c[0x0][0x410] ;  /* 0x00008200ff0e77ac */ /* 0x000e260008000800 */
[----:B------:R-:W3:Y:S01]  /*01e0*/  LDL.LU R4, [R1+0x758] ;  /* 0x0007580001047983 */ /* 0x000ee20000300800 */
[----:B------:R-:W-:Y:S01]  /*01f0*/  IABS R3, UR8 ;  /* 0x0000000800037c13 */ /* 0x000fe20008000000 */
[----:B------:R-:W-:Y:S01]  /*0200*/  UMOV UR6, URZ ;  /* 0x000000ff00067c82 */ /* 0x000fe20008000000 */
[----:B------:R-:W1:Y:S01]  /*0210*/  LDCU.128 UR16, c[0x0][0x400] ;  /* 0x00008000ff1077ac */ /* 0x000e620008000c00 */
[----:B0-----:R-:W-:-:S04]  /*0220*/  MOV R0, UR14 ;  /* 0x0000000e00007c02 */ /* 0x001fc80008000f00 */
[----:B------:R-:W-:-:S04]  /*0230*/  IABS R0, R0 ;  /* 0x0000000000007213 */ /* 0x000fc80000000000 */
[----:B------:R-:W-:-:S13]  /*0240*/  R2UR UR13, R0 ;  /* 0x00000000000d72ca */ /* 0x000fda00000e0000 */
[----:B------:R-:W0:Y:S08]  /*0250*/  I2F.RP R0, UR13 ;  /* 0x0000000d00007d06 */ /* 0x000e300008209400 */
[----:B0-----:R-:W0:Y:S02]  /*0260*/  MUFU.RCP R0, R0 ;  /* 0x0000000000007308 */ /* 0x001e240000001000 */
[----:B0-----:R-:W-:-:S06]  /*0270*/  IADD3 R2, PT, PT, R0, 0xffffffe, RZ ;  /* 0x0ffffffe00027810 */ /* 0x001fcc0007ffe0ff */
[----:B------:R-:W0:Y:S01]  /*0280*/  F2I.FTZ.U32.TRUNC.NTZ R2, R2 ;  /* 0x0000000200027305 */ /* 0x000e22000021f000 */
[----:B------:R-:W-:Y:S02]  /*0290*/  R2UR UR9, R3 ;  /* 0x00000000030972ca */ /* 0x000fe400000e0000 */
[----:B0-----:R-:W-:-:S13]  /*02a0*/  R2UR UR7, R2 ;  /* 0x00000000020772ca */ /* 0x001fda00000e0000 */
[----:B------:R-:W-:-:S04]  /*02b0*/  UIADD3 UR5, UPT, UPT, URZ, -UR7, URZ ;  /* 0x80000007ff057290 */ /* 0x000fc8000fffe0ff */
[----:B------:R-:W-:-:S04]  /*02c0*/  UIMAD UR5, UR5, UR13, URZ ;  /* 0x0000000d050572a4 */ /* 0x000fc8000f8e02ff */
[----:B------:R-:W-:-:S04]  /*02d0*/  UIMAD.WIDE.U32 UR6, UR7, UR5, UR6 ;  /* 0x00000005070672a5 */ /* 0x000fc8000f8e0006 */
[----:B------:R-:W-:-:S04]  /*02e0*/  UIMAD.WIDE.U32 UR6, UR7, UR9, URZ ;  /* 0x00000009070672a5 */ /* 0x000fc8000f8e00ff */
[----:B------:R-:W-:-:S04]  /*02f0*/  UIADD3 UR5, UPT, UPT, -UR7, URZ, URZ ;  /* 0x000000ff07057290 */ /* 0x000fc8000fffe1ff */
[----:B------:R-:W-:-:S04]  /*0300*/  UIMAD UR5, UR13, UR5, UR9 ;  /* 0x000000050d0572a4 */ /* 0x000fc8000f8e0209 */
[----:B------:R-:W-:Y:S01]  /*0310*/  UISETP.GT.U32.AND UP2, UPT, UR13, UR5, UPT ;  /* 0x000000050d00728c */ /* 0x000fe2000bf44070 */
[----:B-1----:R-:W-:Y:S01]  /*0320*/  ISETP.GE.U32.AND P0, PT, R52, UR16, PT ;  /* 0x0000001034007c0c */ /* 0x002fe2000bf06070 */
[----:B------:R-:W-:Y:S02]  /*0330*/  UISETP.GE.AND UP4, UPT, UR8, URZ, UPT ;  /* 0x000000ff0800728c */ /* 0x000fe4000bf86270 */
[----:B------:R-:W-:-:S07]  /*0340*/  ULOP3.LUT UR12, UR8, UR14, URZ, 0x3c, !UPT ;  /* 0x0000000e080c7292 */ /* 0x000fce000f8e3cff */
[----:B------:R-:W-:-:S04]  /*0350*/  @!UP2 UIADD3 UR5, UPT, UPT, UR5, -UR13, URZ ;  /* 0x8000000d0505a290 */ /* 0x000fc8000fffe0ff */
[----:B------:R-:W-:Y:S02]  /*0360*/  UIADD3 UR6, UPT, UPT, UR5, -UR13, URZ ;  /* 0x8000000d05067290 */ /* 0x000fe4000fffe0ff */
[----:B------:R-:W-:Y:S02]  /*0370*/  UISETP.GT.U32.AND UP3, UPT, UR13, UR5, UPT ;  /* 0x000000050d00728c */ /* 0x000fe4000bf64070 */
[----:B------:R-:W-:Y:S02]  /*0380*/  UISETP.GE.U32.AND UP1, UPT, UR5, UR13, UPT ;  /* 0x0000000d0500728c */ /* 0x000fe4000bf26070 */
[----:B------:R-:W-:Y:S02]  /*0390*/  @!UP2 UIADD3 UR7, UPT, UPT, UR7, 0x1, URZ ;  /* 0x000000010707a890 */ /* 0x000fe4000fffe0ff */
[----:B------:R-:W-:Y:S02]  /*03a0*/  USEL UR5, UR6, UR5, !UP3 ;  /* 0x0000000506057287 */ /* 0x000fe4000d800000 */
[----:B------:R-:W-:-:S02]  /*03b0*/  UISETP.GE.AND UP2, UPT, UR12, URZ, UPT ;  /* 0x000000ff0c00728c */ /* 0x000fc4000bf46270 */
[----:B------:R-:W-:Y:S02]  /*03c0*/  ULOP3.LUT UR9, URZ, UR14, URZ, 0x33, !UPT ;  /* 0x0000000eff097292 */ /* 0x000fe4000f8e33ff */
[----:B------:R-:W-:Y:S02]  /*03d0*/  UISETP.NE.AND UP0, UPT, UR14, URZ, UPT ;  /* 0x000000ff0e00728c */ /* 0x000fe4000bf05270 */
[----:B------:R-:W-:Y:S02]  /*03e0*/  @!UP4 UIADD3 UR5, UPT, UPT, -UR5, URZ, URZ ;  /* 0x000000ff0505c290 */ /* 0x000fe4000fffe1ff */
[----:B------:R-:W-:Y:S01]  /*03f0*/  @UP1 UIADD3 UR7, UPT, UPT, UR7, 0x1, URZ ;  /* 0x0000000107071890 */ /* 0x000fe2000fffe0ff */
[----:B------:R-:W-:Y:S01]  /*0400*/  IADD3 R5, PT, PT, R52, 0x8, RZ ;  /* 0x0000000834057810 */ /* 0x000fe20007ffe0ff */
[----:B------:R-:W-:Y:S02]  /*0410*/  USEL UR13, UR9, UR5, !UP0 ;  /* 0x00000005090d7287 */ /* 0x000fe4000c000000 */
[----:B------:R-:W-:Y:S01]  /*0420*/  @!UP2 UIADD3 UR7, UPT, UPT, -UR7, URZ, URZ ;  /* 0x000000ff0707a290 */ /* 0x000fe2000fffe1ff */
[----:B------:R-:W-:Y:S01]  /*0430*/  ISETP.GE.U32.AND P1, PT, R5, UR16, PT ;  /* 0x0000001005007c0c */ /* 0x000fe2000bf26070 */
[----:B------:R-:W-:Y:S01]  /*0440*/  UIMAD UR5, UR13, 0x78, URZ ;  /* 0x000000780d0578a4 */ /* 0x000fe2000f8e02ff */
[----:B------:R-:W-:Y:S01]  /*0450*/  SHF.R.S32.HI R15, RZ, 0x1f, R5 ;  /* 0x0000001fff0f7819 */ /* 0x000fe20000011405 */
[----:B------:R-:W-:Y:S01]  /*0460*/  USEL UR7, UR9, UR7, !UP0 ;  /* 0x0000000709077287 */ /* 0x000fe2000c000000 */
[----:B------:R-:W-:-:S02]  /*0470*/  MOV R3, UR18 ;  /* 0x0000001200037c02 */ /* 0x000fc40008000f00 */
[----:B------:R-:W-:Y:S02]  /*0480*/  LOP3.LUT R37, R37, 0xfeffffff, RZ, 0xc0, !PT ;  /* 0xfeffffff25257812 */ /* 0x000fe400078ec0ff */
[C---:B------:R-:W-:Y:S02]  /*0490*/  IADD3 R18, PT, PT, R52.reuse, 0x18, RZ ;  /* 0x0000001834127810 */ /* 0x040fe40007ffe0ff */
[----:B------:R-:W-:Y:S02]  /*04a0*/  IADD3 R51, PT, PT, R52, 0x48, RZ ;  /* 0x0000004834337810 */ /* 0x000fe40007ffe0ff */
[----:B------:R-:W-:Y:S01]  /*04b0*/  LOP3.LUT R61, R61, 0x7fffffff, RZ, 0xc0, !PT ;  /* 0x7fffffff3d3d7812 */ /* 0x000fe200078ec0ff */
[----:B------:R-:W-:Y:S01]  /*04c0*/  STL [R1+0x760], R52 ;  /* 0x0007603401007387 */ /* 0x000fe20000100800 */
[----:B------:R-:W-:Y:S01]  /*04d0*/  ISETP.GE.AND.EX P4, PT, R15, UR17, PT, P1 ;  /* 0x000000110f007c0c */ /* 0x000fe2000bf86310 */
[----:B------:R-:W0:Y:S01]  /*04e0*/  LDCU.U8 UR9, c[0x0][0x414] ;  /* 0x00008280ff0977ac */ /* 0x000e220008000000 */
[----:B------:R-:W-:-:S11]  /*04f0*/  MOV R0, UR5 ;  /* 0x0000000500007c02 */ /* 0x000fd60008000f00 */
[----:B------:R-:W1:Y:S01]  /*0500*/  @!P4 LDC.64 R6, c[0x0][0x3f8] ;  /* 0x0000fe00ff06cb82 */ /* 0x000e620000000a00 */
[----:B------:R-:W-:-:S04]  /*0510*/  @P4 LOP3.LUT R37, R37, 0x1000000, RZ, 0xfc, !PT ;  /* 0x0100000025254812 */ /* 0x000fc800078efcff */
[----:B------:R-:W-:Y:S02]  /*0520*/  LOP3.LUT R37, R37, 0xff7fffff, RZ, 0xc0, !PT ;  /* 0xff7fffff25257812 */ /* 0x000fe400078ec0ff */
[----:B------:R-:W-:Y:S01]  /*0530*/  SHF.R.S32.HI R21, RZ, 0x1f, R18 ;  /* 0x0000001fff157819 */ /* 0x000fe20000011412 */
[----:B-1----:R-:W-:Y:S01]  /*0540*/  @!P4 IMAD R20, R15, R6, RZ ;  /* 0x000000060f14c224 */ /* 0x002fe200078e02ff */
[----:B--2---:R-:W-:Y:S02]  /*0550*/  ISETP.GE.AND.EX P0, PT, R8, UR17, PT, P0 ;  /* 0x0000001108007c0c */ /* 0x004fe4000bf06300 */
[----:B---3--:R-:W-:-:S11]  /*0560*/  IADD3 R32, P2, PT, R4, UR5, RZ ;  /* 0x0000000504207c10 */ /* 0x008fd6000ff5e0ff */
[----:B------:R-:W1:Y:S01]  /*0570*/  @!P0 LDC.64 R10, c[0x0][0x3f8] ;  /* 0x0000fe00ff0a8b82 */ /* 0x000e620000000a00 */
[----:B------:R-:W-:Y:S01]  /*0580*/  USHF.R.S32.HI UR5, URZ, 0x1f, UR7 ;  /* 0x0000001fff057899 */ /* 0x000fe20008011407 */
[----:B------:R-:W-:Y:S02]  /*0590*/  LEA.HI.X.SX32 R33, R0, RZ, 0x1, P2 ;  /* 0x000000ff00217211 */ /* 0x000fe400010f0eff */
[----:B------:R-:W-:Y:S01]  /*05a0*/  IADD3 R4, PT, PT, R52, 0x10, RZ ;  /* 0x0000001034047810 */ /* 0x000fe20007ffe0ff */
[----:B------:R-:W-:-:S03]  /*05b0*/  UIMAD UR5, UR5, UR18, URZ ;  /* 0x00000012050572a4 */ /* 0x000fc6000f8e02ff */
[----:B------:R-:W2:Y:S01]  /*05c0*/  @!P0 LDC.64 R12, c[0x0][0x3a0] ;  /* 0x0000e800ff0c8b82 */ /* 0x000ea20000000a00 */
[----:B------:R-:W-:Y:S02]  /*05d0*/  UIMAD UR5, UR7, UR19, UR5 ;  /* 0x00000013070572a4 */ /* 0x000fe4000f8e0205 */
[----:B------:R-:W-:Y:S01]  /*05e0*/  IMAD.WIDE.U32 R32, R3, UR7, R32 ;  /* 0x0000000703207c25 */ /* 0x000fe2000f8e0020 */
[----:B------:R-:W-:Y:S01]  /*05f0*/  ISETP.GE.U32.AND P1, PT, R4, UR16, PT ;  /* 0x0000001004007c0c */ /* 0x000fe2000bf26070 */
[----:B------:R-:W-:Y:S01]  /*0600*/  STL [R1+0x768], R52 ;  /* 0x0007683401007387 */ /* 0x000fe20000100800 */
[----:B------:R-:W-:Y:S01]  /*0610*/  SHF.R.S32.HI R25, RZ, 0x1f, R4 ;  /* 0x0000001fff197819 */ /* 0x000fe20000011404 */
[----:B------:R-:W3:Y:S01]  /*0620*/  LDCU.64 UR6, c[0x0][0x3b8] ;  /* 0x00007700ff0677ac */ /* 0x000ee20008000a00 */
[----:B------:R-:W4:Y:S01]  /*0630*/  @!P0 LDC.64 R16, c[0x0][0x398] ;  /* 0x0000e600ff108b82 */ /* 0x000f220000000a00 */
[----:B------:R-:W-:Y:S02]  /*0640*/  @!P0 SHF.R.S32.HI R8, RZ, 0x1f, R52 ;  /* 0x0000001fff088819 */ /* 0x000fe40000011434 */
[----:B------:R-:W-:-:S02]  /*0650*/  ISETP.GE.AND.EX P3, PT, R25, UR17, PT, P1 ;  /* 0x0000001119007c0c */ /* 0x000fc4000bf66310 */
[----:B------:R-:W-:Y:S02]  /*0660*/  IADD3 R35, PT, PT, R33, UR5, RZ ;  /* 0x0000000521237c10 */ /* 0x000fe4000fffe0ff */
[----:B------:R-:W-:Y:S01]  /*0670*/  @!P0 MOV R34, R32 ;  /* 0x0000002000228202 */ /* 0x000fe20000000f00 */
[----:B-1----:R-:W-:Y:S01]  /*0680*/  @!P0 IMAD R0, R8, R10, RZ ;  /* 0x0000000a08008224 */ /* 0x002fe200078e02ff */
[----:B------:R1:W-:Y:S03]  /*0690*/  @!P0 STL [R1+0x75c], R8 ;  /* 0x00075c0801008387 */ /* 0x0003e60000100800 */
[----:B------:R-:W-:-:S04]  /*06a0*/  @!P0 IMAD R11, R52, R11, R0 ;  /* 0x0000000b340b8224 */ /* 0x000fc800078e0200 */
[----:B------:R-:W0:Y:S01]  /*06b0*/  @!P3 LDC.64 R2, c[0x0][0x3f8] ;  /* 0x0000fe00ff02bb82 */ /* 0x000e220000000a00 */
[----:B-1----:R-:W-:-:S05]  /*06c0*/  @!P0 IMAD.WIDE.U32 R8, R52, R10, R34 ;  /* 0x0000000a34088225 */ /* 0x002fca00078e0022 */
[----:B------:R-:W-:Y:S02]  /*06d0*/  @!P0 IADD3 R11, PT, PT, R9, R11, RZ ;  /* 0x0000000b090b8210 */ /* 0x000fe40007ffe0ff */
[C---:B------:R-:W-:Y:S02]  /*06e0*/  @!P0 SHF.L.U32 R9, R8.reuse, 0x1, RZ ;  /* 0x0000000108098819 */ /* 0x040fe400000006ff */
[----:B------:R-:W-:Y:S02]  /*06f0*/  @!P0 SHF.L.U64.HI R0, R8, 0x1, R11 ;  /* 0x0000000108008819 */ /* 0x000fe4000001020b */
[----:B--2---:R-:W-:Y:S02]  /*0700*/  @!P0 IADD3 R10, P2, PT, R9, R12, RZ ;  /* 0x0000000c090a8210 */ /* 0x004fe40007f5e0ff */
[----:B------:R-:W-:Y:S02]  /*0710*/  @P3 LOP3.LUT R37, R37, 0x800000, RZ, 0xfc, !PT ;  /* 0x0080000025253812 */ /* 0x000fe400078efcff */
[----:B------:R-:W-:-:S02]  /*0720*/  ISETP.GE.U32.AND P1, PT, R18, UR16, PT ;  /* 0x0000001012007c0c */ /* 0x000fc4000bf26070 */
[----:B----4-:R-:W-:Y:S02]  /*0730*/  @!P0 IADD3 R14, P3, PT, R9, R16, RZ ;  /* 0x00000010090e8210 */ /* 0x010fe40007f7e0ff */
[----:B------:R-:W-:Y:S02]  /*0740*/  @!P0 IADD3.X R11, PT, PT, R0, R13, RZ, P2, !PT ;  /* 0x0000000d000b8210 */ /* 0x000fe400017fe4ff */
[----:B------:R-:W1:Y:S01]  /*0750*/  @!P4 LDC.64 R12, c[0x0][0x3a0] ;  /* 0x0000e800ff0ccb82 */ /* 0x000e620000000a00 */
[----:B------:R-:W-:Y:S02]  /*0760*/  ISETP.GE.AND.EX P6, PT, R21, UR17, PT, P1 ;  /* 0x0000001115007c0c */ /* 0x000fe4000bfc6310 */
[----:B------:R-:W-:Y:S02]  /*0770*/  IADD3 R8, PT, PT, R52, 0x20, RZ ;  /* 0x0000002034087810 */ /* 0x000fe40007ffe0ff */
[----:B------:R-:W-:Y:S02]  /*0780*/  @!P0 IADD3.X R15, PT, PT, R0, R17, RZ, P3, !PT ;  /* 0x00000011000f8210 */ /* 0x000fe40001ffe4ff */
[----:B------:R-:W-:-:S02]  /*0790*/  LOP3.LUT P3, RZ, R37, 0x800000, RZ, 0xc0, !PT ;  /* 0x0080000025ff7812 */ /* 0x000fc4000786c0ff */
[----:B------:R-:W-:Y:S02]  /*07a0*/  @!P4 MOV R22, R32 ;  /* 0x000000200016c202 */ /* 0x000fe40000000f00 */
[----:B------:R-:W-:Y:S01]  /*07b0*/  @!P4 MOV R23, R35 ;  /* 0x000000230017c202 */ /* 0x000fe20000000f00 */
[C---:B------:R-:W-:Y:S01]  /*07c0*/  @!P4 IMAD R9, R5.reuse, R7, R20 ;  /* 0x000000070509c224 */ /* 0x040fe200078e0214 */
[----:B------:R-:W-:Y:S01]  /*07d0*/  ISETP.GE.U32.AND P1, PT, R8, UR16, PT ;  /* 0x0000001008007c0c */ /* 0x000fe2000bf26070 */
[----:B------:R-:W2:Y:S01]  /*07e0*/  @!P4 LDC.64 R16, c[0x0][0x398] ;  /* 0x0000e600ff10cb82 */ /* 0x000ea20000000a00 */
[----:B------:R-:W-:Y:S01]  /*07f0*/  SHF.R.S32.HI R19, RZ, 0x1f, R8 ;  /* 0x0000001fff137819 */ /* 0x000fe20000011408 */
[----:B------:R-:W-:Y:S01]  /*0800*/  @!P4 IMAD.WIDE.U32 R22, R5, R6, R22 ;  /* 0x000000060516c225 */ /* 0x000fe200078e0016 */
[----:B------:R-:W-:Y:S02]  /*0810*/  LOP3.LUT R37, R37, 0xffbfffff, RZ, 0xc0, !PT ;  /* 0xffbfffff25257812 */ /* 0x000fe400078ec0ff */
[----:B------:R-:W-:-:S02]  /*0820*/  ISETP.GE.AND.EX P5, PT, R19, UR17, PT, P1 ;  /* 0x0000001113007c0c */ /* 0x000fc4000bfa6310 */
[----:B------:R-:W-:Y:S01]  /*0830*/  @P6 LOP3.LUT R37, R37, 0x400000, RZ, 0xfc, !PT ;  /* 0x0040000025256812 */ /* 0x000fe200078efcff */
[----:B------:R-:W4:Y:S01]  /*0840*/  @!P3 LDC.64 R48, c[0x0][0x3a0] ;  /* 0x0000e800ff30bb82 */ /* 0x000f220000000a00 */
[----:B------:R-:W-:Y:S01]  /*0850*/  @!P4 IADD3 R5, PT, PT, R23, R9, RZ ;  /* 0x000000091705c210 */ /* 0x000fe20007ffe0ff */
[----:B0-----:R-:W-:Y:S01]  /*0860*/  @!P3 IMAD R9, R25, R2, RZ ;  /* 0x000000021909b224 */ /* 0x001fe200078e02ff */
[----:B------:R-:W-:Y:S02]  /*0870*/  IADD3 R0, PT, PT, R52, 0x28, RZ ;  /* 0x0000002834007810 */ /* 0x000fe40007ffe0ff */
[----:B------:R-:W-:Y:S01]  /*0880*/  LOP3.LUT R37, R37, 0xffdfffff, RZ, 0xc0, !PT ;  /* 0xffdfffff25257812 */ /* 0x000fe200078ec0ff */
[----:B------:R-:W-:Y:S01]  /*0890*/  @!P3 IMAD R29, R4, R3, R9 ;  /* 0x00000003041db224 */ /* 0x000fe200078e0209 */
[----:B------:R-:W-:Y:S01]  /*08a0*/  @!P4 SHF.L.U32 R25, R22, 0x1, RZ ;  /* 0x000000011619c819 */ /* 0x000fe200000006ff */
[----:B------:R-:W0:Y:S01]  /*08b0*/  @!P6 LDC.64 R6, c[0x0][0x3f8] ;  /* 0x0000fe00ff06eb82 */ /* 0x000e220000000a00 */
[----:B------:R-:W-:-:S02]  /*08c0*/  ISETP.GE.U32.AND P2, PT, R0, UR16, PT ;  /* 0x0000001000007c0c */ /* 0x000fc4000bf46070 */
[----:B------:R-:W-:Y:S02]  /*08d0*/  SHF.R.S32.HI R9, RZ, 0x1f, R0 ;  /* 0x0000001fff097819 */ /* 0x000fe40000011400 */
[----:B------:R-:W-:Y:S02]  /*08e0*/  @P5 LOP3.LUT R37, R37, 0x200000, RZ, 0xfc, !PT ;  /* 0x0020000025255812 */ /* 0x000fe400078efcff */
[----:B------:R-:W-:Y:S01]  /*08f0*/  @!P4 SHF.L.U64.HI R20, R22, 0x1, R5 ;  /* 0x000000011614c819 */ /* 0x000fe20000010205 */
[----:B------:R-:W3:Y:S01]  /*0900*/  @!P3 LDC.64 R26, c[0x0][0x398] ;  /* 0x0000e600ff1abb82 */ /* 0x000ee20000000a00 */
[----:B-1----:R-:W-:Y:S02]  /*0910*/  @!P4 IADD3 R12, P1, PT, R25, R12, RZ ;  /* 0x0000000c190cc210 */ /* 0x002fe40007f3e0ff */
[----:B------:R-:W-:Y:S02]  /*0920*/  ISETP.GE.AND.EX P4, PT, R9, UR17, PT, P2 ;  /* 0x0000001109007c0c */ /* 0x000fe4000bf86320 */
[----:B------:R-:W-:-:S02]  /*0930*/  LOP3.LUT P2, RZ, R37, 0x1000000, RZ, 0xc0, !PT ;  /* 0x0100000025ff7812 */ /* 0x000fc4000784c0ff */
[----:B------:R-:W-:Y:S01]  /*0940*/  @!P3 MOV R22, R32 ;  /* 0x000000200016b202 */ /* 0x000fe20000000f00 */
[----:B------:R-:W1:Y:S01]  /*0950*/  @!P5 LDC.64 R46, c[0x0][0x3a0] ;  /* 0x0000e800ff2edb82 */ /* 0x000e620000000a00 */
[----:B------:R-:W-:-:S03]  /*0960*/  @!P3 MOV R23, R35 ;  /* 0x000000230017b202 */ /* 0x000fc60000000f00 */
[----:B------:R-:W-:-:S04]  /*0970*/  @!P3 IMAD.WIDE.U32 R2, R4, R2, R22 ;  /* 0x000000020402b225 */ /* 0x000fc800078e0016 */
[----:B------:R-:W1:Y:S02]  /*0980*/  @!P5 LDC.64 R4, c[0x0][0x3f8] ;  /* 0x0000fe00ff04db82 */ /* 0x000e640000000a00 */
[----:B------:R-:W-:Y:S02]  /*0990*/  @!P2 IADD3.X R13, PT, PT, R20, R13, RZ, P1, !PT ;  /* 0x0000000d140da210 */ /* 0x000fe40000ffe4ff */
[----:B--2---:R-:W-:Y:S02]  /*09a0*/  @!P2 IADD3 R16, P1, PT, R25, R16, RZ ;  /* 0x000000101910a210 */ /* 0x004fe40007f3e0ff */
[----:B------:R-:W-:Y:S02]  /*09b0*/  @!P3 IADD3 R3, PT, PT, R3, R29, RZ ;  /* 0x0000001d0303b210 */ /* 0x000fe40007ffe0ff */
[----:B------:R-:W-:Y:S01]  /*09c0*/  @!P3 SHF.L.U32 R23, R2, 0x1, RZ ;  /* 0x000000010217b819 */ /* 0x000fe200000006ff */
[----:B0-----:R-:W-:Y:S01]  /*09d0*/  @!P6 IMAD R21, R21, R6, RZ ;  /* 0x000000061515e224 */ /* 0x001fe200078e02ff */
[----:B------:R-:W-:Y:S01]  /*09e0*/  @!P2 IADD3.X R17, PT, PT, R20, R17, RZ, P1, !PT ;  /* 0x000000111411a210 */ /* 0x000fe20000ffe4ff */
[----:B------:R-:W0:Y:S01]  /*09f0*/  @!P6 LDC.64 R24, c[0x0][0x3a0] ;  /* 0x0000e800ff18eb82 */ /* 0x000e220000000a00 */
[----:B------:R-:W-:-:S02]  /*0a00*/  @!P3 SHF.L.U64.HI R22, R2, 0x1, R3 ;  /* 0x000000010216b819 */ /* 0x000fc40000010203 */
[----:B----4-:R-:W-:-:S04]  /*0a10*/  @!P3 IADD3 R48, P1, PT, R23, R48, RZ ;  /* 0x000000301730b210 */ /* 0x010fc80007f3e0ff */
[----:B------:R-:W-:Y:S01]  /*0a20*/  @!P3 IADD3.X R49, PT, PT, R22, R49, RZ, P1, !PT ;  /* 0x000000311631b210 */ /* 0x000fe20000ffe4ff */
[----:B------:R-:W2:Y:S01]  /*0a30*/  @!P6 LDC.64 R28, c[0x0][0x398] ;  /* 0x0000e600ff1ceb82 */ /* 0x000ea20000000a00 */
[----:B---3--:R-:W-:Y:S01]  /*0a40*/  @!P3 IADD3 R26, P1, PT, R23, R26, RZ ;  /* 0x0000001a171ab210 */ /* 0x008fe20007f3e0ff */
[----:B------:R-:W-:Y:S01]  /*0a50*/  @!P6 IMAD R23, R18, R7, R21 ;  /* 0x000000071217e224 */ /* 0x000fe200078e0215 */
[----:B------:R-:W-:Y:S02]  /*0a60*/  @!P6 MOV R20, R32 ;  /* 0x000000200014e202 */ /* 0x000fe40000000f00 */
[----:B------:R-:W-:-:S03]  /*0a70*/  @!P6 MOV R21, R35 ;  /* 0x000000230015e202 */ /* 0x000fc60000000f00 */
[----:B------:R-:W3:Y:S01]  /*0a80*/  @!P4 LDC.64 R2, c[0x0][0x3f8] ;  /* 0x0000fe00ff02cb82 */ /* 0x000ee20000000a00 */
[----:B------:R-:W-:-:S05]  /*0a90*/  @!P6 IMAD.WIDE.U32 R6, R18, R6, R20 ;  /* 0x000000061206e225 */ /* 0x000fca00078e0014 */
[----:B------:R-:W-:Y:S01]  /*0aa0*/  @!P6 IADD3 R7, PT, PT, R7, R23, RZ ;  /* 0x000000170707e210 */ /* 0x000fe20007ffe0ff */
[----:B-1----:R-:W-:Y:S01]  /*0ab0*/  @!P5 IMAD R20, R19, R4, RZ ;  /* 0x000000041314d224 */ /* 0x002fe200078e02ff */
[C---:B------:R-:W-:Y:S01]  /*0ac0*/  @!P6 SHF.L.U32 R19, R6.reuse, 0x1, RZ ;  /* 0x000000010613e819 */ /* 0x040fe200000006ff */
[----:B------:R-:W1:Y:S01]  /*0ad0*/  @!P5 LDC.64 R30, c[0x0][0x398] ;  /* 0x0000e600ff1edb82 */ /* 0x000e620000000a00 */
[----:B------:R-:W-:Y:S02]  /*0ae0*/  @!P6 SHF.L.U64.HI R18, R6, 0x1, R7 ;  /* 0x000000010612e819 */ /* 0x000fe40000010207 */
[----:B------:R-:W-:Y:S02]  /*0af0*/  @!P5 MOV R6, R32 ;  /* 0x000000200006d202 */ /* 0x000fe40000000f00 */
[----:B------:R-:W-:Y:S01]  /*0b00*/  @!P5 MOV R7, R35 ;  /* 0x000000230007d202 */ /* 0x000fe20000000f00 */
[----:B------:R-:W-:Y:S01]  /*0b10*/  @!P5 IMAD R21, R8, R5, R20 ;  /* 0x000000050815d224 */ /* 0x000fe200078e0214 */
[----:B------:R-:W-:Y:S01]  /*0b20*/  @!P3 IADD3.X R27, PT, PT, R22, R27, RZ, P1, !PT ;  /* 0x0000001b161bb210 */ /* 0x000fe20000ffe4ff */
[----:B------:R-:W4:Y:S01]  /*0b30*/  @!P4 LDC.64 R44, c[0x0][0x398] ;  /* 0x0000e600ff2ccb82 */ /* 0x000f220000000a00 */
[----:B------:R-:W-:Y:S01]  /*0b40*/  @!P5 IMAD.WIDE.U32 R4, R8, R4, R6 ;  /* 0x000000040804d225 */ /* 0x000fe200078e0006 */
[----:B0-----:R-:W-:-:S06]  /*0b50*/  @!P6 IADD3 R24, P1, PT, R19, R24, RZ ;  /* 0x000000181318e210 */ /* 0x001fcc0007f3e0ff */
[----:B------:R-:W0:Y:S01]  /*0b60*/  @!P4 LDC.64 R22, c[0x0][0x3a0] ;  /* 0x0000e800ff16cb82 */ /* 0x000e220000000a00 */
[----:B------:R-:W-:Y:S01]  /*0b70*/  @!P5 IADD3 R5, PT, PT, R5, R21, RZ ;  /* 0x000000150505d210 */ /* 0x000fe20007ffe0ff */
[----:B---3--:R-:W-:Y:S01]  /*0b80*/  @!P4 IMAD R9, R9, R2, RZ ;  /* 0x000000020909c224 */ /* 0x008fe200078e02ff */
[----:B------:R-:W-:Y:S02]  /*0b90*/  @!P6 IADD3.X R25, PT, PT, R18, R25, RZ, P1, !PT ;  /* 0x000000191219e210 */ /* 0x000fe40000ffe4ff */
[C---:B------:R-:W-:Y:S02]  /*0ba0*/  @!P5 SHF.L.U32 R7, R4.reuse, 0x1, RZ ;  /* 0x000000010407d819 */ /* 0x040fe400000006ff */
[----:B------:R-:W-:Y:S02]  /*0bb0*/  @!P5 SHF.L.U64.HI R6, R4, 0x1, R5 ;  /* 0x000000010406d819 */ /* 0x000fe40000010205 */
[----:B--2---:R-:W-:Y:S02]  /*0bc0*/  @!P6 IADD3 R28, P1, PT, R19, R28, RZ ;  /* 0x0000001c131ce210 */ /* 0x004fe40007f3e0ff */
[----:B------:R-:W-:-:S02]  /*0bd0*/  @!P4 MOV R4, R32 ;  /* 0x000000200004c202 */ /* 0x000fc40000000f00 */
[----:B------:R-:W-:Y:S01]  /*0be0*/  @!P4 MOV R5, R35 ;  /* 0x000000230005c202 */ /* 0x000fe20000000f00 */
[----:B------:R-:W-:Y:S01]  /*0bf0*/  @!P4 IMAD R9, R0, R3, R9 ;  /* 0x000000030009c224 */ /* 0x000fe200078e0209 */
[----:B------:R-:W-:Y:S02]  /*0c00*/  @!P6 IADD3.X R29, PT, PT, R18, R29, RZ, P1, !PT ;  /* 0x0000001d121de210 */ /* 0x000fe40000ffe4ff */
[----:B------:R-:W-:Y:S01]  /*0c10*/  @!P5 IADD3 R46, P1, PT, R7, R46, RZ ;  /* 0x0000002e072ed210 */ /* 0x000fe20007f3e0ff */
[----:B------:R-:W-:-:S03]  /*0c20*/  @!P4 IMAD.WIDE.U32 R2, R0, R2, R4 ;  /* 0x000000020002c225 */ /* 0x000fc600078e0004 */
[----:B------:R-:W-:Y:S02]  /*0c30*/  @!P5 IADD3.X R47, PT, PT, R6, R47, RZ, P1, !PT ;  /* 0x0000002f062fd210 */ /* 0x000fe40000ffe4ff */
[----:B-1----:R-:W-:Y:S02]  /*0c40*/  @!P5 IADD3 R30, P1, PT, R7, R30, RZ ;  /* 0x0000001e071ed210 */ /* 0x002fe40007f3e0ff */
[----:B------:R-:W-:Y:S02]  /*0c50*/  @!P4 IADD3 R5, PT, PT, R3, R9, RZ ;  /* 0x000000090305c210 */ /* 0x000fe40007ffe0ff */
[----:B------:R-:W-:Y:S02]  /*0c60*/  @!P4 SHF.L.U32 R3, R2, 0x1, RZ ;  /* 0x000000010203c819 */ /* 0x000fe400000006ff */
[----:B------:R-:W-:Y:S02]  /*0c70*/  @!P5 IADD3.X R31, PT, PT, R6, R31, RZ, P1, !PT ;  /* 0x0000001f061fd210 */ /* 0x000fe40000ffe4ff */
[----:B------:R-:W-:-:S02]  /*0c80*/  @!P4 SHF.L.U64.HI R2, R2, 0x1, R5 ;  /* 0x000000010202c819 */ /* 0x000fc40000010205 */
[C---:B0-----:R-:W-:Y:S02]  /*0c90*/  @!P4 IADD3 R22, P1, PT, R3.reuse, R22, RZ ;  /* 0x000000160316c210 */ /* 0x041fe40007f3e0ff */
[----:B------:R-:W-:Y:S02]  /*0ca0*/  IADD3 R5, PT, PT, R52, 0x30, RZ ;  /* 0x0000003034057810 */ /* 0x000fe40007ffe0ff */
[C---:B------:R-:W-:Y:S02]  /*0cb0*/  @!P4 IADD3.X R23, PT, PT, R2.reuse, R23, RZ, P1, !PT ;  /* 0x000000170217c210 */ /* 0x040fe40000ffe4ff */
[----:B----4-:R-:W-:Y:S02]  /*0cc0*/  @!P4 IADD3 R44, P1, PT, R3, R44, RZ ;  /* 0x0000002c032cc210 */ /* 0x010fe40007f3e0ff */
[----:B------:R-:W-:Y:S02]  /*0cd0*/  SHF.R.S32.HI R3, RZ, 0x1f, R5 ;  /* 0x0000001fff037819 */ /* 0x000fe40000011405 */
[----:B------:R-:W-:-:S02]  /*0ce0*/  @!P4 IADD3.X R45, PT, PT, R2, R45, RZ, P1, !PT ;  /* 0x0000002d022dc210 */ /* 0x000fc40000ffe4ff */
[----:B------:R-:W-:-:S04]  /*0cf0*/  ISETP.GE.U32.AND P1, PT, R5, UR16, PT ;  /* 0x0000001005007c0c */ /* 0x000fc8000bf26070 */
[----:B------:R-:W-:-:S13]  /*0d00*/  ISETP.GE.AND.EX P2, PT, R3, UR17, PT, P1 ;  /* 0x0000001103007c0c */ /* 0x000fda000bf46310 */
[----:B------:R-:W0:Y:S01]  /*0d10*/  @!P2 LDC.64 R6, c[0x0][0x3f8] ;  /* 0x0000fe00ff06ab82 */ /* 0x000e220000000a00 */
[----:B------:R-:W-:-:S07]  /*0d20*/  @!P2 MOV R2, R32 ;  /* 0x000000200002a202 */ /* 0x000fce0000000f00 */
        /* <DEDUP_REMOVED lines=10> */
[----:B------:R-:W-:Y:S02]  /*0dd0*/  LOP3.LUT R37, R37, 0xffefffff, RZ, 0xc0, !PT ;  /* 0xffefffff25257812 */ /* 0x000fe400078ec0ff */
[----:B------:R-:W-:Y:S02]  /*0de0*/  @!P2 IADD3.X R43, PT, PT, R2, R43, RZ, P1, !PT ;  /* 0x0000002b022ba210 */ /* 0x000fe40000ffe4ff */
[----:B------:R-:W-:Y:S02]  /*0df0*/  @P4 LOP3.LUT R37, R37, 0x100000, RZ, 0xfc, !PT ;  /* 0x0010000025254812 */ /* 0x000fe400078efcff */
[----:B------:R-:W-:Y:S02]  /*0e00*/  IADD3 R7, PT, PT, R52, 0x38, RZ ;  /* 0x0000003834077810 */ /* 0x000fe40007ffe0ff */
[----:B------:R-:W-:-:S02]  /*0e10*/  LOP3.LUT R37, R37, 0xfff7ffff, RZ, 0xc0, !PT ;  /* 0xfff7ffff25257812 */ /* 0x000fc400078ec0ff */
[----:B0-----:R-:W-:-:S04]  /*0e20*/  @!P2 IADD3 R40, P1, PT, R41, R4, RZ ;  /* 0x000000042928a210 */ /* 0x001fc80007f3e0ff */
[----:B------:R-:W-:Y:S02]  /*0e30*/  @!P2 IADD3.X R41, PT, PT, R2, R5, RZ, P1, !PT ;  /* 0x000000050229a210 */ /* 0x000fe40000ffe4ff */
[----:B------:R-:W-:Y:S02]  /*0e40*/  SHF.R.S32.HI R5, RZ, 0x1f, R7 ;  /* 0x0000001fff057819 */ /* 0x000fe40000011407 */
[----:B------:R-:W-:Y:S02]  /*0e50*/  ISETP.GE.U32.AND P1, PT, R7, UR16, PT ;  /* 0x0000001007007c0c */ /* 0x000fe4000bf26070 */
[----:B------:R-:W-:Y:S02]  /*0e60*/  @P2 LOP3.LUT R37, R37, 0x80000, RZ, 0xfc, !PT ;  /* 0x0008000025252812 */ /* 0x000fe400078efcff */
        /* <DEDUP_REMOVED lines=14> */
[----:B------:R-:W-:Y:S02]  /*0f50*/  LOP3.LUT R37, R37, 0xfffbffff, RZ, 0xc0, !PT ;  /* 0xfffbffff25257812 */ /* 0x000fe400078ec0ff */
[----:B0-----:R-:W-:-:S04]  /*0f60*/  @!P2 IADD3 R38, P1, PT, R39, R6, RZ ;  /* 0x000000062726a210 */ /* 0x001fc80007f3e0ff */
[----:B------:R-:W-:Y:S02]  /*0f70*/  @!P2 IADD3.X R39, PT, PT, R4, R7, RZ, P1, !PT ;  /* 0x000000070427a210 */ /* 0x000fe40000ffe4ff */
[----:B------:R-:W-:-:S04]  /*0f80*/  IADD3 R7, PT, PT, R52, 0x40, RZ ;  /* 0x0000004034077810 */ /* 0x000fc80007ffe0ff */
        /* <DEDUP_REMOVED lines=10> */
[----:B------:R-:W-:-:S05]  /*1030*/  @!P2 IMAD.WIDE.U32 R4, R7, R8, R4 ;  /* 0x000000080704a225 */ /* 0x000fca00078e0004 */
[----:B------:R-:W-:-:S04]  /*1040*/  @!P2 IADD3 R7, PT, PT, R5, R9, RZ ;  /* 0x000000090507a210 */ /* 0x000fc80007ffe0ff */
[C---:B------:R-:W-:Y:S02]  /*1050*/  @!P2 SHF.L.U64.HI R0, R4.reuse, 0x1, R7 ;  /* 0x000000010400a819 */ /* 0x040fe40000010207 */
[----:B------:R-:W0:Y:S01]  /*1060*/  @!P2 LDC.64 R6, c[0x0][0x398] ;  /* 0x0000e600ff06ab82 */ /* 0x000e220000000a00 */
[----:B------:R-:W-:-:S04]  /*1070*/  @!P2 SHF.L.U32 R5, R4, 0x1, RZ ;  /* 0x000000010405a819 */ /* 0x000fc800000006ff */
[----:B-1----:R-:W-:-:S04]  /*1080*/  @!P2 IADD3 R20, P1, PT, R5, R20, RZ ;  /* 0x000000140514a210 */ /* 0x002fc80007f3e0ff */
[----:B------:R-:W-:Y:S02]  /*1090*/  @!P2 IADD3.X R21, PT, PT, R0, R21, RZ, P1, !PT ;  /* 0x000000150015a210 */ /* 0x000fe40000ffe4ff */
[----:B------:R-:W-:Y:S02]  /*10a0*/  LOP3.LUT R37, R37, 0xfffdffff, RZ, 0xc0, !PT ;  /* 0xfffdffff25257812 */ /* 0x000fe400078ec0ff */
[----:B------:R-:W-:Y:S02]  /*10b0*/  SHF.R.S32.HI R9, RZ, 0x1f, R51 ;  /* 0x0000001fff097819 */ /* 0x000fe40000011433 */
[----:B------:R-:W-:Y:S02]  /*10c0*/  @P2 LOP3.LUT R37, R37, 0x20000, RZ, 0xfc, !PT ;  /* 0x0002000025252812 */ /* 0x000fe400078efcff */
[----:B0-----:R-:W-:-:S04]  /*10d0*/  @!P2 IADD3 R4, P1, PT, R5, R6, RZ ;  /* 0x000000060504a210 */ /* 0x001fc80007f3e0ff */
[----:B------:R-:W-:Y:S02]  /*10e0*/  @!P2 IADD3.X R5, PT, PT, R0, R7, RZ, P1, !PT ;  /* 0x000000070005a210 */ /* 0x000fe40000ffe4ff */
        /* <DEDUP_REMOVED lines=13> */
[----:B-1----:R-:W-:Y:S02]  /*11c0*/  @!P2 IADD3 R18, P1, PT, R7, R18, RZ ;  /* 0x000000120712a210 */ /* 0x002fe40007f3e0ff */
[----:B------:R-:W-:Y:S02]  /*11d0*/  IADD3 R53, PT, PT, R52, 0x50, RZ ;  /* 0x0000005034357810 */ /* 0x000fe40007ffe0ff */
[----:B------:R-:W-:Y:S02]  /*11e0*/  @!P2 IADD3.X R19, PT, PT, R0, R19, RZ, P1, !PT ;  /* 0x000000130013a210 */ /* 0x000fe40000ffe4ff */
[----:B------:R-:W-:Y:S02]  /*11f0*/  LOP3.LUT R37, R37, 0xfffeffff, RZ, 0xc0, !PT ;  /* 0xfffeffff25257812 */ /* 0x000fe400078ec0ff */
[----:B------:R-:W-:Y:S02]  /*1200*/  SHF.R.S32.HI R55, RZ, 0x1f, R53 ;  /* 0x0000001fff377819 */ /* 0x000fe40000011435 */
[----:B------:R-:W-:-:S02]  /*1210*/  @P2 LOP3.LUT R37, R37, 0x10000, RZ, 0xfc, !PT ;  /* 0x0001000025252812 */ /* 0x000fc400078efcff */
        /* <DEDUP_REMOVED lines=11> */
[----:B------:R-:W-:Y:S02]  /*12d0*/  @!P2 IADD3 R51, PT, PT, R55, R51, RZ ;  /* 0x000000333733a210 */ /* 0x000fe40007ffe0ff */
[C---:B------:R-:W-:Y:S02]  /*12e0*/  @!P2 SHF.L.U32 R53, R54.reuse, 0x1, RZ ;  /* 0x000000013635a819 */ /* 0x040fe400000006ff */
[----:B------:R-:W-:Y:S02]  /*12f0*/  @!P2 SHF.L.U64.HI R54, R54, 0x1, R51 ;  /* 0x000000013636a819 */ /* 0x000fe40000010233 */
[----:B------:R-:W0:Y:S01]  /*1300*/  @!P2 LDC.64 R50, c[0x0][0x398] ;  /* 0x0000e600ff32ab82 */ /* 0x000e220000000a00 */
[----:B-1----:R-:W-:-:S04]  /*1310*/  @!P2 IADD3 R8, P1, PT, R53, R8, RZ ;  /* 0x000000083508a210 */ /* 0x002fc80007f3e0ff */
[----:B------:R-:W-:Y:S02]  /*1320*/  @!P2 IADD3.X R9, PT, PT, R54, R9, RZ, P1, !PT ;  /* 0x000000093609a210 */ /* 0x000fe40000ffe4ff */
[----:B------:R-:W-:-:S04]  /*1330*/  LOP3.LUT R37, R37, 0xffff7fff, RZ, 0xc0, !PT ;  /* 0xffff7fff25257812 */ /* 0x000fc800078ec0ff */
[----:B------:R-:W-:Y:S02]  /*1340*/  @P2 LOP3.LUT R37, R37, 0x8000, RZ, 0xfc, !PT ;  /* 0x0000800025252812 */ /* 0x000fe400078efcff */
[----:B0-----:R-:W-:Y:S02]  /*1350*/  @!P2 IADD3 R56, P1, PT, R53, R50, RZ ;  /* 0x000000323538a210 */ /* 0x001fe40007f3e0ff */
[----:B------:R-:W-:Y:S02]  /*1360*/  IADD3 R53, PT, PT, R52, 0x58, RZ ;  /* 0x0000005834357810 */ /* 0x000fe40007ffe0ff */
[----:B------:R-:W-:Y:S02]  /*1370*/  @!P2 IADD3.X R57, PT, PT, R54, R51, RZ, P1, !PT ;  /* 0x000000333639a210 */ /* 0x000fe40000ffe4ff */
[----:B------:R-:W-:Y:S02]  /*1380*/  SHF.R.S32.HI R55, RZ, 0x1f, R53 ;  /* 0x0000001fff377819 */ /* 0x000fe40000011435 */
[----:B------:R-:W-:Y:S01]  /*1390*/  ISETP.GE.U32.AND P1, PT, R53, UR16, PT ;  /* 0x0000001035007c0c */ /* 0x000fe2000bf26070 */
[----:B------:R-:W-:Y:S03]  /*13a0*/  @!P2 STL.64 [R1+0x218], R56 ;  /* 0x000218380100a387 */ /* 0x000fe60000100a00 */
        /* <DEDUP_REMOVED lines=12> */
[----:B-1----:R-:W-:Y:S01]  /*1470*/  @!P2 IADD3 R58, P1, PT, R0, R58, RZ ;  /* 0x0000003a003aa210 */ /* 0x002fe20007f3e0ff */
[----:B------:R0:W-:Y:S03]  /*1480*/  STL.64 [R1+0x9d8], R14 ;  /* 0x0009d80e01007387 */ /* 0x0001e60000100a00 */
[----:B------:R-:W-:-:S02]  /*1490*/  @!P2 IADD3.X R59, PT, PT, R54, R59, RZ, P1, !PT ;  /* 0x0000003b363ba210 */ /* 0x000fc40000ffe4ff */
[----:B------:R-:W-:-:S04]  /*14a0*/  LOP3.LUT R37, R37, 0xffffbfff, RZ, 0xc0, !PT ;  /* 0xffffbfff25257812 */ /* 0x000fc800078ec0ff */
[----:B------:R-:W-:Y:S02]  /*14b0*/  @P2 LOP3.LUT R37, R37, 0x4000, RZ, 0xfc, !PT ;  /* 0x0000400025252812 */ /* 0x000fe400078efcff */
        /* <DEDUP_REMOVED lines=8> */
[----:B------:R-:W-:-:S05]  /*1540*/  @!P2 MOV R57, R35 ;  /* 0x000000230039a202 */ /* 0x000fca0000000f00 */
[----:B------:R-:W1:Y:S01]  /*1550*/  @!P2 LDC.64 R54, c[0x0][0x3a0] ;  /* 0x0000e800ff36ab82 */ /* 0x000e620000000a00 */
[-C--:B0-----:R-:W-:Y:S02]  /*1560*/  @!P2 IMAD R36, R36, R50.reuse, RZ ;  /* 0x000000322424a224 */ /* 0x081fe400078e02ff */
[----:B------:R-:W-:-:S04]  /*1570*/  @!P2 IMAD.WIDE.U32 R56, R0, R50, R56 ;  /* 0x000000320038a225 */ /* 0x000fc800078e0038 */
[----:B------:R-:W-:Y:S01]  /*1580*/  @!P2 IMAD R51, R0, R51, R36 ;  /* 0x000000330033a224 */ /* 0x000fe200078e0224 */
[----:B------:R-:W-:-:S04]  /*1590*/  @!P2 SHF.L.U32 R0, R56, 0x1, RZ ;  /* 0x000000013800a819 */ /* 0x000fc800000006ff */
[----:B------:R-:W-:-:S04]  /*15a0*/  @!P2 IADD3 R51, PT, PT, R57, R51, RZ ;  /* 0x000000333933a210 */ /* 0x000fc80007ffe0ff */
[----:B------:R-:W-:Y:S02]  /*15b0*/  @!P2 SHF.L.U64.HI R56, R56, 0x1, R51 ;  /* 0x000000013838a819 */ /* 0x000fe40000010233 */
[----:B------:R-:W0:Y:S01]  /*15c0*/  @!P2 LDC.64 R50, c[0x0][0x398] ;  /* 0x0000e600ff32ab82 */ /* 0x000e220000000a00 */
[----:B------:R1:W-:Y:S01]  /*15d0*/  STL.64 [R1+0x9d0], R10 ;  /* 0x0009d00a01007387 */ /* 0x0003e20000100a00 */
[----:B------:R-:W-:Y:S02]  /*15e0*/  LOP3.LUT R37, R37, 0xffffdfff, RZ, 0xc0, !PT ;  /* 0xffffdfff25257812 */ /* 0x000fe400078ec0ff */
[----:B-1----:R-:W-:-:S04]  /*15f0*/  @!P2 IADD3 R10, P1, PT, R0, R54, RZ ;  /* 0x00000036000aa210 */ /* 0x002fc80007f3e0ff */
[----:B------:R-:W-:Y:S02]  /*1600*/  @!P2 IADD3.X R11, PT, PT, R56, R55, RZ, P1, !PT ;  /* 0x00000037380ba210 */ /* 0x000fe40000ffe4ff */
[----:B0-----:R-:W-:Y:S02]  /*1610*/  @!P2 IADD3 R54, P1, PT, R0, R50, RZ ;  /* 0x000000320036a210 */ /* 0x001fe40007f3e0ff */
[----:B------:R-:W-:Y:S02]  /*1620*/  IADD3 R0, PT, PT, R52, 0x68, RZ ;  /* 0x0000006834007810 */ /* 0x000fe40007ffe0ff */
[----:B------:R-:W-:Y:S02]  /*1630*/  @!P2 IADD3.X R55, PT, PT, R56, R51, RZ, P1, !PT ;  /* 0x000000333837a210 */ /* 0x000fe40000ffe4ff */
[----:B------:R-:W-:Y:S02]  /*1640*/  SHF.R.S32.HI R36, RZ, 0x1f, R0 ;  /* 0x0000001fff247819 */ /* 0x000fe40000011400 */
[----:B------:R-:W-:Y:S01]  /*1650*/  ISETP.GE.U32.AND P1, PT, R0, UR16, PT ;  /* 0x0000001000007c0c */ /* 0x000fe2000bf26070 */
[----:B------:R0:W-:Y:S01]  /*1660*/  @!P2 STL.64 [R1+0x5e8], R54 ;  /* 0x0005e8360100a387 */ /* 0x0001e20000100a00 */
[----:B------:R-:W-:-:S02]  /*1670*/  @P2 LOP3.LUT R37, R37, 0x2000, RZ, 0xfc, !PT ;  /* 0x0000200025252812 */ /* 0x000fc400078efcff */
[----:B------:R-:W-:-:S13]  /*1680*/  ISETP.GE.AND.EX P2, PT, R36, UR17, PT, P1 ;  /* 0x0000001124007c0c */ /* 0x000fda000bf46310 */
[----:B------:R-:W1:Y:S08]  /*1690*/  @!P2 LDC.64 R50, c[0x0][0x3f8] ;  /* 0x0000fe00ff32ab82 */ /* 0x000e700000000a00 */
[----:B0-----:R-:W0:Y:S01]  /*16a0*/  @!P2 LDC.64 R54, c[0x0][0x3a0] ;  /* 0x0000e800ff36ab82 */ /* 0x001e220000000a00 */
[----:B------:R-:W-:Y:S02]  /*16b0*/  @!P2 MOV R56, R32 ;  /* 0x000000200038a202 */ /* 0x000fe40000000f00 */
[----:B------:R-:W-:Y:S01]  /*16c0*/  @!P2 MOV R57, R35 ;  /* 0x000000230039a202 */ /* 0x000fe20000000f00 */
[----:B-1----:R-:W-:-:S02]  /*16d0*/  @!P2 IMAD R36, R36, R50, RZ ;  /* 0x000000322424a224 */ /* 0x002fc400078e02ff */
[----:B------:R-:W-:-:S04]  /*16e0*/  @!P2 IMAD.WIDE.U32 R56, R0, R50, R56 ;  /* 0x000000320038a225 */ /* 0x000fc800078e0038 */
[----:B------:R-:W-:Y:S01]  /*16f0*/  @!P2 IMAD R51, R0, R51, R36 ;  /* 0x000000330033a224 */ /* 0x000fe200078e0224 */
[----:B------:R-:W-:-:S04]  /*1700*/  @!P2 SHF.L.U32 R0, R56, 0x1, RZ ;  /* 0x000000013800a819 */ /* 0x000fc800000006ff */
[----:B------:R-:W-:Y:S02]  /*1710*/  @!P2 IADD3 R51, PT, PT, R57, R51, RZ ;  /* 0x000000333933a210 */ /* 0x000fe40007ffe0ff */
[----:B0-----:R-:W-:Y:S02]  /*1720*/  @!P2 IADD3 R50, P1, PT, R0, R54, RZ ;  /* 0x000000360032a210 */ /* 0x001fe40007f3e0ff */
[----:B------:R-:W-:-:S04]  /*1730*/  @!P2 SHF.L.U64.HI R56, R56, 0x1, R51 ;  /* 0x000000013838a819 */ /* 0x000fc80000010233 */
[----:B------:R-:W-:-:S05]  /*1740*/  @!P2 IADD3.X R51, PT, PT, R56, R55, RZ, P1, !PT ;  /* 0x000000373833a210 */ /* 0x000fca0000ffe4ff */
[----:B------:R0:W-:Y:S02]  /*1750*/  @!P2 STL.64 [R1+0x210], R50 ;  /* 0x000210320100a387 */ /* 0x0001e40000100a00 */
[----:B0-----:R-:W0:Y:S01]  /*1760*/  @!P2 LDC.64 R50, c[0x0][0x398] ;  /* 0x0000e600ff32ab82 */ /* 0x001e220000000a00 */
[----:B------:R-:W-:-:S04]  /*1770*/  LOP3.LUT R37, R37, 0xffffefff, RZ, 0xc0, !PT ;  /* 0xffffefff25257812 */ /* 0x000fc800078ec0ff */
[----:B------:R-:W-:Y:S02]  /*1780*/  @P2 LOP3.LUT R37, R37, 0x1000, RZ, 0xfc, !PT ;  /* 0x0000100025252812 */ /* 0x000fe400078efcff */
[----:B0-----:R-:W-:Y:S02]  /*1790*/  @!P2 IADD3 R54, P1, PT, R0, R50, RZ ;  /* 0x000000320036a210 */ /* 0x001fe40007f3e0ff */
[----:B------:R-:W-:Y:S02]  /*17a0*/  IADD3 R0, PT, PT, R52, 0x70, RZ ;  /* 0x0000007034007810 */ /* 0x000fe40007ffe0ff */
[----:B------:R-:W-:Y:S02]  /*17b0*/  @!P2 IADD3.X R55, PT, PT, R56, R51, RZ, P1, !PT ;  /* 0x000000333837a210 */ /* 0x000fe40000ffe4ff */
[----:B------:R-:W-:Y:S02]  /*17c0*/  SHF.R.S32.HI R36, RZ, 0x1f, R0 ;  /* 0x0000001fff247819 */ /* 0x000fe40000011400 */
[----:B------:R-:W-:Y:S01]  /*17d0*/  ISETP.GE.U32.AND P1, PT, R0, UR16, PT ;  /* 0x0000001000007c0c */ /* 0x000fe2000bf26070 */
[----:B------:R0:W-:Y:S03]  /*17e0*/  @!P2 STL.64 [R1+0x5e0], R54 ;  /* 0x0005e0360100a387 */ /* 0x0001e60000100a00 */
        /* <DEDUP_REMOVED lines=291> */
[----:B------:R-:W-:Y:S02]  /*2a20*/  @P2 LOP3.LUT R61, R61, 0x80000000, RZ, 0xfc, !PT ;  /* 0x800000003d3d2812 */ /* 0x000fe400078efcff */
[----:B0-----:R-:W-:Y:S02]  /*2a30*/  @!P2 IADD3 R54, P1, PT, R0, R50, RZ ;  /* 0x000000320036a210 */ /* 0x001fe40007f3e0ff */
[----:B------:R-:W-:Y:S02]  /*2a40*/  IADD3 R0, PT, PT, R52, 0xd8, RZ ;  /* 0x000000d834007810 */ /* 0x000fe40007ffe0ff */
[----:B------:R-:W-:Y:S02]  /*2a50*/  @!P2 IADD3.X R55, PT, PT, R56, R51, RZ, P1, !PT ;  /* 0x000000333837a210 */ /* 0x000fe40000ffe4ff */
[----:B------:R-:W-:-:S02]  /*2a60*/  SHF.R.S32.HI R36, RZ, 0x1f, R0 ;  /* 0x0000001fff247819 */ /* 0x000fc40000011400 */
        /* <DEDUP_REMOVED lines=578> */
[----:B0-----:R-:W0:Y:S08]  /*4e90*/  @!P2 LDC.64 R54, c[0x0][0x3f8] ;  /* 0x0000fe00ff36ab82 */ /* 0x001e300000000a00 */
[----:B------:R-:W1:Y:S01]  /*4ea0*/  @!P2 LDC.64 R50, c[0x0][0x3a0] ;  /* 0x0000e800ff32ab82 */ /* 0x000e620000000a00 */
[----:B------:R-:W-:Y:S02]  /*4eb0*/  @!P2 MOV R56, R32 ;  /* 0x000000200038a202 */ /* 0x000fe40000000f00 */
[----:B------:R-:W-:Y:S01]  /*4ec0*/  @!P2 MOV R57, R35 ;  /* 0x000000230039a202 */ /* 0x000fe20000000f00 */
[----:B0-----:R-:W-:-:S02]  /*4ed0*/  @!P2 IMAD R36, R36, R54, RZ ;  /* 0x000000362424a224 */ /* 0x001fc400078e02ff */
[----:B------:R-:W-:-:S04]  /*4ee0*/  @!P2 IMAD.WIDE.U32 R56, R0, R54, R56 ;  /* 0x000000360038a225 */ /* 0x000fc800078e0038 */
[----:B------:R-:W-:Y:S01]  /*4ef0*/  @!P2 IMAD R55, R0, R55, R36 ;  /* 0x000000370037a224 */ /* 0x000fe200078e0224 */
[----:B------:R-:W-:-:S04]  /*4f00*/  @!P2 SHF.L.U32 R36, R56, 0x1, RZ ;  /* 0x000000013824a819 */ /* 0x000fc800000006ff */
[----:B------:R-:W-:Y:S02]  /*4f10*/  @!P2 IADD3 R0, PT, PT, R57, R55, RZ ;  /* 0x000000373900a210 */ /* 0x000fe40007ffe0ff */
[----:B-1----:R-:W-:Y:S02]  /*4f20*/  @!P2 IADD3 R54, P1, PT, R36, R50, RZ ;  /* 0x000000322436a210 */ /* 0x002fe40007f3e0ff */
[----:B------:R-:W-:-:S04]  /*4f30*/  @!P2 SHF.L.U64.HI R0, R56, 0x1, R0 ;  /* 0x000000013800a819 */ /* 0x000fc80000010200 */
[----:B------:R-:W-:Y:S02]  /*4f40*/  @!P2 IADD3.X R55, PT, PT, R0, R51, RZ, P1, !PT ;  /* 0x000000330037a210 */ /* 0x000fe40000ffe4ff */
[----:B------:R-:W0:Y:S03]  /*4f50*/  @!P2 LDC.64 R50, c[0x0][0x398] ;  /* 0x0000e600ff32ab82 */ /* 0x000e260000000a00 */
[----:B------:R0:W-:Y:S01]  /*4f60*/  @!P2 STL.64 [R1+0x380], R54 ;  /* 0x000380360100a387 */ /* 0x0001e20000100a00 */
[----:B------:R-:W-:-:S04]  /*4f70*/  LOP3.LUT R61, R61, 0xffffffdf, RZ, 0xc0, !PT ;  /* 0xffffffdf3d3d7812 */ /* 0x000fc800078ec0ff */
[----:B------:R-:W-:Y:S02]  /*4f80*/  @P2 LOP3.LUT R61, R61, 0x20, RZ, 0xfc, !PT ;  /* 0x000000203d3d2812 */ /* 0x000fe400078efcff */
[----:B0-----:R-:W-:-:S04]  /*4f90*/  @!P2 IADD3 R54, P1, PT, R36, R50, RZ ;  /* 0x000000322436a210 */ /* 0x001fc80007f3e0ff */
[----:B------:R-:W-:Y:S02]  /*4fa0*/  @!P2 IADD3.X R55, PT, PT, R0, R51, RZ, P1, !PT ;  /* 0x000000330037a210 */ /* 0x000fe40000ffe4ff */
[----:B------:R-:W-:-:S04]  /*4fb0*/  IADD3 R0, PT, PT, R52, 0x1a8, RZ ;  /* 0x000001a834007810 */ /* 0x000fc80007ffe0ff */
        /* <DEDUP_REMOVED lines=109> */
[----:B------:R0:W-:Y:S02]  /*5690*/  @!P2 STL.64 [R1+0x310], R54 ;  /* 0x000310360100a387 */ /* 0x0001e40000100a00 */
[----:B0-----:R-:W-:-:S04]  /*56a0*/  @!P2 IADD3 R54, P1, PT, R36, R50, RZ ;  /* 0x000000322436a210 */ /* 0x001fc80007f3e0ff */
[----:B------:R-:W-:Y:S02]  /*56b0*/  @!P2 IADD3.X R55, PT, PT, R0, R51, RZ, P1, !PT ;  /* 0x000000330037a210 */ /* 0x000fe40000ffe4ff */
[----:B------:R-:W-:-:S04]  /*56c0*/  IADD3 R0, PT, PT, R52, 0x1d0, RZ ;  /* 0x000001d034007810 */ /* 0x000fc80007ffe0ff */
[----:B------:R-:W-:Y:S02]  /*56d0*/  SHF.R.S32.HI R36, RZ, 0x1f, R0 ;  /* 0x0000001fff247819 */ /* 0x000fe40000011400 */
[----:B------:R-:W-:-:S04]  /*56e0*/  ISETP.GE.U32.AND P1, PT, R0, UR16, PT ;  /* 0x0000001000007c0c */ /* 0x000fc8000bf26070 */
[----:B------:R-:W-:Y:S01]  /*56f0*/  ISETP.GE.AND.EX P1, PT, R36, UR17, PT, P1 ;  /* 0x0000001124007c0c */ /* 0x000fe2000bf26310 */
[----:B------:R0:W-:-:S12]  /*5700*/  @!P2 STL.64 [R1+0x320], R54 ;  /* 0x000320360100a387 */ /* 0x0001d80000100a00 */
[----:B0-----:R-:W0:Y:S08]  /*5710*/  @!P1 LDC.64 R54, c[0x0][0x3f8] ;  /* 0x0000fe00ff369b82 */ /* 0x001e300000000a00 */
[----:B------:R-:W1:Y:S01]  /*5720*/  @!P1 LDC.64 R50, c[0x0][0x3a0] ;  /* 0x0000e800ff329b82 */ /* 0x000e620000000a00 */
[----:B------:R-:W-:Y:S02]  /*5730*/  @!P1 MOV R56, R32 ;  /* 0x0000002000389202 */ /* 0x000fe40000000f00 */
[----:B------:R-:W-:-:S02]  /*5740*/  @!P1 MOV R57, R35 ;  /* 0x0000002300399202 */ /* 0x000fc40000000f00 */
[----:B------:R-:W-:Y:S01]  /*5750*/  LOP3.LUT R61, R61, 0xfffffffe, RZ, 0xc0, !PT ;  /* 0xfffffffe3d3d7812 */ /* 0x000fe200078ec0ff */
[-C--:B0-----:R-:W-:Y:S02]  /*5760*/  @!P1 IMAD R36, R36, R54.reuse, RZ ;  /* 0x0000003624249224 */ /* 0x081fe400078e02ff */
[----:B------:R-:W-:-:S04]  /*5770*/  @!P1 IMAD.WIDE.U32 R56, R0, R54, R56 ;  /* 0x0000003600389225 */ /* 0x000fc800078e0038 */
[----:B------:R-:W-:Y:S01]  /*5780*/  @!P1 IMAD R55, R0, R55, R36 ;  /* 0x0000003700379224 */ /* 0x000fe200078e0224 */
[----:B------:R-:W-:-:S04]  /*5790*/  @!P1 SHF.L.U32 R36, R56, 0x1, RZ ;  /* 0x0000000138249819 */ /* 0x000fc800000006ff */
[----:B------:R-:W-:Y:S02]  /*57a0*/  @!P1 IADD3 R0, PT, PT, R57, R55, RZ ;  /* 0x0000003739009210 */ /* 0x000fe40007ffe0ff */
[----:B------:R-:W-:Y:S02]  /*57b0*/  @P2 LOP3.LUT R61, R61, 0x1, RZ, 0xfc, !PT ;  /* 0x000000013d3d2812 */ /* 0x000fe400078efcff */
[----:B------:R-:W-:Y:S02]  /*57c0*/  @!P1 SHF.L.U64.HI R0, R56, 0x1, R0 ;  /* 0x0000000138009819 */ /* 0x000fe40000010200 */
[----:B-1----:R-:W-:-:S04]  /*57d0*/  @!P1 IADD3 R54, P2, PT, R36, R50, RZ ;  /* 0x0000003224369210 */ /* 0x002fc80007f5e0ff */
        /* <DEDUP_REMOVED lines=82> */
[----:B------:R-:W-:Y:S02]  /*5d00*/  MOV R54, R14 ;  /* 0x0000000e00367202 */ /* 0x000fe40000000f00 */
[----:B------:R-:W-:Y:S02]  /*5d10*/  @!P5 SHF.L.U64.HI R0, R56, 0x1, R0 ;  /* 0x000000013800d819 */ /* 0x000fe40000010200 */
[----:B-1----:R-:W-:Y:S02]  /*5d20*/  @!P5 IADD3 R14, P6, PT, R36, R50, RZ ;  /* 0x00000032240ed210 */ /* 0x002fe40007fde0ff */
[----:B------:R-:W-:Y:S02]  /*5d30*/  MOV R55, R15 ;  /* 0x0000000f00377202 */ /* 0x000fe40000000f00 */
[----:B------:R-:W-:-:S02]  /*5d40*/  @!P5 IADD3.X R15, PT, PT, R0, R51, RZ, P6, !PT ;  /* 0x00000033000fd210 */ /* 0x000fc400037fe4ff */
        /* <DEDUP_REMOVED lines=8> */
[----:B------:R-:W-:Y:S04]  /*5dd0*/  STL [R1+0x770], R52 ;  /* 0x0007703401007387 */ /* 0x000fe80000100800 */
[----:B------:R-:W-:Y:S04]  /*5de0*/  STL [R1+0x774], R52 ;  /* 0x0007743401007387 */ /* 0x000fe80000100800 */
[----:B------:R-:W-:Y:S04]  /*5df0*/  STL [R1+0x790], R52 ;  /* 0x0007903401007387 */ /* 0x000fe80000100800 */
[----:B------:R-:W-:Y:S01]  /*5e00*/  STL [R1+0x794], R52 ;  /* 0x0007943401007387 */ /* 0x000fe20000100800 */
[----:B------:R-:W0:Y:S03]  /*5e10*/  @!P6 LDC.64 R50, c[0x0][0x3a0] ;  /* 0x0000e800ff32eb82 */ /* 0x000e260000000a00 */
[----:B------:R1:W-:Y:S02]  /*5e20*/  STL.64 [R1+0x9a0], R52 ;  /* 0x0009a03401007387 */ /* 0x0003e40000100a00 */
[----:B-1----:R-:W-:-:S02]  /*5e30*/  MOV R52, R54 ;  /* 0x0000003600347202 */ /* 0x002fc40000000f00 */
[----:B------:R-:W-:Y:S02]  /*5e40*/  MOV R53, R55 ;  /* 0x0000003700357202 */ /* 0x000fe40000000f00 */
[----:B------:R-:W1:Y:S01]  /*5e50*/  @!P6 LDC.64 R54, c[0x0][0x3f8] ;  /* 0x0000fe00ff36eb82 */ /* 0x000e620000000a00 */
[----:B------:R-:W-:Y:S02]  /*5e60*/  @!P6 MOV R56, R32 ;  /* 0x000000200038e202 */ /* 0x000fe40000000f00 */
[----:B------:R-:W-:Y:S02]  /*5e70*/  @!P6 MOV R57, R35 ;  /* 0x000000230039e202 */ /* 0x000fe40000000f00 */
[----:B------:R-:W-:Y:S01]  /*5e80*/  LOP3.LUT R37, R37, 0x7fffffff, RZ, 0xc0, !PT ;  /* 0x7fffffff25257812 */ /* 0x000fe200078ec0ff */
[----:B------:R-:W-:Y:S03]  /*5e90*/  STL [R1+0x76c], R34 ;  /* 0x00076c2201007387 */ /* 0x000fe60000100800 */
[----:B------:R-:W-:Y:S01]  /*5ea0*/  @P1 LOP3.LUT R37, R37, 0x80000000, RZ, 0xfc, !PT ;  /* 0x8000000025251812 */ /* 0x000fe200078efcff */
[----:B------:R0:W-:Y:S01]  /*5eb0*/  STL.64 [R1+0x780], R34 ;  /* 0x0007802201007387 */ /* 0x0001e20000100a00 */
[----:B-1----:R-:W-:-:S02]  /*5ec0*/  @!P6 IMAD R36, R36, R54, RZ ;  /* 0x000000362424e224 */ /* 0x002fc400078e02ff */
[----:B------:R-:W-:-:S04]  /*5ed0*/  @!P6 IMAD.WIDE.U32 R56, R0, R54, R56 ;  /* 0x000000360038e225 */ /* 0x000fc800078e0038 */
[----:B------:R-:W-:Y:S01]  /*5ee0*/  @!P6 IMAD R55, R0, R55, R36 ;  /* 0x000000370037e224 */ /* 0x000fe200078e0224 */
[----:B------:R-:W-:-:S04]  /*5ef0*/  @!P6 SHF.L.U32 R36, R56, 0x1, RZ ;  /* 0x000000013824e819 */ /* 0x000fc800000006ff */
[----:B------:R-:W-:Y:S02]  /*5f00*/  @!P6 IADD3 R0, PT, PT, R57, R55, RZ ;  /* 0x000000373900e210 */ /* 0x000fe40007ffe0ff */
[----:B0-----:R-:W-:Y:S02]  /*5f10*/  @!P6 IADD3 R34, P1, PT, R36, R50, RZ ;  /* 0x000000322422e210 */ /* 0x001fe40007f3e0ff */
[----:B------:R-:W-:Y:S01]  /*5f20*/  @!P6 SHF.L.U64.HI R0, R56, 0x1, R0 ;  /* 0x000000013800e819 */ /* 0x000fe20000010200 */
[----:B------:R0:W-:Y:S03]  /*5f30*/  STL [R1+0x764], R35 ;  /* 0x0007642301007387 */ /* 0x0001e60000100800 */
[----:B0-----:R-:W-:Y:S02]  /*5f40*/  @!P6 IADD3.X R35, PT, PT, R0, R51, RZ, P1, !PT ;  /* 0x000000330023e210 */ /* 0x001fe40000ffe4ff */
[----:B------:R-:W0:Y:S01]  /*5f50*/  @!P6 LDC.64 R50, c[0x0][0x398] ;  /* 0x0000e600ff32eb82 */ /* 0x000e220000000a00 */
[----:B------:R1:W-:Y:S04]  /*5f60*/  STL.64 [R1+0x778], R32 ;  /* 0x0007782001007387 */ /* 0x0003e80000100a00 */
[----:B------:R2:W-:Y:S01]  /*5f70*/  STL.64 [R1+0x788], R34 ;  /* 0x0007882201007387 */ /* 0x0005e20000100a00 */
[----:B-1----:R-:W-:-:S02]  /*5f80*/  MOV R32, R14 ;  /* 0x0000000e00207202 */ /* 0x002fc40000000f00 */
[----:B------:R-:W-:Y:S02]  /*5f90*/  MOV R33, R15 ;  /* 0x0000000f00217202 */ /* 0x000fe40000000f00 */
[----:B--2---:R-:W-:Y:S01]  /*5fa0*/  MOV R34, R32 ;  /* 0x0000002000227202 */ /* 0x004fe20000000f00 */
[----:B------:R-:W2:Y:S01]  /*5fb0*/  LDL.LU.64 R14, [R1+0x9d8] ;  /* 0x0009d800010e7983 */ /* 0x000ea20000300a00 */
[----:B------:R-:W-:Y:S02]  /*5fc0*/  MOV R35, R33 ;  /* 0x0000002100237202 */ /* 0x000fe40000000f00 */
[----:B0-----:R-:W-:Y:S01]  /*5fd0*/  @!P6 IADD3 R32, P1, PT, R36, R50, RZ ;  /* 0x000000322420e210 */ /* 0x001fe20007f3e0ff */
[----:B------:R-:W-:Y:S03]  /*5fe0*/  STL [R1+0x8d8], R50 ;  /* 0x0008d83201007387 */ /* 0x000fe60000100800 */
[----:B------:R-:W-:Y:S01]  /*5ff0*/  @!P6 IADD3.X R33, PT, PT, R0, R51, RZ, P1, !PT ;  /* 0x000000330021e210 */ /* 0x000fe20000ffe4ff */
[----:B------:R-:W-:Y:S04]  /*6000*/  STL [R1+0x8dc], R50 ;  /* 0x0008dc3201007387 */ /* 0x000fe80000100800 */
[----:B------:R-:W-:Y:S04]  /*6010*/  STL.64 [R1+0x8e0], R50 ;  /* 0x0008e03201007387 */ /* 0x000fe80000100a00 */
[----:B------:R0:W-:Y:S04]  /*6020*/  STL.64 [R1+0x928], R50 ;  /* 0x0009283201007387 */ /* 0x0001e80000100a00 */
[----:B------:R1:W-:Y:S01]  /*6030*/  STL [R1+0x964], R50 ;  /* 0x0009643201007387 */ /* 0x0003e20000100800 */
[----:B0-----:R-:W-:-:S02]  /*6040*/  MOV R51, R11 ;  /* 0x0000000b00337202 */ /* 0x001fc40000000f00 */
[----:B-1----:R-:W-:Y:S02]  /*6050*/  MOV R50, R10 ;  /* 0x0000000a00327202 */ /* 0x002fe40000000f00 */
[----:B------:R-:W3:Y:S01]  /*6060*/  LDL.LU.64 R10, [R1+0x9d0] ;  /* 0x0009d000010a7983 */ /* 0x000ee20000300a00 */
[----:B------:R-:W-:-:S03]  /*6070*/  HFMA2 R0, -RZ, RZ, 0, 0 ;  /* 0x00000000ff007431 */ /* 0x000fc600000001ff */
[----:B------:R-:W-:Y:S04]  /*6080*/  STL [R1+0x9a8], R60 ;  /* 0x0009a83c01007387 */ /* 0x000fe80000100800 */
[----:B---3--:R0:W3:Y:S04]  /*6090*/  @!P0 LDG.E R0, desc[UR10][R10.64] ;  /* 0x0000000a0a008981 */ /* 0x0080e8000c1e1900 */
[----:B------:R-:W-:Y:S01]  /*60a0*/  STL [R1+0x9ac], R60 ;  /* 0x0009ac3c01007387 */ /* 0x000fe20000100800 */
[----:B0-----:R-:W-:-:S03]  /*60b0*/  MOV R11, RZ ;  /* 0x000000ff000b7202 */ /* 0x001fc60000000f00 */
[----:B------:R-:W-:Y:S04]  /*60c0*/  STL [R1+0x9b0], R60 ;  /* 0x0009b03c01007387 */ /* 0x000fe80000100800 */
[----:B------:R-:W-:Y:S04]  /*60d0*/  STL [R1+0x9b8], R60 ;  /* 0x0009b83c01007387 */ /* 0x000fe80000100800 */
[----:B------:R-:W-:Y:S04]  /*60e0*/  STL [R1+0x9bc], R60 ;  /* 0x0009bc3c01007387 */ /* 0x000fe80000100800 */
[----:B------:R-:W-:Y:S04]  /*60f0*/  STL [R1+0x9c0], R60 ;  /* 0x0009c03c01007387 */ /* 0x000fe80000100800 */
[----:B------:R-:W-:Y:S04]  /*6100*/  STL [R1+0x9c4], R60 ;  /* 0x0009c43c01007387 */ /* 0x000fe80000100800 */
[----:B------:R0:W-:Y:S04]  /*6110*/  STL [R1+0x9cc], R60 ;  /* 0x0009cc3c01007387 */ /* 0x0001e80000100800 */
[----:B--2---:R1:W2:Y:S04]  /*6120*/  @!P0 LDG.E R11, desc[UR10][R14.64] ;  /* 0x0000000a0e0b8981 */ /* 0x0042a8000c1e1900 */
[----:B------:R4:W-:Y:S01]  /*6130*/  STL [R1+0x9c8], R13 ;  /* 0x0009c80d01007387 */ /* 0x0009e20000100800 */
[----:B0-----:R-:W-:-:S02]  /*6140*/  PRMT R60, RZ, 0x7610, R60 ;  /* 0x00007610ff3c7816 */ /* 0x001fc4000000003c */
[----:B----4-:R-:W-:Y:S02]  /*6150*/  PRMT R13, RZ, 0x7610, R13 ;  /* 0x00007610ff0d7816 */ /* 0x010fe4000000000d */
[C---:B---3--:R-:W-:Y:S02]  /*6160*/  @!P0 PRMT R60, R0.reuse, 0x7610, R60 ;  /* 0x00007610003c8816 */ /* 0x048fe4000000003c */
[----:B------:R-:W-:-:S03]  /*6170*/  @!P0 PRMT R13, R0, 0x7632, R13 ;  /* 0x00007632000d8816 */ /* 0x000fc6000000000d */
[----:B------:R0:W-:Y:S04]  /*6180*/  STL.S16 [R1+0x284], R60 ;  /* 0x0002843c01007387 */ /* 0x0001e80000100600 */
[----:B------:R3:W-:Y:S04]  /*6190*/  STL.S16 [R1+0x288], R13 ;  /* 0x0002880d01007387 */ /* 0x0007e80000100600 */
[----:B0-----:R-:W4:Y:S04]  /*61a0*/  LDL.LU R60, [R1+0x9cc] ;  /* 0x0009cc00013c7983 */ /* 0x001f280000300800 */
[----:B---3--:R-:W3:Y:S01]  /*61b0*/  LDL.LU R13, [R1+0x9c8] ;  /* 0x0009c800010d7983 */ /* 0x008ee20000300800 */
[----:B------:R-:W-:-:S04]  /*61c0*/  LOP3.LUT R37, R37, 0xbfffffff, RZ, 0xc0, !PT ;  /* 0xbfffffff25257812 */ /* 0x000fc800078ec0ff */
[----:B------:R-:W-:-:S04]  /*61d0*/  @P2 LOP3.LUT R37, R37, 0x40000000, RZ, 0xfc, !PT ;  /* 0x4000000025252812 */ /* 0x000fc800078efcff */
[----:B------:R-:W-:-:S04]  /*61e0*/  LOP3.LUT R37, R37, 0xdfffffff, RZ, 0xc0, !PT ;  /* 0xdfffffff25257812 */ /* 0x000fc800078ec0ff */
[----:B------:R-:W-:-:S04]  /*61f0*/  @P3 LOP3.LUT R37, R37, 0x20000000, RZ, 0xfc, !PT ;  /* 0x2000000025253812 */ /* 0x000fc800078efcff */
[----:B------:R-:W-:Y:S02]  /*6200*/  LOP3.LUT R37, R37, 0xefffffff, RZ, 0xc0, !PT ;  /* 0xefffffff25257812 */ /* 0x000fe400078ec0ff */
[----:B-1----:R-:W-:Y:S02]  /*6210*/  PRMT R14, RZ, 0x7610, R14 ;  /* 0x00007610ff0e7816 */ /* 0x002fe4000000000e */
[----:B------:R-:W-:Y:S02]  /*6220*/  @P4 LOP3.LUT R37, R37, 0x10000000, RZ, 0xfc, !PT ;  /* 0x1000000025254812 */ /* 0x000fe400078efcff */
[----:B--2---:R-:W-:Y:S02]  /*6230*/  @!P0 PRMT R14, R11, 0x7632, R14 ;  /* 0x000076320b0e8816 */ /* 0x004fe4000000000e */
[----:B------:R-:W-:-:S03]  /*6240*/  LOP3.LUT P4, RZ, R37, 0x1000000, RZ, 0xc0, !PT ;  /* 0x0100000025ff7812 */ /* 0x000fc6000788c0ff */
[----:B------:R0:W-:Y:S02]  /*6250*/  STL.S16 [R1+0x290], R14 ;  /* 0x0002900e01007387 */ /* 0x0001e40000100600 */
[----:B0-----:R-:W-:Y:S01]  /*6260*/  HFMA2 R14, -RZ, RZ, 0, 0 ;  /* 0x00000000ff0e7431 */ /* 0x001fe200000001ff */
[----:B----4-:R-:W-:-:S07]  /*6270*/  PRMT R60, RZ, 0x7610, R60 ;  /* 0x00007610ff3c7816 */ /* 0x010fce000000003c */
[----:B---3--:R0:W2:Y:S01]  /*6280*/  @!P4 LDG.E R14, desc[UR10][R12.64] ;  /* 0x0000000a0c0ec981 */ /* 0x0080a2000c1e1900 */
[----:B------:R-:W-:Y:S02]  /*6290*/  @!P0 PRMT R60, R11, 0x7610, R60 ;  /* 0x000076100b3c8816 */ /* 0x000fe4000000003c */
[----:B0-----:R-:W-:-:S03]  /*62a0*/  MOV R13, RZ ;  /* 0x000000ff000d7202 */ /* 0x001fc60000000f00 */
[----:B------:R0:W-:Y:S04]  /*62b0*/  STL.S16 [R1+0x28c], R60 ;  /* 0x00028c3c01007387 */ /* 0x0001e80000100600 */
[----:B------:R1:W3:Y:S04]  /*62c0*/  @!P4 LDG.E R13, desc[UR10][R16.64] ;  /* 0x0000000a100dc981 */ /* 0x0002e8000c1e1900 */
[----:B0-----:R-:W4:Y:S01]  /*62d0*/  LDL.LU R60, [R1+0x9c4] ;  /* 0x0009c400013c7983 */ /* 0x001f220000300800 */
[----:B------:R-:W-:-:S04]  /*62e0*/  LOP3.LUT R37, R37, 0xf7ffffff, RZ, 0xc0, !PT ;  /* 0xf7ffffff25257812 */ /* 0x000fc800078ec0ff */
[----:B------:R-:W-:Y:S02]  /*62f0*/  @P5 LOP3.LUT R37, R37, 0x8000000, RZ, 0xfc, !PT ;  /* 0x0800000025255812 */ /* 0x000fe400078efcff */
[----:B-1----:R-:W-:Y:S02]  /*6300*/  PRMT R16, RZ, 0x7610, R16 ;  /* 0x00007610ff107816 */ /* 0x002fe40000000010 */
[----:B------:R-:W-:Y:S02]  /*6310*/  LOP3.LUT P3, RZ, R37, 0x800000, RZ, 0xc0, !PT ;  /* 0x0080000025ff7812 */ /* 0x000fe4000786c0ff */
[----:B---3--:R-:W-:Y:S02]  /*6320*/  @!P4 PRMT R16, R13, 0x7610, R16 ;  /* 0x000076100d10c816 */ /* 0x008fe40000000010 */
[----:B----4-:R-:W-:-:S03]  /*6330*/  PRMT R60, RZ, 0x7610, R60 ;  /* 0x00007610ff3c7816 */ /* 0x010fc6000000003c */
[----:B------:R0:W-:Y:S01]  /*6340*/  STL.S16 [R1+0x294], R16 ;  /* 0x0002941001007387 */ /* 0x0001e20000100600 */
[----:B--2---:R-:W-:Y:S01]  /*6350*/  @!P4 PRMT R60, R14, 0x7610, R60 ;  /* 0x000076100e3cc816 */ /* 0x004fe2000000003c */
[----:B0-----:R-:W-:-:S04]  /*6360*/  HFMA2 R16, -RZ, RZ, 0, 0 ;  /* 0x00000000ff107431 */ /* 0x001fc800000001ff */
[----:B------:R0:W-:Y:S04]  /*6370*/  STL.S16 [R1+0x27c], R60 ;  /* 0x00027c3c01007387 */ /* 0x0001e80000100600 */
[----:B------:R-:W2:Y:S04]  /*6380*/  @!P3 LDG.E R16, desc[UR10][R48.64] ;  /* 0x0000000a3010b981 */ /* 0x000ea8000c1e1900 */
[----:B0-----:R-:W3:Y:S01]  /*6390*/  LDL.LU R60, [R1+0x9c0] ;  /* 0x0009c000013c7983 */ /* 0x001ee20000300800 */
[----:B------:R-:W-:-:S04]  /*63a0*/  PRMT R15, RZ, 0x7610, R15 ;  /* 0x00007610ff0f7816 */ /* 0x000fc8000000000f */
[----:B------:R-:W-:-:S05]  /*63b0*/  @!P4 PRMT R15, R13, 0x7632, R15 ;  /* 0x000076320d0fc816 */ /* 0x000fca000000000f */
[----:B------:R0:W-:Y:S02]  /*63c0*/  STL.S16 [R1+0x2b8], R15 ;  /* 0x0002b80f01007387 */ /* 0x0001e40000100600 */
[----:B0-----:R-:W-:Y:S02]  /*63d0*/  MOV R15, RZ ;  /* 0x000000ff000f7202 */ /* 0x001fe40000000f00 */
[----:B------:R0:W-:Y:S04]  /*63e0*/  STL [R1+0x9b4], R25 ;  /* 0x0009b41901007387 */ /* 0x0001e80000100800 */
[----:B------:R1:W4:Y:S01]  /*63f0*/  @!P3 LDG.E R15, desc[UR10][R26.64] ;  /* 0x0000000a1a0fb981 */ /* 0x000322000c1e1900 */
[----:B0-----:R-:W-:-:S04]  /*6400*/  PRMT R25, RZ, 0x7610, R25 ;  /* 0x00007610ff197816 */ /* 0x001fc80000000019 */
[----:B--2---:R-:W-:Y:S02]  /*6410*/  @!P3 PRMT R25, R16, 0x7632, R25 ;  /* 0x000076321019b816 */ /* 0x004fe40000000019 */
[----:B---3--:R-:W-:-:S03]  /*6420*/  PRMT R60, RZ, 0x7610, R60 ;  /* 0x00007610ff3c7816 */ /* 0x008fc6000000003c */
[----:B------:R0:W-:Y:S01]  /*6430*/  STL.S16 [R1+0x2f4], R25 ;  /* 0x0002f41901007387 */ /* 0x0001e20000100600 */
[----:B------:R-:W-:-:S05]  /*6440*/  @!P4 PRMT R60, R14, 0x7632, R60 ;  /* 0x000076320e3cc816 */ /* 0x000fca000000003c */
[----:B------:R2:W-:Y:S04]  /*6450*/  STL.S16 [R1+0x280], R60 ;  /* 0x0002803c01007387 */ /* 0x0005e80000100600 */
[----:B0-----:R-:W3:Y:S04]  /*6460*/  LDL.LU R25, [R1+0x9b4] ;  /* 0x0009b40001197983 */ /* 0x001ee80000300800 */
[----:B--2---:R-:W2:Y:S01]  /*6470*/  LDL.LU R60, [R1+0x9bc] ;  /* 0x0009bc00013c7983 */ /* 0x004ea20000300800 */
[----:B-1----:R-:W-:Y:S02]  /*6480*/  PRMT R26, RZ, 0x7610, R26 ;  /* 0x00007610ff1a7816 */ /* 0x002fe4000000001a */
[----:B------:R-:W-:-:S02]  /*6490*/  LOP3.LUT P1, RZ, R37, 0x400000, RZ, 0xc0, !PT ;  /* 0x0040000025ff7812 */ /* 0x000fc4000782c0ff */
[----:B----4-:R-:W-:-:S05]  /*64a0*/  @!P3 PRMT R26, R15, 0x7632, R26 ;  /* 0x000076320f1ab816 */ /* 0x010fca000000001a */
[----:B------:R0:W-:Y:S02]  /*64b0*/  STL.S16 [R1+0x308], R26 ;  /* 0x0003081a01007387 */ /* 0x0001e40000100600 */
[----:B0-----:R-:W-:-:S06]  /*64c0*/  HFMA2 R26, -RZ, RZ, 0, 0 ;  /* 0x00000000ff1a7431 */ /* 0x001fcc00000001ff */
[----:B---3--:R0:W3:Y:S01]  /*64d0*/  @!P1 LDG.E R26, desc[UR10][R24.64] ;  /* 0x0000000a181a9981 */ /* 0x0080e2000c1e1900 */
[----:B--2---:R-:W-:Y:S02]  /*64e0*/  PRMT R60, RZ, 0x7610, R60 ;  /* 0x00007610ff3c7816 */ /* 0x004fe4000000003c */
[----:B0-----:R-:W-:Y:S02]  /*64f0*/  MOV R24, RZ ;  /* 0x000000ff00187202 */ /* 0x001fe40000000f00 */
[----:B------:R-:W-:-:S04]  /*6500*/  @!P3 PRMT R60, R16, 0x7610, R60 ;  /* 0x00007610103cb816 */ /* 0x000fc8000000003c */
[----:B------:R-:W2:Y:S04]  /*6510*/  @!P1 LDG.E R24, desc[UR10][R28.64] ;  /* 0x0000000a1c189981 */ /* 0x000ea8000c1e1900 */
[----:B------:R0:W-:Y:S04]  /*6520*/  STL.S16 [R1+0x230], R60 ;  /* 0x0002303c01007387 */ /* 0x0001e80000100600 */
[----:B0-----:R-:W4:Y:S01]  /*6530*/  LDL.LU R60, [R1+0x9b8] ;  /* 0x0009b800013c7983 */ /* 0x001f220000300800 */
[----:B------:R-:W-:Y:S02]  /*6540*/  PRMT R25, RZ, 0x7610, R25 ;  /* 0x00007610ff197816 */ /* 0x000fe40000000019 */
[----:B------:R-:W-:-:S02]  /*6550*/  LOP3.LUT P2, RZ, R37, 0x200000, RZ, 0xc0, !PT ;  /* 0x0020000025ff7812 */ /* 0x000fc4000784c0ff */
[----:B--2---:R-:W-:-:S05]  /*6560*/  @!P1 PRMT R25, R24, 0x7632, R25 ;  /* 0x0000763218199816 */ /* 0x004fca0000000019 */
[----:B------:R0:W-:Y:S01]  /*6570*/  STL.S16 [R1+0x338], R25 ;  /* 0x0003381901007387 */ /* 0x0001e20000100600 */
[----:B----4-:R-:W-:Y:S02]  /*6580*/  PRMT R60, RZ, 0x7610, R60 ;  /* 0x00007610ff3c7816 */ /* 0x010fe4000000003c */
[----:B0-----:R-:W-:Y:S02]  /*6590*/  MOV R25, RZ ;  /* 0x000000ff00197202 */ /* 0x001fe40000000f00 */
[----:B------:R-:W-:-:S04]  /*65a0*/  @!P3 PRMT R60, R15, 0x7610, R60 ;  /* 0x000076100f3cb816 */ /* 0x000fc8000000003c */
[----:B------:R0:W2:Y:S04]  /*65b0*/  @!P2 LDG.E R25, desc[UR10][R30.64] ;  /* 0x0000000a1e19a981 */ /* 0x0000a8000c1e1900 */
[----:B------:R1:W-:Y:S04]  /*65c0*/  STL.S16 [R1+0x2bc], R60 ;  /* 0x0002bc3c01007387 */ /* 0x0003e80000100600 */
[----:B-1----:R-:W4:Y:S01]  /*65d0*/  LDL.LU R60, [R1+0x9b0] ;  /* 0x0009b000013c7983 */ /* 0x002f220000300800 */
[----:B------:R-:W-:Y:S02]  /*65e0*/  LOP3.LUT R37, R37, 0xfbffffff, RZ, 0xc0, !PT ;  /* 0xfbffffff25257812 */ /* 0x000fe400078ec0ff */
[----:B0-----:R-:W-:-:S02]  /*65f0*/  PRMT R30, RZ, 0x7610, R30 ;  /* 0x00007610ff1e7816 */ /* 0x001fc4000000001e */
[----:B------:R-:W-:-:S04]  /*6600*/  @P6 LOP3.LUT R37, R37, 0x4000000, RZ, 0xfc, !PT ;  /* 0x0400000025256812 */ /* 0x000fc800078efcff */
[----:B------:R-:W-:Y:S02]  /*6610*/  LOP3.LUT P5, RZ, R37, 0x100000, RZ, 0xc0, !PT ;  /* 0x0010000025ff7812 */ /* 0x000fe400078ac0ff */
[----:B------:R-:W-:-:S04]  /*6620*/  PRMT R28, RZ, 0x7610, R28 ;  /* 0x00007610ff1c7816 */ /* 0x000fc8000000001c */
[----:B------:R-:W-:-:S05]  /*6630*/  @!P1 PRMT R28, R24, 0x7610, R28 ;  /* 0x00007610181c9816 */ /* 0x000fca000000001c */
[----:B------:R0:W-:Y:S02]  /*6640*/  STL.S16 [R1+0x30c], R28 ;  /* 0x00030c1c01007387 */ /* 0x0001e40000100600 */
[----:B0-----:R-:W-:-:S06]  /*6650*/  HFMA2 R28, -RZ, RZ, 0, 0 ;  /* 0x00000000ff1c7431 */ /* 0x001fcc00000001ff */
[----:B------:R-:W3:Y:S01]  /*6660*/  @!P2 LDG.E R28, desc[UR10][R46.64] ;  /* 0x0000000a2e1ca981 */ /* 0x000ee2000c1e1900 */
[----:B--2---:R-:W-:-:S05]  /*6670*/  @!P2 PRMT R30, R25, 0x7632, R30 ;  /* 0x00007632191ea816 */ /* 0x004fca000000001e */
[----:B------:R0:W-:Y:S01]  /*6680*/  STL.S16 [R1+0x378], R30 ;  /* 0x0003781e01007387 */ /* 0x0001e20000100600 */
[----:B----4-:R-:W-:Y:S01]  /*6690*/  PRMT R60, RZ, 0x7610, R60 ;  /* 0x00007610ff3c7816 */ /* 0x010fe2000000003c */
[----:B0-----:R-:W-:-:S03]  /*66a0*/  HFMA2 R30, -RZ, RZ, 0, 0 ;  /* 0x00000000ff1e7431 */ /* 0x001fc600000001ff */
[----:B---3--:R-:W-:-:S03]  /*66b0*/  @!P1 PRMT R60, R26, 0x7610, R60 ;  /* 0x000076101a3c9816 */ /* 0x008fc6000000003c */
[----:B------:R0:W2:Y:S04]  /*66c0*/  @!P5 LDG.E R30, desc[UR10][R22.64] ;  /* 0x0000000a161ed981 */ /* 0x0000a8000c1e1900 */
[----:B------:R1:W-:Y:S01]  /*66d0*/  STL.S16 [R1+0x2f0], R60 ;  /* 0x0002f03c01007387 */ /* 0x0003e20000100600 */
[----:B0-----:R-:W-:-:S03]  /*66e0*/  MOV R23, RZ ;  /* 0x000000ff00177202 */ /* 0x001fc60000000f00 */
[----:B-1----:R-:W3:Y:S04]  /*66f0*/  LDL.LU R60, [R1+0x9ac] ;  /* 0x0009ac00013c7983 */ /* 0x002ee80000300800 */
[----:B------:R-:W4:Y:S01]  /*6700*/  @!P5 LDG.E R23, desc[UR10][R44.64] ;  /* 0x0000000a2c17d981 */ /* 0x000f22000c1e1900 */
[----:B------:R-:W-:-:S03]  /*6710*/  PRMT R36, RZ, 0x7610, R36 ;  /* 0x00007610ff247816 */ /* 0x000fc60000000024 */
[----:B------:R-:W-:Y:S01]  /*6720*/  STL.64 [R1+0x798], R32 ;  /* 0x0007982001007387 */ /* 0x000fe20000100a00 */
[----:B------:R-:W-:-:S03]  /*6730*/  PRMT R29, RZ, 0x7610, R29 ;  /* 0x00007610ff1d7816 */ /* 0x000fc6000000001d */
[----:B------:R-:W-:Y:S01]  /*6740*/  STL [R1+0x7e8], R32 ;  /* 0x0007e82001007387 */ /* 0x000fe20000100800 */
[----:B------:R-:W-:-:S03]  /*6750*/  PRMT R27, RZ, 0x7610, R27 ;  /* 0x00007610ff1b7816 */ /* 0x000fc6000000001b */
[----:B------:R-:W-:Y:S04]  /*6760*/  STL [R1+0x830], R32 ;  /* 0x0008302001007387 */ /* 0x000fe80000100800 */
[----:B------:R-:W-:Y:S04]  /*6770*/  STL [R1+0x860], R32 ;  /* 0x0008602001007387 */ /* 0x000fe80000100800 */
[----:B------:R0:W-:Y:S04]  /*6780*/  STL.64 [R1+0x888], R32 ;  /* 0x0008882001007387 */ /* 0x0001e80000100a00 */
[----:B------:R-:W-:Y:S04]  /*6790*/  STL [R1+0x8c0], R32 ;  /* 0x0008c02001007387 */ /* 0x000fe80000100800 */
[----:B------:R-:W-:Y:S04]  /*67a0*/  STL [R1+0x8d0], R32 ;  /* 0x0008d02001007387 */ /* 0x000fe80000100800 */
[----:B------:R-:W-:Y:S01]  /*67b0*/  STL [R1+0x8fc], R32 ;  /* 0x0008fc2001007387 */ /* 0x000fe20000100800 */
[----:B0-----:R-:W-:-:S03]  /*67c0*/  PRMT R33, RZ, 0x7610, R33 ;  /* 0x00007610ff217816 */ /* 0x001fc60000000021 */
[----:B------:R0:W-:Y:S04]  /*67d0*/  STL [R1+0x930], R32 ;  /* 0x0009302001007387 */ /* 0x0001e80000100800 */
[----:B------:R-:W-:Y:S04]  /*67e0*/  STL [R1+0x8e8], R49 ;  /* 0x0008e83101007387 */ /* 0x000fe80000100800 */
[----:B------:R-:W-:Y:S01]  /*67f0*/  STL [R1+0x8d4], R48 ;  /* 0x0008d43001007387 */ /* 0x000fe20000100800 */
[----:B0-----:R-:W-:-:S03]  /*6800*/  PRMT R32, RZ, 0x7610, R32 ;  /* 0x00007610ff207816 */ /* 0x001fc60000000020 */
[----:B------:R0:W-:Y:S04]  /*6810*/  STL.64 [R1+0x8f0], R48 ;  /* 0x0008f03001007387 */ /* 0x0001e80000100a00 */
[----:B------:R-:W-:Y:S04]  /*6820*/  STL [R1+0x920], R48 ;  /* 0x0009203001007387 */ /* 0x000fe80000100800 */
[----:B------:R1:W-:Y:S01]  /*6830*/  STL [R1+0x958], R48 ;  /* 0x0009583001007387 */ /* 0x0003e20000100800 */
[----:B0-----:R-:W-:Y:S02]  /*6840*/  PRMT R49, RZ, 0x7610, R49 ;  /* 0x00007610ff317816 */ /* 0x001fe40000000031 */
[----:B------:R-:W-:-:S02]  /*6850*/  @!P2 PRMT R36, R25, 0x7610, R36 ;  /* 0x000076101924a816 */ /* 0x000fc40000000024 */
[----:B-1----:R-:W-:Y:S02]  /*6860*/  PRMT R48, RZ, 0x7610, R48 ;  /* 0x00007610ff307816 */ /* 0x002fe40000000030 */
[C---:B------:R-:W-:Y:S02]  /*6870*/  @!P2 PRMT R49, R28.reuse, 0x7610, R49 ;  /* 0x000076101c31a816 */ /* 0x040fe40000000031 */
[----:B------:R-:W-:Y:S02]  /*6880*/  @!P2 PRMT R48, R28, 0x7632, R48 ;  /* 0x000076321c30a816 */ /* 0x000fe40000000030 */
[----:B------:R-:W-:Y:S01]  /*6890*/  LOP3.LUT P3, RZ, R37, 0x80000, RZ, 0xc0, !PT ;  /* 0x0008000025ff7812 */ /* 0x000fe2000786c0ff */
        /* <DEDUP_REMOVED lines=9> */
[----:B------:R-:W-:Y:S04]  /*6930*/  STL.64 [R1+0x998], R10 ;  /* 0x0009980a01007387 */ /* 0x000fe80000100a00 */
        /* <DEDUP_REMOVED lines=17> */
[----:B------:R-:W-:Y:S04]  /*6a50*/  STL.S16 [R1+0x318], R49 ;  /* 0x0003183101007387 */ /* 0x000fe80000100600 */
[----:B------:R-:W-:Y:S04]  /*6a60*/  STL [R1+0x960], R25 ;  /* 0x0009601901007387 */ /* 0x000fe80000100800 */
[----:B------:R-:W-:Y:S04]  /*6a70*/  STL.S16 [R1+0x35c], R48 ;  /* 0x00035c3001007387 */ /* 0x000fe80000100600 */
[----:B------:R0:W-:Y:S04]  /*6a80*/  STL.S16 [R1+0x33c], R36 ;  /* 0x00033c2401007387 */ /* 0x0001e80000100600 */
[----:B------:R-:W-:Y:S04]  /*6a90*/  STL [R1+0x948], R45 ;  /* 0x0009482d01007387 */ /* 0x000fe80000100800 */
[----:B------:R-:W-:Y:S04]  /*6aa0*/  STL [R1+0x94c], R45 ;  /* 0x00094c2d01007387 */ /* 0x000fe80000100800 */
[----:B------:R-:W-:Y:S04]  /*6ab0*/  STL [R1+0x954], R45 ;  /* 0x0009542d01007387 */ /* 0x000fe80000100800 */
[----:B------:R-:W-:Y:S01]  /*6ac0*/  STL [R1+0x8c8], R44 ;  /* 0x0008c82c01007387 */ /* 0x000fe20000100800 */
[----:B0-----:R-:W-:-:S06]  /*6ad0*/  HFMA2 R36, -RZ, RZ, 0, 0 ;  /* 0x00000000ff247431 */ /* 0x001fcc00000001ff */
[----:B------:R-:W4:Y:S01]  /*6ae0*/  @!P3 LDG.E R36, desc[UR10][R42.64] ;  /* 0x0000000a2a24b981 */ /* 0x000f22000c1e1900 */
[C---:B--2---:R-:W-:Y:S02]  /*6af0*/  @!P5 PRMT R33, R30.reuse, 0x7610, R33 ;  /* 0x000076101e21d816 */ /* 0x044fe40000000021 */
[----:B------:R-:W-:Y:S02]  /*6b00*/  @!P5 PRMT R32, R30, 0x7632, R32 ;  /* 0x000076321e20d816 */ /* 0x000fe40000000020 */
[----:B---3--:R-:W-:-:S04]  /*6b10*/  PRMT R60, RZ, 0x7610, R60 ;  /* 0x00007610ff3c7816 */ /* 0x008fc8000000003c */
[----:B------:R-:W-:Y:S02]  /*6b20*/  @!P1 PRMT R60, R26, 0x7632, R60 ;  /* 0x000076321a3c9816 */ /* 0x000fe4000000003c */
[C---:B----4-:R-:W-:Y:S02]  /*6b30*/  @!P5 PRMT R29, R23.reuse, 0x7610, R29 ;  /* 0x00007610171dd816 */ /* 0x050fe4000000001d */
[----:B------:R-:W-:Y:S01]  /*6b40*/  @!P5 PRMT R27, R23, 0x7632, R27 ;  /* 0x00007632171bd816 */ /* 0x000fe2000000001b */
[----:B------:R0:W-:Y:S04]  /*6b50*/  STL.S16 [R1+0x31c], R60 ;  /* 0x00031c3c01007387 */ /* 0x0001e80000100600 */
[----:B------:R-:W-:Y:S04]  /*6b60*/  STL.S16 [R1+0x358], R33 ;  /* 0x0003582101007387 */ /* 0x000fe80000100600 */
[----:B------:R-:W-:Y:S04]  /*6b70*/  STL.S16 [R1+0x394], R32 ;  /* 0x0003942001007387 */ /* 0x000fe80000100600 */
[----:B0-----:R-:W2:Y:S04]  /*6b80*/  LDL.LU R60, [R1+0x9a8] ;  /* 0x0009a800013c7983 */ /* 0x001ea80000300800 */
[----:B------:R-:W-:Y:S04]  /*6b90*/  STL.S16 [R1+0x390], R29 ;  /* 0x0003901d01007387 */ /* 0x000fe80000100600 */
[----:B------:R0:W-:Y:S01]  /*6ba0*/  STL.S16 [R1+0x3b4], R27 ;  /* 0x0003b41b01007387 */ /* 0x0001e20000100600 */
[----:B------:R-:W-:-:S02]  /*6bb0*/  LOP3.LUT P1, RZ, R37, 0x40000, RZ, 0xc0, !PT ;  /* 0x0004000025ff7812 */ /* 0x000fc4000782c0ff */
[----:B------:R-:W-:Y:S01]  /*6bc0*/  PRMT R31, RZ, 0x7610, R31 ;  /* 0x00007610ff1f7816 */ /* 0x000fe2000000001f */
[----:B------:R-:W3:Y:S01]  /*6bd0*/  LDL.LU.64 R48, [R1+0x210] ;  /* 0x0002100001307983 */ /* 0x000ee20000300a00 */
[----:B0-----:R-:W-:-:S06]  /*6be0*/  MOV R27, RZ ;  /* 0x000000ff001b7202 */ /* 0x001fcc0000000f00 */
[----:B------:R-:W4:Y:S01]  /*6bf0*/  @!P3 LDG.E R27, desc[UR10][R40.64] ;  /* 0x0000000a281bb981 */ /* 0x000f22000c1e1900 */
[----:B------:R-:W-:-:S06]  /*6c00*/  HFMA2 R29, -RZ, RZ, 0, 0 ;  /* 0x00000000ff1d7431 */ /* 0x000fcc00000001ff */
[----:B------:R0:W2:Y:S02]  /*6c10*/  @!P1 LDG.E R29, desc[UR10][R2.64] ;  /* 0x0000000a021d9981 */ /* 0x0000a4000c1e1900 */
[----:B0-----:R-:W-:Y:S02]  /*6c20*/  PRMT R3, RZ, 0x7610, R3 ;  /* 0x00007610ff037816 */ /* 0x001fe40000000003 */
[----:B------:R-:W-:Y:S02]  /*6c30*/  PRMT R2, RZ, 0x7610, R2 ;  /* 0x00007610ff027816 */ /* 0x000fe40000000002 */
[----:B------:R-:W-:Y:S02]  /*6c40*/  LOP3.LUT P2, RZ, R37, 0x20000, RZ, 0xc0, !PT ;  /* 0x0002000025ff7812 */ /* 0x000fe4000784c0ff */
[----:B------:R-:W-:-:S05]  /*6c50*/  @!P3 PRMT R31, R36, 0x7632, R31 ;  /* 0x00007632241fb816 */ /* 0x000fca000000001f */
[----:B------:R0:W-:Y:S02]  /*6c60*/  STL.S16 [R1+0x3b0], R31 ;  /* 0x0003b01f01007387 */ /* 0x0001e40000100600 */
[----:B0-----:R-:W-:-:S06]  /*6c70*/  MOV R31, RZ ;  /* 0x000000ff001f7202 */ /* 0x001fcc0000000f00 */
[----:B------:R-:W3:Y:S01]  /*6c80*/  @!P2 LDG.E R31, desc[UR10][R20.64] ;  /* 0x0000000a141fa981 */ /* 0x000ee2000c1e1900 */
[C---:B----4-:R-:W-:Y:S02]  /*6c90*/  @!P3 PRMT R3, R27.reuse, 0x7610, R3 ;  /* 0x000076101b03b816 */ /* 0x050fe40000000003 */
[----:B------:R-:W-:-:S03]  /*6ca0*/  @!P3 PRMT R2, R27, 0x7632, R2 ;  /* 0x000076321b02b816 */ /* 0x000fc60000000002 */
[----:B------:R-:W-:Y:S04]  /*6cb0*/  STL.S16 [R1+0x3c8], R3 ;  /* 0x0003c80301007387 */ /* 0x000fe80000100600 */
[----:B------:R0:W-:Y:S02]  /*6cc0*/  STL.S16 [R1+0x3e0], R2 ;  /* 0x0003e00201007387 */ /* 0x0001e40000100600 */
[----:B0-----:R-:W-:-:S06]  /*6cd0*/  CS2R R2, SRZ ;  /* 0x0000000000027805 */ /* 0x001fcc000001ff00 */
[----:B------:R-:W4:Y:S04]  /*6ce0*/  @!P1 LDG.E R2, desc[UR10][R38.64] ;  /* 0x0000000a26029981 */ /* 0x000f28000c1e1900 */
[----:B------:R0:W4:Y:S01]  /*6cf0*/  @!P2 LDG.E R3, desc[UR10][R4.64] ;  /* 0x0000000a0403a981 */ /* 0x000122000c1e1900 */
[----:B------:R-:W-:Y:S02]  /*6d00*/  LOP3.LUT P4, RZ, R37, 0x10000, RZ, 0xc0, !PT ;  /* 0x0001000025ff7812 */ /* 0x000fe4000788c0ff */
[----:B------:R-:W-:Y:S02]  /*6d10*/  MOV R32, R50 ;  /* 0x0000003200207202 */ /* 0x000fe40000000f00 */
[----:B0-----:R-:W-:Y:S02]  /*6d20*/  PRMT R4, RZ, 0x7610, R4 ;  /* 0x00007610ff047816 */ /* 0x001fe40000000004 */
[----:B------:R-:W-:-:S02]  /*6d30*/  MOV R33, R51 ;  /* 0x0000003300217202 */ /* 0x000fc40000000f00 */
[----:B------:R-:W4:Y:S01]  /*6d40*/  LDL.LU.64 R50, [R1+0x218] ;  /* 0x0002180001327983 */ /* 0x000f220000300a00 */
[----:B------:R-:W-:Y:S02]  /*6d50*/  PRMT R11, RZ, 0x7610, R11 ;  /* 0x00007610ff0b7816 */ /* 0x000fe4000000000b */
[----:B------:R-:W-:Y:S02]  /*6d60*/  PRMT R10, RZ, 0x7610, R10 ;  /* 0x00007610ff0a7816 */ /* 0x000fe4000000000a */
[----:B------:R-:W-:Y:S02]  /*6d70*/  PRMT R40, RZ, 0x7610, R40 ;  /* 0x00007610ff287816 */ /* 0x000fe40000000028 */
[----:B------:R-:W-:Y:S02]  /*6d80*/  MOV R38, R32 ;  /* 0x0000002000267202 */ /* 0x000fe40000000f00 */
[----:B------:R-:W-:Y:S02]  /*6d90*/  MOV R39, R33 ;  /* 0x0000002100277202 */ /* 0x000fe40000000f00 */
[----:B--2---:R-:W-:Y:S01]  /*6da0*/  @!P1 PRMT R40, R29, 0x7610, R40 ;  /* 0x000076101d289816 */ /* 0x004fe20000000028 */
[----:B------:R-:W2:Y:S04]  /*6db0*/  LDL.LU.64 R32, [R1+0x5d8] ;  /* 0x0005d80001207983 */ /* 0x000ea80000300a00 */
[----:B------:R0:W-:Y:S04]  /*6dc0*/  STL.S16 [R1+0x22c], R40 ;  /* 0x00022c2801007387 */ /* 0x0001e80000100600 */
[----:B0-----:R-:W2:Y:S01]  /*6dd0*/  LDL.LU.64 R40, [R1+0x5e8] ;  /* 0x0005e80001287983 */ /* 0x001ea20000300a00 */
[----:B---3--:R-:W-:-:S05]  /*6de0*/  @!P2 PRMT R10, R31, 0x7610, R10 ;  /* 0x000076101f0aa816 */ /* 0x008fca000000000a */
[----:B------:R-:W-:Y:S01]  /*6df0*/  STL.S16 [R1+0x21c], R10 ;  /* 0x00021c0a01007387 */ /* 0x000fe20000100600 */
[----:B----4-:R-:W-:-:S05]  /*6e00*/  @!P1 PRMT R4, R2, 0x7632, R4 ;  /* 0x0000763202049816 */ /* 0x010fca0000000004 */
[----:B------:R0:W-:Y:S02]  /*6e10*/  STL.S16 [R1+0x424], R4 ;  /* 0x0004240401007387 */ /* 0x0001e40000100600 */
[----:B0-----:R-:W-:-:S06]  /*6e20*/  HFMA2 R4, -RZ, RZ, 0, 0 ;  /* 0x00000000ff047431 */ /* 0x001fcc00000001ff */
[----:B------:R0:W3:Y:S01]  /*6e30*/  @!P4 LDG.E R4, desc[UR10][R6.64] ;  /* 0x0000000a0604c981 */ /* 0x0000e2000c1e1900 */
[----:B------:R-:W-:-:S05]  /*6e40*/  @!P1 PRMT R11, R2, 0x7610, R11 ;  /* 0x00007610020b9816 */ /* 0x000fca000000000b */
[----:B------:R1:W-:Y:S04]  /*6e50*/  STL.S16 [R1+0x3e4], R11 ;  /* 0x0003e40b01007387 */ /* 0x0003e80000100600 */
[----:B-1----:R-:W4:Y:S01]  /*6e60*/  LDL.LU.64 R10, [R1+0x5e0] ;  /* 0x0005e000010a7983 */ /* 0x002f220000300a00 */
[----:B------:R-:W-:-:S04]  /*6e70*/  PRMT R22, RZ, 0x7610, R22 ;  /* 0x00007610ff167816 */ /* 0x000fc80000000016 */
[----:B------:R-:W-:Y:S02]  /*6e80*/  @!P1 PRMT R22, R29, 0x7632, R22 ;  /* 0x000076321d169816 */ /* 0x000fe40000000016 */
[C---:B------:R-:W-:Y:S02]  /*6e90*/  LOP3.LUT P1, RZ, R37.reuse, 0x400, RZ, 0xc0, !PT ;  /* 0x0000040025ff7812 */ /* 0x040fe4000782c0ff */
[----:B------:R-:W-:Y:S02]  /*6ea0*/  LOP3.LUT P5, RZ, R37, 0x8000, RZ, 0xc0, !PT ;  /* 0x0000800025ff7812 */ /* 0x000fe400078ac0ff */
[----:B------:R-:W-:Y:S02]  /*6eb0*/  LOP3.LUT R60, R60, 0xfffffbff, RZ, 0xc0, !PT ;  /* 0xfffffbff3c3c7812 */ /* 0x000fe400078ec0ff */
[----:B0-----:R-:W-:Y:S01]  /*6ec0*/  CS2R R6, SRZ ;  /* 0x0000000000067805 */ /* 0x001fe2000001ff00 */
[----:B------:R-:W-:Y:S01]  /*6ed0*/  HFMA2 R5, -RZ, RZ, 0, 0 ;  /* 0x00000000ff057431 */ /* 0x000fe200000001ff */
[----:B------:R-:W-:-:S05]  /*6ee0*/  PRMT R20, RZ, 0x7610, R20 ;  /* 0x00007610ff147816 */ /* 0x000fca0000000014 */
[----:B------:R-:W-:Y:S01]  /*6ef0*/  @P1 LOP3.LUT R60, R60, 0x400, RZ, 0xfc, !PT ;  /* 0x000004003c3c1812 */ /* 0x000fe200078efcff */
[----:B------:R0:W2:Y:S01]  /*6f00*/  @!P4 LDG.E R5, desc[UR10][R18.64] ;  /* 0x0000000a1205c981 */ /* 0x0000a2000c1e1900 */
[C---:B------:R-:W-:Y:S02]  /*6f10*/  LOP3.LUT P1, RZ, R37.reuse, 0x800, RZ, 0xc0, !PT ;  /* 0x0000080025ff7812 */ /* 0x040fe4000782c0ff */
[----:B------:R-:W-:Y:S01]  /*6f20*/  LOP3.LUT P0, RZ, R37, 0x2000, RZ, 0xc0, !PT ;  /* 0x0000200025ff7812 */ /* 0x000fe2000780c0ff */
[----:B------:R-:W4:Y:S01]  /*6f30*/  @!P5 LDG.E R6, desc[UR10][R50.64] ;  /* 0x0000000a3206d981 */ /* 0x000f22000c1e1900 */
[----:B------:R-:W-:Y:S02]  /*6f40*/  @!P2 PRMT R20, R31, 0x7632, R20 ;  /* 0x000076321f14a816 */ /* 0x000fe40000000014 */
[----:B------:R-:W-:Y:S01]  /*6f50*/  LOP3.LUT R60, R60, 0xfffff7ff, RZ, 0xc0, !PT ;  /* 0xfffff7ff3c3c7812 */ /* 0x000fe200078ec0ff */
[----:B------:R1:W-:Y:S01]  /*6f60*/  STL.S16 [R1+0x40c], R22 ;  /* 0x00040c1601007387 */ /* 0x0003e20000100600 */
[----:B0-----:R-:W-:-:S02]  /*6f70*/  PRMT R18, RZ, 0x7610, R18 ;  /* 0x00007610ff127816 */ /* 0x001fc40000000012 */
[----:B------:R-:W-:Y:S02]  /*6f80*/  PRMT R17, RZ, 0x7610, R17 ;  /* 0x00007610ff117816 */ /* 0x000fe40000000011 */
[----:B------:R-:W-:Y:S01]  /*6f90*/  CS2R R42, SRZ ;  /* 0x00000000002a7805 */ /* 0x000fe2000001ff00 */
[----:B------:R-:W4:Y:S01]  /*6fa0*/  LDL.LU.64 R50, [R1+0x5d0] ;  /* 0x0005d00001327983 */ /* 0x000f220000300a00 */
[----:B------:R-:W-:Y:S02]  /*6fb0*/  @P1 LOP3.LUT R60, R60, 0x800, RZ, 0xfc, !PT ;  /* 0x000008003c3c1812 */ /* 0x000fe400078efcff */
[C---:B------:R-:W-:Y:S01]  /*6fc0*/  LOP3.LUT P1, RZ, R37.reuse, 0x1000, RZ, 0xc0, !PT ;  /* 0x0000100025ff7812 */ /* 0x040fe2000782c0ff */
[----:B------:R0:W-:Y:S01]  /*6fd0*/  STL.S16 [R1+0x220], R20 ;  /* 0x0002201401007387 */ /* 0x0001e20000100600 */
[----:B-1----:R-:W-:Y:S01]  /*6fe0*/  HFMA2 R22, -RZ, RZ, 0, 0 ;  /* 0x00000000ff167431 */ /* 0x002fe200000001ff */
[----:B------:R-:W-:Y:S02]  /*6ff0*/  LOP3.LUT P6, RZ, R37, 0x4000, RZ, 0xc0, !PT ;  /* 0x0000400025ff7812 */ /* 0x000fe400078cc0ff */
[----:B------:R-:W-:Y:S01]  /*7000*/  PRMT R21, RZ, 0x7610, R21 ;  /* 0x00007610ff157816 */ /* 0x000fe20000000015 */
[----:B------:R-:W4:Y:S01]  /*7010*/  @!P5 LDG.E R7, desc[UR10][R8.64] ;  /* 0x0000000a0807d981 */ /* 0x000f22000c1e1900 */
[----:B0-----:R-:W-:-:S06]  /*7020*/  HFMA2 R20, -RZ, RZ, 0, 0 ;  /* 0x00000000ff147431 */ /* 0x001fcc00000001ff */
[----:B------:R-:W4:Y:S04]  /*7030*/  @!P1 LDG.E R22, desc[UR10][R48.64] ;  /* 0x0000000a30169981 */ /* 0x000f28000c1e1900 */
[----:B------:R-:W4:Y:S01]  /*7040*/  @!P0 LDG.E R20, desc[UR10][R38.64] ;  /* 0x0000000a26148981 */ /* 0x000f22000c1e1900 */
[----:B------:R-:W-:Y:S02]  /*7050*/  @!P2 PRMT R17, R3, 0x7632, R17 ;  /* 0x000076320311a816 */ /* 0x000fe40000000011 */
[----:B------:R-:W-:Y:S01]  /*7060*/  PRMT R19, RZ, 0x7610, R19 ;  /* 0x00007610ff137816 */ /* 0x000fe20000000013 */
[----:B------:R-:W4:Y:S01]  /*7070*/  @!P6 LDG.E R43, desc[UR10][R58.64] ;  /* 0x0000000a3a2be981 */ /* 0x000f22000c1e1900 */
[----:B---3--:R-:W-:-:S03]  /*7080*/  @!P4 PRMT R18, R4, 0x7610, R18 ;  /* 0x000076100412c816 */ /* 0x008fc60000000012 */
[----:B------:R-:W3:Y:S04]  /*7090*/  LDL.LU.64 R38, [R1+0x5c0] ;  /* 0x0005c00001267983 */ /* 0x000ee80000300a00 */
[----:B------:R0:W-:Y:S01]  /*70a0*/  STL.S16 [R1+0x214], R18 ;  /* 0x0002141201007387 */ /* 0x0001e20000100600 */
[----:B------:R-:W-:Y:S02]  /*70b0*/  PRMT R61, RZ, 0x7610, R61 ;  /* 0x00007610ff3d7816 */ /* 0x000fe4000000003d */
[----:B--2---:R-:W-:Y:S01]  /*70c0*/  @!P4 PRMT R21, R5, 0x7632, R21 ;  /* 0x000076320515c816 */ /* 0x004fe20000000015 */
[----:B------:R-:W2:Y:S01]  /*70d0*/  LDL.LU.64 R48, [R1+0x5b8] ;  /* 0x0005b80001307983 */ /* 0x000ea20000300a00 */
[----:B0-----:R-:W-:-:S06]  /*70e0*/  MOV R18, RZ ;  /* 0x000000ff00127202 */ /* 0x001fcc0000000f00 */
[----:B----4-:R-:W4:Y:S01]  /*70f0*/  @!P1 LDG.E R18, desc[UR10][R10.64] ;  /* 0x0000000a0a129981 */ /* 0x010f22000c1e1900 */
[----:B------:R-:W-:-:S03]  /*7100*/  LOP3.LUT P1, RZ, R60, 0x800, RZ, 0xc0, !PT ;  /* 0x000008003cff7812 */ /* 0x000fc6000782c0ff */
[----:B------:R-:W2:Y:S04]  /*7110*/  LDL.LU.64 R10, [R1+0x5c8] ;  /* 0x0005c800010a7983 */ /* 0x000ea80000300a00 */
[----:B------:R0:W-:Y:S06]  /*7120*/  STL.S16 [R1+0x228], R17 ;  /* 0x0002281101007387 */ /* 0x0001ec0000100600 */
[----:B------:R-:W4:Y:S01]  /*7130*/  @!P1 LDG.E R42, desc[UR10][R32.64] ;  /* 0x0000000a202a9981 */ /* 0x000f22000c1e1900 */
[----:B0-----:R-:W-:-:S03]  /*7140*/  MOV R17, RZ ;  /* 0x000000ff00117202 */ /* 0x001fc60000000f00 */
[----:B------:R-:W2:Y:S04]  /*7150*/  LDL.LU.64 R32, [R1+0x5b0] ;  /* 0x0005b00001207983 */ /* 0x000ea80000300a00 */
[----:B------:R0:W3:Y:S02]  /*7160*/  @!P0 LDG.E R17, desc[UR10][R40.64] ;  /* 0x0000000a28118981 */ /* 0x0000e4000c1e1900 */
[----:B0-----:R-:W-:-:S06]  /*7170*/  CS2R R40, SRZ ;  /* 0x0000000000287805 */ /* 0x001fcc000001ff00 */
[----:B------:R-:W4:Y:S01]  /*7180*/  @!P1 LDG.E R41, desc[UR10][R50.64] ;  /* 0x0000000a32299981 */ /* 0x000f22000c1e1900 */
[----:B------:R-:W-:Y:S02]  /*7190*/  LOP3.LUT P1, RZ, R60, 0x400, RZ, 0xc0, !PT ;  /* 0x000004003cff7812 */ /* 0x000fe4000782c0ff */
[----:B------:R-:W-:-:S05]  /*71a0*/  @!P2 PRMT R19, R3, 0x7610, R19 ;  /* 0x000076100313a816 */ /* 0x000fca0000000013 */
[----:B------:R0:W-:Y:S01]  /*71b0*/  STL.S16 [R1+0x224], R19 ;  /* 0x0002241301007387 */ /* 0x0001e20000100600 */
[----:B------:R-:W-:-:S03]  /*71c0*/  LOP3.LUT P2, RZ, R37, 0x200, RZ, 0xc0, !PT ;  /* 0x0000020025ff7812 */ /* 0x000fc6000784c0ff */
[----:B------:R1:W-:Y:S04]  /*71d0*/  STL.S16 [R1+0x210], R21 ;  /* 0x0002101501007387 */ /* 0x0003e80000100600 */
[----:B------:R-:W4:Y:S01]  /*71e0*/  LDL.LU.64 R50, [R1+0x520] ;  /* 0x0005200001327983 */ /* 0x000f220000300a00 */
[----:B0-----:R-:W-:-:S06]  /*71f0*/  MOV R19, RZ ;  /* 0x000000ff00137202 */ /* 0x001fcc0000000f00 */
[----:B------:R-:W4:Y:S01]  /*7200*/  @!P6 LDG.E R19, desc[UR10][R52.64] ;  /* 0x0000000a3413e981 */ /* 0x000f22000c1e1900 */
[----:B-1----:R-:W-:Y:S01]  /*7210*/  HFMA2 R21, -RZ, RZ, 0, 0 ;  /* 0x00000000ff157431 */ /* 0x002fe200000001ff */
[----:B---3--:R-:W-:Y:S02]  /*7220*/  @!P0 PRMT R61, R17, 0x7610, R61 ;  /* 0x00007610113d8816 */ /* 0x008fe4000000003d */
[----:B------:R0:W3:Y:S04]  /*7230*/  @!P1 LDG.E R40, desc[UR10][R38.64] ;  /* 0x0000000a26289981 */ /* 0x0000e8000c1e1900 */
[----:B--2---:R-:W2:Y:S01]  /*7240*/  @!P2 LDG.E R21, desc[UR10][R32.64] ;  /* 0x0000000a2015a981 */ /* 0x004ea2000c1e1900 */
[----:B------:R-:W-:Y:S02]  /*7250*/  PRMT R47, RZ, 0x7610, R47 ;  /* 0x00007610ff2f7816 */ /* 0x000fe4000000002f */
[----:B------:R-:W-:Y:S01]  /*7260*/  PRMT R8, RZ, 0x7610, R8 ;  /* 0x00007610ff087816 */ /* 0x000fe20000000008 */
[----:B------:R-:W3:Y:S01]  /*7270*/  LDL.LU.64 R52, [R1+0x9a0] ;  /* 0x0009a00001347983 */ /* 0x000ee20000300a00 */
[----:B0-----:R-:W-:-:S03]  /*7280*/  CS2R R38, SRZ ;  /* 0x0000000000267805 */ /* 0x001fc6000001ff00 */
[----:B------:R-:W2:Y:S04]  /*7290*/  LDL.LU.64 R32, [R1+0x550] ;  /* 0x0005500001207983 */ /* 0x000ea80000300a00 */
[----:B------:R0:W3:Y:S01]  /*72a0*/  @!P1 LDG.E R39, desc[UR10][R10.64] ;  /* 0x0000000a0a279981 */ /* 0x0000e2000c1e1900 */
[----:B------:R-:W-:Y:S02]  /*72b0*/  @!P3 PRMT R47, R36, 0x7610, R47 ;  /* 0x00007610242fb816 */ /* 0x000fe4000000002f */
[----:B------:R-:W-:Y:S01]  /*72c0*/  @!P4 PRMT R8, R4, 0x7632, R8 ;  /* 0x000076320408c816 */ /* 0x000fe20000000008 */
[----:B------:R-:W3:Y:S04]  /*72d0*/  @!P2 LDG.E R38, desc[UR10][R48.64] ;  /* 0x0000000a3026a981 */ /* 0x000ee8000c1e1900 */
[----:B------:R-:W0:Y:S04]  /*72e0*/  LDL.LU.64 R10, [R1+0x998] ;  /* 0x00099800010a7983 */ /* 0x000e280000300a00 */
[----:B------:R1:W-:Y:S01]  /*72f0*/  STL.S16 [R1+0x550], R61 ;  /* 0x0005503d01007387 */ /* 0x0003e20000100600 */
[----:B------:R-:W-:-:S03]  /*7300*/  LOP3.LUT P3, RZ, R37, 0x100, RZ, 0xc0, !PT ;  /* 0x0000010025ff7812 */ /* 0x000fc6000786c0ff */
[----:B------:R4:W-:Y:S01]  /*7310*/  STL.S16 [R1+0x218], R8 ;  /* 0x0002180801007387 */ /* 0x0009e20000100600 */
[----:B------:R-:W-:Y:S02]  /*7320*/  LOP3.LUT R60, R60, 0xfffffdff, RZ, 0xc0, !PT ;  /* 0xfffffdff3c3c7812 */ /* 0x000fe400078ec0ff */
[----:B------:R-:W-:Y:S01]  /*7330*/  PRMT R46, RZ, 0x7610, R46 ;  /* 0x00007610ff2e7816 */ /* 0x000fe2000000002e */
[----:B------:R-:W-:Y:S04]  /*7340*/  STL.S16 [R1+0x37c], R47 ;  /* 0x00037c2f01007387 */ /* 0x000fe80000100600 */
[----:B-1----:R-:W3:Y:S01]  /*7350*/  LDL.LU R61, [R1+0x98c] ;  /* 0x00098c00013d7983 */ /* 0x002ee20000300800 */
[----:B----4-:R-:W-:Y:S02]  /*7360*/  MOV R8, RZ ;  /* 0x000000ff00087202 */ /* 0x010fe40000000f00 */
[----:B------:R-:W-:Y:S01]  /*7370*/  @P3 LOP3.LUT R60, R60, 0x200, RZ, 0xfc, !PT ;  /* 0x000002003c3c3812 */ /* 0x000fe200078efcff */
[----:B------:R-:W4:Y:S04]  /*7380*/  LDL.LU.64 R48, [R1+0x578] ;  /* 0x0005780001307983 */ /* 0x000f280000300a00 */
[----:B------:R-:W4:Y:S01]  /*7390*/  @!P3 LDG.E R8, desc[UR10][R50.64] ;  /* 0x0000000a3208b981 */ /* 0x000f22000c1e1900 */
[----:B------:R-:W-:-:S05]  /*73a0*/  @!P6 PRMT R46, R43, 0x7632, R46 ;  /* 0x000076322b2ee816 */ /* 0x000fca000000002e */
[----:B------:R1:W-:Y:S04]  /*73b0*/  STL.S16 [R1+0x3cc], R46 ;  /* 0x0003cc2e01007387 */ /* 0x0003e80000100600 */
[----:B------:R-:W4:Y:S04]  /*73c0*/  LDL.LU.64 R50, [R1+0x530] ;  /* 0x0005300001327983 */ /* 0x000f280000300a00 */
[----:B-1----:R-:W4:Y:S01]  /*73d0*/  LDL.LU.64 R46, [R1+0x598] ;  /* 0x00059800012e7983 */ /* 0x002f220000300a00 */
[----:B0-----:R-:W-:-:S04]  /*73e0*/  PRMT R10, RZ, 0x7610, R10 ;  /* 0x00007610ff0a7816 */ /* 0x001fc8000000000a */
[----:B------:R-:W-:-:S05]  /*73f0*/  @!P6 PRMT R10, R19, 0x7610, R10 ;  /* 0x00007610130ae816 */ /* 0x000fca000000000a */
[----:B------:R0:W-:Y:S02]  /*7400*/  STL.S16 [R1+0x408], R10 ;  /* 0x0004080a01007387 */ /* 0x0001e40000100600 */
[----:B0-----:R-:W-:-:S06]  /*7410*/  HFMA2 R10, -RZ, RZ, 0, 0 ;  /* 0x00000000ff0a7431 */ /* 0x001fcc00000001ff */
[----:B--2---:R-:W2:Y:S01]  /*7420*/  @!P3 LDG.E R10, desc[UR10][R32.64] ;  /* 0x0000000a200ab981 */ /* 0x004ea2000c1e1900 */
[----:B------:R-:W-:Y:S02]  /*7430*/  LOP3.LUT P3, RZ, R37, 0x1000, RZ, 0xc0, !PT ;  /* 0x0000100025ff7812 */ /* 0x000fe4000786c0ff */
[----:B---3--:R-:W-:Y:S02]  /*7440*/  PRMT R61, RZ, 0x7610, R61 ;  /* 0x00007610ff3d7816 */ /* 0x008fe4000000003d */
[----:B------:R-:W-:Y:S02]  /*7450*/  PRMT R53, RZ, 0x7610, R53 ;  /* 0x00007610ff357816 */ /* 0x000fe40000000035 */
[----:B------:R-:W-:Y:S02]  /*7460*/  PRMT R12, RZ, 0x7610, R12 ;  /* 0x00007610ff0c7816 */ /* 0x000fe4000000000c */
[----:B------:R-:W-:Y:S01]  /*7470*/  PRMT R9, RZ, 0x7610, R9 ;  /* 0x00007610ff097816 */ /* 0x000fe20000000009 */
[----:B------:R-:W-:Y:S04]  /*7480*/  STL [R1+0x18], R16 ;  /* 0x0000181001007387 */ /* 0x000fe80000100800 */
[----:B------:R-:W-:Y:S01]  /*7490*/  @!P3 PRMT R61, R22, 0x7610, R61 ;  /* 0x00007610163db816 */ /* 0x000fe2000000003d */
[----:B------:R-:W3:Y:S04]  /*74a0*/  LDL.LU.64 R32, [R1+0x5a8] ;  /* 0x0005a80001207983 */ /* 0x000ee80000300a00 */
[----:B------:R0:W-:Y:S04]  /*74b0*/  STL.S16 [R1+0x278], R61 ;  /* 0x0002783d01007387 */ /* 0x0001e80000100600 */
[----:B0-----:R-:W2:Y:S01]  /*74c0*/  LDL.LU R61, [R1+0x988] ;  /* 0x00098800013d7983 */ /* 0x001ea20000300800 */
[----:B------:R-:W-:-:S02]  /*74d0*/  @!P4 PRMT R53, R5, 0x7610, R53 ;  /* 0x000076100535c816 */ /* 0x000fc40000000035 */
[----:B------:R-:W-:Y:S02]  /*74e0*/  LOP3.LUT P4, RZ, R37, 0x80, RZ, 0xc0, !PT ;  /* 0x0000008025ff7812 */ /* 0x000fe4000788c0ff */
[----:B------:R-:W-:-:S05]  /*74f0*/  @!P0 PRMT R12, R17, 0x7632, R12 ;  /* 0x00007632110c8816 */ /* 0x000fca000000000c */
[----:B------:R0:W-:Y:S02]  /*7500*/  STL.S16 [R1+0x554], R12 ;  /* 0x0005540c01007387 */ /* 0x0001e40000100600 */
[----:B0-----:R-:W-:-:S06]  /*7510*/  HFMA2 R12, -RZ, RZ, 0, 0 ;  /* 0x00000000ff0c7431 */ /* 0x001fcc00000001ff */
[----:B----4-:R-:W4:Y:S04]  /*7520*/  @!P4 LDG.E R12, desc[UR10][R46.64] ;  /* 0x0000000a2e0cc981 */ /* 0x010f28000c1e1900 */
[----:B------:R-:W3:Y:S01]  /*7530*/  LDL.LU.64 R46, [R1+0x5a0] ;  /* 0x0005a000012e7983 */ /* 0x000ee20000300a00 */
[----:B--2---:R-:W-:-:S04]  /*7540*/  PRMT R61, RZ, 0x7610, R61 ;  /* 0x00007610ff3d7816 */ /* 0x004fc8000000003d */
[----:B------:R-:W-:-:S05]  /*7550*/  @!P3 PRMT R61, R18, 0x7610, R61 ;  /* 0x00007610123db816 */ /* 0x000fca000000003d */
[----:B------:R0:W-:Y:S04]  /*7560*/  STL.S16 [R1+0x57c], R61 ;  /* 0x00057c3d01007387 */ /* 0x0001e80000100600 */
[----:B0-----:R-:W2:Y:S01]  /*7570*/  LDL.LU R61, [R1+0x980] ;  /* 0x00098000013d7983 */ /* 0x001ea20000300800 */
[----:B------:R-:W-:Y:S02]  /*7580*/  PRMT R11, RZ, 0x7610, R11 ;  /* 0x00007610ff0b7816 */ /* 0x000fe4000000000b */
[----:B------:R-:W-:Y:S02]  /*7590*/  @!P6 PRMT R9, R19, 0x7632, R9 ;  /* 0x000076321309e816 */ /* 0x000fe40000000009 */
[----:B------:R-:W-:-:S03]  /*75a0*/  @!P0 PRMT R11, R20, 0x7632, R11 ;  /* 0x00007632140b8816 */ /* 0x000fc6000000000b */
[----:B------:R0:W-:Y:S01]  /*75b0*/  STL.S16 [R1+0x524], R9 ;  /* 0x0005240901007387 */ /* 0x0001e20000100600 */
[----:B------:R-:W-:-:S03]  /*75c0*/  LOP3.LUT R60, R60, 0xfffffeff, RZ, 0xc0, !PT ;  /* 0xfffffeff3c3c7812 */ /* 0x000fc600078ec0ff */
[----:B------:R1:W-:Y:S01]  /*75d0*/  STL.S16 [R1+0x534], R11 ;  /* 0x0005340b01007387 */ /* 0x0003e20000100600 */
[----:B0-----:R-:W-:-:S03]  /*75e0*/  MOV R9, RZ ;  /* 0x000000ff00097202 */ /* 0x001fc60000000f00 */
[----:B-1----:R-:W4:Y:S01]  /*75f0*/  LDL.LU R11, [R1+0x990] ;  /* 0x00099000010b7983 */ /* 0x002f220000300800 */
[----:B------:R-:W-:-:S03]  /*7600*/  @P4 LOP3.LUT R60, R60, 0x100, RZ, 0xfc, !PT ;  /* 0x000001003c3c4812 */ /* 0x000fc600078efcff */
[----:B------:R-:W4:Y:S01]  /*7610*/  @!P4 LDG.E R9, desc[UR10][R50.64] ;  /* 0x0000000a3209c981 */ /* 0x000f22000c1e1900 */
[----:B------:R-:W-:Y:S02]  /*7620*/  LOP3.LUT P4, RZ, R37, 0x800, RZ, 0xc0, !PT ;  /* 0x0000080025ff7812 */ /* 0x000fe4000788c0ff */
[----:B------:R-:W-:Y:S01]  /*7630*/  PRMT R58, RZ, 0x7610, R58 ;  /* 0x00007610ff3a7816 */ /* 0x000fe2000000003a */
[----:B------:R-:W4:Y:S01]  /*7640*/  LDL.LU.64 R50, [R1+0x270] ;  /* 0x0002700001327983 */ /* 0x000f220000300a00 */
[----:B------:R-:W-:Y:S02]  /*7650*/  PRMT R16, RZ, 0x7610, R16 ;  /* 0x00007610ff107816 */ /* 0x000fe40000000010 */
[----:B------:R-:W-:Y:S02]  /*7660*/  @!P6 PRMT R58, R43, 0x7610, R58 ;  /* 0x000076102b3ae816 */ /* 0x000fe4000000003a */
[----:B------:R-:W-:-:S05]  /*7670*/  LOP3.LUT P6, RZ, R37, 0x20, RZ, 0xc0, !PT ;  /* 0x0000002025ff7812 */ /* 0x000fca00078cc0ff */
[----:B------:R-:W-:-:S05]  /*7680*/  @!P4 PRMT R16, R41, 0x7632, R16 ;  /* 0x000076322910c816 */ /* 0x000fca0000000010 */
[----:B------:R0:W-:Y:S01]  /*7690*/  STL.S16 [R1+0x5a8], R16 ;  /* 0x0005a81001007387 */ /* 0x0001e20000100600 */
[----:B------:R-:W-:Y:S01]  /*76a0*/  PRMT R13, RZ, 0x7610, R13 ;  /* 0x00007610ff0d7816 */ /* 0x000fe2000000000d */
[----:B0-----:R-:W-:-:S03]  /*76b0*/  HFMA2 R16, -RZ, RZ, 0, 0 ;  /* 0x00000000ff107431 */ /* 0x001fc600000001ff */
[----:B------:R-:W-:-:S03]  /*76c0*/  @!P3 PRMT R13, R22, 0x7632, R13 ;  /* 0x00007632160db816 */ /* 0x000fc6000000000d */
[----:B---3--:R0:W3:Y:S04]  /*76d0*/  @!P6 LDG.E R16, desc[UR10][R46.64] ;  /* 0x0000000a2e10e981 */ /* 0x0080e8000c1e1900 */
[----:B------:R-:W0:Y:S04]  /*76e0*/  LDL.LU R46, [R1+0x970] ;  /* 0x00097000012e7983 */ /* 0x000e280000300800 */
[----:B------:R1:W-:Y:S04]  /*76f0*/  STL.S16 [R1+0x598], R13 ;  /* 0x0005980d01007387 */ /* 0x0003e80000100600 */
[----:B-1----:R-:W3:Y:S01]  /*7700*/  LDL.LU R13, [R1+0x984] ;  /* 0x00098400010d7983 */ /* 0x002ee20000300800 */
[----:B--2---:R-:W-:-:S04]  /*7710*/  PRMT R61, RZ, 0x7610, R61 ;  /* 0x00007610ff3d7816 */ /* 0x004fc8000000003d */
[----:B------:R-:W-:-:S05]  /*7720*/  @!P4 PRMT R61, R42, 0x7610, R61 ;  /* 0x000076102a3dc816 */ /* 0x000fca000000003d */
[----:B------:R1:W-:Y:S04]  /*7730*/  STL.S16 [R1+0x274], R61 ;  /* 0x0002743d01007387 */ /* 0x0003e80000100600 */
[----:B-1----:R-:W2:Y:S01]  /*7740*/  LDL.LU R61, [R1+0x97c] ;  /* 0x00097c00013d7983 */ /* 0x002ea20000300800 */
[----:B------:R-:W-:Y:S02]  /*7750*/  PRMT R54, RZ, 0x7610, R54 ;  /* 0x00007610ff367816 */ /* 0x000fe40000000036 */
[----:B------:R-:W-:Y:S02]  /*7760*/  PRMT R55, RZ, 0x7610, R55 ;  /* 0x00007610ff377816 */ /* 0x000fe40000000037 */
[----:B------:R-:W-:Y:S02]  /*7770*/  PRMT R56, RZ, 0x7610, R56 ;  /* 0x00007610ff387816 */ /* 0x000fe40000000038 */
[----:B------:R-:W-:-:S02]  /*7780*/  PRMT R57, RZ, 0x7610, R57 ;  /* 0x00007610ff397816 */ /* 0x000fc40000000039 */
[----:B------:R-:W-:Y:S02]  /*7790*/  PRMT R15, RZ, 0x7610, R15 ;  /* 0x00007610ff0f7816 */ /* 0x000fe4000000000f */
[C---:B------:R-:W-:Y:S02]  /*77a0*/  @!P5 PRMT R54, R7.reuse, 0x7610, R54 ;  /* 0x000076100736d816 */ /* 0x040fe40000000036 */
[----:B------:R-:W-:Y:S02]  /*77b0*/  @!P5 PRMT R55, R7, 0x7632, R55 ;  /* 0x000076320737d816 */ /* 0x000fe40000000037 */
[C---:B------:R-:W-:Y:S02]  /*77c0*/  @!P5 PRMT R56, R6.reuse, 0x7610, R56 ;  /* 0x000076100638d816 */ /* 0x040fe40000000038 */
[----:B------:R-:W-:Y:S02]  /*77d0*/  @!P5 PRMT R57, R6, 0x7632, R57 ;  /* 0x000076320639d816 */ /* 0x000fe40000000039 */
[----:B------:R-:W-:-:S02]  /*77e0*/  LOP3.LUT P5, RZ, R37, 0x40, RZ, 0xc0, !PT ;  /* 0x0000004025ff7812 */ /* 0x000fc400078ac0ff */
[----:B------:R-:W-:Y:S01]  /*77f0*/  @!P4 PRMT R15, R42, 0x7632, R15 ;  /* 0x000076322a0fc816 */ /* 0x000fe2000000000f */
[----:B----4-:R1:W-:Y:S04]  /*7800*/  STL [R1+0x110], R11 ;  /* 0x0001100b01007387 */ /* 0x0103e80000100800 */
[----:B------:R4:W-:Y:S01]  /*7810*/  STL.S16 [R1+0x578], R15 ;  /* 0x0005780f01007387 */ /* 0x0009e20000100600 */
[----:B-1----:R-:W-:-:S03]  /*7820*/  MOV R11, RZ ;  /* 0x000000ff000b7202 */ /* 0x002fc60000000f00 */
[----:B----4-:R-:W4:Y:S04]  /*7830*/  LDL.LU R15, [R1+0x978] ;  /* 0x00097800010f7983 */ /* 0x010f280000300800 */
[----:B------:R-:W4:Y:S04]  /*7840*/  @!P5 LDG.E R11, desc[UR10][R48.64] ;  /* 0x0000000a300bd981 */ /* 0x000f28000c1e1900 */
[----:B------:R-:W4:Y:S04]  /*7850*/  LDL.LU.64 R48, [R1+0x588] ;  /* 0x0005880001307983 */ /* 0x000f280000300a00 */
[----:B------:R1:W-:Y:S02]  /*7860*/  STL [R1+0x14], R14 ;  /* 0x0000140e01007387 */ /* 0x0003e40000100800 */
[----:B-1----:R-:W-:-:S04]  /*7870*/  PRMT R14, RZ, 0x7610, R14 ;  /* 0x00007610ff0e7816 */ /* 0x002fc8000000000e */
[----:B------:R-:W-:-:S05]  /*7880*/  @!P3 PRMT R14, R18, 0x7632, R14 ;  /* 0x00007632120eb816 */ /* 0x000fca000000000e */
[----:B------:R1:W-:Y:S02]  /*7890*/  STL.S16 [R1+0x5b0], R14 ;  /* 0x0005b00e01007387 */ /* 0x0003e40000100600 */
[----:B-1----:R-:W-:-:S06]  /*78a0*/  HFMA2 R14, -RZ, RZ, 0, 0 ;  /* 0x00000000ff0e7431 */ /* 0x002fcc00000001ff */
[----:B------:R-:W4:Y:S01]  /*78b0*/  @!P5 LDG.E R14, desc[UR10][R32.64] ;  /* 0x0000000a200ed981 */ /* 0x000f22000c1e1900 */
[----:B------:R-:W-:-:S03]  /*78c0*/  PRMT R25, RZ, 0x7610, R25 ;  /* 0x00007610ff197816 */ /* 0x000fc60000000019 */
[----:B------:R-:W4:Y:S01]  /*78d0*/  LDL.LU.64 R32, [R1+0x268] ;  /* 0x0002680001207983 */ /* 0x000f220000300a00 */
[----:B------:R-:W-:Y:S02]  /*78e0*/  @!P2 PRMT R25, R38, 0x7632, R25 ;  /* 0x000076322619a816 */ /* 0x000fe40000000019 */
[----:B0-----:R-:W-:Y:S02]  /*78f0*/  PRMT R46, RZ, 0x7610, R46 ;  /* 0x00007610ff2e7816 */ /* 0x001fe4000000002e */
[----:B------:R-:W-:Y:S01]  /*7900*/  PRMT R24, RZ, 0x7610, R24 ;  /* 0x00007610ff187816 */ /* 0x000fe20000000018 */
[----:B------:R0:W-:Y:S01]  /*7910*/  STL.S16 [R1+0x520], R25 ;  /* 0x0005201901007387 */ /* 0x0001e20000100600 */
[C---:B------:R-:W-:Y:S02]  /*7920*/  @!P1 PRMT R46, R40.reuse, 0x7610, R46 ;  /* 0x00007610282e9816 */ /* 0x040fe4000000002e */
[----:B------:R-:W-:Y:S01]  /*7930*/  @!P1 PRMT R24, R40, 0x7632, R24 ;  /* 0x0000763228189816 */ /* 0x000fe20000000018 */
[----:B---3--:R1:W-:Y:S04]  /*7940*/  STL [R1+0x114], R13 ;  /* 0x0001140d01007387 */ /* 0x0083e80000100800 */
[----:B0-----:R-:W3:Y:S04]  /*7950*/  LDL.LU R25, [R1+0x960] ;  /* 0x0009600001197983 */ /* 0x001ee80000300800 */
[----:B------:R0:W-:Y:S01]  /*7960*/  STL.S16 [R1+0x270], R46 ;  /* 0x0002702e01007387 */ /* 0x0001e20000100600 */
[----:B-1----:R-:W-:-:S03]  /*7970*/  MOV R13, RZ ;  /* 0x000000ff000d7202 */ /* 0x002fc60000000f00 */
[----:B------:R1:W-:Y:S04]  /*7980*/  STL.S16 [R1+0x530], R24 ;  /* 0x0005301801007387 */ /* 0x0003e80000100600 */
[----:B------:R-:W3:Y:S04]  /*7990*/  @!P6 LDG.E R13, desc[UR10][R50.64] ;  /* 0x0000000a320de981 */ /* 0x000ee8000c1e1900 */
[----:B0-----:R-:W3:Y:S04]  /*79a0*/  LDL.LU.64 R46, [R1+0x4d8] ;  /* 0x0004d800012e7983 */ /* 0x001ee80000300a00 */
[----:B-1----:R-:W3:Y:S04]  /*79b0*/  LDL.LU R24, [R1+0x96c] ;  /* 0x00096c0001187983 */ /* 0x002ee80000300800 */
[----:B------:R-:W3:Y:S01]  /*79c0*/  LDL.LU.64 R50, [R1+0x590] ;  /* 0x0005900001327983 */ /* 0x000ee20000300a00 */
[----:B--2---:R-:W-:-:S04]  /*79d0*/  PRMT R61, RZ, 0x7610, R61 ;  /* 0x00007610ff3d7816 */ /* 0x004fc8000000003d */
[----:B------:R-:W-:-:S05]  /*79e0*/  @!P4 PRMT R61, R41, 0x7610, R61 ;  /* 0x00007610293dc816 */ /* 0x000fca000000003d */
[----:B------:R0:W-:Y:S04]  /*79f0*/  STL.S16 [R1+0x59c], R61 ;  /* 0x00059c3d01007387 */ /* 0x0001e80000100600 */
[----:B0-----:R-:W2:Y:S04]  /*7a00*/  LDL.LU R61, [R1+0x974] ;  /* 0x00097400013d7983 */ /* 0x001ea80000300800 */
[----:B------:R0:W-:Y:S02]  /*7a10*/  STL [R1+0x10], R0 ;  /* 0x0000100001007387 */ /* 0x0001e40000100800 */
[----:B0-----:R-:W-:-:S04]  /*7a20*/  PRMT R0, RZ, 0x7610, R0 ;  /* 0x00007610ff007816 */ /* 0x001fc80000000000 */
[----:B------:R-:W-:Y:S02]  /*7a30*/  @!P0 PRMT R0, R20, 0x7610, R0 ;  /* 0x0000761014008816 */ /* 0x000fe40000000000 */
[----:B------:R-:W-:Y:S01]  /*7a40*/  LOP3.LUT P0, RZ, R37, 0x10, RZ, 0xc0, !PT ;  /* 0x0000001025ff7812 */ /* 0x000fe2000780c0ff */
[----:B----4-:R0:W-:Y:S02]  /*7a50*/  STL [R1+0x118], R15 ;  /* 0x0001180f01007387 */ /* 0x0101e40000100800 */
[----:B0-----:R-:W-:-:S10]  /*7a60*/  MOV R15, RZ ;  /* 0x000000ff000f7202 */ /* 0x001fd40000000f00 */
[----:B------:R-:W4:Y:S04]  /*7a70*/  @!P0 LDG.E R15, desc[UR10][R48.64] ;  /* 0x0000000a300f8981 */ /* 0x000f28000c1e1900 */
[----:B------:R-:W4:Y:S04]  /*7a80*/  LDL.LU.64 R48, [R1+0x4f8] ;  /* 0x0004f80001307983 */ /* 0x000f280000300a00 */
[----:B------:R0:W-:Y:S01]  /*7a90*/  STL [R1+0x1c], R26 ;  /* 0x00001c1a01007387 */ /* 0x0001e20000100800 */
[----:B------:R-:W-:Y:S02]  /*7aa0*/  LOP3.LUT P3, RZ, R37, 0x8, RZ, 0xc0, !PT ;  /* 0x0000000825ff7812 */ /* 0x000fe4000786c0ff */
[----:B0-----:R-:W-:-:S04]  /*7ab0*/  PRMT R26, RZ, 0x7610, R26 ;  /* 0x00007610ff1a7816 */ /* 0x001fc8000000001a */
[----:B------:R-:W-:-:S05]  /*7ac0*/  @!P1 PRMT R26, R39, 0x7632, R26 ;  /* 0x00007632271a9816 */ /* 0x000fca000000001a */
[----:B------:R0:W-:Y:S02]  /*7ad0*/  STL.S16 [R1+0x5a0], R26 ;  /* 0x0005a01a01007387 */ /* 0x0001e40000100600 */
[----:B0-----:R-:W-:-:S06]  /*7ae0*/  MOV R26, RZ ;  /* 0x000000ff001a7202 */ /* 0x001fcc0000000f00 */
[----:B------:R-:W4:Y:S04]  /*7af0*/  @!P3 LDG.E R26, desc[UR10][R32.64] ;  /* 0x0000000a201ab981 */ /* 0x000f28000c1e1900 */
[----:B------:R-:W4:Y:S01]  /*7b00*/  LDL.LU.64 R32, [R1+0x580] ;  /* 0x0005800001207983 */ /* 0x000f220000300a00 */
[----:B------:R-:W-:-:S03]  /*7b10*/  LOP3.LUT P4, RZ, R37, 0x4, RZ, 0xc0, !PT ;  /* 0x0000000425ff7812 */ /* 0x000fc6000788c0ff */
[----:B---3--:R0:W-:Y:S02]  /*7b20*/  STL [R1+0x120], R25 ;  /* 0x0001201901007387 */ /* 0x0081e40000100800 */
[----:B0-----:R-:W-:Y:S02]  /*7b30*/  MOV R25, RZ ;  /* 0x000000ff00197202 */ /* 0x001fe40000000f00 */
[----:B------:R0:W-:Y:S06]  /*7b40*/  STL [R1+0x11c], R24 ;  /* 0x00011c1801007387 */ /* 0x0001ec0000100800 */
[----:B------:R-:W3:Y:S01]  /*7b50*/  @!P4 LDG.E R25, desc[UR10][R46.64] ;  /* 0x0000000a2e19c981 */ /* 0x000ee2000c1e1900 */
[----:B0-----:R-:W-:-:S03]  /*7b60*/  HFMA2 R24, -RZ, RZ, 0, 0 ;  /* 0x00000000ff187431 */ /* 0x001fc600000001ff */
[----:B------:R-:W3:Y:S04]  /*7b70*/  LDL.LU.64 R46, [R1+0x570] ;  /* 0x00057000012e7983 */ /* 0x000ee80000300a00 */
[----:B------:R0:W3:Y:S04]  /*7b80*/  @!P0 LDG.E R24, desc[UR10][R50.64] ;  /* 0x0000000a32188981 */ /* 0x0000e8000c1e1900 */
[----:B------:R-:W0:Y:S01]  /*7b90*/  LDL.LU R50, [R1+0x964] ;  /* 0x0009640001327983 */ /* 0x000e220000300800 */
[----:B--2---:R-:W-:-:S04]  /*7ba0*/  PRMT R61, RZ, 0x7610, R61 ;  /* 0x00007610ff3d7816 */ /* 0x004fc8000000003d */
[----:B------:R-:W-:-:S05]  /*7bb0*/  @!P1 PRMT R61, R39, 0x7610, R61 ;  /* 0x00007610273d9816 */ /* 0x000fca000000003d */
[----:B------:R1:W-:Y:S04]  /*7bc0*/  STL.S16 [R1+0x588], R61 ;  /* 0x0005883d01007387 */ /* 0x0003e80000100600 */
[----:B-1----:R-:W2:Y:S04]  /*7bd0*/  LDL.LU R61, [R1+0x968] ;  /* 0x00096800013d7983 */ /* 0x002ea80000300800 */
[----:B------:R1:W-:Y:S02]  /*7be0*/  STL [R1+0x20], R28 ;  /* 0x0000201c01007387 */ /* 0x0003e40000100800 */
[----:B-1----:R-:W-:-:S04]  /*7bf0*/  PRMT R28, RZ, 0x7610, R28 ;  /* 0x00007610ff1c7816 */ /* 0x002fc8000000001c */
[----:B------:R-:W-:-:S05]  /*7c00*/  @!P2 PRMT R28, R21, 0x7632, R28 ;  /* 0x00007632151ca816 */ /* 0x000fca000000001c */
[----:B------:R1:W-:Y:S02]  /*7c10*/  STL.S16 [R1+0x594], R28 ;  /* 0x0005941c01007387 */ /* 0x0003e40000100600 */
[----:B-1----:R-:W-:-:S06]  /*7c20*/  HFMA2 R28, -RZ, RZ, 0, 0 ;  /* 0x00000000ff1c7431 */ /* 0x002fcc00000001ff */
[----:B----4-:R1:W4:Y:S01]  /*7c30*/  @!P3 LDG.E R28, desc[UR10][R48.64] ;  /* 0x0000000a301cb981 */ /* 0x010322000c1e1900 */
[----:B------:R-:W-:-:S03]  /*7c40*/  LOP3.LUT P3, RZ, R60, 0x200, RZ, 0xc0, !PT ;  /* 0x000002003cff7812 */ /* 0x000fc6000786c0ff */
[----:B------:R1:W-:Y:S04]  /*7c50*/  STL [R1+0x24], R30 ;  /* 0x0000241e01007387 */ /* 0x0003e80000100800 */
[----:B------:R-:W-:Y:S01]  /*7c60*/  STL [R1+0x28], R36 ;  /* 0x0000282401007387 */ /* 0x000fe20000100800 */
[----:B------:R-:W-:-:S03]  /*7c70*/  LOP3.LUT P1, RZ, R37, 0x2, RZ, 0xc0, !PT ;  /* 0x0000000225ff7812 */ /* 0x000fc6000782c0ff */
[----:B------:R-:W4:Y:S01]  /*7c80*/  LDL.LU R48, [R1+0x958] ;  /* 0x0009580001307983 */ /* 0x000f220000300800 */
[----:B-1----:R-:W-:-:S04]  /*7c90*/  PRMT R30, RZ, 0x7610, R30 ;  /* 0x00007610ff1e7816 */ /* 0x002fc8000000001e */
[----:B------:R-:W-:-:S05]  /*7ca0*/  @!P3 PRMT R30, R10, 0x7632, R30 ;  /* 0x000076320a1eb816 */ /* 0x000fca000000001e */
[----:B------:R1:W-:Y:S02]  /*7cb0*/  STL.S16 [R1+0x5a4], R30 ;  /* 0x0005a41e01007387 */ /* 0x0003e40000100600 */
[----:B-1----:R-:W-:-:S06]  /*7cc0*/  HFMA2 R30, -RZ, RZ, 0, 0 ;  /* 0x00000000ff1e7431 */ /* 0x002fcc00000001ff */
[----:B------:R-:W4:Y:S01]  /*7cd0*/  @!P4 LDG.E R30, desc[UR10][R32.64] ;  /* 0x0000000a201ec981 */ /* 0x000f22000c1e1900 */
[----:B------:R-:W-:Y:S02]  /*7ce0*/  LOP3.LUT P4, RZ, R60, 0x100, RZ, 0xc0, !PT ;  /* 0x000001003cff7812 */ /* 0x000fe4000788c0ff */
[----:B------:R-:W-:Y:S01]  /*7cf0*/  PRMT R36, RZ, 0x7610, R36 ;  /* 0x00007610ff247816 */ /* 0x000fe20000000024 */
[----:B------:R-:W-:Y:S01]  /*7d00*/  STL [R1+0x124], R23 ;  /* 0x0001241701007387 */ /* 0x000fe20000100800 */
[----:B------:R-:W-:-:S03]  /*7d10*/  PRMT R45, RZ, 0x7610, R45 ;  /* 0x00007610ff2d7816 */ /* 0x000fc6000000002d */
[----:B------:R-:W-:Y:S04]  /*7d20*/  STL [R1+0x128], R27 ;  /* 0x0001281b01007387 */ /* 0x000fe80000100800 */
[----:B------:R-:W-:Y:S02]  /*7d30*/  STL [R1+0x12c], R2 ;  /* 0x00012c0201007387 */ /* 0x000fe40000100800 */
[----:B------:R-:W-:Y:S02]  /*7d40*/  @!P4 PRMT R36, R12, 0x7632, R36 ;  /* 0x000076320c24c816 */ /* 0x000fe40000000024 */
[----:B------:R-:W4:Y:S04]  /*7d50*/  LDL.LU.64 R32, [R1+0x568] ;  /* 0x0005680001207983 */ /* 0x000f280000300a00 */
[----:B------:R1:W-:Y:S02]  /*7d60*/  STL.S16 [R1+0x580], R36 ;  /* 0x0005802401007387 */ /* 0x0003e40000100600 */
[----:B-1----:R-:W-:-:S06]  /*7d70*/  HFMA2 R36, -RZ, RZ, 0, 0 ;  /* 0x00000000ff247431 */ /* 0x002fcc00000001ff */
[----:B---3--:R1:W3:Y:S04]  /*7d80*/  @!P1 LDG.E R36, desc[UR10][R46.64] ;  /* 0x0000000a2e249981 */ /* 0x0082e8000c1e1900 */
[----:B------:R-:W1:Y:S01]  /*7d90*/  LDL.LU.64 R46, [R1+0x940] ;  /* 0x00094000012e7983 */ /* 0x000e620000300a00 */
[----:B0-----:R-:W-:-:S04]  /*7da0*/  PRMT R50, RZ, 0x7610, R50 ;  /* 0x00007610ff327816 */ /* 0x001fc80000000032 */
[----:B------:R-:W-:-:S05]  /*7db0*/  @!P2 PRMT R50, R38, 0x7610, R50 ;  /* 0x000076102632a816 */ /* 0x000fca0000000032 */
[----:B------:R0:W-:Y:S04]  /*7dc0*/  STL.S16 [R1+0x26c], R50 ;  /* 0x00026c3201007387 */ /* 0x0001e80000100600 */
[----:B0-----:R-:W3:Y:S01]  /*7dd0*/  LDL.LU.64 R50, [R1+0x260] ;  /* 0x0002600001327983 */ /* 0x001ee20000300a00 */
[----:B--2---:R-:W-:-:S04]  /*7de0*/  PRMT R61, RZ, 0x7610, R61 ;  /* 0x00007610ff3d7816 */ /* 0x004fc8000000003d */
[----:B------:R-:W-:-:S05]  /*7df0*/  @!P2 PRMT R61, R21, 0x7610, R61 ;  /* 0x00007610153da816 */ /* 0x000fca000000003d */
[----:B------:R0:W-:Y:S04]  /*7e00*/  STL.S16 [R1+0x58c], R61 ;  /* 0x00058c3d01007387 */ /* 0x0001e80000100600 */
[----:B0-----:R-:W2:Y:S01]  /*7e10*/  LDL.LU R61, [R1+0x95c] ;  /* 0x00095c00013d7983 */ /* 0x001ea20000300800 */
[----:B------:R-:W-:Y:S02]  /*7e20*/  MOV R23, RZ ;  /* 0x000000ff00177202 */ /* 0x000fe40000000f00 */
[----:B----4-:R-:W-:-:S04]  /*7e30*/  PRMT R48, RZ, 0x7610, R48 ;  /* 0x00007610ff307816 */ /* 0x010fc80000000030 */
[----:B------:R-:W-:-:S05]  /*7e40*/  @!P3 PRMT R48, R8, 0x7610, R48 ;  /* 0x000076100830b816 */ /* 0x000fca0000000030 */
[----:B------:R0:W-:Y:S04]  /*7e50*/  STL.S16 [R1+0x268], R48 ;  /* 0x0002683001007387 */ /* 0x0001e80000100600 */
[----:B0-----:R-:W4:Y:S01]  /*7e60*/  LDL.LU.64 R48, [R1+0x4b0] ;  /* 0x0004b00001307983 */ /* 0x001f220000300a00 */
[----:B-1----:R-:W-:-:S04]  /*7e70*/  PRMT R47, RZ, 0x7610, R47 ;  /* 0x00007610ff2f7816 */ /* 0x002fc8000000002f */
[----:B------:R-:W-:-:S05]  /*7e80*/  @!P5 PRMT R47, R14, 0x7610, R47 ;  /* 0x000076100e2fd816 */ /* 0x000fca000000002f */
[----:B------:R0:W-:Y:S04]  /*7e90*/  STL.S16 [R1+0x570], R47 ;  /* 0x0005702f01007387 */ /* 0x0001e80000100600 */
[----:B0-----:R-:W4:Y:S04]  /*7ea0*/  LDL.LU R47, [R1+0x934] ;  /* 0x00093400012f7983 */ /* 0x001f280000300800 */
[----:B---3--:R-:W3:Y:S04]  /*7eb0*/  @!P1 LDG.E R23, desc[UR10][R50.64] ;  /* 0x0000000a32179981 */ /* 0x008ee8000c1e1900 */
[----:B------:R-:W3:Y:S01]  /*7ec0*/  LDL.LU.64 R50, [R1+0x258] ;  /* 0x0002580001327983 */ /* 0x000ee20000300a00 */
[----:B--2---:R-:W-:-:S04]  /*7ed0*/  PRMT R61, RZ, 0x7610, R61 ;  /* 0x00007610ff3d7816 */ /* 0x004fc8000000003d */
[----:B------:R-:W-:-:S05]  /*7ee0*/  @!P3 PRMT R61, R10, 0x7610, R61 ;  /* 0x000076100a3db816 */ /* 0x000fca000000003d */
[----:B------:R0:W-:Y:S04]  /*7ef0*/  STL.S16 [R1+0x590], R61 ;  /* 0x0005903d01007387 */ /* 0x0001e80000100600 */
[----:B0-----:R-:W2:Y:S01]  /*7f00*/  LDL.LU R61, [R1+0x950] ;  /* 0x00095000013d7983 */ /* 0x001ea20000300800 */
[----:B------:R-:W-:Y:S02]  /*7f10*/  LOP3.LUT P2, RZ, R37, 0x1, RZ, 0xc0, !PT ;  /* 0x0000000125ff7812 */ /* 0x000fe4000784c0ff */
[----:B------:R-:W-:Y:S02]  /*7f20*/  @!P3 PRMT R45, R8, 0x7632, R45 ;  /* 0x00007632082db816 */ /* 0x000fe4000000002d */
[----:B------:R-:W-:Y:S02]  /*7f30*/  MOV R27, RZ ;  /* 0x000000ff001b7202 */ /* 0x000fe40000000f00 */
[----:B------:R-:W-:-:S02]  /*7f40*/  MOV R2, RZ ;  /* 0x000000ff00027202 */ /* 0x000fc40000000f00 */
[----:B------:R-:W-:Y:S01]  /*7f50*/  PRMT R46, RZ, 0x7610, R46 ;  /* 0x00007610ff2e7816 */ /* 0x000fe2000000002e */
[----:B------:R0:W-:Y:S03]  /*7f60*/  STL.S16 [R1+0x4fc], R45 ;  /* 0x0004fc2d01007387 */ /* 0x0001e60000100600 */
[----:B------:R-:W-:-:S05]  /*7f70*/  @!P5 PRMT R46, R11, 0x7632, R46 ;  /* 0x000076320b2ed816 */ /* 0x000fca000000002e */
[----:B------:R1:W-:Y:S04]  /*7f80*/  STL.S16 [R1+0x4d8], R46 ;  /* 0x0004d82e01007387 */ /* 0x0003e80000100600 */
[----:B0-----:R-:W3:Y:S04]  /*7f90*/  LDL.LU R45, [R1+0x954] ;  /* 0x00095400012d7983 */ /* 0x001ee80000300800 */
[----:B-1----:R-:W3:Y:S04]  /*7fa0*/  LDL.LU R46, [R1+0x938] ;  /* 0x00093800012e7983 */ /* 0x002ee80000300800 */
[----:B----4-:R-:W4:Y:S04]  /*7fb0*/  @!P2 LDG.E R27, desc[UR10][R48.64] ;  /* 0x0000000a301ba981 */ /* 0x010f28000c1e1900 */
[----:B------:R-:W4:Y:S01]  /*7fc0*/  LDL.LU.64 R48, [R1+0x560] ;  /* 0x0005600001307983 */ /* 0x000f220000300a00 */
[----:B------:R-:W-:-:S04]  /*7fd0*/  PRMT R47, RZ, 0x7610, R47 ;  /* 0x00007610ff2f7816 */ /* 0x000fc8000000002f */
[----:B------:R-:W-:-:S05]  /*7fe0*/  @!P0 PRMT R47, R24, 0x7610, R47 ;  /* 0x00007610182f8816 */ /* 0x000fca000000002f */
[----:B------:R0:W-:Y:S04]  /*7ff0*/  STL.S16 [R1+0x560], R47 ;  /* 0x0005602f01007387 */ /* 0x0001e80000100600 */
[----:B0-----:R-:W4:Y:S01]  /*8000*/  LDL.LU R47, [R1+0x918] ;  /* 0x00091800012f7983 */ /* 0x001f220000300800 */
[----:B--2---:R-:W-:-:S13]  /*8010*/  LOP3.LUT P3, RZ, R61, 0x80000000, RZ, 0xc0, !PT ;  /* 0x800000003dff7812 */ /* 0x004fda000786c0ff */
[----:B---3--:R0:W2:Y:S04]  /*8020*/  @!P3 LDG.E R2, desc[UR10][R50.64] ;  /* 0x0000000a3202b981 */ /* 0x0080a8000c1e1900 */
[----:B------:R-:W0:Y:S04]  /*8030*/  LDL.LU.64 R50, [R1+0x928] ;  /* 0x0009280001327983 */ /* 0x000e280000300a00 */
[----:B------:R1:W-:Y:S02]  /*8040*/  STL [R1+0x30], R31 ;  /* 0x0000301f01007387 */ /* 0x0003e40000100800 */
[----:B-1----:R-:W-:-:S04]  /*8050*/  PRMT R31, RZ, 0x7610, R31 ;  /* 0x00007610ff1f7816 */ /* 0x002fc8000000001f */
[----:B------:R-:W-:Y:S01]  /*8060*/  @!P6 PRMT R31, R16, 0x7632, R31 ;  /* 0x00007632101fe816 */ /* 0x000fe2000000001f */
[----:B------:R1:W-:Y:S01]  /*8070*/  STL [R1+0x2c], R29 ;  /* 0x00002c1d01007387 */ /* 0x0003e20000100800 */
[----:B------:R-:W-:-:S03]  /*8080*/  LOP3.LUT R60, R60, 0xffffff7f, RZ, 0xc0, !PT ;  /* 0xffffff7f3c3c7812 */ /* 0x000fc600078ec0ff */
[----:B------:R3:W-:Y:S01]  /*8090*/  STL.S16 [R1+0x56c], R31 ;  /* 0x00056c1f01007387 */ /* 0x0007e20000100600 */
[----:B-1----:R-:W-:Y:S01]  /*80a0*/  PRMT R29, RZ, 0x7610, R29 ;  /* 0x00007610ff1d7816 */ /* 0x002fe2000000001d */
[----:B---3--:R-:W-:-:S03]  /*80b0*/  HFMA2 R31, -RZ, RZ, 0, 0 ;  /* 0x00000000ff1f7431 */ /* 0x008fc600000001ff */
[----:B------:R-:W-:Y:S02]  /*80c0*/  @!P5 PRMT R29, R14, 0x7632, R29 ;  /* 0x000076320e1dd816 */ /* 0x000fe4000000001d */
[----:B------:R-:W-:Y:S01]  /*80d0*/  @P3 LOP3.LUT R60, R60, 0x80, RZ, 0xfc, !PT ;  /* 0x000000803c3c3812 */ /* 0x000fe200078efcff */
[----:B----4-:R-:W3:Y:S01]  /*80e0*/  @!P3 LDG.E R31, desc[UR10][R48.64] ;  /* 0x0000000a301fb981 */ /* 0x010ee2000c1e1900 */
[----:B------:R-:W-:-:S03]  /*80f0*/  LOP3.LUT P3, RZ, R37, 0x8, RZ, 0xc0, !PT ;  /* 0x0000000825ff7812 */ /* 0x000fc6000786c0ff */
[----:B------:R1:W-:Y:S01]  /*8100*/  STL.S16 [R1+0x574], R29 ;  /* 0x0005741d01007387 */ /* 0x0003e20000100600 */
[----:B------:R-:W-:Y:S02]  /*8110*/  PRMT R45, RZ, 0x7610, R45 ;  /* 0x00007610ff2d7816 */ /* 0x000fe4000000002d */
[----:B------:R-:W-:Y:S01]  /*8120*/  PRMT R46, RZ, 0x7610, R46 ;  /* 0x00007610ff2e7816 */ /* 0x000fe2000000002e */
[----:B------:R-:W-:Y:S04]  /*8130*/  STL.64 [R1+0x7c0], R56 ;  /* 0x0007c03801007387 */ /* 0x000fe80000100a00 */
[----:B------:R-:W-:Y:S01]  /*8140*/  STL [R1+0x83c], R56 ;  /* 0x00083c3801007387 */ /* 0x000fe20000100800 */
[----:B-1----:R-:W-:Y:S01]  /*8150*/  HFMA2 R29, -RZ, RZ, 0, 0 ;  /* 0x00000000ff1d7431 */ /* 0x002fe200000001ff */
[----:B------:R-:W-:-:S02]  /*8160*/  @!P4 PRMT R45, R9, 0x7610, R45 ;  /* 0x00007610092dc816 */ /* 0x000fc4000000002d */
[----:B------:R-:W-:Y:S04]  /*8170*/  STL [R1+0x89c], R56 ;  /* 0x00089c3801007387 */ /* 0x000fe80000100800 */
[----:B------:R1:W4:Y:S01]  /*8180*/  @!P2 LDG.E R29, desc[UR10][R32.64] ;  /* 0x0000000a201da981 */ /* 0x000322000c1e1900 */
[----:B------:R-:W-:-:S03]  /*8190*/  @!P0 PRMT R46, R15, 0x7632, R46 ;  /* 0x000076320f2e8816 */ /* 0x000fc6000000002e */
[----:B------:R-:W2:Y:S04]  /*81a0*/  LDL.LU R48, [R1+0x920] ;  /* 0x0009200001307983 */ /* 0x000ea80000300800 */
[----:B------:R-:W1:Y:S04]  /*81b0*/  LDL.LU R32, [R1+0x930] ;  /* 0x0009300001207983 */ /* 0x000e680000300800 */
[----:B------:R0:W-:Y:S04]  /*81c0*/  STL.S16 [R1+0x264], R45 ;  /* 0x0002642d01007387 */ /* 0x0001e80000100600 */
[----:B------:R0:W-:Y:S04]  /*81d0*/  STL.S16 [R1+0x4b0], R46 ;  /* 0x0004b02e01007387 */ /* 0x0001e80000100600 */
[----:B0-----:R-:W3:Y:S04]  /*81e0*/  LDL.LU R45, [R1+0x94c] ;  /* 0x00094c00012d7983 */ /* 0x001ee80000300800 */
[----:B------:R-:W4:Y:S01]  /*81f0*/  LDL.LU R46, [R1+0x91c] ;  /* 0x00091c00012e7983 */ /* 0x000f220000300800 */
[----:B------:R-:W-:-:S04]  /*8200*/  PRMT R47, RZ, 0x7610, R47 ;  /* 0x00007610ff2f7816 */ /* 0x000fc8000000002f */
[----:B------:R-:W-:Y:S02]  /*8210*/  @!P3 PRMT R47, R26, 0x7610, R47 ;  /* 0x000076101a2fb816 */ /* 0x000fe4000000002f */
[----:B------:R-:W-:Y:S02]  /*8220*/  PRMT R57, RZ, 0x7610, R57 ;  /* 0x00007610ff397816 */ /* 0x000fe40000000039 */
[----:B------:R-:W-:Y:S02]  /*8230*/  PRMT R56, RZ, 0x7610, R56 ;  /* 0x00007610ff387816 */ /* 0x000fe40000000038 */
[----:B------:R-:W-:Y:S02]  /*8240*/  @!P4 PRMT R57, R12, 0x7610, R57 ;  /* 0x000076100c39c816 */ /* 0x000fe40000000039 */
[----:B------:R-:W-:-:S03]  /*8250*/  @!P5 PRMT R56, R11, 0x7610, R56 ;  /* 0x000076100b38d816 */ /* 0x000fc60000000038 */
[----:B------:R-:W-:Y:S04]  /*8260*/  STL.S16 [R1+0x4f8], R57 ;  /* 0x0004f83901007387 */ /* 0x000fe80000100600 */
[----:B------:R0:W-:Y:S04]  /*8270*/  STL.S16 [R1+0x260], R56 ;  /* 0x0002603801007387 */ /* 0x0001e80000100600 */
[----:B0-----:R-:W2:Y:S01]  /*8280*/  LDL.LU.64 R56, [R1+0x488] ;  /* 0x0004880001387983 */ /* 0x001ea20000300a00 */
[----:B------:R-:W-:Y:S02]  /*8290*/  PRMT R51, RZ, 0x7610, R51 ;  /* 0x00007610ff337816 */ /* 0x000fe40000000033 */
[----:B------:R-:W-:-:S02]  /*82a0*/  PRMT R50, RZ, 0x7610, R50 ;  /* 0x00007610ff327816 */ /* 0x000fc40000000032 */
[----:B------:R-:W-:Y:S02]  /*82b0*/  @!P6 PRMT R51, R13, 0x7632, R51 ;  /* 0x000076320d33e816 */ /* 0x000fe40000000033 */
[----:B------:R-:W-:-:S03]  /*82c0*/  @!P6 PRMT R50, R16, 0x7610, R50 ;  /* 0x000076101032e816 */ /* 0x000fc60000000032 */
[----:B------:R-:W-:Y:S04]  /*82d0*/  STL.S16 [R1+0x4b4], R51 ;  /* 0x0004b43301007387 */ /* 0x000fe80000100600 */
[----:B------:R0:W-:Y:S04]  /*82e0*/  STL.S16 [R1+0x568], R50 ;  /* 0x0005683201007387 */ /* 0x0001e80000100600 */
[----:B0-----:R-:W2:Y:S04]  /*82f0*/  LDL.LU.64 R50, [R1+0x250] ;  /* 0x0002500001327983 */ /* 0x001ea80000300a00 */
[----:B------:R0:W-:Y:S04]  /*8300*/  STL.S16 [R1+0x254], R47 ;  /* 0x0002542f01007387 */ /* 0x0001e80000100600 */
[----:B0-----:R-:W2:Y:S04]  /*8310*/  LDL.LU R47, [R1+0x914] ;  /* 0x00091400012f7983 */ /* 0x001ea80000300800 */
[----:B------:R0:W-:Y:S01]  /*8320*/  STL [R1+0x34], R5 ;  /* 0x0000340501007387 */ /* 0x0001e20000100800 */
[----:B------:R-:W-:-:S02]  /*8330*/  LOP3.LUT P5, RZ, R61, 0x20000000, RZ, 0xc0, !PT ;  /* 0x200000003dff7812 */ /* 0x000fc400078ac0ff */
[----:B0-----:R-:W-:Y:S02]  /*8340*/  PRMT R5, RZ, 0x7610, R5 ;  /* 0x00007610ff057816 */ /* 0x001fe40000000005 */
[----:B-1----:R-:W-:-:S04]  /*8350*/  PRMT R32, RZ, 0x7610, R32 ;  /* 0x00007610ff207816 */ /* 0x002fc80000000020 */
[----:B------:R-:W-:-:S05]  /*8360*/  @!P6 PRMT R32, R13, 0x7610, R32 ;  /* 0x000076100d20e816 */ /* 0x000fca0000000020 */
[----:B------:R0:W-:Y:S01]  /*8370*/  STL.S16 [R1+0x25c], R32 ;  /* 0x00025c2001007387 */ /* 0x0001e20000100600 */
[----:B---3--:R-:W-:-:S03]  /*8380*/  PRMT R45, RZ, 0x7610, R45 ;  /* 0x00007610ff2d7816 */ /* 0x008fc6000000002d */
[----:B0-----:R-:W3:Y:S01]  /*8390*/  LDL.LU.64 R32, [R1+0x558] ;  /* 0x0005580001207983 */ /* 0x001ee20000300a00 */
[----:B----4-:R-:W-:Y:S02]  /*83a0*/  PRMT R46, RZ, 0x7610, R46 ;  /* 0x00007610ff2e7816 */ /* 0x010fe4000000002e */
[----:B------:R-:W-:Y:S02]  /*83b0*/  @!P4 PRMT R45, R9, 0x7632, R45 ;  /* 0x00007632092dc816 */ /* 0x000fe4000000002d */
[----:B------:R-:W-:Y:S02]  /*83c0*/  LOP3.LUT P4, RZ, R61, 0x40000000, RZ, 0xc0, !PT ;  /* 0x400000003dff7812 */ /* 0x000fe4000788c0ff */
[----:B------:R-:W-:Y:S02]  /*83d0*/  @!P3 PRMT R46, R26, 0x7632, R46 ;  /* 0x000076321a2eb816 */ /* 0x000fe4000000002e */
[----:B------:R-:W-:Y:S02]  /*83e0*/  @!P0 PRMT R5, R24, 0x7632, R5 ;  /* 0x0000763218058816 */ /* 0x000fe40000000005 */
[----:B--2---:R-:W-:Y:S01]  /*83f0*/  PRMT R48, RZ, 0x7610, R48 ;  /* 0x00007610ff307816 */ /* 0x004fe20000000030 */
[----:B------:R0:W-:Y:S04]  /*8400*/  STL [R1+0x130], R3 ;  /* 0x0001300301007387 */ /* 0x0001e80000100800 */
[----:B------:R1:W-:Y:S01]  /*8410*/  STL.S16 [R1+0x48c], R46 ;  /* 0x00048c2e01007387 */ /* 0x0003e20000100600 */
[----:B------:R-:W-:-:S03]  /*8420*/  @!P0 PRMT R48, R15, 0x7610, R48 ;  /* 0x000076100f308816 */ /* 0x000fc60000000030 */
[----:B------:R2:W-:Y:S01]  /*8430*/  STL.S16 [R1+0x564], R5 ;  /* 0x0005640501007387 */ /* 0x0005e20000100600 */
[----:B0-----:R-:W-:-:S03]  /*8440*/  MOV R3, RZ ;  /* 0x000000ff00037202 */ /* 0x001fc60000000f00 */
[----:B-1----:R-:W4:Y:S01]  /*8450*/  LDL.LU R46, [R1+0x910] ;  /* 0x00091000012e7983 */ /* 0x002f220000300800 */
[----:B--2---:R-:W-:-:S03]  /*8460*/  MOV R5, RZ ;  /* 0x000000ff00057202 */ /* 0x004fc60000000f00 */
[----:B------:R0:W-:Y:S04]  /*8470*/  STL.S16 [R1+0x258], R48 ;  /* 0x0002583001007387 */ /* 0x0001e80000100600 */
[----:B0-----:R-:W2:Y:S04]  /*8480*/  LDL.LU.64 R48, [R1+0x468] ;  /* 0x0004680001307983 */ /* 0x001ea80000300a00 */
[----:B------:R-:W2:Y:S04]  /*8490*/  @!P4 LDG.E R3, desc[UR10][R56.64] ;  /* 0x0000000a3803c981 */ /* 0x000ea8000c1e1900 */
[----:B------:R-:W2:Y:S04]  /*84a0*/  LDL.LU.64 R56, [R1+0x548] ;  /* 0x0005480001387983 */ /* 0x000ea80000300a00 */
[----:B------:R-:W2:Y:S04]  /*84b0*/  @!P5 LDG.E R5, desc[UR10][R50.64] ;  /* 0x0000000a3205d981 */ /* 0x000ea8000c1e1900 */
[----:B------:R-:W2:Y:S01]  /*84c0*/  LDL.LU.64 R50, [R1+0x248] ;  /* 0x0002480001327983 */ /* 0x000ea20000300a00 */
[----:B------:R-:W-:-:S04]  /*84d0*/  PRMT R47, RZ, 0x7610, R47 ;  /* 0x00007610ff2f7816 */ /* 0x000fc8000000002f */
[----:B------:R-:W-:-:S05]  /*84e0*/  @!P3 PRMT R47, R28, 0x7610, R47 ;  /* 0x000076101c2fb816 */ /* 0x000fca000000002f */
[----:B------:R0:W-:Y:S04]  /*84f0*/  STL.S16 [R1+0x558], R47 ;  /* 0x0005582f01007387 */ /* 0x0001e80000100600 */
[----:B0-----:R-:W2:Y:S01]  /*8500*/  LDL.LU R47, [R1+0x90c] ;  /* 0x00090c00012f7983 */ /* 0x001ea20000300800 */
[----:B------:R-:W-:-:S03]  /*8510*/  LOP3.LUT R60, R60, 0xffffffbf, RZ, 0xc0, !PT ;  /* 0xffffffbf3c3c7812 */ /* 0x000fc600078ec0ff */
[----:B------:R0:W-:Y:S01]  /*8520*/  STL [R1+0x134], R4 ;  /* 0x0001340401007387 */ /* 0x0001e20000100800 */
[----:B------:R-:W-:Y:S01]  /*8530*/  @P4 LOP3.LUT R60, R60, 0x40, RZ, 0xfc, !PT ;  /* 0x000000403c3c4812 */ /* 0x000fe200078efcff */
[----:B0-----:R-:W-:Y:S02]  /*8540*/  HFMA2 R4, -RZ, RZ, 0, 0 ;  /* 0x00000000ff047431 */ /* 0x001fe400000001ff */
[----:B------:R0:W-:Y:S01]  /*8550*/  STL [R1+0x38], R7 ;  /* 0x0000380701007387 */ /* 0x0001e20000100800 */
[C---:B------:R-:W-:Y:S02]  /*8560*/  LOP3.LUT P6, RZ, R61.reuse, 0x10000000, RZ, 0xc0, !PT ;  /* 0x100000003dff7812 */ /* 0x040fe400078cc0ff */
[----:B------:R-:W-:Y:S02]  /*8570*/  LOP3.LUT P0, RZ, R61, 0x8000000, RZ, 0xc0, !PT ;  /* 0x080000003dff7812 */ /* 0x000fe4000780c0ff */
[----:B0-----:R-:W-:Y:S01]  /*8580*/  PRMT R7, RZ, 0x7610, R7 ;  /* 0x00007610ff077816 */ /* 0x001fe20000000007 */
[----:B---3--:R-:W3:Y:S01]  /*8590*/  @!P4 LDG.E R4, desc[UR10][R32.64] ;  /* 0x0000000a2004c981 */ /* 0x008ee2000c1e1900 */
[----:B------:R-:W-:-:S02]  /*85a0*/  LOP3.LUT P4, RZ, R37, 0x4, RZ, 0xc0, !PT ;  /* 0x0000000425ff7812 */ /* 0x000fc4000788c0ff */
[----:B------:R-:W-:Y:S01]  /*85b0*/  @!P3 PRMT R7, R28, 0x7632, R7 ;  /* 0x000076321c07b816 */ /* 0x000fe20000000007 */
[----:B------:R0:W-:Y:S04]  /*85c0*/  STL [R1+0x138], R6 ;  /* 0x0001380601007387 */ /* 0x0001e80000100800 */
[----:B------:R1:W-:Y:S04]  /*85d0*/  STL.S16 [R1+0x55c], R7 ;  /* 0x00055c0701007387 */ /* 0x0003e80000100600 */
[----:B------:R-:W3:Y:S01]  /*85e0*/  LDL.LU.64 R32, [R1+0x540] ;  /* 0x0005400001207983 */ /* 0x000ee20000300a00 */
[----:B0-----:R-:W-:-:S03]  /*85f0*/  HFMA2 R6, -RZ, RZ, 0, 0 ;  /* 0x00000000ff067431 */ /* 0x001fc600000001ff */
[----:B------:R0:W-:Y:S01]  /*8600*/  STL [R1+0x13c], R19 ;  /* 0x00013c1301007387 */ /* 0x0001e20000100800 */
[----:B-1----:R-:W-:Y:S02]  /*8610*/  MOV R7, RZ ;  /* 0x000000ff00077202 */ /* 0x002fe40000000f00 */
[----:B----4-:R-:W-:Y:S02]  /*8620*/  PRMT R46, RZ, 0x7610, R46 ;  /* 0x00007610ff2e7816 */ /* 0x010fe4000000002e */
[----:B0-----:R-:W-:Y:S02]  /*8630*/  MOV R19, RZ ;  /* 0x000000ff00137202 */ /* 0x001fe40000000f00 */
[----:B------:R-:W-:Y:S01]  /*8640*/  @!P4 PRMT R46, R25, 0x7632, R46 ;  /* 0x00007632192ec816 */ /* 0x000fe2000000002e */
[----:B------:R0:W-:Y:S04]  /*8650*/  STL.S16 [R1+0x4dc], R45 ;  /* 0x0004dc2d01007387 */ /* 0x0001e80000100600 */
[----:B------:R-:W-:Y:S04]  /*8660*/  STL.64 [R1+0x7a0], R52 ;  /* 0x0007a03401007387 */ /* 0x000fe80000100a00 */
[----:B------:R-:W-:Y:S04]  /*8670*/  STL [R1+0x848], R52 ;  /* 0x0008483401007387 */ /* 0x000fe80000100800 */
[----:B--2---:R-:W2:Y:S04]  /*8680*/  @!P6 LDG.E R7, desc[UR10][R48.64] ;  /* 0x0000000a3007e981 */ /* 0x004ea8000c1e1900 */
[----:B------:R-:W-:Y:S04]  /*8690*/  STL [R1+0x890], R52 ;  /* 0x0008903401007387 */ /* 0x000fe80000100800 */
[----:B------:R-:W-:Y:S04]  /*86a0*/  STL [R1+0x7a8], R54 ;  /* 0x0007a83601007387 */ /* 0x000fe80000100800 */
[----:B------:R-:W4:Y:S04]  /*86b0*/  @!P5 LDG.E R6, desc[UR10][R56.64] ;  /* 0x0000000a3806d981 */ /* 0x000f28000c1e1900 */
        /* <DEDUP_REMOVED lines=52> */
[----:B------:R-:W-:Y:S01]  /*8a00*/  STL [R1+0x880], R0 ;  /* 0x0008800001007387 */ /* 0x000fe20000100800 */
[----:B------:R-:W-:-:S03]  /*8a10*/  PRMT R47, RZ, 0x7610, R47 ;  /* 0x00007610ff2f7816 */ /* 0x000fc6000000002f */
[----:B------:R-:W-:Y:S01]  /*8a20*/  STL [R1+0x898], R0 ;  /* 0x0008980001007387 */ /* 0x000fe20000100800 */
[----:B------:R-:W-:-:S03]  /*8a30*/  @!P4 PRMT R47, R25, 0x7610, R47 ;  /* 0x00007610192fc816 */ /* 0x000fc6000000002f */
[----:B------:R-:W-:Y:S04]  /*8a40*/  STL [R1+0x8a4], R0 ;  /* 0x0008a40001007387 */ /* 0x000fe80000100800 */
[----:B------:R1:W-:Y:S04]  /*8a50*/  STL.S16 [R1+0x250], R47 ;  /* 0x0002502f01007387 */ /* 0x0003e80000100600 */
[----:B------:R-:W-:Y:S04]  /*8a60*/  STL [R1+0x8b0], R0 ;  /* 0x0008b00001007387 */ /* 0x000fe80000100800 */
[----:B------:R-:W-:Y:S04]  /*8a70*/  STL [R1+0x8bc], R0 ;  /* 0x0008bc0001007387 */ /* 0x000fe80000100800 */
[----:B0-----:R-:W2:Y:S04]  /*8a80*/  LDL.LU R45, [R1+0x948] ;  /* 0x00094800012d7983 */ /* 0x001ea80000300800 */
[----:B------:R-:W4:Y:S04]  /*8a90*/  LDL.LU.64 R48, [R1+0x538] ;  /* 0x0005380001307983 */ /* 0x000f280000300a00 */
[----:B------:R-:W2:Y:S04]  /*8aa0*/  LDL.LU.64 R56, [R1+0x448] ;  /* 0x0004480001387983 */ /* 0x000ea80000300a00 */
[----:B-1----:R-:W4:Y:S04]  /*8ab0*/  LDL.LU R47, [R1+0x908] ;  /* 0x00090800012f7983 */ /* 0x002f280000300800 */
[----:B------:R-:W-:Y:S04]  /*8ac0*/  STL.S16 [R1+0x488], R46 ;  /* 0x0004882e01007387 */ /* 0x000fe80000100600 */
[----:B------:R-:W4:Y:S01]  /*8ad0*/  @!P0 LDG.E R19, desc[UR10][R50.64] ;  /* 0x0000000a32138981 */ /* 0x000f22000c1e1900 */
[----:B------:R-:W-:-:S03]  /*8ae0*/  PRMT R59, RZ, 0x7610, R59 ;  /* 0x00007610ff3b7816 */ /* 0x000fc6000000003b */
[----:B------:R0:W-:Y:S01]  /*8af0*/  STL [R1+0x44], R22 ;  /* 0x0000441601007387 */ /* 0x0001e20000100800 */
[----:B------:R-:W-:-:S03]  /*8b00*/  LOP3.LUT P3, RZ, R61, 0x4000000, RZ, 0xc0, !PT ;  /* 0x040000003dff7812 */ /* 0x000fc6000786c0ff */
[----:B------:R-:W-:Y:S04]  /*8b10*/  STL [R1+0x140], R17 ;  /* 0x0001401101007387 */ /* 0x000fe80000100800 */
[----:B------:R-:W2:Y:S01]  /*8b20*/  LDL.LU.64 R50, [R1+0x528] ;  /* 0x0005280001327983 */ /* 0x000ea20000300a00 */
[----:B------:R-:W-:Y:S02]  /*8b30*/  @!P4 PRMT R59, R30, 0x7632, R59 ;  /* 0x000076321e3bc816 */ /* 0x000fe4000000003b */
[----:B0-----:R-:W-:Y:S01]  /*8b40*/  PRMT R22, RZ, 0x7610, R22 ;  /* 0x00007610ff167816 */ /* 0x001fe20000000016 */
[----:B------:R-:W-:Y:S04]  /*8b50*/  STL [R1+0x40], R20 ;  /* 0x0000401401007387 */ /* 0x000fe80000100800 */
[----:B------:R0:W-:Y:S01]  /*8b60*/  STL.S16 [R1+0x54c], R59 ;  /* 0x00054c3b01007387 */ /* 0x0001e20000100600 */
[----:B------:R-:W-:-:S03]  /*8b70*/  @!P2 PRMT R22, R29, 0x7632, R22 ;  /* 0x000076321d16a816 */ /* 0x000fc60000000016 */
[----:B------:R-:W-:Y:S01]  /*8b80*/  STL [R1+0x144], R18 ;  /* 0x0001441201007387 */ /* 0x000fe20000100800 */
[----:B------:R-:W-:-:S03]  /*8b90*/  PRMT R44, RZ, 0x7610, R44 ;  /* 0x00007610ff2c7816 */ /* 0x000fc6000000002c */
[----:B------:R-:W4:Y:S01]  /*8ba0*/  LDL.LU R46, [R1+0x904] ;  /* 0x00090400012e7983 */ /* 0x000f220000300800 */
[----:B0-----:R-:W-:-:S03]  /*8bb0*/  HFMA2 R59, -RZ, RZ, 0, 0 ;  /* 0x00000000ff3b7431 */ /* 0x001fc600000001ff */
[----:B------:R0:W-:Y:S04]  /*8bc0*/  STL.S16 [R1+0x53c], R22 ;  /* 0x00053c1601007387 */ /* 0x0001e80000100600 */
[----:B---3--:R1:W3:Y:S01]  /*8bd0*/  @!P6 LDG.E R59, desc[UR10][R32.64] ;  /* 0x0000000a203be981 */ /* 0x0082e2000c1e1900 */
[----:B0-----:R-:W-:-:S03]  /*8be0*/  HFMA2 R22, -RZ, RZ, 0, 0 ;  /* 0x00000000ff167431 */ /* 0x001fc600000001ff */
[----:B------:R-:W1:Y:S04]  /*8bf0*/  LDL.LU R32, [R1+0x8fc] ;  /* 0x0008fc0001207983 */ /* 0x000e680000300800 */
[----:B--2---:R0:W2:Y:S04]  /*8c00*/  @!P3 LDG.E R22, desc[UR10][R50.64] ;  /* 0x0000000a3216b981 */ /* 0x0040a8000c1e1900 */
[----:B------:R-:W0:Y:S01]  /*8c10*/  LDL.LU.64 R50, [R1+0x8e0] ;  /* 0x0008e00001327983 */ /* 0x000e220000300a00 */
[----:B------:R-:W-:-:S06]  /*8c20*/  MOV R17, RZ ;  /* 0x000000ff00117202 */ /* 0x000fcc0000000f00 */
[----:B------:R-:W2:Y:S01]  /*8c30*/  @!P3 LDG.E R17, desc[UR10][R56.64] ;  /* 0x0000000a3811b981 */ /* 0x000ea2000c1e1900 */
[----:B------:R-:W-:-:S03]  /*8c40*/  LOP3.LUT P3, RZ, R60, 0x80, RZ, 0xc0, !PT ;  /* 0x000000803cff7812 */ /* 0x000fc6000786c0ff */
[----:B------:R-:W3:Y:S01]  /*8c50*/  LDL.LU.64 R56, [R1+0x518] ;  /* 0x0005180001387983 */ /* 0x000ee20000300a00 */
[----:B-1----:R-:W-:-:S04]  /*8c60*/  PRMT R32, RZ, 0x7610, R32 ;  /* 0x00007610ff207816 */ /* 0x002fc80000000020 */
[----:B------:R-:W-:-:S05]  /*8c70*/  @!P1 PRMT R32, R23, 0x7610, R32 ;  /* 0x0000761017209816 */ /* 0x000fca0000000020 */
[----:B------:R1:W-:Y:S04]  /*8c80*/  STL.S16 [R1+0x24c], R32 ;  /* 0x00024c2001007387 */ /* 0x0003e80000100600 */
[----:B-1----:R-:W2:Y:S01]  /*8c90*/  LDL.LU.64 R32, [R1+0x240] ;  /* 0x0002400001207983 */ /* 0x002ea20000300a00 */
[----:B------:R-:W-:-:S04]  /*8ca0*/  PRMT R20, RZ, 0x7610, R20 ;  /* 0x00007610ff147816 */ /* 0x000fc80000000014 */
[----:B------:R-:W-:Y:S02]  /*8cb0*/  @!P1 PRMT R20, R36, 0x7632, R20 ;  /* 0x0000763224149816 */ /* 0x000fe40000000014 */
[----:B0-----:R-:W-:-:S04]  /*8cc0*/  PRMT R50, RZ, 0x7610, R50 ;  /* 0x00007610ff327816 */ /* 0x001fc80000000032 */
[----:B------:R-:W-:-:S05]  /*8cd0*/  @!P3 PRMT R50, R2, 0x7632, R50 ;  /* 0x000076320232b816 */ /* 0x000fca0000000032 */
[----:B------:R0:W-:Y:S04]  /*8ce0*/  STL.S16 [R1+0x44c], R50 ;  /* 0x00044c3201007387 */ /* 0x0001e80000100600 */
[----:B0-----:R-:W3:Y:S04]  /*8cf0*/  LDL.LU R50, [R1+0x8dc] ;  /* 0x0008dc0001327983 */ /* 0x001ee80000300800 */
[----:B------:R0:W-:Y:S02]  /*8d00*/  STL.S16 [R1+0x544], R20 ;  /* 0x0005441401007387 */ /* 0x0001e40000100600 */
[----:B0-----:R-:W-:-:S06]  /*8d10*/  HFMA2 R20, -RZ, RZ, 0, 0 ;  /* 0x00000000ff147431 */ /* 0x001fcc00000001ff */
[----:B----4-:R0:W4:Y:S04]  /*8d20*/  @!P0 LDG.E R20, desc[UR10][R48.64] ;  /* 0x0000000a30148981 */ /* 0x010128000c1e1900 */
[----:B------:R-:W0:Y:S01]  /*8d30*/  LDL.LU.64 R48, [R1+0x8f0] ;  /* 0x0008f00001307983 */ /* 0x000e220000300a00 */
[----:B------:R-:W-:Y:S02]  /*8d40*/  PRMT R47, RZ, 0x7610, R47 ;  /* 0x00007610ff2f7816 */ /* 0x000fe4000000002f */
[----:B------:R-:W-:Y:S02]  /*8d50*/  PRMT R51, RZ, 0x7610, R51 ;  /* 0x00007610ff337816 */ /* 0x000fe40000000033 */
[----:B------:R-:W-:Y:S02]  /*8d60*/  @!P4 PRMT R47, R30, 0x7610, R47 ;  /* 0x000076101e2fc816 */ /* 0x000fe4000000002f */
[----:B------:R-:W-:-:S02]  /*8d70*/  LOP3.LUT P4, RZ, R61, 0x2000000, RZ, 0xc0, !PT ;  /* 0x020000003dff7812 */ /* 0x000fc4000788c0ff */
[----:B------:R-:W-:Y:S02]  /*8d80*/  @!P3 PRMT R51, R31, 0x7610, R51 ;  /* 0x000076101f33b816 */ /* 0x000fe40000000033 */
[----:B------:R-:W-:-:S03]  /*8d90*/  MOV R18, RZ ;  /* 0x000000ff00127202 */ /* 0x000fc60000000f00 */
[----:B------:R1:W-:Y:S04]  /*8da0*/  STL.S16 [R1+0x528], R51 ;  /* 0x0005283301007387 */ /* 0x0003e80000100600 */
[----:B------:R1:W-:Y:S04]  /*8db0*/  STL.S16 [R1+0x548], R47 ;  /* 0x0005482f01007387 */ /* 0x0003e80000100600 */
[----:B--2---:R-:W2:Y:S01]  /*8dc0*/  @!P4 LDG.E R18, desc[UR10][R32.64] ;  /* 0x0000000a2012c981 */ /* 0x004ea2000c1e1900 */
[----:B-1----:R-:W-:-:S03]  /*8dd0*/  HFMA2 R51, -RZ, RZ, 0, 0 ;  /* 0x00000000ff337431 */ /* 0x002fc600000001ff */
[----:B------:R-:W4:Y:S04]  /*8de0*/  LDL.LU R47, [R1+0x900] ;  /* 0x00090000012f7983 */ /* 0x000f280000300800 */
[----:B---3--:R-:W3:Y:S01]  /*8df0*/  @!P4 LDG.E R51, desc[UR10][R56.64] ;  /* 0x0000000a3833c981 */ /* 0x008ee2000c1e1900 */
[----:B------:R-:W-:-:S03]  /*8e00*/  LOP3.LUT P4, RZ, R60, 0x40, RZ, 0xc0, !PT ;  /* 0x000000403cff7812 */ /* 0x000fc6000788c0ff */
[----:B------:R-:W2:Y:S01]  /*8e10*/  LDL.LU.64 R32, [R1+0x510] ;  /* 0x0005100001207983 */ /* 0x000ea20000300a00 */
[----:B------:R-:W-:Y:S02]  /*8e20*/  PRMT R45, RZ, 0x7610, R45 ;  /* 0x00007610ff2d7816 */ /* 0x000fe4000000002d */
[----:B------:R-:W-:Y:S01]  /*8e30*/  PRMT R50, RZ, 0x7610, R50 ;  /* 0x00007610ff327816 */ /* 0x000fe20000000032 */
[----:B------:R-:W3:Y:S06]  /*8e40*/  LDL.LU.64 R56, [R1+0x4e8] ;  /* 0x0004e80001387983 */ /* 0x000eec0000300a00 */
[----:B------:R-:W-:-:S05]  /*8e50*/  @!P4 PRMT R50, R3, 0x7610, R50 ;  /* 0x000076100332c816 */ /* 0x000fca0000000032 */
[----:B------:R1:W-:Y:S04]  /*8e60*/  STL.S16 [R1+0x240], R50 ;  /* 0x0002403201007387 */ /* 0x0003e80000100600 */
[----:B-1----:R-:W2:Y:S01]  /*8e70*/  LDL.LU R50, [R1+0x8d8] ;  /* 0x0008d80001327983 */ /* 0x002ea20000300800 */
[----:B0-----:R-:W-:-:S04]  /*8e80*/  PRMT R49, RZ, 0x7610, R49 ;  /* 0x00007610ff317816 */ /* 0x001fc80000000031 */
[----:B------:R-:W-:-:S05]  /*8e90*/  @!P2 PRMT R49, R27, 0x7632, R49 ;  /* 0x000076321b31a816 */ /* 0x000fca0000000031 */
[----:B------:R0:W-:Y:S04]  /*8ea0*/  STL.S16 [R1+0x468], R49 ;  /* 0x0004683101007387 */ /* 0x0001e80000100600 */
[----:B0-----:R-:W3:Y:S01]  /*8eb0*/  LDL.LU R49, [R1+0x8e8] ;  /* 0x0008e80001317983 */ /* 0x001ee20000300800 */
[----:B------:R-:W-:Y:S02]  /*8ec0*/  @!P1 PRMT R45, R36, 0x7610, R45 ;  /* 0x00007610242d9816 */ /* 0x000fe4000000002d */
[----:B------:R-:W-:-:S03]  /*8ed0*/  @!P2 PRMT R44, R27, 0x7610, R44 ;  /* 0x000076101b2ca816 */ /* 0x000fc6000000002c */
[----:B------:R-:W-:Y:S04]  /*8ee0*/  STL.S16 [R1+0x540], R45 ;  /* 0x0005402d01007387 */ /* 0x000fe80000100600 */
[----:B------:R0:W-:Y:S04]  /*8ef0*/  STL.S16 [R1+0x248], R44 ;  /* 0x0002482c01007387 */ /* 0x0001e80000100600 */
[----:B0-----:R-:W3:Y:S01]  /*8f00*/  LDL.LU.64 R44, [R1+0x508] ;  /* 0x00050800012c7983 */ /* 0x001ee20000300a00 */
[----:B----4-:R-:W-:-:S04]  /*8f10*/  PRMT R47, RZ, 0x7610, R47 ;  /* 0x00007610ff2f7816 */ /* 0x010fc8000000002f */
[----:B------:R-:W-:-:S05]  /*8f20*/  @!P1 PRMT R47, R23, 0x7632, R47 ;  /* 0x00007632172f9816 */ /* 0x000fca000000002f */
[----:B------:R0:W-:Y:S01]  /*8f30*/  STL.S16 [R1+0x46c], R47 ;  /* 0x00046c2f01007387 */ /* 0x0001e20000100600 */
[----:B------:R-:W-:Y:S02]  /*8f40*/  PRMT R53, RZ, 0x7610, R53 ;  /* 0x00007610ff357816 */ /* 0x000fe40000000035 */
[----:B------:R-:W-:Y:S01]  /*8f50*/  PRMT R52, RZ, 0x7610, R52 ;  /* 0x00007610ff347816 */ /* 0x000fe20000000034 */
[----:B0-----:R-:W4:Y:S01]  /*8f60*/  LDL.LU R47, [R1+0x8f8] ;  /* 0x0008f800012f7983 */ /* 0x001f220000300800 */
[----:B------:R-:W-:Y:S02]  /*8f70*/  LOP3.LUT P1, RZ, R61, 0x1000000, RZ, 0xc0, !PT ;  /* 0x010000003dff7812 */ /* 0x000fe4000782c0ff */
[----:B------:R-:W-:Y:S02]  /*8f80*/  @!P2 PRMT R53, R29, 0x7610, R53 ;  /* 0x000076101d35a816 */ /* 0x000fe40000000035 */
[----:B------:R-:W-:-:S03]  /*8f90*/  @!P3 PRMT R52, R2, 0x7610, R52 ;  /* 0x000076100234b816 */ /* 0x000fc60000000034 */
[----:B------:R-:W-:Y:S04]  /*8fa0*/  STL.S16 [R1+0x538], R53 ;  /* 0x0005383501007387 */ /* 0x000fe80000100600 */
[----:B------:R0:W-:Y:S04]  /*8fb0*/  STL.S16 [R1+0x244], R52 ;  /* 0x0002443401007387 */ /* 0x0001e80000100600 */
[----:B0-----:R-:W4:Y:S01]  /*8fc0*/  LDL.LU.64 R52, [R1+0x238] ;  /* 0x0002380001347983 */ /* 0x001f220000300a00 */
[----:B--2---:R-:W-:-:S04]  /*8fd0*/  PRMT R50, RZ, 0x7610, R50 ;  /* 0x00007610ff327816 */ /* 0x004fc80000000032 */
[----:B------:R-:W-:-:S05]  /*8fe0*/  @!P4 PRMT R50, R4, 0x7610, R50 ;  /* 0x000076100432c816 */ /* 0x000fca0000000032 */
[----:B------:R0:W-:Y:S02]  /*8ff0*/  STL.S16 [R1+0x508], R50 ;  /* 0x0005083201007387 */ /* 0x0001e40000100600 */
[----:B0-----:R-:W-:-:S06]  /*9000*/  HFMA2 R50, -RZ, RZ, 0, 0 ;  /* 0x00000000ff327431 */ /* 0x001fcc00000001ff */
[----:B------:R0:W2:Y:S04]  /*9010*/  @!P1 LDG.E R50, desc[UR10][R32.64] ;  /* 0x0000000a20329981 */ /* 0x0000a8000c1e1900 */
[----:B------:R-:W0:Y:S01]  /*9020*/  LDL.LU R32, [R1+0x8d0] ;  /* 0x0008d00001207983 */ /* 0x000e220000300800 */
[----:B------:R-:W-:-:S04]  /*9030*/  PRMT R48, RZ, 0x7610, R48 ;  /* 0x00007610ff307816 */ /* 0x000fc80000000030 */
[----:B------:R-:W-:Y:S02]  /*9040*/  @!P4 PRMT R48, R3, 0x7632, R48 ;  /* 0x000076320330c816 */ /* 0x000fe40000000030 */
[----:B---3--:R-:W-:-:S03]  /*9050*/  PRMT R49, RZ, 0x7610, R49 ;  /* 0x00007610ff317816 */ /* 0x008fc60000000031 */
[----:B------:R1:W-:Y:S01]  /*9060*/  STL.S16 [R1+0x448], R48 ;  /* 0x0004483001007387 */ /* 0x0003e20000100600 */
[----:B------:R-:W-:-:S03]  /*9070*/  @!P3 PRMT R49, R31, 0x7632, R49 ;  /* 0x000076321f31b816 */ /* 0x000fc60000000031 */
[----:B-1----:R-:W3:Y:S04]  /*9080*/  LDL.LU R48, [R1+0x8d4] ;  /* 0x0008d40001307983 */ /* 0x002ee80000300800 */
[----:B------:R1:W-:Y:S02]  /*9090*/  STL.S16 [R1+0x52c], R49 ;  /* 0x00052c3101007387 */ /* 0x0003e40000100600 */
[----:B-1----:R-:W-:-:S06]  /*90a0*/  MOV R49, RZ ;  /* 0x000000ff00317202 */ /* 0x002fcc0000000f00 */
[----:B------:R-:W2:Y:S04]  /*90b0*/  @!P1 LDG.E R49, desc[UR10][R44.64] ;  /* 0x0000000a2c319981 */ /* 0x000ea8000c1e1900 */
[----:B------:R-:W2:Y:S01]  /*90c0*/  LDL.LU.64 R44, [R1+0x500] ;  /* 0x00050000012c7983 */ /* 0x000ea20000300a00 */
[----:B------:R-:W-:-:S04]  /*90d0*/  PRMT R46, RZ, 0x7610, R46 ;  /* 0x00007610ff2e7816 */ /* 0x000fc8000000002e */
[----:B------:R-:W-:Y:S02]  /*90e0*/  @!P5 PRMT R46, R5, 0x7632, R46 ;  /* 0x00007632052ed816 */ /* 0x000fe4000000002e */
[----:B----4-:R-:W-:-:S03]  /*90f0*/  PRMT R47, RZ, 0x7610, R47 ;  /* 0x00007610ff2f7816 */ /* 0x010fc6000000002f */
[----:B------:R1:W-:Y:S01]  /*9100*/  STL.S16 [R1+0x23c], R46 ;  /* 0x00023c2e01007387 */ /* 0x0003e20000100600 */
[----:B------:R-:W-:Y:S02]  /*9110*/  LOP3.LUT P2, RZ, R61, 0x800000, RZ, 0xc0, !PT ;  /* 0x008000003dff7812 */ /* 0x000fe4000784c0ff */
[----:B------:R-:W-:Y:S02]  /*9120*/  @!P4 PRMT R47, R4, 0x7632, R47 ;  /* 0x00007632042fc816 */ /* 0x000fe4000000002f */
[----:B------:R-:W-:Y:S01]  /*9130*/  PRMT R55, RZ, 0x7610, R55 ;  /* 0x00007610ff377816 */ /* 0x000fe20000000037 */
[----:B-1----:R-:W4:Y:S01]  /*9140*/  LDL.LU R46, [R1+0x8cc] ;  /* 0x0008cc00012e7983 */ /* 0x002f220000300800 */
[----:B------:R-:W-:Y:S02]  /*9150*/  PRMT R54, RZ, 0x7610, R54 ;  /* 0x00007610ff367816 */ /* 0x000fe40000000036 */
[----:B------:R-:W-:Y:S01]  /*9160*/  @!P5 PRMT R55, R6, 0x7610, R55 ;  /* 0x000076100637d816 */ /* 0x000fe20000000037 */
[----:B------:R1:W-:Y:S01]  /*9170*/  STL.S16 [R1+0x50c], R47 ;  /* 0x00050c2f01007387 */ /* 0x0003e20000100600 */
[----:B------:R-:W-:-:S03]  /*9180*/  @!P6 PRMT R54, R7, 0x7632, R54 ;  /* 0x000076320736e816 */ /* 0x000fc60000000036 */
[----:B------:R-:W-:Y:S01]  /*9190*/  STL.S16 [R1+0x420], R55 ;  /* 0x0004203701007387 */ /* 0x000fe20000100600 */
[----:B-1----:R-:W-:-:S03]  /*91a0*/  MOV R47, RZ ;  /* 0x000000ff002f7202 */ /* 0x002fc60000000f00 */
[----:B------:R1:W-:Y:S04]  /*91b0*/  STL.S16 [R1+0x234], R54 ;  /* 0x0002343601007387 */ /* 0x0003e80000100600 */
[----:B------:R-:W4:Y:S04]  /*91c0*/  @!P2 LDG.E R47, desc[UR10][R52.64] ;  /* 0x0000000a342fa981 */ /* 0x000f28000c1e1900 */
[----:B-1----:R-:W4:Y:S04]  /*91d0*/  LDL.LU.64 R54, [R1+0x4c0] ;  /* 0x0004c00001367983 */ /* 0x002f280000300a00 */
[----:B------:R-:W4:Y:S01]  /*91e0*/  LDL.LU.64 R52, [R1+0x4f0] ;  /* 0x0004f00001347983 */ /* 0x000f220000300a00 */
[----:B0-----:R-:W-:-:S04]  /*91f0*/  PRMT R32, RZ, 0x7610, R32 ;  /* 0x00007610ff207816 */ /* 0x001fc80000000020 */
[----:B------:R-:W-:-:S05]  /*9200*/  @!P5 PRMT R32, R5, 0x7610, R32 ;  /* 0x000076100520d816 */ /* 0x000fca0000000020 */
[----:B------:R0:W-:Y:S04]  /*9210*/  STL.S16 [R1+0x238], R32 ;  /* 0x0002382001007387 */ /* 0x0001e80000100600 */
[----:B0-----:R-:W4:Y:S01]  /*9220*/  LDL.LU.64 R32, [R1+0x4d0] ;  /* 0x0004d00001207983 */ /* 0x001f220000300a00 */
[----:B---3--:R-:W-:-:S04]  /*9230*/  PRMT R48, RZ, 0x7610, R48 ;  /* 0x00007610ff307816 */ /* 0x008fc80000000030 */
[----:B------:R-:W-:-:S05]  /*9240*/  @!P5 PRMT R48, R6, 0x7632, R48 ;  /* 0x000076320630d816 */ /* 0x000fca0000000030 */
[----:B------:R0:W-:Y:S01]  /*9250*/  STL.S16 [R1+0x510], R48 ;  /* 0x0005103001007387 */ /* 0x0001e20000100600 */
[----:B------:R-:W-:Y:S01]  /*9260*/  LOP3.LUT P3, RZ, R61, 0x400000, RZ, 0xc0, !PT ;  /* 0x004000003dff7812 */ /* 0x000fe2000786c0ff */
[----:B0-----:R-:W-:-:S06]  /*9270*/  HFMA2 R48, -RZ, RZ, 0, 0 ;  /* 0x00000000ff307431 */ /* 0x001fcc00000001ff */
[----:B--2---:R0:W2:Y:S04]  /*9280*/  @!P2 LDG.E R48, desc[UR10][R44.64] ;  /* 0x0000000a2c30a981 */ /* 0x0040a8000c1e1900 */
[----:B------:R-:W3:Y:S01]  /*9290*/  LDL.LU R44, [R1+0x8c8] ;  /* 0x0008c800012c7983 */ /* 0x000ee20000300800 */
[----:B0-----:R-:W-:-:S06]  /*92a0*/  MOV R45, RZ ;  /* 0x000000ff002d7202 */ /* 0x001fcc0000000f00 */
[----:B------:R-:W2:Y:S04]  /*92b0*/  @!P3 LDG.E R45, desc[UR10][R56.64] ;  /* 0x0000000a382db981 */ /* 0x000ea8000c1e1900 */
[----:B------:R-:W2:Y:S01]  /*92c0*/  LDL.LU.64 R56, [R1+0x4e0] ;  /* 0x0004e00001387983 */ /* 0x000ea20000300a00 */
[----:B----4-:R-:W-:-:S03]  /*92d0*/  PRMT R46, RZ, 0x7610, R46 ;  /* 0x00007610ff2e7816 */ /* 0x010fc6000000002e */
[----:B------:R0:W-:Y:S01]  /*92e0*/  STL [R1+0x148], R41 ;  /* 0x0001482901007387 */ /* 0x0001e20000100800 */
[----:B------:R-:W-:Y:S02]  /*92f0*/  LOP3.LUT P5, RZ, R61, 0x100000, RZ, 0xc0, !PT ;  /* 0x001000003dff7812 */ /* 0x000fe400078ac0ff */
[----:B------:R-:W-:Y:S02]  /*9300*/  @!P6 PRMT R46, R59, 0x7610, R46 ;  /* 0x000076103b2ee816 */ /* 0x000fe4000000002e */
[----:B0-----:R-:W-:-:S04]  /*9310*/  PRMT R41, RZ, 0x7610, R41 ;  /* 0x00007610ff297816 */ /* 0x001fc80000000029 */
[----:B------:R-:W-:Y:S01]  /*9320*/  @!P0 PRMT R41, R20, 0x7632, R41 ;  /* 0x0000763214298816 */ /* 0x000fe20000000029 */
[----:B------:R0:W-:Y:S01]  /*9330*/  STL.S16 [R1+0x4e8], R46 ;  /* 0x0004e82e01007387 */ /* 0x0001e20000100600 */
[----:B------:R-:W-:-:S03]  /*9340*/  PRMT R58, RZ, 0x7610, R58 ;  /* 0x00007610ff3a7816 */ /* 0x000fc6000000003a */
[----:B------:R1:W-:Y:S01]  /*9350*/  STL.S16 [R1+0x4d4], R41 ;  /* 0x0004d42901007387 */ /* 0x0003e20000100600 */
[----:B------:R-:W-:Y:S01]  /*9360*/  @!P1 PRMT R58, R50, 0x7610, R58 ;  /* 0x00007610323a9816 */ /* 0x000fe2000000003a */
[----:B0-----:R-:W-:Y:S01]  /*9370*/  HFMA2 R46, -RZ, RZ, 0, 0 ;  /* 0x00000000ff2e7431 */ /* 0x001fe200000001ff */
[----:B-1----:R-:W-:Y:S01]  /*9380*/  MOV R41, RZ ;  /* 0x000000ff00297202 */ /* 0x002fe20000000f00 */
[----:B------:R0:W-:Y:S04]  /*9390*/  STL [R1+0x3c], R43 ;  /* 0x00003c2b01007387 */ /* 0x0001e80000100800 */
[----:B------:R-:W4:Y:S04]  /*93a0*/  @!P3 LDG.E R46, desc[UR10][R52.64] ;  /* 0x0000000a342eb981 */ /* 0x000f28000c1e1900 */
[----:B------:R-:W4:Y:S01]  /*93b0*/  @!P5 LDG.E R41, desc[UR10][R54.64] ;  /* 0x0000000a3629d981 */ /* 0x000f22000c1e1900 */
[----:B0-----:R-:W-:-:S03]  /*93c0*/  PRMT R43, RZ, 0x7610, R43 ;  /* 0x00007610ff2b7816 */ /* 0x001fc6000000002b */
[----:B------:R-:W4:Y:S04]  /*93d0*/  LDL.LU.64 R52, [R1+0x4c8] ;  /* 0x0004c80001347983 */ /* 0x000f280000300a00 */
[----:B------:R-:W4:Y:S01]  /*93e0*/  LDL.LU.64 R54, [R1+0x498] ;  /* 0x0004980001367983 */ /* 0x000f220000300a00 */
[----:B------:R-:W-:-:S03]  /*93f0*/  LOP3.LUT P4, RZ, R61, 0x200000, RZ, 0xc0, !PT ;  /* 0x002000003dff7812 */ /* 0x000fc6000788c0ff */
[----:B------:R0:W-:Y:S01]  /*9400*/  STL.S16 [R1+0x498], R58 ;  /* 0x0004983a01007387 */ /* 0x0001e20000100600 */
[----:B------:R-:W-:-:S03]  /*9410*/  @!P6 PRMT R43, R59, 0x7632, R43 ;  /* 0x000076323b2be816 */ /* 0x000fc6000000002b */
[----:B0-----:R-:W4:Y:S04]  /*9420*/  LDL.LU R58, [R1+0x8c4] ;  /* 0x0008c400013a7983 */ /* 0x001f280000300800 */
[----:B------:R0:W-:Y:S02]  /*9430*/  STL.S16 [R1+0x4ec], R43 ;  /* 0x0004ec2b01007387 */ /* 0x0001e40000100600 */
[----:B0-----:R-:W-:-:S06]  /*9440*/  MOV R43, RZ ;  /* 0x000000ff002b7202 */ /* 0x001fcc0000000f00 */
[----:B------:R-:W4:Y:S04]  /*9450*/  @!P4 LDG.E R43, desc[UR10][R32.64] ;  /* 0x0000000a202bc981 */ /* 0x000f28000c1e1900 */
[----:B------:R-:W4:Y:S01]  /*9460*/  LDL.LU.64 R32, [R1+0x4a8] ;  /* 0x0004a80001207983 */ /* 0x000f220000300a00 */
[----:B------:R-:W-:-:S04]  /*9470*/  LOP3.LUT R60, R60, 0xffffffdf, RZ, 0xc0, !PT ;  /* 0xffffffdf3c3c7812 */ /* 0x000fc800078ec0ff */
[----:B------:R-:W-:-:S04]  /*9480*/  @P3 LOP3.LUT R60, R60, 0x20, RZ, 0xfc, !PT ;  /* 0x000000203c3c3812 */ /* 0x000fc800078efcff */
[----:B------:R-:W-:Y:S02]  /*9490*/  LOP3.LUT R60, R60, 0xffffffef, RZ, 0xc0, !PT ;  /* 0xffffffef3c3c7812 */ /* 0x000fe400078ec0ff */
[----:B------:R-:W-:Y:S02]  /*94a0*/  LOP3.LUT P3, RZ, R61, 0x4000000, RZ, 0xc0, !PT ;  /* 0x040000003dff7812 */ /* 0x000fe4000786c0ff */
[----:B------:R-:W-:Y:S02]  /*94b0*/  @P4 LOP3.LUT R60, R60, 0x10, RZ, 0xfc, !PT ;  /* 0x000000103c3c4812 */ /* 0x000fe400078efcff */
[----:B---3--:R-:W-:-:S04]  /*94c0*/  PRMT R44, RZ, 0x7610, R44 ;  /* 0x00007610ff2c7816 */ /* 0x008fc8000000002c */
[----:B------:R-:W-:-:S05]  /*94d0*/  @!P0 PRMT R44, R20, 0x7610, R44 ;  /* 0x00007610142c8816 */ /* 0x000fca000000002c */
[----:B------:R0:W-:Y:S02]  /*94e0*/  STL.S16 [R1+0x4d0], R44 ;  /* 0x0004d02c01007387 */ /* 0x0001e40000100600 */
[----:B0-----:R-:W-:-:S06]  /*94f0*/  HFMA2 R44, -RZ, RZ, 0, 0 ;  /* 0x00000000ff2c7431 */ /* 0x001fcc00000001ff */
[----:B--2---:R-:W2:Y:S01]  /*9500*/  @!P4 LDG.E R44, desc[UR10][R56.64] ;  /* 0x0000000a382cc981 */ /* 0x004ea2000c1e1900 */
[----:B------:R-:W-:-:S03]  /*9510*/  LOP3.LUT P4, RZ, R61, 0x2000000, RZ, 0xc0, !PT ;  /* 0x020000003dff7812 */ /* 0x000fc6000788c0ff */
[----:B------:R0:W-:Y:S04]  /*9520*/  STL [R1+0x154], R10 ;  /* 0x0001540a01007387 */ /* 0x0001e80000100800 */
[----:B------:R1:W-:Y:S04]  /*9530*/  STL [R1+0x58], R9 ;  /* 0x0000580901007387 */ /* 0x0003e80000100800 */
[----:B------:R3:W-:Y:S01]  /*9540*/  STL [R1+0x48], R42 ;  /* 0x0000482a01007387 */ /* 0x0007e20000100800 */
[----:B0-----:R-:W-:-:S03]  /*9550*/  PRMT R10, RZ, 0x7610, R10 ;  /* 0x00007610ff0a7816 */ /* 0x001fc6000000000a */
[----:B------:R0:W-:Y:S01]  /*9560*/  STL [R1+0x150], R21 ;  /* 0x0001501501007387 */ /* 0x0001e20000100800 */
[----:B-1----:R-:W-:Y:S02]  /*9570*/  PRMT R9, RZ, 0x7610, R9 ;  /* 0x00007610ff097816 */ /* 0x002fe40000000009 */
[C---:B------:R-:W-:Y:S01]  /*9580*/  @!P0 PRMT R10, R19.reuse, 0x7632, R10 ;  /* 0x00007632130a8816 */ /* 0x040fe2000000000a */
[----:B------:R1:W-:Y:S01]  /*9590*/  STL [R1+0x54], R8 ;  /* 0x0000540801007387 */ /* 0x0003e20000100800 */
[----:B---3--:R-:W-:Y:S02]  /*95a0*/  PRMT R42, RZ, 0x7610, R42 ;  /* 0x00007610ff2a7816 */ /* 0x008fe4000000002a */
[----:B------:R-:W-:Y:S01]  /*95b0*/  @!P0 PRMT R9, R19, 0x7610, R9 ;  /* 0x0000761013098816 */ /* 0x000fe20000000009 */
[----:B------:R-:W-:Y:S01]  /*95c0*/  STL [R1+0x14c], R39 ;  /* 0x00014c2701007387 */ /* 0x000fe20000100800 */
[----:B0-----:R-:W-:Y:S02]  /*95d0*/  PRMT R21, RZ, 0x7610, R21 ;  /* 0x00007610ff157816 */ /* 0x001fe40000000015 */
[----:B------:R-:W-:Y:S01]  /*95e0*/  LOP3.LUT P0, RZ, R61, 0x40000, RZ, 0xc0, !PT ;  /* 0x000400003dff7812 */ /* 0x000fe2000780c0ff */
[----:B------:R-:W3:Y:S01]  /*95f0*/  LDL.LU.64 R56, [R1+0x4b8] ;  /* 0x0004b80001387983 */ /* 0x000ee20000300a00 */
[----:B------:R-:W-:-:S02]  /*9600*/  @!P3 PRMT R42, R22, 0x7610, R42 ;  /* 0x00007610162ab816 */ /* 0x000fc4000000002a */
[----:B------:R-:W-:-:S03]  /*9610*/  @!P4 PRMT R21, R51, 0x7632, R21 ;  /* 0x000076323315c816 */ /* 0x000fc60000000015 */
[----:B------:R0:W-:Y:S04]  /*9620*/  STL.S16 [R1+0x4c0], R42 ;  /* 0x0004c02a01007387 */ /* 0x0001e80000100600 */
[----:B------:R4:W-:Y:S01]  /*9630*/  STL.S16 [R1+0x4ac], R21 ;  /* 0x0004ac1501007387 */ /* 0x0009e20000100600 */
[----:B-1----:R-:W-:Y:S01]  /*9640*/  PRMT R8, RZ, 0x7610, R8 ;  /* 0x00007610ff087816 */ /* 0x002fe20000000008 */
[----:B0-----:R-:W-:Y:S01]  /*9650*/  HFMA2 R42, -RZ, RZ, 0, 0 ;  /* 0x00000000ff2a7431 */ /* 0x001fe200000001ff */
[----:B----4-:R-:W-:-:S05]  /*9660*/  MOV R21, RZ ;  /* 0x000000ff00157202 */ /* 0x010fca0000000f00 */
[----:B------:R-:W4:Y:S01]  /*9670*/  @!P5 LDG.E R42, desc[UR10][R52.64] ;  /* 0x0000000a342ad981 */ /* 0x000f22000c1e1900 */
[----:B------:R-:W-:-:S03]  /*9680*/  PRMT R39, RZ, 0x7610, R39 ;  /* 0x00007610ff277816 */ /* 0x000fc60000000027 */
[----:B------:R-:W4:Y:S01]  /*9690*/  @!P0 LDG.E R21, desc[UR10][R54.64] ;  /* 0x0000000a36158981 */ /* 0x000f22000c1e1900 */
[----:B------:R-:W-:Y:S02]  /*96a0*/  @!P6 PRMT R8, R7, 0x7610, R8 ;  /* 0x000076100708e816 */ /* 0x000fe40000000008 */
[----:B------:R-:W-:Y:S01]  /*96b0*/  PRMT R58, RZ, 0x7610, R58 ;  /* 0x00007610ff3a7816 */ /* 0x000fe2000000003a */
[----:B------:R-:W2:Y:S01]  /*96c0*/  LDL.LU.64 R52, [R1+0x490] ;  /* 0x0004900001347983 */ /* 0x000ea20000300a00 */
[----:B------:R-:W-:-:S03]  /*96d0*/  LOP3.LUT P6, RZ, R61, 0x80000, RZ, 0xc0, !PT ;  /* 0x000800003dff7812 */ /* 0x000fc600078cc0ff */
[----:B------:R-:W4:Y:S01]  /*96e0*/  LDL.LU.64 R54, [R1+0x480] ;  /* 0x0004800001367983 */ /* 0x000f220000300a00 */
[----:B------:R-:W-:Y:S02]  /*96f0*/  @!P3 PRMT R39, R22, 0x7632, R39 ;  /* 0x000076321627b816 */ /* 0x000fe40000000027 */
[----:B------:R-:W-:-:S03]  /*9700*/  @!P2 PRMT R58, R48, 0x7610, R58 ;  /* 0x00007610303aa816 */ /* 0x000fc6000000003a */
[----:B------:R0:W-:Y:S04]  /*9710*/  STL.S16 [R1+0x4c4], R39 ;  /* 0x0004c42701007387 */ /* 0x0001e80000100600 */
[----:B------:R1:W-:Y:S01]  /*9720*/  STL.S16 [R1+0x494], R58 ;  /* 0x0004943a01007387 */ /* 0x0003e20000100600 */
[----:B0-----:R-:W-:-:S03]  /*9730*/  MOV R39, RZ ;  /* 0x000000ff00277202 */ /* 0x001fc60000000f00 */
[----:B-1----:R-:W4:Y:S04]  /*9740*/  LDL.LU R58, [R1+0x8b8] ;  /* 0x0008b800013a7983 */ /* 0x002f280000300800 */
[----:B------:R-:W4:Y:S04]  /*9750*/  @!P6 LDG.E R39, desc[UR10][R32.64] ;  /* 0x0000000a2027e981 */ /* 0x000f28000c1e1900 */
[----:B------:R-:W4:Y:S04]  /*9760*/  LDL.LU.64 R32, [R1+0x4a0] ;  /* 0x0004a00001207983 */ /* 0x000f280000300a00 */
[----:B------:R0:W-:Y:S04]  /*9770*/  STL [R1+0x158], R12 ;  /* 0x0001580c01007387 */ /* 0x0001e80000100800 */
[----:B------:R1:W-:Y:S04]  /*9780*/  STL [R1+0x5c], R11 ;  /* 0x00005c0b01007387 */ /* 0x0003e80000100800 */
[----:B------:R1:W-:Y:S01]  /*9790*/  STL [R1+0x68], R26 ;  /* 0x0000681a01007387 */ /* 0x0003e20000100800 */
[----:B0-----:R-:W-:-:S02]  /*97a0*/  PRMT R12, RZ, 0x7610, R12 ;  /* 0x00007610ff0c7816 */ /* 0x001fc4000000000c */
[----:B-1----:R-:W-:Y:S02]  /*97b0*/  PRMT R11, RZ, 0x7610, R11 ;  /* 0x00007610ff0b7816 */ /* 0x002fe4000000000b */
[C---:B------:R-:W-:Y:S02]  /*97c0*/  @!P3 PRMT R12, R17.reuse, 0x7632, R12 ;  /* 0x00007632110cb816 */ /* 0x040fe4000000000c */
[----:B------:R-:W-:Y:S02]  /*97d0*/  PRMT R26, RZ, 0x7610, R26 ;  /* 0x00007610ff1a7816 */ /* 0x000fe4000000001a */
[----:B------:R-:W-:Y:S02]  /*97e0*/  @!P3 PRMT R11, R17, 0x7610, R11 ;  /* 0x00007610110bb816 */ /* 0x000fe4000000000b */
[----:B------:R-:W-:Y:S02]  /*97f0*/  LOP3.LUT P3, RZ, R61, 0x20000, RZ, 0xc0, !PT ;  /* 0x000200003dff7812 */ /* 0x000fe4000786c0ff */
[----:B------:R-:W-:Y:S01]  /*9800*/  @!P2 PRMT R26, R48, 0x7632, R26 ;  /* 0x00007632301aa816 */ /* 0x000fe2000000001a */
[----:B------:R0:W-:Y:S04]  /*9810*/  STL [R1+0x4c], R40 ;  /* 0x00004c2801007387 */ /* 0x0001e80000100800 */
[----:B------:R1:W-:Y:S04]  /*9820*/  STL [R1+0x164], R24 ;  /* 0x0001641801007387 */ /* 0x0003e80000100800 */
[----:B------:R1:W-:Y:S01]  /*9830*/  STL.S16 [R1+0x4a4], R26 ;  /* 0x0004a41a01007387 */ /* 0x0003e20000100600 */
[----:B0-----:R-:W-:-:S02]  /*9840*/  PRMT R40, RZ, 0x7610, R40 ;  /* 0x00007610ff287816 */ /* 0x001fc40000000028 */
[----:B-1----:R-:W-:Y:S01]  /*9850*/  MOV R24, RZ ;  /* 0x000000ff00187202 */ /* 0x002fe20000000f00 */
[----:B------:R-:W-:Y:S01]  /*9860*/  HFMA2 R26, -RZ, RZ, 0, 0 ;  /* 0x00000000ff1a7431 */ /* 0x000fe200000001ff */
[----:B------:R-:W-:Y:S01]  /*9870*/  @!P4 PRMT R40, R51, 0x7610, R40 ;  /* 0x000076103328c816 */ /* 0x000fe20000000028 */
[----:B------:R0:W-:Y:S04]  /*9880*/  STL [R1+0x50], R38 ;  /* 0x0000502601007387 */ /* 0x0001e80000100800 */
[----:B------:R1:W-:Y:S01]  /*9890*/  STL.S16 [R1+0x4a8], R40 ;  /* 0x0004a82801007387 */ /* 0x0003e20000100600 */
[----:B0-----:R-:W-:Y:S01]  /*98a0*/  PRMT R38, RZ, 0x7610, R38 ;  /* 0x00007610ff267816 */ /* 0x001fe20000000026 */
[----:B-1----:R-:W-:-:S03]  /*98b0*/  HFMA2 R40, -RZ, RZ, 0, 0 ;  /* 0x00000000ff287431 */ /* 0x002fc600000001ff */
[----:B------:R-:W-:-:S05]  /*98c0*/  @!P1 PRMT R38, R50, 0x7632, R38 ;  /* 0x0000763232269816 */ /* 0x000fca0000000026 */
[----:B------:R0:W-:Y:S04]  /*98d0*/  STL.S16 [R1+0x49c], R38 ;  /* 0x00049c2601007387 */ /* 0x0001e80000100600 */
[----:B---3--:R-:W3:Y:S01]  /*98e0*/  @!P6 LDG.E R40, desc[UR10][R56.64] ;  /* 0x0000000a3828e981 */ /* 0x008ee2000c1e1900 */
[----:B0-----:R-:W-:-:S03]  /*98f0*/  HFMA2 R38, -RZ, RZ, 0, 0 ;  /* 0x00000000ff267431 */ /* 0x001fc600000001ff */
[----:B------:R-:W3:Y:S04]  /*9900*/  LDL.LU.64 R56, [R1+0x478] ;  /* 0x0004780001387983 */ /* 0x000ee80000300a00 */
[----:B--2---:R-:W2:Y:S04]  /*9910*/  @!P3 LDG.E R24, desc[UR10][R52.64] ;  /* 0x0000000a3418b981 */ /* 0x004ea8000c1e1900 */
[----:B----4-:R-:W4:Y:S01]  /*9920*/  @!P3 LDG.E R26, desc[UR10][R54.64] ;  /* 0x0000000a361ab981 */ /* 0x010f22000c1e1900 */
[----:B------:R-:W-:-:S03]  /*9930*/  LOP3.LUT P3, RZ, R60, 0x20, RZ, 0xc0, !PT ;  /* 0x000000203cff7812 */ /* 0x000fc6000786c0ff */
[----:B------:R-:W2:Y:S04]  /*9940*/  LDL.LU.64 R52, [R1+0x470] ;  /* 0x0004700001347983 */ /* 0x000ea80000300a00 */
[----:B------:R-:W-:Y:S04]  /*9950*/  STL [R1+0x15c], R14 ;  /* 0x00015c0e01007387 */ /* 0x000fe80000100800 */
[----:B------:R-:W-:Y:S04]  /*9960*/  STL [R1+0x60], R13 ;  /* 0x0000600d01007387 */ /* 0x000fe80000100800 */
[----:B------:R-:W-:Y:S01]  /*9970*/  STL [R1+0x168], R28 ;  /* 0x0001681c01007387 */ /* 0x000fe20000100800 */
[----:B------:R-:W-:-:S03]  /*9980*/  PRMT R58, RZ, 0x7610, R58 ;  /* 0x00007610ff3a7816 */ /* 0x000fc6000000003a */
[----:B------:R-:W-:Y:S01]  /*9990*/  STL [R1+0x16c], R30 ;  /* 0x00016c1e01007387 */ /* 0x000fe20000100800 */
[----:B------:R-:W-:-:S03]  /*99a0*/  @!P3 PRMT R58, R46, 0x7610, R58 ;  /* 0x000076102e3ab816 */ /* 0x000fc6000000003a */
[----:B------:R-:W4:Y:S04]  /*99b0*/  LDL.LU R54, [R1+0x8b4] ;  /* 0x0008b40001367983 */ /* 0x000f280000300800 */
[----:B------:R0:W-:Y:S04]  /*99c0*/  STL.S16 [R1+0x47c], R58 ;  /* 0x00047c3a01007387 */ /* 0x0001e80000100600 */
[----:B0-----:R-:W4:Y:S04]  /*99d0*/  LDL.LU R58, [R1+0x8ac] ;  /* 0x0008ac00013a7983 */ /* 0x001f280000300800 */
[----:B------:R0:W4:Y:S04]  /*99e0*/  @!P0 LDG.E R38, desc[UR10][R32.64] ;  /* 0x0000000a20268981 */ /* 0x000128000c1e1900 */
[----:B------:R-:W0:Y:S01]  /*99f0*/  LDL.LU R32, [R1+0x8c0] ;  /* 0x0008c00001207983 */ /* 0x000e220000300800 */
[----:B------:R-:W-:-:S02]  /*9a00*/  PRMT R13, RZ, 0x7610, R13 ;  /* 0x00007610ff0d7816 */ /* 0x000fc4000000000d */
[----:B------:R-:W-:Y:S02]  /*9a10*/  PRMT R14, RZ, 0x7610, R14 ;  /* 0x00007610ff0e7816 */ /* 0x000fe4000000000e */
[C---:B------:R-:W-:Y:S02]  /*9a20*/  @!P4 PRMT R13, R18.reuse, 0x7610, R13 ;  /* 0x00007610120dc816 */ /* 0x040fe4000000000d */
[----:B------:R-:W-:Y:S02]  /*9a30*/  @!P4 PRMT R14, R18, 0x7632, R14 ;  /* 0x00007632120ec816 */ /* 0x000fe4000000000e */
[----:B------:R-:W-:Y:S01]  /*9a40*/  LOP3.LUT P4, RZ, R61, 0x10000, RZ, 0xc0, !PT ;  /* 0x000100003dff7812 */ /* 0x000fe2000788c0ff */
[----:B------:R-:W-:Y:S01]  /*9a50*/  HFMA2 R30, -RZ, RZ, 0, 0 ;  /* 0x00000000ff1e7431 */ /* 0x000fe200000001ff */
[----:B------:R-:W-:-:S11]  /*9a60*/  MOV R28, RZ ;  /* 0x000000ff001c7202 */ /* 0x000fd60000000f00 */
[----:B---3--:R-:W3:Y:S01]  /*9a70*/  @!P4 LDG.E R28, desc[UR10][R56.64] ;  /* 0x0000000a381cc981 */ /* 0x008ee2000c1e1900 */
[----:B------:R-:W-:-:S03]  /*9a80*/  PRMT R0, RZ, 0x7610, R0 ;  /* 0x00007610ff007816 */ /* 0x000fc60000000000 */
[----:B--2---:R-:W2:Y:S01]  /*9a90*/  @!P4 LDG.E R30, desc[UR10][R52.64] ;  /* 0x0000000a341ec981 */ /* 0x004ea2000c1e1900 */
[----:B------:R-:W-:Y:S02]  /*9aa0*/  LOP3.LUT P4, RZ, R60, 0x10, RZ, 0xc0, !PT ;  /* 0x000000103cff7812 */ /* 0x000fe4000788c0ff */
[----:B----4-:R-:W-:Y:S01]  /*9ab0*/  PRMT R58, RZ, 0x7610, R58 ;  /* 0x00007610ff3a7816 */ /* 0x010fe2000000003a */
[----:B------:R-:W-:Y:S10]  /*9ac0*/  STL [R1+0x160], R16 ;  /* 0x0001601001007387 */ /* 0x000ff40000100800 */
[----:B------:R-:W-:Y:S01]  /*9ad0*/  @!P4 PRMT R58, R43, 0x7610, R58 ;  /* 0x000076102b3ac816 */ /* 0x000fe2000000003a */
[----:B------:R-:W-:Y:S01]  /*9ae0*/  STL [R1+0x64], R15 ;  /* 0x0000640f01007387 */ /* 0x000fe20000100800 */
[----:B0-----:R-:W-:-:S03]  /*9af0*/  PRMT R32, RZ, 0x7610, R32 ;  /* 0x00007610ff207816 */ /* 0x001fc60000000020 */
[----:B------:R-:W-:Y:S01]  /*9b00*/  STL [R1+0x6c], R25 ;  /* 0x00006c1901007387 */ /* 0x000fe20000100800 */
[----:B------:R-:W-:-:S03]  /*9b10*/  @!P2 PRMT R32, R47, 0x7610, R32 ;  /* 0x000076102f20a816 */ /* 0x000fc60000000020 */
[----:B------:R-:W-:Y:S04]  /*9b20*/  STL [R1+0x70], R23 ;  /* 0x0000701701007387 */ /* 0x000fe80000100800 */
[----:B------:R0:W-:Y:S01]  /*9b30*/  STL.S16 [R1+0x490], R32 ;  /* 0x0004902001007387 */ /* 0x0001e20000100600 */
[----:B------:R-:W-:Y:S02]  /*9b40*/  PRMT R54, RZ, 0x7610, R54 ;  /* 0x00007610ff367816 */ /* 0x000fe40000000036 */
[----:B------:R-:W-:Y:S01]  /*9b50*/  @!P2 PRMT R0, R47, 0x7632, R0 ;  /* 0x000076322f00a816 */ /* 0x000fe20000000000 */
[----:B------:R-:W4:Y:S04]  /*9b60*/  LDL.LU.64 R56, [R1+0x458] ;  /* 0x0004580001387983 */ /* 0x000f280000300a00 */
[----:B------:R-:W3:Y:S04]  /*9b70*/  LDL.LU.64 R52, [R1+0x440] ;  /* 0x0004400001347983 */ /* 0x000ee80000300a00 */
[----:B0-----:R-:W2:Y:S04]  /*9b80*/  LDL.LU.64 R32, [R1+0x460] ;  /* 0x0004600001207983 */ /* 0x001ea80000300a00 */
[----:B------:R0:W-:Y:S04]  /*9b90*/  STL.S16 [R1+0x460], R58 ;  /* 0x0004603a01007387 */ /* 0x0001e80000100600 */
[----:B0-----:R-:W4:Y:S02]  /*9ba0*/  LDL.LU R58, [R1+0x8a8] ;  /* 0x0008a800013a7983 */ /* 0x001f240000300800 */
[----:B----4-:R-:W-:-:S04]  /*9bb0*/  PRMT R58, RZ, 0x7610, R58 ;  /* 0x00007610ff3a7816 */ /* 0x010fc8000000003a */
[----:B------:R-:W-:-:S05]  /*9bc0*/  @!P4 PRMT R58, R44, 0x7610, R58 ;  /* 0x000076102c3ac816 */ /* 0x000fca000000003a */
[----:B------:R0:W-:Y:S04]  /*9bd0*/  STL.S16 [R1+0x464], R58 ;  /* 0x0004643a01007387 */ /* 0x0001e80000100600 */
[----:B0-----:R-:W4:Y:S01]  /*9be0*/  LDL.LU R58, [R1+0x8a0] ;  /* 0x0008a000013a7983 */ /* 0x001f220000300800 */
[----:B------:R-:W-:-:S05]  /*9bf0*/  @!P3 PRMT R54, R45, 0x7610, R54 ;  /* 0x000076102d36b816 */ /* 0x000fca0000000036 */
[----:B------:R0:W-:Y:S04]  /*9c00*/  STL.S16 [R1+0x478], R54 ;  /* 0x0004783601007387 */ /* 0x0001e80000100600 */
[----:B0-----:R-:W3:Y:S01]  /*9c10*/  LDL.LU.64 R54, [R1+0x450] ;  /* 0x0004500001367983 */ /* 0x001ee20000300a00 */
[----:B----4-:R-:W-:-:S04]  /*9c20*/  PRMT R58, RZ, 0x7610, R58 ;  /* 0x00007610ff3a7816 */ /* 0x010fc8000000003a */
[----:B------:R-:W-:-:S05]  /*9c30*/  @!P5 PRMT R58, R42, 0x7610, R58 ;  /* 0x000076102a3ad816 */ /* 0x000fca000000003a */
[----:B------:R0:W-:Y:S04]  /*9c40*/  STL.S16 [R1+0x4bc], R58 ;  /* 0x0004bc3a01007387 */ /* 0x0001e80000100600 */
[----:B0-----:R-:W4:Y:S01]  /*9c50*/  LDL.LU R58, [R1+0x894] ;  /* 0x00089400013a7983 */ /* 0x001f220000300800 */
[----:B------:R-:W-:Y:S02]  /*9c60*/  PRMT R15, RZ, 0x7610, R15 ;  /* 0x00007610ff0f7816 */ /* 0x000fe4000000000f */
[----:B------:R-:W-:Y:S01]  /*9c70*/  PRMT R16, RZ, 0x7610, R16 ;  /* 0x00007610ff107816 */ /* 0x000fe20000000010 */
[----:B------:R0:W-:Y:S01]  /*9c80*/  STL.S16 [R1+0x4a0], R0 ;  /* 0x0004a00001007387 */ /* 0x0001e20000100600 */
[----:B------:R-:W-:Y:S02]  /*9c90*/  PRMT R25, RZ, 0x7610, R25 ;  /* 0x00007610ff197816 */ /* 0x000fe40000000019 */
[----:B------:R-:W-:-:S02]  /*9ca0*/  PRMT R23, RZ, 0x7610, R23 ;  /* 0x00007610ff177816 */ /* 0x000fc40000000017 */
[C---:B------:R-:W-:Y:S02]  /*9cb0*/  @!P1 PRMT R15, R49.reuse, 0x7610, R15 ;  /* 0x00007610310f9816 */ /* 0x040fe4000000000f */
[----:B------:R-:W-:Y:S01]  /*9cc0*/  @!P1 PRMT R16, R49, 0x7632, R16 ;  /* 0x0000763231109816 */ /* 0x000fe20000000010 */
[----:B0-----:R-:W4:Y:S01]  /*9cd0*/  LDL.LU R0, [R1+0x8bc] ;  /* 0x0008bc0001007983 */ /* 0x001f220000300800 */
[C---:B------:R-:W-:Y:S02]  /*9ce0*/  LOP3.LUT P1, RZ, R61.reuse, 0x8000, RZ, 0xc0, !PT ;  /* 0x000080003dff7812 */ /* 0x040fe4000782c0ff */
[----:B------:R-:W-:Y:S02]  /*9cf0*/  LOP3.LUT P2, RZ, R61, 0x4000, RZ, 0xc0, !PT ;  /* 0x000040003dff7812 */ /* 0x000fe4000784c0ff */
[----:B------:R-:W-:Y:S02]  /*9d00*/  @!P3 PRMT R25, R46, 0x7632, R25 ;  /* 0x000076322e19b816 */ /* 0x000fe40000000019 */
[----:B------:R-:W-:-:S03]  /*9d10*/  @!P4 PRMT R23, R44, 0x7632, R23 ;  /* 0x000076322c17c816 */ /* 0x000fc60000000017 */
[----:B------:R0:W-:Y:S04]  /*9d20*/  STL.S16 [R1+0x484], R25 ;  /* 0x0004841901007387 */ /* 0x0001e80000100600 */
[----:B------:R1:W-:Y:S01]  /*9d30*/  STL.S16 [R1+0x4b8], R23 ;  /* 0x0004b81701007387 */ /* 0x0003e20000100600 */
[----:B0-----:R-:W-:Y:S02]  /*9d40*/  MOV R25, RZ ;  /* 0x000000ff00197202 */ /* 0x001fe40000000f00 */
[----:B-1----:R-:W-:-:S04]  /*9d50*/  MOV R23, RZ ;  /* 0x000000ff00177202 */ /* 0x002fc80000000f00 */
[----:B--2---:R-:W2:Y:S04]  /*9d60*/  @!P1 LDG.E R25, desc[UR10][R32.64] ;  /* 0x0000000a20199981 */ /* 0x004ea8000c1e1900 */
[----:B---3--:R-:W3:Y:S04]  /*9d70*/  @!P2 LDG.E R23, desc[UR10][R54.64] ;  /* 0x0000000a3617a981 */ /* 0x008ee8000c1e1900 */
[----:B------:R-:W2:Y:S04]  /*9d80*/  LDL.LU.64 R32, [R1+0x438] ;  /* 0x0004380001207983 */ /* 0x000ea80000300a00 */
[----:B------:R-:W3:Y:S01]  /*9d90*/  LDL.LU.64 R54, [R1+0x430] ;  /* 0x0004300001367983 */ /* 0x000ee20000300a00 */
[----:B----4-:R-:W-:-:S04]  /*9da0*/  PRMT R58, RZ, 0x7610, R58 ;  /* 0x00007610ff3a7816 */ /* 0x010fc8000000003a */
[----:B------:R-:W-:-:S05]  /*9db0*/  @!P0 PRMT R58, R38, 0x7610, R58 ;  /* 0x00007610263a8816 */ /* 0x000fca000000003a */
[----:B------:R0:W-:Y:S04]  /*9dc0*/  STL.S16 [R1+0x504], R58 ;  /* 0x0005043a01007387 */ /* 0x0001e80000100600 */
[----:B0-----:R-:W4:Y:S01]  /*9dd0*/  LDL.LU R58, [R1+0x87c] ;  /* 0x00087c00013a7983 */ /* 0x001f220000300800 */
[----:B------:R-:W-:-:S03]  /*9de0*/  PRMT R0, RZ, 0x7610, R0 ;  /* 0x00007610ff007816 */ /* 0x000fc60000000000 */
[----:B------:R0:W-:Y:S01]  /*9df0*/  STL [R1+0x74], R27 ;  /* 0x0000741b01007387 */ /* 0x0001e20000100800 */
[----:B------:R-:W-:Y:S02]  /*9e00*/  @!P3 PRMT R0, R45, 0x7632, R0 ;  /* 0x000076322d00b816 */ /* 0x000fe40000000000 */
[----:B------:R-:W-:Y:S02]  /*9e10*/  LOP3.LUT P3, RZ, R61, 0x2000, RZ, 0xc0, !PT ;  /* 0x000020003dff7812 */ /* 0x000fe4000786c0ff */
[----:B0-----:R-:W-:-:S04]  /*9e20*/  PRMT R27, RZ, 0x7610, R27 ;  /* 0x00007610ff1b7816 */ /* 0x001fc8000000001b */
[----:B------:R-:W-:Y:S01]  /*9e30*/  @!P5 PRMT R27, R42, 0x7632, R27 ;  /* 0x000076322a1bd816 */ /* 0x000fe2000000001b */
[----:B------:R0:W-:Y:S01]  /*9e40*/  STL [R1+0x178], R31 ;  /* 0x0001781f01007387 */ /* 0x0001e20000100800 */
[----:B------:R-:W-:-:S03]  /*9e50*/  LOP3.LUT R60, R60, 0xfffffff7, RZ, 0xc0, !PT ;  /* 0xfffffff73c3c7812 */ /* 0x000fc600078ec0ff */
[----:B------:R1:W-:Y:S01]  /*9e60*/  STL.S16 [R1+0x4e0], R27 ;  /* 0x0004e01b01007387 */ /* 0x0003e20000100600 */
[----:B0-----:R-:W-:Y:S01]  /*9e70*/  HFMA2 R31, -RZ, RZ, 0, 0 ;  /* 0x00000000ff1f7431 */ /* 0x001fe200000001ff */
[----:B-1----:R-:W-:-:S05]  /*9e80*/  MOV R27, RZ ;  /* 0x000000ff001b7202 */ /* 0x002fca0000000f00 */
[----:B---3--:R-:W3:Y:S01]  /*9e90*/  @!P3 LDG.E R31, desc[UR10][R54.64] ;  /* 0x0000000a361fb981 */ /* 0x008ee2000c1e1900 */
[----:B------:R-:W-:-:S03]  /*9ea0*/  @P3 LOP3.LUT R60, R60, 0x8, RZ, 0xfc, !PT ;  /* 0x000000083c3c3812 */ /* 0x000fc600078efcff */
[----:B--2---:R-:W2:Y:S01]  /*9eb0*/  @!P3 LDG.E R27, desc[UR10][R32.64] ;  /* 0x0000000a201bb981 */ /* 0x004ea2000c1e1900 */
[----:B------:R-:W-:-:S03]  /*9ec0*/  LOP3.LUT P3, RZ, R61, 0x20000, RZ, 0xc0, !PT ;  /* 0x000200003dff7812 */ /* 0x000fc6000786c0ff */
[----:B------:R0:W-:Y:S04]  /*9ed0*/  STL [R1+0x170], R36 ;  /* 0x0001702401007387 */ /* 0x0001e80000100800 */
[----:B------:R1:W-:Y:S04]  /*9ee0*/  STL [R1+0x174], R29 ;  /* 0x0001741d01007387 */ /* 0x0003e80000100800 */
[----:B------:R1:W-:Y:S01]  /*9ef0*/  STL.S16 [R1+0x480], R0 ;  /* 0x0004800001007387 */ /* 0x0003e20000100600 */
[----:B0-----:R-:W-:Y:S01]  /*9f00*/  HFMA2 R36, -RZ, RZ, 0, 0 ;  /* 0x00000000ff247431 */ /* 0x001fe200000001ff */
[----:B----4-:R-:W-:Y:S01]  /*9f10*/  PRMT R58, RZ, 0x7610, R58 ;  /* 0x00007610ff3a7816 */ /* 0x010fe2000000003a */
[----:B-1----:R-:W-:-:S04]  /*9f20*/  HFMA2 R29, -RZ, RZ, 0, 0 ;  /* 0x00000000ff1d7431 */ /* 0x002fc800000001ff */
[----:B------:R0:W4:Y:S04]  /*9f30*/  @!P1 LDG.E R36, desc[UR10][R56.64] ;  /* 0x0000000a38249981 */ /* 0x000128000c1e1900 */
[----:B------:R-:W3:Y:S04]  /*9f40*/  LDL.LU R0, [R1+0x8b0] ;  /* 0x0008b00001007983 */ /* 0x000ee80000300800 */
[----:B------:R1:W2:Y:S04]  /*9f50*/  @!P2 LDG.E R29, desc[UR10][R52.64] ;  /* 0x0000000a341da981 */ /* 0x0002a8000c1e1900 */
[----:B------:R-:W0:Y:S01]  /*9f60*/  LDL.LU R56, [R1+0x89c] ;  /* 0x00089c0001387983 */ /* 0x000e220000300800 */
[----:B------:R-:W-:-:S03]  /*9f70*/  @!P3 PRMT R58, R24, 0x7610, R58 ;  /* 0x00007610183ab816 */ /* 0x000fc6000000003a */
[----:B------:R-:W-:Y:S04]  /*9f80*/  STL [R1+0x78], R2 ;  /* 0x0000780201007387 */ /* 0x000fe80000100800 */
[----:B------:R-:W1:Y:S04]  /*9f90*/  LDL.LU R52, [R1+0x890] ;  /* 0x0008900001347983 */ /* 0x000e680000300800 */
[----:B------:R4:W-:Y:S04]  /*9fa0*/  STL.S16 [R1+0x51c], R58 ;  /* 0x00051c3a01007387 */ /* 0x0009e80000100600 */
[----:B------:R-:W-:Y:S01]  /*9fb0*/  STL [R1+0x7c], R3 ;  /* 0x00007c0301007387 */ /* 0x000fe20000100800 */
[----:B------:R-:W-:-:S03]  /*9fc0*/  LOP3.LUT R60, R60, 0xfffffffb, RZ, 0xc0, !PT ;  /* 0xfffffffb3c3c7812 */ /* 0x000fc600078ec0ff */
[----:B------:R-:W2:Y:S04]  /*9fd0*/  LDL.LU.64 R32, [R1+0x888] ;  /* 0x0008880001207983 */ /* 0x000ea80000300a00 */
[----:B----4-:R-:W4:Y:S04]  /*9fe0*/  LDL.LU R58, [R1+0x878] ;  /* 0x00087800013a7983 */ /* 0x010f280000300800 */
[----:B------:R-:W2:Y:S01]  /*9ff0*/  LDL.LU R54, [R1+0x884] ;  /* 0x0008840001367983 */ /* 0x000ea20000300800 */
[----:B0-----:R-:W-:-:S04]  /*a000*/  PRMT R56, RZ, 0x7610, R56 ;  /* 0x00007610ff387816 */ /* 0x001fc80000000038 */
[----:B------:R-:W-:Y:S02]  /*a010*/  @!P5 PRMT R56, R41, 0x7610, R56 ;  /* 0x000076102938d816 */ /* 0x000fe40000000038 */
[----:B-1----:R-:W-:-:S04]  /*a020*/  PRMT R52, RZ, 0x7610, R52 ;  /* 0x00007610ff347816 */ /* 0x002fc80000000034 */
[----:B------:R-:W-:Y:S01]  /*a030*/  @!P6 PRMT R52, R39, 0x7610, R52 ;  /* 0x000076102734e816 */ /* 0x000fe20000000034 */
[----:B------:R0:W-:Y:S01]  /*a040*/  STL.S16 [R1+0x474], R56 ;  /* 0x0004743801007387 */ /* 0x0001e20000100600 */
[----:B---3--:R-:W-:-:S03]  /*a050*/  PRMT R0, RZ, 0x7610, R0 ;  /* 0x00007610ff007816 */ /* 0x008fc60000000000 */
[----:B------:R1:W-:Y:S01]  /*a060*/  STL.S16 [R1+0x4cc], R52 ;  /* 0x0004cc3401007387 */ /* 0x0003e20000100600 */
[----:B------:R-:W-:-:S03]  /*a070*/  @!P4 PRMT R0, R43, 0x7632, R0 ;  /* 0x000076322b00c816 */ /* 0x000fc60000000000 */
[----:B0-----:R-:W3:Y:S01]  /*a080*/  LDL.LU.64 R56, [R1+0x428] ;  /* 0x0004280001387983 */ /* 0x001ee20000300a00 */
[----:B----4-:R-:W-:-:S03]  /*a090*/  PRMT R58, RZ, 0x7610, R58 ;  /* 0x00007610ff3a7816 */ /* 0x010fc6000000003a */
[----:B-1----:R-:W4:Y:S01]  /*a0a0*/  LDL.LU.64 R52, [R1+0x418] ;  /* 0x0004180001347983 */ /* 0x002f220000300a00 */
[----:B------:R-:W-:-:S03]  /*a0b0*/  @!P3 PRMT R58, R26, 0x7610, R58 ;  /* 0x000076101a3ab816 */ /* 0x000fc6000000003a */
[----:B------:R0:W-:Y:S04]  /*a0c0*/  STL.S16 [R1+0x470], R0 ;  /* 0x0004700001007387 */ /* 0x0001e80000100600 */
[----:B------:R1:W-:Y:S04]  /*a0d0*/  STL.S16 [R1+0x5ac], R58 ;  /* 0x0005ac3a01007387 */ /* 0x0003e80000100600 */
[----:B0-----:R-:W2:Y:S04]  /*a0e0*/  LDL.LU R0, [R1+0x8a4] ;  /* 0x0008a40001007983 */ /* 0x001ea80000300800 */
[----:B-1----:R-:W2:Y:S01]  /*a0f0*/  LDL.LU R58, [R1+0x870] ;  /* 0x00087000013a7983 */ /* 0x002ea20000300800 */
[----:B------:R-:W-:-:S02]  /*a100*/  PRMT R2, RZ, 0x7610, R2 ;  /* 0x00007610ff027816 */ /* 0x000fc40000000002 */
[----:B------:R-:W-:Y:S02]  /*a110*/  PRMT R3, RZ, 0x7610, R3 ;  /* 0x00007610ff037816 */ /* 0x000fe40000000003 */
[----:B------:R-:W-:Y:S02]  /*a120*/  LOP3.LUT P4, RZ, R61, 0x1000, RZ, 0xc0, !PT ;  /* 0x000010003dff7812 */ /* 0x000fe4000788c0ff */
[----:B------:R-:W-:Y:S02]  /*a130*/  @!P6 PRMT R2, R40, 0x7632, R2 ;  /* 0x000076322802e816 */ /* 0x000fe40000000002 */
[----:B------:R-:W-:-:S03]  /*a140*/  @!P0 PRMT R3, R38, 0x7632, R3 ;  /* 0x0000763226038816 */ /* 0x000fc60000000003 */
[----:B------:R0:W-:Y:S04]  /*a150*/  STL.S16 [R1+0x500], R2 ;  /* 0x0005000201007387 */ /* 0x0001e80000100600 */
[----:B------:R1:W-:Y:S01]  /*a160*/  STL.S16 [R1+0x584], R3 ;  /* 0x0005840301007387 */ /* 0x0003e20000100600 */
[----:B0-----:R-:W-:Y:S01]  /*a170*/  MOV R2, RZ ;  /* 0x000000ff00027202 */ /* 0x001fe20000000f00 */
[----:B-1----:R-:W-:Y:S01]  /*a180*/  HFMA2 R3, -RZ, RZ, 0, 0 ;  /* 0x00000000ff037431 */ /* 0x002fe200000001ff */
[----:B------:R-:W-:-:S04]  /*a190*/  @P4 LOP3.LUT R60, R60, 0x4, RZ, 0xfc, !PT ;  /* 0x000000043c3c4812 */ /* 0x000fc800078efcff */
[----:B---3--:R-:W3:Y:S04]  /*a1a0*/  @!P4 LDG.E R2, desc[UR10][R56.64] ;  /* 0x0000000a3802c981 */ /* 0x008ee8000c1e1900 */
[----:B----4-:R-:W4:Y:S01]  /*a1b0*/  @!P4 LDG.E R3, desc[UR10][R52.64] ;  /* 0x0000000a3403c981 */ /* 0x010f22000c1e1900 */
[----:B------:R-:W-:Y:S02]  /*a1c0*/  LOP3.LUT P4, RZ, R61, 0x10000, RZ, 0xc0, !PT ;  /* 0x000100003dff7812 */ /* 0x000fe4000788c0ff */
[----:B--2---:R-:W-:Y:S02]  /*a1d0*/  PRMT R33, RZ, 0x7610, R33 ;  /* 0x00007610ff217816 */ /* 0x004fe40000000021 */
[----:B------:R-:W-:Y:S01]  /*a1e0*/  PRMT R32, RZ, 0x7610, R32 ;  /* 0x00007610ff207816 */ /* 0x000fe20000000020 */
[----:B------:R-:W-:Y:S01]  /*a1f0*/  STL [R1+0x17c], R4 ;  /* 0x00017c0401007387 */ /* 0x000fe20000100800 */
[----:B------:R-:W-:-:S03]  /*a200*/  PRMT R0, RZ, 0x7610, R0 ;  /* 0x00007610ff007816 */ /* 0x000fc60000000000 */
[----:B------:R-:W2:Y:S01]  /*a210*/  LDL.LU.64 R56, [R1+0x400] ;  /* 0x0004000001387983 */ /* 0x000ea20000300a00 */
[----:B------:R-:W-:-:S03]  /*a220*/  PRMT R58, RZ, 0x7610, R58 ;  /* 0x00007610ff3a7816 */ /* 0x000fc6000000003a */
[----:B------:R-:W3:Y:S01]  /*a230*/  LDL.LU.64 R52, [R1+0x3e8] ;  /* 0x0003e80001347983 */ /* 0x000ee20000300a00 */
[----:B------:R-:W-:Y:S02]  /*a240*/  @!P5 PRMT R0, R41, 0x7632, R0 ;  /* 0x000076322900d816 */ /* 0x000fe40000000000 */
[----:B------:R-:W-:-:S03]  /*a250*/  @!P4 PRMT R58, R28, 0x7610, R58 ;  /* 0x000076101c3ac816 */ /* 0x000fc6000000003a */
[----:B------:R0:W-:Y:S04]  /*a260*/  STL.S16 [R1+0x4c8], R0 ;  /* 0x0004c80001007387 */ /* 0x0001e80000100600 */
[----:B------:R1:W-:Y:S04]  /*a270*/  STL.S16 [R1+0x5b8], R58 ;  /* 0x0005b83a01007387 */ /* 0x0003e80000100600 */
[----:B0-----:R-:W4:Y:S04]  /*a280*/  LDL.LU R0, [R1+0x898] ;  /* 0x0008980001007983 */ /* 0x001f280000300800 */
[----:B-1----:R-:W2:Y:S01]  /*a290*/  LDL.LU R58, [R1+0x86c] ;  /* 0x00086c00013a7983 */ /* 0x002ea20000300800 */
[----:B------:R-:W-:-:S02]  /*a2a0*/  @!P6 PRMT R33, R39, 0x7632, R33 ;  /* 0x000076322721e816 */ /* 0x000fc40000000021 */
[----:B------:R-:W-:-:S03]  /*a2b0*/  @!P6 PRMT R32, R40, 0x7610, R32 ;  /* 0x000076102820e816 */ /* 0x000fc60000000020 */
[----:B------:R-:W-:Y:S04]  /*a2c0*/  STL.S16 [R1+0x4f0], R33 ;  /* 0x0004f02101007387 */ /* 0x000fe80000100600 */
[----:B------:R0:W-:Y:S04]  /*a2d0*/  STL.S16 [R1+0x4e4], R32 ;  /* 0x0004e42001007387 */ /* 0x0001e80000100600 */
[----:B0-----:R-:W3:Y:S01]  /*a2e0*/  LDL.LU.64 R32, [R1+0x410] ;  /* 0x0004100001207983 */ /* 0x001ee20000300a00 */
[----:B----4-:R-:W-:Y:S02]  /*a2f0*/  PRMT R0, RZ, 0x7610, R0 ;  /* 0x00007610ff007816 */ /* 0x010fe40000000000 */
[----:B--2---:R-:W-:-:S02]  /*a300*/  PRMT R58, RZ, 0x7610, R58 ;  /* 0x00007610ff3a7816 */ /* 0x004fc4000000003a */
[----:B------:R-:W-:Y:S02]  /*a310*/  @!P0 PRMT R0, R21, 0x7632, R0 ;  /* 0x0000763215008816 */ /* 0x000fe40000000000 */
[----:B------:R-:W-:-:S03]  /*a320*/  @!P4 PRMT R58, R30, 0x7610, R58 ;  /* 0x000076101e3ac816 */ /* 0x000fc6000000003a */
[----:B------:R0:W-:Y:S04]  /*a330*/  STL.S16 [R1+0x518], R0 ;  /* 0x0005180001007387 */ /* 0x0001e80000100600 */
[----:B------:R1:W-:Y:S04]  /*a340*/  STL.S16 [R1+0x5c0], R58 ;  /* 0x0005c03a01007387 */ /* 0x0003e80000100600 */
[----:B0-----:R-:W2:Y:S04]  /*a350*/  LDL.LU R0, [R1+0x880] ;  /* 0x0008800001007983 */ /* 0x001ea80000300800 */
[----:B-1----:R-:W4:Y:S01]  /*a360*/  LDL.LU R58, [R1+0x864] ;  /* 0x00086400013a7983 */ /* 0x002f220000300800 */
[----:B------:R-:W-:-:S02]  /*a370*/  LOP3.LUT P5, RZ, R61, 0x800, RZ, 0xc0, !PT ;  /* 0x000008003dff7812 */ /* 0x000fc400078ac0ff */
[----:B------:R-:W-:Y:S02]  /*a380*/  MOV R4, RZ ;  /* 0x000000ff00047202 */ /* 0x000fe40000000f00 */
[----:B------:R-:W-:-:S09]  /*a390*/  PRMT R54, RZ, 0x7610, R54 ;  /* 0x00007610ff367816 */ /* 0x000fd20000000036 */
[----:B---3--:R-:W3:Y:S04]  /*a3a0*/  @!P5 LDG.E R4, desc[UR10][R32.64] ;  /* 0x0000000a2004d981 */ /* 0x008ee8000c1e1900 */
[----:B------:R-:W3:Y:S01]  /*a3b0*/  LDL.LU.64 R32, [R1+0x3f0] ;  /* 0x0003f00001207983 */ /* 0x000ee20000300a00 */
[----:B------:R-:W-:-:S05]  /*a3c0*/  @!P0 PRMT R54, R21, 0x7610, R54 ;  /* 0x0000761015368816 */ /* 0x000fca0000000036 */
[----:B------:R0:W-:Y:S04]  /*a3d0*/  STL.S16 [R1+0x4f4], R54 ;  /* 0x0004f43601007387 */ /* 0x0001e80000100600 */
[----:B0-----:R-:W3:Y:S01]  /*a3e0*/  LDL.LU.64 R54, [R1+0x3f8] ;  /* 0x0003f80001367983 */ /* 0x001ee20000300a00 */
[----:B--2---:R-:W-:Y:S02]  /*a3f0*/  PRMT R0, RZ, 0x7610, R0 ;  /* 0x00007610ff007816 */ /* 0x004fe40000000000 */
[----:B----4-:R-:W-:Y:S02]  /*a400*/  PRMT R58, RZ, 0x7610, R58 ;  /* 0x00007610ff3a7816 */ /* 0x010fe4000000003a */
[----:B------:R-:W-:Y:S02]  /*a410*/  @!P3 PRMT R0, R24, 0x7632, R0 ;  /* 0x000076321800b816 */ /* 0x000fe40000000000 */
[----:B------:R-:W-:-:S03]  /*a420*/  @!P1 PRMT R58, R36, 0x7610, R58 ;  /* 0x00007610243a9816 */ /* 0x000fc6000000003a */
[----:B------:R0:W-:Y:S04]  /*a430*/  STL.S16 [R1+0x5b4], R0 ;  /* 0x0005b40001007387 */ /* 0x0001e80000100600 */
[----:B------:R1:W-:Y:S04]  /*a440*/  STL.S16 [R1+0x5d0], R58 ;  /* 0x0005d03a01007387 */ /* 0x0003e80000100600 */
[----:B0-----:R-:W2:Y:S04]  /*a450*/  LDL.LU R0, [R1+0x874] ;  /* 0x0008740001007983 */ /* 0x001ea80000300800 */
[----:B-1----:R-:W4:Y:S04]  /*a460*/  LDL.LU R58, [R1+0x858] ;  /* 0x00085800013a7983 */ /* 0x002f280000300800 */
[----:B------:R0:W-:Y:S04]  /*a470*/  STL [R1+0x80], R5 ;  /* 0x0000800501007387 */ /* 0x0001e80000100800 */
[----:B------:R1:W-:Y:S01]  /*a480*/  STL [R1+0x84], R7 ;  /* 0x0000840701007387 */ /* 0x0003e20000100800 */
[----:B------:R-:W-:-:S02]  /*a490*/  LOP3.LUT P6, RZ, R61, 0x400, RZ, 0xc0, !PT ;  /* 0x000004003dff7812 */ /* 0x000fc400078cc0ff */
[----:B------:R-:W-:Y:S02]  /*a4a0*/  LOP3.LUT P0, RZ, R61, 0x200, RZ, 0xc0, !PT ;  /* 0x000002003dff7812 */ /* 0x000fe4000780c0ff */
[----:B0-----:R-:W-:Y:S02]  /*a4b0*/  PRMT R5, RZ, 0x7610, R5 ;  /* 0x00007610ff057816 */ /* 0x001fe40000000005 */
[----:B-1----:R-:W-:Y:S02]  /*a4c0*/  PRMT R7, RZ, 0x7610, R7 ;  /* 0x00007610ff077816 */ /* 0x002fe40000000007 */
[----:B------:R-:W-:Y:S02]  /*a4d0*/  @!P3 PRMT R5, R26, 0x7632, R5 ;  /* 0x000076321a05b816 */ /* 0x000fe40000000005 */
[----:B------:R-:W-:Y:S01]  /*a4e0*/  @!P4 PRMT R7, R30, 0x7632, R7 ;  /* 0x000076321e07c816 */ /* 0x000fe20000000007 */
[----:B------:R0:W-:Y:S04]  /*a4f0*/  STL [R1+0x184], R59 ;  /* 0x0001843b01007387 */ /* 0x0001e80000100800 */
[----:B------:R1:W-:Y:S04]  /*a500*/  STL.S16 [R1+0x5bc], R5 ;  /* 0x0005bc0501007387 */ /* 0x0003e80000100600 */
[----:B------:R3:W-:Y:S01]  /*a510*/  STL.S16 [R1+0x5cc], R7 ;  /* 0x0005cc0701007387 */ /* 0x0007e20000100600 */
[----:B0-----:R-:W-:Y:S01]  /*a520*/  MOV R59, RZ ;  /* 0x000000ff003b7202 */ /* 0x001fe20000000f00 */
[----:B-1----:R-:W-:-:S05]  /*a530*/  HFMA2 R5, -RZ, RZ, 0, 0 ;  /* 0x00000000ff057431 */ /* 0x002fca00000001ff */
[----:B------:R-:W4:Y:S01]  /*a540*/  @!P0 LDG.E R59, desc[UR10][R52.64] ;  /* 0x0000000a343b8981 */ /* 0x000f22000c1e1900 */
[----:B---3--:R-:W-:-:S03]  /*a550*/  HFMA2 R7, -RZ, RZ, 0, 0 ;  /* 0x00000000ff077431 */ /* 0x008fc600000001ff */
[----:B------:R-:W3:Y:S04]  /*a560*/  @!P5 LDG.E R5, desc[UR10][R56.64] ;  /* 0x0000000a3805d981 */ /* 0x000ee8000c1e1900 */
[----:B------:R0:W3:Y:S04]  /*a570*/  @!P6 LDG.E R7, desc[UR10][R32.64] ;  /* 0x0000000a2007e981 */ /* 0x0000e8000c1e1900 */
[----:B------:R-:W3:Y:S04]  /*a580*/  LDL.LU.64 R52, [R1+0x3c0] ;  /* 0x0003c00001347983 */ /* 0x000ee80000300a00 */
[----:B------:R-:W3:Y:S04]  /*a590*/  LDL.LU.64 R56, [R1+0x3d0] ;  /* 0x0003d00001387983 */ /* 0x000ee80000300a00 */
[----:B------:R-:W0:Y:S04]  /*a5a0*/  LDL.LU R32, [R1+0x860] ;  /* 0x0008600001207983 */ /* 0x000e280000300800 */
[----:B------:R1:W-:Y:S02]  /*a5b0*/  STL [R1+0x180], R6 ;  /* 0x0001800601007387 */ /* 0x0003e40000100800 */
[----:B-1----:R-:W-:-:S06]  /*a5c0*/  MOV R6, RZ ;  /* 0x000000ff00067202 */ /* 0x002fcc0000000f00 */
[----:B------:R-:W3:Y:S04]  /*a5d0*/  @!P6 LDG.E R6, desc[UR10][R54.64] ;  /* 0x0000000a3606e981 */ /* 0x000ee8000c1e1900 */
[----:B------:R-:W3:Y:S01]  /*a5e0*/  LDL.LU.64 R54, [R1+0x3d8] ;  /* 0x0003d80001367983 */ /* 0x000ee20000300a00 */
[----:B--2---:R-:W-:Y:S02]  /*a5f0*/  PRMT R0, RZ, 0x7610, R0 ;  /* 0x00007610ff007816 */ /* 0x004fe40000000000 */
[----:B----4-:R-:W-:Y:S02]  /*a600*/  PRMT R58, RZ, 0x7610, R58 ;  /* 0x00007610ff3a7816 */ /* 0x010fe4000000003a */
[----:B------:R-:W-:Y:S02]  /*a610*/  @!P4 PRMT R0, R28, 0x7632, R0 ;  /* 0x000076321c00c816 */ /* 0x000fe40000000000 */
[----:B------:R-:W-:-:S03]  /*a620*/  @!P2 PRMT R58, R29, 0x7610, R58 ;  /* 0x000076101d3aa816 */ /* 0x000fc6000000003a */
[----:B------:R1:W-:Y:S04]  /*a630*/  STL.S16 [R1+0x5c4], R0 ;  /* 0x0005c40001007387 */ /* 0x0003e80000100600 */
[----:B------:R2:W-:Y:S04]  /*a640*/  STL.S16 [R1+0x5e0], R58 ;  /* 0x0005e03a01007387 */ /* 0x0005e80000100600 */
[----:B-1----:R-:W4:Y:S04]  /*a650*/  LDL.LU R0, [R1+0x868] ;  /* 0x0008680001007983 */ /* 0x002f280000300800 */
[----:B--2---:R-:W2:Y:S01]  /*a660*/  LDL.LU R58, [R1+0x84c] ;  /* 0x00084c00013a7983 */ /* 0x004ea20000300800 */
[----:B------:R-:W-:-:S03]  /*a670*/  LOP3.LUT P3, RZ, R61, 0x100, RZ, 0xc0, !PT ;  /* 0x000001003dff7812 */ /* 0x000fc6000786c0ff */
[----:B------:R1:W-:Y:S04]  /*a680*/  STL [R1+0x188], R20 ;  /* 0x0001881401007387 */ /* 0x0003e80000100800 */
[----:B------:R1:W-:Y:S02]  /*a690*/  STL [R1+0x18c], R22 ;  /* 0x00018c1601007387 */ /* 0x0003e40000100800 */
[----:B-1----:R-:W-:Y:S01]  /*a6a0*/  MOV R20, RZ ;  /* 0x000000ff00147202 */ /* 0x002fe20000000f00 */
[----:B------:R-:W-:Y:S01]  /*a6b0*/  HFMA2 R22, -RZ, RZ, 0, 0 ;  /* 0x00000000ff167431 */ /* 0x000fe200000001ff */
[----:B------:R1:W-:Y:S02]  /*a6c0*/  STL [R1+0x88], R19 ;  /* 0x0000881301007387 */ /* 0x0003e40000100800 */
[----:B-1----:R-:W-:-:S03]  /*a6d0*/  PRMT R19, RZ, 0x7610, R19 ;  /* 0x00007610ff137816 */ /* 0x002fc60000000013 */
[----:B---3--:R-:W3:Y:S04]  /*a6e0*/  @!P3 LDG.E R22, desc[UR10][R52.64] ;  /* 0x0000000a3416b981 */ /* 0x008ee8000c1e1900 */
[----:B------:R-:W3:Y:S01]  /*a6f0*/  @!P3 LDG.E R20, desc[UR10][R56.64] ;  /* 0x0000000a3814b981 */ /* 0x000ee2000c1e1900 */
[----:B------:R-:W-:Y:S02]  /*a700*/  LOP3.LUT P3, RZ, R60, 0x8, RZ, 0xc0, !PT ;  /* 0x000000083cff7812 */ /* 0x000fe4000786c0ff */
[----:B0-----:R-:W-:Y:S02]  /*a710*/  PRMT R32, RZ, 0x7610, R32 ;  /* 0x00007610ff207816 */ /* 0x001fe40000000020 */
[----:B------:R-:W-:Y:S01]  /*a720*/  @!P1 PRMT R19, R36, 0x7632, R19 ;  /* 0x0000763224139816 */ /* 0x000fe20000000013 */
[----:B------:R-:W-:Y:S01]  /*a730*/  STL [R1+0x8c], R17 ;  /* 0x00008c1101007387 */ /* 0x000fe20000100800 */
[----:B------:R-:W-:-:S03]  /*a740*/  @!P1 PRMT R32, R25, 0x7610, R32 ;  /* 0x0000761019209816 */ /* 0x000fc60000000020 */
[----:B------:R0:W-:Y:S04]  /*a750*/  STL.S16 [R1+0x5dc], R19 ;  /* 0x0005dc1301007387 */ /* 0x0001e80000100600 */
[----:B------:R1:W-:Y:S04]  /*a760*/  STL.S16 [R1+0x5c8], R32 ;  /* 0x0005c82001007387 */ /* 0x0003e80000100600 */
[----:B------:R-:W3:Y:S01]  /*a770*/  LDL.LU.64 R56, [R1+0x3a8] ;  /* 0x0003a80001387983 */ /* 0x000ee20000300a00 */
[----:B0-----:R-:W-:-:S03]  /*a780*/  HFMA2 R19, -RZ, RZ, 0, 0 ;  /* 0x00000000ff137431 */ /* 0x001fc600000001ff */
[----:B------:R-:W-:Y:S04]  /*a790*/  STL [R1+0x90], R18 ;  /* 0x0000901201007387 */ /* 0x000fe80000100800 */
[----:B-1----:R-:W3:Y:S01]  /*a7a0*/  LDL.LU.64 R32, [R1+0x3b8] ;  /* 0x0003b80001207983 */ /* 0x002ee20000300a00 */
[----:B------:R-:W-:-:S03]  /*a7b0*/  LOP3.LUT P4, RZ, R61, 0x80, RZ, 0xc0, !PT ;  /* 0x000000803dff7812 */ /* 0x000fc6000788c0ff */
[----:B------:R-:W3:Y:S04]  /*a7c0*/  LDL.LU R52, [R1+0x848] ;  /* 0x0008480001347983 */ /* 0x000ee80000300800 */
[----:B------:R0:W3:Y:S04]  /*a7d0*/  @!P0 LDG.E R19, desc[UR10][R54.64] ;  /* 0x0000000a36138981 */ /* 0x0000e8000c1e1900 */
[----:B------:R-:W0:Y:S01]  /*a7e0*/  LDL.LU R54, [R1+0x854] ;  /* 0x0008540001367983 */ /* 0x000e220000300800 */
[----:B----4-:R-:W-:Y:S02]  /*a7f0*/  PRMT R0, RZ, 0x7610, R0 ;  /* 0x00007610ff007816 */ /* 0x010fe40000000000 */
[----:B--2---:R-:W-:-:S02]  /*a800*/  PRMT R58, RZ, 0x7610, R58 ;  /* 0x00007610ff3a7816 */ /* 0x004fc4000000003a */
[----:B------:R-:W-:Y:S02]  /*a810*/  @!P1 PRMT R0, R25, 0x7632, R0 ;  /* 0x0000763219009816 */ /* 0x000fe40000000000 */
[----:B------:R-:W-:-:S03]  /*a820*/  @!P3 PRMT R58, R31, 0x7610, R58 ;  /* 0x000076101f3ab816 */ /* 0x000fc6000000003a */
[----:B------:R1:W-:Y:S04]  /*a830*/  STL.S16 [R1+0x5d4], R0 ;  /* 0x0005d40001007387 */ /* 0x0003e80000100600 */
[----:B------:R2:W-:Y:S04]  /*a840*/  STL.S16 [R1+0x5f0], R58 ;  /* 0x0005f03a01007387 */ /* 0x0005e80000100600 */
[----:B-1----:R-:W4:Y:S04]  /*a850*/  LDL.LU R0, [R1+0x85c] ;  /* 0x00085c0001007983 */ /* 0x002f280000300800 */
[----:B--2---:R-:W2:Y:S01]  /*a860*/  LDL.LU R58, [R1+0x840] ;  /* 0x00084000013a7983 */ /* 0x004ea20000300800 */
[----:B------:R-:W-:-:S02]  /*a870*/  PRMT R17, RZ, 0x7610, R17 ;  /* 0x00007610ff117816 */ /* 0x000fc40000000011 */
[----:B------:R-:W-:Y:S02]  /*a880*/  PRMT R18, RZ, 0x7610, R18 ;  /* 0x00007610ff127816 */ /* 0x000fe40000000012 */
[----:B------:R-:W-:Y:S02]  /*a890*/  @!P2 PRMT R17, R29, 0x7632, R17 ;  /* 0x000076321d11a816 */ /* 0x000fe40000000011 */
[----:B------:R-:W-:-:S03]  /*a8a0*/  @!P3 PRMT R18, R31, 0x7632, R18 ;  /* 0x000076321f12b816 */ /* 0x000fc60000000012 */
[----:B------:R1:W-:Y:S04]  /*a8b0*/  STL.S16 [R1+0x5ec], R17 ;  /* 0x0005ec1101007387 */ /* 0x0003e80000100600 */
[----:B------:R1:W-:Y:S02]  /*a8c0*/  STL.S16 [R1+0x5f8], R18 ;  /* 0x0005f81201007387 */ /* 0x0003e40000100600 */
[----:B-1----:R-:W-:Y:S01]  /*a8d0*/  MOV R17, RZ ;  /* 0x000000ff00117202 */ /* 0x002fe20000000f00 */
[----:B------:R-:W-:-:S06]  /*a8e0*/  HFMA2 R18, -RZ, RZ, 0, 0 ;  /* 0x00000000ff127431 */ /* 0x000fcc00000001ff */
[----:B---3--:R1:W3:Y:S04]  /*a8f0*/  @!P4 LDG.E R18, desc[UR10][R56.64] ;  /* 0x0000000a3812c981 */ /* 0x0082e8000c1e1900 */
[----:B------:R-:W3:Y:S01]  /*a900*/  @!P4 LDG.E R17, desc[UR10][R32.64] ;  /* 0x0000000a2011c981 */ /* 0x000ee2000c1e1900 */
[----:B------:R-:W-:Y:S02]  /*a910*/  LOP3.LUT P4, RZ, R60, 0x4, RZ, 0xc0, !PT ;  /* 0x000000043cff7812 */ /* 0x000fe4000788c0ff */
[----:B0-----:R-:W-:Y:S01]  /*a920*/  PRMT R54, RZ, 0x7610, R54 ;  /* 0x00007610ff367816 */ /* 0x001fe20000000036 */
[----:B------:R-:W1:Y:S03]  /*a930*/  LDL.LU R56, [R1+0x83c] ;  /* 0x00083c0001387983 */ /* 0x000e660000300800 */
[----:B------:R-:W-:Y:S01]  /*a940*/  @!P2 PRMT R54, R23, 0x7610, R54 ;  /* 0x000076101736a816 */ /* 0x000fe20000000036 */
[----:B------:R-:W-:Y:S04]  /*a950*/  STL [R1+0x190], R51 ;  /* 0x0001903301007387 */ /* 0x000fe80000100800 */
[----:B------:R0:W-:Y:S01]  /*a960*/  STL.S16 [R1+0x5d8], R54 ;  /* 0x0005d83601007387 */ /* 0x0001e20000100600 */
[----:B------:R-:W-:-:S02]  /*a970*/  PRMT R52, RZ, 0x7610, R52 ;  /* 0x00007610ff347816 */ /* 0x000fc40000000034 */
[----:B------:R-:W-:Y:S01]  /*a980*/  LOP3.LUT P1, RZ, R61, 0x40, RZ, 0xc0, !PT ;  /* 0x000000403dff7812 */ /* 0x000fe2000782c0ff */
[----:B------:R-:W3:Y:S04]  /*a990*/  LDL.LU.64 R32, [R1+0x398] ;  /* 0x0003980001207983 */ /* 0x000ee80000300a00 */
[----:B0-----:R-:W3:Y:S01]  /*a9a0*/  LDL.LU.64 R54, [R1+0x3a0] ;  /* 0x0003a00001367983 */ /* 0x001ee20000300a00 */
[----:B----4-:R-:W-:Y:S02]  /*a9b0*/  PRMT R0, RZ, 0x7610, R0 ;  /* 0x00007610ff007816 */ /* 0x010fe40000000000 */
[----:B--2---:R-:W-:Y:S02]  /*a9c0*/  PRMT R58, RZ, 0x7610, R58 ;  /* 0x00007610ff3a7816 */ /* 0x004fe4000000003a */
[----:B------:R-:W-:-:S02]  /*a9d0*/  @!P2 PRMT R0, R23, 0x7632, R0 ;  /* 0x000076321700a816 */ /* 0x000fc40000000000 */
[----:B------:R-:W-:-:S03]  /*a9e0*/  @!P4 PRMT R58, R3, 0x7610, R58 ;  /* 0x00007610033ac816 */ /* 0x000fc6000000003a */
[----:B------:R0:W-:Y:S04]  /*a9f0*/  STL.S16 [R1+0x5e4], R0 ;  /* 0x0005e40001007387 */ /* 0x0001e80000100600 */
[----:B------:R2:W-:Y:S04]  /*aa00*/  STL.S16 [R1+0x3a4], R58 ;  /* 0x0003a43a01007387 */ /* 0x0005e80000100600 */
[----:B0-----:R-:W4:Y:S04]  /*aa10*/  LDL.LU R0, [R1+0x850] ;  /* 0x0008500001007983 */ /* 0x001f280000300800 */
[----:B--2---:R-:W2:Y:S01]  /*aa20*/  LDL.LU R58, [R1+0x834] ;  /* 0x00083400013a7983 */ /* 0x004ea20000300800 */
[----:B------:R-:W-:-:S05]  /*aa30*/  @!P3 PRMT R52, R27, 0x7610, R52 ;  /* 0x000076101b34b816 */ /* 0x000fca0000000034 */
[----:B------:R0:W-:Y:S01]  /*aa40*/  STL.S16 [R1+0x5e8], R52 ;  /* 0x0005e83401007387 */ /* 0x0001e20000100600 */
[----:B------:R-:W-:-:S03]  /*aa50*/  MOV R51, RZ ;  /* 0x000000ff00337202 */ /* 0x000fc60000000f00 */
[----:B0-----:R-:W2:Y:S04]  /*aa60*/  LDL.LU.64 R52, [R1+0x380] ;  /* 0x0003800001347983 */ /* 0x001ea80000300a00 */
[----:B---3--:R0:W3:Y:S04]  /*aa70*/  @!P1 LDG.E R51, desc[UR10][R54.64] ;  /* 0x0000000a36339981 */ /* 0x0080e8000c1e1900 */
[----:B------:R-:W0:Y:S01]  /*aa80*/  LDL.LU R54, [R1+0x838] ;  /* 0x0008380001367983 */ /* 0x000e220000300800 */
[----:B----4-:R-:W-:Y:S02]  /*aa90*/  PRMT R0, RZ, 0x7610, R0 ;  /* 0x00007610ff007816 */ /* 0x010fe40000000000 */
[----:B--2---:R-:W-:-:S02]  /*aaa0*/  PRMT R58, RZ, 0x7610, R58 ;  /* 0x00007610ff3a7816 */ /* 0x004fc4000000003a */
[----:B------:R-:W-:Y:S02]  /*aab0*/  @!P3 PRMT R0, R27, 0x7632, R0 ;  /* 0x000076321b00b816 */ /* 0x000fe40000000000 */
[----:B------:R-:W-:-:S03]  /*aac0*/  @!P5 PRMT R58, R5, 0x7610, R58 ;  /* 0x00007610053ad816 */ /* 0x000fc6000000003a */
[----:B------:R2:W-:Y:S04]  /*aad0*/  STL.S16 [R1+0x5f4], R0 ;  /* 0x0005f40001007387 */ /* 0x0005e80000100600 */
[----:B------:R4:W-:Y:S04]  /*aae0*/  STL.S16 [R1+0x384], R58 ;  /* 0x0003843a01007387 */ /* 0x0009e80000100600 */
[----:B--2---:R-:W2:Y:S04]  /*aaf0*/  LDL.LU R0, [R1+0x844] ;  /* 0x0008440001007983 */ /* 0x004ea80000300800 */
[----:B----4-:R-:W4:Y:S01]  /*ab00*/  LDL.LU R58, [R1+0x828] ;  /* 0x00082800013a7983 */ /* 0x010f220000300800 */
[----:B-1----:R-:W-:-:S03]  /*ab10*/  PRMT R56, RZ, 0x7610, R56 ;  /* 0x00007610ff387816 */ /* 0x002fc60000000038 */
[----:B------:R1:W-:Y:S01]  /*ab20*/  STL [R1+0x194], R50 ;  /* 0x0001943201007387 */ /* 0x0003e20000100800 */
[----:B------:R-:W-:Y:S01]  /*ab30*/  @!P4 PRMT R56, R2, 0x7632, R56 ;  /* 0x000076320238c816 */ /* 0x000fe20000000038 */
[----:B-1----:R-:W-:-:S04]  /*ab40*/  HFMA2 R50, -RZ, RZ, 0, 0 ;  /* 0x00000000ff327431 */ /* 0x002fc800000001ff */
[----:B------:R1:W-:Y:S04]  /*ab50*/  STL.S16 [R1+0x600], R56 ;  /* 0x0006003801007387 */ /* 0x0003e80000100600 */
[----:B------:R3:W3:Y:S04]  /*ab60*/  @!P1 LDG.E R50, desc[UR10][R32.64] ;  /* 0x0000000a20329981 */ /* 0x0006e8000c1e1900 */
[----:B-1----:R-:W3:Y:S04]  /*ab70*/  LDL.LU.64 R56, [R1+0x368] ;  /* 0x0003680001387983 */ /* 0x002ee80000300a00 */
[----:B------:R-:W3:Y:S01]  /*ab80*/  LDL.LU R32, [R1+0x830] ;  /* 0x0008300001207983 */ /* 0x000ee20000300800 */
[----:B0-----:R-:W-:-:S04]  /*ab90*/  PRMT R54, RZ, 0x7610, R54 ;  /* 0x00007610ff367816 */ /* 0x001fc80000000036 */
        /* <DEDUP_REMOVED lines=10> */
[----:B-1----:R-:W4:Y:S01]  /*ac40*/  LDL.LU R58, [R1+0x81c] ;  /* 0x00081c00013a7983 */ /* 0x002f220000300800 */
[----:B------:R-:W-:-:S03]  /*ac50*/  LOP3.LUT P2, RZ, R61, 0x20, RZ, 0xc0, !PT ;  /* 0x000000203dff7812 */ /* 0x000fc6000784c0ff */
[----:B------:R0:W-:Y:S01]  /*ac60*/  STL [R1+0x94], R49 ;  /* 0x0000943101007387 */ /* 0x0001e20000100800 */
[----:B---3--:R-:W-:-:S03]  /*ac70*/  PRMT R32, RZ, 0x7610, R32 ;  /* 0x00007610ff207816 */ /* 0x008fc60000000020 */
[----:B------:R1:W-:Y:S01]  /*ac80*/  STL [R1+0x198], R48 ;  /* 0x0001983001007387 */ /* 0x0003e20000100800 */
[----:B------:R-:W-:Y:S02]  /*ac90*/  @!P5 PRMT R32, R4, 0x7610, R32 ;  /* 0x000076100420d816 */ /* 0x000fe40000000020 */
[----:B0-----:R-:W-:Y:S01]  /*aca0*/  PRMT R49, RZ, 0x7610, R49 ;  /* 0x00007610ff317816 */ /* 0x001fe20000000031 */
[----:B-1----:R-:W-:-:S03]  /*acb0*/  HFMA2 R48, -RZ, RZ, 0, 0 ;  /* 0x00000000ff307431 */ /* 0x002fc600000001ff */
[----:B------:R-:W-:Y:S01]  /*acc0*/  @!P4 PRMT R49, R3, 0x7632, R49 ;  /* 0x000076320331c816 */ /* 0x000fe20000000031 */
[----:B------:R0:W-:Y:S04]  /*acd0*/  STL.S16 [R1+0x380], R32 ;  /* 0x0003802001007387 */ /* 0x0001e80000100600 */
[----:B------:R1:W-:Y:S04]  /*ace0*/  STL.S16 [R1+0x60c], R49 ;  /* 0x00060c3101007387 */ /* 0x0003e80000100600 */
[----:B0-----:R-:W3:Y:S01]  /*acf0*/  LDL.LU.64 R32, [R1+0x350] ;  /* 0x0003500001207983 */ /* 0x001ee20000300a00 */
[----:B-1----:R-:W-:-:S06]  /*ad00*/  MOV R49, RZ ;  /* 0x000000ff00317202 */ /* 0x002fcc0000000f00 */
[----:B------:R-:W3:Y:S04]  /*ad10*/  @!P2 LDG.E R49, desc[UR10][R52.64] ;  /* 0x0000000a3431a981 */ /* 0x000ee8000c1e1900 */
[----:B------:R0:W3:Y:S04]  /*ad20*/  @!P2 LDG.E R48, desc[UR10][R54.64] ;  /* 0x0000000a3630a981 */ /* 0x0000e8000c1e1900 */
[----:B------:R-:W3:Y:S04]  /*ad30*/  LDL.LU.64 R52, [R1+0x370] ;  /* 0x0003700001347983 */ /* 0x000ee80000300a00 */
[----:B------:R-:W0:Y:S01]  /*ad40*/  LDL.LU R54, [R1+0x824] ;  /* 0x0008240001367983 */ /* 0x000e220000300800 */
[----:B--2---:R-:W-:-:S02]  /*ad50*/  PRMT R0, RZ, 0x7610, R0 ;  /* 0x00007610ff007816 */ /* 0x004fc40000000000 */
[----:B----4-:R-:W-:Y:S02]  /*ad60*/  PRMT R58, RZ, 0x7610, R58 ;  /* 0x00007610ff3a7816 */ /* 0x010fe4000000003a */
[----:B------:R-:W-:Y:S02]  /*ad70*/  @!P6 PRMT R0, R6, 0x7632, R0 ;  /* 0x000076320600e816 */ /* 0x000fe40000000000 */
[----:B------:R-:W-:-:S03]  /*ad80*/  @!P0 PRMT R58, R59, 0x7610, R58 ;  /* 0x000076103b3a8816 */ /* 0x000fc6000000003a */
[----:B------:R1:W-:Y:S04]  /*ad90*/  STL.S16 [R1+0x388], R0 ;  /* 0x0003880001007387 */ /* 0x0003e80000100600 */
[----:B------:R2:W-:Y:S04]  /*ada0*/  STL.S16 [R1+0x350], R58 ;  /* 0x0003503a01007387 */ /* 0x0005e80000100600 */
[----:B-1----:R-:W4:Y:S04]  /*adb0*/  LDL.LU R0, [R1+0x820] ;  /* 0x0008200001007983 */ /* 0x002f280000300800 */
[----:B--2---:R-:W2:Y:S04]  /*adc0*/  LDL.LU R58, [R1+0x818] ;  /* 0x00081800013a7983 */ /* 0x004ea80000300800 */
[----:B------:R1:W-:Y:S04]  /*add0*/  STL [R1+0x98], R47 ;  /* 0x0000982f01007387 */ /* 0x0003e80000100800 */
[----:B------:R1:W-:Y:S01]  /*ade0*/  STL [R1+0x9c], R45 ;  /* 0x00009c2d01007387 */ /* 0x0003e20000100800 */
[----:B------:R-:W-:-:S02]  /*adf0*/  LOP3.LUT P3, RZ, R61, 0x10, RZ, 0xc0, !PT ;  /* 0x000000103dff7812 */ /* 0x000fc4000786c0ff */
[----:B------:R-:W-:Y:S02]  /*ae00*/  LOP3.LUT P4, RZ, R61, 0x8, RZ, 0xc0, !PT ;  /* 0x000000083dff7812 */ /* 0x000fe4000788c0ff */
[----:B-1----:R-:W-:Y:S02]  /*ae10*/  PRMT R47, RZ, 0x7610, R47 ;  /* 0x00007610ff2f7816 */ /* 0x002fe4000000002f */
[----:B------:R-:W-:Y:S02]  /*ae20*/  PRMT R45, RZ, 0x7610, R45 ;  /* 0x00007610ff2d7816 */ /* 0x000fe4000000002d */
[----:B------:R-:W-:Y:S02]  /*ae30*/  @!P5 PRMT R47, R5, 0x7632, R47 ;  /* 0x00007632052fd816 */ /* 0x000fe4000000002f */
[----:B------:R-:W-:Y:S01]  /*ae40*/  @!P6 PRMT R45, R7, 0x7632, R45 ;  /* 0x00007632072de816 */ /* 0x000fe2000000002d */
[----:B------:R1:W-:Y:S04]  /*ae50*/  STL [R1+0x19c], R46 ;  /* 0x00019c2e01007387 */ /* 0x0003e80000100800 */
[----:B------:R3:W-:Y:S04]  /*ae60*/  STL.S16 [R1+0x61c], R47 ;  /* 0x00061c2f01007387 */ /* 0x0007e80000100600 */
[----:B------:R3:W-:Y:S01]  /*ae70*/  STL.S16 [R1+0x38c], R45 ;  /* 0x00038c2d01007387 */ /* 0x0007e20000100600 */
[----:B0-----:R-:W-:Y:S01]  /*ae80*/  PRMT R54, RZ, 0x7610, R54 ;  /* 0x00007610ff367816 */ /* 0x001fe20000000036 */
[----:B-1----:R-:W-:Y:S01]  /*ae90*/  HFMA2 R46, -RZ, RZ, 0, 0 ;  /* 0x00000000ff2e7431 */ /* 0x002fe200000001ff */
[----:B---3--:R-:W-:-:S02]  /*aea0*/  MOV R47, RZ ;  /* 0x000000ff002f7202 */ /* 0x008fc40000000f00 */
[----:B------:R-:W-:Y:S02]  /*aeb0*/  @!P6 PRMT R54, R6, 0x7610, R54 ;  /* 0x000076100636e816 */ /* 0x000fe40000000036 */
[----:B------:R-:W-:Y:S01]  /*aec0*/  MOV R45, RZ ;  /* 0x000000ff002d7202 */ /* 0x000fe20000000f00 */
[----:B------:R-:W3:Y:S04]  /*aed0*/  @!P3 LDG.E R46, desc[UR10][R52.64] ;  /* 0x0000000a342eb981 */ /* 0x000ee8000c1e1900 */
[----:B------:R-:W3:Y:S04]  /*aee0*/  @!P3 LDG.E R47, desc[UR10][R56.64] ;  /* 0x0000000a382fb981 */ /* 0x000ee8000c1e1900 */
[----:B------:R0:W-:Y:S04]  /*aef0*/  STL.S16 [R1+0x368], R54 ;  /* 0x0003683601007387 */ /* 0x0001e80000100600 */
[----:B------:R-:W3:Y:S04]  /*af00*/  @!P4 LDG.E R45, desc[UR10][R32.64] ;  /* 0x0000000a202dc981 */ /* 0x000ee8000c1e1900 */
[----:B------:R-:W3:Y:S04]  /*af10*/  LDL.LU.64 R56, [R1+0x360] ;  /* 0x0003600001387983 */ /* 0x000ee80000300a00 */
[----:B0-----:R-:W3:Y:S04]  /*af20*/  LDL.LU.64 R54, [R1+0x340] ;  /* 0x0003400001367983 */ /* 0x001ee80000300a00 */
[----:B------:R-:W3:Y:S04]  /*af30*/  LDL.LU.64 R52, [R1+0x348] ;  /* 0x0003480001347983 */ /* 0x000ee80000300a00 */
[----:B------:R-:W3:Y:S01]  /*af40*/  LDL.LU.64 R32, [R1+0x328] ;  /* 0x0003280001207983 */ /* 0x000ee20000300a00 */
[----:B----4-:R-:W-:-:S02]  /*af50*/  PRMT R0, RZ, 0x7610, R0 ;  /* 0x00007610ff007816 */ /* 0x010fc40000000000 */
[----:B--2---:R-:W-:Y:S02]  /*af60*/  PRMT R58, RZ, 0x7610, R58 ;  /* 0x00007610ff3a7816 */ /* 0x004fe4000000003a */
[----:B------:R-:W-:Y:S02]  /*af70*/  @!P0 PRMT R0, R59, 0x7632, R0 ;  /* 0x000076323b008816 */ /* 0x000fe40000000000 */
[----:B------:R-:W-:-:S03]  /*af80*/  @!P0 PRMT R58, R19, 0x7610, R58 ;  /* 0x00007610133a8816 */ /* 0x000fc6000000003a */
[----:B------:R0:W-:Y:S04]  /*af90*/  STL.S16 [R1+0x374], R0 ;  /* 0x0003740001007387 */ /* 0x0001e80000100600 */
[----:B------:R1:W-:Y:S04]  /*afa0*/  STL.S16 [R1+0x370], R58 ;  /* 0x0003703a01007387 */ /* 0x0003e80000100600 */
[----:B0-----:R-:W2:Y:S04]  /*afb0*/  LDL.LU R0, [R1+0x814] ;  /* 0x0008140001007983 */ /* 0x001ea80000300800 */
[----:B-1----:R-:W4:Y:S01]  /*afc0*/  LDL.LU R58, [R1+0x810] ;  /* 0x00081000013a7983 */ /* 0x002f220000300800 */
[----:B------:R-:W-:-:S04]  /*afd0*/  LOP3.LUT R60, R60, 0xfffffffe, RZ, 0xc0, !PT ;  /* 0xfffffffe3c3c7812 */ /* 0x000fc800078ec0ff */
[----:B------:R-:W-:-:S04]  /*afe0*/  @P1 LOP3.LUT R60, R60, 0x1, RZ, 0xfc, !PT ;  /* 0x000000013c3c1812 */ /* 0x000fc800078efcff */
[----:B------:R-:W-:-:S04]  /*aff0*/  LOP3.LUT R60, R60, 0xfffffffd, RZ, 0xc0, !PT ;  /* 0xfffffffd3c3c7812 */ /* 0x000fc800078ec0ff */
[----:B------:R-:W-:Y:S02]  /*b000*/  @P2 LOP3.LUT R60, R60, 0x2, RZ, 0xfc, !PT ;  /* 0x000000023c3c2812 */ /* 0x000fe400078efcff */
[----:B------:R-:W-:Y:S02]  /*b010*/  LOP3.LUT P2, RZ, R61, 0x100, RZ, 0xc0, !PT ;  /* 0x000001003dff7812 */ /* 0x000fe4000784c0ff */
[----:B----4-:R-:W-:-:S11]  /*b020*/  PRMT R58, RZ, 0x7610, R58 ;  /* 0x00007610ff3a7816 */ /* 0x010fd6000000003a */
[----:B------:R-:W-:-:S05]  /*b030*/  @!P2 PRMT R58, R20, 0x7610, R58 ;  /* 0x00007610143aa816 */ /* 0x000fca000000003a */
[----:B------:R0:W-:Y:S04]  /*b040*/  STL.S16 [R1+0x340], R58 ;  /* 0x0003403a01007387 */ /* 0x0001e80000100600 */
[----:B0-----:R-:W4:Y:S02]  /*b050*/  LDL.LU R58, [R1+0x80c] ;  /* 0x00080c00013a7983 */ /* 0x001f240000300800 */
[----:B----4-:R-:W-:-:S04]  /*b060*/  PRMT R58, RZ, 0x7610, R58 ;  /* 0x00007610ff3a7816 */ /* 0x010fc8000000003a */
[----:B------:R-:W-:-:S05]  /*b070*/  @!P2 PRMT R58, R22, 0x7610, R58 ;  /* 0x00007610163aa816 */ /* 0x000fca000000003a */
[----:B------:R0:W-:Y:S04]  /*b080*/  STL.S16 [R1+0x360], R58 ;  /* 0x0003603a01007387 */ /* 0x0001e80000100600 */
[----:B0-----:R-:W4:Y:S01]  /*b090*/  LDL.LU R58, [R1+0x804] ;  /* 0x00080400013a7983 */ /* 0x001f220000300800 */
[----:B------:R-:W-:Y:S02]  /*b0a0*/  LOP3.LUT P1, RZ, R61, 0x80, RZ, 0xc0, !PT ;  /* 0x000000803dff7812 */ /* 0x000fe4000782c0ff */
[----:B--2---:R-:W-:Y:S02]  /*b0b0*/  PRMT R0, RZ, 0x7610, R0 ;  /* 0x00007610ff007816 */ /* 0x004fe40000000000 */
[----:B----4-:R-:W-:-:S09]  /*b0c0*/  PRMT R58, RZ, 0x7610, R58 ;  /* 0x00007610ff3a7816 */ /* 0x010fd2000000003a */
[----:B------:R-:W-:-:S05]  /*b0d0*/  @!P1 PRMT R58, R17, 0x7610, R58 ;  /* 0x00007610113a9816 */ /* 0x000fca000000003a */
[----:B------:R0:W-:Y:S04]  /*b0e0*/  STL.S16 [R1+0x32c], R58 ;  /* 0x00032c3a01007387 */ /* 0x0001e80000100600 */
[----:B0-----:R-:W2:Y:S01]  /*b0f0*/  LDL.LU R58, [R1+0x800] ;  /* 0x00080000013a7983 */ /* 0x001ea20000300800 */
[----:B------:R-:W-:-:S05]  /*b100*/  @!P2 PRMT R0, R20, 0x7632, R0 ;  /* 0x000076321400a816 */ /* 0x000fca0000000000 */
[----:B------:R0:W-:Y:S04]  /*b110*/  STL.S16 [R1+0x364], R0 ;  /* 0x0003640001007387 */ /* 0x0001e80000100600 */
[----:B0-----:R-:W4:Y:S01]  /*b120*/  LDL.LU R0, [R1+0x808] ;  /* 0x0008080001007983 */ /* 0x001f220000300800 */
[----:B--2---:R-:W-:-:S04]  /*b130*/  PRMT R58, RZ, 0x7610, R58 ;  /* 0x00007610ff3a7816 */ /* 0x004fc8000000003a */
[----:B------:R-:W-:-:S05]  /*b140*/  @!P1 PRMT R58, R18, 0x7610, R58 ;  /* 0x00007610123a9816 */ /* 0x000fca000000003a */
[----:B------:R0:W-:Y:S04]  /*b150*/  STL.S16 [R1+0x650], R58 ;  /* 0x0006503a01007387 */ /* 0x0001e80000100600 */
[----:B0-----:R-:W2:Y:S01]  /*b160*/  LDL.LU R58, [R1+0x7f8] ;  /* 0x0007f800013a7983 */ /* 0x001ea20000300800 */
[----:B----4-:R-:W-:-:S03]  /*b170*/  PRMT R0, RZ, 0x7610, R0 ;  /* 0x00007610ff007816 */ /* 0x010fc60000000000 */
[----:B------:R0:W-:Y:S01]  /*b180*/  STL [R1+0xa8], R39 ;  /* 0x0000a82701007387 */ /* 0x0001e20000100800 */
[----:B------:R-:W-:Y:S02]  /*b190*/  @!P1 PRMT R0, R17, 0x7632, R0 ;  /* 0x0000763211009816 */ /* 0x000fe40000000000 */
[----:B0-----:R-:W-:-:S04]  /*b1a0*/  PRMT R39, RZ, 0x7610, R39 ;  /* 0x00007610ff277816 */ /* 0x001fc80000000027 */
[----:B------:R-:W-:Y:S02]  /*b1b0*/  @!P1 PRMT R39, R18, 0x7632, R39 ;  /* 0x0000763212279816 */ /* 0x000fe40000000027 */
[----:B------:R-:W-:Y:S02]  /*b1c0*/  LOP3.LUT P1, RZ, R60, 0x1, RZ, 0xc0, !PT ;  /* 0x000000013cff7812 */ /* 0x000fe4000782c0ff */
[----:B--2---:R-:W-:-:S11]  /*b1d0*/  PRMT R58, RZ, 0x7610, R58 ;  /* 0x00007610ff3a7816 */ /* 0x004fd6000000003a */
[----:B------:R-:W-:-:S05]  /*b1e0*/  @!P1 PRMT R58, R51, 0x7610, R58 ;  /* 0x00007610333a9816 */ /* 0x000fca000000003a */
[----:B------:R0:W-:Y:S04]  /*b1f0*/  STL.S16 [R1+0x660], R58 ;  /* 0x0006603a01007387 */ /* 0x0001e80000100600 */
[----:B0-----:R-:W2:Y:S04]  /*b200*/  LDL.LU R58, [R1+0x7f4] ;  /* 0x0007f400013a7983 */ /* 0x001ea80000300800 */
[----:B------:R-:W-:Y:S01]  /*b210*/  STL [R1+0xa4], R41 ;  /* 0x0000a42901007387 */ /* 0x000fe20000100800 */
[----:B--2---:R-:W-:-:S04]  /*b220*/  PRMT R58, RZ, 0x7610, R58 ;  /* 0x00007610ff3a7816 */ /* 0x004fc8000000003a */
[----:B------:R-:W-:-:S05]  /*b230*/  @!P1 PRMT R58, R50, 0x7610, R58 ;  /* 0x00007610323a9816 */ /* 0x000fca000000003a */
[----:B------:R0:W-:Y:S04]  /*b240*/  STL.S16 [R1+0x670], R58 ;  /* 0x0006703a01007387 */ /* 0x0001e80000100600 */
[----:B0-----:R-:W2:Y:S01]  /*b250*/  LDL.LU R58, [R1+0x7ec] ;  /* 0x0007ec00013a7983 */ /* 0x001ea20000300800 */
[----:B------:R-:W-:-:S04]  /*b260*/  PRMT R41, RZ, 0x7610, R41 ;  /* 0x00007610ff297816 */ /* 0x000fc80000000029 */
[----:B------:R-:W-:Y:S02]  /*b270*/  @!P2 PRMT R41, R22, 0x7632, R41 ;  /* 0x000076321629a816 */ /* 0x000fe40000000029 */
[----:B------:R-:W-:Y:S01]  /*b280*/  LOP3.LUT P2, RZ, R60, 0x2, RZ, 0xc0, !PT ;  /* 0x000000023cff7812 */ /* 0x000fe2000784c0ff */
[----:B------:R0:W-:Y:S04]  /*b290*/  STL [R1+0x1a0], R44 ;  /* 0x0001a02c01007387 */ /* 0x0001e80000100800 */
[----:B------:R1:W-:Y:S01]  /*b2a0*/  STL.S16 [R1+0x65c], R0 ;  /* 0x00065c0001007387 */ /* 0x0003e20000100600 */
[----:B0-----:R-:W-:-:S03]  /*b2b0*/  HFMA2 R44, -RZ, RZ, 0, 0 ;  /* 0x00000000ff2c7431 */ /* 0x001fc600000001ff */
[----:B-1----:R-:W4:Y:S04]  /*b2c0*/  LDL.LU R0, [R1+0x7fc] ;  /* 0x0007fc0001007983 */ /* 0x002f280000300800 */
[----:B---3--:R-:W3:Y:S04]  /*b2d0*/  @!P4 LDG.E R44, desc[UR10][R56.64] ;  /* 0x0000000a382cc981 */ /* 0x008ee8000c1e1900 */
[----:B------:R-:W3:Y:S01]  /*b2e0*/  LDL.LU.64 R56, [R1+0x330] ;  /* 0x0003300001387983 */ /* 0x000ee20000300a00 */
[----:B--2---:R-:W-:-:S04]  /*b2f0*/  PRMT R58, RZ, 0x7610, R58 ;  /* 0x00007610ff3a7816 */ /* 0x004fc8000000003a */
[----:B------:R-:W-:-:S05]  /*b300*/  @!P2 PRMT R58, R48, 0x7610, R58 ;  /* 0x00007610303aa816 */ /* 0x000fca000000003a */
[----:B------:R0:W-:Y:S04]  /*b310*/  STL.S16 [R1+0x68c], R58 ;  /* 0x00068c3a01007387 */ /* 0x0001e80000100600 */
[----:B0-----:R-:W2:Y:S01]  /*b320*/  LDL.LU R58, [R1+0x7e0] ;  /* 0x0007e000013a7983 */ /* 0x001ea20000300800 */
[----:B------:R-:W-:Y:S02]  /*b330*/  LOP3.LUT P6, RZ, R61, 0x2, RZ, 0xc0, !PT ;  /* 0x000000023dff7812 */ /* 0x000fe400078cc0ff */
[----:B----4-:R-:W-:Y:S01]  /*b340*/  PRMT R0, RZ, 0x7610, R0 ;  /* 0x00007610ff007816 */ /* 0x010fe20000000000 */
[----:B------:R0:W-:Y:S03]  /*b350*/  STL [R1+0x1a8], R40 ;  /* 0x0001a82801007387 */ /* 0x0001e60000100800 */
[----:B------:R-:W-:Y:S01]  /*b360*/  @!P1 PRMT R0, R51, 0x7632, R0 ;  /* 0x0000763233009816 */ /* 0x000fe20000000000 */
[----:B0-----:R-:W-:-:S04]  /*b370*/  HFMA2 R40, -RZ, RZ, 0, 0 ;  /* 0x00000000ff287431 */ /* 0x001fc800000001ff */
[----:B------:R0:W-:Y:S04]  /*b380*/  STL.S16 [R1+0x674], R0 ;  /* 0x0006740001007387 */ /* 0x0001e80000100600 */
[----:B---3--:R-:W3:Y:S04]  /*b390*/  @!P6 LDG.E R40, desc[UR10][R56.64] ;  /* 0x0000000a3828e981 */ /* 0x008ee8000c1e1900 */
[----:B0-----:R-:W4:Y:S04]  /*b3a0*/  LDL.LU R0, [R1+0x7f0] ;  /* 0x0007f00001007983 */ /* 0x001f280000300800 */
[----:B------:R-:W3:Y:S04]  /*b3b0*/  LDL.LU.64 R56, [R1+0x300] ;  /* 0x0003000001387983 */ /* 0x000ee80000300a00 */
[----:B------:R0:W-:Y:S02]  /*b3c0*/  STL.S16 [R1+0x64c], R41 ;  /* 0x00064c2901007387 */ /* 0x0001e40000100600 */
[----:B0-----:R-:W-:-:S06]  /*b3d0*/  MOV R41, RZ ;  /* 0x000000ff00297202 */ /* 0x001fcc0000000f00 */
[----:B------:R-:W3:Y:S01]  /*b3e0*/  @!P6 LDG.E R41, desc[UR10][R32.64] ;  /* 0x0000000a2029e981 */ /* 0x000ee2000c1e1900 */
[----:B------:R-:W-:-:S03]  /*b3f0*/  LOP3.LUT P5, RZ, R61, 0x4, RZ, 0xc0, !PT ;  /* 0x000000043dff7812 */ /* 0x000fc600078ac0ff */
[----:B------:R-:W3:Y:S04]  /*b400*/  LDL.LU.64 R32, [R1+0x320] ;  /* 0x0003200001207983 */ /* 0x000ee80000300a00 */
[----:B------:R0:W-:Y:S02]  /*b410*/  STL [R1+0x1a4], R42 ;  /* 0x0001a42a01007387 */ /* 0x0001e40000100800 */
[----:B0-----:R-:W-:-:S06]  /*b420*/  HFMA2 R42, -RZ, RZ, 0, 0 ;  /* 0x00000000ff2a7431 */ /* 0x001fcc00000001ff */
[----:B------:R-:W3:Y:S04]  /*b430*/  @!P5 LDG.E R42, desc[UR10][R52.64] ;  /* 0x0000000a342ad981 */ /* 0x000ee8000c1e1900 */
[----:B------:R-:W3:Y:S01]  /*b440*/  LDL.LU.64 R52, [R1+0x2f8] ;  /* 0x0002f80001347983 */ /* 0x000ee20000300a00 */
[----:B--2---:R-:W-:-:S04]  /*b450*/  PRMT R58, RZ, 0x7610, R58 ;  /* 0x00007610ff3a7816 */ /* 0x004fc8000000003a */
[----:B------:R-:W-:-:S05]  /*b460*/  @!P3 PRMT R58, R47, 0x7610, R58 ;  /* 0x000076102f3ab816 */ /* 0x000fca000000003a */
[----:B------:R0:W-:Y:S04]  /*b470*/  STL.S16 [R1+0x304], R58 ;  /* 0x0003043a01007387 */ /* 0x0001e80000100600 */
[----:B0-----:R-:W2:Y:S04]  /*b480*/  LDL.LU R58, [R1+0x7dc] ;  /* 0x0007dc00013a7983 */ /* 0x001ea80000300800 */
[----:B------:R0:W-:Y:S01]  /*b490*/  STL [R1+0xa0], R43 ;  /* 0x0000a02b01007387 */ /* 0x0001e20000100800 */
[----:B----4-:R-:W-:-:S04]  /*b4a0*/  PRMT R0, RZ, 0x7610, R0 ;  /* 0x00007610ff007816 */ /* 0x010fc80000000000 */
[----:B------:R-:W-:Y:S02]  /*b4b0*/  @!P2 PRMT R0, R49, 0x7632, R0 ;  /* 0x000076323100a816 */ /* 0x000fe40000000000 */
[----:B0-----:R-:W-:-:S04]  /*b4c0*/  PRMT R43, RZ, 0x7610, R43 ;  /* 0x00007610ff2b7816 */ /* 0x001fc8000000002b */
[----:B------:R-:W-:Y:S02]  /*b4d0*/  @!P0 PRMT R43, R19, 0x7632, R43 ;  /* 0x00007632132b8816 */ /* 0x000fe4000000002b */
[----:B------:R-:W-:Y:S01]  /*b4e0*/  LOP3.LUT P0, RZ, R61, 0x1, RZ, 0xc0, !PT ;  /* 0x000000013dff7812 */ /* 0x000fe2000780c0ff */
[----:B------:R0:W-:Y:S04]  /*b4f0*/  STL.S16 [R1+0x694], R0 ;  /* 0x0006940001007387 */ /* 0x0001e80000100600 */
[----:B------:R1:W-:Y:S04]  /*b500*/  STL [R1+0x1ac], R38 ;  /* 0x0001ac2601007387 */ /* 0x0003e80000100800 */
[----:B0-----:R-:W4:Y:S01]  /*b510*/  LDL.LU R0, [R1+0x7e4] ;  /* 0x0007e40001007983 */ /* 0x001f220000300800 */
[----:B-1----:R-:W-:-:S03]  /*b520*/  HFMA2 R38, -RZ, RZ, 0, 0 ;  /* 0x00000000ff267431 */ /* 0x002fc600000001ff */
[----:B------:R0:W-:Y:S04]  /*b530*/  STL [R1+0xac], R21 ;  /* 0x0000ac1501007387 */ /* 0x0001e80000100800 */
[----:B---3--:R1:W3:Y:S01]  /*b540*/  @!P0 LDG.E R38, desc[UR10][R32.64] ;  /* 0x0000000a20268981 */ /* 0x0082e2000c1e1900 */
[----:B0-----:R-:W-:-:S03]  /*b550*/  PRMT R21, RZ, 0x7610, R21 ;  /* 0x00007610ff157816 */ /* 0x001fc60000000015 */
[----:B------:R-:W1:Y:S01]  /*b560*/  LDL.LU R32, [R1+0x7e8] ;  /* 0x0007e80001207983 */ /* 0x000e620000300800 */
[----:B------:R-:W-:Y:S02]  /*b570*/  @!P1 PRMT R21, R50, 0x7632, R21 ;  /* 0x0000763232159816 */ /* 0x000fe40000000015 */
[----:B------:R-:W-:-:S03]  /*b580*/  LOP3.LUT P1, RZ, R37, 0x80000000, RZ, 0xc0, !PT ;  /* 0x8000000025ff7812 */ /* 0x000fc6000782c0ff */
[----:B------:R0:W-:Y:S02]  /*b590*/  STL.S16 [R1+0x688], R21 ;  /* 0x0006881501007387 */ /* 0x0001e40000100600 */
[----:B0-----:R-:W-:-:S08]  /*b5a0*/  MOV R21, RZ ;  /* 0x000000ff00157202 */ /* 0x001fd00000000f00 */
        /* <DEDUP_REMOVED lines=8> */
[----:B------:R-:W-:Y:S01]  /*b630*/  @!P3 PRMT R0, R47, 0x7632, R0 ;  /* 0x000076322f00b816 */ /* 0x000fe20000000000 */
[----:B------:R4:W-:Y:S01]  /*b640*/  STL [R1+0xb4], R28 ;  /* 0x0000b41c01007387 */ /* 0x0009e20000100800 */
[----:B0-----:R-:W-:-:S03]  /*b650*/  PRMT R24, RZ, 0x7610, R24 ;  /* 0x00007610ff187816 */ /* 0x001fc60000000018 */
[----:B------:R0:W-:Y:S01]  /*b660*/  STL.S16 [R1+0x6ac], R0 ;  /* 0x0006ac0001007387 */ /* 0x0001e20000100600 */
[----:B------:R-:W-:Y:S02]  /*b670*/  @!P2 PRMT R24, R48, 0x7632, R24 ;  /* 0x000076323018a816 */ /* 0x000fe40000000018 */
[----:B----4-:R-:W-:Y:S01]  /*b680*/  PRMT R28, RZ, 0x7610, R28 ;  /* 0x00007610ff1c7816 */ /* 0x010fe2000000001c */
[----:B0-----:R-:W4:Y:S01]  /*b690*/  LDL.LU R0, [R1+0x7d8] ;  /* 0x0007d80001007983 */ /* 0x001f220000300800 */
[----:B-1----:R-:W-:Y:S02]  /*b6a0*/  PRMT R32, RZ, 0x7610, R32 ;  /* 0x00007610ff207816 */ /* 0x002fe40000000020 */
[----:B------:R-:W-:Y:S02]  /*b6b0*/  @!P3 PRMT R28, R46, 0x7632, R28 ;  /* 0x000076322e1cb816 */ /* 0x000fe4000000001c */
[----:B------:R-:W-:Y:S02]  /*b6c0*/  @!P2 PRMT R32, R49, 0x7610, R32 ;  /* 0x000076103120a816 */ /* 0x000fe40000000020 */
[----:B------:R-:W-:Y:S01]  /*b6d0*/  LOP3.LUT P2, RZ, R37, 0x40000000, RZ, 0xc0, !PT ;  /* 0x4000000025ff7812 */ /* 0x000fe2000784c0ff */
[----:B------:R0:W-:Y:S02]  /*b6e0*/  STL.S16 [R1+0x6b4], R28 ;  /* 0x0006b41c01007387 */ /* 0x0001e40000100600 */
[----:B0-----:R-:W-:-:S02]  /*b6f0*/  HFMA2 R28, -RZ, RZ, 0, 0 ;  /* 0x00000000ff1c7431 */ /* 0x001fc400000001ff */
[----:B------:R0:W-:Y:S08]  /*b700*/  STL.S16 [R1+0x63c], R43 ;  /* 0x00063c2b01007387 */ /* 0x0001f00000100600 */
[----:B---3--:R-:W3:Y:S04]  /*b710*/  @!P2 LDG.E R28, desc[UR10][R52.64] ;  /* 0x0000000a341ca981 */ /* 0x008ee8000c1e1900 */
[----:B------:R-:W3:Y:S01]  /*b720*/  LDL.LU.64 R52, [R1+0x2c8] ;  /* 0x0002c80001347983 */ /* 0x000ee20000300a00 */
[----:B0-----:R-:W-:-:S06]  /*b730*/  MOV R43, RZ ;  /* 0x000000ff002b7202 */ /* 0x001fcc0000000f00 */
[----:B------:R-:W3:Y:S04]  /*b740*/  @!P5 LDG.E R43, desc[UR10][R54.64] ;  /* 0x0000000a362bd981 */ /* 0x000ee8000c1e1900 */
[----:B------:R-:W3:Y:S01]  /*b750*/  LDL.LU.64 R54, [R1+0x310] ;  /* 0x0003100001367983 */ /* 0x000ee20000300a00 */
[----:B--2---:R-:W-:-:S04]  /*b760*/  PRMT R58, RZ, 0x7610, R58 ;  /* 0x00007610ff3a7816 */ /* 0x004fc8000000003a */
[----:B------:R-:W-:-:S05]  /*b770*/  @!P4 PRMT R58, R45, 0x7610, R58 ;  /* 0x000076102d3ac816 */ /* 0x000fca000000003a */
[----:B------:R0:W-:Y:S04]  /*b780*/  STL.S16 [R1+0x6b0], R58 ;  /* 0x0006b03a01007387 */ /* 0x0001e80000100600 */
[----:B0-----:R-:W2:Y:S04]  /*b790*/  LDL.LU R58, [R1+0x7d0] ;  /* 0x0007d000013a7983 */ /* 0x001ea80000300800 */
[----:B------:R0:W-:Y:S04]  /*b7a0*/  STL [R1+0xb8], R25 ;  /* 0x0000b81901007387 */ /* 0x0001e80000100800 */
[----:B------:R1:W-:Y:S01]  /*b7b0*/  STL [R1+0xbc], R23 ;  /* 0x0000bc1701007387 */ /* 0x0003e20000100800 */
[----:B----4-:R-:W-:-:S02]  /*b7c0*/  PRMT R0, RZ, 0x7610, R0 ;  /* 0x00007610ff007816 */ /* 0x010fc40000000000 */
[----:B0-----:R-:W-:Y:S02]  /*b7d0*/  PRMT R25, RZ, 0x7610, R25 ;  /* 0x00007610ff197816 */ /* 0x001fe40000000019 */
[----:B------:R-:W-:Y:S02]  /*b7e0*/  @!P4 PRMT R0, R45, 0x7632, R0 ;  /* 0x000076322d00c816 */ /* 0x000fe40000000000 */
[----:B-1----:R-:W-:Y:S02]  /*b7f0*/  PRMT R23, RZ, 0x7610, R23 ;  /* 0x00007610ff177816 */ /* 0x002fe40000000017 */
[----:B------:R-:W-:Y:S02]  /*b800*/  @!P4 PRMT R25, R44, 0x7632, R25 ;  /* 0x000076322c19c816 */ /* 0x000fe40000000019 */
[----:B------:R-:W-:-:S05]  /*b810*/  @!P5 PRMT R23, R42, 0x7632, R23 ;  /* 0x000076322a17d816 */ /* 0x000fca0000000017 */
[----:B------:R0:W-:Y:S02]  /*b820*/  STL.S16 [R1+0x6d0], R23 ;  /* 0x0006d01701007387 */ /* 0x0001e40000100600 */
[----:B0-----:R-:W-:Y:S02]  /*b830*/  HFMA2 R23, -RZ, RZ, 0, 0 ;  /* 0x00000000ff177431 */ /* 0x001fe400000001ff */
[----:B------:R0:W-:Y:S04]  /*b840*/  STL.S16 [R1+0x67c], R32 ;  /* 0x00067c2001007387 */ /* 0x0001e80000100600 */
[----:B------:R1:W-:Y:S04]  /*b850*/  STL.S16 [R1+0x668], R39 ;  /* 0x0006682701007387 */ /* 0x0003e80000100600 */
[----:B0-----:R-:W4:Y:S01]  /*b860*/  LDL.LU.64 R32, [R1+0x2d0] ;  /* 0x0002d00001207983 */ /* 0x001f220000300a00 */
[----:B-1----:R-:W-:-:S06]  /*b870*/  MOV R39, RZ ;  /* 0x000000ff00277202 */ /* 0x002fcc0000000f00 */
[----:B---3--:R-:W3:Y:S04]  /*b880*/  @!P0 LDG.E R39, desc[UR10][R54.64] ;  /* 0x0000000a36278981 */ /* 0x008ee8000c1e1900 */
[----:B------:R-:W3:Y:S01]  /*b890*/  LDL.LU.64 R54, [R1+0x2e0] ;  /* 0x0002e00001367983 */ /* 0x000ee20000300a00 */
[----:B--2---:R-:W-:-:S04]  /*b8a0*/  PRMT R58, RZ, 0x7610, R58 ;  /* 0x00007610ff3a7816 */ /* 0x004fc8000000003a */
[----:B------:R-:W-:Y:S02]  /*b8b0*/  @!P4 PRMT R58, R44, 0x7610, R58 ;  /* 0x000076102c3ac816 */ /* 0x000fe4000000003a */
[----:B------:R-:W-:-:S13]  /*b8c0*/  LOP3.LUT P4, RZ, R37, 0x10000000, RZ, 0xc0, !PT ;  /* 0x1000000025ff7812 */ /* 0x000fda000788c0ff */
[----:B------:R0:W2:Y:S04]  /*b8d0*/  @!P4 LDG.E R23, desc[UR10][R52.64] ;  /* 0x0000000a3417c981 */ /* 0x0000a8000c1e1900 */
[----:B------:R-:W0:Y:S01]  /*b8e0*/  LDL.LU.64 R52, [R1+0x7a0] ;  /* 0x0007a00001347983 */ /* 0x000e220000300a00 */
[----:B------:R-:W-:-:S03]  /*b8f0*/  LOP3.LUT P3, RZ, R37, 0x20000000, RZ, 0xc0, !PT ;  /* 0x2000000025ff7812 */ /* 0x000fc6000786c0ff */
[----:B------:R1:W-:Y:S02]  /*b900*/  STL [R1+0x1b4], R30 ;  /* 0x0001b41e01007387 */ /* 0x0003e40000100800 */
[----:B-1----:R-:W-:Y:S02]  /*b910*/  MOV R30, RZ ;  /* 0x000000ff001e7202 */ /* 0x002fe40000000f00 */
[----:B------:R1:W-:Y:S06]  /*b920*/  STL [R1+0x1b0], R26 ;  /* 0x0001b01a01007387 */ /* 0x0003ec0000100800 */
[----:B----4-:R-:W4:Y:S01]  /*b930*/  @!P3 LDG.E R30, desc[UR10][R32.64] ;  /* 0x0000000a201eb981 */ /* 0x010f22000c1e1900 */
[----:B-1----:R-:W-:-:S03]  /*b940*/  MOV R26, RZ ;  /* 0x000000ff001a7202 */ /* 0x002fc60000000f00 */
[----:B------:R-:W2:Y:S04]  /*b950*/  LDL.LU.64 R32, [R1+0x2a8] ;  /* 0x0002a80001207983 */ /* 0x000ea80000300a00 */
[----:B---3--:R-:W3:Y:S04]  /*b960*/  @!P2 LDG.E R26, desc[UR10][R54.64] ;  /* 0x0000000a361aa981 */ /* 0x008ee8000c1e1900 */
[----:B------:R-:W4:Y:S01]  /*b970*/  LDL.LU.64 R54, [R1+0x2c0] ;  /* 0x0002c00001367983 */ /* 0x000f220000300a00 */
[----:B0-----:R-:W-:-:S04]  /*b980*/  PRMT R52, RZ, 0x7610, R52 ;  /* 0x00007610ff347816 */ /* 0x001fc80000000034 */
[----:B------:R-:W-:-:S05]  /*b990*/  @!P6 PRMT R52, R41, 0x7610, R52 ;  /* 0x000076102934e816 */ /* 0x000fca0000000034 */
[----:B------:R0:W-:Y:S04]  /*b9a0*/  STL.S16 [R1+0x2ac], R52 ;  /* 0x0002ac3401007387 */ /* 0x0001e80000100600 */
[----:B0-----:R-:W2:Y:S04]  /*b9b0*/  LDL.LU R52, [R1+0x794] ;  /* 0x0007940001347983 */ /* 0x001ea80000300800 */
[----:B------:R0:W-:Y:S02]  /*b9c0*/  STL.S16 [R1+0x6c4], R25 ;  /* 0x0006c41901007387 */ /* 0x0001e40000100600 */
[----:B0-----:R-:W-:-:S06]  /*b9d0*/  MOV R25, RZ ;  /* 0x000000ff00197202 */ /* 0x001fcc0000000f00 */
[----:B----4-:R0:W4:Y:S04]  /*b9e0*/  @!P4 LDG.E R25, desc[UR10][R54.64] ;  /* 0x0000000a3619c981 */ /* 0x010128000c1e1900 */
[----:B------:R-:W0:Y:S01]  /*b9f0*/  LDL.LU.64 R54, [R1+0x7b8] ;  /* 0x0007b80001367983 */ /* 0x000e220000300a00 */
[----:B--2---:R-:W-:-:S04]  /*ba00*/  PRMT R52, RZ, 0x7610, R52 ;  /* 0x00007610ff347816 */ /* 0x004fc80000000034 */
[----:B------:R-:W-:-:S05]  /*ba10*/  @!P6 PRMT R52, R41, 0x7632, R52 ;  /* 0x000076322934e816 */ /* 0x000fca0000000034 */
[----:B------:R1:W-:Y:S04]  /*ba20*/  STL.S16 [R1+0x6e4], R52 ;  /* 0x0006e43401007387 */ /* 0x0003e80000100600 */
[----:B-1----:R-:W2:Y:S04]  /*ba30*/  LDL.LU R52, [R1+0x790] ;  /* 0x0007900001347983 */ /* 0x002ea80000300800 */
[----:B------:R1:W-:Y:S02]  /*ba40*/  STL.S16 [R1+0x6a0], R24 ;  /* 0x0006a01801007387 */ /* 0x0003e40000100600 */
[----:B-1----:R-:W-:-:S06]  /*ba50*/  HFMA2 R24, -RZ, RZ, 0, 0 ;  /* 0x00000000ff187431 */ /* 0x002fcc00000001ff */
[----:B------:R-:W4:Y:S04]  /*ba60*/  @!P1 LDG.E R24, desc[UR10][R56.64] ;  /* 0x0000000a38189981 */ /* 0x000f28000c1e1900 */
[----:B------:R-:W3:Y:S01]  /*ba70*/  LDL.LU.64 R56, [R1+0x2d8] ;  /* 0x0002d80001387983 */ /* 0x000ee20000300a00 */
[----:B0-----:R-:W-:-:S04]  /*ba80*/  PRMT R54, RZ, 0x7610, R54 ;  /* 0x00007610ff367816 */ /* 0x001fc80000000036 */
[----:B------:R-:W-:-:S05]  /*ba90*/  @!P5 PRMT R54, R43, 0x7610, R54 ;  /* 0x000076102b36d816 */ /* 0x000fca0000000036 */
[----:B------:R0:W-:Y:S04]  /*baa0*/  STL.S16 [R1+0x2dc], R54 ;  /* 0x0002dc3601007387 */ /* 0x0001e80000100600 */
[----:B0-----:R-:W4:Y:S01]  /*bab0*/  LDL.LU R54, [R1+0x7b0] ;  /* 0x0007b00001367983 */ /* 0x001f220000300800 */
[----:B--2---:R-:W-:-:S04]  /*bac0*/  PRMT R52, RZ, 0x7610, R52 ;  /* 0x00007610ff347816 */ /* 0x004fc80000000034 */
[----:B------:R-:W-:-:S05]  /*bad0*/  @!P2 PRMT R52, R28, 0x7632, R52 ;  /* 0x000076321c34a816 */ /* 0x000fca0000000034 */
[----:B------:R0:W-:Y:S04]  /*bae0*/  STL.S16 [R1+0x708], R52 ;  /* 0x0007083401007387 */ /* 0x0001e80000100600 */
[----:B0-----:R-:W2:Y:S01]  /*baf0*/  LDL.LU R52, [R1+0x774] ;  /* 0x0007740001347983 */ /* 0x001ea20000300800 */
[----:B------:R-:W-:Y:S02]  /*bb00*/  PRMT R55, RZ, 0x7610, R55 ;  /* 0x00007610ff377816 */ /* 0x000fe40000000037 */
[----:B------:R-:W-:Y:S01]  /*bb10*/  PRMT R60, RZ, 0x7610, R60 ;  /* 0x00007610ff3c7816 */ /* 0x000fe2000000003c */
[----:B------:R0:W-:Y:S01]  /*bb20*/  STL [R1+0xc0], R27 ;  /* 0x0000c01b01007387 */ /* 0x0001e20000100800 */
[----:B------:R-:W-:-:S03]  /*bb30*/  @!P5 PRMT R55, R43, 0x7632, R55 ;  /* 0x000076322b37d816 */ /* 0x000fc60000000037 */
[----:B------:R1:W-:Y:S01]  /*bb40*/  STL [R1+0x1b8], R36 ;  /* 0x0001b82401007387 */ /* 0x0003e20000100800 */
[----:B------:R-:W-:Y:S02]  /*bb50*/  @!P6 PRMT R60, R40, 0x7610, R60 ;  /* 0x00007610283ce816 */ /* 0x000fe4000000003c */
[----:B0-----:R-:W-:Y:S01]  /*bb60*/  PRMT R27, RZ, 0x7610, R27 ;  /* 0x00007610ff1b7816 */ /* 0x001fe2000000001b */
[----:B-1----:R-:W-:-:S03]  /*bb70*/  HFMA2 R36, -RZ, RZ, 0, 0 ;  /* 0x00000000ff247431 */ /* 0x002fc600000001ff */
[----:B------:R-:W-:Y:S02]  /*bb80*/  @!P6 PRMT R27, R40, 0x7632, R27 ;  /* 0x00007632281be816 */ /* 0x000fe4000000001b */
[----:B------:R-:W-:Y:S01]  /*bb90*/  LOP3.LUT P6, RZ, R37, 0x4000000, RZ, 0xc0, !PT ;  /* 0x0400000025ff7812 */ /* 0x000fe200078cc0ff */
[----:B---3--:R-:W3:Y:S01]  /*bba0*/  @!P3 LDG.E R36, desc[UR10][R56.64] ;  /* 0x0000000a3824b981 */ /* 0x008ee2000c1e1900 */
[----:B----4-:R-:W-:-:S03]  /*bbb0*/  PRMT R54, RZ, 0x7610, R54 ;  /* 0x00007610ff367816 */ /* 0x010fc60000000036 */
[----:B------:R0:W-:Y:S01]  /*bbc0*/  STL [R1+0x1bc], R29 ;  /* 0x0001bc1d01007387 */ /* 0x0001e20000100800 */
[----:B------:R-:W-:-:S03]  /*bbd0*/  @!P5 PRMT R54, R42, 0x7610, R54 ;  /* 0x000076102a36d816 */ /* 0x000fc60000000036 */
[----:B------:R1:W-:Y:S01]  /*bbe0*/  STL.S16 [R1+0x6e0], R60 ;  /* 0x0006e03c01007387 */ /* 0x0003e20000100600 */
[----:B------:R-:W-:Y:S01]  /*bbf0*/  LOP3.LUT P5, RZ, R37, 0x8000000, RZ, 0xc0, !PT ;  /* 0x0800000025ff7812 */ /* 0x000fe200078ac0ff */
[----:B------:R-:W-:Y:S02]  /*bc00*/  HFMA2 R37, -RZ, RZ, 0, 0 ;  /* 0x00000000ff257431 */ /* 0x000fe400000001ff */
[----:B------:R-:W-:Y:S01]  /*bc10*/  STL [R1+0xc4], R2 ;  /* 0x0000c40201007387 */ /* 0x000fe20000100800 */
[----:B0-----:R-:W-:-:S03]  /*bc20*/  MOV R29, RZ ;  /* 0x000000ff001d7202 */ /* 0x001fc60000000f00 */
[----:B------:R-:W-:Y:S01]  /*bc30*/  STL [R1+0x1c4], R3 ;  /* 0x0001c40301007387 */ /* 0x000fe20000100800 */
[----:B------:R-:W-:-:S03]  /*bc40*/  PRMT R61, RZ, 0x7610, R61 ;  /* 0x00007610ff3d7816 */ /* 0x000fc6000000003d */
[----:B------:R-:W-:Y:S04]  /*bc50*/  STL [R1+0xc8], R4 ;  /* 0x0000c80401007387 */ /* 0x000fe80000100800 */
[----:B------:R-:W4:Y:S04]  /*bc60*/  @!P5 LDG.E R37, desc[UR10][R34.64] ;  /* 0x0000000a2225d981 */ /* 0x000f28000c1e1900 */
[----:B------:R-:W4:Y:S04]  /*bc70*/  @!P5 LDG.E R29, desc[UR10][R32.64] ;  /* 0x0000000a201dd981 */ /* 0x000f28000c1e1900 */
[----:B------:R0:W-:Y:S04]  /*bc80*/  STL [R1+0x1c8], R5 ;  /* 0x0001c80501007387 */ /* 0x0001e80000100800 */
[----:B------:R-:W3:Y:S04]  /*bc90*/  LDL.LU.64 R34, [R1+0x788] ;  /* 0x0007880001227983 */ /* 0x000ee80000300a00 */
[----:B------:R-:W4:Y:S01]  /*bca0*/  LDL.LU.64 R32, [R1+0x798] ;  /* 0x0007980001207983 */ /* 0x000f220000300a00 */
[----:B-1----:R-:W1:Y:S01]  /*bcb0*/  S2R R60, SR_TID.X ;  /* 0x00000000003c7919 */ /* 0x002e620000002100 */
[----:B0-----:R-:W-:-:S02]  /*bcc0*/  PRMT R5, RZ, 0x7610, R5 ;  /* 0x00007610ff057816 */ /* 0x001fc40000000005 */
[----:B------:R-:W-:Y:S02]  /*bcd0*/  PRMT R4, RZ, 0x7610, R4 ;  /* 0x00007610ff047816 */ /* 0x000fe40000000004 */
[----:B--2---:R-:W-:Y:S01]  /*bce0*/  PRMT R52, RZ, 0x7610, R52 ;  /* 0x00007610ff347816 */ /* 0x004fe20000000034 */
[----:B------:R-:W-:Y:S03]  /*bcf0*/  STL [R1+0xcc], R6 ;  /* 0x0000cc0601007387 */ /* 0x000fe60000100800 */
[----:B------:R-:W-:Y:S01]  /*bd00*/  @!P3 PRMT R52, R30, 0x7632, R52 ;  /* 0x000076321e34b816 */ /* 0x000fe20000000034 */
[----:B------:R-:W-:Y:S04]  /*bd10*/  STL [R1+0x1cc], R7 ;  /* 0x0001cc0701007387 */ /* 0x000fe80000100800 */
[----:B------:R0:W-:Y:S01]  /*bd20*/  STL.S16 [R1+0x710], R52 ;  /* 0x0007103401007387 */ /* 0x0001e20000100600 */
[----:B------:R-:W-:-:S03]  /*bd30*/  UIMAD.WIDE UR6, UR8, 0x8, UR6 ;  /* 0x00000008080678a5 */ /* 0x000fc6000f8e0206 */
[----:B------:R-:W-:Y:S04]  /*bd40*/  STL.S16 [R1+0x6f8], R27 ;  /* 0x0006f81b01007387 */ /* 0x000fe80000100600 */
[----:B------:R-:W-:Y:S04]  /*bd50*/  STL [R1+0x1c0], R31 ;  /* 0x0001c01f01007387 */ /* 0x000fe80000100800 */
[----:B0-----:R-:W2:Y:S01]  /*bd60*/  LDL.LU R52, [R1+0x770] ;  /* 0x0007700001347983 */ /* 0x001ea20000300800 */
[----:B-1----:R-:W-:Y:S02]  /*bd70*/  LOP3.LUT R2, R60, 0xffff, RZ, 0xc0, !PT ;  /* 0x0000ffff3c027812 */ /* 0x002fe400078ec0ff */
[----:B------:R-:W-:Y:S01]  /*bd80*/  PRMT R3, RZ, 0x7610, R3 ;  /* 0x00007610ff037816 */ /* 0x000fe20000000003 */
[----:B------:R-:W-:Y:S02]  /*bd90*/  STL [R1+0xd0], R59 ;  /* 0x0000d03b01007387 */ /* 0x000fe40000100800 */
[----:B------:R-:W-:Y:S01]  /*bda0*/  IMAD R2, R2, 0x445, RZ ;  /* 0x0000044502027824 */ /* 0x000fe200078e02ff */
[C---:B------:R-:W-:Y:S01]  /*bdb0*/  @!P0 PRMT R61, R39.reuse, 0x7610, R61 ;  /* 0x00007610273d8816 */ /* 0x040fe2000000003d */
[----:B------:R-:W-:Y:S01]  /*bdc0*/  STL [R1+0x1ec], R42 ;  /* 0x0001ec2a01007387 */ /* 0x000fe20000100800 */
[----:B------:R-:W-:-:S02]  /*bdd0*/  @!P0 PRMT R5, R39, 0x7632, R5 ;  /* 0x0000763227058816 */ /* 0x000fc40000000005 */
[C---:B------:R-:W-:Y:S01]  /*bde0*/  @!P0 PRMT R4, R38.reuse, 0x7610, R4 ;  /* 0x0000761026048816 */ /* 0x040fe20000000004 */
[----:B------:R-:W-:Y:S01]  /*bdf0*/  STL [R1+0xf0], R41 ;  /* 0x0000f02901007387 */ /* 0x000fe20000100800 */
[----:B------:R-:W-:Y:S02]  /*be00*/  @!P0 PRMT R3, R38, 0x7632, R3 ;  /* 0x0000763226038816 */ /* 0x000fe40000000003 */
[----:B------:R-:W-:Y:S01]  /*be10*/  SHF.R.U32.HI R2, RZ, 0x10, R2 ;  /* 0x00000010ff027819 */ /* 0x000fe20000011602 */
[----:B------:R-:W-:Y:S01]  /*be20*/  STL [R1+0x1f0], R40 ;  /* 0x0001f02801007387 */ /* 0x000fe20000100800 */
[----:B------:R-:W-:Y:S02]  /*be30*/  ISETP.NE.AND P0, PT, RZ, UR9, PT ;  /* 0x00000009ff007c0c */ /* 0x000fe4000bf05270 */
[----:B------:R-:W-:Y:S01]  /*be40*/  PRMT R2, R2, 0x9910, RZ ;  /* 0x0000991002027816 */ /* 0x000fe200000000ff */
[----:B------:R-:W-:Y:S04]  /*be50*/  STL.S16 [R1+0x6f4], R5 ;  /* 0x0006f40501007387 */ /* 0x000fe80000100600 */
[----:B------:R-:W-:Y:S01]  /*be60*/  IMAD R2, R2, 0x3c, RZ ;  /* 0x0000003c02027824 */ /* 0x000fe200078e02ff */
[----:B------:R0:W-:Y:S04]  /*be70*/  STL.S16 [R1+0x6f0], R4 ;  /* 0x0006f00401007387 */ /* 0x0001e80000100600 */
[----:B------:R-:W-:Y:S01]  /*be80*/  IADD3 R2, PT, PT, RZ, -R2, RZ ;  /* 0x80000002ff027210 */ /* 0x000fe20007ffe0ff */
[----:B------:R-:W-:Y:S04]  /*be90*/  STL [R1+0xf4], R39 ;  /* 0x0000f42701007387 */ /* 0x000fe80000100800 */
[----:B------:R-:W-:Y:S01]  /*bea0*/  STL [R1+0x1f4], R38 ;  /* 0x0001f42601007387 */ /* 0x000fe20000100800 */
[----:B0-----:R-:W0:Y:S01]  /*beb0*/  @P0 LDC.64 R4, c[0x0][0x3b0] ;  /* 0x0000ec00ff040b82 */ /* 0x001e220000000a00 */
[----:B------:R-:W-:-:S02]  /*bec0*/  PRMT R2, R2, 0x7710, RZ ;  /* 0x0000771002027816 */ /* 0x000fc400000000ff */
[----:B------:R1:W-:Y:S02]  /*bed0*/  STL.S16 [R1+0x6dc], R61 ;  /* 0x0006dc3d01007387 */ /* 0x0003e40000100600 */
[----:B------:R-:W-:Y:S02]  /*bee0*/  IADD3 R2, PT, PT, R2, R60, RZ ;  /* 0x0000003c02027210 */ /* 0x000fe40007ffe0ff */
[----:B------:R-:W-:Y:S04]  /*bef0*/  STL [R1+0x1d0], R19 ;  /* 0x0001d01301007387 */ /* 0x000fe80000100800 */
[----:B------:R-:W-:Y:S01]  /*bf00*/  STL [R1+0xd4], R20 ;  /* 0x0000d41401007387 */ /* 0x000fe20000100800 */
[----:B-1----:R-:W1:Y:S01]  /*bf10*/  LDC.64 R60, c[0x0][0x3a8] ;  /* 0x0000ea00ff3c7b82 */ /* 0x002e620000000a00 */
[----:B------:R-:W-:-:S02]  /*bf20*/  SHF.L.U32 R2, R2, 0x1, RZ ;  /* 0x0000000102027819 */ /* 0x000fc400000006ff */
[----:B------:R-:W-:Y:S02]  /*bf30*/  STL [R1+0x1d4], R22 ;  /* 0x0001d41601007387 */ /* 0x000fe40000100800 */
[----:B------:R-:W-:Y:S02]  /*bf40*/  LOP3.LUT R2, R2, 0xffff, RZ, 0xc0, !PT ;  /* 0x0000ffff02027812 */ /* 0x000fe400078ec0ff */
[----:B------:R-:W-:Y:S04]  /*bf50*/  STL [R1+0xd8], R17 ;  /* 0x0000d81101007387 */ /* 0x000fe80000100800 */
[----:B------:R-:W-:Y:S01]  /*bf60*/  STL [R1+0x1d8], R18 ;  /* 0x0001d81201007387 */ /* 0x000fe20000100800 */
[----:B0-----:R-:W-:Y:S02]  /*bf70*/  MOV R6, R4 ;  /* 0x0000000400067202 */ /* 0x001fe40000000f00 */
[----:B------:R-:W-:Y:S01]  /*bf80*/  MOV R4, UR13 ;  /* 0x0000000d00047c02 */ /* 0x000fe20008000f00 */
[----:B------:R-:W-:Y:S01]  /*bf90*/  STL [R1+0xf8], R21 ;  /* 0x0000f81501007387 */ /* 0x000fe20000100800 */
[----:B------:R-:W-:-:S03]  /*bfa0*/  MOV R7, R5 ;  /* 0x0000000500077202 */ /* 0x000fc60000000f00 */
[----:B------:R-:W-:Y:S01]  /*bfb0*/  IMAD R4, R4, 0x78, R2 ;  /* 0x0000007804047824 */ /* 0x000fe200078e0202 */
[----:B------:R-:W-:Y:S04]  /*bfc0*/  STL [R1+0x1fc], R28 ;  /* 0x0001fc1c01007387 */ /* 0x000fe80000100800 */
[----:B------:R-:W-:Y:S01]  /*bfd0*/  STL.S16 [R1+0x6bc], R0 ;  /* 0x0006bc0001007387 */ /* 0x000fe20000100600 */
[----:B-1----:R-:W-:-:S03]  /*bfe0*/  IMAD.WIDE R60, R4, 0x4, R60 ;  /* 0x00000004043c7825 */ /* 0x002fc600078e023c */
[----:B------:R-:W-:Y:S01]  /*bff0*/  STL.S16 [R1+0x6b8], R58 ;  /* 0x0006b83a01007387 */ /* 0x000fe20000100600 */
[----:B------:R-:W-:Y:S01]  /*c000*/  @P0 IMAD.WIDE R4, R4, 0x4, R6 ;  /* 0x0000000404040825 */ /* 0x000fe200078e0206 */
[----:B------:R-:W-:Y:S02]  /*c010*/  MOV R6, UR6 ;  /* 0x0000000600067c02 */ /* 0x000fe40008000f00 */
[----:B------:R-:W-:Y:S01]  /*c020*/  MOV R7, UR7 ;  /* 0x0000000700077c02 */ /* 0x000fe20008000f00 */
[----:B------:R-:W-:Y:S01]  /*c030*/  STL.S16 [R1+0x6cc], R55 ;  /* 0x0006cc3701007387 */ /* 0x000fe20000100600 */
[----:B------:R-:W-:Y:S01]  /*c040*/  MOV R27, RZ ;  /* 0x000000ff001b7202 */ /* 0x000fe20000000f00 */
[----:B------:R-:W-:Y:S02]  /*c050*/  HFMA2 R31, -RZ, RZ, 0, 0 ;  /* 0x00000000ff1f7431 */ /* 0x000fe400000001ff */
[----:B------:R-:W-:Y:S04]  /*c060*/  STL [R1+0xdc], R51 ;  /* 0x0000dc3301007387 */ /* 0x000fe80000100800 */
[----:B------:R-:W2:Y:S04]  /*c070*/  LDG.E.64 R6, desc[UR10][R6.64] ;  /* 0x0000000a06067981 */ /* 0x000ea8000c1e1b00 */
[----:B---3--:R-:W3:Y:S04]  /*c080*/  @!P6 LDG.E R27, desc[UR10][R34.64] ;  /* 0x0000000a221be981 */ /* 0x008ee8000c1e1900 */
[----:B----4-:R-:W4:Y:S04]  /*c090*/  @!P6 LDG.E R31, desc[UR10][R32.64] ;  /* 0x0000000a201fe981 */ /* 0x010f28000c1e1900 */
[----:B------:R-:W-:Y:S04]  /*c0a0*/  STL [R1+0x1dc], R50 ;  /* 0x0001dc3201007387 */ /* 0x000fe80000100800 */
[----:B------:R-:W4:Y:S04]  /*c0b0*/  LDL.LU.64 R34, [R1+0x780] ;  /* 0x0007800001227983 */ /* 0x000f280000300a00 */
        /* <DEDUP_REMOVED lines=9> */
[----:B------:R-:W5:Y:S01]  /*c150*/  LDL.LU.64 R56, [R1+0x7c0] ;  /* 0x0007c00001387983 */ /* 0x000f620000300a00 */
[----:B--2---:R-:W-:-:S03]  /*c160*/  PRMT R52, RZ, 0x7610, R52 ;  /* 0x00007610ff347816 */ /* 0x004fc60000000034 */
[----:B------:R-:W-:Y:S01]  /*c170*/  STL.S16 [R1+0x704], R3 ;  /* 0x0007040301007387 */ /* 0x000fe20000100600 */
[----:B------:R-:W-:-:S03]  /*c180*/  @!P3 PRMT R52, R36, 0x7632, R52 ;  /* 0x000076322434b816 */ /* 0x000fc60000000034 */
[----:B------:R-:W-:Y:S04]  /*c190*/  STL [R1+0x758], R2 ;  /* 0x0007580201007387 */ /* 0x000fe80000100800 */
[----:B------:R0:W-:Y:S01]  /*c1a0*/  STL.S16 [R1+0x718], R52 ;  /* 0x0007183401007387 */ /* 0x0001e20000100600 */
[----:B------:R-:W-:Y:S02]  /*c1b0*/  PRMT R59, RZ, 0x7610, R59 ;  /* 0x00007610ff3b7816 */ /* 0x000fe4000000003b */
[----:B------:R-:W-:Y:S01]  /*c1c0*/  PRMT R42, RZ, 0x7610, R42 ;  /* 0x00007610ff2a7816 */ /* 0x000fe2000000002a */
[----:B------:R1:W-:Y:S01]  /*c1d0*/  STL.S16 [R1+0x6c8], R54 ;  /* 0x0006c83601007387 */ /* 0x0003e20000100600 */
[----:B------:R-:W-:Y:S02]  /*c1e0*/  PRMT R41, RZ, 0x7610, R41 ;  /* 0x00007610ff297816 */ /* 0x000fe40000000029 */
[----:B------:R-:W-:Y:S01]  /*c1f0*/  PRMT R40, RZ, 0x7610, R40 ;  /* 0x00007610ff287816 */ /* 0x000fe20000000028 */
[----:B------:R-:W-:Y:S04]  /*c200*/  STL [R1+0x200], R36 ;  /* 0x0002002401007387 */ /* 0x000fe80000100800 */
[----:B0-----:R-:W2:Y:S01]  /*c210*/  LDL.LU R52, [R1+0x768] ;  /* 0x0007680001347983 */ /* 0x001ea20000300800 */
[----:B------:R-:W-:-:S02]  /*c220*/  CS2R R2, SRZ ;  /* 0x0000000000027805 */ /* 0x000fc4000001ff00 */
[----:B------:R-:W-:Y:S02]  /*c230*/  PRMT R39, RZ, 0x7610, R39 ;  /* 0x00007610ff277816 */ /* 0x000fe40000000027 */
[----:B------:R-:W-:Y:S01]  /*c240*/  PRMT R38, RZ, 0x7610, R38 ;  /* 0x00007610ff267816 */ /* 0x000fe20000000026 */
[----:B------:R-:W-:Y:S04]  /*c250*/  STL [R1+0x108], R29 ;  /* 0x0001081d01007387 */ /* 0x000fe80000100800 */
[----:B------:R-:W5:Y:S01]  /*c260*/  @P0 LDG.E.64 R2, desc[UR10][R4.64] ;  /* 0x0000000a04020981 */ /* 0x000f62000c1e1b00 */
[----:B------:R-:W-:Y:S02]  /*c270*/  PRMT R22, RZ, 0x7610, R22 ;  /* 0x00007610ff167816 */ /* 0x000fe40000000016 */
[----:B------:R-:W-:Y:S01]  /*c280*/  PRMT R20, RZ, 0x7610, R20 ;  /* 0x00007610ff147816 */ /* 0x000fe20000000014 */
[----:B------:R-:W-:Y:S01]  /*c290*/  STL [R1+0x208], R37 ;  /* 0x0002082501007387 */ /* 0x000fe20000100800 */
[----:B------:R-:W-:-:S02]  /*c2a0*/  PRMT R19, RZ, 0x7610, R19 ;  /* 0x00007610ff137816 */ /* 0x000fc40000000013 */
[----:B------:R-:W-:Y:S01]  /*c2b0*/  PRMT R18, RZ, 0x7610, R18 ;  /* 0x00007610ff127816 */ /* 0x000fe20000000012 */
[----:B------:R-:W5:Y:S04]  /*c2c0*/  LDL.LU R0, [R1+0x7cc] ;  /* 0x0007cc0001007983 */ /* 0x000f680000300800 */
[----:B------:R0:W5:Y:S01]  /*c2d0*/  LDG.E.64 R4, desc[UR10][R60.64] ;  /* 0x0000000a3c047981 */ /* 0x000162000c1e1b00 */
[----:B------:R-:W-:-:S03]  /*c2e0*/  PRMT R17, RZ, 0x7610, R17 ;  /* 0x00007610ff117816 */ /* 0x000fc60000000011 */
[----:B------:R0:W5:Y:S04]  /*c2f0*/  LDL.LU R58, [R1+0x7c8] ;  /* 0x0007c800013a7983 */ /* 0x0001680000300800 */
[----:B------:R0:W5:Y:S04]  /*c300*/  LDL.LU R55, [R1+0x7ac] ;  /* 0x0007ac0001377983 */ /* 0x0001680000300800 */
[----:B------:R0:W5:Y:S01]  /*c310*/  LDL R51, [R1+0x360] ;  /* 0x0003600001337983 */ /* 0x0001620000100800 */
[----:B------:R-:W-:-:S03]  /*c320*/  R2UR UR28, R6 ;  /* 0x00000000061c72ca */ /* 0x000fc600000e0000 */
[----:B-1----:R1:W5:Y:S01]  /*c330*/  LDL.LU R54, [R1+0x7a8] ;  /* 0x0007a80001367983 */ /* 0x0023620000300800 */
[----:B0-----:R-:W-:Y:S02]  /*c340*/  PRMT R61, RZ, 0x7610, R61 ;  /* 0x00007610ff3d7816 */ /* 0x001fe4000000003d */
[----:B------:R-:W-:Y:S01]  /*c350*/  @!P1 PRMT R59, R21, 0x7632, R59 ;  /* 0x00007632153b9816 */ /* 0x000fe2000000003b */
[----:B---3--:R-:W-:Y:S01]  /*c360*/  STL [R1+0x10c], R27 ;  /* 0x00010c1b01007387 */ /* 0x008fe20000100800 */
[C---:B------:R-:W-:Y:S02]  /*c370*/  @!P1 PRMT R42, R24.reuse, 0x7610, R42 ;  /* 0x00007610182a9816 */ /* 0x040fe4000000002a */
[----:B------:R-:W-:Y:S01]  /*c380*/  @!P1 PRMT R41, R24, 0x7632, R41 ;  /* 0x0000763218299816 */ /* 0x000fe20000000029 */
[----:B----4-:R-:W-:Y:S02]  /*c390*/  STL [R1+0x20c], R31 ;  /* 0x00020c1f01007387 */ /* 0x010fe40000100800 */
[----:B------:R-:W-:-:S02]  /*c3a0*/  MOV R6, UR28 ;  /* 0x0000001c00067c02 */ /* 0x000fc40008000f00 */
[----:B------:R1:W5:Y:S03]  /*c3b0*/  LDL.LU.64 R32, [R1+0x778] ;  /* 0x0007780001207983 */ /* 0x0003660000300a00 */
[----:B------:R-:W-:Y:S01]  /*c3c0*/  FFMA.FTZ R6, -R6, UR28, R7 ;  /* 0x0000001c06067c23 */ /* 0x000fe20008010107 */
[----:B------:R-:W-:Y:S01]  /*c3d0*/  PRMT R34, RZ, 0x7610, R34 ;  /* 0x00007610ff227816 */ /* 0x000fe20000000022 */
[----:B------:R1:W5:Y:S03]  /*c3e0*/  LDL R60, [R1+0x280] ;  /* 0x00028000013c7983 */ /* 0x0003660000100800 */
[----:B------:R-:W-:Y:S01]  /*c3f0*/  FSETP.GTU.FTZ.AND P0, PT, R6, RZ, PT ;  /* 0x000000ff0600720b */ /* 0x000fe20003f1c000 */
[----:B------:R1:W5:Y:S01]  /*c400*/  LDL R47, [R1+0x38c] ;  /* 0x00038c00012f7983 */ /* 0x0003620000100800 */
[----:B------:R-:W-:-:S03]  /*c410*/  PRMT R35, RZ, 0x7610, R35 ;  /* 0x00007610ff237816 */ /* 0x000fc60000000023 */
[----:B------:R1:W5:Y:S04]  /*c420*/  LDL R45, [R1+0x63c] ;  /* 0x00063c00012d7983 */ /* 0x0003680000100800 */
[----:B------:R1:W5:Y:S04]  /*c430*/  LDL R43, [R1+0x64c] ;  /* 0x00064c00012b7983 */ /* 0x0003680000100800 */
[----:B------:R-:W-:Y:S01]  /*c440*/  VOTEU.ANY UP0, P0 ;  /* 0x0000000000ff7886 */ /* 0x000fe20000000100 */
[----:B------:R1:W5:Y:S04]  /*c450*/  LDL R50, [R1+0x650] ;  /* 0x0006500001327983 */ /* 0x0003680000100800 */
[----:B------:R-:W0:Y:S01]  /*c460*/  @UP0 LDCU UR5, c[0x0][0x3c0] ;  /* 0x00007800ff0507ac */ /* 0x000e220008000800 */
[----:B------:R-:W-:Y:S01]  /*c470*/  PLOP3.LUT P0, PT, PT, PT, UP0, 0x80, 0x8 ;  /* 0x000000000008781c */ /* 0x000fe20003f0f008 */
[----:B------:R1:W5:Y:S04]  /*c480*/  LDL R49, [R1+0x670] ;  /* 0x0006700001317983 */ /* 0x0003680000100800 */
[----:B------:R1:W5:Y:S04]  /*c490*/  LDL R48, [R1+0x68c] ;  /* 0x00068c0001307983 */ /* 0x0003680000100800 */
[----:B------:R1:W5:Y:S04]  /*c4a0*/  LDL R46, [R1+0x6a4] ;  /* 0x0006a400012e7983 */ /* 0x0003680000100800 */
[----:B------:R1:W5:Y:S01]  /*c4b0*/  LDL R44, [R1+0x6b8] ;  /* 0x0006b800012c7983 */ /* 0x0003620000100800 */
[----:B0-----:R-:W-:-:S06]  /*c4c0*/  @P0 FADD.FTZ R6, R6, UR5 ;  /* 0x0000000506060e21 */ /* 0x001fcc0008010000 */
[----:B------:R-:W0:Y:S01]  /*c4d0*/  @P0 MUFU.RSQ R6, R6 ;  /* 0x0000000600060308 */ /* 0x000e220000001400 */
[----:B------:R-:W-:Y:S02]  /*c4e0*/  @!P1 PRMT R61, R21, 0x7610, R61 ;  /* 0x00007610153d9816 */ /* 0x000fe4000000003d */
[C---:B------:R-:W-:Y:S02]  /*c4f0*/  @!P2 PRMT R40, R26.reuse, 0x7610, R40 ;  /* 0x000076101a28a816 */ /* 0x040fe40000000028 */
[----:B------:R-:W-:Y:S02]  /*c500*/  @!P2 PRMT R39, R26, 0x7632, R39 ;  /* 0x000076321a27a816 */ /* 0x000fe40000000027 */
[----:B------:R-:W-:Y:S02]  /*c510*/  @!P2 PRMT R38, R28, 0x7610, R38 ;  /* 0x000076101c26a816 */ /* 0x000fe40000000026 */
[----:B------:R-:W-:Y:S02]  /*c520*/  @!P3 PRMT R34, R36, 0x7610, R34 ;  /* 0x000076102422b816 */ /* 0x000fe40000000022 */
[----:B------:R-:W-:-:S02]  /*c530*/  @!P4 PRMT R35, R25, 0x7610, R35 ;  /* 0x000076101923c816 */ /* 0x000fc40000000023 */
[----:B------:R-:W-:Y:S02]  /*c540*/  PRMT R21, RZ, 0x7610, R21 ;  /* 0x00007610ff157816 */ /* 0x000fe40000000015 */
[----:B------:R-:W-:Y:S02]  /*c550*/  PRMT R7, RZ, 0x7610, R7 ;  /* 0x00007610ff077816 */ /* 0x000fe40000000007 */
[----:B0-----:R-:W-:Y:S01]  /*c560*/  @P0 R2UR UR5, R6 ;  /* 0x00000000060502ca */ /* 0x001fe200000e0000 */
[----:B------:R0:W-:Y:S01]  /*c570*/  STL.S16 [R1+0x29c], R61 ;  /* 0x00029c3d01007387 */ /* 0x0001e20000100600 */
[----:B------:R-:W-:Y:S02]  /*c580*/  PRMT R28, RZ, 0x7610, R28 ;  /* 0x00007610ff1c7816 */ /* 0x000fe4000000001c */
[----:B------:R-:W-:Y:S01]  /*c590*/  PRMT R6, RZ, 0x7610, R6 ;  /* 0x00007610ff067816 */ /* 0x000fe20000000006 */
[----:B------:R3:W-:Y:S01]  /*c5a0*/  STL.S16 [R1+0x6d8], R59 ;  /* 0x0006d83b01007387 */ /* 0x0007e20000100600 */
[----:B------:R-:W-:-:S02]  /*c5b0*/  @!P3 PRMT R28, R30, 0x7610, R28 ;  /* 0x000076101e1cb816 */ /* 0x000fc4000000001c */
[C---:B------:R-:W-:Y:S01]  /*c5c0*/  @!P5 PRMT R22, R29.reuse, 0x7610, R22 ;  /* 0x000076101d16d816 */ /* 0x040fe20000000016 */
[----:B------:R-:W-:Y:S01]  /*c5d0*/  STL.S16 [R1+0x6d4], R42 ;  /* 0x0006d42a01007387 */ /* 0x000fe20000100600 */
[----:B------:R-:W-:Y:S02]  /*c5e0*/  @!P5 PRMT R21, R29, 0x7632, R21 ;  /* 0x000076321d15d816 */ /* 0x000fe40000000015 */
[C---:B------:R-:W-:Y:S01]  /*c5f0*/  @!P5 PRMT R20, R37.reuse, 0x7610, R20 ;  /* 0x000076102514d816 */ /* 0x040fe20000000014 */
[----:B------:R4:W-:Y:S01]  /*c600*/  STL.S16 [R1+0x6ec], R41 ;  /* 0x0006ec2901007387 */ /* 0x0009e20000100600 */
[----:B------:R-:W-:Y:S02]  /*c610*/  @!P5 PRMT R19, R37, 0x7632, R19 ;  /* 0x000076322513d816 */ /* 0x000fe40000000013 */
[C---:B------:R-:W-:Y:S01]  /*c620*/  @!P6 PRMT R18, R27.reuse, 0x7610, R18 ;  /* 0x000076101b12e816 */ /* 0x040fe20000000012 */
[----:B------:R-:W-:Y:S01]  /*c630*/  STL.S16 [R1+0x6e8], R40 ;  /* 0x0006e82801007387 */ /* 0x000fe20000100600 */
[----:B------:R-:W-:-:S02]  /*c640*/  @!P6 PRMT R17, R27, 0x7632, R17 ;  /* 0x000076321b11e816 */ /* 0x000fc40000000011 */
[C---:B------:R-:W-:Y:S01]  /*c650*/  @!P6 PRMT R7, R31.reuse, 0x7610, R7 ;  /* 0x000076101f07e816 */ /* 0x040fe20000000007 */
[----:B------:R1:W-:Y:S01]  /*c660*/  STL.S16 [R1+0x700], R39 ;  /* 0x0007002701007387 */ /* 0x0003e20000100600 */
[----:B------:R-:W-:-:S03]  /*c670*/  @!P6 PRMT R6, R31, 0x7632, R6 ;  /* 0x000076321f06e816 */ /* 0x000fc60000000006 */
[----:B------:R1:W-:Y:S04]  /*c680*/  STL.S16 [R1+0x6fc], R38 ;  /* 0x0006fc2601007387 */ /* 0x0003e80000100600 */
[----:B------:R1:W-:Y:S04]  /*c690*/  STL.S16 [R1+0x70c], R34 ;  /* 0x00070c2201007387 */ /* 0x0003e80000100600 */
[----:B------:R1:W-:Y:S04]  /*c6a0*/  STL.S16 [R1+0x714], R35 ;  /* 0x0007142301007387 */ /* 0x0003e80000100600 */
[----:B0-----:R0:W5:Y:S04]  /*c6b0*/  LDL R61, [R1+0x290] ;  /* 0x00029000013d7983 */ /* 0x0011680000100800 */
[----:B---3--:R0:W5:Y:S04]  /*c6c0*/  LDL R59, [R1+0x230] ;  /* 0x00023000013b7983 */ /* 0x0081680000100800 */
[----:B------:R0:W5:Y:S04]  /*c6d0*/  LDL R26, [R1+0x23c] ;  /* 0x00023c00011a7983 */ /* 0x0001680000100800 */
[----:B----4-:R0:W5:Y:S04]  /*c6e0*/  LDL R41, [R1+0x668] ;  /* 0x0006680001297983 */ /* 0x0101680000100800 */
[----:B-1----:R0:W5:Y:S04]  /*c6f0*/  LDL R39, [R1+0x688] ;  /* 0x0006880001277983 */ /* 0x0021680000100800 */
[----:B------:R0:W5:Y:S04]  /*c700*/  LDL R42, [R1+0x6c8] ;  /* 0x0006c800012a7983 */ /* 0x0001680000100800 */
[----:B------:R0:W5:Y:S04]  /*c710*/  LDL R40, [R1+0x6e0] ;  /* 0x0006e00001287983 */ /* 0x0001680000100800 */
[----:B------:R0:W5:Y:S04]  /*c720*/  LDL R38, [R1+0x6f0] ;  /* 0x0006f00001267983 */ /* 0x0001680000100800 */
[----:B------:R0:W5:Y:S04]  /*c730*/  LDL R30, [R1+0x6fc] ;  /* 0x0006fc00011e7983 */ /* 0x0001680000100800 */
[----:B------:R0:W5:Y:S04]  /*c740*/  LDL.LU R34, [R1+0x76c] ;  /* 0x00076c0001227983 */ /* 0x0001680000300800 */
[----:B------:R0:W5:Y:S04]  /*c750*/  LDL R36, [R1+0x6d4] ;  /* 0x0006d40001247983 */ /* 0x0001680000100800 */
[----:B------:R0:W5:Y:S04]  /*c760*/  LDL.LU R35, [R1+0x764] ;  /* 0x0007640001237983 */ /* 0x0001680000300800 */
[----:B------:R0:W5:Y:S04]  /*c770*/  LDL R29, [R1+0x6c4] ;  /* 0x0006c400011d7983 */ /* 0x0001680000100800 */
[----:B------:R0:W5:Y:S04]  /*c780*/  LDL R37, [R1+0x6a0] ;  /* 0x0006a00001257983 */ /* 0x0001680000100800 */
[----:B------:R0:W5:Y:S04]  /*c790*/  LDL R27, [R1+0x6d0] ;  /* 0x0006d000011b7983 */ /* 0x0001680000100800 */
[----:B------:R0:W5:Y:S01]  /*c7a0*/  LDL R31, [R1+0x6b4] ;  /* 0x0006b400011f7983 */ /* 0x0001620000100800 */
[----:B--2---:R-:W-:-:S04]  /*c7b0*/  PRMT R52, RZ, 0x7610, R52 ;  /* 0x00007610ff347816 */ /* 0x004fc80000000034 */
[----:B------:R-:W-:-:S05]  /*c7c0*/  @!P4 PRMT R52, R25, 0x7632, R52 ;  /* 0x000076321934c816 */ /* 0x000fca0000000034 */
[----:B------:R1:W-:Y:S04]  /*c7d0*/  STL.S16 [R1+0x720], R52 ;  /* 0x0007203401007387 */ /* 0x0003e80000100600 */
[----:B-1----:R0:W5:Y:S04]  /*c7e0*/  LDL.LU R52, [R1+0x760] ;  /* 0x0007600001347983 */ /* 0x0021680000300800 */
[----:B------:R1:W-:Y:S04]  /*c7f0*/  STL [R1+0x1f8], R24 ;  /* 0x0001f81801007387 */ /* 0x0003e80000100800 */
[----:B------:R2:W-:Y:S01]  /*c800*/  STL [R1+0x104], R25 ;  /* 0x0001041901007387 */ /* 0x0005e20000100800 */
[----:B-1----:R-:W-:-:S02]  /*c810*/  PRMT R24, RZ, 0x7610, R24 ;  /* 0x00007610ff187816 */ /* 0x002fc40000000018 */
[----:B--2---:R-:W-:Y:S02]  /*c820*/  PRMT R25, RZ, 0x7610, R25 ;  /* 0x00007610ff197816 */ /* 0x004fe40000000019 */
[C---:B------:R-:W-:Y:S02]  /*c830*/  @!P4 PRMT R24, R23.reuse, 0x7632, R24 ;  /* 0x000076321718c816 */ /* 0x040fe40000000018 */
[----:B------:R-:W-:Y:S01]  /*c840*/  @!P4 PRMT R25, R23, 0x7610, R25 ;  /* 0x000076101719c816 */ /* 0x000fe20000000019 */
[----:B------:R0:W-:Y:S04]  /*c850*/  STL [R1+0x204], R23 ;  /* 0x0002041701007387 */ /* 0x0001e80000100800 */
[----:B------:R0:W-:Y:S04]  /*c860*/  STL.S16 [R1+0x71c], R25 ;  /* 0x00071c1901007387 */ /* 0x0001e80000100600 */
        /* <DEDUP_REMOVED lines=8> */
[----:B------:R0:W-:Y:S01]  /*c8f0*/  STL.S16 [R1+0x744], R6 ;  /* 0x0007440601007387 */ /* 0x0001e20000100600 */
[----:B------:R-:W-:Y:S01]  /*c900*/  UISETP.NE.AND UP1, UPT, UR9, URZ, UPT ;  /* 0x000000ff0900728c */ /* 0x000fe2000bf25270 */
[----:B------:R-:W-:Y:S01]  /*c910*/  UMOV UR16, 0x3f800000 ;  /* 0x3f80000000107882 */ /* 0x000fe20000000000 */
[----:B------:R-:W-:-:S07]  /*c920*/  @UP0 UMOV UR16, UR5 ;  /* 0x0000000500100c82 */ /* 0x000fce0008000000 */
        /* <DEDUP_REMOVED lines=14> */
[----:B-----5:R-:W-:Y:S01]  /*ca10*/  SHF.L.U32 R17, R61, 0x10, RZ ;  /* 0x000000103d117819 */ /* 0x020fe200000006ff */
[----:B------:R-:W-:Y:S01]  /*ca20*/  FMUL.FTZ R18, R4, R6 ;  /* 0x0000000604127220 */ /* 0x000fe20000410000 */
[----:B------:R-:W-:Y:S01]  /*ca30*/  FADD.FTZ R19, R19, -UR28 ;  /* 0x8000001c13137e21 */ /* 0x000fe20008010000 */
[----:B------:R-:W-:Y:S02]  /*ca40*/  MOV R61, R22 ;  /* 0x00000016003d7202 */ /* 0x000fe40000000f00 */
[----:B------:R-:W-:Y:S01]  /*ca50*/  FFMA.FTZ R22, R7, R18, RZ ;  /* 0x0000001207167223 */ /* 0x000fe200000100ff */
[----:B------:R-:W-:Y:S01]  /*ca60*/  SHF.L.U32 R21, R20, 0x10, RZ ;  /* 0x0000001014157819 */ /* 0x000fe200000006ff */
[----:B------:R-:W-:Y:S01]  /*ca70*/  FADD.FTZ R20, RZ, R18 ;  /* 0x00000012ff147221 */ /* 0x000fe20000010000 */
[----:B------:R-:W-:Y:S01]  /*ca80*/  FMUL.FTZ R19, R19, UR16 ;  /* 0x0000001013137c20 */ /* 0x000fe20008410000 */
[----:B------:R-:W-:-:S04]  /*ca90*/  FMUL.FTZ R18, R5, R17 ;  /* 0x0000001105127220 */ /* 0x000fc80000410000 */
[----:B------:R-:W-:Y:S01]  /*caa0*/  FFMA.FTZ R22, R19, R18, R22 ;  /* 0x0000001213167223 */ /* 0x000fe20000010016 */
[----:B------:R-:W-:Y:S01]  /*cab0*/  FADD.FTZ R20, R18, R20 ;  /* 0x0000001412147221 */ /* 0x000fe20000010000 */
[----:B------:R-:W-:Y:S02]  /*cac0*/  SHF.L.U32 R18, R61, 0x10, RZ ;  /* 0x000000103d127819 */ /* 0x000fe400000006ff */
[----:B------:R-:W-:Y:S02]  /*cad0*/  MOV R61, R23 ;  /* 0x00000017003d7202 */ /* 0x000fe40000000f00 */
[----:B------:R-:W-:Y:S02]  /*cae0*/  SHF.L.U32 R23, R60, 0x10, RZ ;  /* 0x000000103c177819 */ /* 0x000fe400000006ff */
[----:B------:R-:W2:Y:S01]  /*caf0*/  LDL.LU R60, [R1+0x2f4] ;  /* 0x0002f400013c7983 */ /* 0x000ea20000300800 */
[----:B------:R-:W-:Y:S01]  /*cb00*/  FADD.FTZ R21, R21, -UR28 ;  /* 0x8000001c15157e21 */ /* 0x000fe20008010000 */
[----:B------:R-:W-:Y:S01]  /*cb10*/  FFMA.FTZ R7, R6, R7, RZ ;  /* 0x0000000706077223 */ /* 0x000fe200000100ff */
[----:B------:R-:W-:-:S02]  /*cb20*/  FADD.FTZ R6, RZ, R6 ;  /* 0x00000006ff067221 */ /* 0x000fc40000010000 */
[----:B------:R-:W-:Y:S02]  /*cb30*/  FMUL.FTZ R21, R21, UR16 ;  /* 0x0000001015157c20 */ /* 0x000fe40008410000 */
[C---:B------:R-:W-:Y:S02]  /*cb40*/  FADD.FTZ R6, R18.reuse, R6 ;  /* 0x0000000612067221 */ /* 0x040fe40000010000 */
[----:B------:R-:W-:Y:S01]  /*cb50*/  FFMA.FTZ R7, R18, R21, R7 ;  /* 0x0000001512077223 */ /* 0x000fe20000010007 */
[----:B------:R-:W-:Y:S01]  /*cb60*/  FMUL.FTZ R18, R4, R18 ;  /* 0x0000001204127220 */ /* 0x000fe20000410000 */
[----:B------:R-:W-:Y:S01]  /*cb70*/  FADD.FTZ R23, R23, -UR28 ;  /* 0x8000001c17177e21 */ /* 0x000fe20008010000 */
[----:B------:R-:W-:Y:S02]  /*cb80*/  FFMA.FTZ R19, R17, R19, RZ ;  /* 0x0000001311137223 */ /* 0x000fe400000100ff */
[----:B------:R-:W-:Y:S01]  /*cb90*/  FFMA.FTZ R22, R21, R18, R22 ;  /* 0x0000001215167223 */ /* 0x000fe20000010016 */
[----:B------:R-:W-:Y:S01]  /*cba0*/  SHF.L.U32 R21, R25, 0x10, RZ ;  /* 0x0000001019157819 */ /* 0x000fe200000006ff */
[----:B------:R-:W-:Y:S01]  /*cbb0*/  FADD.FTZ R17, RZ, R17 ;  /* 0x00000011ff117221 */ /* 0x000fe20000010000 */
[----:B------:R-:W-:Y:S01]  /*cbc0*/  FMUL.FTZ R23, R23, UR16 ;  /* 0x0000001017177c20 */ /* 0x000fe20008410000 */
[----:B------:R-:W-:Y:S01]  /*cbd0*/  FADD.FTZ R20, R20, R18 ;  /* 0x0000001214147221 */ /* 0x000fe20000010000 */
[----:B------:R-:W3:Y:S01]  /*cbe0*/  LDL.LU R25, [R1+0x30c] ;  /* 0x00030c0001197983 */ /* 0x000ee20000300800 */
[C---:B------:R-:W-:Y:S01]  /*cbf0*/  FADD.FTZ R17, R21.reuse, R17 ;  /* 0x0000001115117221 */ /* 0x040fe20000010000 */
[----:B------:R-:W-:Y:S01]  /*cc00*/  FFMA.FTZ R19, R21, R23, R19 ;  /* 0x0000001715137223 */ /* 0x000fe20000010013 */
[----:B------:R-:W-:Y:S01]  /*cc10*/  FMUL.FTZ R21, R5, R21 ;  /* 0x0000001505157220 */ /* 0x000fe20000410000 */
[----:B------:R-:W-:-:S02]  /*cc20*/  SHF.L.U32 R18, R59, 0x10, RZ ;  /* 0x000000103b127819 */ /* 0x000fc400000006ff */
[----:B------:R-:W4:Y:S01]  /*cc30*/  LDL.LU R59, [R1+0x338] ;  /* 0x00033800013b7983 */ /* 0x000f220000300800 */
[----:B------:R-:W-:Y:S01]  /*cc40*/  FFMA.FTZ R22, R23, R21, R22 ;  /* 0x0000001517167223 */ /* 0x000fe20000010016 */
[----:B------:R-:W-:Y:S01]  /*cc50*/  FADD.FTZ R20, R21, R20 ;  /* 0x0000001415147221 */ /* 0x000fe20000010000 */
[----:B------:R-:W-:Y:S01]  /*cc60*/  SHF.L.U32 R21, R24, 0x10, RZ ;  /* 0x0000001018157819 */ /* 0x000fe200000006ff */
[----:B------:R-:W-:-:S04]  /*cc70*/  FADD.FTZ R24, R18, -UR28 ;  /* 0x8000001c12187e21 */ /* 0x000fc80008010000 */
[----:B------:R-:W-:-:S04]  /*cc80*/  FMUL.FTZ R24, R24, UR16 ;  /* 0x0000001018187c20 */ /* 0x000fc80008410000 */
[----:B------:R-:W-:Y:S01]  /*cc90*/  FFMA.FTZ R7, R21, R24, R7 ;  /* 0x0000001815077223 */ /* 0x000fe20000010007 */
[----:B--2---:R-:W-:Y:S01]  /*cca0*/  MOV R23, R60 ;  /* 0x0000003c00177202 */ /* 0x004fe20000000f00 */
[----:B------:R-:W-:Y:S01]  /*ccb0*/  FADD.FTZ R6, R6, R21 ;  /* 0x0000001506067221 */ /* 0x000fe20000010000 */
[----:B------:R-:W2:Y:S02]  /*ccc0*/  LDL.LU R60, [R1+0x318] ;  /* 0x00031800013c7983 */ /* 0x000ea40000300800 */
[----:B------:R-:W-:Y:S01]  /*ccd0*/  SHF.L.U32 R18, R23, 0x10, RZ ;  /* 0x0000001017127819 */ /* 0x000fe200000006ff */
[----:B------:R-:W-:-:S04]  /*cce0*/  FMUL.FTZ R23, R4, R21 ;  /* 0x0000001504177220 */ /* 0x000fc80000410000 */
[----:B------:R-:W-:Y:S02]  /*ccf0*/  FFMA.FTZ R22, R24, R23, R22 ;  /* 0x0000001718167223 */ /* 0x000fe40000010016 */
[----:B------:R-:W4:Y:S01]  /*cd00*/  LDL.LU R24, [R1+0x2f0] ;  /* 0x0002f00001187983 */ /* 0x000f220000300800 */
[----:B------:R-:W-:Y:S01]  /*cd10*/  FADD.FTZ R18, R18, -UR28 ;  /* 0x8000001c12127e21 */ /* 0x000fe20008010000 */
[----:B------:R-:W-:Y:S01]  /*cd20*/  SHF.L.U32 R21, R61, 0x10, RZ ;  /* 0x000000103d157819 */ /* 0x000fe200000006ff */
[----:B------:R-:W-:Y:S01]  /*cd30*/  FADD.FTZ R20, R20, R23 ;  /* 0x0000001714147221 */ /* 0x000fe20000010000 */
[----:B------:R-:W2:Y:S01]  /*cd40*/  LDL.LU R61, [R1+0x35c] ;  /* 0x00035c00013d7983 */ /* 0x000ea20000300800 */
[----:B------:R-:W-:Y:S02]  /*cd50*/  FMUL.FTZ R18, R18, UR16 ;  /* 0x0000001012127c20 */ /* 0x000fe40008410000 */
[----:B------:R-:W-:Y:S01]  /*cd60*/  FADD.FTZ R17, R17, R21 ;  /* 0x0000001511117221 */ /* 0x000fe20000010000 */
[----:B------:R-:W2:Y:S01]  /*cd70*/  LDL.LU R23, [R1+0x31c] ;  /* 0x00031c0001177983 */ /* 0x000ea20000300800 */
[----:B------:R-:W-:Y:S01]  /*cd80*/  FFMA.FTZ R19, R21, R18, R19 ;  /* 0x0000001215137223 */ /* 0x000fe20000010013 */
[----:B------:R-:W-:-:S04]  /*cd90*/  FMUL.FTZ R21, R5, R21 ;  /* 0x0000001505157220 */ /* 0x000fc80000410000 */
[----:B------:R-:W-:Y:S01]  /*cda0*/  FFMA.FTZ R22, R18, R21, R22 ;  /* 0x0000001512167223 */ /* 0x000fe20000010016 */
[----:B---3--:R-:W-:Y:S01]  /*cdb0*/  SHF.L.U32 R18, R25, 0x10, RZ ;  /* 0x0000001019127819 */ /* 0x008fe200000006ff */
[----:B------:R-:W-:Y:S01]  /*cdc0*/  FADD.FTZ R20, R21, R20 ;  /* 0x0000001415147221 */ /* 0x000fe20000010000 */
[----:B------:R-:W3:Y:S03]  /*cdd0*/  LDL.LU R25, [R1+0x358] ;  /* 0x0003580001197983 */ /* 0x000ee60000300800 */
[----:B------:R-:W-:Y:S01]  /*cde0*/  FADD.FTZ R6, R6, R18 ;  /* 0x0000001206067221 */ /* 0x000fe20000010000 */
[----:B----4-:R-:W-:-:S05]  /*cdf0*/  SHF.L.U32 R24, R24, 0x10, RZ ;  /* 0x0000001018187819 */ /* 0x010fca00000006ff */
[----:B------:R-:W-:-:S04]  /*ce00*/  FADD.FTZ R24, R24, -UR28 ;  /* 0x8000001c18187e21 */ /* 0x000fc80008010000 */
[----:B------:R-:W-:-:S04]  /*ce10*/  FMUL.FTZ R24, R24, UR16 ;  /* 0x0000001018187c20 */ /* 0x000fc80008410000 */
[----:B------:R-:W-:Y:S01]  /*ce20*/  FFMA.FTZ R7, R18, R24, R7 ;  /* 0x0000001812077223 */ /* 0x000fe20000010007 */
[----:B------:R-:W-:-:S04]  /*ce30*/  FMUL.FTZ R18, R4, R18 ;  /* 0x0000001204127220 */ /* 0x000fc80000410000 */
[----:B------:R-:W-:Y:S01]  /*ce40*/  FFMA.FTZ R22, R24, R18, R22 ;  /* 0x0000001218167223 */ /* 0x000fe20000010016 */
[----:B------:R-:W-:Y:S02]  /*ce50*/  FADD.FTZ R20, R20, R18 ;  /* 0x0000001214147221 */ /* 0x000fe40000010000 */
[----:B------:R-:W4:Y:S01]  /*ce60*/  LDL.LU R18, [R1+0x33c] ;  /* 0x00033c0001127983 */ /* 0x000f220000300800 */
[----:B--2---:R-:W-:Y:S02]  /*ce70*/  SHF.L.U32 R23, R23, 0x10, RZ ;  /* 0x0000001017177819 */ /* 0x004fe400000006ff */
[----:B------:R-:W-:Y:S02]  /*ce80*/  SHF.L.U32 R21, R59, 0x10, RZ ;  /* 0x000000103b157819 */ /* 0x000fe400000006ff */
[----:B------:R-:W-:Y:S01]  /*ce90*/  SHF.L.U32 R24, R60, 0x10, RZ ;  /* 0x000000103c187819 */ /* 0x000fe200000006ff */
[----:B------:R-:W-:Y:S01]  /*cea0*/  FADD.FTZ R23, R23, -UR28 ;  /* 0x8000001c17177e21 */ /* 0x000fe20008010000 */
[----:B------:R-:W2:Y:S03]  /*ceb0*/  LDL.LU R59, [R1+0x394] ;  /* 0x00039400013b7983 */ /* 0x000ea60000300800 */
[----:B------:R-:W-:Y:S01]  /*cec0*/  FMUL.FTZ R23, R23, UR16 ;  /* 0x0000001017177c20 */ /* 0x000fe20008410000 */
[----:B------:R-:W-:Y:S01]  /*ced0*/  FADD.FTZ R17, R17, R21 ;  /* 0x0000001511117221 */ /* 0x000fe20000010000 */
[----:B------:R-:W2:Y:S02]  /*cee0*/  LDL.LU R60, [R1+0x3b4] ;  /* 0x0003b400013c7983 */ /* 0x000ea40000300800 */
[----:B------:R-:W-:Y:S01]  /*cef0*/  FFMA.FTZ R19, R21, R23, R19 ;  /* 0x0000001715137223 */ /* 0x000fe20000010013 */
[----:B------:R-:W-:Y:S01]  /*cf00*/  FMUL.FTZ R21, R5, R21 ;  /* 0x0000001505157220 */ /* 0x000fe20000410000 */
[----:B------:R-:W-:-:S03]  /*cf10*/  FADD.FTZ R24, R24, -UR28 ;  /* 0x8000001c18187e21 */ /* 0x000fc60008010000 */
[----:B------:R-:W-:Y:S01]  /*cf20*/  FFMA.FTZ R22, R23, R21, R22 ;  /* 0x0000001517167223 */ /* 0x000fe20000010016 */
[----:B------:R-:W-:Y:S01]  /*cf30*/  FADD.FTZ R20, R21, R20 ;  /* 0x0000001415147221 */ /* 0x000fe20000010000 */
[----:B------:R-:W-:Y:S01]  /*cf40*/  FMUL.FTZ R24, R24, UR16 ;  /* 0x0000001018187c20 */ /* 0x000fe20008410000 */
[----:B------:R-:W2:Y:S01]  /*cf50*/  LDL.LU R21, [R1+0x378] ;  /* 0x0003780001157983 */ /* 0x000ea20000300800 */
[----:B----4-:R-:W-:-:S05]  /*cf60*/  SHF.L.U32 R23, R18, 0x10, RZ ;  /* 0x0000001012177819 */ /* 0x010fca00000006ff */
[----:B------:R-:W-:Y:S01]  /*cf70*/  FADD.FTZ R6, R6, R23 ;  /* 0x0000001706067221 */ /* 0x000fe20000010000 */
[----:B------:R-:W-:Y:S01]  /*cf80*/  FFMA.FTZ R7, R23, R24, R7 ;  /* 0x0000001817077223 */ /* 0x000fe20000010007 */
[----:B------:R-:W-:-:S04]  /*cf90*/  FMUL.FTZ R23, R4, R23 ;  /* 0x0000001704177220 */ /* 0x000fc80000410000 */
[----:B------:R-:W-:Y:S01]  /*cfa0*/  FFMA.FTZ R22, R24, R23, R22 ;  /* 0x0000001718167223 */ /* 0x000fe20000010016 */
[----:B------:R-:W-:Y:S02]  /*cfb0*/  FADD.FTZ R20, R20, R23 ;  /* 0x0000001714147221 */ /* 0x000fe40000010000 */
[----:B------:R-:W4:Y:S01]  /*cfc0*/  LDL.LU R23, [R1+0x390] ;  /* 0x0003900001177983 */ /* 0x000f220000300800 */
[----:B------:R-:W-:Y:S02]  /*cfd0*/  SHF.L.U32 R18, R61, 0x10, RZ ;  /* 0x000000103d127819 */ /* 0x000fe400000006ff */
[----:B---3--:R-:W-:Y:S01]  /*cfe0*/  SHF.L.U32 R24, R25, 0x10, RZ ;  /* 0x0000001019187819 */ /* 0x008fe200000006ff */
[----:B------:R-:W3:Y:S02]  /*cff0*/  LDL.LU R61, [R1+0x37c] ;  /* 0x00037c00013d7983 */ /* 0x000ee40000300800 */
[----:B------:R-:W-:Y:S01]  /*d000*/  FADD.FTZ R18, R18, -UR28 ;  /* 0x8000001c12127e21 */ /* 0x000fe20008010000 */
[----:B--2---:R-:W-:Y:S01]  /*d010*/  SHF.L.U32 R21, R21, 0x10, RZ ;  /* 0x0000001015157819 */ /* 0x004fe200000006ff */
[----:B------:R-:W2:Y:S02]  /*d020*/  LDL.LU R25, [R1+0x22c] ;  /* 0x00022c0001197983 */ /* 0x000ea40000300800 */
[----:B------:R-:W-:-:S02]  /*d030*/  FMUL.FTZ R18, R18, UR16 ;  /* 0x0000001012127c20 */ /* 0x000fc40008410000 */
[----:B------:R-:W-:Y:S02]  /*d040*/  FADD.FTZ R17, R17, R21 ;  /* 0x0000001511117221 */ /* 0x000fe40000010000 */
[----:B------:R-:W-:Y:S01]  /*d050*/  FFMA.FTZ R19, R21, R18, R19 ;  /* 0x0000001215137223 */ /* 0x000fe20000010013 */
[----:B------:R-:W-:Y:S01]  /*d060*/  FMUL.FTZ R21, R5, R21 ;  /* 0x0000001505157220 */ /* 0x000fe20000410000 */
[----:B------:R-:W-:-:S03]  /*d070*/  FADD.FTZ R24, R24, -UR28 ;  /* 0x8000001c18187e21 */ /* 0x000fc60008010000 */
[----:B------:R-:W-:Y:S01]  /*d080*/  FFMA.FTZ R22, R18, R21, R22 ;  /* 0x0000001512167223 */ /* 0x000fe20000010016 */
[----:B------:R-:W-:Y:S01]  /*d090*/  FMUL.FTZ R24, R24, UR16 ;  /* 0x0000001018187c20 */ /* 0x000fe20008410000 */
[----:B------:R-:W-:Y:S01]  /*d0a0*/  FADD.FTZ R20, R21, R20 ;  /* 0x0000001415147221 */ /* 0x000fe20000010000 */
[----:B------:R-:W-:Y:S02]  /*d0b0*/  SHF.L.U32 R21, R60, 0x10, RZ ;  /* 0x000000103c157819 */ /* 0x000fe400000006ff */
[----:B------:R-:W2:Y:S03]  /*d0c0*/  LDL.LU R60, [R1+0x40c] ;  /* 0x00040c00013c7983 */ /* 0x000ea60000300800 */
[----:B------:R-:W-:Y:S01]  /*d0d0*/  FADD.FTZ R17, R17, R21 ;  /* 0x0000001511117221 */ /* 0x000fe20000010000 */
[----:B----4-:R-:W-:Y:S02]  /*d0e0*/  SHF.L.U32 R18, R23, 0x10, RZ ;  /* 0x0000001017127819 */ /* 0x010fe400000006ff */
[----:B------:R-:W-:-:S02]  /*d0f0*/  SHF.L.U32 R23, R59, 0x10, RZ ;  /* 0x000000103b177819 */ /* 0x000fc400000006ff */
[----:B------:R-:W4:Y:S01]  /*d100*/  LDL.LU R59, [R1+0x3e4] ;  /* 0x0003e400013b7983 */ /* 0x000f220000300800 */
[----:B------:R-:W-:Y:S01]  /*d110*/  FADD.FTZ R6, R6, R18 ;  /* 0x0000001206067221 */ /* 0x000fe20000010000 */
[----:B------:R-:W-:Y:S01]  /*d120*/  FFMA.FTZ R7, R18, R24, R7 ;  /* 0x0000001812077223 */ /* 0x000fe20000010007 */
[----:B------:R-:W-:Y:S01]  /*d130*/  FMUL.FTZ R18, R4, R18 ;  /* 0x0000001204127220 */ /* 0x000fe20000410000 */
[----:B------:R-:W-:-:S03]  /*d140*/  FADD.FTZ R23, R23, -UR28 ;  /* 0x8000001c17177e21 */ /* 0x000fc60008010000 */
[----:B------:R-:W-:Y:S01]  /*d150*/  FFMA.FTZ R22, R24, R18, R22 ;  /* 0x0000001218167223 */ /* 0x000fe20000010016 */
[----:B------:R-:W-:Y:S01]  /*d160*/  FMUL.FTZ R23, R23, UR16 ;  /* 0x0000001017177c20 */ /* 0x000fe20008410000 */
[----:B------:R-:W-:-:S03]  /*d170*/  FMUL.FTZ R24, R5, R21 ;  /* 0x0000001505187220 */ /* 0x000fc60000410000 */
[----:B------:R-:W-:Y:S01]  /*d180*/  FFMA.FTZ R19, R21, R23, R19 ;  /* 0x0000001715137223 */ /* 0x000fe20000010013 */
[----:B------:R-:W-:Y:S01]  /*d190*/  FFMA.FTZ R22, R23, R24, R22 ;  /* 0x0000001817167223 */ /* 0x000fe20000010016 */
[----:B------:R-:W4:Y:S01]  /*d1a0*/  LDL.LU R21, [R1+0x3b0] ;  /* 0x0003b00001157983 */ /* 0x000f220000300800 */
[----:B------:R-:W-:-:S03]  /*d1b0*/  FADD.FTZ R20, R20, R18 ;  /* 0x0000001214147221 */ /* 0x000fc60000010000 */
[----:B------:R-:W4:Y:S01]  /*d1c0*/  LDL.LU R23, [R1+0x3c8] ;  /* 0x0003c80001177983 */ /* 0x000f220000300800 */
[----:B------:R-:W-:-:S03]  /*d1d0*/  FADD.FTZ R20, R24, R20 ;  /* 0x0000001418147221 */ /* 0x000fc60000010000 */
[----:B------:R-:W4:Y:S01]  /*d1e0*/  LDL.LU R24, [R1+0x3e0] ;  /* 0x0003e00001187983 */ /* 0x000f220000300800 */
[----:B---3--:R-:W-:Y:S02]  /*d1f0*/  SHF.L.U32 R18, R61, 0x10, RZ ;  /* 0x000000103d127819 */ /* 0x008fe400000006ff */
[----:B--2---:R-:W-:Y:S01]  /*d200*/  SHF.L.U32 R25, R25, 0x10, RZ ;  /* 0x0000001019197819 */ /* 0x004fe200000006ff */
[----:B------:R-:W2:Y:S02]  /*d210*/  LDL.LU R61, [R1+0x21c] ;  /* 0x00021c00013d7983 */ /* 0x000ea40000300800 */
[----:B------:R-:W-:-:S04]  /*d220*/  FADD.FTZ R18, R18, -UR28 ;  /* 0x8000001c12127e21 */ /* 0x000fc80008010000 */
[----:B------:R-:W-:Y:S01]  /*d230*/  FMUL.FTZ R18, R18, UR16 ;  /* 0x0000001012127c20 */ /* 0x000fe20008410000 */
[----:B------:R-:W-:-:S04]  /*d240*/  FADD.FTZ R25, R25, -UR28 ;  /* 0x8000001c19197e21 */ /* 0x000fc80008010000 */
[----:B------:R-:W-:Y:S01]  /*d250*/  FMUL.FTZ R25, R25, UR16 ;  /* 0x0000001019197c20 */ /* 0x000fe20008410000 */
[----:B----4-:R-:W-:Y:S02]  /*d260*/  SHF.L.U32 R21, R21, 0x10, RZ ;  /* 0x0000001015157819 */ /* 0x010fe400000006ff */
[----:B------:R-:W-:-:S03]  /*d270*/  SHF.L.U32 R23, R23, 0x10, RZ ;  /* 0x0000001017177819 */ /* 0x000fc600000006ff */
[----:B------:R-:W-:Y:S02]  /*d280*/  FADD.FTZ R21, R21, -UR28 ;  /* 0x8000001c15157e21 */ /* 0x000fe40008010000 */
[----:B------:R-:W-:Y:S01]  /*d290*/  FADD.FTZ R6, R6, R23 ;  /* 0x0000001706067221 */ /* 0x000fe20000010000 */
[----:B------:R-:W-:Y:S01]  /*d2a0*/  FFMA.FTZ R7, R23, R18, R7 ;  /* 0x0000001217077223 */ /* 0x000fe20000010007 */
[----:B------:R-:W-:Y:S01]  /*d2b0*/  FMUL.FTZ R23, R4, R23 ;  /* 0x0000001704177220 */ /* 0x000fe20000410000 */
[----:B------:R-:W-:Y:S01]  /*d2c0*/  SHF.L.U32 R24, R24, 0x10, RZ ;  /* 0x0000001018187819 */ /* 0x000fe200000006ff */
[----:B------:R-:W-:Y:S02]  /*d2d0*/  FMUL.FTZ R21, R21, UR16 ;  /* 0x0000001015157c20 */ /* 0x000fe40008410000 */
[----:B------:R-:W-:Y:S01]  /*d2e0*/  FFMA.FTZ R22, R18, R23, R22 ;  /* 0x0000001712167223 */ /* 0x000fe20000010016 */
[----:B------:R-:W-:Y:S01]  /*d2f0*/  SHF.L.U32 R18, R59, 0x10, RZ ;  /* 0x000000103b127819 */ /* 0x000fe200000006ff */
[----:B------:R-:W-:Y:S01]  /*d300*/  FADD.FTZ R17, R17, R24 ;  /* 0x0000001811117221 */ /* 0x000fe20000010000 */
[----:B------:R-:W-:Y:S01]  /*d310*/  FFMA.FTZ R19, R24, R21, R19 ;  /* 0x0000001518137223 */ /* 0x000fe20000010013 */
[----:B------:R-:W-:Y:S01]  /*d320*/  FMUL.FTZ R24, R5, R24 ;  /* 0x0000001805187220 */ /* 0x000fe20000410000 */
[----:B------:R-:W-:Y:S01]  /*d330*/  FADD.FTZ R20, R20, R23 ;  /* 0x0000001714147221 */ /* 0x000fe20000010000 */
[----:B------:R-:W-:Y:S01]  /*d340*/  FMUL.FTZ R23, R4, R18 ;  /* 0x0000001204177220 */ /* 0x000fe20000410000 */
[----:B------:R-:W3:Y:S01]  /*d350*/  LDL.LU R59, [R1+0x210] ;  /* 0x00021000013b7983 */ /* 0x000ee20000300800 */
[----:B------:R-:W-:Y:S01]  /*d360*/  FFMA.FTZ R22, R21, R24, R22 ;  /* 0x0000001815167223 */ /* 0x000fe20000010016 */
[----:B------:R-:W-:Y:S01]  /*d370*/  FADD.FTZ R20, R24, R20 ;  /* 0x0000001418147221 */ /* 0x000fe20000010000 */
[----:B------:R-:W-:Y:S01]  /*d380*/  SHF.L.U32 R21, R60, 0x10, RZ ;  /* 0x000000103c157819 */ /* 0x000fe200000006ff */
[----:B------:R-:W-:Y:S01]  /*d390*/  FFMA.FTZ R7, R18, R25, R7 ;  /* 0x0000001912077223 */ /* 0x000fe20000010007 */
[----:B------:R-:W-:Y:S01]  /*d3a0*/  FFMA.FTZ R22, R25, R23, R22 ;  /* 0x0000001719167223 */ /* 0x000fe20000010016 */
[----:B------:R-:W-:Y:S01]  /*d3b0*/  FADD.FTZ R20, R20, R23 ;  /* 0x0000001714147221 */ /* 0x000fe20000010000 */
[----:B------:R-:W4:Y:S04]  /*d3c0*/  LDL.LU R25, [R1+0x224] ;  /* 0x0002240001197983 */ /* 0x000f280000300800 */
[----:B------:R-:W3:Y:S01]  /*d3d0*/  LDL.LU R23, [R1+0x424] ;  /* 0x0004240001177983 */ /* 0x000ee20000300800 */
[----:B------:R-:W-:-:S03]  /*d3e0*/  FADD.FTZ R21, R21, -UR28 ;  /* 0x8000001c15157e21 */ /* 0x000fc60008010000 */
[----:B------:R-:W4:Y:S01]  /*d3f0*/  LDL.LU R24, [R1+0x220] ;  /* 0x0002200001187983 */ /* 0x000f220000300800 */
[----:B------:R-:W-:-:S03]  /*d400*/  FMUL.FTZ R21, R21, UR16 ;  /* 0x0000001015157c20 */ /* 0x000fc60008410000 */
[----:B------:R-:W4:Y:S01]  /*d410*/  LDL.LU R60, [R1+0x214] ;  /* 0x00021400013c7983 */ /* 0x000f220000300800 */
[----:B------:R-:W-:Y:S01]  /*d420*/  FADD.FTZ R6, R6, R18 ;  /* 0x0000001206067221 */ /* 0x000fe20000010000 */
[----:B--2---:R-:W-:Y:S02]  /*d430*/  SHF.L.U32 R18, R61, 0x10, RZ ;  /* 0x000000103d127819 */ /* 0x004fe400000006ff */
[----:B------:R-:W2:Y:S01]  /*d440*/  LDL.LU R61, [R1+0x218] ;  /* 0x00021800013d7983 */ /* 0x000ea20000300800 */
[----:B---3--:R-:W-:-:S05]  /*d450*/  SHF.L.U32 R23, R23, 0x10, RZ ;  /* 0x0000001017177819 */ /* 0x008fca00000006ff */
[----:B------:R-:W-:Y:S01]  /*d460*/  FADD.FTZ R17, R17, R23 ;  /* 0x0000001711117221 */ /* 0x000fe20000010000 */
[----:B------:R-:W-:Y:S01]  /*d470*/  FFMA.FTZ R19, R23, R21, R19 ;  /* 0x0000001517137223 */ /* 0x000fe20000010013 */
[----:B------:R-:W-:-:S04]  /*d480*/  FMUL.FTZ R23, R5, R23 ;  /* 0x0000001705177220 */ /* 0x000fc80000410000 */
[----:B------:R-:W-:Y:S01]  /*d490*/  FADD.FTZ R20, R23, R20 ;  /* 0x0000001417147221 */ /* 0x000fe20000010000 */
[----:B------:R-:W-:Y:S02]  /*d4a0*/  FFMA.FTZ R22, R21, R23, R22 ;  /* 0x0000001715167223 */ /* 0x000fe40000010016 */
[----:B------:R-:W3:Y:S01]  /*d4b0*/  LDL.LU R23, [R1+0x228] ;  /* 0x0002280001177983 */ /* 0x000ee20000300800 */
[----:B------:R-:W-:Y:S01]  /*d4c0*/  FADD.FTZ R18, R18, -UR28 ;  /* 0x8000001c12127e21 */ /* 0x000fe20008010000 */
[----:B----4-:R-:W-:-:S03]  /*d4d0*/  SHF.L.U32 R25, R25, 0x10, RZ ;  /* 0x0000001019197819 */ /* 0x010fc600000006ff */
[----:B------:R-:W-:Y:S01]  /*d4e0*/  FMUL.FTZ R18, R18, UR16 ;  /* 0x0000001012127c20 */ /* 0x000fe20008410000 */
[----:B------:R-:W-:Y:S01]  /*d4f0*/  SHF.L.U32 R24, R24, 0x10, RZ ;  /* 0x0000001018187819 */ /* 0x000fe200000006ff */
[----:B------:R-:W-:Y:S02]  /*d500*/  FADD.FTZ R6, R6, R25 ;  /* 0x0000001906067221 */ /* 0x000fe40000010000 */
[----:B------:R-:W-:Y:S01]  /*d510*/  FFMA.FTZ R7, R25, R18, R7 ;  /* 0x0000001219077223 */ /* 0x000fe20000010007 */
[----:B------:R-:W-:Y:S01]  /*d520*/  FMUL.FTZ R25, R4, R25 ;  /* 0x0000001904197220 */ /* 0x000fe20000410000 */
[----:B------:R-:W-:-:S03]  /*d530*/  FADD.FTZ R24, R24, -UR28 ;  /* 0x8000001c18187e21 */ /* 0x000fc60008010000 */
[----:B------:R-:W-:Y:S01]  /*d540*/  FADD.FTZ R20, R20, R25 ;  /* 0x0000001914147221 */ /* 0x000fe20000010000 */
[----:B------:R-:W-:Y:S01]  /*d550*/  FFMA.FTZ R22, R18, R25, R22 ;  /* 0x0000001912167223 */ /* 0x000fe20000010016 */
[----:B------:R-:W-:Y:S01]  /*d560*/  FMUL.FTZ R24, R24, UR16 ;  /* 0x0000001018187c20 */ /* 0x000fe20008410000 */
[----:B------:R-:W4:Y:S01]  /*d570*/  LDL.LU R25, [R1+0x3cc] ;  /* 0x0003cc0001197983 */ /* 0x000f220000300800 */
[----:B------:R-:W-:Y:S02]  /*d580*/  SHF.L.U32 R53, R53, 0x10, RZ ;  /* 0x0000001035357819 */ /* 0x000fe400000006ff */
[----:B---3--:R-:W-:-:S05]  /*d590*/  SHF.L.U32 R21, R23, 0x10, RZ ;  /* 0x0000001017157819 */ /* 0x008fca00000006ff */
[----:B------:R-:W-:Y:S01]  /*d5a0*/  FMUL.FTZ R18, R5, R21 ;  /* 0x0000001505127220 */ /* 0x000fe20000410000 */
[----:B------:R-:W-:Y:S01]  /*d5b0*/  FADD.FTZ R17, R17, R21 ;  /* 0x0000001511117221 */ /* 0x000fe20000010000 */
[----:B------:R-:W-:Y:S01]  /*d5c0*/  FFMA.FTZ R19, R21, R24, R19 ;  /* 0x0000001815137223 */ /* 0x000fe20000010013 */
[----:B------:R-:W-:Y:S02]  /*d5d0*/  SHF.L.U32 R21, R59, 0x10, RZ ;  /* 0x000000103b157819 */ /* 0x000fe400000006ff */
[----:B------:R-:W3:Y:S01]  /*d5e0*/  LDL.LU R59, [R1+0x408] ;  /* 0x00040800013b7983 */ /* 0x000ee20000300800 */
[----:B------:R-:W-:Y:S01]  /*d5f0*/  FADD.FTZ R20, R18, R20 ;  /* 0x0000001412147221 */ /* 0x000fe20000010000 */
[----:B------:R-:W-:Y:S01]  /*d600*/  FFMA.FTZ R22, R24, R18, R22 ;  /* 0x0000001218167223 */ /* 0x000fe20000010016 */
[----:B------:R-:W-:Y:S02]  /*d610*/  SHF.L.U32 R18, R60, 0x10, RZ ;  /* 0x000000103c127819 */ /* 0x000fe400000006ff */
[----:B--2---:R-:W-:Y:S01]  /*d620*/  SHF.L.U32 R23, R61, 0x10, RZ ;  /* 0x000000103d177819 */ /* 0x004fe200000006ff */
[----:B------:R-:W2:Y:S04]  /*d630*/  LDL.LU R60, [R1+0x524] ;  /* 0x00052400013c7983 */ /* 0x000ea80000300800 */
[----:B------:R-:W2:Y:S01]  /*d640*/  LDL.LU R61, [R1+0x534] ;  /* 0x00053400013d7983 */ /* 0x000ea20000300800 */
[----:B------:R-:W-:Y:S01]  /*d650*/  FADD.FTZ R53, R53, -UR28 ;  /* 0x8000001c35357e21 */ /* 0x000fe20008010000 */
[----:B------:R-:W-:Y:S01]  /*d660*/  FADD.FTZ R21, R21, -UR28 ;  /* 0x8000001c15157e21 */ /* 0x000fe20008010000 */
[----:B------:R-:W-:Y:S01]  /*d670*/  SHF.L.U32 R54, R54, 0x10, RZ ;  /* 0x0000001036367819 */ /* 0x000fe200000006ff */
[----:B------:R-:W2:Y:S01]  /*d680*/  LDL.LU R24, [R1+0x550] ;  /* 0x0005500001187983 */ /* 0x000ea20000300800 */
[----:B------:R-:W-:Y:S01]  /*d690*/  FMUL.FTZ R53, R53, UR16 ;  /* 0x0000001035357c20 */ /* 0x000fe20008410000 */
[----:B------:R-:W-:Y:S01]  /*d6a0*/  FMUL.FTZ R21, R21, UR16 ;  /* 0x0000001015157c20 */ /* 0x000fe20008410000 */
[----:B------:R-:W-:-:S02]  /*d6b0*/  FADD.FTZ R6, R6, R18 ;  /* 0x0000001206067221 */ /* 0x000fc40000010000 */
        /* <DEDUP_REMOVED lines=9> */
[----:B------:R-:W-:Y:S01]  /*d750*/  FMUL.FTZ R18, R4, R56 ;  /* 0x0000003804127220 */ /* 0x000fe20000410000 */
[----:B------:R-:W-:Y:S01]  /*d760*/  FADD.FTZ R20, R23, R20 ;  /* 0x0000001417147221 */ /* 0x000fe20000010000 */
[----:B------:R-:W-:Y:S01]  /*d770*/  FFMA.FTZ R22, R21, R23, R22 ;  /* 0x0000001715167223 */ /* 0x000fe20000010016 */
[----:B------:R-:W-:Y:S01]  /*d780*/  FMUL.FTZ R54, R54, UR16 ;  /* 0x0000001036367c20 */ /* 0x000fe20008410000 */
[----:B------:R-:W-:Y:S01]  /*d790*/  SHF.L.U32 R55, R55, 0x10, RZ ;  /* 0x0000001037377819 */ /* 0x000fe200000006ff */
[----:B------:R-:W-:Y:S01]  /*d7a0*/  FADD.FTZ R20, R20, R18 ;  /* 0x0000001214147221 */ /* 0x000fe20000010000 */
[----:B------:R-:W-:Y:S01]  /*d7b0*/  SHF.L.U32 R58, R58, 0x10, RZ ;  /* 0x000000103a3a7819 */ /* 0x000fe200000006ff */
[----:B------:R-:W-:Y:S01]  /*d7c0*/  FFMA.FTZ R22, R54, R18, R22 ;  /* 0x0000001236167223 */ /* 0x000fe20000010016 */
[----:B----4-:R-:W-:-:S02]  /*d7d0*/  SHF.L.U32 R18, R25, 0x10, RZ ;  /* 0x0000001019127819 */ /* 0x010fc400000006ff */
[----:B------:R-:W-:Y:S01]  /*d7e0*/  SHF.L.U32 R57, R57, 0x10, RZ ;  /* 0x0000001039397819 */ /* 0x000fe200000006ff */
[----:B------:R-:W4:Y:S01]  /*d7f0*/  LDL.LU R25, [R1+0x554] ;  /* 0x0005540001197983 */ /* 0x000f220000300800 */
[----:B------:R-:W-:Y:S01]  /*d800*/  FADD.FTZ R55, R55, -UR28 ;  /* 0x8000001c37377e21 */ /* 0x000fe20008010000 */
[----:B------:R-:W-:Y:S01]  /*d810*/  FADD.FTZ R58, R58, -UR28 ;  /* 0x8000001c3a3a7e21 */ /* 0x000fe20008010000 */
[----:B------:R-:W-:Y:S01]  /*d820*/  FADD.FTZ R6, R6, R56 ;  /* 0x0000003806067221 */ /* 0x000fe20000010000 */
[----:B------:R-:W-:Y:S01]  /*d830*/  SHF.L.U32 R0, R0, 0x10, RZ ;  /* 0x0000001000007819 */ /* 0x000fe200000006ff */
[----:B------:R-:W-:Y:S01]  /*d840*/  FMUL.FTZ R55, R55, UR16 ;  /* 0x0000001037377c20 */ /* 0x000fe20008410000 */
[----:B------:R-:W-:Y:S01]  /*d850*/  FFMA.FTZ R7, R56, R54, R7 ;  /* 0x0000003638077223 */ /* 0x000fe20000010007 */
[----:B------:R-:W-:Y:S01]  /*d860*/  FMUL.FTZ R58, R58, UR16 ;  /* 0x000000103a3a7c20 */ /* 0x000fe20008410000 */
[----:B------:R-:W-:Y:S01]  /*d870*/  FADD.FTZ R17, R17, R57 ;  /* 0x0000003911117221 */ /* 0x000fe20000010000 */
[----:B------:R-:W-:Y:S01]  /*d880*/  FFMA.FTZ R19, R57, R55, R19 ;  /* 0x0000003739137223 */ /* 0x000fe20000010013 */
[----:B------:R-:W-:Y:S01]  /*d890*/  FMUL.FTZ R57, R5, R57 ;  /* 0x0000003905397220 */ /* 0x000fe20000410000 */
[----:B------:R-:W-:Y:S01]  /*d8a0*/  FADD.FTZ R18, R18, -UR28 ;  /* 0x8000001c12127e21 */ /* 0x000fe20008010000 */
[----:B------:R-:W4:Y:S02]  /*d8b0*/  LDL.LU R53, [R1+0x598] ;  /* 0x0005980001357983 */ /* 0x000f240000300800 */
[----:B------:R-:W-:Y:S01]  /*d8c0*/  FADD.FTZ R20, R57, R20 ;  /* 0x0000001439147221 */ /* 0x000fe20000010000 */
[----:B------:R-:W-:Y:S01]  /*d8d0*/  FFMA.FTZ R22, R55, R57, R22 ;  /* 0x0000003937167223 */ /* 0x000fe20000010016 */
[----:B------:R-:W-:Y:S01]  /*d8e0*/  FMUL.FTZ R18, R18, UR16 ;  /* 0x0000001012127c20 */ /* 0x000fe20008410000 */
[----:B---3--:R-:W-:-:S02]  /*d8f0*/  SHF.L.U32 R21, R59, 0x10, RZ ;  /* 0x000000103b157819 */ /* 0x008fc400000006ff */
[----:B--2---:R-:W-:Y:S01]  /*d900*/  SHF.L.U32 R23, R60, 0x10, RZ ;  /* 0x000000103c177819 */ /* 0x004fe200000006ff */
[----:B------:R-:W2:Y:S02]  /*d910*/  LDL.LU R59, [R1+0x278] ;  /* 0x00027800013b7983 */ /* 0x000ea40000300800 */
[----:B------:R-:W-:Y:S01]  /*d920*/  FADD.FTZ R6, R6, R21 ;  /* 0x0000001506067221 */ /* 0x000fe20000010000 */
[----:B------:R-:W-:Y:S01]  /*d930*/  FFMA.FTZ R7, R21, R58, R7 ;  /* 0x0000003a15077223 */ /* 0x000fe20000010007 */
[----:B------:R-:W3:Y:S01]  /*d940*/  LDL.LU R60, [R1+0x57c] ;  /* 0x00057c00013c7983 */ /* 0x000ee20000300800 */
[----:B------:R-:W-:Y:S01]  /*d950*/  FMUL.FTZ R21, R4, R21 ;  /* 0x0000001504157220 */ /* 0x000fe20000410000 */
[----:B------:R-:W-:Y:S01]  /*d960*/  FADD.FTZ R17, R17, R23 ;  /* 0x0000001711117221 */ /* 0x000fe20000010000 */
[----:B------:R-:W-:Y:S01]  /*d970*/  FFMA.FTZ R19, R23, R18, R19 ;  /* 0x0000001217137223 */ /* 0x000fe20000010013 */
[----:B------:R-:W-:Y:S01]  /*d980*/  FADD.FTZ R0, R0, -UR28 ;  /* 0x8000001c00007e21 */ /* 0x000fe20008010000 */
[----:B------:R-:W-:Y:S01]  /*d990*/  FADD.FTZ R20, R20, R21 ;  /* 0x0000001514147221 */ /* 0x000fe20000010000 */
[----:B------:R-:W-:Y:S01]  /*d9a0*/  FFMA.FTZ R22, R58, R21, R22 ;  /* 0x000000153a167223 */ /* 0x000fe20000010016 */
[----:B------:R-:W-:Y:S01]  /*d9b0*/  FMUL.FTZ R21, R5, R23 ;  /* 0x0000001705157220 */ /* 0x000fe20000410000 */
[----:B------:R-:W-:Y:S01]  /*d9c0*/  SHF.L.U32 R23, R61, 0x10, RZ ;  /* 0x000000103d177819 */ /* 0x000fe200000006ff */
[----:B------:R-:W3:Y:S04]  /*d9d0*/  LDL.LU R56, [R1+0x5b0] ;  /* 0x0005b00001387983 */ /* 0x000ee80000300800 */
[----:B------:R-:W3:Y:S01]  /*d9e0*/  LDL.LU R61, [R1+0x274] ;  /* 0x00027400013d7983 */ /* 0x000ee20000300800 */
[----:B------:R-:W-:Y:S01]  /*d9f0*/  FADD.FTZ R20, R21, R20 ;  /* 0x0000001415147221 */ /* 0x000fe20000010000 */
[----:B------:R-:W-:Y:S01]  /*da00*/  FFMA.FTZ R22, R18, R21, R22 ;  /* 0x0000001512167223 */ /* 0x000fe20000010016 */
[----:B------:R-:W-:Y:S01]  /*da10*/  SHF.L.U32 R18, R24, 0x10, RZ ;  /* 0x0000001018127819 */ /* 0x000fe200000006ff */
[----:B------:R-:W-:Y:S01]  /*da20*/  FMUL.FTZ R0, R0, UR16 ;  /* 0x0000001000007c20 */ /* 0x000fe20008410000 */
[----:B------:R-:W-:Y:S01]  /*da30*/  FADD.FTZ R23, R23, -UR28 ;  /* 0x8000001c17177e21 */ /* 0x000fe20008010000 */
[----:B------:R-:W3:Y:S01]  /*da40*/  LDL.LU R54, [R1+0x44c] ;  /* 0x00044c0001367983 */ /* 0x000ee20000300800 */
[----:B----4-:R-:W-:-:S03]  /*da50*/  SHF.L.U32 R21, R25, 0x10, RZ ;  /* 0x0000001019157819 */ /* 0x010fc600000006ff */
[----:B------:R-:W4:Y:S01]  /*da60*/  LDL.LU R25, [R1+0x578] ;  /* 0x0005780001197983 */ /* 0x000f220000300800 */
[----:B------:R-:W-:Y:S01]  /*da70*/  FADD.FTZ R6, R6, R18 ;  /* 0x0000001206067221 */ /* 0x000fe20000010000 */
[----:B------:R-:W-:Y:S01]  /*da80*/  FFMA.FTZ R7, R18, R0, R7 ;  /* 0x0000000012077223 */ /* 0x000fe20000010007 */
[----:B------:R-:W-:Y:S01]  /*da90*/  FMUL.FTZ R18, R4, R18 ;  /* 0x0000001204127220 */ /* 0x000fe20000410000 */
[----:B------:R-:W-:-:S03]  /*daa0*/  FMUL.FTZ R23, R23, UR16 ;  /* 0x0000001017177c20 */ /* 0x000fc60008410000 */
[----:B------:R-:W-:Y:S01]  /*dab0*/  FFMA.FTZ R22, R0, R18, R22 ;  /* 0x0000001200167223 */ /* 0x000fe20000010016 */
[----:B------:R-:W-:Y:S01]  /*dac0*/  FADD.FTZ R17, R17, R21 ;  /* 0x0000001511117221 */ /* 0x000fe20000010000 */
[----:B------:R-:W-:Y:S01]  /*dad0*/  FFMA.FTZ R19, R21, R23, R19 ;  /* 0x0000001715137223 */ /* 0x000fe20000010013 */
[----:B------:R-:W-:Y:S01]  /*dae0*/  FMUL.FTZ R21, R5, R21 ;  /* 0x0000001505157220 */ /* 0x000fe20000410000 */
[----:B------:R-:W-:-:S03]  /*daf0*/  FADD.FTZ R20, R20, R18 ;  /* 0x0000001214147221 */ /* 0x000fc60000010000 */
[----:B------:R-:W-:Y:S01]  /*db00*/  FFMA.FTZ R22, R23, R21, R22 ;  /* 0x0000001517167223 */ /* 0x000fe20000010016 */
[----:B------:R-:W-:Y:S01]  /*db10*/  FADD.FTZ R20, R21, R20 ;  /* 0x0000001415147221 */ /* 0x000fe20000010000 */
[----:B--2---:R-:W-:Y:S02]  /*db20*/  SHF.L.U32 R24, R59, 0x10, RZ ;  /* 0x000000103b187819 */ /* 0x004fe400000006ff */
[----:B------:R-:W2:Y:S01]  /*db30*/  LDL.LU R59, [R1+0x59c] ;  /* 0x00059c00013b7983 */ /* 0x000ea20000300800 */
[----:B---3--:R-:W-:Y:S02]  /*db40*/  SHF.L.U32 R0, R60, 0x10, RZ ;  /* 0x000000103c007819 */ /* 0x008fe400000006ff */
[----:B------:R-:W-:Y:S01]  /*db50*/  FADD.FTZ R24, R24, -UR28 ;  /* 0x8000001c18187e21 */ /* 0x000fe20008010000 */
[----:B------:R-:W3:Y:S03]  /*db60*/  LDL.LU R60, [R1+0x5a8] ;  /* 0x0005a800013c7983 */ /* 0x000ee60000300800 */
[----:B------:R-:W-:Y:S01]  /*db70*/  FMUL.FTZ R24, R24, UR16 ;  /* 0x0000001018187c20 */ /* 0x000fe20008410000 */
[----:B------:R-:W-:Y:S01]  /*db80*/  FMUL.FTZ R21, R4, R0 ;  /* 0x0000000004157220 */ /* 0x000fe20000410000 */
[----:B------:R-:W-:-:S02]  /*db90*/  FADD.FTZ R6, R6, R0 ;  /* 0x0000000006067221 */ /* 0x000fc40000010000 */
[----:B------:R-:W-:Y:S01]  /*dba0*/  FFMA.FTZ R7, R0, R24, R7 ;  /* 0x0000001800077223 */ /* 0x000fe20000010007 */
[----:B------:R-:W-:Y:S02]  /*dbb0*/  SHF.L.U32 R0, R61, 0x10, RZ ;  /* 0x000000103d007819 */ /* 0x000fe400000006ff */
[----:B------:R-:W3:Y:S01]  /*dbc0*/  LDL.LU R61, [R1+0x530] ;  /* 0x00053000013d7983 */ /* 0x000ee20000300800 */
[----:B------:R-:W-:-:S03]  /*dbd0*/  SHF.L.U32 R18, R53, 0x10, RZ ;  /* 0x0000001035127819 */ /* 0x000fc600000006ff */
[----:B------:R-:W3:Y:S02]  /*dbe0*/  LDL.LU R53, [R1+0x270] ;  /* 0x0002700001357983 */ /* 0x000ee40000300800 */
[----:B------:R-:W-:Y:S01]  /*dbf0*/  FADD.FTZ R18, R18, -UR28 ;  /* 0x8000001c12127e21 */ /* 0x000fe20008010000 */
[----:B------:R-:W-:Y:S01]  /*dc00*/  FADD.FTZ R20, R20, R21 ;  /* 0x0000001514147221 */ /* 0x000fe20000010000 */
[----:B------:R-:W-:Y:S01]  /*dc10*/  FFMA.FTZ R22, R24, R21, R22 ;  /* 0x0000001518167223 */ /* 0x000fe20000010016 */
[----:B------:R-:W-:Y:S01]  /*dc20*/  SHF.L.U32 R21, R56, 0x10, RZ ;  /* 0x0000001038157819 */ /* 0x000fe200000006ff */
[----:B------:R-:W-:Y:S01]  /*dc30*/  FMUL.FTZ R18, R18, UR16 ;  /* 0x0000001012127c20 */ /* 0x000fe20008410000 */
[----:B------:R-:W3:Y:S01]  /*dc40*/  LDL.LU R56, [R1+0x588] ;  /* 0x0005880001387983 */ /* 0x000ee20000300800 */
[----:B----4-:R-:W-:-:S03]  /*dc50*/  SHF.L.U32 R23, R25, 0x10, RZ ;  /* 0x0000001019177819 */ /* 0x010fc600000006ff */
[----:B------:R-:W4:Y:S01]  /*dc60*/  LDL.LU R25, [R1+0x5a0] ;  /* 0x0005a00001197983 */ /* 0x000f220000300800 */
[----:B------:R-:W-:Y:S01]  /*dc70*/  FADD.FTZ R17, R17, R21 ;  /* 0x0000001511117221 */ /* 0x000fe20000010000 */
[----:B------:R-:W-:Y:S01]  /*dc80*/  FFMA.FTZ R19, R21, R18, R19 ;  /* 0x0000001215137223 */ /* 0x000fe20000010013 */
[----:B------:R-:W-:Y:S01]  /*dc90*/  FMUL.FTZ R21, R5, R21 ;  /* 0x0000001505157220 */ /* 0x000fe20000410000 */
[----:B------:R-:W-:-:S03]  /*dca0*/  FADD.FTZ R23, R23, -UR28 ;  /* 0x8000001c17177e21 */ /* 0x000fc60008010000 */
[----:B------:R-:W-:Y:S01]  /*dcb0*/  FFMA.FTZ R22, R18, R21, R22 ;  /* 0x0000001512167223 */ /* 0x000fe20000010016 */
[----:B------:R-:W-:Y:S01]  /*dcc0*/  FMUL.FTZ R23, R23, UR16 ;  /* 0x0000001017177c20 */ /* 0x000fe20008410000 */
[----:B------:R-:W-:Y:S01]  /*dcd0*/  FADD.FTZ R20, R21, R20 ;  /* 0x0000001415147221 */ /* 0x000fe20000010000 */
[----:B--2---:R-:W-:Y:S02]  /*dce0*/  SHF.L.U32 R24, R59, 0x10, RZ ;  /* 0x000000103b187819 */ /* 0x004fe400000006ff */
[----:B------:R-:W2:Y:S01]  /*dcf0*/  LDL.LU R59, [R1+0x26c] ;  /* 0x00026c00013b7983 */ /* 0x000ea20000300800 */
[----:B---3--:R-:W-:-:S03]  /*dd00*/  SHF.L.U32 R18, R60, 0x10, RZ ;  /* 0x000000103c127819 */ /* 0x008fc600000006ff */
[----:B------:R-:W3:Y:S02]  /*dd10*/  LDL.LU R60, [R1+0x58c] ;  /* 0x00058c00013c7983 */ /* 0x000ee40000300800 */
[----:B------:R-:W-:Y:S01]  /*dd20*/  FMUL.FTZ R21, R5, R18 ;  /* 0x0000001205157220 */ /* 0x000fe20000410000 */
[----:B------:R-:W-:Y:S01]  /*dd30*/  FADD.FTZ R17, R17, R18 ;  /* 0x0000001211117221 */ /* 0x000fe20000010000 */
[----:B------:R-:W-:Y:S01]  /*dd40*/  FFMA.FTZ R19, R18, R23, R19 ;  /* 0x0000001712137223 */ /* 0x000fe20000010013 */
[----:B------:R-:W-:Y:S02]  /*dd50*/  SHF.L.U32 R18, R61, 0x10, RZ ;  /* 0x000000103d127819 */ /* 0x000fe400000006ff */
[----:B------:R-:W3:Y:S01]  /*dd60*/  LDL.LU R61, [R1+0x268] ;  /* 0x00026800013d7983 */ /* 0x000ee20000300800 */
[----:B------:R-:W-:-:S04]  /*dd70*/  FADD.FTZ R0, R0, -UR28 ;  /* 0x8000001c00007e21 */ /* 0x000fc80008010000 */
[----:B------:R-:W-:Y:S01]  /*dd80*/  FMUL.FTZ R0, R0, UR16 ;  /* 0x0000001000007c20 */ /* 0x000fe20008410000 */
[----:B------:R-:W-:-:S03]  /*dd90*/  FADD.FTZ R6, R6, R24 ;  /* 0x0000001806067221 */ /* 0x000fc60000010000 */
[----:B------:R-:W-:Y:S01]  /*dda0*/  FFMA.FTZ R7, R24, R0, R7 ;  /* 0x0000000018077223 */ /* 0x000fe20000010007 */
[----:B------:R-:W-:-:S04]  /*ddb0*/  FMUL.FTZ R24, R4, R24 ;  /* 0x0000001804187220 */ /* 0x000fc80000410000 */
[----:B------:R-:W-:Y:S01]  /*ddc0*/  FFMA.FTZ R22, R0, R24, R22 ;  /* 0x0000001800167223 */ /* 0x000fe20000010016 */
[----:B------:R-:W-:Y:S02]  /*ddd0*/  SHF.L.U32 R0, R53, 0x10, RZ ;  /* 0x0000001035007819 */ /* 0x000fe400000006ff */
[----:B------:R-:W3:Y:S01]  /*dde0*/  LDL.LU R53, [R1+0x520] ;  /* 0x0005200001357983 */ /* 0x000ee20000300800 */
[----:B------:R-:W-:Y:S01]  /*ddf0*/  FADD.FTZ R20, R20, R24 ;  /* 0x0000001814147221 */ /* 0x000fe20000010000 */
[----:B------:R-:W-:Y:S01]  /*de00*/  FFMA.FTZ R22, R23, R21, R22 ;  /* 0x0000001517167223 */ /* 0x000fe20000010016 */
[----:B----4-:R-:W-:Y:S01]  /*de10*/  SHF.L.U32 R23, R25, 0x10, RZ ;  /* 0x0000001019177819 */ /* 0x010fe200000006ff */
[----:B------:R-:W-:Y:S01]  /*de20*/  FADD.FTZ R0, R0, -UR28 ;  /* 0x8000001c00007e21 */ /* 0x000fe20008010000 */
[----:B------:R-:W4:Y:S01]  /*de30*/  LDL.LU R25, [R1+0x4fc] ;  /* 0x0004fc0001197983 */ /* 0x000f220000300800 */
[----:B------:R-:W-:Y:S01]  /*de40*/  FADD.FTZ R20, R21, R20 ;  /* 0x0000001415147221 */ /* 0x000fe20000010000 */
[----:B------:R-:W-:Y:S01]  /*de50*/  SHF.L.U32 R21, R56, 0x10, RZ ;  /* 0x0000001038157819 */ /* 0x000fe200000006ff */
[----:B------:R-:W-:Y:S01]  /*de60*/  FMUL.FTZ R0, R0, UR16 ;  /* 0x0000001000007c20 */ /* 0x000fe20008410000 */
[----:B------:R-:W4:Y:S03]  /*de70*/  LDL.LU R56, [R1+0x594] ;  /* 0x0005940001387983 */ /* 0x000f260000300800 */
[----:B------:R-:W-:Y:S01]  /*de80*/  FADD.FTZ R6, R6, R21 ;  /* 0x0000001506067221 */ /* 0x000fe20000010000 */
[----:B------:R-:W-:Y:S01]  /*de90*/  FFMA.FTZ R7, R21, R0, R7 ;  /* 0x0000000015077223 */ /* 0x000fe20000010007 */
[----:B------:R-:W-:-:S04]  /*dea0*/  FMUL.FTZ R21, R4, R21 ;  /* 0x0000001504157220 */ /* 0x000fc80000410000 */
        /* <DEDUP_REMOVED lines=22> */
[----:B----4-:R-:W-:Y:S01]  /*e010*/  SHF.L.U32 R23, R25, 0x10, RZ ;  /* 0x0000001019177819 */ /* 0x010fe200000006ff */
[----:B------:R-:W-:Y:S01]  /*e020*/  FADD.FTZ R18, R18, -UR28 ;  /* 0x8000001c12127e21 */ /* 0x000fe20008010000 */
[----:B------:R-:W4:Y:S01]  /*e030*/  LDL.LU R25, [R1+0x580] ;  /* 0x0005800001197983 */ /* 0x000f220000300800 */
[----:B------:R-:W-:Y:S01]  /*e040*/  FADD.FTZ R20, R20, R21 ;  /* 0x0000001514147221 */ /* 0x000fe20000010000 */
[----:B------:R-:W-:Y:S01]  /*e050*/  FFMA.FTZ R22, R24, R21, R22 ;  /* 0x0000001518167223 */ /* 0x000fe20000010016 */
[----:B------:R-:W-:Y:S01]  /*e060*/  SHF.L.U32 R21, R56, 0x10, RZ ;  /* 0x0000001038157819 */ /* 0x000fe200000006ff */
[----:B------:R-:W-:Y:S01]  /*e070*/  FMUL.FTZ R18, R18, UR16 ;  /* 0x0000001012127c20 */ /* 0x000fe20008410000 */
[----:B------:R-:W4:Y:S03]  /*e080*/  LDL.LU R56, [R1+0x4f8] ;  /* 0x0004f80001387983 */ /* 0x000f260000300800 */
        /* <DEDUP_REMOVED lines=164> */
[----:B--2---:R-:W-:Y:S01]  /*ead0*/  SHF.L.U32 R24, R59, 0x10, RZ ;  /* 0x000000103b187819 */ /* 0x004fe200000006ff */
[----:B------:R-:W-:Y:S01]  /*eae0*/  FADD.FTZ R18, R18, -UR28 ;  /* 0x8000001c12127e21 */ /* 0x000fe20008010000 */
[----:B------:R-:W2:Y:S01]  /*eaf0*/  LDL.LU R59, [R1+0x528] ;  /* 0x00052800013b7983 */ /* 0x000ea20000300800 */
[----:B------:R-:W-:Y:S01]  /*eb00*/  FADD.FTZ R6, R6, R21 ;  /* 0x0000001506067221 */ /* 0x000fe20000010000 */
[----:B------:R-:W-:Y:S01]  /*eb10*/  FFMA.FTZ R7, R21, R0, R7 ;  /* 0x0000000015077223 */ /* 0x000fe20000010007 */
[----:B------:R-:W-:Y:S01]  /*eb20*/  FMUL.FTZ R21, R4, R21 ;  /* 0x0000001504157220 */ /* 0x000fe20000410000 */
[----:B------:R-:W-:Y:S01]  /*eb30*/  FADD.FTZ R24, R24, -UR28 ;  /* 0x8000001c18187e21 */ /* 0x000fe20008010000 */
[----:B------:R-:W-:Y:S01]  /*eb40*/  FADD.FTZ R17, R17, R23 ;  /* 0x0000001711117221 */ /* 0x000fe20000010000 */
[----:B------:R-:W2:Y:S01]  /*eb50*/  LDL.LU R56, [R1+0x240] ;  /* 0x0002400001387983 */ /* 0x000ea20000300800 */
[----:B------:R-:W-:Y:S01]  /*eb60*/  FFMA.FTZ R22, R0, R21, R22 ;  /* 0x0000001500167223 */ /* 0x000fe20000010016 */
[----:B---3--:R-:W-:-:S02]  /*eb70*/  SHF.L.U32 R0, R60, 0x10, RZ ;  /* 0x000000103c007819 */ /* 0x008fc400000006ff */
[----:B------:R-:W3:Y:S01]  /*eb80*/  LDL.LU R60, [R1+0x52c] ;  /* 0x00052c00013c7983 */ /* 0x000ee20000300800 */
[----:B------:R-:W-:Y:S01]  /*eb90*/  FMUL.FTZ R24, R24, UR16 ;  /* 0x0000001018187c20 */ /* 0x000fe20008410000 */
[----:B------:R-:W-:Y:S01]  /*eba0*/  FADD.FTZ R20, R20, R21 ;  /* 0x0000001514147221 */ /* 0x000fe20000010000 */
[----:B------:R-:W-:Y:S01]  /*ebb0*/  FMUL.FTZ R21, R4, R0 ;  /* 0x0000000004157220 */ /* 0x000fe20000410000 */
[----:B------:R-:W-:Y:S01]  /*ebc0*/  FADD.FTZ R6, R6, R0 ;  /* 0x0000000006067221 */ /* 0x000fe20000010000 */
[----:B------:R-:W-:Y:S01]  /*ebd0*/  FFMA.FTZ R7, R0, R24, R7 ;  /* 0x0000001800077223 */ /* 0x000fe20000010007 */
[----:B------:R-:W-:Y:S02]  /*ebe0*/  SHF.L.U32 R0, R61, 0x10, RZ ;  /* 0x000000103d007819 */ /* 0x000fe400000006ff */
[----:B------:R-:W3:Y:S01]  /*ebf0*/  LDL.LU R61, [R1+0x508] ;  /* 0x00050800013d7983 */ /* 0x000ee20000300800 */
[----:B------:R-:W-:-:S04]  /*ec00*/  FMUL.FTZ R18, R18, UR16 ;  /* 0x0000001012127c20 */ /* 0x000fc80008410000 */
[----:B------:R-:W-:Y:S01]  /*ec10*/  FFMA.FTZ R19, R23, R18, R19 ;  /* 0x0000001217137223 */ /* 0x000fe20000010013 */
[----:B------:R-:W-:-:S04]  /*ec20*/  FMUL.FTZ R23, R5, R23 ;  /* 0x0000001705177220 */ /* 0x000fc80000410000 */
[----:B------:R-:W-:Y:S01]  /*ec30*/  FADD.FTZ R20, R23, R20 ;  /* 0x0000001417147221 */ /* 0x000fe20000010000 */
[----:B------:R-:W-:Y:S01]  /*ec40*/  FFMA.FTZ R22, R18, R23, R22 ;  /* 0x0000001712167223 */ /* 0x000fe20000010016 */
[----:B------:R-:W-:Y:S02]  /*ec50*/  SHF.L.U32 R18, R53, 0x10, RZ ;  /* 0x0000001035127819 */ /* 0x000fe400000006ff */
[----:B------:R-:W-:Y:S01]  /*ec60*/  FADD.FTZ R20, R20, R21 ;  /* 0x0000001514147221 */ /* 0x000fe20000010000 */
[----:B------:R-:W-:Y:S01]  /*ec70*/  FFMA.FTZ R22, R24, R21, R22 ;  /* 0x0000001518167223 */ /* 0x000fe20000010016 */
[----:B------:R-:W-:Y:S01]  /*ec80*/  FADD.FTZ R0, R0, -UR28 ;  /* 0x8000001c00007e21 */ /* 0x000fe20008010000 */
[----:B------:R-:W3:Y:S01]  /*ec90*/  LDL.LU R53, [R1+0x448] ;  /* 0x0004480001357983 */ /* 0x000ee20000300800 */
[----:B----4-:R-:W-:Y:S01]  /*eca0*/  SHF.L.U32 R21, R25, 0x10, RZ ;  /* 0x0000001019157819 */ /* 0x010fe200000006ff */
[----:B------:R-:W-:Y:S02]  /*ecb0*/  FADD.FTZ R18, R18, -UR28 ;  /* 0x8000001c12127e21 */ /* 0x000fe40008010000 */
[----:B------:R-:W4:Y:S02]  /*ecc0*/  LDL.LU R25, [R1+0x50c] ;  /* 0x00050c0001197983 */ /* 0x000f240000300800 */
[----:B------:R-:W-:Y:S01]  /*ecd0*/  FMUL.FTZ R18, R18, UR16 ;  /* 0x0000001012127c20 */ /* 0x000fe20008410000 */
[----:B------:R-:W-:Y:S01]  /*ece0*/  FADD.FTZ R17, R17, R21 ;  /* 0x0000001511117221 */ /* 0x000fe20000010000 */
[----:B------:R-:W-:-:S02]  /*ecf0*/  SHF.L.U32 R23, R54, 0x10, RZ ;  /* 0x0000001036177819 */ /* 0x000fc400000006ff */
[----:B------:R-:W-:Y:S01]  /*ed00*/  FFMA.FTZ R19, R21, R18, R19 ;  /* 0x0000001215137223 */ /* 0x000fe20000010013 */
[----:B------:R-:W-:Y:S01]  /*ed10*/  FMUL.FTZ R21, R5, R21 ;  /* 0x0000001505157220 */ /* 0x000fe20000410000 */
[----:B------:R-:W-:Y:S01]  /*ed20*/  FMUL.FTZ R0, R0, UR16 ;  /* 0x0000001000007c20 */ /* 0x000fe20008410000 */
[----:B------:R-:W-:Y:S02]  /*ed30*/  FADD.FTZ R23, R23, -UR28 ;  /* 0x8000001c17177e21 */ /* 0x000fe40008010000 */
[----:B------:R-:W-:Y:S01]  /*ed40*/  FFMA.FTZ R22, R18, R21, R22 ;  /* 0x0000001512167223 */ /* 0x000fe20000010016 */
[----:B------:R-:W-:Y:S01]  /*ed50*/  FADD.FTZ R20, R21, R20 ;  /* 0x0000001415147221 */ /* 0x000fe20000010000 */
[----:B------:R-:W-:Y:S01]  /*ed60*/  FMUL.FTZ R23, R23, UR16 ;  /* 0x0000001017177c20 */ /* 0x000fe20008410000 */
[----:B--2---:R-:W-:Y:S02]  /*ed70*/  SHF.L.U32 R24, R59, 0x10, RZ ;  /* 0x000000103b187819 */ /* 0x004fe400000006ff */
[----:B------:R-:W2:Y:S03]  /*ed80*/  LDL.LU R59, [R1+0x238] ;  /* 0x00023800013b7983 */ /* 0x000ea60000300800 */
[----:B------:R-:W-:Y:S01]  /*ed90*/  FADD.FTZ R6, R6, R24 ;  /* 0x0000001806067221 */ /* 0x000fe20000010000 */
[----:B------:R-:W-:Y:S01]  /*eda0*/  FFMA.FTZ R7, R24, R0, R7 ;  /* 0x0000000018077223 */ /* 0x000fe20000010007 */
[----:B------:R-:W-:Y:S01]  /*edb0*/  FMUL.FTZ R24, R4, R24 ;  /* 0x0000001804187220 */ /* 0x000fe20000410000 */
[----:B---3--:R-:W-:-:S03]  /*edc0*/  SHF.L.U32 R18, R60, 0x10, RZ ;  /* 0x000000103c127819 */ /* 0x008fc600000006ff */
[----:B------:R-:W-:Y:S01]  /*edd0*/  FADD.FTZ R20, R20, R24 ;  /* 0x0000001814147221 */ /* 0x000fe20000010000 */
[----:B------:R-:W3:Y:S01]  /*ede0*/  LDL.LU R60, [R1+0x420] ;  /* 0x00042000013c7983 */ /* 0x000ee20000300800 */
[----:B------:R-:W-:Y:S01]  /*edf0*/  FFMA.FTZ R22, R0, R24, R22 ;  /* 0x0000001800167223 */ /* 0x000fe20000010016 */
[----:B------:R-:W-:-:S04]  /*ee00*/  FMUL.FTZ R21, R5, R18 ;  /* 0x0000001205157220 */ /* 0x000fc80000410000 */
[----:B------:R-:W-:Y:S01]  /*ee10*/  FADD.FTZ R20, R21, R20 ;  /* 0x0000001415147221 */ /* 0x000fe20000010000 */
[----:B------:R-:W-:Y:S01]  /*ee20*/  FFMA.FTZ R22, R23, R21, R22 ;  /* 0x0000001517167223 */ /* 0x000fe20000010016 */
[----:B------:R-:W-:Y:S02]  /*ee30*/  SHF.L.U32 R21, R61, 0x10, RZ ;  /* 0x000000103d157819 */ /* 0x000fe400000006ff */
[----:B------:R-:W3:Y:S01]  /*ee40*/  LDL.LU R61, [R1+0x510] ;  /* 0x00051000013d7983 */ /* 0x000ee20000300800 */
[----:B------:R-:W-:Y:S01]  /*ee50*/  FFMA.FTZ R19, R18, R23, R19 ;  /* 0x0000001712137223 */ /* 0x000fe20000010013 */
[----:B------:R-:W-:Y:S01]  /*ee60*/  SHF.L.U32 R0, R56, 0x10, RZ ;  /* 0x0000001038007819 */ /* 0x000fe200000006ff */
[----:B------:R-:W-:Y:S01]  /*ee70*/  FADD.FTZ R17, R17, R18 ;  /* 0x0000001211117221 */ /* 0x000fe20000010000 */
[----:B------:R-:W-:Y:S01]  /*ee80*/  FADD.FTZ R6, R6, R21 ;  /* 0x0000001506067221 */ /* 0x000fe20000010000 */
[----:B------:R-:W-:Y:S01]  /*ee90*/  SHF.L.U32 R8, R8, 0x10, RZ ;  /* 0x0000001008087819 */ /* 0x000fe200000006ff */
[----:B------:R-:W3:Y:S01]  /*eea0*/  LDL.LU R56, [R1+0x498] ;  /* 0x0004980001387983 */ /* 0x000ee20000300800 */
[----:B------:R-:W-:Y:S01]  /*eeb0*/  FADD.FTZ R0, R0, -UR28 ;  /* 0x8000001c00007e21 */ /* 0x000fe20008010000 */
[----:B----4-:R-:W-:-:S02]  /*eec0*/  SHF.L.U32 R23, R25, 0x10, RZ ;  /* 0x0000001019177819 */ /* 0x010fc400000006ff */
[----:B------:R-:W4:Y:S01]  /*eed0*/  LDL.LU R25, [R1+0x4e8] ;  /* 0x0004e80001197983 */ /* 0x000f220000300800 */
[----:B------:R-:W-:Y:S01]  /*eee0*/  SHF.L.U32 R18, R53, 0x10, RZ ;  /* 0x0000001035127819 */ /* 0x000fe200000006ff */
[----:B------:R-:W-:Y:S02]  /*eef0*/  FMUL.FTZ R0, R0, UR16 ;  /* 0x0000001000007c20 */ /* 0x000fe40008410000 */
[----:B------:R-:W4:Y:S02]  /*ef00*/  LDL.LU R53, [R1+0x234] ;  /* 0x0002340001357983 */ /* 0x000f240000300800 */
[----:B------:R-:W-:Y:S01]  /*ef10*/  FFMA.FTZ R7, R21, R0, R7 ;  /* 0x0000000015077223 */ /* 0x000fe20000010007 */
[----:B------:R-:W-:-:S04]  /*ef20*/  FMUL.FTZ R21, R4, R21 ;  /* 0x0000001504157220 */ /* 0x000fc80000410000 */
[----:B------:R-:W-:Y:S01]  /*ef30*/  FFMA.FTZ R22, R0, R21, R22 ;  /* 0x0000001500167223 */ /* 0x000fe20000010016 */
[----:B------:R-:W-:Y:S01]  /*ef40*/  FADD.FTZ R20, R20, R21 ;  /* 0x0000001514147221 */ /* 0x000fe20000010000 */
[----:B--2---:R-:W-:Y:S02]  /*ef50*/  SHF.L.U32 R24, R59, 0x10, RZ ;  /* 0x000000103b187819 */ /* 0x004fe400000006ff */
[----:B------:R-:W2:Y:S03]  /*ef60*/  LDL.LU R59, [R1+0x4ec] ;  /* 0x0004ec00013b7983 */ /* 0x000ea60000300800 */
[----:B------:R-:W-:-:S04]  /*ef70*/  FADD.FTZ R24, R24, -UR28 ;  /* 0x8000001c18187e21 */ /* 0x000fc80008010000 */
[----:B------:R-:W-:Y:S01]  /*ef80*/  FMUL.FTZ R24, R24, UR16 ;  /* 0x0000001018187c20 */ /* 0x000fe20008410000 */
[----:B---3--:R-:W-:Y:S02]  /*ef90*/  SHF.L.U32 R0, R60, 0x10, RZ ;  /* 0x000000103c007819 */ /* 0x008fe400000006ff */
[----:B------:R-:W3:Y:S03]  /*efa0*/  LDL.LU R60, [R1+0x4d0] ;  /* 0x0004d000013c7983 */ /* 0x000ee60000300800 */
        /* <DEDUP_REMOVED lines=11> */
[----:B------:R-:W-:-:S05]  /*f060*/  SHF.L.U32 R18, R26, 0x10, RZ ;  /* 0x000000101a127819 */ /* 0x000fca00000006ff */
[----:B------:R-:W-:Y:S01]  /*f070*/  FADD.FTZ R18, R18, -UR28 ;  /* 0x8000001c12127e21 */ /* 0x000fe20008010000 */
[----:B------:R-:W-:-:S03]  /*f080*/  FADD.FTZ R20, R23, R20 ;  /* 0x0000001417147221 */ /* 0x000fc60000010000 */
[----:B------:R-:W-:Y:S01]  /*f090*/  FMUL.FTZ R18, R18, UR16 ;  /* 0x0000001012127c20 */ /* 0x000fe20008410000 */
[----:B----4-:R-:W-:Y:S01]  /*f0a0*/  SHF.L.U32 R23, R25, 0x10, RZ ;  /* 0x0000001019177819 */ /* 0x010fe200000006ff */
[----:B------:R-:W-:Y:S01]  /*f0b0*/  FADD.FTZ R17, R17, R0 ;  /* 0x0000000011117221 */ /* 0x000fe20000010000 */
[----:B------:R-:W-:Y:S01]  /*f0c0*/  FADD.FTZ R20, R20, R21 ;  /* 0x0000001514147221 */ /* 0x000fe20000010000 */
[----:B------:R-:W-:Y:S01]  /*f0d0*/  FFMA.FTZ R19, R0, R18, R19 ;  /* 0x0000001200137223 */ /* 0x000fe20000010013 */
[----:B------:R-:W-:Y:S01]  /*f0e0*/  FFMA.FTZ R22, R24, R21, R22 ;  /* 0x0000001518167223 */ /* 0x000fe20000010016 */
[----:B------:R-:W4:Y:S01]  /*f0f0*/  LDL.LU R25, [R1+0x4c0] ;  /* 0x0004c00001197983 */ /* 0x000f220000300800 */
[----:B------:R-:W-:Y:S01]  /*f100*/  FMUL.FTZ R0, R5, R0 ;  /* 0x0000000005007220 */ /* 0x000fe20000410000 */
[----:B------:R-:W-:-:S03]  /*f110*/  FADD.FTZ R8, R8, -UR28 ;  /* 0x8000001c08087e21 */ /* 0x000fc60008010000 */
[----:B------:R-:W-:Y:S01]  /*f120*/  FADD.FTZ R20, R0, R20 ;  /* 0x0000001400147221 */ /* 0x000fe20000010000 */
[----:B------:R-:W-:Y:S01]  /*f130*/  FFMA.FTZ R22, R18, R0, R22 ;  /* 0x0000000012167223 */ /* 0x000fe20000010016 */
[----:B------:R-:W-:Y:S01]  /*f140*/  SHF.L.U32 R21, R53, 0x10, RZ ;  /* 0x0000001035157819 */ /* 0x000fe200000006ff */
[----:B------:R-:W-:Y:S01]  /*f150*/  FMUL.FTZ R8, R8, UR16 ;  /* 0x0000001008087c20 */ /* 0x000fe20008410000 */
[----:B------:R-:W-:Y:S01]  /*f160*/  FADD.FTZ R6, R6, R23 ;  /* 0x0000001706067221 */ /* 0x000fe20000010000 */
[----:B------:R-:W-:Y:S01]  /*f170*/  SHF.L.U32 R9, R9, 0x10, RZ ;  /* 0x0000001009097819 */ /* 0x000fe200000006ff */
[----:B------:R-:W4:Y:S01]  /*f180*/  LDL.LU R53, [R1+0x494] ;  /* 0x0004940001357983 */ /* 0x000f220000300800 */
[----:B------:R-:W-:Y:S01]  /*f190*/  FADD.FTZ R21, R21, -UR28 ;  /* 0x8000001c15157e21 */ /* 0x000fe20008010000 */
[----:B------:R-:W-:Y:S01]  /*f1a0*/  FFMA.FTZ R7, R23, R8, R7 ;  /* 0x0000000817077223 */ /* 0x000fe20000010007 */
[----:B------:R-:W-:Y:S02]  /*f1b0*/  FMUL.FTZ R23, R4, R23 ;  /* 0x0000001704177220 */ /* 0x000fe40000410000 */
[----:B------:R-:W-:-:S02]  /*f1c0*/  FMUL.FTZ R21, R21, UR16 ;  /* 0x0000001015157c20 */ /* 0x000fc40008410000 */
[----:B------:R-:W-:Y:S01]  /*f1d0*/  FFMA.FTZ R22, R8, R23, R22 ;  /* 0x0000001708167223 */ /* 0x000fe20000010016 */
[----:B------:R-:W-:Y:S01]  /*f1e0*/  FADD.FTZ R20, R20, R23 ;  /* 0x0000001714147221 */ /* 0x000fe20000010000 */
[----:B--2---:R-:W-:Y:S02]  /*f1f0*/  SHF.L.U32 R0, R59, 0x10, RZ ;  /* 0x000000103b007819 */ /* 0x004fe400000006ff */
[----:B------:R-:W2:Y:S03]  /*f200*/  LDL.LU R59, [R1+0x4c4] ;  /* 0x0004c400013b7983 */ /* 0x000ea60000300800 */
[----:B------:R-:W-:Y:S01]  /*f210*/  FMUL.FTZ R8, R5, R0 ;  /* 0x0000000005087220 */ /* 0x000fe20000410000 */
[----:B------:R-:W-:Y:S01]  /*f220*/  FADD.FTZ R17, R17, R0 ;  /* 0x0000000011117221 */ /* 0x000fe20000010000 */
[----:B------:R-:W-:Y:S01]  /*f230*/  FFMA.FTZ R19, R0, R21, R19 ;  /* 0x0000001500137223 */ /* 0x000fe20000010013 */
[----:B---3--:R-:W-:Y:S01]  /*f240*/  SHF.L.U32 R0, R60, 0x10, RZ ;  /* 0x000000103c007819 */ /* 0x008fe200000006ff */
[----:B------:R-:W-:Y:S01]  /*f250*/  FADD.FTZ R20, R8, R20 ;  /* 0x0000001408147221 */ /* 0x000fe20000010000 */
[----:B------:R-:W3:Y:S01]  /*f260*/  LDL.LU R60, [R1+0x4a8] ;  /* 0x0004a800013c7983 */ /* 0x000ee20000300800 */
[----:B------:R-:W-:Y:S01]  /*f270*/  FFMA.FTZ R22, R21, R8, R22 ;  /* 0x0000000815167223 */ /* 0x000fe20000010016 */
[----:B------:R-:W-:-:S02]  /*f280*/  SHF.L.U32 R8, R61, 0x10, RZ ;  /* 0x000000103d087819 */ /* 0x000fc400000006ff */
[----:B------:R-:W3:Y:S01]  /*f290*/  LDL.LU R61, [R1+0x4ac] ;  /* 0x0004ac00013d7983 */ /* 0x000ee20000300800 */
[----:B------:R-:W-:Y:S01]  /*f2a0*/  SHF.L.U32 R10, R10, 0x10, RZ ;  /* 0x000000100a0a7819 */ /* 0x000fe200000006ff */
[----:B------:R-:W-:Y:S01]  /*f2b0*/  FADD.FTZ R9, R9, -UR28 ;  /* 0x8000001c09097e21 */ /* 0x000fe20008010000 */
[----:B------:R-:W-:-:S03]  /*f2c0*/  SHF.L.U32 R11, R11, 0x10, RZ ;  /* 0x000000100b0b7819 */ /* 0x000fc600000006ff */
[----:B------:R-:W-:Y:S01]  /*f2d0*/  FMUL.FTZ R9, R9, UR16 ;  /* 0x0000001009097c20 */ /* 0x000fe20008410000 */
[----:B------:R-:W-:Y:S01]  /*f2e0*/  FADD.FTZ R10, R10, -UR28 ;  /* 0x8000001c0a0a7e21 */ /* 0x000fe20008010000 */
[----:B------:R-:W-:Y:S02]  /*f2f0*/  FADD.FTZ R6, R6, R0 ;  /* 0x0000000006067221 */ /* 0x000fe40000010000 */
[----:B------:R-:W-:Y:S01]  /*f300*/  FFMA.FTZ R7, R0, R9, R7 ;  /* 0x0000000900077223 */ /* 0x000fe20000010007 */
[----:B------:R-:W-:Y:S01]  /*f310*/  FMUL.FTZ R10, R10, UR16 ;  /* 0x000000100a0a7c20 */ /* 0x000fe20008410000 */
[----:B------:R-:W-:Y:S01]  /*f320*/  FMUL.FTZ R0, R4, R0 ;  /* 0x0000000004007220 */ /* 0x000fe20000410000 */
[----:B------:R-:W-:Y:S01]  /*f330*/  FADD.FTZ R11, R11, -UR28 ;  /* 0x8000001c0b0b7e21 */ /* 0x000fe20008010000 */
[----:B------:R-:W-:Y:S01]  /*f340*/  FADD.FTZ R17, R17, R8 ;  /* 0x0000000811117221 */ /* 0x000fe20000010000 */
[----:B------:R-:W-:Y:S01]  /*f350*/  FFMA.FTZ R19, R8, R10, R19 ;  /* 0x0000000a08137223 */ /* 0x000fe20000010013 */
[----:B------:R-:W-:Y:S01]  /*f360*/  FADD.FTZ R20, R20, R0 ;  /* 0x0000000014147221 */ /* 0x000fe20000010000 */
[----:B------:R-:W-:Y:S01]  /*f370*/  FFMA.FTZ R22, R9, R0, R22 ;  /* 0x0000000009167223 */ /* 0x000fe20000010016 */
[----:B------:R-:W-:Y:S01]  /*f380*/  FMUL.FTZ R8, R5, R8 ;  /* 0x0000000805087220 */ /* 0x000fe20000410000 */
[----:B------:R-:W-:Y:S01]  /*f390*/  FMUL.FTZ R11, R11, UR16 ;  /* 0x000000100b0b7c20 */ /* 0x000fe20008410000 */
[----:B------:R-:W-:-:S02]  /*f3a0*/  SHF.L.U32 R12, R12, 0x10, RZ ;  /* 0x000000100c0c7819 */ /* 0x000fc400000006ff */
[----:B------:R-:W-:Y:S01]  /*f3b0*/  FADD.FTZ R20, R8, R20 ;  /* 0x0000001408147221 */ /* 0x000fe20000010000 */
[----:B------:R-:W-:Y:S01]  /*f3c0*/  FFMA.FTZ R22, R10, R8, R22 ;  /* 0x000000080a167223 */ /* 0x000fe20000010016 */
[----:B----4-:R-:W-:Y:S02]  /*f3d0*/  SHF.L.U32 R0, R25, 0x10, RZ ;  /* 0x0000001019007819 */ /* 0x010fe400000006ff */
[----:B------:R-:W4:Y:S03]  /*f3e0*/  LDL.LU R25, [R1+0x49c] ;  /* 0x00049c0001197983 */ /* 0x000f260000300800 */
[----:B------:R-:W-:Y:S01]  /*f3f0*/  FMUL.FTZ R8, R4, R0 ;  /* 0x0000000004087220 */ /* 0x000fe20000410000 */
[----:B------:R-:W-:Y:S01]  /*f400*/  FADD.FTZ R6, R6, R0 ;  /* 0x0000000006067221 */ /* 0x000fe20000010000 */
[----:B------:R-:W-:Y:S01]  /*f410*/  FFMA.FTZ R7, R0, R11, R7 ;  /* 0x0000000b00077223 */ /* 0x000fe20000010007 */
[----:B------:R-:W-:-:S04]  /*f420*/  FADD.FTZ R12, R12, -UR28 ;  /* 0x8000001c0c0c7e21 */ /* 0x000fc80008010000 */
[----:B------:R-:W-:Y:S01]  /*f430*/  FMUL.FTZ R12, R12, UR16 ;  /* 0x000000100c0c7c20 */ /* 0x000fe20008410000 */
[----:B------:R-:W-:Y:S01]  /*f440*/  FADD.FTZ R20, R20, R8 ;  /* 0x0000000814147221 */ /* 0x000fe20000010000 */
[----:B------:R-:W-:Y:S01]  /*f450*/  FFMA.FTZ R22, R11, R8, R22 ;  /* 0x000000080b167223 */ /* 0x000fe20000010016 */
        /* <DEDUP_REMOVED lines=9> */
[----:B------:R-:W-:Y:S02]  /*f4f0*/  SHF.L.U32 R0, R61, 0x10, RZ ;  /* 0x000000103d007819 */ /* 0x000fe400000006ff */
[----:B------:R-:W3:Y:S01]  /*f500*/  LDL.LU R61, [R1+0x478] ;  /* 0x00047800013d7983 */ /* 0x000ee20000300800 */
[----:B------:R-:W-:-:S05]  /*f510*/  SHF.L.U32 R13, R13, 0x10, RZ ;  /* 0x000000100d0d7819 */ /* 0x000fca00000006ff */
        /* <DEDUP_REMOVED lines=10> */
[----:B------:R-:W-:Y:S01]  /*f5c0*/  FMUL.FTZ R8, R5, R0 ;  /* 0x0000000005087220 */ /* 0x000fe20000410000 */
[----:B------:R-:W-:Y:S01]  /*f5d0*/  SHF.L.U32 R15, R15, 0x10, RZ ;  /* 0x000000100f0f7819 */ /* 0x000fe200000006ff */
[----:B------:R-:W-:Y:S02]  /*f5e0*/  FADD.FTZ R17, R17, R0 ;  /* 0x0000000011117221 */ /* 0x000fe40000010000 */
[----:B------:R-:W-:Y:S01]  /*f5f0*/  FADD.FTZ R20, R8, R20 ;  /* 0x0000001408147221 */ /* 0x000fe20000010000 */
[----:B------:R-:W-:Y:S01]  /*f600*/  FFMA.FTZ R22, R14, R8, R22 ;  /* 0x000000080e167223 */ /* 0x000fe20000010016 */
[----:B------:R-:W-:Y:S01]  /*f610*/  FFMA.FTZ R19, R0, R14, R19 ;  /* 0x0000000e00137223 */ /* 0x000fe20000010013 */
[----:B----4-:R-:W-:Y:S01]  /*f620*/  SHF.L.U32 R8, R25, 0x10, RZ ;  /* 0x0000001019087819 */ /* 0x010fe200000006ff */
[----:B------:R-:W-:Y:S01]  /*f630*/  FADD.FTZ R15, R15, -UR28 ;  /* 0x8000001c0f0f7e21 */ /* 0x000fe20008010000 */
[----:B------:R-:W-:Y:S01]  /*f640*/  SHF.L.U32 R16, R16, 0x10, RZ ;  /* 0x0000001010107819 */ /* 0x000fe200000006ff */
[----:B------:R-:W4:Y:S01]  /*f650*/  LDL.LU R25, [R1+0x480] ;  /* 0x0004800001197983 */ /* 0x000f220000300800 */
[----:B------:R-:W-:-:S03]  /*f660*/  SHF.L.U32 R0, R56, 0x10, RZ ;  /* 0x0000001038007819 */ /* 0x000fc600000006ff */
[----:B------:R-:W4:Y:S01]  /*f670*/  LDL.LU R56, [R1+0x4a4] ;  /* 0x0004a40001387983 */ /* 0x000f220000300800 */
[----:B------:R-:W-:Y:S01]  /*f680*/  FADD.FTZ R16, R16, -UR28 ;  /* 0x8000001c10107e21 */ /* 0x000fe20008010000 */
[----:B------:R-:W-:Y:S01]  /*f690*/  FMUL.FTZ R15, R15, UR16 ;  /* 0x000000100f0f7c20 */ /* 0x000fe20008410000 */
[----:B------:R-:W-:Y:S02]  /*f6a0*/  FADD.FTZ R6, R6, R0 ;  /* 0x0000000006067221 */ /* 0x000fe40000010000 */
[----:B------:R-:W-:Y:S01]  /*f6b0*/  FMUL.FTZ R16, R16, UR16 ;  /* 0x0000001010107c20 */ /* 0x000fe20008410000 */
        /* <DEDUP_REMOVED lines=8> */
[----:B------:R-:W4:Y:S01]  /*f740*/  LDL.LU R53, [R1+0x484] ;  /* 0x0004840001357983 */ /* 0x000f220000300800 */
[----:B------:R-:W-:Y:S01]  /*f750*/  FADD.FTZ R20, R8, R20 ;  /* 0x0000001408147221 */ /* 0x000fe20000010000 */
[----:B------:R-:W-:Y:S01]  /*f760*/  FFMA.FTZ R22, R16, R8, R22 ;  /* 0x0000000810167223 */ /* 0x000fe20000010016 */
[----:B------:R-:W-:Y:S01]  /*f770*/  FMUL.FTZ R10, R4, R0 ;  /* 0x00000000040a7220 */ /* 0x000fe20000410000 */
[----:B------:R-:W-:Y:S01]  /*f780*/  FADD.FTZ R6, R6, R0 ;  /* 0x0000000006067221 */ /* 0x000fe20000010000 */
[----:B--2---:R-:W-:Y:S02]  /*f790*/  SHF.L.U32 R9, R59, 0x10, RZ ;  /* 0x000000103b097819 */ /* 0x004fe400000006ff */
[----:B------:R-:W2:Y:S03]  /*f7a0*/  LDL.LU R59, [R1+0x47c] ;  /* 0x00047c00013b7983 */ /* 0x000ea60000300800 */
[----:B------:R-:W-:-:S04]  /*f7b0*/  FADD.FTZ R9, R9, -UR28 ;  /* 0x8000001c09097e21 */ /* 0x000fc80008010000 */
[----:B------:R-:W-:Y:S01]  /*f7c0*/  FMUL.FTZ R9, R9, UR16 ;  /* 0x0000001009097c20 */ /* 0x000fe20008410000 */
[----:B---3--:R-:W-:Y:S02]  /*f7d0*/  SHF.L.U32 R8, R60, 0x10, RZ ;  /* 0x000000103c087819 */ /* 0x008fe400000006ff */
[----:B------:R-:W3:Y:S01]  /*f7e0*/  LDL.LU R60, [R1+0x460] ;  /* 0x00046000013c7983 */ /* 0x000ee20000300800 */
[----:B------:R-:W-:Y:S01]  /*f7f0*/  FFMA.FTZ R7, R0, R9, R7 ;  /* 0x0000000900077223 */ /* 0x000fe20000010007 */
[----:B------:R-:W-:Y:S02]  /*f800*/  SHF.L.U32 R0, R61, 0x10, RZ ;  /* 0x000000103d007819 */ /* 0x000fe400000006ff */
[----:B------:R-:W3:Y:S01]  /*f810*/  LDL.LU R61, [R1+0x470] ;  /* 0x00047000013d7983 */ /* 0x000ee20000300800 */
[----:B------:R-:W-:Y:S01]  /*f820*/  FADD.FTZ R20, R20, R10 ;  /* 0x0000000a14147221 */ /* 0x000fe20000010000 */
[----:B------:R-:W-:Y:S01]  /*f830*/  FFMA.FTZ R22, R9, R10, R22 ;  /* 0x0000000a09167223 */ /* 0x000fe20000010016 */
[----:B------:R-:W-:Y:S01]  /*f840*/  FADD.FTZ R8, R8, -UR28 ;  /* 0x8000001c08087e21 */ /* 0x000fe20008010000 */
[----:B------:R-:W-:-:S03]  /*f850*/  FADD.FTZ R0, R0, -UR28 ;  /* 0x8000001c00007e21 */ /* 0x000fc60008010000 */
[----:B------:R-:W-:Y:S01]  /*f860*/  FMUL.FTZ R8, R8, UR16 ;  /* 0x0000001008087c20 */ /* 0x000fe20008410000 */
[----:B------:R-:W-:Y:S01]  /*f870*/  FMUL.FTZ R0, R0, UR16 ;  /* 0x0000001000007c20 */ /* 0x000fe20008410000 */
[----:B----4-:R-:W-:Y:S02]  /*f880*/  SHF.L.U32 R10, R25, 0x10, RZ ;  /* 0x00000010190a7819 */ /* 0x010fe400000006ff */
[----:B------:R-:W4:Y:S01]  /*f890*/  LDL.LU R25, [R1+0x4b8] ;  /* 0x0004b80001197983 */ /* 0x000f220000300800 */
[----:B------:R-:W-:-:S03]  /*f8a0*/  SHF.L.U32 R9, R56, 0x10, RZ ;  /* 0x0000001038097819 */ /* 0x000fc600000006ff */
[----:B------:R-:W4:Y:S02]  /*f8b0*/  LDL.LU R56, [R1+0x464] ;  /* 0x0004640001387983 */ /* 0x000f240000300800 */
[----:B------:R-:W-:Y:S01]  /*f8c0*/  FADD.FTZ R17, R17, R9 ;  /* 0x0000000911117221 */ /* 0x000fe20000010000 */
[----:B------:R-:W-:Y:S01]  /*f8d0*/  FFMA.FTZ R19, R9, R8, R19 ;  /* 0x0000000809137223 */ /* 0x000fe20000010013 */
[----:B------:R-:W-:Y:S01]  /*f8e0*/  FMUL.FTZ R9, R5, R9 ;  /* 0x0000000905097220 */ /* 0x000fe20000410000 */
[----:B------:R-:W-:-:S03]  /*f8f0*/  FADD.FTZ R10, R10, -UR28 ;  /* 0x8000001c0a0a7e21 */ /* 0x000fc60008010000 */
[----:B------:R-:W-:Y:S01]  /*f900*/  FFMA.FTZ R22, R8, R9, R22 ;  /* 0x0000000908167223 */ /* 0x000fe20000010016 */
[----:B------:R-:W-:Y:S01]  /*f910*/  FMUL.FTZ R10, R10, UR16 ;  /* 0x000000100a0a7c20 */ /* 0x000fe20008410000 */
[----:B------:R-:W-:Y:S02]  /*f920*/  SHF.L.U32 R8, R53, 0x10, RZ ;  /* 0x0000001035087819 */ /* 0x000fe400000006ff */
[----:B------:R-:W4:Y:S01]  /*f930*/  LDL.LU R53, [R1+0x4bc] ;  /* 0x0004bc0001357983 */ /* 0x000f220000300800 */
[----:B------:R-:W-:Y:S02]  /*f940*/  FADD.FTZ R20, R9, R20 ;  /* 0x0000001409147221 */ /* 0x000fe40000010000 */
[----:B------:R-:W-:Y:S01]  /*f950*/  FMUL.FTZ R9, R5, R8 ;  /* 0x0000000805097220 */ /* 0x000fe20000410000 */
[----:B------:R-:W-:Y:S01]  /*f960*/  FADD.FTZ R17, R17, R8 ;  /* 0x0000000811117221 */ /* 0x000fe20000010000 */
[----:B------:R-:W-:Y:S01]  /*f970*/  FFMA.FTZ R19, R8, R10, R19 ;  /* 0x0000000a08137223 */ /* 0x000fe20000010013 */
[----:B--2---:R-:W-:-:S02]  /*f980*/  SHF.L.U32 R11, R59, 0x10, RZ ;  /* 0x000000103b0b7819 */ /* 0x004fc400000006ff */
[----:B------:R-:W2:Y:S03]  /*f990*/  LDL.LU R59, [R1+0x474] ;  /* 0x00047400013b7983 */ /* 0x000ea60000300800 */
[----:B------:R-:W-:Y:S01]  /*f9a0*/  FADD.FTZ R6, R6, R11 ;  /* 0x0000000b06067221 */ /* 0x000fe20000010000 */
[----:B------:R-:W-:Y:S01]  /*f9b0*/  FFMA.FTZ R7, R11, R0, R7 ;  /* 0x000000000b077223 */ /* 0x000fe20000010007 */
[----:B------:R-:W-:-:S04]  /*f9c0*/  FMUL.FTZ R11, R4, R11 ;  /* 0x0000000b040b7220 */ /* 0x000fc80000410000 */
[----:B------:R-:W-:Y:S01]  /*f9d0*/  FFMA.FTZ R22, R0, R11, R22 ;  /* 0x0000000b00167223 */ /* 0x000fe20000010016 */
[----:B---3--:R-:W-:Y:S02]  /*f9e0*/  SHF.L.U32 R0, R60, 0x10, RZ ;  /* 0x000000103c007819 */ /* 0x008fe400000006ff */
[----:B------:R-:W3:Y:S01]  /*f9f0*/  LDL.LU R60, [R1+0x4c8] ;  /* 0x0004c800013c7983 */ /* 0x000ee20000300800 */
[----:B------:R-:W-:-:S03]  /*fa00*/  SHF.L.U32 R8, R61, 0x10, RZ ;  /* 0x000000103d087819 */ /* 0x000fc600000006ff */
[----:B------:R-:W3:Y:S01]  /*fa10*/  LDL.LU R61, [R1+0x4cc] ;  /* 0x0004cc00013d7983 */ /* 0x000ee20000300800 */
[----:B------:R-:W-:Y:S01]  /*fa20*/  FADD.FTZ R20, R20, R11 ;  /* 0x0000000b14147221 */ /* 0x000fe20000010000 */
[----:B------:R-:W-:Y:S01]  /*fa30*/  FFMA.FTZ R22, R10, R9, R22 ;  /* 0x000000090a167223 */ /* 0x000fe20000010016 */
[----:B------:R-:W-:Y:S02]  /*fa40*/  FADD.FTZ R0, R0, -UR28 ;  /* 0x8000001c00007e21 */ /* 0x000fe40008010000 */
[----:B------:R-:W-:Y:S01]  /*fa50*/  FADD.FTZ R20, R9, R20 ;  /* 0x0000001409147221 */ /* 0x000fe20000010000 */
[----:B------:R-:W-:Y:S01]  /*fa60*/  FADD.FTZ R8, R8, -UR28 ;  /* 0x8000001c08087e21 */ /* 0x000fe20008010000 */
[----:B------:R-:W-:-:S03]  /*fa70*/  FMUL.FTZ R0, R0, UR16 ;  /* 0x0000001000007c20 */ /* 0x000fc60008410000 */
        /* <DEDUP_REMOVED lines=8> */
[----:B------:R-:W-:Y:S01]  /*fb00*/  FADD.FTZ R17, R17, R10 ;  /* 0x0000000a11117221 */ /* 0x000fe20000010000 */
[----:B------:R-:W-:Y:S01]  /*fb10*/  FFMA.FTZ R19, R10, R8, R19 ;  /* 0x000000080a137223 */ /* 0x000fe20000010013 */
[----:B------:R-:W-:Y:S01]  /*fb20*/  FMUL.FTZ R10, R5, R10 ;  /* 0x0000000a050a7220 */ /* 0x000fe20000410000 */
[----:B------:R-:W-:Y:S01]  /*fb30*/  FFMA.FTZ R22, R0, R9, R22 ;  /* 0x0000000900167223 */ /* 0x000fe20000010016 */
[----:B------:R-:W-:-:S03]  /*fb40*/  SHF.L.U32 R0, R53, 0x10, RZ ;  /* 0x0000001035007819 */ /* 0x000fc600000006ff */
[----:B------:R-:W-:Y:S01]  /*fb50*/  FFMA.FTZ R22, R8, R10, R22 ;  /* 0x0000000a08167223 */ /* 0x000fe20000010016 */
[----:B------:R-:W4:Y:S01]  /*fb60*/  LDL.LU R53, [R1+0x500] ;  /* 0x0005000001357983 */ /* 0x000f220000300800 */
[----:B------:R-:W-:Y:S01]  /*fb70*/  FADD.FTZ R20, R20, R9 ;  /* 0x0000000914147221 */ /* 0x000fe20000010000 */
[----:B------:R-:W-:Y:S01]  /*fb80*/  FMUL.FTZ R9, R4, R0 ;  /* 0x0000000004097220 */ /* 0x000fe20000410000 */
[----:B------:R-:W-:Y:S01]  /*fb90*/  FADD.FTZ R6, R6, R0 ;  /* 0x0000000006067221 */ /* 0x000fe20000010000 */
[----:B--2---:R-:W-:Y:S02]  /*fba0*/  SHF.L.U32 R11, R59, 0x10, RZ ;  /* 0x000000103b0b7819 */ /* 0x004fe400000006ff */
[----:B------:R-:W2:Y:S03]  /*fbb0*/  LDL.LU R59, [R1+0x4e4] ;  /* 0x0004e400013b7983 */ /* 0x000ea60000300800 */
[----:B------:R-:W-:-:S04]  /*fbc0*/  FADD.FTZ R11, R11, -UR28 ;  /* 0x8000001c0b0b7e21 */ /* 0x000fc80008010000 */
[----:B------:R-:W-:Y:S01]  /*fbd0*/  FMUL.FTZ R11, R11, UR16 ;  /* 0x000000100b0b7c20 */ /* 0x000fe20008410000 */
[----:B---3--:R-:W-:-:S03]  /*fbe0*/  SHF.L.U32 R8, R60, 0x10, RZ ;  /* 0x000000103c087819 */ /* 0x008fc600000006ff */
[----:B------:R-:W-:Y:S01]  /*fbf0*/  FFMA.FTZ R7, R0, R11, R7 ;  /* 0x0000000b00077223 */ /* 0x000fe20000010007 */
        /* <DEDUP_REMOVED lines=188> */
[----:B------:R-:W-:Y:S01]  /*107c0*/  FADD.FTZ R20, R20, R9 ;  /* 0x0000000914147221 */ /* 0x000fe20000010000 */
[----:B------:R-:W4:Y:S01]  /*107d0*/  LDL.LU R53, [R1+0x374] ;  /* 0x0003740001357983 */ /* 0x000f220000300800 */
        /* <DEDUP_REMOVED lines=12> */
[----:B------:R-:W-:Y:S01]  /*108a0*/  FADD.FTZ R8, R8, -UR28 ;  /* 0x8000001c08087e21 */ /* 0x000fe20008010000 */
[----:B------:R-:W-:Y:S02]  /*108b0*/  FFMA.FTZ R22, R11, R9, R22 ;  /* 0x000000090b167223 */ /* 0x000fe40000010016 */
[----:B------:R-:W-:Y:S01]  /*108c0*/  FADD.FTZ R20, R20, R9 ;  /* 0x0000000914147221 */ /* 0x000fe20000010000 */
[----:B------:R-:W-:Y:S01]  /*108d0*/  FMUL.FTZ R8, R8, UR16 ;  /* 0x0000001008087c20 */ /* 0x000fe20008410000 */
[----:B------:R-:W-:-:S04]  /*108e0*/  FADD.FTZ R0, R0, -UR28 ;  /* 0x8000001c00007e21 */ /* 0x000fc80008010000 */
[----:B------:R-:W-:Y:S01]  /*108f0*/  FMUL.FTZ R0, R0, UR16 ;  /* 0x0000001000007c20 */ /* 0x000fe20008410000 */
[----:B----4-:R-:W-:Y:S02]  /*10900*/  SHF.L.U32 R10, R25, 0x10, RZ ;  /* 0x00000010190a7819 */ /* 0x010fe400000006ff */
[----:B------:R-:W4:Y:S01]  /*10910*/  LDL.LU R25, [R1+0x340] ;  /* 0x0003400001197983 */ /* 0x000f220000300800 */
[----:B------:R-:W-:Y:S02]  /*10920*/  SHF.L.U32 R9, R56, 0x10, RZ ;  /* 0x0000001038097819 */ /* 0x000fe400000006ff */
[----:B------:R-:W-:Y:S01]  /*10930*/  FADD.FTZ R10, R10, -UR28 ;  /* 0x8000001c0a0a7e21 */ /* 0x000fe20008010000 */
[----:B------:R-:W4:Y:S02]  /*10940*/  LDL.LU R56, [R1+0x704] ;  /* 0x0007040001387983 */ /* 0x000f240000300800 */
[----:B------:R-:W-:Y:S01]  /*10950*/  FADD.FTZ R17, R17, R9 ;  /* 0x0000000911117221 */ /* 0x000fe20000010000 */
[----:B------:R-:W-:Y:S01]  /*10960*/  FFMA.FTZ R19, R9, R8, R19 ;  /* 0x0000000809137223 */ /* 0x000fe20000010013 */
[----:B------:R-:W-:-:S04]  /*10970*/  FMUL.FTZ R9, R5, R9 ;  /* 0x0000000905097220 */ /* 0x000fc80000410000 */
[----:B------:R-:W-:Y:S01]  /*10980*/  FFMA.FTZ R22, R8, R9, R22 ;  /* 0x0000000908167223 */ /* 0x000fe20000010016 */
[----:B------:R-:W-:Y:S01]  /*10990*/  SHF.L.U32 R8, R47, 0x10, RZ ;  /* 0x000000102f087819 */ /* 0x000fe200000006ff */
[----:B------:R-:W-:Y:S01]  /*109a0*/  FADD.FTZ R20, R9, R20 ;  /* 0x0000001409147221 */ /* 0x000fe20000010000 */
[----:B------:R-:W-:-:S03]  /*109b0*/  FMUL.FTZ R10, R10, UR16 ;  /* 0x000000100a0a7c20 */ /* 0x000fc60008410000 */
[----:B------:R-:W-:Y:S01]  /*109c0*/  FMUL.FTZ R9, R5, R8 ;  /* 0x0000000805097220 */ /* 0x000fe20000410000 */
[----:B--2---:R-:W-:Y:S02]  /*109d0*/  SHF.L.U32 R11, R59, 0x10, RZ ;  /* 0x000000103b0b7819 */ /* 0x004fe400000006ff */
[----:B------:R-:W2:Y:S03]  /*109e0*/  LDL.LU R59, [R1+0x364] ;  /* 0x00036400013b7983 */ /* 0x000ea60000300800 */
[----:B------:R-:W-:Y:S01]  /*109f0*/  FADD.FTZ R6, R6, R11 ;  /* 0x0000000b06067221 */ /* 0x000fe20000010000 */
[----:B------:R-:W-:Y:S01]  /*10a00*/  FFMA.FTZ R7, R11, R0, R7 ;  /* 0x000000000b077223 */ /* 0x000fe20000010007 */
[----:B------:R-:W-:-:S04]  /*10a10*/  FMUL.FTZ R11, R4, R11 ;  /* 0x0000000b040b7220 */ /* 0x000fc80000410000 */
[----:B------:R-:W-:Y:S01]  /*10a20*/  FADD.FTZ R20, R20, R11 ;  /* 0x0000000b14147221 */ /* 0x000fe20000010000 */
[----:B------:R-:W-:Y:S01]  /*10a30*/  FFMA.FTZ R22, R0, R11, R22 ;  /* 0x0000000b00167223 */ /* 0x000fe20000010016 */
[----:B---3--:R-:W-:Y:S02]  /*10a40*/  SHF.L.U32 R0, R60, 0x10, RZ ;  /* 0x000000103c007819 */ /* 0x008fe400000006ff */
[----:B------:R-:W3:Y:S01]  /*10a50*/  LDL.LU R60, [R1+0x32c] ;  /* 0x00032c00013c7983 */ /* 0x000ee20000300800 */
[----:B------:R-:W-:Y:S01]  /*10a60*/  FADD.FTZ R20, R9, R20 ;  /* 0x0000001409147221 */ /* 0x000fe20000010000 */
[----:B------:R-:W-:Y:S01]  /*10a70*/  FFMA.FTZ R22, R10, R9, R22 ;  /* 0x000000090a167223 */ /* 0x000fe20000010016 */
[----:B------:R-:W-:Y:S02]  /*10a80*/  SHF.L.U32 R9, R61, 0x10, RZ ;  /* 0x000000103d097819 */ /* 0x000fe400000006ff */
[----:B------:R-:W3:Y:S01]  /*10a90*/  LDL.LU R61, [R1+0x65c] ;  /* 0x00065c00013d7983 */ /* 0x000ee20000300800 */
[----:B------:R-:W-:Y:S01]  /*10aa0*/  FADD.FTZ R17, R17, R8 ;  /* 0x0000000811117221 */ /* 0x000fe20000010000 */
[----:B------:R-:W-:Y:S01]  /*10ab0*/  FFMA.FTZ R19, R8, R10, R19 ;  /* 0x0000000a08137223 */ /* 0x000fe20000010013 */
[----:B------:R-:W-:Y:S01]  /*10ac0*/  SHF.L.U32 R8, R53, 0x10, RZ ;  /* 0x0000001035087819 */ /* 0x000fe200000006ff */
[----:B------:R-:W-:Y:S01]  /*10ad0*/  FADD.FTZ R0, R0, -UR28 ;  /* 0x8000001c00007e21 */ /* 0x000fe20008010000 */
[----:B------:R-:W-:Y:S01]  /*10ae0*/  SHF.L.U32 R10, R45, 0x10, RZ ;  /* 0x000000102d0a7819 */ /* 0x000fe200000006ff */
[----:B------:R-:W-:Y:S01]  /*10af0*/  FADD.FTZ R6, R6, R9 ;  /* 0x0000000906067221 */ /* 0x000fe20000010000 */
[----:B------:R-:W3:Y:S01]  /*10b00*/  LDL.LU R53, [R1+0x6cc] ;  /* 0x0006cc0001357983 */ /* 0x000ee20000300800 */
[----:B------:R-:W-:Y:S01]  /*10b10*/  FADD.FTZ R8, R8, -UR28 ;  /* 0x8000001c08087e21 */ /* 0x000fe20008010000 */
[----:B------:R-:W-:-:S03]  /*10b20*/  FMUL.FTZ R0, R0, UR16 ;  /* 0x0000001000007c20 */ /* 0x000fc60008410000 */
[----:B------:R-:W-:Y:S01]  /*10b30*/  FMUL.FTZ R8, R8, UR16 ;  /* 0x0000001008087c20 */ /* 0x000fe20008410000 */
[----:B------:R-:W-:Y:S01]  /*10b40*/  FFMA.FTZ R7, R9, R0, R7 ;  /* 0x0000000009077223 */ /* 0x000fe20000010007 */
[----:B------:R-:W-:Y:S01]  /*10b50*/  FMUL.FTZ R9, R4, R9 ;  /* 0x0000000904097220 */ /* 0x000fe20000410000 */
[----:B------:R-:W-:Y:S01]  /*10b60*/  FADD.FTZ R17, R17, R10 ;  /* 0x0000000a11117221 */ /* 0x000fe20000010000 */
[----:B------:R-:W-:Y:S01]  /*10b70*/  FFMA.FTZ R19, R10, R8, R19 ;  /* 0x000000080a137223 */ /* 0x000fe20000010013 */
[----:B------:R-:W-:Y:S01]  /*10b80*/  FMUL.FTZ R10, R5, R10 ;  /* 0x0000000a050a7220 */ /* 0x000fe20000410000 */
[----:B------:R-:W-:-:S04]  /*10b90*/  FFMA.FTZ R22, R0, R9, R22 ;  /* 0x0000000900167223 */ /* 0x000fc80000010016 */
[----:B------:R-:W-:Y:S01]  /*10ba0*/  FFMA.FTZ R22, R8, R10, R22 ;  /* 0x0000000a08167223 */ /* 0x000fe20000010016 */
[----:B----4-:R-:W-:Y:S02]  /*10bb0*/  SHF.L.U32 R11, R25, 0x10, RZ ;  /* 0x00000010190b7819 */ /* 0x010fe400000006ff */
[----:B------:R-:W4:Y:S03]  /*10bc0*/  LDL.LU R25, [R1+0x660] ;  /* 0x0006600001197983 */ /* 0x000f260000300800 */
[----:B------:R-:W-:Y:S01]  /*10bd0*/  FADD.FTZ R11, R11, -UR28 ;  /* 0x8000001c0b0b7e21 */ /* 0x000fe20008010000 */
[----:B------:R-:W-:-:S03]  /*10be0*/  SHF.L.U32 R0, R51, 0x10, RZ ;  /* 0x0000001033007819 */ /* 0x000fc600000006ff */
[----:B------:R-:W-:Y:S01]  /*10bf0*/  FMUL.FTZ R11, R11, UR16 ;  /* 0x000000100b0b7c20 */ /* 0x000fe20008410000 */
[----:B------:R-:W-:Y:S01]  /*10c00*/  FADD.FTZ R20, R20, R9 ;  /* 0x0000000914147221 */ /* 0x000fe20000010000 */
[----:B------:R-:W-:Y:S01]  /*10c10*/  FMUL.FTZ R9, R4, R0 ;  /* 0x0000000004097220 */ /* 0x000fe20000410000 */
[----:B------:R-:W-:Y:S01]  /*10c20*/  FADD.FTZ R6, R6, R0 ;  /* 0x0000000006067221 */ /* 0x000fe20000010000 */
[----:B------:R-:W-:Y:S01]  /*10c30*/  FFMA.FTZ R7, R0, R11, R7 ;  /* 0x0000000b00077223 */ /* 0x000fe20000010007 */
[----:B------:R-:W-:Y:S01]  /*10c40*/  FADD.FTZ R20, R10, R20 ;  /* 0x000000140a147221 */ /* 0x000fe20000010000 */
[----:B--2---:R-:W-:Y:S02]  /*10c50*/  SHF.L.U32 R8, R59, 0x10, RZ ;  /* 0x000000103b087819 */ /* 0x004fe400000006ff */
[----:B------:R-:W2:Y:S01]  /*10c60*/  LDL.LU R59, [R1+0x674] ;  /* 0x00067400013b7983 */ /* 0x000ea20000300800 */
[----:B---3--:R-:W-:-:S03]  /*10c70*/  SHF.L.U32 R0, R60, 0x10, RZ ;  /* 0x000000103c007819 */ /* 0x008fc600000006ff */
[----:B------:R-:W3:Y:S01]  /*10c80*/  LDL.LU R60, [R1+0x67c] ;  /* 0x00067c00013c7983 */ /* 0x000ee20000300800 */
[----:B------:R-:W-:-:S03]  /*10c90*/  SHF.L.U32 R10, R61, 0x10, RZ ;  /* 0x000000103d0a7819 */ /* 0x000fc600000006ff */
[----:B------:R-:W3:Y:S01]  /*10ca0*/  LDL.LU R61, [R1+0x694] ;  /* 0x00069400013d7983 */ /* 0x000ee20000300800 */
[----:B------:R-:W-:Y:S01]  /*10cb0*/  FADD.FTZ R8, R8, -UR28 ;  /* 0x8000001c08087e21 */ /* 0x000fe20008010000 */
[----:B------:R-:W-:Y:S01]  /*10cc0*/  FADD.FTZ R20, R20, R9 ;  /* 0x0000000914147221 */ /* 0x000fe20000010000 */
[----:B------:R-:W-:Y:S01]  /*10cd0*/  FFMA.FTZ R22, R11, R9, R22 ;  /* 0x000000090b167223 */ /* 0x000fe20000010016 */
[----:B------:R-:W-:Y:S01]  /*10ce0*/  SHF.L.U32 R9, R43, 0x10, RZ ;  /* 0x000000102b097819 */ /* 0x000fe200000006ff */
[----:B------:R-:W-:Y:S01]  /*10cf0*/  FADD.FTZ R0, R0, -UR28 ;  /* 0x8000001c00007e21 */ /* 0x000fe20008010000 */
[----:B------:R-:W-:Y:S01]  /*10d00*/  FMUL.FTZ R8, R8, UR16 ;  /* 0x0000001008087c20 */ /* 0x000fe20008410000 */
[----:B------:R-:W-:Y:S02]  /*10d10*/  SHF.L.U32 R11, R50, 0x10, RZ ;  /* 0x00000010320b7819 */ /* 0x000fe400000006ff */
[----:B------:R-:W-:Y:S01]  /*10d20*/  FMUL.FTZ R0, R0, UR16 ;  /* 0x0000001000007c20 */ /* 0x000fe20008410000 */
[----:B------:R-:W-:Y:S01]  /*10d30*/  FADD.FTZ R17, R17, R9 ;  /* 0x0000000911117221 */ /* 0x000fe20000010000 */
[----:B------:R-:W-:Y:S01]  /*10d40*/  FFMA.FTZ R19, R9, R8, R19 ;  /* 0x0000000809137223 */ /* 0x000fe20000010013 */
[----:B------:R-:W-:Y:S01]  /*10d50*/  FMUL.FTZ R9, R5, R9 ;  /* 0x0000000905097220 */ /* 0x000fe20000410000 */
[----:B------:R-:W-:Y:S01]  /*10d60*/  FADD.FTZ R6, R6, R11 ;  /* 0x0000000b06067221 */ /* 0x000fe20000010000 */
[----:B------:R-:W-:Y:S01]  /*10d70*/  FFMA.FTZ R7, R11, R0, R7 ;  /* 0x000000000b077223 */ /* 0x000fe20000010007 */
[----:B------:R-:W-:Y:S01]  /*10d80*/  FMUL.FTZ R11, R4, R11 ;  /* 0x0000000b040b7220 */ /* 0x000fe20000410000 */
[----:B------:R-:W-:Y:S01]  /*10d90*/  FFMA.FTZ R22, R8, R9, R22 ;  /* 0x0000000908167223 */ /* 0x000fe20000010016 */
[----:B------:R-:W-:Y:S01]  /*10da0*/  FADD.FTZ R10, R10, -UR28 ;  /* 0x8000001c0a0a7e21 */ /* 0x000fe20008010000 */
[----:B------:R-:W-:Y:S01]  /*10db0*/  SHF.L.U32 R8, R41, 0x10, RZ ;  /* 0x0000001029087819 */ /* 0x000fe200000006ff */
[----:B------:R-:W-:Y:S01]  /*10dc0*/  FADD.FTZ R20, R9, R20 ;  /* 0x0000001409147221 */ /* 0x000fe20000010000 */
[----:B------:R-:W-:Y:S01]  /*10dd0*/  FFMA.FTZ R22, R0, R11, R22 ;  /* 0x0000000b00167223 */ /* 0x000fe20000010016 */
[----:B------:R-:W-:-:S02]  /*10de0*/  FMUL.FTZ R10, R10, UR16 ;  /* 0x000000100a0a7c20 */ /* 0x000fc40008410000 */
[----:B------:R-:W-:Y:S01]  /*10df0*/  FADD.FTZ R20, R20, R11 ;  /* 0x0000000b14147221 */ /* 0x000fe20000010000 */
[----:B------:R-:W-:Y:S01]  /*10e00*/  FMUL.FTZ R9, R5, R8 ;  /* 0x0000000805097220 */ /* 0x000fe20000410000 */
[----:B------:R-:W-:Y:S01]  /*10e10*/  FADD.FTZ R17, R17, R8 ;  /* 0x0000000811117221 */ /* 0x000fe20000010000 */
[----:B------:R-:W-:Y:S01]  /*10e20*/  FFMA.FTZ R19, R8, R10, R19 ;  /* 0x0000000a08137223 */ /* 0x000fe20000010013 */
[----:B----4-:R-:W-:Y:S02]  /*10e30*/  SHF.L.U32 R0, R25, 0x10, RZ ;  /* 0x0000001019007819 */ /* 0x010fe400000006ff */
[----:B------:R-:W4:Y:S01]  /*10e40*/  LDL.LU R25, [R1+0x304] ;  /* 0x0003040001197983 */ /* 0x000f220000300800 */
[----:B------:R-:W-:Y:S02]  /*10e50*/  FADD.FTZ R20, R9, R20 ;  /* 0x0000001409147221 */ /* 0x000fe40000010000 */
[----:B------:R-:W-:Y:S01]  /*10e60*/  FADD.FTZ R0, R0, -UR28 ;  /* 0x8000001c00007e21 */ /* 0x000fe20008010000 */
[----:B------:R-:W-:Y:S01]  /*10e70*/  FFMA.FTZ R22, R10, R9, R22 ;  /* 0x000000090a167223 */ /* 0x000fe20000010016 */
[----:B------:R-:W-:-:S02]  /*10e80*/  SHF.L.U32 R9, R49, 0x10, RZ ;  /* 0x0000001031097819 */ /* 0x000fc400000006ff */
[----:B------:R-:W-:Y:S01]  /*10e90*/  FMUL.FTZ R0, R0, UR16 ;  /* 0x0000001000007c20 */ /* 0x000fe20008410000 */
[----:B------:R-:W-:Y:S02]  /*10ea0*/  SHF.L.U32 R10, R39, 0x10, RZ ;  /* 0x00000010270a7819 */ /* 0x000fe400000006ff */
[----:B------:R-:W-:Y:S01]  /*10eb0*/  FADD.FTZ R6, R6, R9 ;  /* 0x0000000906067221 */ /* 0x000fe20000010000 */
[----:B------:R-:W-:Y:S01]  /*10ec0*/  FFMA.FTZ R7, R9, R0, R7 ;  /* 0x0000000009077223 */ /* 0x000fe20000010007 */
[----:B------:R-:W-:Y:S01]  /*10ed0*/  FMUL.FTZ R9, R4, R9 ;  /* 0x0000000904097220 */ /* 0x000fe20000410000 */
[----:B------:R-:W-:-:S03]  /*10ee0*/  FADD.FTZ R17, R17, R10 ;  /* 0x0000000a11117221 */ /* 0x000fc60000010000 */
[----:B------:R-:W-:Y:S01]  /*10ef0*/  FFMA.FTZ R22, R0, R9, R22 ;  /* 0x0000000900167223 */ /* 0x000fe20000010016 */
[----:B--2---:R-:W-:Y:S02]  /*10f00*/  SHF.L.U32 R8, R59, 0x10, RZ ;  /* 0x000000103b087819 */ /* 0x004fe400000006ff */
[----:B------:R-:W2:Y:S03]  /*10f10*/  LDL.LU R59, [R1+0x6ac] ;  /* 0x0006ac00013b7983 */ /* 0x000ea60000300800 */
[----:B------:R-:W-:-:S04]  /*10f20*/  FADD.FTZ R8, R8, -UR28 ;  /* 0x8000001c08087e21 */ /* 0x000fc80008010000 */
[----:B------:R-:W-:-:S04]  /*10f30*/  FMUL.FTZ R8, R8, UR16 ;  /* 0x0000001008087c20 */ /* 0x000fc80008410000 */
[----:B------:R-:W-:Y:S01]  /*10f40*/  FFMA.FTZ R19, R10, R8, R19 ;  /* 0x000000080a137223 */ /* 0x000fe20000010013 */
[----:B------:R-:W-:Y:S01]  /*10f50*/  FMUL.FTZ R10, R5, R10 ;  /* 0x0000000a050a7220 */ /* 0x000fe20000410000 */
[----:B---3--:R-:W-:Y:S02]  /*10f60*/  SHF.L.U32 R11, R60, 0x10, RZ ;  /* 0x000000103c0b7819 */ /* 0x008fe400000006ff */
[----:B------:R-:W3:Y:S01]  /*10f70*/  LDL.LU R60, [R1+0x6b0] ;  /* 0x0006b000013c7983 */ /* 0x000ee20000300800 */
[----:B------:R-:W-:Y:S01]  /*10f80*/  FFMA.FTZ R22, R8, R10, R22 ;  /* 0x0000000a08167223 */ /* 0x000fe20000010016 */
[----:B------:R-:W-:Y:S02]  /*10f90*/  SHF.L.U32 R8, R61, 0x10, RZ ;  /* 0x000000103d087819 */ /* 0x000fe400000006ff */
[----:B------:R-:W3:Y:S01]  /*10fa0*/  LDL.LU R61, [R1+0x6bc] ;  /* 0x0006bc00013d7983 */ /* 0x000ee20000300800 */
[----:B------:R-:W-:Y:S01]  /*10fb0*/  FADD.FTZ R11, R11, -UR28 ;  /* 0x8000001c0b0b7e21 */ /* 0x000fe20008010000 */
[----:B------:R-:W-:Y:S01]  /*10fc0*/  SHF.L.U32 R0, R48, 0x10, RZ ;  /* 0x0000001030007819 */ /* 0x000fe200000006ff */
[----:B------:R-:W-:-:S02]  /*10fd0*/  FADD.FTZ R20, R20, R9 ;  /* 0x0000000914147221 */ /* 0x000fc40000010000 */
[----:B------:R-:W-:Y:S02]  /*10fe0*/  FMUL.FTZ R11, R11, UR16 ;  /* 0x000000100b0b7c20 */ /* 0x000fe40008410000 */
[----:B------:R-:W-:Y:S01]  /*10ff0*/  FADD.FTZ R20, R10, R20 ;  /* 0x000000140a147221 */ /* 0x000fe20000010000 */
[----:B------:R-:W-:Y:S01]  /*11000*/  FMUL.FTZ R9, R4, R0 ;  /* 0x0000000004097220 */ /* 0x000fe20000410000 */
[----:B------:R-:W-:Y:S01]  /*11010*/  FADD.FTZ R6, R6, R0 ;  /* 0x0000000006067221 */ /* 0x000fe20000010000 */
[----:B------:R-:W-:Y:S01]  /*11020*/  FFMA.FTZ R7, R0, R11, R7 ;  /* 0x0000000b00077223 */ /* 0x000fe20000010007 */
[----:B------:R-:W-:Y:S01]  /*11030*/  FADD.FTZ R8, R8, -UR28 ;  /* 0x8000001c08087e21 */ /* 0x000fe20008010000 */
[----:B------:R-:W-:Y:S01]  /*11040*/  FADD.FTZ R20, R20, R9 ;  /* 0x0000000914147221 */ /* 0x000fe20000010000 */
[----:B------:R-:W-:Y:S01]  /*11050*/  FFMA.FTZ R22, R11, R9, R22 ;  /* 0x000000090b167223 */ /* 0x000fe20000010016 */
[----:B------:R-:W-:Y:S01]  /*11060*/  SHF.L.U32 R9, R37, 0x10, RZ ;  /* 0x0000001025097819 */ /* 0x000fe200000006ff */
[----:B------:R-:W-:Y:S01]  /*11070*/  FMUL.FTZ R8, R8, UR16 ;  /* 0x0000001008087c20 */ /* 0x000fe20008410000 */
[----:B------:R-:W-:-:S03]  /*11080*/  SHF.L.U32 R11, R46, 0x10, RZ ;  /* 0x000000102e0b7819 */ /* 0x000fc600000006ff */
[----:B------:R-:W-:Y:S01]  /*11090*/  FADD.FTZ R17, R17, R9 ;  /* 0x0000000911117221 */ /* 0x000fe20000010000 */
[----:B------:R-:W-:Y:S01]  /*110a0*/  FFMA.FTZ R19, R9, R8, R19 ;  /* 0x0000000809137223 */ /* 0x000fe20000010013 */
[----:B----4-:R-:W-:Y:S01]  /*110b0*/  SHF.L.U32 R0, R25, 0x10, RZ ;  /* 0x0000001019007819 */ /* 0x010fe200000006ff */
[----:B------:R-:W-:Y:S01]  /*110c0*/  FMUL.FTZ R9, R5, R9 ;  /* 0x0000000905097220 */ /* 0x000fe20000410000 */
[----:B------:R-:W-:Y:S01]  /*110d0*/  FADD.FTZ R6, R6, R11 ;  /* 0x0000000b06067221 */ /* 0x000fe20000010000 */
[----:B------:R-:W4:Y:S02]  /*110e0*/  LDL.LU R25, [R1+0x6f8] ;  /* 0x0006f80001197983 */ /* 0x000f240000300800 */
[----:B------:R-:W-:-:S04]  /*110f0*/  FADD.FTZ R0, R0, -UR28 ;  /* 0x8000001c00007e21 */ /* 0x000fc80008010000 */
[----:B------:R-:W-:Y:S01]  /*11100*/  FMUL.FTZ R0, R0, UR16 ;  /* 0x0000001000007c20 */ /* 0x000fe20008410000 */
[----:B------:R-:W-:Y:S01]  /*11110*/  FADD.FTZ R20, R9, R20 ;  /* 0x0000001409147221 */ /* 0x000fe20000010000 */
[----:B------:R-:W-:Y:S02]  /*11120*/  FFMA.FTZ R9, R8, R9, R22 ;  /* 0x0000000908097223 */ /* 0x000fe40000010016 */
[----:B------:R-:W-:Y:S01]  /*11130*/  FFMA.FTZ R7, R11, R0, R7 ;  /* 0x000000000b077223 */ /* 0x000fe20000010007 */
[----:B------:R-:W-:Y:S01]  /*11140*/  FMUL.FTZ R11, R4, R11 ;  /* 0x0000000b040b7220 */ /* 0x000fe20000410000 */
[----:B------:R-:W-:-:S03]  /*11150*/  SHF.L.U32 R8, R31, 0x10, RZ ;  /* 0x000000101f087819 */ /* 0x000fc600000006ff */
[----:B------:R-:W-:Y:S01]  /*11160*/  FFMA.FTZ R9, R0, R11, R9 ;  /* 0x0000000b00097223 */ /* 0x000fe20000010009 */
[----:B------:R-:W-:Y:S01]  /*11170*/  FADD.FTZ R20, R20, R11 ;  /* 0x0000000b14147221 */ /* 0x000fe20000010000 */
[----:B------:R-:W-:Y:S01]  /*11180*/  FMUL.FTZ R11, R5, R8 ;  /* 0x00000008050b7220 */ /* 0x000fe20000410000 */
[----:B------:R-:W-:Y:S01]  /*11190*/  FADD.FTZ R17, R17, R8 ;  /* 0x0000000811117221 */ /* 0x000fe20000010000 */
[----:B--2---:R-:W-:Y:S02]  /*111a0*/  SHF.L.U32 R10, R59, 0x10, RZ ;  /* 0x000000103b0a7819 */ /* 0x004fe400000006ff */
[----:B------:R-:W2:Y:S03]  /*111b0*/  LDL.LU R59, [R1+0x2dc] ;  /* 0x0002dc00013b7983 */ /* 0x000ea60000300800 */
[----:B------:R-:W-:-:S04]  /*111c0*/  FADD.FTZ R10, R10, -UR28 ;  /* 0x8000001c0a0a7e21 */ /* 0x000fc80008010000 */
[----:B------:R-:W-:-:S04]  /*111d0*/  FMUL.FTZ R10, R10, UR16 ;  /* 0x000000100a0a7c20 */ /* 0x000fc80008410000 */
[----:B------:R-:W-:Y:S01]  /*111e0*/  FFMA.FTZ R19, R8, R10, R19 ;  /* 0x0000000a08137223 */ /* 0x000fe20000010013 */
[----:B---3--:R-:W-:Y:S02]  /*111f0*/  SHF.L.U32 R0, R60, 0x10, RZ ;  /* 0x000000103c007819 */ /* 0x008fe400000006ff */
[----:B------:R-:W3:Y:S01]  /*11200*/  LDL.LU R60, [R1+0x2ac] ;  /* 0x0002ac00013c7983 */ /* 0x000ee20000300800 */
[----:B------:R-:W-:-:S03]  /*11210*/  SHF.L.U32 R8, R61, 0x10, RZ ;  /* 0x000000103d087819 */ /* 0x000fc600000006ff */
[----:B------:R-:W4:Y:S01]  /*11220*/  LDL.LU R61, [R1+0x6e4] ;  /* 0x0006e400013d7983 */ /* 0x000f220000300800 */
[----:B------:R-:W-:Y:S01]  /*11230*/  FADD.FTZ R20, R11, R20 ;  /* 0x000000140b147221 */ /* 0x000fe20000010000 */
[----:B------:R-:W-:Y:S01]  /*11240*/  FFMA.FTZ R9, R10, R11, R9 ;  /* 0x0000000b0a097223 */ /* 0x000fe20000010009 */
[----:B------:R-:W-:Y:S01]  /*11250*/  FADD.FTZ R11, R0, -UR28 ;  /* 0x8000001c000b7e21 */ /* 0x000fe20008010000 */
[----:B------:R-:W-:Y:S01]  /*11260*/  SHF.L.U32 R0, R44, 0x10, RZ ;  /* 0x000000102c007819 */ /* 0x000fe200000006ff */
[----:B------:R-:W-:Y:S01]  /*11270*/  FADD.FTZ R12, R8, -UR28 ;  /* 0x8000001c080c7e21 */ /* 0x000fe20008010000 */
[----:B------:R-:W-:Y:S01]  /*11280*/  SHF.L.U32 R10, R29, 0x10, RZ ;  /* 0x000000101d0a7819 */ /* 0x000fe200000006ff */
[----:B------:R-:W-:Y:S02]  /*11290*/  FMUL.FTZ R8, R11, UR16 ;  /* 0x000000100b087c20 */ /* 0x000fe40008410000 */
[----:B------:R-:W-:Y:S01]  /*112a0*/  FMUL.FTZ R15, R4, R0 ;  /* 0x00000000040f7220 */ /* 0x000fe20000410000 */
[----:B------:R-:W-:Y:S01]  /*112b0*/  FMUL.FTZ R12, R12, UR16 ;  /* 0x000000100c0c7c20 */ /* 0x000fe20008410000 */
[----:B------:R-:W-:-:S02]  /*112c0*/  FMUL.FTZ R13, R5, R10 ;  /* 0x0000000a050d7220 */ /* 0x000fc40000410000 */
[----:B------:R-:W-:Y:S01]  /*112d0*/  FFMA.FTZ R9, R8, R15, R9 ;  /* 0x0000000f08097223 */ /* 0x000fe20000010009 */
[----:B------:R-:W-:Y:S01]  /*112e0*/  FADD.FTZ R6, R6, R0 ;  /* 0x0000000006067221 */ /* 0x000fe20000010000 */
[----:B------:R-:W-:Y:S01]  /*112f0*/  FFMA.FTZ R7, R0, R8, R7 ;  /* 0x0000000800077223 */ /* 0x000fe20000010007 */
[----:B------:R-:W-:Y:S01]  /*11300*/  FADD.FTZ R17, R17, R10 ;  /* 0x0000000a11117221 */ /* 0x000fe20000010000 */
[----:B------:R-:W-:Y:S01]  /*11310*/  FFMA.FTZ R19, R10, R12, R19 ;  /* 0x0000000c0a137223 */ /* 0x000fe20000010013 */
[----:B------:R-:W-:Y:S01]  /*11320*/  FADD.FTZ R0, R20, R15 ;  /* 0x0000000f14007221 */ /* 0x000fe20000010000 */
[----:B------:R-:W-:Y:S01]  /*11330*/  SHF.L.U32 R10, R42, 0x10, RZ ;  /* 0x000000102a0a7819 */ /* 0x000fe200000006ff */
[----:B------:R-:W-:Y:S01]  /*11340*/  FFMA.FTZ R8, R12, R13, R9 ;  /* 0x0000000d0c087223 */ /* 0x000fe20000010009 */
[----:B------:R-:W-:Y:S01]  /*11350*/  SHF.L.U32 R9, R53, 0x10, RZ ;  /* 0x0000001035097819 */ /* 0x000fe200000006ff */
[----:B------:R-:W-:Y:S02]  /*11360*/  FADD.FTZ R0, R13, R0 ;  /* 0x000000000d007221 */ /* 0x000fe40000010000 */
[----:B------:R-:W-:Y:S01]  /*11370*/  FADD.FTZ R6, R6, R10 ;  /* 0x0000000a06067221 */ /* 0x000fe20000010000 */
[----:B------:R-:W-:Y:S01]  /*11380*/  FMUL.FTZ R13, R4, R10 ;  /* 0x0000000a040d7220 */ /* 0x000fe20000410000 */
[----:B--2---:R-:W-:Y:S01]  /*11390*/  SHF.L.U32 R11, R59, 0x10, RZ ;  /* 0x000000103b0b7819 */ /* 0x004fe200000006ff */
[----:B------:R-:W2:Y:S04]  /*113a0*/  LDL.LU R53, [R1+0x6d8] ;  /* 0x0006d80001357983 */ /* 0x000ea80000300800 */
[----:B------:R-:W2:Y:S01]  /*113b0*/  LDL.LU R59, [R1+0x6dc] ;  /* 0x0006dc00013b7983 */ /* 0x000ea20000300800 */
[----:B------:R-:W-:-:S04]  /*113c0*/  FADD.FTZ R11, R11, -UR28 ;  /* 0x8000001c0b0b7e21 */ /* 0x000fc80008010000 */
[----:B------:R-:W-:-:S04]  /*113d0*/  FMUL.FTZ R11, R11, UR16 ;  /* 0x000000100b0b7c20 */ /* 0x000fc80008410000 */
[----:B------:R-:W-:Y:S01]  /*113e0*/  FFMA.FTZ R7, R10, R11, R7 ;  /* 0x0000000b0a077223 */ /* 0x000fe20000010007 */
[----:B---3--:R-:W-:Y:S01]  /*113f0*/  SHF.L.U32 R14, R60, 0x10, RZ ;  /* 0x000000103c0e7819 */ /* 0x008fe200000006ff */
[----:B------:R-:W-:Y:S01]  /*11400*/  FADD.FTZ R10, R9, -UR28 ;  /* 0x8000001c090a7e21 */ /* 0x000fe20008010000 */
[----:B------:R-:W3:Y:S01]  /*11410*/  LDL.LU R60, [R1+0x6f4] ;  /* 0x0006f400013c7983 */ /* 0x000ee20000300800 */
[----:B----4-:R-:W-:-:S03]  /*11420*/  SHF.L.U32 R9, R61, 0x10, RZ ;  /* 0x000000103d097819 */ /* 0x010fc600000006ff */
[----:B------:R-:W4:Y:S01]  /*11430*/  LDL.LU R61, [R1+0x29c] ;  /* 0x00029c00013d7983 */ /* 0x000f220000300800 */
[----:B------:R-:W-:Y:S01]  /*11440*/  FADD.FTZ R0, R0, R13 ;  /* 0x0000000d00007221 */ /* 0x000fe20000010000 */
[----:B------:R-:W-:Y:S01]  /*11450*/  FFMA.FTZ R8, R11, R13, R8 ;  /* 0x0000000d0b087223 */ /* 0x000fe20000010008 */
[----:B------:R-:W-:Y:S01]  /*11460*/  SHF.L.U32 R12, R27, 0x10, RZ ;  /* 0x000000101b0c7819 */ /* 0x000fe200000006ff */
[----:B------:R-:W-:Y:S01]  /*11470*/  FADD.FTZ R13, R14, -UR28 ;  /* 0x8000001c0e0d7e21 */ /* 0x000fe20008010000 */
[----:B------:R-:W-:Y:S01]  /*11480*/  FMUL.FTZ R11, R10, UR16 ;  /* 0x000000100a0b7c20 */ /* 0x000fe20008410000 */
[----:B------:R-:W-:Y:S02]  /*11490*/  SHF.L.U32 R14, R40, 0x10, RZ ;  /* 0x00000010280e7819 */ /* 0x000fe400000006ff */
[----:B------:R-:W-:Y:S01]  /*114a0*/  FMUL.FTZ R10, R13, UR16 ;  /* 0x000000100d0a7c20 */ /* 0x000fe20008410000 */
[----:B------:R-:W-:Y:S01]  /*114b0*/  FMUL.FTZ R13, R5, R12 ;  /* 0x0000000c050d7220 */ /* 0x000fe20000410000 */
[----:B------:R-:W-:Y:S01]  /*114c0*/  FFMA.FTZ R19, R12, R11, R19 ;  /* 0x0000000b0c137223 */ /* 0x000fe20000010013 */
[----:B------:R-:W-:-:S02]  /*114d0*/  FMUL.FTZ R15, R4, R14 ;  /* 0x0000000e040f7220 */ /* 0x000fc40000410000 */
[----:B------:R-:W-:Y:S01]  /*114e0*/  FFMA.FTZ R11, R11, R13, R8 ;  /* 0x0000000d0b0b7223 */ /* 0x000fe20000010008 */
[----:B------:R-:W-:Y:S02]  /*114f0*/  SHF.L.U32 R8, R25, 0x10, RZ ;  /* 0x0000001019087819 */ /* 0x000fe400000006ff */
[----:B------:R-:W4:Y:S01]  /*11500*/  LDL.LU R25, [R1+0x6e8] ;  /* 0x0006e80001197983 */ /* 0x000f220000300800 */
[----:B------:R-:W-:Y:S01]  /*11510*/  FADD.FTZ R17, R17, R12 ;  /* 0x0000000c11117221 */ /* 0x000fe20000010000 */
[----:B------:R-:W-:Y:S01]  /*11520*/  FADD.FTZ R9, R9, -UR28 ;  /* 0x8000001c09097e21 */ /* 0x000fe20008010000 */
[----:B------:R-:W-:Y:S01]  /*11530*/  FFMA.FTZ R12, R10, R15, R11 ;  /* 0x0000000f0a0c7223 */ /* 0x000fe2000001000b */
[----:B------:R-:W-:Y:S02]  /*11540*/  FADD.FTZ R0, R13, R0 ;  /* 0x000000000d007221 */ /* 0x000fe40000010000 */
[----:B------:R-:W-:Y:S01]  /*11550*/  FMUL.FTZ R9, R9, UR16 ;  /* 0x0000001009097c20 */ /* 0x000fe20008410000 */
[----:B------:R-:W-:Y:S01]  /*11560*/  FFMA.FTZ R7, R14, R10, R7 ;  /* 0x0000000a0e077223 */ /* 0x000fe20000010007 */
[----:B------:R-:W-:Y:S01]  /*11570*/  FADD.FTZ R13, R0, R15 ;  /* 0x0000000f000d7221 */ /* 0x000fe20000010000 */
[----:B------:R-:W-:Y:S01]  /*11580*/  FMUL.FTZ R10, R5, R8 ;  /* 0x00000008050a7220 */ /* 0x000fe20000410000 */
[----:B------:R-:W-:Y:S01]  /*11590*/  FADD.FTZ R17, R17, R8 ;  /* 0x0000000811117221 */ /* 0x000fe20000010000 */
[----:B------:R-:W-:Y:S01]  /*115a0*/  FFMA.FTZ R0, R8, R9, R19 ;  /* 0x0000000908007223 */ /* 0x000fe20000010013 */
[----:B--2---:R-:W-:-:S02]  /*115b0*/  SHF.L.U32 R11, R59, 0x10, RZ ;  /* 0x000000103b0b7819 */ /* 0x004fc400000006ff */
[----:B------:R-:W2:Y:S01]  /*115c0*/  LDL.LU R59, [R1+0x6ec] ;  /* 0x0006ec00013b7983 */ /* 0x000ea20000300800 */
[----:B---3--:R-:W-:-:S03]  /*115d0*/  SHF.L.U32 R8, R60, 0x10, RZ ;  /* 0x000000103c087819 */ /* 0x008fc600000006ff */
[----:B------:R-:W3:Y:S01]  /*115e0*/  LDL.LU R60, [R1+0x700] ;  /* 0x00070000013c7983 */ /* 0x000ee20000300800 */
[----:B----4-:R-:W-:-:S03]  /*115f0*/  SHF.L.U32 R15, R61, 0x10, RZ ;  /* 0x000000103d0f7819 */ /* 0x010fc600000006ff */
[----:B------:R-:W4:Y:S01]  /*11600*/  LDL.LU R61, [R1+0x708] ;  /* 0x00070800013d7983 */ /* 0x000f220000300800 */
[----:B------:R-:W-:Y:S01]  /*11610*/  FADD.FTZ R11, R11, -UR28 ;  /* 0x8000001c0b0b7e21 */ /* 0x000fe20008010000 */
[----:B------:R-:W-:Y:S01]  /*11620*/  FADD.FTZ R13, R10, R13 ;  /* 0x0000000d0a0d7221 */ /* 0x000fe20000010000 */
[----:B------:R-:W-:Y:S01]  /*11630*/  FFMA.FTZ R12, R9, R10, R12 ;  /* 0x0000000a090c7223 */ /* 0x000fe2000001000c */
[----:B------:R-:W-:Y:S01]  /*11640*/  SHF.L.U32 R10, R38, 0x10, RZ ;  /* 0x00000010260a7819 */ /* 0x000fe200000006ff */
[----:B------:R-:W-:Y:S01]  /*11650*/  FADD.FTZ R6, R6, R14 ;  /* 0x0000000e06067221 */ /* 0x000fe20000010000 */
[----:B------:R-:W-:Y:S01]  /*11660*/  FADD.FTZ R8, R8, -UR28 ;  /* 0x8000001c08087e21 */ /* 0x000fe20008010000 */
[----:B------:R-:W-:Y:S01]  /*11670*/  FMUL.FTZ R11, R11, UR16 ;  /* 0x000000100b0b7c20 */ /* 0x000fe20008410000 */
[----:B------:R-:W-:Y:S01]  /*11680*/  SHF.L.U32 R9, R56, 0x10, RZ ;  /* 0x0000001038097819 */ /* 0x000fe200000006ff */
[----:B------:R-:W-:Y:S01]  /*11690*/  FADD.FTZ R6, R6, R10 ;  /* 0x0000000a06067221 */ /* 0x000fe20000010000 */
[----:B------:R-:W-:Y:S01]  /*116a0*/  FMUL.FTZ R8, R8, UR16 ;  /* 0x0000001008087c20 */ /* 0x000fe20008410000 */
[----:B------:R-:W-:Y:S01]  /*116b0*/  FFMA.FTZ R7, R10, R11, R7 ;  /* 0x0000000b0a077223 */ /* 0x000fe20000010007 */
[----:B------:R-:W-:Y:S01]  /*116c0*/  FMUL.FTZ R10, R4, R10 ;  /* 0x0000000a040a7220 */ /* 0x000fe20000410000 */
[----:B------:R-:W-:Y:S01]  /*116d0*/  FADD.FTZ R17, R17, R9 ;  /* 0x0000000911117221 */ /* 0x000fe20000010000 */
[----:B------:R-:W-:Y:S01]  /*116e0*/  FFMA.FTZ R0, R9, R8, R0 ;  /* 0x0000000809007223 */ /* 0x000fe20000010000 */
[----:B------:R-:W-:Y:S01]  /*116f0*/  FMUL.FTZ R9, R5, R9 ;  /* 0x0000000905097220 */ /* 0x000fe20000410000 */
[----:B------:R-:W-:Y:S01]  /*11700*/  FFMA.FTZ R11, R11, R10, R12 ;  /* 0x0000000a0b0b7223 */ /* 0x000fe2000001000c */
[----:B------:R-:W-:Y:S01]  /*11710*/  FADD.FTZ R14, R13, R10 ;  /* 0x0000000a0d0e7221 */ /* 0x000fe20000010000 */
[----:B------:R-:W-:Y:S01]  /*11720*/  SHF.L.U32 R10, R36, 0x10, RZ ;  /* 0x00000010240a7819 */ /* 0x000fe200000006ff */
[----:B------:R-:W-:Y:S01]  /*11730*/  FADD.FTZ R15, R15, -UR28 ;  /* 0x8000001c0f0f7e21 */ /* 0x000fe20008010000 */
[----:B------:R-:W-:Y:S01]  /*11740*/  FFMA.FTZ R11, R8, R9, R11 ;  /* 0x00000009080b7223 */ /* 0x000fe2000001000b */
[----:B------:R-:W-:Y:S01]  /*11750*/  SHF.L.U32 R8, R53, 0x10, RZ ;  /* 0x0000001035087819 */ /* 0x000fe200000006ff */
[----:B------:R-:W-:Y:S01]  /*11760*/  FADD.FTZ R14, R9, R14 ;  /* 0x0000000e090e7221 */ /* 0x000fe20000010000 */
[----:B------:R-:W-:Y:S01]  /*11770*/  FMUL.FTZ R12, R15, UR16 ;  /* 0x000000100f0c7c20 */ /* 0x000fe20008410000 */
[----:B------:R-:W-:Y:S01]  /*11780*/  FMUL.FTZ R9, R4, R10 ;  /* 0x0000000a04097220 */ /* 0x000fe20000410000 */
[----:B------:R-:W-:Y:S01]  /*11790*/  SHF.L.U32 R13, R25, 0x10, RZ ;  /* 0x00000010190d7819 */ /* 0x000fe200000006ff */
[----:B------:R-:W4:Y:S01]  /*117a0*/  LDL.LU R56, [R1+0x710] ;  /* 0x0007100001387983 */ /* 0x000f220000300800 */
[----:B------:R-:W-:Y:S01]  /*117b0*/  FADD.FTZ R8, R8, -UR28 ;  /* 0x8000001c08087e21 */ /* 0x000fe20008010000 */
[----:B------:R-:W-:Y:S01]  /*117c0*/  FADD.FTZ R6, R6, R10 ;  /* 0x0000000a06067221 */ /* 0x000fe20000010000 */
[----:B------:R-:W-:Y:S01]  /*117d0*/  FFMA.FTZ R10, R10, R12, R7 ;  /* 0x0000000c0a0a7223 */ /* 0x000fe20000010007 */
[----:B------:R-:W-:Y:S01]  /*117e0*/  FADD.FTZ R14, R14, R9 ;  /* 0x000000090e0e7221 */ /* 0x000fe20000010000 */
[----:B------:R-:W-:Y:S01]  /*117f0*/  FFMA.FTZ R11, R12, R9, R11 ;  /* 0x000000090c0b7223 */ /* 0x000fe2000001000b */
[----:B------:R-:W-:Y:S01]  /*11800*/  FADD.FTZ R9, R13, -UR28 ;  /* 0x8000001c0d097e21 */ /* 0x000fe20008010000 */
[----:B------:R-:W-:Y:S01]  /*11810*/  FMUL.FTZ R8, R8, UR16 ;  /* 0x0000001008087c20 */ /* 0x000fe20008410000 */
[----:B------:R-:W4:Y:S02]  /*11820*/  LDL.LU R53, [R1+0x70c] ;  /* 0x00070c0001357983 */ /* 0x000f240000300800 */
[----:B------:R-:W-:-:S02]  /*11830*/  FMUL.FTZ R16, R9, UR16 ;  /* 0x0000001009107c20 */ /* 0x000fc40008410000 */
[----:B------:R-:W4:Y:S01]  /*11840*/  LDL.LU R25, [R1+0x718] ;  /* 0x0007180001197983 */ /* 0x000f220000300800 */
[----:B------:R-:W-:-:S03]  /*11850*/  SHF.L.U32 R28, R28, 0x10, RZ ;  /* 0x000000101c1c7819 */ /* 0x000fc600000006ff */
[----:B------:R-:W4:Y:S04]  /*11860*/  LDL.LU R55, [R1+0x728] ;  /* 0x0007280001377983 */ /* 0x000f280000300800 */
[----:B------:R-:W4:Y:S04]  /*11870*/  LDL.LU R57, [R1+0x724] ;  /* 0x0007240001397983 */ /* 0x000f280000300800 */
[----:B------:R-:W4:Y:S01]  /*11880*/  LDL.LU R54, [R1+0x72c] ;  /* 0x00072c0001367983 */ /* 0x000f220000300800 */
[----:B--2---:R-:W-:-:S03]  /*11890*/  SHF.L.U32 R7, R59, 0x10, RZ ;  /* 0x000000103b077819 */ /* 0x004fc600000006ff */
[----:B------:R-:W2:Y:S02]  /*118a0*/  LDL.LU R59, [R1+0x714] ;  /* 0x00071400013b7983 */ /* 0x000ea40000300800 */
[----:B------:R-:W-:Y:S01]  /*118b0*/  FADD.FTZ R17, R17, R7 ;  /* 0x0000000711117221 */ /* 0x000fe20000010000 */
[----:B------:R-:W-:Y:S01]  /*118c0*/  FFMA.FTZ R9, R7, R8, R0 ;  /* 0x0000000807097223 */ /* 0x000fe20000010000 */
[----:B------:R-:W-:Y:S01]  /*118d0*/  FMUL.FTZ R7, R5, R7 ;  /* 0x0000000705077220 */ /* 0x000fe20000410000 */
[----:B---3--:R-:W-:-:S03]  /*118e0*/  SHF.L.U32 R12, R60, 0x10, RZ ;  /* 0x000000103c0c7819 */ /* 0x008fc600000006ff */
[----:B------:R-:W-:Y:S01]  /*118f0*/  FFMA.FTZ R11, R8, R7, R11 ;  /* 0x00000007080b7223 */ /* 0x000fe2000001000b */
[----:B------:R-:W3:Y:S01]  /*11900*/  LDL.LU R60, [R1+0x71c] ;  /* 0x00071c00013c7983 */ /* 0x000ee20000300800 */
[----:B----4-:R-:W-:-:S03]  /*11910*/  SHF.L.U32 R8, R61, 0x10, RZ ;  /* 0x000000103d087819 */ /* 0x010fc600000006ff */
[----:B------:R-:W4:Y:S01]  /*11920*/  LDL.LU R61, [R1+0x720] ;  /* 0x00072000013d7983 */ /* 0x000f220000300800 */
[----:B------:R-:W-:Y:S01]  /*11930*/  SHF.L.U32 R13, R30, 0x10, RZ ;  /* 0x000000101e0d7819 */ /* 0x000fe200000006ff */
[----:B------:R-:W-:Y:S01]  /*11940*/  FADD.FTZ R12, R12, -UR28 ;  /* 0x8000001c0c0c7e21 */ /* 0x000fe20008010000 */
[----:B------:R-:W-:-:S03]  /*11950*/  FADD.FTZ R14, R7, R14 ;  /* 0x0000000e070e7221 */ /* 0x000fc60000010000 */
[----:B------:R-:W-:Y:S01]  /*11960*/  FADD.FTZ R6, R6, R13 ;  /* 0x0000000d06067221 */ /* 0x000fe20000010000 */
[----:B------:R-:W-:Y:S01]  /*11970*/  FFMA.FTZ R0, R13, R16, R10 ;  /* 0x000000100d007223 */ /* 0x000fe2000001000a */
[----:B------:R-:W-:Y:S01]  /*11980*/  FMUL.FTZ R12, R12, UR16 ;  /* 0x000000100c0c7c20 */ /* 0x000fe20008410000 */
[----:B------:R-:W-:Y:S01]  /*11990*/  FMUL.FTZ R13, R4, R13 ;  /* 0x0000000d040d7220 */ /* 0x000fe20000410000 */
[----:B------:R-:W-:Y:S01]  /*119a0*/  FMUL.FTZ R7, R5, R8 ;  /* 0x0000000805077220 */ /* 0x000fe20000410000 */
[----:B------:R-:W-:Y:S01]  /*119b0*/  FADD.FTZ R17, R17, R8 ;  /* 0x0000000811117221 */ /* 0x000fe20000010000 */
[----:B------:R-:W-:Y:S01]  /*119c0*/  FFMA.FTZ R9, R8, R12, R9 ;  /* 0x0000000c08097223 */ /* 0x000fe20000010009 */
[----:B------:R-:W-:Y:S01]  /*119d0*/  FADD.FTZ R14, R14, R13 ;  /* 0x0000000d0e0e7221 */ /* 0x000fe20000010000 */
[----:B------:R-:W-:Y:S01]  /*119e0*/  FFMA.FTZ R11, R16, R13, R11 ;  /* 0x0000000d100b7223 */ /* 0x000fe2000001000b */
[----:B------:R-:W-:Y:S02]  /*119f0*/  FADD.FTZ R28, R28, -UR28 ;  /* 0x8000001c1c1c7e21 */ /* 0x000fe40008010000 */
[----:B------:R-:W-:Y:S01]  /*11a00*/  FADD.FTZ R14, R7, R14 ;  /* 0x0000000e070e7221 */ /* 0x000fe20000010000 */
[----:B------:R-:W-:Y:S01]  /*11a10*/  FFMA.FTZ R11, R12, R7, R11 ;  /* 0x000000070c0b7223 */ /* 0x000fe2000001000b */
[----:B------:R-:W-:-:S02]  /*11a20*/  SHF.L.U32 R8, R56, 0x10, RZ ;  /* 0x0000001038087819 */ /* 0x000fc400000006ff */
[----:B------:R-:W4:Y:S03]  /*11a30*/  LDL.LU R56, [R1+0x730] ;  /* 0x0007300001387983 */ /* 0x000f260000300800 */
[----:B------:R-:W-:Y:S01]  /*11a40*/  FADD.FTZ R10, R8, -UR28 ;  /* 0x8000001c080a7e21 */ /* 0x000fe20008010000 */
[----:B------:R-:W-:Y:S02]  /*11a50*/  SHF.L.U32 R7, R53, 0x10, RZ ;  /* 0x0000001035077819 */ /* 0x000fe400000006ff */
[----:B------:R-:W4:Y:S01]  /*11a60*/  LDL.LU R53, [R1+0x738] ;  /* 0x0007380001357983 */ /* 0x000f220000300800 */
[----:B------:R-:W-:Y:S01]  /*11a70*/  SHF.L.U32 R8, R25, 0x10, RZ ;  /* 0x0000001019087819 */ /* 0x000fe200000006ff */
[----:B------:R-:W-:Y:S02]  /*11a80*/  FMUL.FTZ R28, R28, UR16 ;  /* 0x000000101c1c7c20 */ /* 0x000fe40008410000 */
[----:B------:R-:W4:Y:S01]  /*11a90*/  LDL.LU R25, [R1+0x734] ;  /* 0x0007340001197983 */ /* 0x000f220000300800 */
[----:B------:R-:W-:Y:S01]  /*11aa0*/  FMUL.FTZ R10, R10, UR16 ;  /* 0x000000100a0a7c20 */ /* 0x000fe20008410000 */
[----:B------:R-:W-:Y:S01]  /*11ab0*/  FADD.FTZ R12, R6, R7 ;  /* 0x00000007060c7221 */ /* 0x000fe20000010000 */
[----:B------:R-:W-:Y:S01]  /*11ac0*/  FFMA.FTZ R13, R7, R28, R0 ;  /* 0x0000001c070d7223 */ /* 0x000fe20000010000 */
[----:B------:R-:W-:Y:S01]  /*11ad0*/  FADD.FTZ R6, R17, R8 ;  /* 0x0000000811067221 */ /* 0x000fe20000010000 */
[----:B------:R-:W-:Y:S01]  /*11ae0*/  FFMA.FTZ R0, R8, R10, R9 ;  /* 0x0000000a08007223 */ /* 0x000fe20000010009 */
[----:B------:R-:W-:Y:S01]  /*11af0*/  FMUL.FTZ R9, R5, R8 ;  /* 0x0000000805097220 */ /* 0x000fe20000410000 */
[----:B--2---:R-:W-:-:S02]  /*11b00*/  SHF.L.U32 R15, R59, 0x10, RZ ;  /* 0x000000103b0f7819 */ /* 0x004fc400000006ff */
[----:B------:R-:W2:Y:S01]  /*11b10*/  LDL.LU R59, [R1+0x73c] ;  /* 0x00073c00013b7983 */ /* 0x000ea20000300800 */
[----:B---3--:R-:W-:-:S03]  /*11b20*/  SHF.L.U32 R16, R60, 0x10, RZ ;  /* 0x000000103c107819 */ /* 0x008fc600000006ff */
[----:B------:R-:W3:Y:S01]  /*11b30*/  LDL.LU R60, [R1+0x740] ;  /* 0x00074000013c7983 */ /* 0x000ee20000300800 */
[----:B----4-:R-:W-:-:S03]  /*11b40*/  SHF.L.U32 R8, R61, 0x10, RZ ;  /* 0x000000103d087819 */ /* 0x010fc600000006ff */
[----:B------:R-:W4:Y:S01]  /*11b50*/  LDL.LU R61, [R1+0x744] ;  /* 0x00074400013d7983 */ /* 0x000f220000300800 */
[----:B------:R-:W-:Y:S01]  /*11b60*/  FMUL.FTZ R7, R4, R7 ;  /* 0x0000000704077220 */ /* 0x000fe20000410000 */
[----:B------:R-:W-:-:S03]  /*11b70*/  FADD.FTZ R15, R15, -UR28 ;  /* 0x8000001c0f0f7e21 */ /* 0x000fc60008010000 */
[----:B------:R-:W-:Y:S01]  /*11b80*/  FFMA.FTZ R11, R28, R7, R11 ;  /* 0x000000071c0b7223 */ /* 0x000fe2000001000b */
[----:B------:R-:W-:-:S03]  /*11b90*/  FADD.FTZ R14, R14, R7 ;  /* 0x000000070e0e7221 */ /* 0x000fc60000010000 */
[----:B------:R-:W-:Y:S01]  /*11ba0*/  FFMA.FTZ R11, R10, R9, R11 ;  /* 0x000000090a0b7223 */ /* 0x000fe2000001000b */
[----:B------:R-:W-:Y:S01]  /*11bb0*/  FMUL.FTZ R10, R15, UR16 ;  /* 0x000000100f0a7c20 */ /* 0x000fe20008410000 */
[----:B------:R-:W-:Y:S01]  /*11bc0*/  FADD.FTZ R14, R9, R14 ;  /* 0x0000000e090e7221 */ /* 0x000fe20000010000 */
[----:B------:R-:W-:Y:S01]  /*11bd0*/  FMUL.FTZ R15, R4, R16 ;  /* 0x00000010040f7220 */ /* 0x000fe20000410000 */
[----:B------:R-:W-:Y:S01]  /*11be0*/  SHF.L.U32 R9, R55, 0x10, RZ ;  /* 0x0000001037097819 */ /* 0x000fe200000006ff */
[----:B------:R-:W-:Y:S02]  /*11bf0*/  FFMA.FTZ R13, R16, R10, R13 ;  /* 0x0000000a100d7223 */ /* 0x000fe4000001000d */
[----:B------:R-:W-:Y:S01]  /*11c00*/  FADD.FTZ R14, R14, R15 ;  /* 0x0000000f0e0e7221 */ /* 0x000fe20000010000 */
[----:B------:R-:W-:Y:S01]  /*11c10*/  FFMA.FTZ R15, R10, R15, R11 ;  /* 0x0000000f0a0f7223 */ /* 0x000fe2000001000b */
[----:B------:R-:W-:Y:S01]  /*11c20*/  FADD.FTZ R8, R8, -UR28 ;  /* 0x8000001c08087e21 */ /* 0x000fe20008010000 */
[----:B------:R-:W-:Y:S01]  /*11c30*/  SHF.L.U32 R10, R57, 0x10, RZ ;  /* 0x00000010390a7819 */ /* 0x000fe200000006ff */
[----:B------:R-:W-:Y:S01]  /*11c40*/  FADD.FTZ R7, R12, R16 ;  /* 0x000000100c077221 */ /* 0x000fe20000010000 */
[----:B------:R-:W-:Y:S01]  /*11c50*/  SHF.L.U32 R16, R54, 0x10, RZ ;  /* 0x0000001036107819 */ /* 0x000fe200000006ff */
[----:B------:R-:W-:Y:S01]  /*11c60*/  FMUL.FTZ R11, R5, R9 ;  /* 0x00000009050b7220 */ /* 0x000fe20000410000 */
[----:B------:R-:W-:Y:S01]  /*11c70*/  FMUL.FTZ R8, R8, UR16 ;  /* 0x0000001008087c20 */ /* 0x000fe20008410000 */
[----:B------:R-:W-:Y:S01]  /*11c80*/  SHF.L.U32 R12, R56, 0x10, RZ ;  /* 0x00000010380c7819 */ /* 0x000fe200000006ff */
[----:B------:R-:W-:Y:S01]  /*11c90*/  FADD.FTZ R10, R10, -UR28 ;  /* 0x8000001c0a0a7e21 */ /* 0x000fe20008010000 */
[----:B------:R-:W-:Y:S01]  /*11ca0*/  FADD.FTZ R14, R11, R14 ;  /* 0x0000000e0b0e7221 */ /* 0x000fe20000010000 */
[----:B------:R-:W-:Y:S01]  /*11cb0*/  FFMA.FTZ R15, R8, R11, R15 ;  /* 0x0000000b080f7223 */ /* 0x000fe2000001000f */
[----:B------:R-:W-:Y:S01]  /*11cc0*/  FMUL.FTZ R17, R4, R16 ;  /* 0x0000001004117220 */ /* 0x000fe20000410000 */
[----:B------:R-:W-:Y:S01]  /*11cd0*/  FMUL.FTZ R10, R10, UR16 ;  /* 0x000000100a0a7c20 */ /* 0x000fe20008410000 */
[----:B------:R-:W-:Y:S01]  /*11ce0*/  FADD.FTZ R12, R12, -UR28 ;  /* 0x8000001c0c0c7e21 */ /* 0x000fe20008010000 */
[----:B------:R-:W-:Y:S01]  /*11cf0*/  SHF.L.U32 R11, R53, 0x10, RZ ;  /* 0x00000010350b7819 */ /* 0x000fe200000006ff */
[----:B------:R-:W-:Y:S01]  /*11d00*/  FADD.FTZ R14, R14, R17 ;  /* 0x000000110e0e7221 */ /* 0x000fe20000010000 */
[----:B------:R-:W-:Y:S01]  /*11d10*/  SHF.L.U32 R18, R25, 0x10, RZ ;  /* 0x0000001019127819 */ /* 0x000fe200000006ff */
[----:B------:R-:W-:-:S02]  /*11d20*/  FFMA.FTZ R17, R10, R17, R15 ;  /* 0x000000110a117223 */ /* 0x000fc4000001000f */
[----:B------:R-:W-:Y:S01]  /*11d30*/  FMUL.FTZ R15, R5, R11 ;  /* 0x0000000b050f7220 */ /* 0x000fe20000410000 */
[----:B------:R-:W-:Y:S01]  /*11d40*/  FMUL.FTZ R12, R12, UR16 ;  /* 0x000000100c0c7c20 */ /* 0x000fe20008410000 */
[----:B------:R-:W-:Y:S01]  /*11d50*/  FFMA.FTZ R0, R9, R8, R0 ;  /* 0x0000000809007223 */ /* 0x000fe20000010000 */
[----:B------:R-:W-:Y:S01]  /*11d60*/  FADD.FTZ R18, R18, -UR28 ;  /* 0x8000001c12127e21 */ /* 0x000fe20008010000 */
        /* <DEDUP_REMOVED lines=8> */
[----:B--2---:R-:W-:-:S05]  /*11df0*/  SHF.L.U32 R20, R59, 0x10, RZ ;  /* 0x000000103b147819 */ /* 0x004fca00000006ff */
[----:B------:R-:W-:Y:S01]  /*11e00*/  FMUL.FTZ R15, R4, R20 ;  /* 0x00000014040f7220 */ /* 0x000fe20000410000 */
[----:B---3--:R-:W-:-:S03]  /*11e10*/  SHF.L.U32 R8, R60, 0x10, RZ ;  /* 0x000000103c087819 */ /* 0x008fc600000006ff */
[----:B------:R-:W-:Y:S01]  /*11e20*/  FADD.FTZ R10, R14, R15 ;  /* 0x0000000f0e0a7221 */ /* 0x000fe20000010000 */
[----:B------:R-:W-:Y:S01]  /*11e30*/  FFMA.FTZ R17, R18, R15, R17 ;  /* 0x0000000f12117223 */ /* 0x000fe20000010011 */
[----:B----4-:R-:W-:Y:S01]  /*11e40*/  SHF.L.U32 R9, R61, 0x10, RZ ;  /* 0x000000103d097819 */ /* 0x010fe200000006ff */
[----:B------:R-:W-:-:S04]  /*11e50*/  FADD.FTZ R8, R8, -UR28 ;  /* 0x8000001c08087e21 */ /* 0x000fc80008010000 */
[----:B------:R-:W-:Y:S01]  /*11e60*/  FMUL.FTZ R15, R5, R9 ;  /* 0x00000009050f7220 */ /* 0x000fe20000410000 */
[----:B------:R-:W-:Y:S01]  /*11e70*/  FMUL.FTZ R14, R8, UR16 ;  /* 0x00000010080e7c20 */ /* 0x000fe20008410000 */
[----:B------:R-:W-:Y:S01]  /*11e80*/  FADD.FTZ R11, R6, R9 ;  /* 0x00000009060b7221 */ /* 0x000fe20000010000 */
[----:B------:R-:W-:Y:S01]  /*11e90*/  FFMA.FTZ R8, R20, R18, R13 ;  /* 0x0000001214087223 */ /* 0x000fe2000001000d */
[----:B------:R-:W-:Y:S01]  /*11ea0*/  FADD.FTZ R12, R15, R10 ;  /* 0x0000000a0f0c7221 */ /* 0x000fe20000010000 */
[----:B------:R-:W-:Y:S01]  /*11eb0*/  FFMA.FTZ R15, R14, R15, R17 ;  /* 0x0000000f0e0f7223 */ /* 0x000fe20000010011 */
[----:B------:R-:W-:Y:S01]  /*11ec0*/  FADD.FTZ R10, R7, R20 ;  /* 0x00000014070a7221 */ /* 0x000fe20000010000 */
[----:B------:R-:W-:Y:S01]  /*11ed0*/  FFMA.FTZ R9, R9, R14, R0 ;  /* 0x0000000e09097223 */ /* 0x000fe20000010000 */
[----:B------:R-:W-:Y:S06]  /*11ee0*/  BRA `(.L_x_169) ;  /* 0x000000b800447947 */ /* 0x000fec0003800000 */
.L_x_168:
[----:B------:R-:W2:Y:S04]  /*11ef0*/  LDL.LU R6, [R1+0x284] ;  /* 0x0002840001067983 */ /* 0x000ea80000300800 */
[----:B------:R-:W3:Y:S04]  /*11f00*/  LDL.LU R18, [R1+0x288] ;  /* 0x0002880001127983 */ /* 0x000ee80000300800 */
[----:B------:R-:W4:Y:S04]  /*11f10*/  LDL.LU R19, [R1+0x28c] ;  /* 0x00028c0001137983 */ /* 0x000f280000300800 */
[----:B------:R-:W4:Y:S04]  /*11f20*/  LDL.LU R22, [R1+0x27c] ;  /* 0x00027c0001167983 */ /* 0x000f280000300800 */
[----:B------:R-:W4:Y:S01]  /*11f30*/  LDL.LU R21, [R1+0x294] ;  /* 0x0002940001157983 */ /* 0x000f220000300800 */
[----:B-----5:R-:W-:-:S03]  /*11f40*/  SHF.L.U32 R20, R61, 0x10, RZ ;  /* 0x000000103d147819 */ /* 0x020fc600000006ff */
[----:B------:R-:W4:Y:S04]  /*11f50*/  LDL.LU R25, [R1+0x2bc] ;  /* 0x0002bc0001197983 */ /* 0x000f280000300800 */
[----:B------:R-:W4:Y:S04]  /*11f60*/  LDL.LU R24, [R1+0x2f4] ;  /* 0x0002f40001187983 */ /* 0x000f280000300800 */
[----:B------:R0:W-:Y:S04]  /*11f70*/  STL [R1+0x770], R52 ;  /* 0x0007703401007387 */ /* 0x0001e80000100800 */
[----:B------:R1:W-:Y:S04]  /*11f80*/  STL [R1+0x76c], R35 ;  /* 0x00076c2301007387 */ /* 0x0003e80000100800 */
[----:B------:R1:W-:Y:S04]  /*11f90*/  STL [R1+0x768], R34 ;  /* 0x0007682201007387 */ /* 0x0003e80000100800 */
[----:B0-----:R-:W4:Y:S04]  /*11fa0*/  LDL.LU R52, [R1+0x2f0] ;  /* 0x0002f00001347983 */ /* 0x001f280000300800 */
[----:B-1----:R-:W4:Y:S01]  /*11fb0*/  LDL.LU R35, [R1+0x3e4] ;  /* 0x0003e40001237983 */ /* 0x002f220000300800 */
[----:B------:R-:W-:-:S02]  /*11fc0*/  SHF.L.U32 R53, R53, 0x10, RZ ;  /* 0x0000001035357819 */ /* 0x000fc400000006ff */
[----:B------:R-:W-:Y:S01]  /*11fd0*/  SHF.L.U32 R54, R54, 0x10, RZ ;  /* 0x0000001036367819 */ /* 0x000fe200000006ff */
[----:B------:R-:W4:Y:S04]  /*11fe0*/  LDL.LU R34, [R1+0x538] ;  /* 0x0005380001227983 */ /* 0x000f280000300800 */
[----:B------:R0:W-:Y:S04]  /*11ff0*/  STL [R1+0x764], R33 ;  /* 0x0007642101007387 */ /* 0x0001e80000100800 */
[----:B------:R1:W-:Y:S01]  /*12000*/  STL [R1+0x760], R32 ;  /* 0x0007602001007387 */ /* 0x0003e20000100800 */
[----:B--2---:R-:W-:-:S02]  /*12010*/  SHF.L.U32 R6, R6, 0x10, RZ ;  /* 0x0000001006067819 */ /* 0x004fc400000006ff */
[----:B---3--:R-:W-:-:S03]  /*12020*/  SHF.L.U32 R18, R18, 0x10, RZ ;  /* 0x0000001012127819 */ /* 0x008fc600000006ff */
[----:B------:R-:W-:Y:S01]  /*12030*/  FADD.FTZ R6, R6, -UR28 ;  /* 0x8000001c06067e21 */ /* 0x000fe20008010000 */
[----:B----4-:R-:W-:-:S03]  /*12040*/  SHF.L.U32 R19, R19, 0x10, RZ ;  /* 0x0000001013137819 */ /* 0x010fc600000006ff */
[----:B------:R-:W-:Y:S01]  /*12050*/  FMUL.FTZ R6, R6, UR16 ;  /* 0x0000001006067c20 */ /* 0x000fe20008410000 */
[----:B------:R-:W-:-:S03]  /*12060*/  SHF.L.U32 R21, R21, 0x10, RZ ;  /* 0x0000001015157819 */ /* 0x000fc600000006ff */
[----:B------:R-:W-:Y:S01]  /*12070*/  FFMA.FTZ R17, R4, R6, R2 ;  /* 0x0000000604117223 */ /* 0x000fe20000010002 */
[----:B------:R-:W-:Y:S01]  /*12080*/  FADD.FTZ R53, R53, -UR28 ;  /* 0x8000001c35357e21 */ /* 0x000fe20008010000 */
[----:B------:R-:W-:Y:S01]  /*12090*/  FADD.FTZ R54, R54, -UR28 ;  /* 0x8000001c36367e21 */ /* 0x000fe20008010000 */
[----:B------:R-:W-:Y:S01]  /*120a0*/  SHF.L.U32 R56, R56, 0x10, RZ ;  /* 0x0000001038387819 */ /* 0x000fe200000006ff */
[----:B------:R-:W-:Y:S01]  /*120b0*/  FMUL.FTZ R7, R17, -1.4426950216293334961 ;  /* 0xbfb8aa3b11077820 */ /* 0x000fe20000410000 */
[----:B------:R-:W-:Y:S01]  /*120c0*/  SHF.L.U32 R55, R55, 0x10, RZ ;  /* 0x0000001037377819 */ /* 0x000fe200000006ff */
[----:B0-----:R-:W2:Y:S04]  /*120d0*/  LDL.LU R33, [R1+0x544] ;  /* 0x0005440001217983 */ /* 0x001ea80000300800 */
[----:B------:R-:W0:Y:S01]  /*120e0*/  MUFU.EX2 R7, R7 ;  /* 0x0000000700077308 */ /* 0x000e220000000800 */
[----:B------:R-:W-:Y:S01]  /*120f0*/  SHF.L.U32 R57, R57, 0x10, RZ ;  /* 0x0000001039397819 */ /* 0x000fe200000006ff */
[----:B-1----:R-:W3:Y:S01]  /*12100*/  LDL.LU R32, [R1+0x508] ;  /* 0x0005080001207983 */ /* 0x002ee20000300800 */
[----:B0-----:R-:W-:-:S06]  /*12110*/  FADD.FTZ R7, R7, 1 ;  /* 0x3f80000007077421 */ /* 0x001fcc0000010000 */
[----:B------:R-:W0:Y:S01]  /*12120*/  MUFU.RCP R7, R7 ;  /* 0x0000000700077308 */ /* 0x000e220000001000 */
[----:B------:R-:W-:-:S04]  /*12130*/  FADD.FTZ R18, R18, -UR28 ;  /* 0x8000001c12127e21 */ /* 0x000fc80008010000 */
[----:B------:R-:W-:Y:S01]  /*12140*/  FMUL.FTZ R23, R18, UR16 ;  /* 0x0000001012177c20 */ /* 0x000fe20008410000 */
[----:B0-----:R-:W-:Y:S01]  /*12150*/  FMUL.FTZ R19, R19, R7 ;  /* 0x0000000713137220 */ /* 0x001fe20000410000 */
[----:B------:R-:W-:-:S04]  /*12160*/  FADD.FTZ R7, -R7, 1 ;  /* 0x3f80000007077421 */ /* 0x000fc80000010100 */
[----:B------:R-:W-:Y:S01]  /*12170*/  FFMA.FTZ R17, R17, R7, 1 ;  /* 0x3f80000011117423 */ /* 0x000fe20000010007 */
[----:B------:R-:W-:-:S04]  /*12180*/  FFMA.FTZ R7, R5, R23, R3 ;  /* 0x0000001705077223 */ /* 0x000fc80000010003 */
[----:B------:R-:W-:-:S06]  /*12190*/  FMUL.FTZ R18, R7, -1.4426950216293334961 ;  /* 0xbfb8aa3b07127820 */ /* 0x000fcc0000410000 */
[----:B------:R-:W0:Y:S02]  /*121a0*/  MUFU.EX2 R18, R18 ;  /* 0x0000001200127308 */ /* 0x000e240000000800 */
[----:B0-----:R-:W-:-:S06]  /*121b0*/  FADD.FTZ R18, R18, 1 ;  /* 0x3f80000012127421 */ /* 0x001fcc0000010000 */
[----:B------:R-:W0:Y:S02]  /*121c0*/  MUFU.RCP R18, R18 ;  /* 0x0000001200127308 */ /* 0x000e240000001000 */
[----:B0-----:R-:W-:Y:S01]  /*121d0*/  FMUL.FTZ R20, R20, R18 ;  /* 0x0000001214147220 */ /* 0x001fe20000410000 */
[----:B------:R-:W-:-:S04]  /*121e0*/  FADD.FTZ R18, -R18, 1 ;  /* 0x3f80000012127421 */ /* 0x000fc80000010100 */
[----:B------:R-:W-:-:S04]  /*121f0*/  FFMA.FTZ R18, R7, R18, 1 ;  /* 0x3f80000007127423 */ /* 0x000fc80000010012 */
[----:B------:R-:W-:Y:S01]  /*12200*/  FMUL.FTZ R61, R20, R18 ;  /* 0x00000012143d7220 */ /* 0x000fe20000410000 */
[----:B------:R-:W-:Y:S02]  /*12210*/  SHF.L.U32 R18, R22, 0x10, RZ ;  /* 0x0000001016127819 */ /* 0x000fe400000006ff */
[----:B------:R-:W4:Y:S01]  /*12220*/  LDL.LU R22, [R1+0x2b8] ;  /* 0x0002b80001167983 */ /* 0x000f220000300800 */
[----:B------:R-:W-:Y:S02]  /*12230*/  FMUL.FTZ R17, R19, R17 ;  /* 0x0000001113117220 */ /* 0x000fe40000410000 */
[----:B------:R-:W-:Y:S02]  /*12240*/  FADD.FTZ R18, R18, -UR28 ;  /* 0x8000001c12127e21 */ /* 0x000fe40008010000 */
[----:B------:R-:W-:Y:S01]  /*12250*/  FMUL.FTZ R19, R4, R17 ;  /* 0x0000001104137220 */ /* 0x000fe20000410000 */
[----:B------:R-:W-:Y:S01]  /*12260*/  FMUL.FTZ R20, R5, R61 ;  /* 0x0000003d05147220 */ /* 0x000fe20000410000 */
[----:B------:R-:W-:-:S02]  /*12270*/  FMUL.FTZ R18, R18, UR16 ;  /* 0x0000001012127c20 */ /* 0x000fc40008410000 */
[----:B------:R-:W-:Y:S01]  /*12280*/  FFMA.FTZ R7, R6, R19, RZ ;  /* 0x0000001306077223 */ /* 0x000fe200000100ff */
[----:B------:R-:W-:Y:S01]  /*12290*/  FADD.FTZ R19, RZ, R19 ;  /* 0x00000013ff137221 */ /* 0x000fe20000010000 */
[----:B------:R0:W-:Y:S02]  /*122a0*/  STL [R1+0x6c0], R23 ;  /* 0x0006c01701007387 */ /* 0x0001e40000100800 */
[----:B------:R-:W-:Y:S01]  /*122b0*/  FFMA.FTZ R7, R23, R20, R7 ;  /* 0x0000001417077223 */ /* 0x000fe20000010007 */
[----:B0-----:R-:W-:Y:S01]  /*122c0*/  FADD.FTZ R23, R20, R19 ;  /* 0x0000001314177221 */ /* 0x001fe20000010000 */
[----:B------:R-:W-:-:S04]  /*122d0*/  FFMA.FTZ R19, R4, R18, R2 ;  /* 0x0000001204137223 */ /* 0x000fc80000010002 */
[----:B------:R-:W-:-:S06]  /*122e0*/  FMUL.FTZ R20, R19, -1.4426950216293334961 ;  /* 0xbfb8aa3b13147820 */ /* 0x000fcc0000410000 */
[----:B------:R-:W0:Y:S02]  /*122f0*/  MUFU.EX2 R20, R20 ;  /* 0x0000001400147308 */ /* 0x000e240000000800 */
[----:B0-----:R-:W-:-:S06]  /*12300*/  FADD.FTZ R20, R20, 1 ;  /* 0x3f80000014147421 */ /* 0x001fcc0000010000 */
[----:B------:R-:W0:Y:S01]  /*12310*/  MUFU.RCP R20, R20 ;  /* 0x0000001400147308 */ /* 0x000e220000001000 */
[----:B------:R-:W-:Y:S01]  /*12320*/  FFMA.FTZ R6, R6, R17, RZ ;  /* 0x0000001106067223 */ /* 0x000fe200000100ff */
[----:B------:R-:W-:Y:S01]  /*12330*/  FADD.FTZ R17, RZ, R17 ;  /* 0x00000011ff117221 */ /* 0x000fe20000010000 */
[----:B------:R1:W-:Y:S04]  /*12340*/  STL [R1+0x754], R23 ;  /* 0x0007541701007387 */ /* 0x0003e80000100800 */
[----:B-1----:R-:W2:Y:S01]  /*12350*/  LDL.LU R23, [R1+0x308] ;  /* 0x0003080001177983 */ /* 0x002ea20000300800 */
[----:B0-----:R-:W-:Y:S01]  /*12360*/  FMUL.FTZ R21, R21, R20 ;  /* 0x0000001415157220 */ /* 0x001fe20000410000 */
[----:B------:R-:W-:-:S04]  /*12370*/  FADD.FTZ R20, -R20, 1 ;  /* 0x3f80000014147421 */ /* 0x000fc80000010100 */
[----:B------:R-:W-:Y:S01]  /*12380*/  FFMA.FTZ R20, R19, R20, 1 ;  /* 0x3f80000013147423 */ /* 0x000fe20000010014 */
[----:B------:R-:W-:-:S03]  /*12390*/  SHF.L.U32 R19, R60, 0x10, RZ ;  /* 0x000000103c137819 */ /* 0x000fc600000006ff */
[----:B------:R-:W-:Y:S02]  /*123a0*/  FMUL.FTZ R20, R21, R20 ;  /* 0x0000001415147220 */ /* 0x000fe40000410000 */
[----:B------:R-:W-:Y:S02]  /*123b0*/  FADD.FTZ R19, R19, -UR28 ;  /* 0x8000001c13137e21 */ /* 0x000fe40008010000 */
[----:B------:R-:W-:Y:S01]  /*123c0*/  FADD.FTZ R17, R17, R20 ;  /* 0x0000001411117221 */ /* 0x000fe20000010000 */
[-C--:B------:R-:W-:Y:S01]  /*123d0*/  FFMA.FTZ R6, R18, R20.reuse, R6 ;  /* 0x0000001412067223 */ /* 0x080fe20000010006 */
[----:B------:R-:W-:-:S03]  /*123e0*/  FMUL.FTZ R60, R4, R20 ;  /* 0x00000014043c7220 */ /* 0x000fc60000410000 */
[----:B------:R0:W-:Y:S04]  /*123f0*/  STL [R1+0x750], R17 ;  /* 0x0007501101007387 */ /* 0x0001e80000100800 */
[----:B------:R1:W-:Y:S01]  /*12400*/  STL [R1+0x74c], R6 ;  /* 0x00074c0601007387 */ /* 0x0003e20000100800 */
[----:B0-----:R-:W-:Y:S01]  /*12410*/  FMUL.FTZ R17, R19, UR16 ;  /* 0x0000001013117c20 */ /* 0x001fe20008410000 */
[----:B-1----:R-:W-:-:S04]  /*12420*/  FFMA.FTZ R6, R18, R60, R7 ;  /* 0x0000003c12067223 */ /* 0x002fc80000010007 */
[----:B------:R-:W-:Y:S01]  /*12430*/  STL [R1+0x6a8], R17 ;  /* 0x0006a81101007387 */ /* 0x000fe20000100800 */
[----:B------:R-:W-:-:S03]  /*12440*/  FFMA.FTZ R7, R5, R17, R3 ;  /* 0x0000001105077223 */ /* 0x000fc60000010003 */
[----:B------:R0:W-:Y:S02]  /*12450*/  STL [R1+0x748], R6 ;  /* 0x0007480601007387 */ /* 0x0001e40000100800 */
[----:B0-----:R-:W-:-:S06]  /*12460*/  FMUL.FTZ R6, R7, -1.4426950216293334961 ;  /* 0xbfb8aa3b07067820 */ /* 0x001fcc0000410000 */
[----:B------:R-:W0:Y:S02]  /*12470*/  MUFU.EX2 R6, R6 ;  /* 0x0000000600067308 */ /* 0x000e240000000800 */
[----:B0-----:R-:W-:Y:S01]  /*12480*/  FADD.FTZ R6, R6, 1 ;  /* 0x3f80000006067421 */ /* 0x001fe20000010000 */
[----:B----4-:R-:W-:Y:S02]  /*12490*/  SHF.L.U32 R17, R22, 0x10, RZ ;  /* 0x0000001016117819 */ /* 0x010fe400000006ff */
[----:B------:R-:W4:Y:S03]  /*124a0*/  LDL.LU R22, [R1+0x30c] ;  /* 0x00030c0001167983 */ /* 0x000f260000300800 */
[----:B------:R-:W0:Y:S01]  /*124b0*/  MUFU.RCP R6, R6 ;  /* 0x0000000600067308 */ /* 0x000e220000001000 */
[----:B------:R-:W-:-:S05]  /*124c0*/  SHF.L.U32 R18, R59, 0x10, RZ ;  /* 0x000000103b127819 */ /* 0x000fca00000006ff */
        /* <DEDUP_REMOVED lines=12> */
[----:B------:R-:W3:Y:S01]  /*12590*/  LDL.LU R25, [R1+0x31c] ;  /* 0x00031c0001197983 */ /* 0x000ee20000300800 */
[----:B------:R-:W-:-:S03]  /*125a0*/  SHF.L.U32 R18, R24, 0x10, RZ ;  /* 0x0000001018127819 */ /* 0x000fc600000006ff */
[----:B------:R-:W3:Y:S02]  /*125b0*/  LDL.LU R24, [R1+0x338] ;  /* 0x0003380001187983 */ /* 0x000ee40000300800 */
[----:B------:R-:W-:Y:S02]  /*125c0*/  FADD.FTZ R18, R18, -UR28 ;  /* 0x8000001c12127e21 */ /* 0x000fe40008010000 */
[----:B------:R1:W-:Y:S01]  /*125d0*/  STL [R1+0x69c], R19 ;  /* 0x00069c1301007387 */ /* 0x0003e20000100800 */
[----:B0-----:R-:W-:Y:S01]  /*125e0*/  FMUL.FTZ R17, R17, R6 ;  /* 0x0000000611117220 */ /* 0x001fe20000410000 */
[----:B------:R-:W-:Y:S01]  /*125f0*/  FADD.FTZ R6, -R6, 1 ;  /* 0x3f80000006067421 */ /* 0x000fe20000010100 */
[----:B-1----:R-:W-:-:S03]  /*12600*/  FMUL.FTZ R19, R18, UR16 ;  /* 0x0000001012137c20 */ /* 0x002fc60008410000 */
[----:B------:R-:W-:Y:S01]  /*12610*/  FFMA.FTZ R6, R7, R6, 1 ;  /* 0x3f80000007067423 */ /* 0x000fe20000010006 */
[----:B------:R-:W-:-:S03]  /*12620*/  FFMA.FTZ R7, R5, R19, R3 ;  /* 0x0000001305077223 */ /* 0x000fc60000010003 */
[----:B------:R-:W-:-:S05]  /*12630*/  FMUL.FTZ R6, R17, R6 ;  /* 0x0000000611067220 */ /* 0x000fca0000410000 */
[----:B------:R0:W-:Y:S02]  /*12640*/  STL [R1+0x45c], R6 ;  /* 0x00045c0601007387 */ /* 0x0001e40000100800 */
[----:B0-----:R-:W-:-:S06]  /*12650*/  FMUL.FTZ R6, R7, -1.4426950216293334961 ;  /* 0xbfb8aa3b07067820 */ /* 0x001fcc0000410000 */
[----:B------:R-:W0:Y:S02]  /*12660*/  MUFU.EX2 R6, R6 ;  /* 0x0000000600067308 */ /* 0x000e240000000800 */
[----:B0-----:R-:W-:-:S06]  /*12670*/  FADD.FTZ R6, R6, 1 ;  /* 0x3f80000006067421 */ /* 0x001fcc0000010000 */
[----:B------:R-:W0:Y:S01]  /*12680*/  MUFU.RCP R6, R6 ;  /* 0x0000000600067308 */ /* 0x000e220000001000 */
[----:B--2---:R-:W-:Y:S02]  /*12690*/  SHF.L.U32 R17, R23, 0x10, RZ ;  /* 0x0000001017117819 */ /* 0x004fe400000006ff */
[----:B------:R-:W2:Y:S03]  /*126a0*/  LDL.LU R23, [R1+0x318] ;  /* 0x0003180001177983 */ /* 0x000ea60000300800 */
[----:B0-----:R-:W-:Y:S01]  /*126b0*/  FMUL.FTZ R17, R17, R6 ;  /* 0x0000000611117220 */ /* 0x001fe20000410000 */
[----:B------:R-:W-:-:S04]  /*126c0*/  FADD.FTZ R6, -R6, 1 ;  /* 0x3f80000006067421 */ /* 0x000fc80000010100 */
[----:B------:R-:W-:-:S04]  /*126d0*/  FFMA.FTZ R6, R7, R6, 1 ;  /* 0x3f80000007067423 */ /* 0x000fc80000010006 */
[----:B------:R-:W-:Y:S01]  /*126e0*/  FMUL.FTZ R6, R17, R6 ;  /* 0x0000000611067220 */ /* 0x000fe20000410000 */
[----:B----4-:R-:W-:Y:S02]  /*126f0*/  SHF.L.U32 R17, R22, 0x10, RZ ;  /* 0x0000001016117819 */ /* 0x010fe400000006ff */
[----:B------:R-:W4:Y:S01]  /*12700*/  LDL.LU R22, [R1+0x35c] ;  /* 0x00035c0001167983 */ /* 0x000f220000300800 */
[----:B------:R-:W-:-:S03]  /*12710*/  SHF.L.U32 R18, R52, 0x10, RZ ;  /* 0x0000001034127819 */ /* 0x000fc600000006ff */
[----:B------:R0:W-:Y:S02]  /*12720*/  STL [R1+0x698], R19 ;  /* 0x0006981301007387 */ /* 0x0001e40000100800 */
[----:B------:R-:W-:Y:S02]  /*12730*/  FADD.FTZ R18, R18, -UR28 ;  /* 0x8000001c12127e21 */ /* 0x000fe40008010000 */
[----:B------:R-:W4:Y:S02]  /*12740*/  LDL.LU R52, [R1+0x33c] ;  /* 0x00033c0001347983 */ /* 0x000f240000300800 */
[----:B0-----:R-:W-:Y:S02]  /*12750*/  FMUL.FTZ R19, R18, UR16 ;  /* 0x0000001012137c20 */ /* 0x001fe40008410000 */
[----:B------:R0:W-:Y:S02]  /*12760*/  STL [R1+0x458], R6 ;  /* 0x0004580601007387 */ /* 0x0001e40000100800 */
[----:B------:R-:W-:-:S04]  /*12770*/  FFMA.FTZ R7, R4, R19, R2 ;  /* 0x0000001304077223 */ /* 0x000fc80000010002 */
[----:B0-----:R-:W-:-:S06]  /*12780*/  FMUL.FTZ R6, R7, -1.4426950216293334961 ;  /* 0xbfb8aa3b07067820 */ /* 0x001fcc0000410000 */
[----:B------:R-:W0:Y:S02]  /*12790*/  MUFU.EX2 R6, R6 ;  /* 0x0000000600067308 */ /* 0x000e240000000800 */
[----:B0-----:R-:W-:-:S06]  /*127a0*/  FADD.FTZ R6, R6, 1 ;  /* 0x3f80000006067421 */ /* 0x001fcc0000010000 */
[----:B------:R-:W0:Y:S01]  /*127b0*/  MUFU.RCP R6, R6 ;  /* 0x0000000600067308 */ /* 0x000e220000001000 */
[----:B---3--:R-:W-:Y:S02]  /*127c0*/  SHF.L.U32 R18, R25, 0x10, RZ ;  /* 0x0000001019127819 */ /* 0x008fe400000006ff */
[----:B------:R-:W3:Y:S01]  /*127d0*/  LDL.LU R25, [R1+0x378] ;  /* 0x0003780001197983 */ /* 0x000ee20000300800 */
[----:B0-----:R-:W-:Y:S01]  /*127e0*/  FMUL.FTZ R17, R17, R6 ;  /* 0x0000000611117220 */ /* 0x001fe20000410000 */
[----:B------:R-:W-:-:S04]  /*127f0*/  FADD.FTZ R6, -R6, 1 ;  /* 0x3f80000006067421 */ /* 0x000fc80000010100 */
[----:B------:R-:W-:-:S04]  /*12800*/  FFMA.FTZ R6, R7, R6, 1 ;  /* 0x3f80000007067423 */ /* 0x000fc80000010006 */
[----:B------:R-:W-:Y:S01]  /*12810*/  FMUL.FTZ R6, R17, R6 ;  /* 0x0000000611067220 */ /* 0x000fe20000410000 */
[----:B------:R-:W-:Y:S02]  /*12820*/  SHF.L.U32 R17, R24, 0x10, RZ ;  /* 0x0000001018117819 */ /* 0x000fe400000006ff */
[----:B------:R-:W3:Y:S01]  /*12830*/  LDL.LU R24, [R1+0x358] ;  /* 0x0003580001187983 */ /* 0x000ee20000300800 */
[----:B------:R-:W-:-:S03]  /*12840*/  FADD.FTZ R18, R18, -UR28 ;  /* 0x8000001c12127e21 */ /* 0x000fc60008010000 */
[----:B------:R0:W-:Y:S02]  /*12850*/  STL [R1+0x690], R19 ;  /* 0x0006901301007387 */ /* 0x0001e40000100800 */
[----:B0-----:R-:W-:-:S04]  /*12860*/  FMUL.FTZ R19, R18, UR16 ;  /* 0x0000001012137c20 */ /* 0x001fc80008410000 */
[----:B------:R-:W-:Y:S01]  /*12870*/  FFMA.FTZ R7, R5, R19, R3 ;  /* 0x0000001305077223 */ /* 0x000fe20000010003 */
[----:B------:R0:W-:Y:S01]  /*12880*/  STL [R1+0x684], R19 ;  /* 0x0006841301007387 */ /* 0x0001e20000100800 */
[----:B--2---:R-:W-:-:S03]  /*12890*/  SHF.L.U32 R18, R23, 0x10, RZ ;  /* 0x0000001017127819 */ /* 0x004fc600000006ff */
[----:B------:R-:W2:Y:S02]  /*128a0*/  LDL.LU R23, [R1+0x390] ;  /* 0x0003900001177983 */ /* 0x000ea40000300800 */
[----:B------:R-:W-:-:S04]  /*128b0*/  FADD.FTZ R18, R18, -UR28 ;  /* 0x8000001c12127e21 */ /* 0x000fc80008010000 */
[----:B0-----:R-:W-:Y:S01]  /*128c0*/  FMUL.FTZ R19, R18, UR16 ;  /* 0x0000001012137c20 */ /* 0x001fe20008410000 */
[----:B------:R0:W-:Y:S02]  /*128d0*/  STL [R1+0x454], R6 ;  /* 0x0004540601007387 */ /* 0x0001e40000100800 */
[----:B0-----:R-:W-:-:S06]  /*128e0*/  FMUL.FTZ R6, R7, -1.4426950216293334961 ;  /* 0xbfb8aa3b07067820 */ /* 0x001fcc0000410000 */
[----:B------:R-:W0:Y:S02]  /*128f0*/  MUFU.EX2 R6, R6 ;  /* 0x0000000600067308 */ /* 0x000e240000000800 */
[----:B0-----:R-:W-:-:S06]  /*12900*/  FADD.FTZ R6, R6, 1 ;  /* 0x3f80000006067421 */ /* 0x001fcc0000010000 */
[----:B------:R-:W0:Y:S01]  /*12910*/  MUFU.RCP R6, R6 ;  /* 0x0000000600067308 */ /* 0x000e220000001000 */
[----:B----4-:R-:W-:Y:S02]  /*12920*/  SHF.L.U32 R18, R22, 0x10, RZ ;  /* 0x0000001016127819 */ /* 0x010fe400000006ff */
[----:B------:R-:W4:Y:S01]  /*12930*/  LDL.LU R22, [R1+0x3b4] ;  /* 0x0003b40001167983 */ /* 0x000f220000300800 */
[----:B0-----:R-:W-:Y:S01]  /*12940*/  FMUL.FTZ R17, R17, R6 ;  /* 0x0000000611117220 */ /* 0x001fe20000410000 */
[----:B------:R-:W-:-:S04]  /*12950*/  FADD.FTZ R6, -R6, 1 ;  /* 0x3f80000006067421 */ /* 0x000fc80000010100 */
        /* <DEDUP_REMOVED lines=8> */
[----:B------:R-:W-:Y:S02]  /*129e0*/  SHF.L.U32 R17, R52, 0x10, RZ ;  /* 0x0000001034117819 */ /* 0x000fe400000006ff */
[----:B------:R-:W4:Y:S01]  /*129f0*/  LDL.LU R52, [R1+0x394] ;  /* 0x0003940001347983 */ /* 0x000f220000300800 */
[----:B------:R-:W-:-:S03]  /*12a00*/  FADD.FTZ R18, R18, -UR28 ;  /* 0x8000001c12127e21 */ /* 0x000fc60008010000 */
        /* <DEDUP_REMOVED lines=12> */
[----:B---3--:R-:W-:Y:S02]  /*12ad0*/  SHF.L.U32 R17, R25, 0x10, RZ ;  /* 0x0000001019117819 */ /* 0x008fe400000006ff */
[----:B------:R-:W3:Y:S01]  /*12ae0*/  LDL.LU R25, [R1+0x37c] ;  /* 0x00037c0001197983 */ /* 0x000ee20000300800 */
[----:B------:R-:W-:-:S03]  /*12af0*/  SHF.L.U32 R18, R24, 0x10, RZ ;  /* 0x0000001018127819 */ /* 0x000fc600000006ff */
[----:B------:R1:W-:Y:S02]  /*12b00*/  STL [R1+0x678], R19 ;  /* 0x0006781301007387 */ /* 0x0003e40000100800 */
[----:B------:R-:W-:Y:S02]  /*12b10*/  FADD.FTZ R18, R18, -UR28 ;  /* 0x8000001c12127e21 */ /* 0x000fe40008010000 */
[----:B------:R-:W3:Y:S01]  /*12b20*/  LDL.LU R24, [R1+0x3c8] ;  /* 0x0003c80001187983 */ /* 0x000ee20000300800 */
        /* <DEDUP_REMOVED lines=20> */
[----:B------:R-:W4:Y:S02]  /*12c70*/  LDL.LU R52, [R1+0x3e0] ;  /* 0x0003e00001347983 */ /* 0x000f240000300800 */
[----:B------:R-:W-:Y:S02]  /*12c80*/  FADD.FTZ R18, R18, -UR28 ;  /* 0x8000001c12127e21 */ /* 0x000fe40008010000 */
[----:B------:R0:W-:Y:S02]  /*12c90*/  STL [R1+0x66c], R19 ;  /* 0x00066c1301007387 */ /* 0x0001e40000100800 */
[----:B0-----:R-:W-:Y:S02]  /*12ca0*/  FMUL.FTZ R19, R18, UR16 ;  /* 0x0000001012137c20 */ /* 0x001fe40008410000 */
[----:B------:R0:W-:Y:S02]  /*12cb0*/  STL [R1+0x434], R6 ;  /* 0x0004340601007387 */ /* 0x0001e40000100800 */
[----:B------:R-:W-:-:S04]  /*12cc0*/  FFMA.FTZ R7, R5, R19, R3 ;  /* 0x0000001305077223 */ /* 0x000fc80000010003 */
[----:B0-----:R-:W-:-:S06]  /*12cd0*/  FMUL.FTZ R6, R7, -1.4426950216293334961 ;  /* 0xbfb8aa3b07067820 */ /* 0x001fcc0000410000 */
[----:B------:R-:W0:Y:S01]  /*12ce0*/  MUFU.EX2 R6, R6 ;  /* 0x0000000600067308 */ /* 0x000e220000000800 */
[----:B---3--:R-:W-:Y:S02]  /*12cf0*/  SHF.L.U32 R18, R25, 0x10, RZ ;  /* 0x0000001019127819 */ /* 0x008fe400000006ff */
[----:B------:R-:W3:Y:S01]  /*12d00*/  LDL.LU R25, [R1+0x40c] ;  /* 0x00040c0001197983 */ /* 0x000ee20000300800 */
[----:B0-----:R-:W-:-:S06]  /*12d10*/  FADD.FTZ R6, R6, 1 ;  /* 0x3f80000006067421 */ /* 0x001fcc0000010000 */
[----:B------:R-:W0:Y:S01]  /*12d20*/  MUFU.RCP R6, R6 ;  /* 0x0000000600067308 */ /* 0x000e220000001000 */
[----:B------:R-:W-:Y:S01]  /*12d30*/  FADD.FTZ R18, R18, -UR28 ;  /* 0x8000001c12127e21 */ /* 0x000fe20008010000 */
[----:B------:R1:W-:Y:S01]  /*12d40*/  STL [R1+0x664], R19 ;  /* 0x0006641301007387 */ /* 0x0003e20000100800 */
[----:B0-----:R-:W-:Y:S01]  /*12d50*/  FMUL.FTZ R17, R17, R6 ;  /* 0x0000000611117220 */ /* 0x001fe20000410000 */
[----:B------:R-:W-:-:S04]  /*12d60*/  FADD.FTZ R6, -R6, 1 ;  /* 0x3f80000006067421 */ /* 0x000fc80000010100 */
[----:B------:R-:W-:-:S04]  /*12d70*/  FFMA.FTZ R6, R7, R6, 1 ;  /* 0x3f80000007067423 */ /* 0x000fc80000010006 */
[----:B------:R-:W-:Y:S01]  /*12d80*/  FMUL.FTZ R6, R17, R6 ;  /* 0x0000000611067220 */ /* 0x000fe20000410000 */
[----:B------:R-:W-:Y:S02]  /*12d90*/  SHF.L.U32 R17, R24, 0x10, RZ ;  /* 0x0000001018117819 */ /* 0x000fe400000006ff */
[----:B------:R-:W3:Y:S01]  /*12da0*/  LDL.LU R24, [R1+0x424] ;  /* 0x0004240001187983 */ /* 0x000ee20000300800 */
[----:B-1----:R-:W-:-:S04]  /*12db0*/  FMUL.FTZ R19, R18, UR16 ;  /* 0x0000001012137c20 */ /* 0x002fc80008410000 */
[----:B------:R-:W-:Y:S01]  /*12dc0*/  FFMA.FTZ R7, R4, R19, R2 ;  /* 0x0000001304077223 */ /* 0x000fe20000010002 */
[----:B------:R0:W-:Y:S01]  /*12dd0*/  STL [R1+0x658], R19 ;  /* 0x0006581301007387 */ /* 0x0001e20000100800 */
[----:B--2---:R-:W-:-:S03]  /*12de0*/  SHF.L.U32 R18, R23, 0x10, RZ ;  /* 0x0000001017127819 */ /* 0x004fc600000006ff */
[----:B------:R-:W2:Y:S02]  /*12df0*/  LDL.LU R23, [R1+0x21c] ;  /* 0x00021c0001177983 */ /* 0x000ea40000300800 */
[----:B------:R-:W-:-:S04]  /*12e00*/  FADD.FTZ R18, R18, -UR28 ;  /* 0x8000001c12127e21 */ /* 0x000fc80008010000 */
[----:B0-----:R-:W-:Y:S01]  /*12e10*/  FMUL.FTZ R19, R18, UR16 ;  /* 0x0000001012137c20 */ /* 0x001fe20008410000 */
[----:B----4-:R-:W-:Y:S02]  /*12e20*/  SHF.L.U32 R18, R22, 0x10, RZ ;  /* 0x0000001016127819 */ /* 0x010fe400000006ff */
[----:B------:R-:W4:Y:S04]  /*12e30*/  LDL.LU R22, [R1+0x220] ;  /* 0x0002200001167983 */ /* 0x000f280000300800 */
[----:B------:R0:W-:Y:S02]  /*12e40*/  STL [R1+0x430], R6 ;  /* 0x0004300601007387 */ /* 0x0001e40000100800 */
[----:B0-----:R-:W-:-:S06]  /*12e50*/  FMUL.FTZ R6, R7, -1.4426950216293334961 ;  /* 0xbfb8aa3b07067820 */ /* 0x001fcc0000410000 */
[----:B------:R-:W0:Y:S02]  /*12e60*/  MUFU.EX2 R6, R6 ;  /* 0x0000000600067308 */ /* 0x000e240000000800 */
[----:B0-----:R-:W-:-:S06]  /*12e70*/  FADD.FTZ R6, R6, 1 ;  /* 0x3f80000006067421 */ /* 0x001fcc0000010000 */
[----:B------:R-:W0:Y:S02]  /*12e80*/  MUFU.RCP R6, R6 ;  /* 0x0000000600067308 */ /* 0x000e240000001000 */
[----:B0-----:R-:W-:Y:S01]  /*12e90*/  FMUL.FTZ R17, R17, R6 ;  /* 0x0000000611117220 */ /* 0x001fe20000410000 */
[----:B------:R-:W-:-:S04]  /*12ea0*/  FADD.FTZ R6, -R6, 1 ;  /* 0x3f80000006067421 */ /* 0x000fc80000010100 */
[----:B------:R-:W-:Y:S01]  /*12eb0*/  FFMA.FTZ R6, R7, R6, 1 ;  /* 0x3f80000007067423 */ /* 0x000fe20000010006 */
[----:B------:R-:W-:-:S03]  /*12ec0*/  FFMA.FTZ R7, R5, R19, R3 ;  /* 0x0000001305077223 */ /* 0x000fc60000010003 */
[----:B------:R-:W-:Y:S01]  /*12ed0*/  FMUL.FTZ R6, R17, R6 ;  /* 0x0000000611067220 */ /* 0x000fe20000410000 */
[----:B------:R-:W-:Y:S02]  /*12ee0*/  SHF.L.U32 R17, R52, 0x10, RZ ;  /* 0x0000001034117819 */ /* 0x000fe400000006ff */
[----:B------:R-:W4:Y:S04]  /*12ef0*/  LDL.LU R52, [R1+0x224] ;  /* 0x0002240001347983 */ /* 0x000f280000300800 */
[----:B------:R0:W-:Y:S02]  /*12f00*/  STL [R1+0x42c], R6 ;  /* 0x00042c0601007387 */ /* 0x0001e40000100800 */
[----:B0-----:R-:W-:-:S06]  /*12f10*/  FMUL.FTZ R6, R7, -1.4426950216293334961 ;  /* 0xbfb8aa3b07067820 */ /* 0x001fcc0000410000 */
[----:B------:R-:W0:Y:S02]  /*12f20*/  MUFU.EX2 R6, R6 ;  /* 0x0000000600067308 */ /* 0x000e240000000800 */
[----:B0-----:R-:W-:-:S06]  /*12f30*/  FADD.FTZ R6, R6, 1 ;  /* 0x3f80000006067421 */ /* 0x001fcc0000010000 */
[----:B------:R-:W0:Y:S01]  /*12f40*/  MUFU.RCP R6, R6 ;  /* 0x0000000600067308 */ /* 0x000e220000001000 */
[----:B------:R-:W-:Y:S01]  /*12f50*/  FADD.FTZ R18, R18, -UR28 ;  /* 0x8000001c12127e21 */ /* 0x000fe20008010000 */
[----:B------:R1:W-:Y:S01]  /*12f60*/  STL [R1+0x654], R19 ;  /* 0x0006541301007387 */ /* 0x0003e20000100800 */
[----:B0-----:R-:W-:Y:S01]  /*12f70*/  FMUL.FTZ R17, R17, R6 ;  /* 0x0000000611117220 */ /* 0x001fe20000410000 */
[----:B------:R-:W-:Y:S01]  /*12f80*/  FADD.FTZ R6, -R6, 1 ;  /* 0x3f80000006067421 */ /* 0x000fe20000010100 */
[----:B-1----:R-:W-:-:S03]  /*12f90*/  FMUL.FTZ R19, R18, UR16 ;  /* 0x0000001012137c20 */ /* 0x002fc60008410000 */
[----:B------:R-:W-:Y:S01]  /*12fa0*/  FFMA.FTZ R6, R7, R6, 1 ;  /* 0x3f80000007067423 */ /* 0x000fe20000010006 */
[----:B---3--:R-:W-:Y:S01]  /*12fb0*/  SHF.L.U32 R18, R25, 0x10, RZ ;  /* 0x0000001019127819 */ /* 0x008fe200000006ff */
[----:B------:R-:W-:Y:S01]  /*12fc0*/  FFMA.FTZ R7, R4, R19, R2 ;  /* 0x0000001304077223 */ /* 0x000fe20000010002 */
[----:B------:R-:W3:Y:S01]  /*12fd0*/  LDL.LU R25, [R1+0x228] ;  /* 0x0002280001197983 */ /* 0x000ee20000300800 */
[----:B------:R-:W-:-:S05]  /*12fe0*/  FMUL.FTZ R6, R17, R6 ;  /* 0x0000000611067220 */ /* 0x000fca0000410000 */
[----:B------:R0:W-:Y:S02]  /*12ff0*/  STL [R1+0x428], R6 ;  /* 0x0004280601007387 */ /* 0x0001e40000100800 */
[----:B0-----:R-:W-:-:S06]  /*13000*/  FMUL.FTZ R6, R7, -1.4426950216293334961 ;  /* 0xbfb8aa3b07067820 */ /* 0x001fcc0000410000 */
[----:B------:R-:W0:Y:S02]  /*13010*/  MUFU.EX2 R6, R6 ;  /* 0x0000000600067308 */ /* 0x000e240000000800 */
[----:B0-----:R-:W-:-:S06]  /*13020*/  FADD.FTZ R6, R6, 1 ;  /* 0x3f80000006067421 */ /* 0x001fcc0000010000 */
[----:B------:R-:W0:Y:S01]  /*13030*/  MUFU.RCP R6, R6 ;  /* 0x0000000600067308 */ /* 0x000e220000001000 */
[----:B------:R-:W-:Y:S01]  /*13040*/  SHF.L.U32 R17, R35, 0x10, RZ ;  /* 0x0000001023117819 */ /* 0x000fe200000006ff */
[----:B------:R-:W-:Y:S01]  /*13050*/  FADD.FTZ R18, R18, -UR28 ;  /* 0x8000001c12127e21 */ /* 0x000fe20008010000 */
[----:B------:R1:W-:Y:S01]  /*13060*/  STL [R1+0x648], R19 ;  /* 0x0006481301007387 */ /* 0x0003e20000100800 */
[----:B------:R-:W-:Y:S01]  /*13070*/  FADD.FTZ R55, R55, -UR28 ;  /* 0x8000001c37377e21 */ /* 0x000fe20008010000 */
[----:B------:R-:W-:Y:S02]  /*13080*/  SHF.L.U32 R58, R58, 0x10, RZ ;  /* 0x000000103a3a7819 */ /* 0x000fe400000006ff */
[----:B------:R-:W-:Y:S01]  /*13090*/  SHF.L.U32 R0, R0, 0x10, RZ ;  /* 0x0000001000007819 */ /* 0x000fe200000006ff */
[----:B------:R-:W3:Y:S01]  /*130a0*/  LDL.LU R35, [R1+0x59c] ;  /* 0x00059c0001237983 */ /* 0x000ee20000300800 */
[----:B0-----:R-:W-:Y:S01]  /*130b0*/  FMUL.FTZ R17, R17, R6 ;  /* 0x0000000611117220 */ /* 0x001fe20000410000 */
[----:B------:R-:W-:-:S04]  /*130c0*/  FADD.FTZ R6, -R6, 1 ;  /* 0x3f80000006067421 */ /* 0x000fc80000010100 */
[----:B------:R-:W-:-:S04]  /*130d0*/  FFMA.FTZ R6, R7, R6, 1 ;  /* 0x3f80000007067423 */ /* 0x000fc80000010006 */
[----:B------:R-:W-:Y:S01]  /*130e0*/  FMUL.FTZ R6, R17, R6 ;  /* 0x0000000611067220 */ /* 0x000fe20000410000 */
[----:B------:R-:W-:Y:S02]  /*130f0*/  SHF.L.U32 R17, R24, 0x10, RZ ;  /* 0x0000001018117819 */ /* 0x000fe400000006ff */
[----:B------:R-:W3:Y:S01]  /*13100*/  LDL.LU R24, [R1+0x214] ;  /* 0x0002140001187983 */ /* 0x000ee20000300800 */
[----:B-1----:R-:W-:Y:S01]  /*13110*/  FMUL.FTZ R19, R18, UR16 ;  /* 0x0000001012137c20 */ /* 0x002fe20008410000 */
[----:B--2---:R-:W-:Y:S02]  /*13120*/  SHF.L.U32 R18, R23, 0x10, RZ ;  /* 0x0000001017127819 */ /* 0x004fe400000006ff */
[----:B------:R-:W-:Y:S03]  /*13130*/  STL [R1+0x41c], R6 ;  /* 0x00041c0601007387 */ /* 0x000fe60000100800 */
[----:B------:R-:W-:Y:S01]  /*13140*/  FADD.FTZ R18, R18, -UR28 ;  /* 0x8000001c12127e21 */ /* 0x000fe20008010000 */
[----:B------:R0:W-:Y:S01]  /*13150*/  STL [R1+0x644], R19 ;  /* 0x0006441301007387 */ /* 0x0001e20000100800 */
[----:B------:R-:W-:-:S03]  /*13160*/  FFMA.FTZ R7, R5, R19, R3 ;  /* 0x0000001305077223 */ /* 0x000fc60000010003 */
[----:B------:R-:W2:Y:S01]  /*13170*/  LDL.LU R23, [R1+0x210] ;  /* 0x0002100001177983 */ /* 0x000ea20000300800 */
[----:B0-----:R-:W-:Y:S01]  /*13180*/  FMUL.FTZ R19, R18, UR16 ;  /* 0x0000001012137c20 */ /* 0x001fe20008410000 */
[----:B------:R-:W-:Y:S01]  /*13190*/  FMUL.FTZ R6, R7, -1.4426950216293334961 ;  /* 0xbfb8aa3b07067820 */ /* 0x000fe20000410000 */
[----:B----4-:R-:W-:Y:S02]  /*131a0*/  SHF.L.U32 R18, R22, 0x10, RZ ;  /* 0x0000001016127819 */ /* 0x010fe400000006ff */
[----:B------:R-:W4:Y:S03]  /*131b0*/  LDL.LU R22, [R1+0x218] ;  /* 0x0002180001167983 */ /* 0x000f260000300800 */
[----:B------:R-:W0:Y:S02]  /*131c0*/  MUFU.EX2 R6, R6 ;  /* 0x0000000600067308 */ /* 0x000e240000000800 */
[----:B0-----:R-:W-:-:S06]  /*131d0*/  FADD.FTZ R6, R6, 1 ;  /* 0x3f80000006067421 */ /* 0x001fcc0000010000 */
[----:B------:R-:W0:Y:S02]  /*131e0*/  MUFU.RCP R6, R6 ;  /* 0x0000000600067308 */ /* 0x000e240000001000 */
        /* <DEDUP_REMOVED lines=13> */
[----:B------:R-:W-:-:S03]  /*132c0*/  FADD.FTZ R58, R58, -UR28 ;  /* 0x8000001c3a3a7e21 */ /* 0x000fc60008010000 */
[----:B------:R-:W2:Y:S01]  /*132d0*/  LDL.LU R52, [R1+0x278] ;  /* 0x0002780001347983 */ /* 0x000ea20000300800 */
        /* <DEDUP_REMOVED lines=11> */
[----:B---3--:R-:W-:Y:S01]  /*13390*/  SHF.L.U32 R17, R25, 0x10, RZ ;  /* 0x0000001019117819 */ /* 0x008fe200000006ff */
[----:B------:R-:W-:Y:S01]  /*133a0*/  FMUL.FTZ R18, R53, UR16 ;  /* 0x0000001035127c20 */ /* 0x000fe20008410000 */
[----:B------:R-:W3:Y:S03]  /*133b0*/  LDL.LU R25, [R1+0x408] ;  /* 0x0004080001197983 */ /* 0x000ee60000300800 */
        /* <DEDUP_REMOVED lines=11> */
[----:B------:R2:W-:Y:S04]  /*13470*/  STL [R1+0x634], R18 ;  /* 0x0006341201007387 */ /* 0x0005e80000100800 */
[----:B------:R-:W3:Y:S01]  /*13480*/  LDL.LU R24, [R1+0x550] ;  /* 0x0005500001187983 */ /* 0x000ee20000300800 */
[----:B0-----:R-:W-:Y:S01]  /*13490*/  FMUL.FTZ R17, R17, R6 ;  /* 0x0000000611117220 */ /* 0x001fe20000410000 */
[----:B------:R-:W-:-:S04]  /*134a0*/  FADD.FTZ R6, -R6, 1 ;  /* 0x3f80000006067421 */ /* 0x000fc80000010100 */
[----:B------:R-:W-:-:S04]  /*134b0*/  FFMA.FTZ R6, R7, R6, 1 ;  /* 0x3f80000007067423 */ /* 0x000fc80000010006 */
[----:B------:R-:W-:Y:S01]  /*134c0*/  FMUL.FTZ R6, R17, R6 ;  /* 0x0000000611067220 */ /* 0x000fe20000410000 */
[----:B----4-:R-:W-:Y:S02]  /*134d0*/  SHF.L.U32 R17, R22, 0x10, RZ ;  /* 0x0000001016117819 */ /* 0x010fe400000006ff */
[----:B------:R-:W4:Y:S01]  /*134e0*/  LDL.LU R22, [R1+0x3cc] ;  /* 0x0003cc0001167983 */ /* 0x000f220000300800 */
[----:B--2---:R-:W-:-:S03]  /*134f0*/  SHF.L.U32 R18, R23, 0x10, RZ ;  /* 0x0000001017127819 */ /* 0x004fc600000006ff */
[----:B------:R-:W2:Y:S02]  /*13500*/  LDL.LU R23, [R1+0x524] ;  /* 0x0005240001177983 */ /* 0x000ea40000300800 */
[----:B------:R-:W-:Y:S02]  /*13510*/  FADD.FTZ R18, R18, -UR28 ;  /* 0x8000001c12127e21 */ /* 0x000fe40008010000 */
[----:B------:R0:W-:Y:S02]  /*13520*/  STL [R1+0x638], R19 ;  /* 0x0006381301007387 */ /* 0x0001e40000100800 */
[----:B0-----:R-:W-:Y:S02]  /*13530*/  FMUL.FTZ R19, R18, UR16 ;  /* 0x0000001012137c20 */ /* 0x001fe40008410000 */
[----:B------:R0:W-:Y:S02]  /*13540*/  STL [R1+0x3bc], R6 ;  /* 0x0003bc0601007387 */ /* 0x0001e40000100800 */
[----:B------:R-:W-:-:S04]  /*13550*/  FFMA.FTZ R7, R5, R19, R3 ;  /* 0x0000001305077223 */ /* 0x000fc80000010003 */
[----:B0-----:R-:W-:-:S06]  /*13560*/  FMUL.FTZ R6, R7, -1.4426950216293334961 ;  /* 0xbfb8aa3b07067820 */ /* 0x001fcc0000410000 */
        /* <DEDUP_REMOVED lines=25> */
[----:B------:R1:W-:Y:S02]  /*13700*/  STL [R1+0x628], R17 ;  /* 0x0006281101007387 */ /* 0x0003e40000100800 */
[----:B-1----:R-:W-:Y:S01]  /*13710*/  FMUL.FTZ R17, R58, UR16 ;  /* 0x000000103a117c20 */ /* 0x002fe20008410000 */
[----:B0-----:R-:W-:Y:S01]  /*13720*/  FMUL.FTZ R57, R57, R6 ;  /* 0x0000000639397220 */ /* 0x001fe20000410000 */
[----:B------:R-:W-:-:S04]  /*13730*/  FADD.FTZ R6, -R6, 1 ;  /* 0x3f80000006067421 */ /* 0x000fc80000010100 */
[----:B------:R-:W-:Y:S01]  /*13740*/  FFMA.FTZ R6, R7, R6, 1 ;  /* 0x3f80000007067423 */ /* 0x000fe20000010006 */
[----:B------:R-:W-:-:S03]  /*13750*/  FFMA.FTZ R7, R4, R17, R2 ;  /* 0x0000001104077223 */ /* 0x000fc60000010002 */
[----:B------:R-:W-:-:S05]  /*13760*/  FMUL.FTZ R6, R57, R6 ;  /* 0x0000000639067220 */ /* 0x000fca0000410000 */
[----:B------:R0:W-:Y:S02]  /*13770*/  STL [R1+0x214], R6 ;  /* 0x0002140601007387 */ /* 0x0001e40000100800 */
[----:B0-----:R-:W-:-:S06]  /*13780*/  FMUL.FTZ R6, R7, -1.4426950216293334961 ;  /* 0xbfb8aa3b07067820 */ /* 0x001fcc0000410000 */
[----:B------:R-:W0:Y:S01]  /*13790*/  MUFU.EX2 R6, R6 ;  /* 0x0000000600067308 */ /* 0x000e220000000800 */
[----:B------:R-:W-:Y:S04]  /*137a0*/  STL [R1+0x62c], R18 ;  /* 0x00062c1201007387 */ /* 0x000fe80000100800 */
[----:B------:R3:W-:Y:S01]  /*137b0*/  STL [R1+0x624], R17 ;  /* 0x0006241101007387 */ /* 0x0007e20000100800 */
[----:B0-----:R-:W-:Y:S01]  /*137c0*/  FADD.FTZ R6, R6, 1 ;  /* 0x3f80000006067421 */ /* 0x001fe20000010000 */
[----:B---3--:R-:W-:Y:S02]  /*137d0*/  SHF.L.U32 R17, R25, 0x10, RZ ;  /* 0x0000001019117819 */ /* 0x008fe400000006ff */
[----:B------:R-:W3:Y:S03]  /*137e0*/  LDL.LU R25, [R1+0x534] ;  /* 0x0005340001197983 */ /* 0x000ee60000300800 */
[----:B------:R-:W0:Y:S01]  /*137f0*/  MUFU.RCP R6, R6 ;  /* 0x0000000600067308 */ /* 0x000e220000001000 */
[----:B------:R1:W-:Y:S01]  /*13800*/  STL [R1+0x630], R19 ;  /* 0x0006301301007387 */ /* 0x0003e20000100800 */
[----:B0-----:R-:W-:Y:S01]  /*13810*/  FMUL.FTZ R17, R17, R6 ;  /* 0x0000000611117220 */ /* 0x001fe20000410000 */
[----:B------:R-:W-:Y:S01]  /*13820*/  FADD.FTZ R6, -R6, 1 ;  /* 0x3f80000006067421 */ /* 0x000fe20000010100 */
[----:B----4-:R-:W-:-:S02]  /*13830*/  SHF.L.U32 R18, R22, 0x10, RZ ;  /* 0x0000001016127819 */ /* 0x010fc400000006ff */
[----:B------:R-:W4:Y:S01]  /*13840*/  LDL.LU R22, [R1+0x554] ;  /* 0x0005540001167983 */ /* 0x000f220000300800 */
[----:B------:R-:W-:Y:S02]  /*13850*/  FFMA.FTZ R6, R7, R6, 1 ;  /* 0x3f80000007067423 */ /* 0x000fe40000010006 */
[----:B------:R-:W-:Y:S02]  /*13860*/  FADD.FTZ R18, R18, -UR28 ;  /* 0x8000001c12127e21 */ /* 0x000fe40008010000 */
[----:B------:R-:W-:Y:S02]  /*13870*/  FMUL.FTZ R6, R17, R6 ;  /* 0x0000000611067220 */ /* 0x000fe40000410000 */
[----:B-1----:R-:W-:-:S04]  /*13880*/  FMUL.FTZ R19, R18, UR16 ;  /* 0x0000001012137c20 */ /* 0x002fc80008410000 */
[----:B------:R-:W-:Y:S01]  /*13890*/  FFMA.FTZ R7, R5, R19, R3 ;  /* 0x0000001305077223 */ /* 0x000fe20000010003 */
[----:B------:R0:W-:Y:S03]  /*138a0*/  STL [R1+0x218], R6 ;  /* 0x0002180601007387 */ /* 0x0001e60000100800 */
        /* <DEDUP_REMOVED lines=8> */
[----:B------:R-:W-:Y:S01]  /*13930*/  FFMA.FTZ R6, R7, R6, 1 ;  /* 0x3f80000007067423 */ /* 0x000fe20000010006 */
[----:B------:R-:W-:Y:S02]  /*13940*/  SHF.L.U32 R7, R24, 0x10, RZ ;  /* 0x0000001018077819 */ /* 0x000fe400000006ff */
[----:B------:R-:W2:Y:S01]  /*13950*/  LDL.LU R24, [R1+0x598] ;  /* 0x0005980001187983 */ /* 0x000ea20000300800 */
[----:B------:R-:W-:-:S04]  /*13960*/  FADD.FTZ R0, R0, -UR28 ;  /* 0x8000001c00007e21 */ /* 0x000fc80008010000 */
[----:B------:R-:W-:Y:S01]  /*13970*/  FMUL.FTZ R18, R0, UR16 ;  /* 0x0000001000127c20 */ /* 0x000fe20008410000 */
[----:B------:R-:W-:-:S03]  /*13980*/  FMUL.FTZ R0, R17, R6 ;  /* 0x0000000611007220 */ /* 0x000fc60000410000 */
[----:B------:R-:W-:Y:S02]  /*13990*/  FFMA.FTZ R6, R4, R18, R2 ;  /* 0x0000001204067223 */ /* 0x000fe40000010002 */
[----:B------:R0:W-:Y:S02]  /*139a0*/  STL [R1+0x21c], R0 ;  /* 0x00021c0001007387 */ /* 0x0001e40000100800 */
[----:B0-----:R-:W-:-:S06]  /*139b0*/  FMUL.FTZ R0, R6, -1.4426950216293334961 ;  /* 0xbfb8aa3b06007820 */ /* 0x001fcc0000410000 */
[----:B------:R-:W0:Y:S02]  /*139c0*/  MUFU.EX2 R0, R0 ;  /* 0x0000000000007308 */ /* 0x000e240000000800 */
[----:B0-----:R-:W-:-:S06]  /*139d0*/  FADD.FTZ R0, R0, 1 ;  /* 0x3f80000000007421 */ /* 0x001fcc0000010000 */
[----:B------:R-:W0:Y:S02]  /*139e0*/  MUFU.RCP R0, R0 ;  /* 0x0000000000007308 */ /* 0x000e240000001000 */
[----:B0-----:R-:W-:Y:S01]  /*139f0*/  FMUL.FTZ R7, R7, R0 ;  /* 0x0000000007077220 */ /* 0x001fe20000410000 */
[----:B------:R-:W-:-:S04]  /*13a00*/  FADD.FTZ R0, -R0, 1 ;  /* 0x3f80000000007421 */ /* 0x000fc80000010100 */
[----:B------:R-:W-:-:S04]  /*13a10*/  FFMA.FTZ R0, R6, R0, 1 ;  /* 0x3f80000006007423 */ /* 0x000fc80000010000 */
[----:B------:R-:W-:Y:S01]  /*13a20*/  FMUL.FTZ R0, R7, R0 ;  /* 0x0000000007007220 */ /* 0x000fe20000410000 */
[----:B------:R0:W-:Y:S04]  /*13a30*/  STL [R1+0x618], R18 ;  /* 0x0006181201007387 */ /* 0x0001e80000100800 */
[----:B------:R1:W-:Y:S01]  /*13a40*/  STL [R1+0x220], R0 ;  /* 0x0002200001007387 */ /* 0x0003e20000100800 */
[----:B---3--:R-:W-:-:S03]  /*13a50*/  SHF.L.U32 R17, R25, 0x10, RZ ;  /* 0x0000001019117819 */ /* 0x008fc600000006ff */
[----:B------:R-:W3:Y:S02]  /*13a60*/  LDL.LU R25, [R1+0x5b0] ;  /* 0x0005b00001197983 */ /* 0x000ee40000300800 */
[----:B------:R-:W-:-:S04]  /*13a70*/  FADD.FTZ R17, R17, -UR28 ;  /* 0x8000001c11117e21 */ /* 0x000fc80008010000 */
[----:B0-----:R-:W-:-:S04]  /*13a80*/  FMUL.FTZ R18, R17, UR16 ;  /* 0x0000001011127c20 */ /* 0x001fc80008410000 */
[----:B------:R-:W-:-:S04]  /*13a90*/  FFMA.FTZ R6, R5, R18, R3 ;  /* 0x0000001205067223 */ /* 0x000fc80000010003 */
[----:B-1----:R-:W-:-:S06]  /*13aa0*/  FMUL.FTZ R0, R6, -1.4426950216293334961 ;  /* 0xbfb8aa3b06007820 */ /* 0x002fcc0000410000 */
[----:B------:R-:W0:Y:S01]  /*13ab0*/  MUFU.EX2 R0, R0 ;  /* 0x0000000000007308 */ /* 0x000e220000000800 */
[----:B----4-:R-:W-:Y:S02]  /*13ac0*/  SHF.L.U32 R7, R22, 0x10, RZ ;  /* 0x0000001016077819 */ /* 0x010fe400000006ff */
[----:B------:R-:W4:Y:S01]  /*13ad0*/  LDL.LU R22, [R1+0x274] ;  /* 0x0002740001167983 */ /* 0x000f220000300800 */
[----:B0-----:R-:W-:-:S06]  /*13ae0*/  FADD.FTZ R0, R0, 1 ;  /* 0x3f80000000007421 */ /* 0x001fcc0000010000 */
[----:B------:R-:W0:Y:S01]  /*13af0*/  MUFU.RCP R0, R0 ;  /* 0x0000000000007308 */ /* 0x000e220000001000 */
[----:B------:R-:W-:Y:S01]  /*13b00*/  SHF.L.U32 R17, R52, 0x10, RZ ;  /* 0x0000001034117819 */ /* 0x000fe200000006ff */
[----:B------:R1:W-:Y:S01]  /*13b10*/  STL [R1+0x614], R18 ;  /* 0x0006141201007387 */ /* 0x0003e20000100800 */
[----:B0-----:R-:W-:Y:S01]  /*13b20*/  FMUL.FTZ R7, R7, R0 ;  /* 0x0000000007077220 */ /* 0x001fe20000410000 */
[----:B------:R-:W-:Y:S02]  /*13b30*/  FADD.FTZ R0, -R0, 1 ;  /* 0x3f80000000007421 */ /* 0x000fe40000010100 */
[----:B------:R-:W4:Y:S02]  /*13b40*/  LDL.LU R52, [R1+0x270] ;  /* 0x0002700001347983 */ /* 0x000f240000300800 */
[----:B------:R-:W-:-:S04]  /*13b50*/  FFMA.FTZ R0, R6, R0, 1 ;  /* 0x3f80000006007423 */ /* 0x000fc80000010000 */
[----:B------:R-:W-:Y:S01]  /*13b60*/  FMUL.FTZ R0, R7, R0 ;  /* 0x0000000007007220 */ /* 0x000fe20000410000 */
[----:B------:R-:W-:Y:S01]  /*13b70*/  FADD.FTZ R17, R17, -UR28 ;  /* 0x8000001c11117e21 */ /* 0x000fe20008010000 */
[----:B--2---:R-:W-:Y:S02]  /*13b80*/  SHF.L.U32 R7, R23, 0x10, RZ ;  /* 0x0000001017077819 */ /* 0x004fe400000006ff */
[----:B------:R-:W2:Y:S01]  /*13b90*/  LDL.LU R23, [R1+0x578] ;  /* 0x0005780001177983 */ /* 0x000ea20000300800 */
[----:B-1----:R-:W-:Y:S01]  /*13ba0*/  FMUL.FTZ R18, R17, UR16 ;  /* 0x0000001011127c20 */ /* 0x002fe20008410000 */
[----:B------:R-:W-:Y:S02]  /*13bb0*/  SHF.L.U32 R17, R24, 0x10, RZ ;  /* 0x0000001018117819 */ /* 0x000fe400000006ff */
[----:B------:R-:W2:Y:S01]  /*13bc0*/  LDL.LU R24, [R1+0x5a8] ;  /* 0x0005a80001187983 */ /* 0x000ea20000300800 */
[----:B------:R-:W-:-:S03]  /*13bd0*/  FFMA.FTZ R6, R4, R18, R2 ;  /* 0x0000001204067223 */ /* 0x000fc60000010002 */
        /* <DEDUP_REMOVED lines=18> */
[----:B------:R1:W-:Y:S01]  /*13d00*/  STL [R1+0x608], R18 ;  /* 0x0006081201007387 */ /* 0x0003e20000100800 */
[----:B---3--:R-:W-:-:S03]  /*13d10*/  SHF.L.U32 R7, R25, 0x10, RZ ;  /* 0x0000001019077819 */ /* 0x008fc600000006ff */
[----:B------:R-:W3:Y:S02]  /*13d20*/  LDL.LU R25, [R1+0x530] ;  /* 0x0005300001197983 */ /* 0x000ee40000300800 */
[----:B0-----:R-:W-:Y:S01]  /*13d30*/  FMUL.FTZ R7, R7, R0 ;  /* 0x0000000007077220 */ /* 0x001fe20000410000 */
[----:B------:R-:W-:-:S04]  /*13d40*/  FADD.FTZ R0, -R0, 1 ;  /* 0x3f80000000007421 */ /* 0x000fc80000010100 */
[----:B------:R-:W-:-:S04]  /*13d50*/  FFMA.FTZ R0, R6, R0, 1 ;  /* 0x3f80000006007423 */ /* 0x000fc80000010000 */
[----:B------:R-:W-:Y:S01]  /*13d60*/  FMUL.FTZ R0, R7, R0 ;  /* 0x0000000007007220 */ /* 0x000fe20000410000 */
[----:B----4-:R-:W-:Y:S02]  /*13d70*/  SHF.L.U32 R17, R22, 0x10, RZ ;  /* 0x0000001016117819 */ /* 0x010fe400000006ff */
[----:B------:R-:W4:Y:S03]  /*13d80*/  LDL.LU R22, [R1+0x588] ;  /* 0x0005880001167983 */ /* 0x000f260000300800 */
[----:B------:R-:W-:-:S04]  /*13d90*/  FADD.FTZ R17, R17, -UR28 ;  /* 0x8000001c11117e21 */ /* 0x000fc80008010000 */
[----:B-1----:R-:W-:Y:S01]  /*13da0*/  FMUL.FTZ R18, R17, UR16 ;  /* 0x0000001011127c20 */ /* 0x002fe20008410000 */
[----:B------:R0:W-:Y:S03]  /*13db0*/  STL [R1+0x22c], R0 ;  /* 0x00022c0001007387 */ /* 0x0001e60000100800 */
[----:B------:R-:W-:-:S04]  /*13dc0*/  FFMA.FTZ R6, R4, R18, R2 ;  /* 0x0000001204067223 */ /* 0x000fc80000010002 */
[----:B0-----:R-:W-:-:S06]  /*13dd0*/  FMUL.FTZ R0, R6, -1.4426950216293334961 ;  /* 0xbfb8aa3b06007820 */ /* 0x001fcc0000410000 */
[----:B------:R-:W0:Y:S02]  /*13de0*/  MUFU.EX2 R0, R0 ;  /* 0x0000000000007308 */ /* 0x000e240000000800 */
[----:B0-----:R-:W-:-:S06]  /*13df0*/  FADD.FTZ R0, R0, 1 ;  /* 0x3f80000000007421 */ /* 0x001fcc0000010000 */
[----:B------:R-:W0:Y:S01]  /*13e00*/  MUFU.RCP R0, R0 ;  /* 0x0000000000007308 */ /* 0x000e220000001000 */
[----:B------:R-:W-:Y:S02]  /*13e10*/  SHF.L.U32 R7, R35, 0x10, RZ ;  /* 0x0000001023077819 */ /* 0x000fe400000006ff */
[----:B--2---:R-:W-:Y:S01]  /*13e20*/  SHF.L.U32 R17, R23, 0x10, RZ ;  /* 0x0000001017117819 */ /* 0x004fe200000006ff */
[----:B------:R1:W-:Y:S04]  /*13e30*/  STL [R1+0x604], R18 ;  /* 0x0006041201007387 */ /* 0x0003e80000100800 */
[----:B------:R-:W2:Y:S04]  /*13e40*/  LDL.LU R23, [R1+0x5a0] ;  /* 0x0005a00001177983 */ /* 0x000ea80000300800 */
[----:B------:R-:W2:Y:S01]  /*13e50*/  LDL.LU R35, [R1+0x264] ;  /* 0x0002640001237983 */ /* 0x000ea20000300800 */
[----:B0-----:R-:W-:Y:S01]  /*13e60*/  FMUL.FTZ R7, R7, R0 ;  /* 0x0000000007077220 */ /* 0x001fe20000410000 */
[----:B------:R-:W-:-:S04]  /*13e70*/  FADD.FTZ R0, -R0, 1 ;  /* 0x3f80000000007421 */ /* 0x000fc80000010100 */
[----:B------:R-:W-:-:S04]  /*13e80*/  FFMA.FTZ R0, R6, R0, 1 ;  /* 0x3f80000006007423 */ /* 0x000fc80000010000 */
[----:B------:R-:W-:Y:S01]  /*13e90*/  FMUL.FTZ R0, R7, R0 ;  /* 0x0000000007007220 */ /* 0x000fe20000410000 */
[----:B------:R-:W-:Y:S02]  /*13ea0*/  SHF.L.U32 R7, R24, 0x10, RZ ;  /* 0x0000001018077819 */ /* 0x000fe400000006ff */
[----:B------:R-:W2:Y:S01]  /*13eb0*/  LDL.LU R24, [R1+0x26c] ;  /* 0x00026c0001187983 */ /* 0x000ea20000300800 */
        /* <DEDUP_REMOVED lines=8> */
[----:B------:R-:W-:Y:S01]  /*13f40*/  SHF.L.U32 R17, R52, 0x10, RZ ;  /* 0x0000001034117819 */ /* 0x000fe200000006ff */
[----:B------:R1:W-:Y:S01]  /*13f50*/  STL [R1+0x5fc], R18 ;  /* 0x0005fc1201007387 */ /* 0x0003e20000100800 */
[----:B0-----:R-:W-:Y:S01]  /*13f60*/  FMUL.FTZ R7, R7, R0 ;  /* 0x0000000007077220 */ /* 0x001fe20000410000 */
[----:B------:R-:W-:Y:S02]  /*13f70*/  FADD.FTZ R0, -R0, 1 ;  /* 0x3f80000000007421 */ /* 0x000fe40000010100 */
[----:B------:R-:W2:Y:S02]  /*13f80*/  LDL.LU R52, [R1+0x520] ;  /* 0x0005200001347983 */ /* 0x000ea40000300800 */
[----:B------:R-:W-:-:S04]  /*13f90*/  FFMA.FTZ R0, R6, R0, 1 ;  /* 0x3f80000006007423 */ /* 0x000fc80000010000 */
[----:B------:R-:W-:Y:S01]  /*13fa0*/  FMUL.FTZ R0, R7, R0 ;  /* 0x0000000007007220 */ /* 0x000fe20000410000 */
        /* <DEDUP_REMOVED lines=8> */
[----:B---3--:R-:W-:Y:S02]  /*14030*/  SHF.L.U32 R17, R25, 0x10, RZ ;  /* 0x0000001019117819 */ /* 0x008fe400000006ff */
[----:B------:R-:W3:Y:S01]  /*14040*/  LDL.LU R25, [R1+0x594] ;  /* 0x0005940001197983 */ /* 0x000ee20000300800 */
[----:B----4-:R-:W-:-:S03]  /*14050*/  SHF.L.U32 R7, R22, 0x10, RZ ;  /* 0x0000001016077819 */ /* 0x010fc600000006ff */
[----:B------:R-:W4:Y:S02]  /*14060*/  LDL.LU R22, [R1+0x58c] ;  /* 0x00058c0001167983 */ /* 0x000f240000300800 */
[----:B0-----:R-:W-:Y:S01]  /*14070*/  FMUL.FTZ R7, R7, R0 ;  /* 0x0000000007077220 */ /* 0x001fe20000410000 */
[----:B------:R-:W-:-:S04]  /*14080*/  FADD.FTZ R0, -R0, 1 ;  /* 0x3f80000000007421 */ /* 0x000fc80000010100 */
[----:B------:R-:W-:-:S04]  /*14090*/  FFMA.FTZ R0, R6, R0, 1 ;  /* 0x3f80000006007423 */ /* 0x000fc80000010000 */
[----:B------:R-:W-:Y:S01]  /*140a0*/  FMUL.FTZ R0, R7, R0 ;  /* 0x0000000007007220 */ /* 0x000fe20000410000 */
[----:B------:R-:W-:Y:S01]  /*140b0*/  FADD.FTZ R17, R17, -UR28 ;  /* 0x8000001c11117e21 */ /* 0x000fe20008010000 */
[----:B------:R0:W-:Y:S03]  /*140c0*/  STL [R1+0x5b0], R18 ;  /* 0x0005b01201007387 */ /* 0x0001e60000100800 */
[----:B0-----:R-:W-:Y:S01]  /*140d0*/  FMUL.FTZ R18, R17, UR16 ;  /* 0x0000001011127c20 */ /* 0x001fe20008410000 */
[----:B--2---:R-:W-:Y:S02]  /*140e0*/  SHF.L.U32 R7, R23, 0x10, RZ ;  /* 0x0000001017077819 */ /* 0x004fe400000006ff */
[----:B------:R-:W2:Y:S01]  /*140f0*/  LDL.LU R23, [R1+0x268] ;  /* 0x0002680001177983 */ /* 0x000ea20000300800 */
[----:B------:R-:W-:-:S03]  /*14100*/  SHF.L.U32 R17, R24, 0x10, RZ ;  /* 0x0000001018117819 */ /* 0x000fc600000006ff */
        /* <DEDUP_REMOVED lines=8> */
[----:B------:R1:W-:Y:S03]  /*14190*/  STL [R1+0x5a8], R18 ;  /* 0x0005a81201007387 */ /* 0x0003e60000100800 */
[----:B-1----:R-:W-:Y:S01]  /*141a0*/  FMUL.FTZ R18, R17, UR16 ;  /* 0x0000001011127c20 */ /* 0x002fe20008410000 */
        /* <DEDUP_REMOVED lines=9> */
[----:B------:R-:W-:Y:S01]  /*14240*/  SHF.L.U32 R17, R52, 0x10, RZ ;  /* 0x0000001034117819 */ /* 0x000fe200000006ff */
[----:B------:R1:W-:Y:S04]  /*14250*/  STL [R1+0x59c], R18 ;  /* 0x00059c1201007387 */ /* 0x0003e80000100800 */
[----:B------:R-:W-:Y:S01]  /*14260*/  FADD.FTZ R17, R17, -UR28 ;  /* 0x8000001c11117e21 */ /* 0x000fe20008010000 */
[----:B------:R-:W2:Y:S03]  /*14270*/  LDL.LU R52, [R1+0x580] ;  /* 0x0005800001347983 */ /* 0x000ea60000300800 */
[----:B-1----:R-:W-:Y:S01]  /*14280*/  FMUL.FTZ R18, R17, UR16 ;  /* 0x0000001011127c20 */ /* 0x002fe20008410000 */
[----:B----4-:R-:W-:-:S02]  /*14290*/  SHF.L.U32 R7, R22, 0x10, RZ ;  /* 0x0000001016077819 */ /* 0x010fc400000006ff */
[----:B------:R-:W4:Y:S03]  /*142a0*/  LDL.LU R22, [R1+0x4fc] ;  /* 0x0004fc0001167983 */ /* 0x000f260000300800 */
[----:B0-----:R-:W-:Y:S01]  /*142b0*/  FMUL.FTZ R7, R7, R0 ;  /* 0x0000000007077220 */ /* 0x001fe20000410000 */
[----:B------:R-:W-:-:S04]  /*142c0*/  FADD.FTZ R0, -R0, 1 ;  /* 0x3f80000000007421 */ /* 0x000fc80000010100 */
[----:B------:R-:W-:-:S04]  /*142d0*/  FFMA.FTZ R0, R6, R0, 1 ;  /* 0x3f80000006007423 */ /* 0x000fc80000010000 */
[----:B------:R-:W-:Y:S01]  /*142e0*/  FMUL.FTZ R0, R7, R0 ;  /* 0x0000000007007220 */ /* 0x000fe20000410000 */
[----:B---3--:R-:W-:Y:S02]  /*142f0*/  SHF.L.U32 R7, R25, 0x10, RZ ;  /* 0x0000001019077819 */ /* 0x008fe400000006ff */
[----:B------:R-:W3:Y:S01]  /*14300*/  LDL.LU R25, [R1+0x5a4] ;  /* 0x0005a40001197983 */ /* 0x000ee20000300800 */
[----:B------:R-:W-:-:S03]  /*14310*/  FFMA.FTZ R6, R5, R18, R3 ;  /* 0x0000001205067223 */ /* 0x000fc60000010003 */
[----:B------:R0:W-:Y:S02]  /*14320*/  STL [R1+0x26c], R0 ;  /* 0x00026c0001007387 */ /* 0x0001e40000100800 */
[----:B0-----:R-:W-:-:S06]  /*14330*/  FMUL.FTZ R0, R6, -1.4426950216293334961 ;  /* 0xbfb8aa3b06007820 */ /* 0x001fcc0000410000 */
[----:B------:R-:W0:Y:S02]  /*14340*/  MUFU.EX2 R0, R0 ;  /* 0x0000000000007308 */ /* 0x000e240000000800 */
[----:B0-----:R-:W-:-:S06]  /*14350*/  FADD.FTZ R0, R0, 1 ;  /* 0x3f80000000007421 */ /* 0x001fcc0000010000 */
[----:B------:R-:W0:Y:S01]  /*14360*/  MUFU.RCP R0, R0 ;  /* 0x0000000000007308 */ /* 0x000e220000001000 */
[----:B--2---:R-:W-:Y:S02]  /*14370*/  SHF.L.U32 R17, R23, 0x10, RZ ;  /* 0x0000001017117819 */ /* 0x004fe400000006ff */
[----:B------:R-:W2:Y:S01]  /*14380*/  LDL.LU R23, [R1+0x4f8] ;  /* 0x0004f80001177983 */ /* 0x000ea20000300800 */
[----:B0-----:R-:W-:Y:S01]  /*14390*/  FMUL.FTZ R7, R7, R0 ;  /* 0x0000000007077220 */ /* 0x001fe20000410000 */
[----:B------:R-:W-:-:S04]  /*143a0*/  FADD.FTZ R0, -R0, 1 ;  /* 0x3f80000000007421 */ /* 0x000fc80000010100 */
[----:B------:R-:W-:-:S04]  /*143b0*/  FFMA.FTZ R0, R6, R0, 1 ;  /* 0x3f80000006007423 */ /* 0x000fc80000010000 */
[----:B------:R-:W-:Y:S01]  /*143c0*/  FMUL.FTZ R0, R7, R0 ;  /* 0x0000000007007220 */ /* 0x000fe20000410000 */
[----:B------:R-:W-:Y:S02]  /*143d0*/  SHF.L.U32 R7, R24, 0x10, RZ ;  /* 0x0000001018077819 */ /* 0x000fe400000006ff */
[----:B------:R-:W2:Y:S01]  /*143e0*/  LDL.LU R24, [R1+0x4dc] ;  /* 0x0004dc0001187983 */ /* 0x000ea20000300800 */
[----:B------:R-:W-:-:S03]  /*143f0*/  FADD.FTZ R17, R17, -UR28 ;  /* 0x8000001c11117e21 */ /* 0x000fc60008010000 */
        /* <DEDUP_REMOVED lines=8> */
[----:B------:R1:W-:Y:S01]  /*14480*/  STL [R1+0x594], R18 ;  /* 0x0005941201007387 */ /* 0x0003e20000100800 */
[----:B0-----:R-:W-:Y:S01]  /*14490*/  FMUL.FTZ R7, R7, R0 ;  /* 0x0000000007077220 */ /* 0x001fe20000410000 */
[----:B------:R-:W-:-:S04]  /*144a0*/  FADD.FTZ R0, -R0, 1 ;  /* 0x3f80000000007421 */ /* 0x000fc80000010100 */
[----:B------:R-:W-:Y:S01]  /*144b0*/  FFMA.FTZ R0, R6, R0, 1 ;  /* 0x3f80000006007423 */ /* 0x000fe20000010000 */
[----:B----4-:R-:W-:-:S05]  /*144c0*/  SHF.L.U32 R17, R22, 0x10, RZ ;  /* 0x0000001016117819 */ /* 0x010fca00000006ff */
[----:B------:R-:W-:-:S04]  /*144d0*/  FADD.FTZ R17, R17, -UR28 ;  /* 0x8000001c11117e21 */ /* 0x000fc80008010000 */
[----:B-1----:R-:W-:Y:S01]  /*144e0*/  FMUL.FTZ R18, R17, UR16 ;  /* 0x0000001011127c20 */ /* 0x002fe20008410000 */
[----:B------:R-:W-:-:S03]  /*144f0*/  FMUL.FTZ R22, R7, R0 ;  /* 0x0000000007167220 */ /* 0x000fc60000410000 */
[----:B------:R-:W-:Y:S01]  /*14500*/  FFMA.FTZ R6, R5, R18, R3 ;  /* 0x0000001205067223 */ /* 0x000fe20000010003 */
[----:B---3--:R-:W-:Y:S02]  /*14510*/  SHF.L.U32 R7, R25, 0x10, RZ ;  /* 0x0000001019077819 */ /* 0x008fe400000006ff */
[----:B------:R-:W3:Y:S01]  /*14520*/  LDL.LU R25, [R1+0x260] ;  /* 0x0002600001197983 */ /* 0x000ee20000300800 */
[----:B------:R-:W-:-:S06]  /*14530*/  FMUL.FTZ R0, R6, -1.4426950216293334961 ;  /* 0xbfb8aa3b06007820 */ /* 0x000fcc0000410000 */
[----:B------:R-:W0:Y:S02]  /*14540*/  MUFU.EX2 R0, R0 ;  /* 0x0000000000007308 */ /* 0x000e240000000800 */
        /* <DEDUP_REMOVED lines=9> */
[----:B--2---:R-:W-:Y:S02]  /*145e0*/  SHF.L.U32 R7, R23, 0x10, RZ ;  /* 0x0000001017077819 */ /* 0x004fe400000006ff */
[----:B------:R-:W2:Y:S01]  /*145f0*/  LDL.LU R23, [R1+0x570] ;  /* 0x0005700001177983 */ /* 0x000ea20000300800 */
[----:B------:R-:W-:-:S04]  /*14600*/  FADD.FTZ R17, R17, -UR28 ;  /* 0x8000001c11117e21 */ /* 0x000fc80008010000 */
[----:B-1----:R-:W-:Y:S01]  /*14610*/  FMUL.FTZ R18, R17, UR16 ;  /* 0x0000001011127c20 */ /* 0x002fe20008410000 */
[----:B------:R-:W-:Y:S02]  /*14620*/  SHF.L.U32 R17, R24, 0x10, RZ ;  /* 0x0000001018117819 */ /* 0x000fe400000006ff */
[----:B------:R-:W4:Y:S01]  /*14630*/  LDL.LU R24, [R1+0x574] ;  /* 0x0005740001187983 */ /* 0x000f220000300800 */
        /* <DEDUP_REMOVED lines=20> */
[----:B------:R-:W4:Y:S04]  /*14780*/  LDL.LU R52, [R1+0x25c] ;  /* 0x00025c0001347983 */ /* 0x000f280000300800 */
[----:B------:R-:W-:Y:S01]  /*14790*/  STL [R1+0x620], R19 ;  /* 0x0006201301007387 */ /* 0x000fe20000100800 */
[----:B0-----:R-:W-:Y:S01]  /*147a0*/  FMUL.FTZ R7, R7, R0 ;  /* 0x0000000007077220 */ /* 0x001fe20000410000 */
[----:B------:R-:W-:Y:S02]  /*147b0*/  FADD.FTZ R0, -R0, 1 ;  /* 0x3f80000000007421 */ /* 0x000fe40000010100 */
[----:B------:R0:W-:Y:S02]  /*147c0*/  STL [R1+0x588], R18 ;  /* 0x0005881201007387 */ /* 0x0001e40000100800 */
[----:B------:R-:W-:-:S04]  /*147d0*/  FFMA.FTZ R0, R6, R0, 1 ;  /* 0x3f80000006007423 */ /* 0x000fc80000010000 */
[----:B0-----:R-:W-:Y:S01]  /*147e0*/  FMUL.FTZ R18, R7, R0 ;  /* 0x0000000007127220 */ /* 0x001fe20000410000 */
[----:B---3--:R-:W-:Y:S02]  /*147f0*/  SHF.L.U32 R17, R25, 0x10, RZ ;  /* 0x0000001019117819 */ /* 0x008fe400000006ff */
[----:B------:R-:W3:Y:S03]  /*14800*/  LDL.LU R25, [R1+0x568] ;  /* 0x0005680001197983 */ /* 0x000ee60000300800 */
[----:B------:R-:W-:-:S04]  /*14810*/  FADD.FTZ R17, R17, -UR28 ;  /* 0x8000001c11117e21 */ /* 0x000fc80008010000 */
[----:B------:R-:W-:-:S04]  /*14820*/  FMUL.FTZ R19, R17, UR16 ;  /* 0x0000001011137c20 */ /* 0x000fc80008410000 */
[----:B------:R-:W-:-:S04]  /*14830*/  FFMA.FTZ R6, R4, R19, R2 ;  /* 0x0000001304067223 */ /* 0x000fc80000010002 */
[----:B------:R-:W-:-:S06]  /*14840*/  FMUL.FTZ R0, R6, -1.4426950216293334961 ;  /* 0xbfb8aa3b06007820 */ /* 0x000fcc0000410000 */
        /* <DEDUP_REMOVED lines=25> */
[----:B------:R-:W-:-:S04]  /*149e0*/  FFMA.FTZ R0, R6, R0, 1 ;  /* 0x3f80000006007423 */ /* 0x000fc80000010000 */
[----:B------:R-:W-:-:S05]  /*149f0*/  FMUL.FTZ R0, R7, R0 ;  /* 0x0000000007007220 */ /* 0x000fca0000410000 */
[----:B------:R0:W-:Y:S01]  /*14a00*/  STL [R1+0x25c], R0 ;  /* 0x00025c0001007387 */ /* 0x0001e20000100800 */
[----:B------:R-:W-:-:S03]  /*14a10*/  SHF.L.U32 R17, R52, 0x10, RZ ;  /* 0x0000001034117819 */ /* 0x000fc600000006ff */
[----:B------:R-:W4:Y:S02]  /*14a20*/  LDL.LU R52, [R1+0x560] ;  /* 0x0005600001347983 */ /* 0x000f240000300800 */
[----:B------:R-:W-:-:S04]  /*14a30*/  FADD.FTZ R17, R17, -UR28 ;  /* 0x8000001c11117e21 */ /* 0x000fc80008010000 */
[----:B-1----:R-:W-:-:S04]  /*14a40*/  FMUL.FTZ R18, R17, UR16 ;  /* 0x0000001011127c20 */ /* 0x002fc80008410000 */
[----:B------:R-:W-:-:S04]  /*14a50*/  FFMA.FTZ R6, R4, R18, R2 ;  /* 0x0000001204067223 */ /* 0x000fc80000010002 */
[----:B0-----:R-:W-:-:S06]  /*14a60*/  FMUL.FTZ R0, R6, -1.4426950216293334961 ;  /* 0xbfb8aa3b06007820 */ /* 0x001fcc0000410000 */
[----:B------:R-:W0:Y:S02]  /*14a70*/  MUFU.EX2 R0, R0 ;  /* 0x0000000000007308 */ /* 0x000e240000000800 */
[----:B0-----:R-:W-:-:S06]  /*14a80*/  FADD.FTZ R0, R0, 1 ;  /* 0x3f80000000007421 */ /* 0x001fcc0000010000 */
[----:B------:R-:W0:Y:S01]  /*14a90*/  MUFU.RCP R0, R0 ;  /* 0x0000000000007308 */ /* 0x000e220000001000 */
[----:B---3--:R-:W-:Y:S02]  /*14aa0*/  SHF.L.U32 R7, R25, 0x10, RZ ;  /* 0x0000001019077819 */ /* 0x008fe400000006ff */
[----:B------:R-:W3:Y:S03]  /*14ab0*/  LDL.LU R25, [R1+0x4b0] ;  /* 0x0004b00001197983 */ /* 0x000ee60000300800 */
[----:B0-----:R-:W-:Y:S01]  /*14ac0*/  FMUL.FTZ R7, R7, R0 ;  /* 0x0000000007077220 */ /* 0x001fe20000410000 */
[----:B------:R-:W-:-:S04]  /*14ad0*/  FADD.FTZ R0, -R0, 1 ;  /* 0x3f80000000007421 */ /* 0x000fc80000010100 */
[----:B------:R-:W-:-:S04]  /*14ae0*/  FFMA.FTZ R0, R6, R0, 1 ;  /* 0x3f80000006007423 */ /* 0x000fc80000010000 */
[----:B------:R-:W-:Y:S01]  /*14af0*/  FMUL.FTZ R21, R7, R0 ;  /* 0x0000000007157220 */ /* 0x000fe20000410000 */
[----:B--2---:R-:W-:Y:S02]  /*14b00*/  SHF.L.U32 R17, R23, 0x10, RZ ;  /* 0x0000001017117819 */ /* 0x004fe400000006ff */
[----:B------:R-:W2:Y:S01]  /*14b10*/  LDL.LU R23, [R1+0x564] ;  /* 0x0005640001177983 */ /* 0x000ea20000300800 */
[----:B----4-:R-:W-:-:S03]  /*14b20*/  SHF.L.U32 R7, R24, 0x10, RZ ;  /* 0x0000001018077819 */ /* 0x010fc600000006ff */
[----:B------:R-:W4:Y:S01]  /*14b30*/  LDL.LU R24, [R1+0x254] ;  /* 0x0002540001187983 */ /* 0x000f220000300800 */
[----:B------:R-:W-:-:S03]  /*14b40*/  FADD.FTZ R17, R17, -UR28 ;  /* 0x8000001c11117e21 */ /* 0x000fc60008010000 */
[----:B------:R0:W-:Y:S02]  /*14b50*/  STL [R1+0x574], R18 ;  /* 0x0005741201007387 */ /* 0x0001e40000100800 */
[----:B0-----:R-:W-:Y:S01]  /*14b60*/  FMUL.FTZ R18, R17, UR16 ;  /* 0x0000001011127c20 */ /* 0x001fe20008410000 */
[----:B------:R-:W-:Y:S02]  /*14b70*/  SHF.L.U32 R17, R35, 0x10, RZ ;  /* 0x0000001023117819 */ /* 0x000fe400000006ff */
[----:B------:R-:W4:Y:S01]  /*14b80*/  LDL.LU R35, [R1+0x558] ;  /* 0x0005580001237983 */ /* 0x000f220000300800 */
[----:B------:R-:W-:-:S04]  /*14b90*/  FFMA.FTZ R6, R5, R18, R3 ;  /* 0x0000001205067223 */ /* 0x000fc80000010003 */
        /* <DEDUP_REMOVED lines=9> */
[----:B-1----:R-:W-:-:S03]  /*14c30*/  FMUL.FTZ R18, R17, UR16 ;  /* 0x0000001011127c20 */ /* 0x002fc60008410000 */
[----:B------:R-:W-:Y:S01]  /*14c40*/  FMUL.FTZ R0, R7, R0 ;  /* 0x0000000007007220 */ /* 0x000fe20000410000 */
[----:B------:R-:W-:-:S04]  /*14c50*/  FFMA.FTZ R6, R4, R18, R2 ;  /* 0x0000001204067223 */ /* 0x000fc80000010002 */
[----:B------:R0:W-:Y:S02]  /*14c60*/  STL [R1+0x258], R0 ;  /* 0x0002580001007387 */ /* 0x0001e40000100800 */
[----:B0-----:R-:W-:Y:S01]  /*14c70*/  FMUL.FTZ R0, R6, -1.4426950216293334961 ;  /* 0xbfb8aa3b06007820 */ /* 0x001fe20000410000 */
[----:B------:R-:W-:Y:S02]  /*14c80*/  SHF.L.U32 R7, R52, 0x10, RZ ;  /* 0x0000001034077819 */ /* 0x000fe400000006ff */
[----:B------:R-:W4:Y:S03]  /*14c90*/  LDL.LU R52, [R1+0x48c] ;  /* 0x00048c0001347983 */ /* 0x000f260000300800 */
[----:B------:R-:W0:Y:S02]  /*14ca0*/  MUFU.EX2 R0, R0 ;  /* 0x0000000000007308 */ /* 0x000e240000000800 */
[----:B0-----:R-:W-:-:S06]  /*14cb0*/  FADD.FTZ R0, R0, 1 ;  /* 0x3f80000000007421 */ /* 0x001fcc0000010000 */
[----:B------:R-:W0:Y:S02]  /*14cc0*/  MUFU.RCP R0, R0 ;  /* 0x0000000000007308 */ /* 0x000e240000001000 */
[----:B0-----:R-:W-:Y:S01]  /*14cd0*/  FMUL.FTZ R7, R7, R0 ;  /* 0x0000000007077220 */ /* 0x001fe20000410000 */
[----:B------:R-:W-:-:S04]  /*14ce0*/  FADD.FTZ R0, -R0, 1 ;  /* 0x3f80000000007421 */ /* 0x000fc80000010100 */
[----:B------:R-:W-:-:S04]  /*14cf0*/  FFMA.FTZ R0, R6, R0, 1 ;  /* 0x3f80000006007423 */ /* 0x000fc80000010000 */
[----:B------:R-:W-:Y:S01]  /*14d00*/  FMUL.FTZ R0, R7, R0 ;  /* 0x0000000007007220 */ /* 0x000fe20000410000 */
[----:B------:R0:W-:Y:S01]  /*14d10*/  STL [R1+0x568], R18 ;  /* 0x0005681201007387 */ /* 0x0001e20000100800 */
[----:B---3--:R-:W-:-:S03]  /*14d20*/  SHF.L.U32 R17, R25, 0x10, RZ ;  /* 0x0000001019117819 */ /* 0x008fc600000006ff */
[----:B------:R-:W3:Y:S02]  /*14d30*/  LDL.LU R25, [R1+0x55c] ;  /* 0x00055c0001197983 */ /* 0x000ee40000300800 */
[----:B------:R-:W-:-:S04]  /*14d40*/  FADD.FTZ R17, R17, -UR28 ;  /* 0x8000001c11117e21 */ /* 0x000fc80008010000 */
[----:B0-----:R-:W-:Y:S01]  /*14d50*/  FMUL.FTZ R18, R17, UR16 ;  /* 0x0000001011127c20 */ /* 0x001fe20008410000 */
[----:B--2---:R-:W-:Y:S02]  /*14d60*/  SHF.L.U32 R7, R23, 0x10, RZ ;  /* 0x0000001017077819 */ /* 0x004fe400000006ff */
[----:B------:R-:W2:Y:S01]  /*14d70*/  LDL.LU R23, [R1+0x250] ;  /* 0x0002500001177983 */ /* 0x000ea20000300800 */
[----:B----4-:R-:W-:-:S03]  /*14d80*/  SHF.L.U32 R17, R24, 0x10, RZ ;  /* 0x0000001018117819 */ /* 0x010fc600000006ff */
[----:B------:R-:W4:Y:S02]  /*14d90*/  LDL.LU R24, [R1+0x548] ;  /* 0x0005480001187983 */ /* 0x000f240000300800 */
[----:B------:R-:W-:Y:S02]  /*14da0*/  FADD.FTZ R17, R17, -UR28 ;  /* 0x8000001c11117e21 */ /* 0x000fe40008010000 */
[----:B------:R0:W-:Y:S01]  /*14db0*/  STL [R1+0x554], R18 ;  /* 0x0005541201007387 */ /* 0x0001e20000100800 */
[----:B------:R-:W-:Y:S01]  /*14dc0*/  FFMA.FTZ R6, R5, R18, R3 ;  /* 0x0000001205067223 */ /* 0x000fe20000010003 */
[----:B0-----:R-:W-:Y:S01]  /*14dd0*/  FMUL.FTZ R18, R17, UR16 ;  /* 0x0000001011127c20 */ /* 0x001fe20008410000 */
[----:B------:R-:W-:Y:S02]  /*14de0*/  SHF.L.U32 R17, R35, 0x10, RZ ;  /* 0x0000001023117819 */ /* 0x000fe400000006ff */
        /* <DEDUP_REMOVED lines=15> */
[----:B------:R1:W-:Y:S02]  /*14ee0*/  STL [R1+0x57c], R19 ;  /* 0x00057c1301007387 */ /* 0x0003e40000100800 */
[----:B-1----:R-:W-:Y:S02]  /*14ef0*/  SHF.L.U32 R19, R52, 0x10, RZ ;  /* 0x0000001034137819 */ /* 0x002fe400000006ff */
[----:B------:R1:W-:Y:S01]  /*14f00*/  STL [R1+0x788], R7 ;  /* 0x0007880701007387 */ /* 0x0003e20000100800 */
[----:B0-----:R-:W-:Y:S01]  /*14f10*/  FMUL.FTZ R17, R17, R0 ;  /* 0x0000000011117220 */ /* 0x001fe20000410000 */
[----:B------:R-:W-:Y:S01]  /*14f20*/  FADD.FTZ R0, -R0, 1 ;  /* 0x3f80000000007421 */ /* 0x000fe20000010100 */
[----:B------:R-:W-:Y:S01]  /*14f30*/  FADD.FTZ R19, R19, -UR28 ;  /* 0x8000001c13137e21 */ /* 0x000fe20008010000 */
[----:B------:R-:W4:Y:S02]  /*14f40*/  LDL.LU R52, [R1+0x54c] ;  /* 0x00054c0001347983 */ /* 0x000f240000300800 */
[----:B------:R-:W-:Y:S01]  /*14f50*/  FFMA.FTZ R0, R6, R0, 1 ;  /* 0x3f80000006007423 */ /* 0x000fe20000010000 */
[----:B-1----:R-:W-:-:S03]  /*14f60*/  FMUL.FTZ R7, R19, UR16 ;  /* 0x0000001013077c20 */ /* 0x002fc60008410000 */
[----:B------:R-:W-:Y:S01]  /*14f70*/  FMUL.FTZ R0, R17, R0 ;  /* 0x0000000011007220 */ /* 0x000fe20000410000 */
[----:B------:R-:W-:-:S04]  /*14f80*/  FFMA.FTZ R6, R5, R7, R3 ;  /* 0x0000000705067223 */ /* 0x000fc80000010003 */
[----:B------:R0:W-:Y:S02]  /*14f90*/  STL [R1+0x254], R0 ;  /* 0x0002540001007387 */ /* 0x0001e40000100800 */
        /* <DEDUP_REMOVED lines=18> */
[----:B------:R-:W3:Y:S01]  /*150c0*/  LDL.LU R35, [R1+0x248] ;  /* 0x0002480001237983 */ /* 0x000ee20000300800 */
        /* <DEDUP_REMOVED lines=11> */
[----:B------:R-:W-:-:S04]  /*15180*/  FFMA.FTZ R0, R6, R0, 1 ;  /* 0x3f80000006007423 */ /* 0x000fc80000010000 */
[----:B------:R-:W-:Y:S01]  /*15190*/  FMUL.FTZ R19, R17, R0 ;  /* 0x0000000011137220 */ /* 0x000fe20000410000 */
[----:B------:R0:W-:Y:S01]  /*151a0*/  STL [R1+0x524], R7 ;  /* 0x0005240701007387 */ /* 0x0001e20000100800 */
[----:B------:R-:W-:-:S04]  /*151b0*/  FFMA.FTZ R6, R5, R7, R3 ;  /* 0x0000000705067223 */ /* 0x000fc80000010003 */
[----:B------:R-:W-:-:S06]  /*151c0*/  FMUL.FTZ R0, R6, -1.4426950216293334961 ;  /* 0xbfb8aa3b06007820 */ /* 0x000fcc0000410000 */
[----:B------:R-:W1:Y:S01]  /*151d0*/  MUFU.EX2 R0, R0 ;  /* 0x0000000000007308 */ /* 0x000e620000000800 */
[----:B------:R-:W-:Y:S02]  /*151e0*/  SHF.L.U32 R17, R52, 0x10, RZ ;  /* 0x0000001034117819 */ /* 0x000fe400000006ff */
[----:B------:R-:W3:Y:S01]  /*151f0*/  LDL.LU R52, [R1+0x53c] ;  /* 0x00053c0001347983 */ /* 0x000ee20000300800 */
[----:B-1----:R-:W-:-:S06]  /*15200*/  FADD.FTZ R0, R0, 1 ;  /* 0x3f80000000007421 */ /* 0x002fcc0000010000 */
[----:B------:R-:W1:Y:S02]  /*15210*/  MUFU.RCP R0, R0 ;  /* 0x0000000000007308 */ /* 0x000e640000001000 */
[----:B-1----:R-:W-:Y:S01]  /*15220*/  FMUL.FTZ R17, R17, R0 ;  /* 0x0000000011117220 */ /* 0x002fe20000410000 */
[----:B------:R-:W-:-:S04]  /*15230*/  FADD.FTZ R0, -R0, 1 ;  /* 0x3f80000000007421 */ /* 0x000fc80000010100 */
[----:B------:R-:W-:-:S04]  /*15240*/  FFMA.FTZ R0, R6, R0, 1 ;  /* 0x3f80000006007423 */ /* 0x000fc80000010000 */
[----:B------:R-:W-:-:S05]  /*15250*/  FMUL.FTZ R0, R17, R0 ;  /* 0x0000000011007220 */ /* 0x000fca0000410000 */
[----:B------:R-:W-:Y:S01]  /*15260*/  STL [R1+0x24c], R0 ;  /* 0x00024c0001007387 */ /* 0x000fe20000100800 */
[----:B--2---:R-:W-:-:S05]  /*15270*/  SHF.L.U32 R23, R23, 0x10, RZ ;  /* 0x0000001017177819 */ /* 0x004fca00000006ff */
[----:B------:R-:W-:-:S04]  /*15280*/  FADD.FTZ R23, R23, -UR28 ;  /* 0x8000001c17177e21 */ /* 0x000fc80008010000 */
[----:B0-----:R-:W-:Y:S01]  /*15290*/  FMUL.FTZ R7, R23, UR16 ;  /* 0x0000001017077c20 */ /* 0x001fe20008410000 */
[----:B----4-:R-:W-:Y:S02]  /*152a0*/  SHF.L.U32 R23, R24, 0x10, RZ ;  /* 0x0000001018177819 */ /* 0x010fe400000006ff */
[----:B------:R-:W2:Y:S01]  /*152b0*/  LDL.LU R24, [R1+0x468] ;  /* 0x0004680001187983 */ /* 0x000ea20000300800 */
[----:B---3--:R-:W-:-:S03]  /*152c0*/  SHF.L.U32 R17, R25, 0x10, RZ ;  /* 0x0000001019117819 */ /* 0x008fc600000006ff */
[----:B------:R-:W3:Y:S01]  /*152d0*/  LDL.LU R25, [R1+0x244] ;  /* 0x0002440001197983 */ /* 0x000ee20000300800 */
[----:B------:R-:W-:Y:S01]  /*152e0*/  FADD.FTZ R23, R23, -UR28 ;  /* 0x8000001c17177e21 */ /* 0x000fe20008010000 */
[----:B------:R-:W-:Y:S02]  /*152f0*/  FFMA.FTZ R6, R4, R7, R2 ;  /* 0x0000000704067223 */ /* 0x000fe40000010002 */
[----:B------:R0:W-:Y:S02]  /*15300*/  STL [R1+0x520], R7 ;  /* 0x0005200701007387 */ /* 0x0001e40000100800 */
[----:B0-----:R-:W-:Y:S01]  /*15310*/  FMUL.FTZ R7, R23, UR16 ;  /* 0x0000001017077c20 */ /* 0x001fe20008410000 */
[----:B------:R-:W-:Y:S02]  /*15320*/  SHF.L.U32 R23, R35, 0x10, RZ ;  /* 0x0000001023177819 */ /* 0x000fe400000006ff */
[----:B------:R-:W4:Y:S01]  /*15330*/  LDL.LU R35, [R1+0x528] ;  /* 0x0005280001237983 */ /* 0x000f220000300800 */
        /* <DEDUP_REMOVED lines=12> */
[----:B------:R-:W4:Y:S01]  /*15400*/  LDL.LU R34, [R1+0x44c] ;  /* 0x00044c0001227983 */ /* 0x000f220000300800 */
[----:B------:R-:W-:-:S05]  /*15410*/  FMUL.FTZ R0, R17, R0 ;  /* 0x0000000011007220 */ /* 0x000fca0000410000 */
[----:B------:R0:W-:Y:S02]  /*15420*/  STL [R1+0x280], R0 ;  /* 0x0002800001007387 */ /* 0x0001e40000100800 */
[----:B0-----:R-:W-:-:S06]  /*15430*/  FMUL.FTZ R0, R6, -1.4426950216293334961 ;  /* 0xbfb8aa3b06007820 */ /* 0x001fcc0000410000 */
[----:B------:R-:W0:Y:S02]  /*15440*/  MUFU.EX2 R0, R0 ;  /* 0x0000000000007308 */ /* 0x000e240000000800 */
[----:B0-----:R-:W-:-:S06]  /*15450*/  FADD.FTZ R0, R0, 1 ;  /* 0x3f80000000007421 */ /* 0x001fcc0000010000 */
[----:B------:R-:W0:Y:S01]  /*15460*/  MUFU.RCP R0, R0 ;  /* 0x0000000000007308 */ /* 0x000e220000001000 */
[----:B------:R-:W-:Y:S02]  /*15470*/  SHF.L.U32 R17, R33, 0x10, RZ ;  /* 0x0000001021117819 */ /* 0x000fe400000006ff */
[----:B------:R-:W4:Y:S03]  /*15480*/  LDL.LU R33, [R1+0x50c] ;  /* 0x00050c0001217983 */ /* 0x000f260000300800 */
        /* <DEDUP_REMOVED lines=14> */
[----:B------:R-:W4:Y:S04]  /*15570*/  LDL.LU R52, [R1+0x52c] ;  /* 0x00052c0001347983 */ /* 0x000f280000300800 */
[----:B------:R0:W-:Y:S04]  /*15580*/  STL [R1+0x780], R6 ;  /* 0x0007800601007387 */ /* 0x0001e80000100800 */
[----:B------:R1:W-:Y:S01]  /*15590*/  STL [R1+0x288], R0 ;  /* 0x0002880001007387 */ /* 0x0003e20000100800 */
[----:B--2---:R-:W-:-:S05]  /*155a0*/  SHF.L.U32 R24, R24, 0x10, RZ ;  /* 0x0000001018187819 */ /* 0x004fca00000006ff */
[----:B------:R-:W-:-:S04]  /*155b0*/  FADD.FTZ R24, R24, -UR28 ;  /* 0x8000001c18187e21 */ /* 0x000fc80008010000 */
[----:B0-----:R-:W-:-:S04]  /*155c0*/  FMUL.FTZ R6, R24, UR16 ;  /* 0x0000001018067c20 */ /* 0x001fc80008410000 */
[----:B------:R-:W-:-:S04]  /*155d0*/  FFMA.FTZ R17, R5, R6, R3 ;  /* 0x0000000605117223 */ /* 0x000fc80000010003 */
[----:B-1----:R-:W-:-:S06]  /*155e0*/  FMUL.FTZ R0, R17, -1.4426950216293334961 ;  /* 0xbfb8aa3b11007820 */ /* 0x002fcc0000410000 */
[----:B------:R-:W0:Y:S02]  /*155f0*/  MUFU.EX2 R0, R0 ;  /* 0x0000000000007308 */ /* 0x000e240000000800 */
[----:B0-----:R-:W-:-:S06]  /*15600*/  FADD.FTZ R0, R0, 1 ;  /* 0x3f80000000007421 */ /* 0x001fcc0000010000 */
[----:B------:R-:W0:Y:S01]  /*15610*/  MUFU.RCP R0, R0 ;  /* 0x0000000000007308 */ /* 0x000e220000001000 */
[----:B---3--:R-:W-:Y:S02]  /*15620*/  SHF.L.U32 R24, R25, 0x10, RZ ;  /* 0x0000001019187819 */ /* 0x008fe400000006ff */
[----:B------:R-:W2:Y:S01]  /*15630*/  LDL.LU R25, [R1+0x240] ;  /* 0x0002400001197983 */ /* 0x000ea20000300800 */
[----:B0-----:R-:W-:Y:S01]  /*15640*/  FMUL.FTZ R23, R23, R0 ;  /* 0x0000000017177220 */ /* 0x001fe20000410000 */
[----:B------:R-:W-:-:S04]  /*15650*/  FADD.FTZ R0, -R0, 1 ;  /* 0x3f80000000007421 */ /* 0x000fc80000010100 */
[----:B------:R-:W-:-:S04]  /*15660*/  FFMA.FTZ R0, R17, R0, 1 ;  /* 0x3f80000011007423 */ /* 0x000fc80000010000 */
[----:B------:R-:W-:Y:S01]  /*15670*/  FMUL.FTZ R0, R23, R0 ;  /* 0x0000000017007220 */ /* 0x000fe20000410000 */
[----:B----4-:R-:W-:Y:S02]  /*15680*/  SHF.L.U32 R23, R35, 0x10, RZ ;  /* 0x0000001023177819 */ /* 0x010fe400000006ff */
[----:B------:R-:W3:Y:S01]  /*15690*/  LDL.LU R35, [R1+0x448] ;  /* 0x0004480001237983 */ /* 0x000ee20000300800 */
[----:B------:R-:W-:-:S03]  /*156a0*/  FADD.FTZ R24, R24, -UR28 ;  /* 0x8000001c18187e21 */ /* 0x000fc60008010000 */
[----:B------:R0:W-:Y:S02]  /*156b0*/  STL [R1+0x4f8], R6 ;  /* 0x0004f80601007387 */ /* 0x0001e40000100800 */
[----:B0-----:R-:W-:Y:S01]  /*156c0*/  FMUL.FTZ R6, R24, UR16 ;  /* 0x0000001018067c20 */ /* 0x001fe20008410000 */
[----:B------:R-:W-:Y:S02]  /*156d0*/  SHF.L.U32 R24, R34, 0x10, RZ ;  /* 0x0000001022187819 */ /* 0x000fe400000006ff */
[----:B------:R-:W4:Y:S03]  /*156e0*/  LDL.LU R34, [R1+0x238] ;  /* 0x0002380001227983 */ /* 0x000f260000300800 */
[----:B------:R-:W-:Y:S01]  /*156f0*/  FADD.FTZ R24, R24, -UR28 ;  /* 0x8000001c18187e21 */ /* 0x000fe20008010000 */
[----:B------:R0:W-:Y:S01]  /*15700*/  STL [R1+0x4dc], R6 ;  /* 0x0004dc0601007387 */ /* 0x0001e20000100800 */
[----:B------:R-:W-:-:S02]  /*15710*/  FFMA.FTZ R17, R4, R6, R2 ;  /* 0x0000000604117223 */ /* 0x000fc40000010002 */
[----:B0-----:R-:W-:Y:S01]  /*15720*/  FMUL.FTZ R6, R24, UR16 ;  /* 0x0000001018067c20 */ /* 0x001fe20008410000 */
[----:B------:R0:W-:Y:S02]  /*15730*/  STL [R1+0x28c], R0 ;  /* 0x00028c0001007387 */ /* 0x0001e40000100800 */
[----:B0-----:R-:W-:-:S06]  /*15740*/  FMUL.FTZ R0, R17, -1.4426950216293334961 ;  /* 0xbfb8aa3b11007820 */ /* 0x001fcc0000410000 */
[----:B------:R-:W0:Y:S02]  /*15750*/  MUFU.EX2 R0, R0 ;  /* 0x0000000000007308 */ /* 0x000e240000000800 */
[----:B0-----:R-:W-:-:S06]  /*15760*/  FADD.FTZ R0, R0, 1 ;  /* 0x3f80000000007421 */ /* 0x001fcc0000010000 */
[----:B------:R-:W0:Y:S01]  /*15770*/  MUFU.RCP R0, R0 ;  /* 0x0000000000007308 */ /* 0x000e220000001000 */
[----:B------:R-:W-:Y:S02]  /*15780*/  SHF.L.U32 R24, R52, 0x10, RZ ;  /* 0x0000001034187819 */ /* 0x000fe400000006ff */
[----:B------:R-:W4:Y:S01]  /*15790*/  LDL.LU R52, [R1+0x420] ;  /* 0x0004200001347983 */ /* 0x000f220000300800 */
[----:B0-----:R-:W-:Y:S01]  /*157a0*/  FMUL.FTZ R23, R23, R0 ;  /* 0x0000000017177220 */ /* 0x001fe20000410000 */
[----:B------:R-:W-:-:S04]  /*157b0*/  FADD.FTZ R0, -R0, 1 ;  /* 0x3f80000000007421 */ /* 0x000fc80000010100 */
[----:B------:R-:W-:Y:S01]  /*157c0*/  FFMA.FTZ R17, R17, R0, 1 ;  /* 0x3f80000011117423 */ /* 0x000fe20000010000 */
[----:B------:R0:W-:Y:S03]  /*157d0*/  STL [R1+0x4d8], R6 ;  /* 0x0004d80601007387 */ /* 0x0001e60000100800 */
[----:B------:R-:W-:Y:S01]  /*157e0*/  FMUL.FTZ R17, R23, R17 ;  /* 0x0000001117117220 */ /* 0x000fe20000410000 */
[----:B------:R-:W-:-:S04]  /*157f0*/  FFMA.FTZ R23, R5, R6, R3 ;  /* 0x0000000605177223 */ /* 0x000fc80000010003 */
[----:B------:R-:W-:-:S06]  /*15800*/  FMUL.FTZ R0, R23, -1.4426950216293334961 ;  /* 0xbfb8aa3b17007820 */ /* 0x000fcc0000410000 */
[----:B------:R-:W1:Y:S02]  /*15810*/  MUFU.EX2 R0, R0 ;  /* 0x0000000000007308 */ /* 0x000e640000000800 */
[----:B-1----:R-:W-:-:S06]  /*15820*/  FADD.FTZ R0, R0, 1 ;  /* 0x3f80000000007421 */ /* 0x002fcc0000010000 */
[----:B------:R-:W1:Y:S01]  /*15830*/  MUFU.RCP R0, R0 ;  /* 0x0000000000007308 */ /* 0x000e620000001000 */
[----:B--2---:R-:W-:-:S05]  /*15840*/  SHF.L.U32 R25, R25, 0x10, RZ ;  /* 0x0000001019197819 */ /* 0x004fca00000006ff */
[----:B------:R-:W-:-:S04]  /*15850*/  FADD.FTZ R25, R25, -UR28 ;  /* 0x8000001c19197e21 */ /* 0x000fc80008010000 */
[----:B0-----:R-:W-:Y:S01]  /*15860*/  FMUL.FTZ R6, R25, UR16 ;  /* 0x0000001019067c20 */ /* 0x001fe20008410000 */
[----:B---3--:R-:W-:Y:S02]  /*15870*/  SHF.L.U32 R25, R35, 0x10, RZ ;  /* 0x0000001023197819 */ /* 0x008fe400000006ff */
[----:B------:R-:W2:Y:S01]  /*15880*/  LDL.LU R35, [R1+0x510] ;  /* 0x0005100001237983 */ /* 0x000ea20000300800 */
[----:B-1----:R-:W-:Y:S01]  /*15890*/  FMUL.FTZ R24, R24, R0 ;  /* 0x0000000018187220 */ /* 0x002fe20000410000 */
[----:B------:R-:W-:Y:S01]  /*158a0*/  FADD.FTZ R0, -R0, 1 ;  /* 0x3f80000000007421 */ /* 0x000fe20000010100 */
[----:B------:R-:W-:Y:S01]  /*158b0*/  FADD.FTZ R25, R25, -UR28 ;  /* 0x8000001c19197e21 */ /* 0x000fe20008010000 */
[----:B------:R0:W-:Y:S02]  /*158c0*/  STL [R1+0x4b4], R6 ;  /* 0x0004b40601007387 */ /* 0x0001e40000100800 */
[----:B------:R-:W-:Y:S01]  /*158d0*/  FFMA.FTZ R0, R23, R0, 1 ;  /* 0x3f80000017007423 */ /* 0x000fe20000010000 */
[----:B------:R-:W-:Y:S01]  /*158e0*/  FFMA.FTZ R23, R4, R6, R2 ;  /* 0x0000000604177223 */ /* 0x000fe20000010002 */
[----:B0-----:R-:W-:Y:S01]  /*158f0*/  FMUL.FTZ R6, R25, UR16 ;  /* 0x0000001019067c20 */ /* 0x001fe20008410000 */
[----:B----4-:R-:W-:-:S02]  /*15900*/  SHF.L.U32 R25, R34, 0x10, RZ ;  /* 0x0000001022197819 */ /* 0x010fc400000006ff */
        /* <DEDUP_REMOVED lines=9> */
[----:B------:R-:W-:Y:S04]  /*159a0*/  STL [R1+0x4b0], R6 ;  /* 0x0004b00601007387 */ /* 0x000fe80000100800 */
[----:B------:R-:W-:Y:S01]  /*159b0*/  STL [R1+0x4fc], R7 ;  /* 0x0004fc0701007387 */ /* 0x000fe20000100800 */
[----:B------:R-:W-:Y:S02]  /*159c0*/  SHF.L.U32 R26, R26, 0x10, RZ ;  /* 0x000000101a1a7819 */ /* 0x000fe400000006ff */
[----:B------:R-:W-:Y:S01]  /*159d0*/  SHF.L.U32 R8, R8, 0x10, RZ ;  /* 0x0000001008087819 */ /* 0x000fe200000006ff */
        /* <DEDUP_REMOVED lines=9> */
[----:B------:R-:W-:Y:S02]  /*15a70*/  SHF.L.U32 R24, R33, 0x10, RZ ;  /* 0x0000001021187819 */ /* 0x000fe400000006ff */
[----:B------:R-:W4:Y:S01]  /*15a80*/  LDL.LU R33, [R1+0x4e8] ;  /* 0x0004e80001217983 */ /* 0x000f220000300800 */
[----:B------:R-:W-:Y:S01]  /*15a90*/  FMUL.FTZ R6, R25, UR16 ;  /* 0x0000001019067c20 */ /* 0x000fe20008410000 */
[----:B0-----:R-:W-:-:S06]  /*15aa0*/  FADD.FTZ R0, R0, 1 ;  /* 0x3f80000000007421 */ /* 0x001fcc0000010000 */
[----:B------:R-:W0:Y:S01]  /*15ab0*/  MUFU.RCP R0, R0 ;  /* 0x0000000000007308 */ /* 0x000e220000001000 */
[----:B------:R-:W-:Y:S02]  /*15ac0*/  SHF.L.U32 R25, R52, 0x10, RZ ;  /* 0x0000001034197819 */ /* 0x000fe400000006ff */
[----:B------:R-:W4:Y:S01]  /*15ad0*/  LDL.LU R52, [R1+0x4ec] ;  /* 0x0004ec0001347983 */ /* 0x000f220000300800 */
        /* <DEDUP_REMOVED lines=13> */
[----:B------:R-:W-:Y:S01]  /*15bb0*/  FADD.FTZ R26, R26, -UR28 ;  /* 0x8000001c1a1a7e21 */ /* 0x000fe20008010000 */
[----:B------:R0:W-:Y:S03]  /*15bc0*/  STL [R1+0x48c], R6 ;  /* 0x00048c0601007387 */ /* 0x0001e60000100800 */
[----:B0-----:R-:W-:-:S04]  /*15bd0*/  FMUL.FTZ R6, R26, UR16 ;  /* 0x000000101a067c20 */ /* 0x001fc80008410000 */
[----:B------:R-:W-:-:S04]  /*15be0*/  FFMA.FTZ R24, R5, R6, R3 ;  /* 0x0000000605187223 */ /* 0x000fc80000010003 */
[----:B------:R-:W-:-:S06]  /*15bf0*/  FMUL.FTZ R23, R24, -1.4426950216293334961 ;  /* 0xbfb8aa3b18177820 */ /* 0x000fcc0000410000 */
[----:B------:R-:W0:Y:S01]  /*15c00*/  MUFU.EX2 R23, R23 ;  /* 0x0000001700177308 */ /* 0x000e220000000800 */
[----:B--2---:R-:W-:Y:S02]  /*15c10*/  SHF.L.U32 R25, R35, 0x10, RZ ;  /* 0x0000001023197819 */ /* 0x004fe400000006ff */
[----:B------:R-:W2:Y:S01]  /*15c20*/  LDL.LU R35, [R1+0x4d0] ;  /* 0x0004d00001237983 */ /* 0x000ea20000300800 */
[----:B0-----:R-:W-:-:S06]  /*15c30*/  FADD.FTZ R23, R23, 1 ;  /* 0x3f80000017177421 */ /* 0x001fcc0000010000 */
[----:B------:R-:W0:Y:S01]  /*15c40*/  MUFU.RCP R23, R23 ;  /* 0x0000001700177308 */ /* 0x000e220000001000 */
[----:B------:R1:W-:Y:S01]  /*15c50*/  STL [R1+0x2a0], R7 ;  /* 0x0002a00701007387 */ /* 0x0003e20000100800 */
[----:B0-----:R-:W-:Y:S01]  /*15c60*/  FMUL.FTZ R25, R25, R23 ;  /* 0x0000001719197220 */ /* 0x001fe20000410000 */
[----:B------:R-:W-:-:S04]  /*15c70*/  FADD.FTZ R23, -R23, 1 ;  /* 0x3f80000017177421 */ /* 0x000fc80000010100 */
[----:B------:R-:W-:-:S04]  /*15c80*/  FFMA.FTZ R23, R24, R23, 1 ;  /* 0x3f80000018177423 */ /* 0x000fc80000010017 */
[----:B-1----:R-:W-:Y:S01]  /*15c90*/  FMUL.FTZ R7, R25, R23 ;  /* 0x0000001719077220 */ /* 0x002fe20000410000 */
[----:B---3--:R-:W-:Y:S02]  /*15ca0*/  SHF.L.U32 R25, R34, 0x10, RZ ;  /* 0x0000001022197819 */ /* 0x008fe400000006ff */
[----:B------:R-:W3:Y:S01]  /*15cb0*/  LDL.LU R34, [R1+0x4d4] ;  /* 0x0004d40001227983 */ /* 0x000ee20000300800 */
[----:B------:R-:W-:-:S03]  /*15cc0*/  FADD.FTZ R8, R8, -UR28 ;  /* 0x8000001c08087e21 */ /* 0x000fc60008010000 */
[----:B------:R0:W-:Y:S02]  /*15cd0*/  STL [R1+0x488], R6 ;  /* 0x0004880601007387 */ /* 0x0001e40000100800 */
[----:B0-----:R-:W-:-:S04]  /*15ce0*/  FMUL.FTZ R6, R8, UR16 ;  /* 0x0000001008067c20 */ /* 0x001fc80008410000 */
[----:B------:R-:W-:-:S04]  /*15cf0*/  FFMA.FTZ R23, R4, R6, R2 ;  /* 0x0000000604177223 */ /* 0x000fc80000010002 */
[----:B------:R-:W-:-:S06]  /*15d00*/  FMUL.FTZ R8, R23, -1.4426950216293334961 ;  /* 0xbfb8aa3b17087820 */ /* 0x000fcc0000410000 */
[----:B------:R-:W0:Y:S02]  /*15d10*/  MUFU.EX2 R8, R8 ;  /* 0x0000000800087308 */ /* 0x000e240000000800 */
[----:B0-----:R-:W-:-:S06]  /*15d20*/  FADD.FTZ R8, R8, 1 ;  /* 0x3f80000008087421 */ /* 0x001fcc0000010000 */
[----:B------:R-:W0:Y:S01]  /*15d30*/  MUFU.RCP R8, R8 ;  /* 0x0000000800087308 */ /* 0x000e220000001000 */
[----:B------:R1:W-:Y:S01]  /*15d40*/  STL [R1+0x2a4], R7 ;  /* 0x0002a40701007387 */ /* 0x0003e20000100800 */
[----:B----4-:R-:W-:Y:S01]  /*15d50*/  SHF.L.U32 R24, R33, 0x10, RZ ;  /* 0x0000001021187819 */ /* 0x010fe200000006ff */
[----:B------:R-:W-:Y:S02]  /*15d60*/  FADD.FTZ R25, R25, -UR28 ;  /* 0x8000001c19197e21 */ /* 0x000fe40008010000 */
[----:B------:R4:W-:Y:S02]  /*15d70*/  STL [R1+0x46c], R6 ;  /* 0x00046c0601007387 */ /* 0x0009e40000100800 */
[----:B0-----:R-:W-:Y:S01]  /*15d80*/  FMUL.FTZ R24, R24, R8 ;  /* 0x0000000818187220 */ /* 0x001fe20000410000 */
[----:B------:R-:W-:Y:S01]  /*15d90*/  FADD.FTZ R8, -R8, 1 ;  /* 0x3f80000008087421 */ /* 0x000fe20000010100 */
[----:B------:R-:W-:Y:S01]  /*15da0*/  SHF.L.U32 R9, R9, 0x10, RZ ;  /* 0x0000001009097819 */ /* 0x000fe200000006ff */
[----:B------:R-:W3:Y:S02]  /*15db0*/  LDL.LU R33, [R1+0x49c] ;  /* 0x00049c0001217983 */ /* 0x000ee40000300800 */
[----:B------:R-:W-:-:S04]  /*15dc0*/  FFMA.FTZ R8, R23, R8, 1 ;  /* 0x3f80000017087423 */ /* 0x000fc80000010008 */
[----:B-1----:R-:W-:Y:S01]  /*15dd0*/  FMUL.FTZ R7, R24, R8 ;  /* 0x0000000818077220 */ /* 0x002fe20000410000 */
[----:B------:R-:W-:Y:S02]  /*15de0*/  SHF.L.U32 R24, R52, 0x10, RZ ;  /* 0x0000001034187819 */ /* 0x000fe400000006ff */
[----:B------:R-:W3:Y:S01]  /*15df0*/  LDL.LU R52, [R1+0x4c0] ;  /* 0x0004c00001347983 */ /* 0x000ee20000300800 */
[----:B----4-:R-:W-:-:S04]  /*15e00*/  FMUL.FTZ R6, R25, UR16 ;  /* 0x0000001019067c20 */ /* 0x010fc80008410000 */
        /* <DEDUP_REMOVED lines=14> */
[----:B------:R-:W0:Y:S02]  /*15ef0*/  MUFU.EX2 R9, R9 ;  /* 0x0000000900097308 */ /* 0x000e240000000800 */
[----:B0-----:R-:W-:Y:S01]  /*15f00*/  FADD.FTZ R9, R9, 1 ;  /* 0x3f80000009097421 */ /* 0x001fe20000010000 */
[----:B--2---:R-:W-:Y:S02]  /*15f10*/  SHF.L.U32 R24, R35, 0x10, RZ ;  /* 0x0000001023187819 */ /* 0x004fe400000006ff */
[----:B------:R-:W2:Y:S03]  /*15f20*/  LDL.LU R35, [R1+0x4c4] ;  /* 0x0004c40001237983 */ /* 0x000ea60000300800 */
[----:B------:R-:W0:Y:S02]  /*15f30*/  MUFU.RCP R9, R9 ;  /* 0x0000000900097308 */ /* 0x000e240000001000 */
[----:B0-----:R-:W-:Y:S01]  /*15f40*/  FMUL.FTZ R24, R24, R9 ;  /* 0x0000000918187220 */ /* 0x001fe20000410000 */
[----:B------:R-:W-:-:S04]  /*15f50*/  FADD.FTZ R9, -R9, 1 ;  /* 0x3f80000009097421 */ /* 0x000fc80000010100 */
[----:B------:R-:W-:Y:S01]  /*15f60*/  FFMA.FTZ R9, R23, R9, 1 ;  /* 0x3f80000017097423 */ /* 0x000fe20000010009 */
[----:B---3--:R-:W-:Y:S02]  /*15f70*/  SHF.L.U32 R23, R34, 0x10, RZ ;  /* 0x0000001022177819 */ /* 0x008fe400000006ff */
[----:B------:R-:W3:Y:S01]  /*15f80*/  LDL.LU R34, [R1+0x4a8] ;  /* 0x0004a80001227983 */ /* 0x000ee20000300800 */
[----:B------:R-:W-:Y:S02]  /*15f90*/  SHF.L.U32 R10, R10, 0x10, RZ ;  /* 0x000000100a0a7819 */ /* 0x000fe400000006ff */
[----:B------:R-:W-:-:S03]  /*15fa0*/  SHF.L.U32 R11, R11, 0x10, RZ ;  /* 0x000000100b0b7819 */ /* 0x000fc600000006ff */
[----:B------:R-:W-:Y:S01]  /*15fb0*/  FADD.FTZ R10, R10, -UR28 ;  /* 0x8000001c0a0a7e21 */ /* 0x000fe20008010000 */
[----:B------:R0:W-:Y:S01]  /*15fc0*/  STL [R1+0x44c], R6 ;  /* 0x00044c0601007387 */ /* 0x0001e20000100800 */
[----:B------:R-:W-:Y:S02]  /*15fd0*/  FADD.FTZ R11, R11, -UR28 ;  /* 0x8000001c0b0b7e21 */ /* 0x000fe40008010000 */
[----:B0-----:R-:W-:Y:S01]  /*15fe0*/  FMUL.FTZ R6, R10, UR16 ;  /* 0x000000100a067c20 */ /* 0x001fe20008410000 */
[----:B------:R0:W-:Y:S03]  /*15ff0*/  STL [R1+0x2a8], R7 ;  /* 0x0002a80701007387 */ /* 0x0001e60000100800 */
[----:B------:R-:W-:Y:S01]  /*16000*/  FFMA.FTZ R10, R5, R6, R3 ;  /* 0x00000006050a7223 */ /* 0x000fe20000010003 */
[----:B------:R1:W-:Y:S01]  /*16010*/  STL [R1+0x448], R6 ;  /* 0x0004480601007387 */ /* 0x0003e20000100800 */
[----:B0-----:R-:W-:-:S02]  /*16020*/  FMUL.FTZ R7, R24, R9 ;  /* 0x0000000918077220 */ /* 0x001fc40000410000 */
[----:B------:R-:W-:Y:S01]  /*16030*/  FMUL.FTZ R9, R10, -1.4426950216293334961 ;  /* 0xbfb8aa3b0a097820 */ /* 0x000fe20000410000 */
[----:B-1----:R-:W-:-:S05]  /*16040*/  FMUL.FTZ R6, R11, UR16 ;  /* 0x000000100b067c20 */ /* 0x002fca0008410000 */
        /* <DEDUP_REMOVED lines=8> */
[----:B------:R-:W-:Y:S01]  /*160d0*/  FFMA.FTZ R10, R4, R6, R2 ;  /* 0x00000006040a7223 */ /* 0x000fe20000010002 */
[----:B------:R0:W-:Y:S02]  /*160e0*/  STL [R1+0x2b0], R7 ;  /* 0x0002b00701007387 */ /* 0x0001e40000100800 */
[----:B0-----:R-:W-:Y:S01]  /*160f0*/  FMUL.FTZ R7, R23, R9 ;  /* 0x0000000917077220 */ /* 0x001fe20000410000 */
[----:B------:R-:W-:-:S06]  /*16100*/  FMUL.FTZ R9, R10, -1.4426950216293334961 ;  /* 0xbfb8aa3b0a097820 */ /* 0x000fcc0000410000 */
[----:B------:R-:W0:Y:S01]  /*16110*/  MUFU.EX2 R9, R9 ;  /* 0x0000000900097308 */ /* 0x000e220000000800 */
[----:B------:R-:W-:Y:S01]  /*16120*/  SHF.L.U32 R12, R12, 0x10, RZ ;  /* 0x000000100c0c7819 */ /* 0x000fe200000006ff */
[----:B------:R1:W-:Y:S04]  /*16130*/  STL [R1+0x440], R6 ;  /* 0x0004400601007387 */ /* 0x0003e80000100800 */
[----:B------:R-:W-:Y:S01]  /*16140*/  FADD.FTZ R12, R12, -UR28 ;  /* 0x8000001c0c0c7e21 */ /* 0x000fe20008010000 */
[----:B0-----:R-:W-:-:S03]  /*16150*/  FADD.FTZ R9, R9, 1 ;  /* 0x3f80000009097421 */ /* 0x001fc60000010000 */
[----:B-1----:R-:W-:-:S03]  /*16160*/  FMUL.FTZ R6, R12, UR16 ;  /* 0x000000100c067c20 */ /* 0x002fc60008410000 */
[----:B------:R-:W0:Y:S02]  /*16170*/  MUFU.RCP R9, R9 ;  /* 0x0000000900097308 */ /* 0x000e240000001000 */
        /* <DEDUP_REMOVED lines=12> */
[----:B------:R-:W-:Y:S01]  /*16240*/  FADD.FTZ R10, -R10, 1 ;  /* 0x3f8000000a0a7421 */ /* 0x000fe20000010100 */
[----:B------:R0:W-:Y:S03]  /*16250*/  STL [R1+0x2b4], R7 ;  /* 0x0002b40701007387 */ /* 0x0001e60000100800 */
[----:B------:R-:W-:-:S04]  /*16260*/  FFMA.FTZ R10, R11, R10, 1 ;  /* 0x3f8000000b0a7423 */ /* 0x000fc8000001000a */
[----:B0-----:R-:W-:Y:S01]  /*16270*/  FMUL.FTZ R7, R12, R10 ;  /* 0x0000000a0c077220 */ /* 0x001fe20000410000 */
[----:B---3--:R-:W-:Y:S02]  /*16280*/  SHF.L.U32 R12, R34, 0x10, RZ ;  /* 0x00000010220c7819 */ /* 0x008fe400000006ff */
[----:B------:R-:W3:Y:S01]  /*16290*/  LDL.LU R34, [R1+0x490] ;  /* 0x0004900001227983 */ /* 0x000ee20000300800 */
[----:B------:R-:W-:-:S05]  /*162a0*/  SHF.L.U32 R13, R13, 0x10, RZ ;  /* 0x000000100d0d7819 */ /* 0x000fca00000006ff */
[----:B------:R-:W-:Y:S01]  /*162b0*/  FADD.FTZ R13, R13, -UR28 ;  /* 0x8000001c0d0d7e21 */ /* 0x000fe20008010000 */
[----:B------:R0:W-:Y:S03]  /*162c0*/  STL [R1+0x438], R6 ;  /* 0x0004380601007387 */ /* 0x0001e60000100800 */
[----:B0-----:R-:W-:-:S04]  /*162d0*/  FMUL.FTZ R6, R13, UR16 ;  /* 0x000000100d067c20 */ /* 0x001fc80008410000 */
[----:B------:R-:W-:-:S04]  /*162e0*/  FFMA.FTZ R11, R4, R6, R2 ;  /* 0x00000006040b7223 */ /* 0x000fc80000010002 */
[----:B------:R-:W-:-:S06]  /*162f0*/  FMUL.FTZ R10, R11, -1.4426950216293334961 ;  /* 0xbfb8aa3b0b0a7820 */ /* 0x000fcc0000410000 */
[----:B------:R-:W0:Y:S02]  /*16300*/  MUFU.EX2 R10, R10 ;  /* 0x0000000a000a7308 */ /* 0x000e240000000800 */
[----:B0-----:R-:W-:-:S06]  /*16310*/  FADD.FTZ R10, R10, 1 ;  /* 0x3f8000000a0a7421 */ /* 0x001fcc0000010000 */
[----:B------:R-:W0:Y:S01]  /*16320*/  MUFU.RCP R10, R10 ;  /* 0x0000000a000a7308 */ /* 0x000e220000001000 */
[----:B------:R-:W-:Y:S01]  /*16330*/  SHF.L.U32 R14, R14, 0x10, RZ ;  /* 0x000000100e0e7819 */ /* 0x000fe200000006ff */
[----:B------:R1:W-:Y:S04]  /*16340*/  STL [R1+0x424], R6 ;  /* 0x0004240601007387 */ /* 0x0003e80000100800 */
[----:B------:R-:W-:-:S04]  /*16350*/  FADD.FTZ R14, R14, -UR28 ;  /* 0x8000001c0e0e7e21 */ /* 0x000fc80008010000 */
[----:B-1----:R-:W-:Y:S01]  /*16360*/  FMUL.FTZ R6, R14, UR16 ;  /* 0x000000100e067c20 */ /* 0x002fe20008410000 */
[----:B0-----:R-:W-:Y:S01]  /*16370*/  FMUL.FTZ R12, R12, R10 ;  /* 0x0000000a0c0c7220 */ /* 0x001fe20000410000 */
[----:B------:R-:W-:Y:S01]  /*16380*/  FADD.FTZ R10, -R10, 1 ;  /* 0x3f8000000a0a7421 */ /* 0x000fe20000010100 */
[----:B------:R0:W-:Y:S03]  /*16390*/  STL [R1+0x2bc], R7 ;  /* 0x0002bc0701007387 */ /* 0x0001e60000100800 */
[----:B------:R-:W-:Y:S01]  /*163a0*/  FFMA.FTZ R10, R11, R10, 1 ;  /* 0x3f8000000b0a7423 */ /* 0x000fe2000001000a */
[----:B------:R-:W-:-:S03]  /*163b0*/  FFMA.FTZ R11, R5, R6, R3 ;  /* 0x00000006050b7223 */ /* 0x000fc60000010003 */
[----:B0-----:R-:W-:Y:S01]  /*163c0*/  FMUL.FTZ R7, R12, R10 ;  /* 0x0000000a0c077220 */ /* 0x001fe20000410000 */
[----:B------:R-:W-:-:S06]  /*163d0*/  FMUL.FTZ R10, R11, -1.4426950216293334961 ;  /* 0xbfb8aa3b0b0a7820 */ /* 0x000fcc0000410000 */
[----:B------:R-:W0:Y:S01]  /*163e0*/  MUFU.EX2 R10, R10 ;  /* 0x0000000a000a7308 */ /* 0x000e220000000800 */
[----:B----4-:R-:W-:Y:S02]  /*163f0*/  SHF.L.U32 R12, R52, 0x10, RZ ;  /* 0x00000010340c7819 */ /* 0x010fe400000006ff */
[----:B------:R-:W4:Y:S01]  /*16400*/  LDL.LU R52, [R1+0x494] ;  /* 0x0004940001347983 */ /* 0x000f220000300800 */
        /* <DEDUP_REMOVED lines=20> */
[----:B------:R1:W-:Y:S01]  /*16550*/  STL [R1+0x2c4], R7 ;  /* 0x0002c40701007387 */ /* 0x0003e20000100800 */
[----:B--2---:R-:W-:-:S03]  /*16560*/  SHF.L.U32 R12, R35, 0x10, RZ ;  /* 0x00000010230c7819 */ /* 0x004fc600000006ff */
[----:B------:R-:W2:Y:S02]  /*16570*/  LDL.LU R35, [R1+0x4a4] ;  /* 0x0004a40001237983 */ /* 0x000ea40000300800 */
[----:B0-----:R-:W-:Y:S01]  /*16580*/  FMUL.FTZ R12, R12, R10 ;  /* 0x0000000a0c0c7220 */ /* 0x001fe20000410000 */
[----:B------:R-:W-:-:S04]  /*16590*/  FADD.FTZ R10, -R10, 1 ;  /* 0x3f8000000a0a7421 */ /* 0x000fc80000010100 */
[----:B------:R-:W-:Y:S01]  /*165a0*/  FFMA.FTZ R10, R11, R10, 1 ;  /* 0x3f8000000b0a7423 */ /* 0x000fe2000001000a */
[----:B------:R-:W-:-:S03]  /*165b0*/  FFMA.FTZ R11, R5, R6, R3 ;  /* 0x00000006050b7223 */ /* 0x000fc60000010003 */
[----:B-1----:R-:W-:Y:S01]  /*165c0*/  FMUL.FTZ R7, R12, R10 ;  /* 0x0000000a0c077220 */ /* 0x002fe20000410000 */
[----:B------:R-:W-:-:S06]  /*165d0*/  FMUL.FTZ R10, R11, -1.4426950216293334961 ;  /* 0xbfb8aa3b0b0a7820 */ /* 0x000fcc0000410000 */
[----:B------:R-:W0:Y:S02]  /*165e0*/  MUFU.EX2 R10, R10 ;  /* 0x0000000a000a7308 */ /* 0x000e240000000800 */
[----:B0-----:R-:W-:-:S04]  /*165f0*/  FADD.FTZ R10, R10, 1 ;  /* 0x3f8000000a0a7421 */ /* 0x001fc80000010000 */
[----:B------:R0:W1:Y:S02]  /*16600*/  MUFU.RCP R13, R10 ;  /* 0x0000000a000d7308 */ /* 0x0000640000001000 */
[----:B0-----:R-:W-:Y:S02]  /*16610*/  SHF.L.U32 R10, R33, 0x10, RZ ;  /* 0x00000010210a7819 */ /* 0x001fe400000006ff */
[----:B------:R-:W2:Y:S01]  /*16620*/  LDL.LU R33, [R1+0x478] ;  /* 0x0004780001217983 */ /* 0x000ea20000300800 */
[----:B---3--:R-:W-:-:S03]  /*16630*/  SHF.L.U32 R12, R34, 0x10, RZ ;  /* 0x00000010220c7819 */ /* 0x008fc600000006ff */
[----:B------:R-:W3:Y:S02]  /*16640*/  LDL.LU R34, [R1+0x47c] ;  /* 0x00047c0001227983 */ /* 0x000ee40000300800 */
[----:B------:R-:W-:Y:S01]  /*16650*/  FADD.FTZ R12, R12, -UR28 ;  /* 0x8000001c0c0c7e21 */ /* 0x000fe20008010000 */
[----:B-1----:R-:W-:Y:S01]  /*16660*/  FMUL.FTZ R10, R10, R13 ;  /* 0x0000000d0a0a7220 */ /* 0x002fe20000410000 */
[----:B------:R0:W-:Y:S01]  /*16670*/  STL [R1+0x408], R6 ;  /* 0x0004080601007387 */ /* 0x0001e20000100800 */
[----:B------:R-:W-:-:S04]  /*16680*/  FADD.FTZ R13, -R13, 1 ;  /* 0x3f8000000d0d7421 */ /* 0x000fc80000010100 */
[----:B------:R-:W-:Y:S01]  /*16690*/  FFMA.FTZ R13, R11, R13, 1 ;  /* 0x3f8000000b0d7423 */ /* 0x000fe2000001000d */
[----:B0-----:R-:W-:Y:S01]  /*166a0*/  FMUL.FTZ R6, R12, UR16 ;  /* 0x000000100c067c20 */ /* 0x001fe20008410000 */
[----:B------:R0:W-:Y:S03]  /*166b0*/  STL [R1+0x2c8], R7 ;  /* 0x0002c80701007387 */ /* 0x0001e60000100800 */
[----:B------:R-:W-:Y:S01]  /*166c0*/  FFMA.FTZ R11, R4, R6, R2 ;  /* 0x00000006040b7223 */ /* 0x000fe20000010002 */
[----:B0-----:R-:W-:-:S03]  /*166d0*/  FMUL.FTZ R7, R10, R13 ;  /* 0x0000000d0a077220 */ /* 0x001fc60000410000 */
[----:B------:R-:W-:-:S06]  /*166e0*/  FMUL.FTZ R10, R11, -1.4426950216293334961 ;  /* 0xbfb8aa3b0b0a7820 */ /* 0x000fcc0000410000 */
[----:B------:R-:W0:Y:S01]  /*166f0*/  MUFU.EX2 R10, R10 ;  /* 0x0000000a000a7308 */ /* 0x000e220000000800 */
[----:B------:R-:W-:Y:S04]  /*16700*/  STL [R1+0x790], R20 ;  /* 0x0007901401007387 */ /* 0x000fe80000100800 */
[----:B------:R-:W-:Y:S04]  /*16710*/  STL [R1+0x78c], R22 ;  /* 0x00078c1601007387 */ /* 0x000fe80000100800 */
[----:B------:R-:W-:Y:S01]  /*16720*/  STL [R1+0x798], R21 ;  /* 0x0007981501007387 */ /* 0x000fe20000100800 */
[----:B0-----:R-:W-:-:S03]  /*16730*/  FADD.FTZ R10, R10, 1 ;  /* 0x3f8000000a0a7421 */ /* 0x001fc60000010000 */
[----:B------:R-:W-:Y:S01]  /*16740*/  STL [R1+0x550], R18 ;  /* 0x0005501201007387 */ /* 0x000fe20000100800 */
[----:B------:R4:W0:Y:S03]  /*16750*/  MUFU.RCP R13, R10 ;  /* 0x0000000a000d7308 */ /* 0x0008260000001000 */
[----:B------:R-:W-:Y:S04]  /*16760*/  STL [R1+0x784], R19 ;  /* 0x0007841301007387 */ /* 0x000fe80000100800 */
[----:B------:R-:W-:Y:S04]  /*16770*/  STL [R1+0x79c], R17 ;  /* 0x00079c1101007387 */ /* 0x000fe80000100800 */
[----:B------:R-:W-:Y:S04]  /*16780*/  STL [R1+0x778], R8 ;  /* 0x0007780801007387 */ /* 0x000fe80000100800 */
[----:B------:R-:W-:Y:S04]  /*16790*/  STL [R1+0x77c], R9 ;  /* 0x00077c0901007387 */ /* 0x000fe80000100800 */
[----:B------:R1:W-:Y:S04]  /*167a0*/  STL [R1+0x404], R6 ;  /* 0x0004040601007387 */ /* 0x0003e80000100800 */
[----:B------:R1:W-:Y:S01]  /*167b0*/  STL [R1+0x2cc], R7 ;  /* 0x0002cc0701007387 */ /* 0x0003e20000100800 */
[----:B----4-:R-:W-:-:S03]  /*167c0*/  SHF.L.U32 R10, R52, 0x10, RZ ;  /* 0x00000010340a7819 */ /* 0x010fc600000006ff */
[----:B------:R-:W4:Y:S01]  /*167d0*/  LDL.LU R52, [R1+0x480] ;  /* 0x0004800001347983 */ /* 0x000f220000300800 */
[----:B------:R-:W-:-:S03]  /*167e0*/  SHF.L.U32 R12, R32, 0x10, RZ ;  /* 0x00000010200c7819 */ /* 0x000fc600000006ff */
[----:B------:R-:W4:Y:S02]  /*167f0*/  LDL.LU R32, [R1+0x484] ;  /* 0x0004840001207983 */ /* 0x000f240000300800 */
[----:B------:R-:W-:Y:S01]  /*16800*/  FADD.FTZ R12, R12, -UR28 ;  /* 0x8000001c0c0c7e21 */ /* 0x000fe20008010000 */
[----:B0-----:R-:W-:Y:S01]  /*16810*/  FMUL.FTZ R10, R10, R13 ;  /* 0x0000000d0a0a7220 */ /* 0x001fe20000410000 */
[----:B------:R-:W-:Y:S01]  /*16820*/  FADD.FTZ R13, -R13, 1 ;  /* 0x3f8000000d0d7421 */ /* 0x000fe20000010100 */
[----:B------:R-:W4:Y:S01]  /*16830*/  LDL.LU R53, [R1+0x384] ;  /* 0x0003840001357983 */ /* 0x000f220000300800 */
[----:B-1----:R-:W-:Y:S02]  /*16840*/  FMUL.FTZ R6, R12, UR16 ;  /* 0x000000100c067c20 */ /* 0x002fe40008410000 */
[----:B------:R-:W-:Y:S01]  /*16850*/  FFMA.FTZ R13, R11, R13, 1 ;  /* 0x3f8000000b0d7423 */ /* 0x000fe2000001000d */
[----:B------:R-:W-:Y:S01]  /*16860*/  SHF.L.U32 R47, R47, 0x10, RZ ;  /* 0x000000102f2f7819 */ /* 0x000fe200000006ff */
[----:B------:R-:W-:Y:S01]  /*16870*/  FFMA.FTZ R11, R5, R6, R3 ;  /* 0x00000006050b7223 */ /* 0x000fe20000010003 */
[----:B------:R-:W-:Y:S01]  /*16880*/  SHF.L.U32 R45, R45, 0x10, RZ ;  /* 0x000000102d2d7819 */ /* 0x000fe200000006ff */
[----:B------:R-:W-:Y:S01]  /*16890*/  FMUL.FTZ R7, R10, R13 ;  /* 0x0000000d0a077220 */ /* 0x000fe20000410000 */
[----:B------:R-:W-:Y:S01]  /*168a0*/  SHF.L.U32 R51, R51, 0x10, RZ ;  /* 0x0000001033337819 */ /* 0x000fe200000006ff */
[----:B------:R-:W-:Y:S01]  /*168b0*/  FMUL.FTZ R10, R11, -1.4426950216293334961 ;  /* 0xbfb8aa3b0b0a7820 */ /* 0x000fe20000410000 */
[----:B------:R-:W-:Y:S01]  /*168c0*/  SHF.L.U32 R43, R43, 0x10, RZ ;  /* 0x000000102b2b7819 */ /* 0x000fe200000006ff */
[----:B------:R-:W4:Y:S04]  /*168d0*/  LDL.LU R54, [R1+0x72c] ;  /* 0x00072c0001367983 */ /* 0x000f280000300800 */
[----:B------:R-:W0:Y:S01]  /*168e0*/  MUFU.EX2 R10, R10 ;  /* 0x0000000a000a7308 */ /* 0x000e220000000800 */
[----:B------:R-:W-:Y:S01]  /*168f0*/  SHF.L.U32 R50, R50, 0x10, RZ ;  /* 0x0000001032327819 */ /* 0x000fe200000006ff */
[----:B------:R-:W4:Y:S01]  /*16900*/  LDL.LU R55, [R1+0x738] ;  /* 0x0007380001377983 */ /* 0x000f220000300800 */
[----:B------:R-:W-:-:S02]  /*16910*/  SHF.L.U32 R41, R41, 0x10, RZ ;  /* 0x0000001029297819 */ /* 0x000fc400000006ff */
[----:B------:R-:W-:Y:S01]  /*16920*/  SHF.L.U32 R49, R49, 0x10, RZ ;  /* 0x0000001031317819 */ /* 0x000fe200000006ff */
[----:B------:R-:W4:Y:S01]  /*16930*/  LDL.LU R56, [R1+0x73c] ;  /* 0x00073c0001387983 */ /* 0x000f220000300800 */
[----:B------:R-:W-:Y:S02]  /*16940*/  SHF.L.U32 R39, R39, 0x10, RZ ;  /* 0x0000001027277819 */ /* 0x000fe400000006ff */
[----:B------:R-:W-:Y:S01]  /*16950*/  SHF.L.U32 R48, R48, 0x10, RZ ;  /* 0x0000001030307819 */ /* 0x000fe200000006ff */
[----:B------:R-:W4:Y:S01]  /*16960*/  LDL.LU R57, [R1+0x744] ;  /* 0x0007440001397983 */ /* 0x000f220000300800 */
[----:B0-----:R-:W-:Y:S01]  /*16970*/  FADD.FTZ R10, R10, 1 ;  /* 0x3f8000000a0a7421 */ /* 0x001fe20000010000 */
[----:B------:R-:W-:Y:S02]  /*16980*/  SHF.L.U32 R37, R37, 0x10, RZ ;  /* 0x0000001025257819 */ /* 0x000fe400000006ff */
[----:B------:R-:W4:Y:S01]  /*16990*/  LDL.LU R58, [R1+0x6c0] ;  /* 0x0006c000013a7983 */ /* 0x000f220000300800 */
[----:B------:R2:W0:Y:S03]  /*169a0*/  MUFU.RCP R13, R10 ;  /* 0x0000000a000d7308 */ /* 0x0004260000001000 */
[----:B------:R-:W-:Y:S04]  /*169b0*/  STL [R1+0x400], R6 ;  /* 0x0004000601007387 */ /* 0x000fe80000100800 */
[----:B------:R1:W-:Y:S01]  /*169c0*/  STL [R1+0x354], R7 ;  /* 0x0003540701007387 */ /* 0x0003e20000100800 */
[----:B------:R-:W-:-:S02]  /*169d0*/  SHF.L.U32 R46, R46, 0x10, RZ ;  /* 0x000000102e2e7819 */ /* 0x000fc400000006ff */
[----:B------:R-:W-:Y:S01]  /*169e0*/  SHF.L.U32 R31, R31, 0x10, RZ ;  /* 0x000000101f1f7819 */ /* 0x000fe200000006ff */
[----:B------:R-:W4:Y:S01]  /*169f0*/  LDL.LU R20, [R1+0x6a8] ;  /* 0x0006a80001147983 */ /* 0x000f220000300800 */
[----:B------:R-:W-:Y:S02]  /*16a00*/  SHF.L.U32 R44, R44, 0x10, RZ ;  /* 0x000000102c2c7819 */ /* 0x000fe400000006ff */
[----:B------:R-:W-:Y:S01]  /*16a10*/  SHF.L.U32 R29, R29, 0x10, RZ ;  /* 0x000000101d1d7819 */ /* 0x000fe200000006ff */
[----:B------:R-:W4:Y:S01]  /*16a20*/  LDL.LU R8, [R1+0x74c] ;  /* 0x00074c0001087983 */ /* 0x000f220000300800 */
[----:B------:R-:W-:Y:S02]  /*16a30*/  SHF.L.U32 R42, R42, 0x10, RZ ;  /* 0x000000102a2a7819 */ /* 0x000fe400000006ff */
[----:B------:R-:W-:Y:S01]  /*16a40*/  SHF.L.U32 R27, R27, 0x10, RZ ;  /* 0x000000101b1b7819 */ /* 0x000fe200000006ff */
[----:B------:R-:W4:Y:S01]  /*16a50*/  LDL.LU R17, [R1+0x45c] ;  /* 0x00045c0001117983 */ /* 0x000f220000300800 */
[----:B------:R-:W-:-:S02]  /*16a60*/  SHF.L.U32 R40, R40, 0x10, RZ ;  /* 0x0000001028287819 */ /* 0x000fc400000006ff */
[----:B------:R-:W-:Y:S01]  /*16a70*/  SHF.L.U32 R38, R38, 0x10, RZ ;  /* 0x0000001026267819 */ /* 0x000fe200000006ff */
[----:B------:R-:W4:Y:S01]  /*16a80*/  LDL.LU R22, [R1+0x69c] ;  /* 0x00069c0001167983 */ /* 0x000f220000300800 */
[----:B------:R-:W-:Y:S02]  /*16a90*/  SHF.L.U32 R36, R36, 0x10, RZ ;  /* 0x0000001024247819 */ /* 0x000fe400000006ff */
[----:B------:R-:W-:Y:S01]  /*16aa0*/  SHF.L.U32 R30, R30, 0x10, RZ ;  /* 0x000000101e1e7819 */ /* 0x000fe200000006ff */
[----:B------:R-:W4:Y:S04]  /*16ab0*/  LDL.LU R18, [R1+0x698] ;  /* 0x0006980001127983 */ /* 0x000f280000300800 */
[----:B------:R-:W4:Y:S04]  /*16ac0*/  LDL.LU R21, [R1+0x690] ;  /* 0x0006900001157983 */ /* 0x000f280000300800 */
[----:B------:R-:W4:Y:S04]  /*16ad0*/  LDL.LU R9, [R1+0x450] ;  /* 0x0004500001097983 */ /* 0x000f280000300800 */
[----:B------:R-:W4:Y:S01]  /*16ae0*/  LDL.LU R19, [R1+0x684] ;  /* 0x0006840001137983 */ /* 0x000f220000300800 */
[----:B--2---:R-:W-:-:S03]  /*16af0*/  SHF.L.U32 R10, R35, 0x10, RZ ;  /* 0x00000010230a7819 */ /* 0x004fc600000006ff */
[----:B------:R-:W2:Y:S02]  /*16b00*/  LDL.LU R35, [R1+0x460] ;  /* 0x0004600001237983 */ /* 0x000ea40000300800 */
[----:B0-----:R-:W-:Y:S01]  /*16b10*/  FMUL.FTZ R10, R10, R13 ;  /* 0x0000000d0a0a7220 */ /* 0x001fe20000410000 */
[----:B------:R-:W-:-:S04]  /*16b20*/  FADD.FTZ R13, -R13, 1 ;  /* 0x3f8000000d0d7421 */ /* 0x000fc80000010100 */
[----:B------:R-:W-:-:S04]  /*16b30*/  FFMA.FTZ R13, R11, R13, 1 ;  /* 0x3f8000000b0d7423 */ /* 0x000fc8000001000d */
[----:B-1----:R-:W-:Y:S01]  /*16b40*/  FMUL.FTZ R7, R10, R13 ;  /* 0x0000000d0a077220 */ /* 0x002fe20000410000 */
[----:B------:R-:W-:Y:S02]  /*16b50*/  SHF.L.U32 R12, R33, 0x10, RZ ;  /* 0x00000010210c7819 */ /* 0x000fe400000006ff */
[----:B------:R-:W2:Y:S03]  /*16b60*/  LDL.LU R33, [R1+0x464] ;  /* 0x0004640001217983 */ /* 0x000ea60000300800 */
[----:B------:R-:W-:-:S04]  /*16b70*/  FADD.FTZ R12, R12, -UR28 ;  /* 0x8000001c0c0c7e21 */ /* 0x000fc80008010000 */
[----:B------:R-:W-:-:S04]  /*16b80*/  FMUL.FTZ R6, R12, UR16 ;  /* 0x000000100c067c20 */ /* 0x000fc80008410000 */
[----:B------:R-:W-:-:S04]  /*16b90*/  FFMA.FTZ R11, R4, R6, R2 ;  /* 0x00000006040b7223 */ /* 0x000fc80000010002 */
[----:B------:R-:W-:-:S06]  /*16ba0*/  FMUL.FTZ R10, R11, -1.4426950216293334961 ;  /* 0xbfb8aa3b0b0a7820 */ /* 0x000fcc0000410000 */
[----:B------:R-:W0:Y:S02]  /*16bb0*/  MUFU.EX2 R10, R10 ;  /* 0x0000000a000a7308 */ /* 0x000e240000000800 */
[----:B0-----:R-:W-:-:S04]  /*16bc0*/  FADD.FTZ R10, R10, 1 ;  /* 0x3f8000000a0a7421 */ /* 0x001fc80000010000 */
[----:B------:R3:W0:Y:S02]  /*16bd0*/  MUFU.RCP R13, R10 ;  /* 0x0000000a000d7308 */ /* 0x0006240000001000 */
[----:B---3--:R-:W-:Y:S02]  /*16be0*/  SHF.L.U32 R10, R34, 0x10, RZ ;  /* 0x00000010220a7819 */ /* 0x008fe400000006ff */
[----:B------:R-:W3:Y:S04]  /*16bf0*/  LDL.LU R34, [R1+0x470] ;  /* 0x0004700001227983 */ /* 0x000ee80000300800 */
[----:B------:R-:W-:Y:S01]  /*16c00*/  STL [R1+0x3fc], R6 ;  /* 0x0003fc0601007387 */ /* 0x000fe20000100800 */
[----:B0-----:R-:W-:Y:S01]  /*16c10*/  FMUL.FTZ R10, R10, R13 ;  /* 0x0000000d0a0a7220 */ /* 0x001fe20000410000 */
[----:B------:R-:W-:-:S02]  /*16c20*/  FADD.FTZ R13, -R13, 1 ;  /* 0x3f8000000d0d7421 */ /* 0x000fc40000010100 */
[----:B------:R0:W-:Y:S02]  /*16c30*/  STL [R1+0x34c], R7 ;  /* 0x00034c0701007387 */ /* 0x0001e40000100800 */
[----:B------:R-:W-:-:S04]  /*16c40*/  FFMA.FTZ R13, R11, R13, 1 ;  /* 0x3f8000000b0d7423 */ /* 0x000fc8000001000d */
[----:B0-----:R-:W-:Y:S01]  /*16c50*/  FMUL.FTZ R7, R10, R13 ;  /* 0x0000000d0a077220 */ /* 0x001fe20000410000 */
[----:B----4-:R-:W-:Y:S02]  /*16c60*/  SHF.L.U32 R12, R52, 0x10, RZ ;  /* 0x00000010340c7819 */ /* 0x010fe400000006ff */
[----:B------:R-:W4:Y:S03]  /*16c70*/  LDL.LU R52, [R1+0x4b8] ;  /* 0x0004b80001347983 */ /* 0x000f260000300800 */
[----:B------:R-:W-:-:S04]  /*16c80*/  FADD.FTZ R12, R12, -UR28 ;  /* 0x8000001c0c0c7e21 */ /* 0x000fc80008010000 */
[----:B------:R-:W-:-:S04]  /*16c90*/  FMUL.FTZ R6, R12, UR16 ;  /* 0x000000100c067c20 */ /* 0x000fc80008410000 */
[----:B------:R-:W-:-:S04]  /*16ca0*/  FFMA.FTZ R11, R5, R6, R3 ;  /* 0x00000006050b7223 */ /* 0x000fc80000010003 */
[----:B------:R-:W-:-:S06]  /*16cb0*/  FMUL.FTZ R10, R11, -1.4426950216293334961 ;  /* 0xbfb8aa3b0b0a7820 */ /* 0x000fcc0000410000 */
[----:B------:R-:W0:Y:S02]  /*16cc0*/  MUFU.EX2 R10, R10 ;  /* 0x0000000a000a7308 */ /* 0x000e240000000800 */
[----:B0-----:R-:W-:-:S04]  /*16cd0*/  FADD.FTZ R10, R10, 1 ;  /* 0x3f8000000a0a7421 */ /* 0x001fc80000010000 */
[----:B------:R0:W1:Y:S02]  /*16ce0*/  MUFU.RCP R13, R10 ;  /* 0x0000000a000d7308 */ /* 0x0000640000001000 */
[----:B0-----:R-:W-:Y:S02]  /*16cf0*/  SHF.L.U32 R10, R32, 0x10, RZ ;  /* 0x00000010200a7819 */ /* 0x001fe400000006ff */
[----:B------:R-:W4:Y:S04]  /*16d00*/  LDL.LU R32, [R1+0x474] ;  /* 0x0004740001207983 */ /* 0x000f280000300800 */
[----:B------:R-:W-:Y:S01]  /*16d10*/  STL [R1+0x3f8], R6 ;  /* 0x0003f80601007387 */ /* 0x000fe20000100800 */
[----:B-1----:R-:W-:Y:S01]  /*16d20*/  FMUL.FTZ R10, R10, R13 ;  /* 0x0000000d0a0a7220 */ /* 0x002fe20000410000 */
[----:B------:R-:W-:-:S02]  /*16d30*/  FADD.FTZ R13, -R13, 1 ;  /* 0x3f8000000d0d7421 */ /* 0x000fc40000010100 */
[----:B------:R0:W-:Y:S02]  /*16d40*/  STL [R1+0x348], R7 ;  /* 0x0003480701007387 */ /* 0x0001e40000100800 */
[----:B------:R-:W-:-:S04]  /*16d50*/  FFMA.FTZ R13, R11, R13, 1 ;  /* 0x3f8000000b0d7423 */ /* 0x000fc8000001000d */
[----:B0-----:R-:W-:Y:S01]  /*16d60*/  FMUL.FTZ R7, R10, R13 ;  /* 0x0000000d0a077220 */ /* 0x001fe20000410000 */
[----:B--2---:R-:W-:Y:S02]  /*16d70*/  SHF.L.U32 R12, R35, 0x10, RZ ;  /* 0x00000010230c7819 */ /* 0x004fe400000006ff */
[----:B------:R-:W2:Y:S03]  /*16d80*/  LDL.LU R35, [R1+0x4bc] ;  /* 0x0004bc0001237983 */ /* 0x000ea60000300800 */
        /* <DEDUP_REMOVED lines=8> */
[----:B------:R-:W2:Y:S01]  /*16e10*/  LDL.LU R33, [R1+0x4c8] ;  /* 0x0004c80001217983 */ /* 0x000ea20000300800 */
[----:B---3--:R-:W-:-:S03]  /*16e20*/  SHF.L.U32 R12, R34, 0x10, RZ ;  /* 0x00000010220c7819 */ /* 0x008fc600000006ff */
[----:B------:R-:W3:Y:S01]  /*16e30*/  LDL.LU R34, [R1+0x4e0] ;  /* 0x0004e00001227983 */ /* 0x000ee20000300800 */
[----:B-1----:R-:W-:Y:S01]  /*16e40*/  FMUL.FTZ R10, R10, R13 ;  /* 0x0000000d0a0a7220 */ /* 0x002fe20000410000 */
[----:B------:R-:W-:Y:S02]  /*16e50*/  FADD.FTZ R12, R12, -UR28 ;  /* 0x8000001c0c0c7e21 */ /* 0x000fe40008010000 */
        /* <DEDUP_REMOVED lines=8> */
[----:B------:R-:W0:Y:S02]  /*16ee0*/  MUFU.EX2 R10, R10 ;  /* 0x0000000a000a7308 */ /* 0x000e240000000800 */
[----:B0-----:R-:W-:-:S04]  /*16ef0*/  FADD.FTZ R10, R10, 1 ;  /* 0x3f8000000a0a7421 */ /* 0x001fc80000010000 */
[----:B------:R4:W0:Y:S02]  /*16f00*/  MUFU.RCP R13, R10 ;  /* 0x0000000a000d7308 */ /* 0x0008240000001000 */
[----:B----4-:R-:W-:Y:S02]  /*16f10*/  SHF.L.U32 R10, R52, 0x10, RZ ;  /* 0x00000010340a7819 */ /* 0x010fe400000006ff */
[----:B------:R-:W4:Y:S04]  /*16f20*/  LDL.LU R52, [R1+0x4cc] ;  /* 0x0004cc0001347983 */ /* 0x000f280000300800 */
[----:B------:R1:W-:Y:S01]  /*16f30*/  STL [R1+0x3f0], R6 ;  /* 0x0003f00601007387 */ /* 0x0003e20000100800 */
[----:B0-----:R-:W-:Y:S01]  /*16f40*/  FMUL.FTZ R10, R10, R13 ;  /* 0x0000000d0a0a7220 */ /* 0x001fe20000410000 */
[----:B------:R-:W-:-:S02]  /*16f50*/  FADD.FTZ R13, -R13, 1 ;  /* 0x3f8000000d0d7421 */ /* 0x000fc40000010100 */
[----:B------:R0:W-:Y:S02]  /*16f60*/  STL [R1+0x33c], R7 ;  /* 0x00033c0701007387 */ /* 0x0001e40000100800 */
[----:B------:R-:W-:Y:S01]  /*16f70*/  FFMA.FTZ R13, R11, R13, 1 ;  /* 0x3f8000000b0d7423 */ /* 0x000fe2000001000d */
[----:B------:R-:W-:Y:S02]  /*16f80*/  SHF.L.U32 R12, R32, 0x10, RZ ;  /* 0x00000010200c7819 */ /* 0x000fe400000006ff */
[----:B------:R-:W4:Y:S03]  /*16f90*/  LDL.LU R32, [R1+0x4e4] ;  /* 0x0004e40001207983 */ /* 0x000f260000300800 */
[----:B------:R-:W-:-:S04]  /*16fa0*/  FADD.FTZ R12, R12, -UR28 ;  /* 0x8000001c0c0c7e21 */ /* 0x000fc80008010000 */
[----:B-1----:R-:W-:Y:S01]  /*16fb0*/  FMUL.FTZ R6, R12, UR16 ;  /* 0x000000100c067c20 */ /* 0x002fe20008410000 */
[----:B0-----:R-:W-:-:S03]  /*16fc0*/  FMUL.FTZ R7, R10, R13 ;  /* 0x0000000d0a077220 */ /* 0x001fc60000410000 */
[----:B------:R-:W-:-:S04]  /*16fd0*/  FFMA.FTZ R11, R4, R6, R2 ;  /* 0x00000006040b7223 */ /* 0x000fc80000010002 */
[----:B------:R-:W-:-:S06]  /*16fe0*/  FMUL.FTZ R10, R11, -1.4426950216293334961 ;  /* 0xbfb8aa3b0b0a7820 */ /* 0x000fcc0000410000 */
[----:B------:R-:W0:Y:S02]  /*16ff0*/  MUFU.EX2 R10, R10 ;  /* 0x0000000a000a7308 */ /* 0x000e240000000800 */
[----:B0-----:R-:W-:-:S04]  /*17000*/  FADD.FTZ R10, R10, 1 ;  /* 0x3f8000000a0a7421 */ /* 0x001fc80000010000 */
[----:B------:R2:W0:Y:S01]  /*17010*/  MUFU.RCP R13, R10 ;  /* 0x0000000a000d7308 */ /* 0x0004220000001000 */
[----:B------:R-:W-:Y:S04]  /*17020*/  STL [R1+0x3ec], R6 ;  /* 0x0003ec0601007387 */ /* 0x000fe80000100800 */
[----:B------:R1:W-:Y:S01]  /*17030*/  STL [R1+0x338], R7 ;  /* 0x0003380701007387 */ /* 0x0003e20000100800 */
        /* <DEDUP_REMOVED lines=68> */
[----:B------:R-:W-:Y:S01]  /*17480*/  STL [R1+0x3dc], R6 ;  /* 0x0003dc0601007387 */ /* 0x000fe20000100800 */
[----:B0-----:R-:W-:Y:S01]  /*17490*/  FMUL.FTZ R10, R10, R13 ;  /* 0x0000000d0a0a7220 */ /* 0x001fe20000410000 */
[----:B------:R-:W-:-:S02]  /*174a0*/  FADD.FTZ R13, -R13, 1 ;  /* 0x3f8000000d0d7421 */ /* 0x000fc40000010100 */
[----:B------:R0:W-:Y:S02]  /*174b0*/  STL [R1+0x324], R7 ;  /* 0x0003240701007387 */ /* 0x0001e40000100800 */
[----:B------:R-:W-:-:S04]  /*174c0*/  FFMA.FTZ R13, R11, R13, 1 ;  /* 0x3f8000000b0d7423 */ /* 0x000fc8000001000d */
[----:B0-----:R-:W-:Y:S01]  /*174d0*/  FMUL.FTZ R7, R10, R13 ;  /* 0x0000000d0a077220 */ /* 0x001fe20000410000 */
[----:B------:R-:W-:Y:S02]  /*174e0*/  SHF.L.U32 R12, R32, 0x10, RZ ;  /* 0x00000010200c7819 */ /* 0x000fe400000006ff */
[----:B------:R-:W4:Y:S03]  /*174f0*/  LDL.LU R32, [R1+0x5bc] ;  /* 0x0005bc0001207983 */ /* 0x000f260000300800 */
[----:B------:R-:W-:-:S04]  /*17500*/  FADD.FTZ R12, R12, -UR28 ;  /* 0x8000001c0c0c7e21 */ /* 0x000fc80008010000 */
[----:B------:R-:W-:-:S04]  /*17510*/  FMUL.FTZ R6, R12, UR16 ;  /* 0x000000100c067c20 */ /* 0x000fc80008410000 */
[----:B------:R-:W-:-:S04]  /*17520*/  FFMA.FTZ R11, R5, R6, R3 ;  /* 0x00000006050b7223 */ /* 0x000fc80000010003 */
[----:B------:R-:W-:-:S06]  /*17530*/  FMUL.FTZ R10, R11, -1.4426950216293334961 ;  /* 0xbfb8aa3b0b0a7820 */ /* 0x000fcc0000410000 */
[----:B------:R-:W0:Y:S02]  /*17540*/  MUFU.EX2 R10, R10 ;  /* 0x0000000a000a7308 */ /* 0x000e240000000800 */
[----:B0-----:R-:W-:-:S04]  /*17550*/  FADD.FTZ R10, R10, 1 ;  /* 0x3f8000000a0a7421 */ /* 0x001fc80000010000 */
[----:B------:R2:W0:Y:S01]  /*17560*/  MUFU.RCP R13, R10 ;  /* 0x0000000a000d7308 */ /* 0x0004220000001000 */
[----:B------:R-:W-:Y:S01]  /*17570*/  STL [R1+0x3d8], R6 ;  /* 0x0003d80601007387 */ /* 0x000fe20000100800 */
[----:B--2---:R-:W-:-:S03]  /*17580*/  SHF.L.U32 R10, R35, 0x10, RZ ;  /* 0x00000010230a7819 */ /* 0x004fc600000006ff */
[----:B------:R-:W2:Y:S02]  /*17590*/  LDL.LU R35, [R1+0x5b8] ;  /* 0x0005b80001237983 */ /* 0x000ea40000300800 */
[----:B0-----:R-:W-:Y:S01]  /*175a0*/  FMUL.FTZ R10, R10, R13 ;  /* 0x0000000d0a0a7220 */ /* 0x001fe20000410000 */
[----:B------:R-:W-:Y:S01]  /*175b0*/  FADD.FTZ R13, -R13, 1 ;  /* 0x3f8000000d0d7421 */ /* 0x000fe20000010100 */
[----:B------:R0:W-:Y:S03]  /*175c0*/  STL [R1+0x320], R7 ;  /* 0x0003200701007387 */ /* 0x0001e60000100800 */
[----:B------:R-:W-:-:S04]  /*175d0*/  FFMA.FTZ R13, R11, R13, 1 ;  /* 0x3f8000000b0d7423 */ /* 0x000fc8000001000d */
[----:B0-----:R-:W-:Y:S01]  /*175e0*/  FMUL.FTZ R7, R10, R13 ;  /* 0x0000000d0a077220 */ /* 0x001fe20000410000 */
        /* <DEDUP_REMOVED lines=76> */
[----:B------:R2:W0:Y:S02]  /*17ab0*/  MUFU.RCP R13, R10 ;  /* 0x0000000a000d7308 */ /* 0x0004240000001000 */
[----:B--2---:R-:W-:Y:S02]  /*17ac0*/  SHF.L.U32 R10, R35, 0x10, RZ ;  /* 0x00000010230a7819 */ /* 0x004fe400000006ff */
[----:B------:R-:W2:Y:S03]  /*17ad0*/  LDL.LU R35, [R1+0x5e4] ;  /* 0x0005e40001237983 */ /* 0x000ea60000300800 */
[----:B0-----:R-:W-:Y:S01]  /*17ae0*/  FMUL.FTZ R10, R10, R13 ;  /* 0x0000000d0a0a7220 */ /* 0x001fe20000410000 */
[----:B------:R-:W-:Y:S01]  /*17af0*/  STL [R1+0x3c4], R6 ;  /* 0x0003c40601007387 */ /* 0x000fe20000100800 */
[----:B------:R-:W-:-:S04]  /*17b00*/  FADD.FTZ R13, -R13, 1 ;  /* 0x3f8000000d0d7421 */ /* 0x000fc80000010100 */
[----:B------:R-:W-:Y:S01]  /*17b10*/  FFMA.FTZ R13, R11, R13, 1 ;  /* 0x3f8000000b0d7423 */ /* 0x000fe2000001000d */
[----:B------:R0:W-:Y:S03]  /*17b20*/  STL [R1+0x308], R7 ;  /* 0x0003080701007387 */ /* 0x0001e60000100800 */
        /* <DEDUP_REMOVED lines=114> */
[----:B------:R0:W-:Y:S01]  /*18250*/  STL [R1+0x3a4], R6 ;  /* 0x0003a40601007387 */ /* 0x0001e20000100800 */
[----:B--2---:R-:W-:-:S03]  /*18260*/  SHF.L.U32 R12, R35, 0x10, RZ ;  /* 0x00000010230c7819 */ /* 0x004fc600000006ff */
[----:B------:R-:W2:Y:S02]  /*18270*/  LDL.LU R35, [R1+0x388] ;  /* 0x0003880001237983 */ /* 0x000ea40000300800 */
[----:B------:R-:W-:-:S04]  /*18280*/  FADD.FTZ R12, R12, -UR28 ;  /* 0x8000001c0c0c7e21 */ /* 0x000fc80008010000 */
[----:B0-----:R-:W-:Y:S01]  /*18290*/  FMUL.FTZ R6, R12, UR16 ;  /* 0x000000100c067c20 */ /* 0x001fe20008410000 */
[----:B---3--:R-:W-:Y:S02]  /*182a0*/  SHF.L.U32 R12, R34, 0x10, RZ ;  /* 0x00000010220c7819 */ /* 0x008fe400000006ff */
[----:B------:R-:W3:Y:S01]  /*182b0*/  LDL.LU R34, [R1+0x350] ;  /* 0x0003500001227983 */ /* 0x000ee20000300800 */
[----:B-1----:R-:W-:Y:S01]  /*182c0*/  FMUL.FTZ R10, R10, R13 ;  /* 0x0000000d0a0a7220 */ /* 0x002fe20000410000 */
[----:B------:R-:W-:-:S04]  /*182d0*/  FADD.FTZ R13, -R13, 1 ;  /* 0x3f8000000d0d7421 */ /* 0x000fc80000010100 */
[----:B------:R-:W-:Y:S01]  /*182e0*/  FFMA.FTZ R13, R11, R13, 1 ;  /* 0x3f8000000b0d7423 */ /* 0x000fe2000001000d */
[----:B------:R-:W-:Y:S01]  /*182f0*/  FFMA.FTZ R11, R4, R6, R2 ;  /* 0x00000006040b7223 */ /* 0x000fe20000010002 */
[----:B------:R0:W-:Y:S02]  /*18300*/  STL [R1+0x2e4], R7 ;  /* 0x0002e40701007387 */ /* 0x0001e40000100800 */
[----:B0-----:R-:W-:Y:S01]  /*18310*/  FMUL.FTZ R7, R10, R13 ;  /* 0x0000000d0a077220 */ /* 0x001fe20000410000 */
[----:B------:R-:W-:-:S06]  /*18320*/  FMUL.FTZ R10, R11, -1.4426950216293334961 ;  /* 0xbfb8aa3b0b0a7820 */ /* 0x000fcc0000410000 */
[----:B------:R-:W0:Y:S02]  /*18330*/  MUFU.EX2 R10, R10 ;  /* 0x0000000a000a7308 */ /* 0x000e240000000800 */
[----:B0-----:R-:W-:-:S04]  /*18340*/  FADD.FTZ R10, R10, 1 ;  /* 0x3f8000000a0a7421 */ /* 0x001fc80000010000 */
[----:B------:R0:W1:Y:S01]  /*18350*/  MUFU.RCP R13, R10 ;  /* 0x0000000a000d7308 */ /* 0x0000620000001000 */
[----:B------:R-:W-:Y:S01]  /*18360*/  FADD.FTZ R12, R12, -UR28 ;  /* 0x8000001c0c0c7e21 */ /* 0x000fe20008010000 */
[----:B------:R0:W-:Y:S02]  /*18370*/  STL [R1+0x3a0], R6 ;  /* 0x0003a00601007387 */ /* 0x0001e40000100800 */
[----:B0-----:R-:W-:Y:S01]  /*18380*/  SHF.L.U32 R10, R53, 0x10, RZ ;  /* 0x00000010350a7819 */ /* 0x001fe200000006ff */
[----:B------:R-:W-:-:S04]  /*18390*/  FMUL.FTZ R6, R12, UR16 ;  /* 0x000000100c067c20 */ /* 0x000fc80008410000 */
[----:B-1----:R-:W-:Y:S01]  /*183a0*/  FMUL.FTZ R10, R10, R13 ;  /* 0x0000000d0a0a7220 */ /* 0x002fe20000410000 */
        /* <DEDUP_REMOVED lines=9> */
[----:B0-----:R-:W-:-:S04]  /*18440*/  FADD.FTZ R10, R10, 1 ;  /* 0x3f8000000a0a7421 */ /* 0x001fc80000010000 */
[----:B------:R0:W1:Y:S01]  /*18450*/  MUFU.RCP R13, R10 ;  /* 0x0000000a000d7308 */ /* 0x0000620000001000 */
[----:B------:R-:W-:Y:S01]  /*18460*/  FADD.FTZ R12, R12, -UR28 ;  /* 0x8000001c0c0c7e21 */ /* 0x000fe20008010000 */
[----:B------:R0:W-:Y:S02]  /*18470*/  STL [R1+0x39c], R6 ;  /* 0x00039c0601007387 */ /* 0x0001e40000100800 */
[----:B0-----:R-:W-:Y:S02]  /*18480*/  SHF.L.U32 R10, R33, 0x10, RZ ;  /* 0x00000010210a7819 */ /* 0x001fe400000006ff */
[----:B------:R-:W4:Y:S01]  /*18490*/  LDL.LU R33, [R1+0x370] ;  /* 0x0003700001217983 */ /* 0x000f220000300800 */
[----:B------:R-:W-:Y:S02]  /*184a0*/  FMUL.FTZ R6, R12, UR16 ;  /* 0x000000100c067c20 */ /* 0x000fe40008410000 */
[----:B-1----:R-:W-:Y:S01]  /*184b0*/  FMUL.FTZ R10, R10, R13 ;  /* 0x0000000d0a0a7220 */ /* 0x002fe20000410000 */
[----:B------:R-:W-:Y:S01]  /*184c0*/  FADD.FTZ R13, -R13, 1 ;  /* 0x3f8000000d0d7421 */ /* 0x000fe20000010100 */
[----:B------:R0:W-:Y:S03]  /*184d0*/  STL [R1+0x2d8], R7 ;  /* 0x0002d80701007387 */ /* 0x0001e60000100800 */
[----:B------:R-:W-:Y:S01]  /*184e0*/  FFMA.FTZ R13, R11, R13, 1 ;  /* 0x3f8000000b0d7423 */ /* 0x000fe2000001000d */
[----:B------:R-:W-:-:S03]  /*184f0*/  FFMA.FTZ R11, R4, R6, R2 ;  /* 0x00000006040b7223 */ /* 0x000fc60000010002 */
[----:B0-----:R-:W-:Y:S01]  /*18500*/  FMUL.FTZ R7, R10, R13 ;  /* 0x0000000d0a077220 */ /* 0x001fe20000410000 */
[----:B------:R-:W-:-:S06]  /*18510*/  FMUL.FTZ R10, R11, -1.4426950216293334961 ;  /* 0xbfb8aa3b0b0a7820 */ /* 0x000fcc0000410000 */
[----:B------:R-:W0:Y:S02]  /*18520*/  MUFU.EX2 R10, R10 ;  /* 0x0000000a000a7308 */ /* 0x000e240000000800 */
[----:B0-----:R-:W-:-:S04]  /*18530*/  FADD.FTZ R10, R10, 1 ;  /* 0x3f8000000a0a7421 */ /* 0x001fc80000010000 */
[----:B------:R0:W1:Y:S02]  /*18540*/  MUFU.RCP R13, R10 ;  /* 0x0000000a000d7308 */ /* 0x0000640000001000 */
[----:B0-----:R-:W-:Y:S01]  /*18550*/  SHF.L.U32 R10, R32, 0x10, RZ ;  /* 0x00000010200a7819 */ /* 0x001fe200000006ff */
[----:B------:R-:W-:Y:S04]  /*18560*/  STL [R1+0x398], R6 ;  /* 0x0003980601007387 */ /* 0x000fe80000100800 */
[----:B------:R0:W-:Y:S01]  /*18570*/  STL [R1+0x2d4], R7 ;  /* 0x0002d40701007387 */ /* 0x0001e20000100800 */
[----:B-1----:R-:W-:Y:S01]  /*18580*/  FMUL.FTZ R10, R10, R13 ;  /* 0x0000000d0a0a7220 */ /* 0x002fe20000410000 */
[----:B------:R-:W-:Y:S02]  /*18590*/  FADD.FTZ R13, -R13, 1 ;  /* 0x3f8000000d0d7421 */ /* 0x000fe40000010100 */
[----:B------:R-:W4:Y:S02]  /*185a0*/  LDL.LU R32, [R1+0x704] ;  /* 0x0007040001207983 */ /* 0x000f240000300800 */
        /* <DEDUP_REMOVED lines=12> */
[----:B------:R-:W3:Y:S01]  /*18670*/  LDL.LU R34, [R1+0x364] ;  /* 0x0003640001227983 */ /* 0x000ee20000300800 */
[----:B0-----:R-:W-:Y:S02]  /*18680*/  FMUL.FTZ R47, R47, R12 ;  /* 0x0000000c2f2f7220 */ /* 0x001fe40000410000 */
[----:B------:R-:W-:Y:S01]  /*18690*/  FADD.FTZ R11, R11, -UR28 ;  /* 0x8000001c0b0b7e21 */ /* 0x000fe20008010000 */
[----:B------:R0:W-:Y:S01]  /*186a0*/  STL [R1+0x394], R6 ;  /* 0x0003940601007387 */ /* 0x0001e20000100800 */
[----:B------:R-:W-:-:S04]  /*186b0*/  FADD.FTZ R12, -R12, 1 ;  /* 0x3f8000000c0c7421 */ /* 0x000fc80000010100 */
[----:B------:R-:W-:Y:S01]  /*186c0*/  FFMA.FTZ R12, R10, R12, 1 ;  /* 0x3f8000000a0c7423 */ /* 0x000fe2000001000c */
[----:B0-----:R-:W-:-:S04]  /*186d0*/  FMUL.FTZ R6, R11, UR16 ;  /* 0x000000100b067c20 */ /* 0x001fc80008410000 */
[----:B------:R-:W-:-:S04]  /*186e0*/  FFMA.FTZ R10, R4, R6, R2 ;  /* 0x00000006040a7223 */ /* 0x000fc80000010002 */
[----:B------:R-:W-:-:S06]  /*186f0*/  FMUL.FTZ R11, R10, -1.4426950216293334961 ;  /* 0xbfb8aa3b0a0b7820 */ /* 0x000fcc0000410000 */
[----:B------:R-:W0:Y:S01]  /*18700*/  MUFU.EX2 R11, R11 ;  /* 0x0000000b000b7308 */ /* 0x000e220000000800 */
[----:B------:R-:W-:Y:S01]  /*18710*/  FMUL.FTZ R47, R47, R12 ;  /* 0x0000000c2f2f7220 */ /* 0x000fe20000410000 */
[----:B0-----:R-:W-:-:S04]  /*18720*/  FADD.FTZ R11, R11, 1 ;  /* 0x3f8000000b0b7421 */ /* 0x001fc80000010000 */
[----:B------:R4:W0:Y:S01]  /*18730*/  MUFU.RCP R12, R11 ;  /* 0x0000000b000c7308 */ /* 0x0008220000001000 */
[----:B------:R1:W-:Y:S01]  /*18740*/  STL [R1+0x390], R6 ;  /* 0x0003900601007387 */ /* 0x0003e20000100800 */
[----:B----4-:R-:W-:-:S03]  /*18750*/  SHF.L.U32 R11, R52, 0x10, RZ ;  /* 0x00000010340b7819 */ /* 0x010fc600000006ff */
[----:B------:R-:W4:Y:S02]  /*18760*/  LDL.LU R52, [R1+0x32c] ;  /* 0x00032c0001347983 */ /* 0x000f240000300800 */
[----:B------:R-:W-:-:S04]  /*18770*/  FADD.FTZ R11, R11, -UR28 ;  /* 0x8000001c0b0b7e21 */ /* 0x000fc80008010000 */
[----:B-1----:R-:W-:Y:S01]  /*18780*/  FMUL.FTZ R6, R11, UR16 ;  /* 0x000000100b067c20 */ /* 0x002fe20008410000 */
[----:B------:R-:W-:-:S04]  /*18790*/  SHF.L.U32 R53, R33, 0x10, RZ ;  /* 0x0000001021357819 */ /* 0x000fc800000006ff */
[----:B------:R1:W-:Y:S01]  /*187a0*/  STL [R1+0x38c], R6 ;  /* 0x00038c0601007387 */ /* 0x0003e20000100800 */
[----:B0-----:R-:W-:Y:S01]  /*187b0*/  FMUL.FTZ R53, R53, R12 ;  /* 0x0000000c35357220 */ /* 0x001fe20000410000 */
[----:B------:R-:W-:Y:S02]  /*187c0*/  FADD.FTZ R12, -R12, 1 ;  /* 0x3f8000000c0c7421 */ /* 0x000fe40000010100 */
[----:B------:R-:W4:Y:S02]  /*187d0*/  LDL.LU R33, [R1+0x6f8] ;  /* 0x0006f80001217983 */ /* 0x000f240000300800 */
[----:B------:R-:W-:Y:S01]  /*187e0*/  FFMA.FTZ R12, R10, R12, 1 ;  /* 0x3f8000000a0c7423 */ /* 0x000fe2000001000c */
[----:B------:R-:W-:-:S04]  /*187f0*/  FFMA.FTZ R10, R5, R6, R3 ;  /* 0x00000006050a7223 */ /* 0x000fc80000010003 */
[----:B------:R-:W-:-:S06]  /*18800*/  FMUL.FTZ R11, R10, -1.4426950216293334961 ;  /* 0xbfb8aa3b0a0b7820 */ /* 0x000fcc0000410000 */
[----:B------:R-:W0:Y:S01]  /*18810*/  MUFU.EX2 R11, R11 ;  /* 0x0000000b000b7308 */ /* 0x000e220000000800 */
[----:B------:R-:W-:Y:S01]  /*18820*/  FMUL.FTZ R53, R53, R12 ;  /* 0x0000000c35357220 */ /* 0x000fe20000410000 */
[----:B0-----:R-:W-:-:S04]  /*18830*/  FADD.FTZ R11, R11, 1 ;  /* 0x3f8000000b0b7421 */ /* 0x001fc80000010000 */
[----:B------:R-:W0:Y:S02]  /*18840*/  MUFU.RCP R12, R11 ;  /* 0x0000000b000c7308 */ /* 0x000e240000001000 */
[----:B0-----:R-:W-:Y:S01]  /*18850*/  FMUL.FTZ R45, R45, R12 ;  /* 0x0000000c2d2d7220 */ /* 0x001fe20000410000 */
[----:B------:R-:W-:-:S04]  /*18860*/  FADD.FTZ R12, -R12, 1 ;  /* 0x3f8000000c0c7421 */ /* 0x000fc80000010100 */
[----:B------:R-:W-:Y:S01]  /*18870*/  FFMA.FTZ R12, R10, R12, 1 ;  /* 0x3f8000000a0c7423 */ /* 0x000fe2000001000c */
[----:B--2---:R-:W-:Y:S02]  /*18880*/  SHF.L.U32 R11, R35, 0x10, RZ ;  /* 0x00000010230b7819 */ /* 0x004fe400000006ff */
[----:B------:R-:W2:Y:S03]  /*18890*/  LDL.LU R35, [R1+0x65c] ;  /* 0x00065c0001237983 */ /* 0x000ea60000300800 */
[----:B------:R-:W-:-:S04]  /*188a0*/  FADD.FTZ R11, R11, -UR28 ;  /* 0x8000001c0b0b7e21 */ /* 0x000fc80008010000 */
[----:B-1----:R-:W-:-:S04]  /*188b0*/  FMUL.FTZ R6, R11, UR16 ;  /* 0x000000100b067c20 */ /* 0x002fc80008410000 */
[----:B------:R-:W-:-:S04]  /*188c0*/  FFMA.FTZ R10, R4, R6, R2 ;  /* 0x00000006040a7223 */ /* 0x000fc80000010002 */
[----:B------:R-:W-:-:S06]  /*188d0*/  FMUL.FTZ R11, R10, -1.4426950216293334961 ;  /* 0xbfb8aa3b0a0b7820 */ /* 0x000fcc0000410000 */
[----:B------:R-:W0:Y:S01]  /*188e0*/  MUFU.EX2 R11, R11 ;  /* 0x0000000b000b7308 */ /* 0x000e220000000800 */
[----:B------:R-:W-:Y:S01]  /*188f0*/  FMUL.FTZ R45, R45, R12 ;  /* 0x0000000c2d2d7220 */ /* 0x000fe20000410000 */
        /* <DEDUP_REMOVED lines=15> */
[----:B------:R-:W0:Y:S01]  /*189f0*/  MUFU.RCP R12, R11 ;  /* 0x0000000b000c7308 */ /* 0x000e220000001000 */
[----:B------:R1:W-:Y:S01]  /*18a00*/  STL [R1+0x384], R6 ;  /* 0x0003840601007387 */ /* 0x0003e20000100800 */
[----:B0-----:R-:W-:Y:S01]  /*18a10*/  FMUL.FTZ R43, R43, R12 ;  /* 0x0000000c2b2b7220 */ /* 0x001fe20000410000 */
[----:B------:R-:W-:Y:S01]  /*18a20*/  FADD.FTZ R12, -R12, 1 ;  /* 0x3f8000000c0c7421 */ /* 0x000fe20000010100 */
[----:B----4-:R-:W-:Y:S02]  /*18a30*/  SHF.L.U32 R11, R52, 0x10, RZ ;  /* 0x00000010340b7819 */ /* 0x010fe400000006ff */
[----:B------:R-:W4:Y:S03]  /*18a40*/  LDL.LU R52, [R1+0x674] ;  /* 0x0006740001347983 */ /* 0x000f260000300800 */
[----:B------:R-:W-:Y:S01]  /*18a50*/  FADD.FTZ R11, R11, -UR28 ;  /* 0x8000001c0b0b7e21 */ /* 0x000fe20008010000 */
[----:B------:R-:W-:-:S03]  /*18a60*/  FFMA.FTZ R12, R10, R12, 1 ;  /* 0x3f8000000a0c7423 */ /* 0x000fc6000001000c */
[----:B-1----:R-:W-:-:S04]  /*18a70*/  FMUL.FTZ R6, R11, UR16 ;  /* 0x000000100b067c20 */ /* 0x002fc80008410000 */
        /* <DEDUP_REMOVED lines=8> */
[----:B------:R-:W-:-:S04]  /*18b00*/  FADD.FTZ R12, -R12, 1 ;  /* 0x3f8000000c0c7421 */ /* 0x000fc80000010100 */
[----:B------:R-:W-:-:S04]  /*18b10*/  FFMA.FTZ R12, R10, R12, 1 ;  /* 0x3f8000000a0c7423 */ /* 0x000fc8000001000c */
[----:B------:R-:W-:Y:S01]  /*18b20*/  FMUL.FTZ R50, R50, R12 ;  /* 0x0000000c32327220 */ /* 0x000fe20000410000 */
[----:B--2---:R-:W-:Y:S02]  /*18b30*/  SHF.L.U32 R11, R35, 0x10, RZ ;  /* 0x00000010230b7819 */ /* 0x004fe400000006ff */
[----:B------:R-:W2:Y:S03]  /*18b40*/  LDL.LU R35, [R1+0x67c] ;  /* 0x00067c0001237983 */ /* 0x000ea60000300800 */
[----:B------:R-:W-:-:S04]  /*18b50*/  FADD.FTZ R11, R11, -UR28 ;  /* 0x8000001c0b0b7e21 */ /* 0x000fc80008010000 */
[----:B-1----:R-:W-:-:S04]  /*18b60*/  FMUL.FTZ R6, R11, UR16 ;  /* 0x000000100b067c20 */ /* 0x002fc80008410000 */
        /* <DEDUP_REMOVED lines=175> */
[----:B------:R-:W-:Y:S02]  /*19660*/  SHF.L.U32 R23, R33, 0x10, RZ ;  /* 0x0000001021177819 */ /* 0x000fe400000006ff */
[----:B------:R-:W-:Y:S01]  /*19670*/  FADD.FTZ R11, R11, -UR28 ;  /* 0x8000001c0b0b7e21 */ /* 0x000fe20008010000 */
[----:B------:R1:W-:Y:S02]  /*19680*/  STL [R1+0x318], R6 ;  /* 0x0003180601007387 */ /* 0x0003e40000100800 */
[----:B0-----:R-:W-:Y:S01]  /*19690*/  FMUL.FTZ R23, R23, R12 ;  /* 0x0000000c17177220 */ /* 0x001fe20000410000 */
[----:B------:R-:W-:Y:S01]  /*196a0*/  FADD.FTZ R12, -R12, 1 ;  /* 0x3f8000000c0c7421 */ /* 0x000fe20000010100 */
[----:B------:R-:W3:Y:S03]  /*196b0*/  LDL.LU R33, [R1+0x6ec] ;  /* 0x0006ec0001217983 */ /* 0x000ee60000300800 */
[----:B------:R-:W-:Y:S01]  /*196c0*/  FFMA.FTZ R12, R10, R12, 1 ;  /* 0x3f8000000a0c7423 */ /* 0x000fe2000001000c */
        /* <DEDUP_REMOVED lines=21> */
[----:B------:R-:W-:Y:S01]  /*19820*/  SHF.L.U32 R26, R32, 0x10, RZ ;  /* 0x00000010201a7819 */ /* 0x000fe200000006ff */
[----:B------:R1:W-:Y:S04]  /*19830*/  STL [R1+0x2f0], R6 ;  /* 0x0002f00601007387 */ /* 0x0003e80000100800 */
[----:B------:R-:W4:Y:S01]  /*19840*/  LDL.LU R32, [R1+0x710] ;  /* 0x0007100001207983 */ /* 0x000f220000300800 */
        /* <DEDUP_REMOVED lines=29> */
[----:B------:R-:W3:Y:S01]  /*19a20*/  LDL.LU R33, [R1+0x714] ;  /* 0x0007140001217983 */ /* 0x000ee20000300800 */
        /* <DEDUP_REMOVED lines=28> */
[----:B------:R-:W-:Y:S01]  /*19bf0*/  FMUL.FTZ R30, R30, R12 ;  /* 0x0000000c1e1e7220 */ /* 0x000fe20000410000 */
[----:B------:R-:W-:Y:S01]  /*19c00*/  SHF.L.U32 R12, R28, 0x10, RZ ;  /* 0x000000101c0c7819 */ /* 0x000fe200000006ff */
[----:B0-----:R-:W-:Y:S01]  /*19c10*/  FMUL.FTZ R11, R11, R13 ;  /* 0x0000000d0b0b7220 */ /* 0x001fe20000410000 */
[----:B------:R0:W-:Y:S03]  /*19c20*/  STL [R1+0x29c], R6 ;  /* 0x00029c0601007387 */ /* 0x0001e60000100800 */
[----:B------:R-:W-:Y:S01]  /*19c30*/  FADD.FTZ R12, R12, -UR28 ;  /* 0x8000001c0c0c7e21 */ /* 0x000fe20008010000 */
[----:B------:R-:W-:-:S03]  /*19c40*/  FADD.FTZ R13, -R13, 1 ;  /* 0x3f8000000d0d7421 */ /* 0x000fc60000010100 */
[----:B0-----:R-:W-:Y:S01]  /*19c50*/  FMUL.FTZ R6, R12, UR16 ;  /* 0x000000100c067c20 */ /* 0x001fe20008410000 */
[----:B------:R-:W-:-:S03]  /*19c60*/  FFMA.FTZ R13, R10, R13, 1 ;  /* 0x3f8000000a0d7423 */ /* 0x000fc6000001000d */
[----:B------:R-:W-:-:S04]  /*19c70*/  FFMA.FTZ R10, R4, R6, R2 ;  /* 0x00000006040a7223 */ /* 0x000fc80000010002 */
[----:B------:R-:W-:-:S06]  /*19c80*/  FMUL.FTZ R12, R10, -1.4426950216293334961 ;  /* 0xbfb8aa3b0a0c7820 */ /* 0x000fcc0000410000 */
[----:B------:R-:W0:Y:S01]  /*19c90*/  MUFU.EX2 R12, R12 ;  /* 0x0000000c000c7308 */ /* 0x000e220000000800 */
[----:B------:R-:W-:Y:S01]  /*19ca0*/  FMUL.FTZ R11, R11, R13 ;  /* 0x0000000d0b0b7220 */ /* 0x000fe20000410000 */
[----:B0-----:R-:W-:-:S04]  /*19cb0*/  FADD.FTZ R12, R12, 1 ;  /* 0x3f8000000c0c7421 */ /* 0x001fc80000010000 */
[----:B------:R0:W1:Y:S02]  /*19cc0*/  MUFU.RCP R13, R12 ;  /* 0x0000000c000d7308 */ /* 0x0000640000001000 */
[----:B0-----:R-:W-:Y:S02]  /*19cd0*/  SHF.L.U32 R12, R32, 0x10, RZ ;  /* 0x00000010200c7819 */ /* 0x001fe400000006ff */
[----:B------:R-:W3:Y:S03]  /*19ce0*/  LDL.LU R32, [R1+0x728] ;  /* 0x0007280001207983 */ /* 0x000ee60000300800 */
[----:B------:R-:W-:Y:S01]  /*19cf0*/  FADD.FTZ R12, R12, -UR28 ;  /* 0x8000001c0c0c7e21 */ /* 0x000fe20008010000 */
[----:B------:R0:W-:Y:S01]  /*19d00*/  STL [R1+0x290], R6 ;  /* 0x0002900601007387 */ /* 0x0001e20000100800 */
[----:B----4-:R-:W-:-:S03]  /*19d10*/  SHF.L.U32 R28, R52, 0x10, RZ ;  /* 0x00000010341c7819 */ /* 0x010fc600000006ff */
[----:B------:R-:W4:Y:S01]  /*19d20*/  LDL.LU R52, [R1+0x720] ;  /* 0x0007200001347983 */ /* 0x000f220000300800 */
[----:B0-----:R-:W-:Y:S01]  /*19d30*/  FMUL.FTZ R6, R12, UR16 ;  /* 0x000000100c067c20 */ /* 0x001fe20008410000 */
[----:B-1----:R-:W-:Y:S01]  /*19d40*/  FMUL.FTZ R28, R28, R13 ;  /* 0x0000000d1c1c7220 */ /* 0x002fe20000410000 */
[----:B------:R-:W-:-:S04]  /*19d50*/  FADD.FTZ R13, -R13, 1 ;  /* 0x3f8000000d0d7421 */ /* 0x000fc80000010100 */
[----:B------:R-:W-:Y:S01]  /*19d60*/  FFMA.FTZ R13, R10, R13, 1 ;  /* 0x3f8000000a0d7423 */ /* 0x000fe2000001000d */
[----:B------:R-:W-:-:S04]  /*19d70*/  FFMA.FTZ R10, R5, R6, R3 ;  /* 0x00000006050a7223 */ /* 0x000fc80000010003 */
[----:B------:R-:W-:-:S06]  /*19d80*/  FMUL.FTZ R12, R10, -1.4426950216293334961 ;  /* 0xbfb8aa3b0a0c7820 */ /* 0x000fcc0000410000 */
[----:B------:R-:W0:Y:S01]  /*19d90*/  MUFU.EX2 R12, R12 ;  /* 0x0000000c000c7308 */ /* 0x000e220000000800 */
[----:B------:R-:W-:Y:S01]  /*19da0*/  FMUL.FTZ R28, R28, R13 ;  /* 0x0000000d1c1c7220 */ /* 0x000fe20000410000 */
[----:B0-----:R-:W-:-:S04]  /*19db0*/  FADD.FTZ R12, R12, 1 ;  /* 0x3f8000000c0c7421 */ /* 0x001fc80000010000 */
[----:B------:R0:W1:Y:S01]  /*19dc0*/  MUFU.RCP R13, R12 ;  /* 0x0000000c000d7308 */ /* 0x0000620000001000 */
[----:B------:R1:W-:Y:S01]  /*19dd0*/  STL [R1+0x284], R6 ;  /* 0x0002840601007387 */ /* 0x0003e20000100800 */
[----:B0-----:R-:W-:-:S03]  /*19de0*/  SHF.L.U32 R12, R33, 0x10, RZ ;  /* 0x00000010210c7819 */ /* 0x001fc600000006ff */
[----:B------:R-:W4:Y:S02]  /*19df0*/  LDL.LU R33, [R1+0x734] ;  /* 0x0007340001217983 */ /* 0x000f240000300800 */
[----:B------:R-:W-:-:S04]  /*19e00*/  FADD.FTZ R12, R12, -UR28 ;  /* 0x8000001c0c0c7e21 */ /* 0x000fc80008010000 */
[----:B-1----:R-:W-:-:S04]  /*19e10*/  FMUL.FTZ R6, R12, UR16 ;  /* 0x000000100c067c20 */ /* 0x002fc80008410000 */
[----:B------:R-:W-:Y:S01]  /*19e20*/  FFMA.FTZ R12, R4, R6, R2 ;  /* 0x00000006040c7223 */ /* 0x000fe20000010002 */
[----:B--2---:R-:W-:Y:S02]  /*19e30*/  SHF.L.U32 R25, R35, 0x10, RZ ;  /* 0x0000001023197819 */ /* 0x004fe400000006ff */
[----:B------:R-:W2:Y:S03]  /*19e40*/  LDL.LU R35, [R1+0x724] ;  /* 0x0007240001237983 */ /* 0x000ea60000300800 */
[----:B------:R-:W-:Y:S01]  /*19e50*/  FMUL.FTZ R25, R25, R13 ;  /* 0x0000000d19197220 */ /* 0x000fe20000410000 */
[----:B------:R-:W-:-:S04]  /*19e60*/  FADD.FTZ R13, -R13, 1 ;  /* 0x3f8000000d0d7421 */ /* 0x000fc80000010100 */
[----:B------:R-:W-:Y:S01]  /*19e70*/  FFMA.FTZ R13, R10, R13, 1 ;  /* 0x3f8000000a0d7423 */ /* 0x000fe2000001000d */
[----:B------:R-:W-:-:S06]  /*19e80*/  FMUL.FTZ R10, R12, -1.4426950216293334961 ;  /* 0xbfb8aa3b0c0a7820 */ /* 0x000fcc0000410000 */
[----:B------:R-:W0:Y:S02]  /*19e90*/  MUFU.EX2 R10, R10 ;  /* 0x0000000a000a7308 */ /* 0x000e240000000800 */
[----:B0-----:R-:W-:-:S04]  /*19ea0*/  FADD.FTZ R10, R10, 1 ;  /* 0x3f8000000a0a7421 */ /* 0x001fc80000010000 */
[----:B------:R3:W0:Y:S02]  /*19eb0*/  MUFU.RCP R14, R10 ;  /* 0x0000000a000e7308 */ /* 0x0006240000001000 */
[----:B---3--:R-:W-:Y:S02]  /*19ec0*/  SHF.L.U32 R10, R34, 0x10, RZ ;  /* 0x00000010220a7819 */ /* 0x008fe400000006ff */
[----:B------:R-:W3:Y:S01]  /*19ed0*/  LDL.LU R34, [R1+0x730] ;  /* 0x0007300001227983 */ /* 0x000ee20000300800 */
[----:B------:R-:W-:-:S03]  /*19ee0*/  SHF.L.U32 R24, R32, 0x10, RZ ;  /* 0x0000001020187819 */ /* 0x000fc600000006ff */
[----:B------:R-:W3:Y:S01]  /*19ef0*/  LDL.LU R32, [R1+0x740] ;  /* 0x0007400001207983 */ /* 0x000ee20000300800 */
[----:B------:R-:W-:Y:S01]  /*19f00*/  FMUL.FTZ R25, R25, R13 ;  /* 0x0000000d19197220 */ /* 0x000fe20000410000 */
[----:B0-----:R-:W-:Y:S01]  /*19f10*/  FMUL.FTZ R10, R10, R14 ;  /* 0x0000000e0a0a7220 */ /* 0x001fe20000410000 */
[----:B------:R-:W-:-:S04]  /*19f20*/  FADD.FTZ R14, -R14, 1 ;  /* 0x3f8000000e0e7421 */ /* 0x000fc80000010100 */
[----:B------:R-:W-:Y:S01]  /*19f30*/  FFMA.FTZ R14, R12, R14, 1 ;  /* 0x3f8000000c0e7423 */ /* 0x000fe2000001000e */
[----:B----4-:R-:W-:-:S05]  /*19f40*/  SHF.L.U32 R13, R52, 0x10, RZ ;  /* 0x00000010340d7819 */ /* 0x010fca00000006ff */
[----:B------:R-:W-:-:S04]  /*19f50*/  FADD.FTZ R13, R13, -UR28 ;  /* 0x8000001c0d0d7e21 */ /* 0x000fc80008010000 */
[----:B------:R-:W-:-:S04]  /*19f60*/  FMUL.FTZ R52, R13, UR16 ;  /* 0x000000100d347c20 */ /* 0x000fc80008410000 */
        /* <DEDUP_REMOVED lines=8> */
[----:B------:R-:W-:-:S04]  /*19ff0*/  FFMA.FTZ R14, R12, R14, 1 ;  /* 0x3f8000000c0e7423 */ /* 0x000fc8000001000e */
[----:B------:R-:W-:Y:S01]  /*1a000*/  FMUL.FTZ R24, R24, R14 ;  /* 0x0000000e18187220 */ /* 0x000fe20000410000 */
[----:B--2---:R-:W-:-:S05]  /*1a010*/  SHF.L.U32 R13, R35, 0x10, RZ ;  /* 0x00000010230d7819 */ /* 0x004fca00000006ff */
[----:B------:R-:W-:-:S04]  /*1a020*/  FADD.FTZ R13, R13, -UR28 ;  /* 0x8000001c0d0d7e21 */ /* 0x000fc80008010000 */
[----:B------:R-:W-:-:S04]  /*1a030*/  FMUL.FTZ R35, R13, UR16 ;  /* 0x000000100d237c20 */ /* 0x000fc80008410000 */
[----:B------:R-:W-:-:S04]  /*1a040*/  FFMA.FTZ R12, R4, R35, R2 ;  /* 0x00000023040c7223 */ /* 0x000fc80000010002 */
[----:B------:R-:W-:-:S06]  /*1a050*/  FMUL.FTZ R13, R12, -1.4426950216293334961 ;  /* 0xbfb8aa3b0c0d7820 */ /* 0x000fcc0000410000 */
[----:B------:R-:W0:Y:S02]  /*1a060*/  MUFU.EX2 R13, R13 ;  /* 0x0000000d000d7308 */ /* 0x000e240000000800 */
[----:B0-----:R-:W-:-:S04]  /*1a070*/  FADD.FTZ R13, R13, 1 ;  /* 0x3f8000000d0d7421 */ /* 0x001fc80000010000 */
[----:B------:R-:W0:Y:S01]  /*1a080*/  MUFU.RCP R14, R13 ;  /* 0x0000000d000e7308 */ /* 0x000e220000001000 */
[----:B------:R-:W-:-:S05]  /*1a090*/  SHF.L.U32 R16, R54, 0x10, RZ ;  /* 0x0000001036107819 */ /* 0x000fca00000006ff */
[----:B0-----:R-:W-:Y:S01]  /*1a0a0*/  FMUL.FTZ R16, R16, R14 ;  /* 0x0000000e10107220 */ /* 0x001fe20000410000 */
[----:B------:R-:W-:-:S04]  /*1a0b0*/  FADD.FTZ R14, -R14, 1 ;  /* 0x3f8000000e0e7421 */ /* 0x000fc80000010100 */
[----:B------:R-:W-:Y:S01]  /*1a0c0*/  FFMA.FTZ R14, R12, R14, 1 ;  /* 0x3f8000000c0e7423 */ /* 0x000fe2000001000e */
[----:B---3--:R-:W-:-:S05]  /*1a0d0*/  SHF.L.U32 R13, R34, 0x10, RZ ;  /* 0x00000010220d7819 */ /* 0x008fca00000006ff */
[----:B------:R-:W-:-:S04]  /*1a0e0*/  FADD.FTZ R13, R13, -UR28 ;  /* 0x8000001c0d0d7e21 */ /* 0x000fc80008010000 */
[----:B------:R-:W-:-:S04]  /*1a0f0*/  FMUL.FTZ R34, R13, UR16 ;  /* 0x000000100d227c20 */ /* 0x000fc80008410000 */
[----:B------:R-:W-:-:S04]  /*1a100*/  FFMA.FTZ R13, R5, R34, R3 ;  /* 0x00000022050d7223 */ /* 0x000fc80000010003 */
[----:B------:R-:W-:-:S06]  /*1a110*/  FMUL.FTZ R12, R13, -1.4426950216293334961 ;  /* 0xbfb8aa3b0d0c7820 */ /* 0x000fcc0000410000 */
[----:B------:R-:W0:Y:S01]  /*1a120*/  MUFU.EX2 R12, R12 ;  /* 0x0000000c000c7308 */ /* 0x000e220000000800 */
[----:B------:R-:W-:Y:S01]  /*1a130*/  FMUL.FTZ R16, R16, R14 ;  /* 0x0000000e10107220 */ /* 0x000fe20000410000 */
[----:B------:R-:W-:Y:S01]  /*1a140*/  SHF.L.U32 R14, R33, 0x10, RZ ;  /* 0x00000010210e7819 */ /* 0x000fe200000006ff */
[----:B0-----:R-:W-:-:S04]  /*1a150*/  FADD.FTZ R12, R12, 1 ;  /* 0x3f8000000c0c7421 */ /* 0x001fc80000010000 */
[----:B------:R0:W1:Y:S01]  /*1a160*/  MUFU.RCP R54, R12 ;  /* 0x0000000c00367308 */ /* 0x0000620000001000 */
[----:B------:R-:W-:-:S04]  /*1a170*/  FADD.FTZ R14, R14, -UR28 ;  /* 0x8000001c0e0e7e21 */ /* 0x000fc80008010000 */
[----:B------:R-:W-:Y:S01]  /*1a180*/  FMUL.FTZ R33, R14, UR16 ;  /* 0x000000100e217c20 */ /* 0x000fe20008410000 */
[----:B0-----:R-:W-:-:S03]  /*1a190*/  SHF.L.U32 R12, R55, 0x10, RZ ;  /* 0x00000010370c7819 */ /* 0x001fc600000006ff */
[----:B------:R-:W-:Y:S02]  /*1a1a0*/  FFMA.FTZ R14, R4, R33, R2 ;  /* 0x00000021040e7223 */ /* 0x000fe40000010002 */
[----:B-1----:R-:W-:Y:S01]  /*1a1b0*/  FMUL.FTZ R12, R12, R54 ;  /* 0x000000360c0c7220 */ /* 0x002fe20000410000 */
[----:B------:R-:W-:-:S04]  /*1a1c0*/  FADD.FTZ R54, -R54, 1 ;  /* 0x3f80000036367421 */ /* 0x000fc80000010100 */
[----:B------:R-:W-:Y:S01]  /*1a1d0*/  FFMA.FTZ R54, R13, R54, 1 ;  /* 0x3f8000000d367423 */ /* 0x000fe20000010036 */
[----:B------:R-:W-:-:S06]  /*1a1e0*/  FMUL.FTZ R13, R14, -1.4426950216293334961 ;  /* 0xbfb8aa3b0e0d7820 */ /* 0x000fcc0000410000 */
[----:B------:R-:W0:Y:S02]  /*1a1f0*/  MUFU.EX2 R13, R13 ;  /* 0x0000000d000d7308 */ /* 0x000e240000000800 */
[----:B0-----:R-:W-:-:S04]  /*1a200*/  FADD.FTZ R13, R13, 1 ;  /* 0x3f8000000d0d7421 */ /* 0x001fc80000010000 */
[----:B------:R0:W1:Y:S01]  /*1a210*/  MUFU.RCP R55, R13 ;  /* 0x0000000d00377308 */ /* 0x0000620000001000 */
[----:B------:R-:W-:Y:S01]  /*1a220*/  FMUL.FTZ R12, R12, R54 ;  /* 0x000000360c0c7220 */ /* 0x000fe20000410000 */
[----:B------:R-:W-:Y:S02]  /*1a230*/  SHF.L.U32 R54, R32, 0x10, RZ ;  /* 0x0000001020367819 */ /* 0x000fe400000006ff */
[----:B0-----:R-:W-:-:S03]  /*1a240*/  SHF.L.U32 R13, R56, 0x10, RZ ;  /* 0x00000010380d7819 */ /* 0x001fc600000006ff */
[----:B------:R-:W-:Y:S01]  /*1a250*/  FADD.FTZ R54, R54, -UR28 ;  /* 0x8000001c36367e21 */ /* 0x000fe20008010000 */
[----:B------:R0:W-:Y:S04]  /*1a260*/  STL [R1+0x774], R47 ;  /* 0x0007742f01007387 */ /* 0x0001e80000100800 */
[----:B------:R-:W2:Y:S01]  /*1a270*/  LDL.LU R56, [R1+0x750] ;  /* 0x0007500001387983 */ /* 0x000ea20000300800 */
[----:B-1----:R-:W-:Y:S01]  /*1a280*/  FMUL.FTZ R13, R13, R55 ;  /* 0x000000370d0d7220 */ /* 0x002fe20000410000 */
[----:B------:R-:W-:Y:S01]  /*1a290*/  FADD.FTZ R55, -R55, 1 ;  /* 0x3f80000037377421 */ /* 0x000fe20000010100 */
[----:B------:R-:W-:Y:S01]  /*1a2a0*/  FMUL.FTZ R32, R54, UR16 ;  /* 0x0000001036207c20 */ /* 0x000fe20008410000 */
[----:B0-----:R-:W3:Y:S02]  /*1a2b0*/  LDL.LU R47, [R1+0x748] ;  /* 0x00074800012f7983 */ /* 0x001ee40000300800 */
[----:B------:R-:W-:-:S04]  /*1a2c0*/  FFMA.FTZ R55, R14, R55, 1 ;  /* 0x3f8000000e377423 */ /* 0x000fc80000010037 */
[----:B------:R-:W-:Y:S01]  /*1a2d0*/  FMUL.FTZ R13, R13, R55 ;  /* 0x000000370d0d7220 */ /* 0x000fe20000410000 */
[----:B------:R-:W-:-:S04]  /*1a2e0*/  FFMA.FTZ R55, R5, R32, R3 ;  /* 0x0000002005377223 */ /* 0x000fc80000010003 */
[----:B------:R-:W-:-:S06]  /*1a2f0*/  FMUL.FTZ R14, R55, -1.4426950216293334961 ;  /* 0xbfb8aa3b370e7820 */ /* 0x000fcc0000410000 */
[----:B------:R-:W0:Y:S02]  /*1a300*/  MUFU.EX2 R14, R14 ;  /* 0x0000000e000e7308 */ /* 0x000e240000000800 */
[----:B0-----:R-:W-:-:S04]  /*1a310*/  FADD.FTZ R14, R14, 1 ;  /* 0x3f8000000e0e7421 */ /* 0x001fc80000010000 */
[----:B------:R0:W1:Y:S02]  /*1a320*/  MUFU.RCP R54, R14 ;  /* 0x0000000e00367308 */ /* 0x0000640000001000 */
[----:B0-----:R-:W-:-:S05]  /*1a330*/  SHF.L.U32 R14, R57, 0x10, RZ ;  /* 0x00000010390e7819 */ /* 0x001fca00000006ff */
[----:B-1----:R-:W-:Y:S01]  /*1a340*/  FMUL.FTZ R14, R14, R54 ;  /* 0x000000360e0e7220 */ /* 0x002fe20000410000 */
[----:B------:R-:W-:-:S04]  /*1a350*/  FADD.FTZ R54, -R54, 1 ;  /* 0x3f80000036367421 */ /* 0x000fc80000010100 */
[----:B------:R-:W-:Y:S02]  /*1a360*/  FFMA.FTZ R54, R55, R54, 1 ;  /* 0x3f80000037367423 */ /* 0x000fe40000010036 */
[----:B------:R-:W4:Y:S04]  /*1a370*/  LDL.LU R55, [R1+0x754] ;  /* 0x0007540001377983 */ /* 0x000f280000300800 */
[----:B------:R0:W-:Y:S04]  /*1a380*/  STL [R1+0x2d0], R7 ;  /* 0x0002d00701007387 */ /* 0x0001e80000100800 */
[----:B0-----:R-:W4:Y:S04]  /*1a390*/  LDL.LU R7, [R1+0x458] ;  /* 0x0004580001077983 */ /* 0x001f280000300800 */
[----:B------:R0:W-:Y:S04]  /*1a3a0*/  STL [R1+0x248], R6 ;  /* 0x0002480601007387 */ /* 0x0001e80000100800 */
[----:B0-----:R-:W4:Y:S01]  /*1a3b0*/  LDL.LU R6, [R1+0x454] ;  /* 0x0004540001067983 */ /* 0x001f220000300800 */
[----:B------:R-:W-:Y:S01]  /*1a3c0*/  FFMA.FTZ R58, R58, R61, RZ ;  /* 0x0000003d3a3a7223 */ /* 0x000fe200000100ff */
[----:B------:R-:W-:Y:S01]  /*1a3d0*/  FADD.FTZ R61, RZ, R61 ;  /* 0x0000003dff3d7221 */ /* 0x000fe20000010000 */
[----:B------:R-:W-:-:S02]  /*1a3e0*/  FMUL.FTZ R57, R5, R59 ;  /* 0x0000003b05397220 */ /* 0x000fc40000410000 */
[----:B------:R-:W-:Y:S01]  /*1a3f0*/  FFMA.FTZ R58, R20, R59, R58 ;  /* 0x0000003b143a7223 */ /* 0x000fe2000001003a */
[----:B------:R-:W-:Y:S01]  /*1a400*/  FADD.FTZ R61, R61, R59 ;  /* 0x0000003b3d3d7221 */ /* 0x000fe20000010000 */
[----:B------:R-:W-:Y:S01]  /*1a410*/  FMUL.FTZ R14, R14, R54 ;  /* 0x000000360e0e7220 */ /* 0x000fe20000410000 */
[----:B------:R-:W-:Y:S02]  /*1a420*/  FFMA.FTZ R54, R22, R17, R8 ;  /* 0x0000001116367223 */ /* 0x000fe40000010008 */
[----:B------:R-:W4:Y:S01]  /*1a430*/  LDL.LU R8, [R1+0x664] ;  /* 0x0006640001087983 */ /* 0x000f220000300800 */
[----:B--2---:R-:W-:Y:S01]  /*1a440*/  FADD.FTZ R56, R56, R17 ;  /* 0x0000001138387221 */ /* 0x004fe20000010000 */
[----:B---3--:R-:W-:Y:S02]  /*1a450*/  FFMA.FTZ R59, R20, R57, R47 ;  /* 0x00000039143b7223 */ /* 0x008fe4000001002f */
[----:B------:R-:W2:Y:S04]  /*1a460*/  LDL.LU R47, [R1+0x444] ;  /* 0x00044400012f7983 */ /* 0x000ea80000300800 */
[----:B------:R-:W3:Y:S01]  /*1a470*/  LDL.LU R20, [R1+0x680] ;  /* 0x0006800001147983 */ /* 0x000ee20000300800 */
[----:B----4-:R-:W-:Y:S01]  /*1a480*/  FADD.FTZ R60, R55, R60 ;  /* 0x0000003c373c7221 */ /* 0x010fe20000010000 */
[----:B------:R-:W-:-:S02]  /*1a490*/  FMUL.FTZ R55, R4, R17 ;  /* 0x0000001104377220 */ /* 0x000fc40000410000 */
[----:B------:R-:W4:Y:S01]  /*1a4a0*/  LDL.LU R17, [R1+0x43c] ;  /* 0x00043c0001117983 */ /* 0x000f220000300800 */
[----:B------:R-:W-:Y:S01]  /*1a4b0*/  FADD.FTZ R57, R57, R60 ;  /* 0x0000003c39397221 */ /* 0x000fe20000010000 */
[----:B------:R-:W-:Y:S02]  /*1a4c0*/  FFMA.FTZ R59, R22, R55, R59 ;  /* 0x00000037163b7223 */ /* 0x000fe4000001003b */
[----:B------:R-:W4:Y:S01]  /*1a4d0*/  LDL.LU R22, [R1+0x678] ;  /* 0x0006780001167983 */ /* 0x000f220000300800 */
[-C--:B------:R-:W-:Y:S01]  /*1a4e0*/  FMUL.FTZ R60, R5, R7.reuse ;  /* 0x00000007053c7220 */ /* 0x080fe20000410000 */
[----:B------:R-:W-:Y:S01]  /*1a4f0*/  FADD.FTZ R61, R61, R7 ;  /* 0x000000073d3d7221 */ /* 0x000fe20000010000 */
[C---:B------:R-:W-:Y:S02]  /*1a500*/  FFMA.FTZ R58, R18.reuse, R7, R58 ;  /* 0x00000007123a7223 */ /* 0x040fe4000001003a */
[----:B------:R-:W4:Y:S01]  /*1a510*/  LDL.LU R7, [R1+0x434] ;  /* 0x0004340001077983 */ /* 0x000f220000300800 */
[----:B------:R-:W-:-:S03]  /*1a520*/  FFMA.FTZ R59, R18, R60, R59 ;  /* 0x0000003c123b7223 */ /* 0x000fc6000001003b */
[----:B------:R-:W4:Y:S01]  /*1a530*/  LDL.LU R18, [R1+0x66c] ;  /* 0x00066c0001127983 */ /* 0x000f220000300800 */
[----:B------:R-:W-:Y:S01]  /*1a540*/  FADD.FTZ R55, R57, R55 ;  /* 0x0000003739377221 */ /* 0x000fe20000010000 */
[----:B------:R-:W-:Y:S01]  /*1a550*/  FADD.FTZ R56, R56, R6 ;  /* 0x0000000638387221 */ /* 0x000fe20000010000 */
[CC--:B------:R-:W-:Y:S01]  /*1a560*/  FFMA.FTZ R54, R21.reuse, R6.reuse, R54 ;  /* 0x0000000615367223 */ /* 0x0c0fe20000010036 */
[----:B------:R-:W-:Y:S02]  /*1a570*/  FMUL.FTZ R57, R4, R6 ;  /* 0x0000000604397220 */ /* 0x000fe40000410000 */
[----:B------:R-:W4:Y:S01]  /*1a580*/  LDL.LU R6, [R1+0x430] ;  /* 0x0004300001067983 */ /* 0x000f220000300800 */
[----:B------:R-:W-:Y:S01]  /*1a590*/  FADD.FTZ R60, R60, R55 ;  /* 0x000000373c3c7221 */ /* 0x000fe20000010000 */
[----:B------:R-:W-:Y:S01]  /*1a5a0*/  FFMA.FTZ R59, R21, R57, R59 ;  /* 0x00000039153b7223 */ /* 0x000fe2000001003b */
[-C--:B------:R-:W-:Y:S01]  /*1a5b0*/  FMUL.FTZ R55, R5, R9.reuse ;  /* 0x0000000905377220 */ /* 0x080fe20000410000 */
[----:B------:R-:W4:Y:S01]  /*1a5c0*/  LDL.LU R21, [R1+0x42c] ;  /* 0x00042c0001157983 */ /* 0x000f220000300800 */
[----:B------:R-:W-:Y:S01]  /*1a5d0*/  FADD.FTZ R57, R60, R57 ;  /* 0x000000393c397221 */ /* 0x000fe20000010000 */
[----:B------:R-:W-:Y:S01]  /*1a5e0*/  FADD.FTZ R61, R61, R9 ;  /* 0x000000093d3d7221 */ /* 0x000fe20000010000 */
[C---:B------:R-:W-:Y:S01]  /*1a5f0*/  FFMA.FTZ R58, R19.reuse, R9, R58 ;  /* 0x00000009133a7223 */ /* 0x040fe2000001003a */
[----:B------:R-:W-:Y:S01]  /*1a600*/  FFMA.FTZ R59, R19, R55, R59 ;  /* 0x00000037133b7223 */ /* 0x000fe2000001003b */
[----:B------:R-:W4:Y:S01]  /*1a610*/  LDL.LU R9, [R1+0x658] ;  /* 0x0006580001097983 */ /* 0x000f220000300800 */
[----:B------:R-:W-:-:S03]  /*1a620*/  FADD.FTZ R55, R55, R57 ;  /* 0x0000003937377221 */ /* 0x000fc60000010000 */
[----:B------:R-:W4:Y:S01]  /*1a630*/  LDL.LU R19, [R1+0x428] ;  /* 0x0004280001137983 */ /* 0x000f220000300800 */
[-C--:B--2---:R-:W-:Y:S01]  /*1a640*/  FMUL.FTZ R60, R4, R47.reuse ;  /* 0x0000002f043c7220 */ /* 0x084fe20000410000 */
[----:B------:R-:W-:Y:S01]  /*1a650*/  FADD.FTZ R56, R56, R47 ;  /* 0x0000002f38387221 */ /* 0x000fe20000010000 */
[C---:B---3--:R-:W-:Y:S02]  /*1a660*/  FFMA.FTZ R54, R20.reuse, R47, R54 ;  /* 0x0000002f14367223 */ /* 0x048fe40000010036 */
[----:B------:R-:W-:Y:S01]  /*1a670*/  FFMA.FTZ R59, R20, R60, R59 ;  /* 0x0000003c143b7223 */ /* 0x000fe2000001003b */
[----:B------:R-:W2:Y:S01]  /*1a680*/  LDL.LU R47, [R1+0x41c] ;  /* 0x00041c00012f7983 */ /* 0x000ea20000300800 */
[----:B------:R-:W-:-:S03]  /*1a690*/  FADD.FTZ R60, R55, R60 ;  /* 0x0000003c373c7221 */ /* 0x000fc60000010000 */
[----:B------:R-:W3:Y:S01]  /*1a6a0*/  LDL.LU R20, [R1+0x654] ;  /* 0x0006540001147983 */ /* 0x000ee20000300800 */
[-C--:B----4-:R-:W-:Y:S01]  /*1a6b0*/  FMUL.FTZ R57, R5, R17.reuse ;  /* 0x0000001105397220 */ /* 0x090fe20000410000 */
[----:B------:R-:W-:Y:S01]  /*1a6c0*/  FADD.FTZ R61, R61, R17 ;  /* 0x000000113d3d7221 */ /* 0x000fe20000010000 */
[C---:B------:R-:W-:Y:S02]  /*1a6d0*/  FFMA.FTZ R58, R22.reuse, R17, R58 ;  /* 0x00000011163a7223 */ /* 0x040fe4000001003a */
[----:B------:R-:W-:Y:S01]  /*1a6e0*/  FFMA.FTZ R59, R22, R57, R59 ;  /* 0x00000039163b7223 */ /* 0x000fe2000001003b */
[----:B------:R-:W4:Y:S04]  /*1a6f0*/  LDL.LU R17, [R1+0x414] ;  /* 0x0004140001117983 */ /* 0x000f280000300800 */
[----:B------:R-:W4:Y:S01]  /*1a700*/  LDL.LU R22, [R1+0x648] ;  /* 0x0006480001167983 */ /* 0x000f220000300800 */
[-C--:B------:R-:W-:Y:S01]  /*1a710*/  FMUL.FTZ R55, R4, R7.reuse ;  /* 0x0000000704377220 */ /* 0x080fe20000410000 */
[----:B------:R-:W-:Y:S01]  /*1a720*/  FADD.FTZ R56, R56, R7 ;  /* 0x0000000738387221 */ /* 0x000fe20000010000 */
[----:B------:R-:W-:-:S02]  /*1a730*/  FFMA.FTZ R54, R18, R7, R54 ;  /* 0x0000000712367223 */ /* 0x000fc40000010036 */
[----:B------:R-:W-:Y:S01]  /*1a740*/  FFMA.FTZ R59, R18, R55, R59 ;  /* 0x00000037123b7223 */ /* 0x000fe2000001003b */
[----:B------:R-:W4:Y:S01]  /*1a750*/  LDL.LU R7, [R1+0x644] ;  /* 0x0006440001077983 */ /* 0x000f220000300800 */
[----:B------:R-:W-:-:S03]  /*1a760*/  FADD.FTZ R57, R57, R60 ;  /* 0x0000003c39397221 */ /* 0x000fc60000010000 */
[----:B------:R-:W4:Y:S01]  /*1a770*/  LDL.LU R18, [R1+0x410] ;  /* 0x0004100001127983 */ /* 0x000f220000300800 */
[-C--:B------:R-:W-:Y:S01]  /*1a780*/  FMUL.FTZ R60, R5, R6.reuse ;  /* 0x00000006053c7220 */ /* 0x080fe20000410000 */
[C---:B------:R-:W-:Y:S01]  /*1a790*/  FFMA.FTZ R58, R8.reuse, R6, R58 ;  /* 0x00000006083a7223 */ /* 0x040fe2000001003a */
[----:B------:R-:W-:Y:S02]  /*1a7a0*/  FADD.FTZ R61, R61, R6 ;  /* 0x000000063d3d7221 */ /* 0x000fe40000010000 */
[----:B------:R-:W4:Y:S01]  /*1a7b0*/  LDL.LU R6, [R1+0x640] ;  /* 0x0006400001067983 */ /* 0x000f220000300800 */
[----:B------:R-:W-:Y:S01]  /*1a7c0*/  FADD.FTZ R55, R57, R55 ;  /* 0x0000003739377221 */ /* 0x000fe20000010000 */
[----:B------:R-:W-:Y:S01]  /*1a7d0*/  FFMA.FTZ R59, R8, R60, R59 ;  /* 0x0000003c083b7223 */ /* 0x000fe2000001003b */
[-C--:B------:R-:W-:Y:S01]  /*1a7e0*/  FMUL.FTZ R57, R4, R21.reuse ;  /* 0x0000001504397220 */ /* 0x080fe20000410000 */
[----:B------:R-:W4:Y:S01]  /*1a7f0*/  LDL.LU R8, [R1+0x40c] ;  /* 0x00040c0001087983 */ /* 0x000f220000300800 */
[----:B------:R-:W-:Y:S01]  /*1a800*/  FADD.FTZ R60, R60, R55 ;  /* 0x000000373c3c7221 */ /* 0x000fe20000010000 */
[C---:B------:R-:W-:Y:S01]  /*1a810*/  FFMA.FTZ R54, R9.reuse, R21, R54 ;  /* 0x0000001509367223 */ /* 0x040fe20000010036 */
[----:B------:R-:W-:Y:S01]  /*1a820*/  FFMA.FTZ R59, R9, R57, R59 ;  /* 0x00000039093b7223 */ /* 0x000fe2000001003b */
[----:B------:R-:W-:Y:S01]  /*1a830*/  FADD.FTZ R56, R56, R21 ;  /* 0x0000001538387221 */ /* 0x000fe20000010000 */
[----:B------:R-:W-:Y:S01]  /*1a840*/  FMUL.FTZ R55, R5, R19 ;  /* 0x0000001305377220 */ /* 0x000fe20000410000 */
[----:B------:R-:W4:Y:S01]  /*1a850*/  LDL.LU R9, [R1+0x638] ;  /* 0x0006380001097983 */ /* 0x000f220000300800 */
[----:B------:R-:W-:-:S03]  /*1a860*/  FADD.FTZ R57, R60, R57 ;  /* 0x000000393c397221 */ /* 0x000fc60000010000 */
[----:B------:R-:W4:Y:S01]  /*1a870*/  LDL.LU R21, [R1+0x3bc] ;  /* 0x0003bc0001157983 */ /* 0x000f220000300800 */
[----:B------:R-:W-:Y:S01]  /*1a880*/  FADD.FTZ R61, R61, R19 ;  /* 0x000000133d3d7221 */ /* 0x000fe20000010000 */
[----:B------:R-:W-:Y:S01]  /*1a890*/  FADD.FTZ R57, R55, R57 ;  /* 0x0000003937397221 */ /* 0x000fe20000010000 */
[----:B--2---:R-:W-:Y:S01]  /*1a8a0*/  FMUL.FTZ R60, R4, R47 ;  /* 0x0000002f043c7220 */ /* 0x004fe20000410000 */
[C---:B---3--:R-:W-:Y:S01]  /*1a8b0*/  FFMA.FTZ R59, R20.reuse, R55, R59 ;  /* 0x00000037143b7223 */ /* 0x048fe2000001003b */
[----:B------:R-:W-:Y:S02]  /*1a8c0*/  FFMA.FTZ R58, R20, R19, R58 ;  /* 0x00000013143a7223 */ /* 0x000fe4000001003a */
[----:B------:R-:W2:Y:S01]  /*1a8d0*/  LDL.LU R20, [R1+0x634] ;  /* 0x0006340001147983 */ /* 0x000ea20000300800 */
[----:B------:R-:W-:-:S03]  /*1a8e0*/  FADD.FTZ R56, R56, R47 ;  /* 0x0000002f38387221 */ /* 0x000fc60000010000 */
[----:B------:R-:W3:Y:S01]  /*1a8f0*/  LDL.LU R19, [R1+0x358] ;  /* 0x0003580001137983 */ /* 0x000ee20000300800 */
[----:B------:R-:W-:Y:S01]  /*1a900*/  FADD.FTZ R57, R57, R60 ;  /* 0x0000003c39397221 */ /* 0x000fe20000010000 */
[----:B----4-:R-:W-:Y:S01]  /*1a910*/  FMUL.FTZ R55, R5, R17 ;  /* 0x0000001105377220 */ /* 0x010fe20000410000 */
[C---:B------:R-:W-:Y:S01]  /*1a920*/  FFMA.FTZ R59, R22.reuse, R60, R59 ;  /* 0x0000003c163b7223 */ /* 0x040fe2000001003b */
[----:B------:R-:W-:Y:S02]  /*1a930*/  FFMA.FTZ R54, R22, R47, R54 ;  /* 0x0000002f16367223 */ /* 0x000fe40000010036 */
[----:B------:R-:W4:Y:S01]  /*1a940*/  LDL.LU R22, [R1+0x630] ;  /* 0x0006300001167983 */ /* 0x000f220000300800 */
[----:B------:R-:W-:-:S03]  /*1a950*/  FADD.FTZ R61, R61, R17 ;  /* 0x000000113d3d7221 */ /* 0x000fc60000010000 */
[----:B------:R-:W4:Y:S01]  /*1a960*/  LDL.LU R47, [R1+0x210] ;  /* 0x00021000012f7983 */ /* 0x000f220000300800 */
[C---:B------:R-:W-:Y:S01]  /*1a970*/  FFMA.FTZ R58, R7.reuse, R17, R58 ;  /* 0x00000011073a7223 */ /* 0x040fe2000001003a */
[----:B------:R-:W-:Y:S02]  /*1a980*/  FFMA.FTZ R60, R7, R55, R59 ;  /* 0x00000037073c7223 */ /* 0x000fe4000001003b */
[----:B------:R-:W4:Y:S01]  /*1a990*/  LDL.LU R17, [R1+0x214] ;  /* 0x0002140001117983 */ /* 0x000f220000300800 */
[----:B------:R-:W-:-:S03]  /*1a9a0*/  FMUL.FTZ R59, R4, R18 ;  /* 0x00000012043b7220 */ /* 0x000fc60000410000 */
[----:B------:R-:W4:Y:S01]  /*1a9b0*/  LDL.LU R7, [R1+0x62c] ;  /* 0x00062c0001077983 */ /* 0x000f220000300800 */
[C---:B------:R-:W-:Y:S01]  /*1a9c0*/  FFMA.FTZ R54, R6.reuse, R18, R54 ;  /* 0x0000001206367223 */ /* 0x040fe20000010036 */
[----:B------:R-:W-:Y:S02]  /*1a9d0*/  FFMA.FTZ R60, R6, R59, R60 ;  /* 0x0000003b063c7223 */ /* 0x000fe4000001003c */
[----:B------:R-:W4:Y:S01]  /*1a9e0*/  LDL.LU R6, [R1+0x628] ;  /* 0x0006280001067983 */ /* 0x000f220000300800 */
[----:B------:R-:W-:Y:S01]  /*1a9f0*/  FADD.FTZ R57, R55, R57 ;  /* 0x0000003937397221 */ /* 0x000fe20000010000 */
[----:B------:R-:W-:-:S03]  /*1aa00*/  FMUL.FTZ R55, R5, R8 ;  /* 0x0000000805377220 */ /* 0x000fc60000410000 */
[----:B------:R-:W-:Y:S01]  /*1aa10*/  FADD.FTZ R57, R57, R59 ;  /* 0x0000003b39397221 */ /* 0x000fe20000010000 */
[----:B------:R-:W-:-:S03]  /*1aa20*/  FFMA.FTZ R60, R9, R55, R60 ;  /* 0x00000037093c7223 */ /* 0x000fc6000001003c */
[----:B------:R-:W-:Y:S01]  /*1aa30*/  FADD.FTZ R57, R55, R57 ;  /* 0x0000003937397221 */ /* 0x000fe20000010000 */
[----:B------:R-:W-:-:S04]  /*1aa40*/  FMUL.FTZ R59, R4, R21 ;  /* 0x00000015043b7220 */ /* 0x000fc80000410000 */
[----:B------:R-:W-:Y:S01]  /*1aa50*/  FADD.FTZ R57, R57, R59 ;  /* 0x0000003b39397221 */ /* 0x000fe20000010000 */
[----:B------:R-:W-:Y:S02]  /*1aa60*/  FADD.FTZ R56, R56, R18 ;  /* 0x0000001238387221 */ /* 0x000fe40000010000 */
[----:B------:R-:W4:Y:S01]  /*1aa70*/  LDL.LU R18, [R1+0x218] ;  /* 0x0002180001127983 */ /* 0x000f220000300800 */
[----:B------:R-:W-:-:S03]  /*1aa80*/  FFMA.FTZ R58, R9, R8, R58 ;  /* 0x00000008093a7223 */ /* 0x000fc6000001003a */
[----:B------:R-:W4:Y:S01]  /*1aa90*/  LDL.LU R9, [R1+0x21c] ;  /* 0x00021c0001097983 */ /* 0x000f220000300800 */
[----:B------:R-:W-:Y:S01]  /*1aaa0*/  FADD.FTZ R61, R61, R8 ;  /* 0x000000083d3d7221 */ /* 0x000fe20000010000 */
[----:B------:R-:W-:Y:S02]  /*1aab0*/  FADD.FTZ R56, R56, R21 ;  /* 0x0000001538387221 */ /* 0x000fe40000010000 */
[----:B------:R-:W4:Y:S01]  /*1aac0*/  LDL.LU R8, [R1+0x614] ;  /* 0x0006140001087983 */ /* 0x000f220000300800 */
[----:B--2---:R-:W-:Y:S01]  /*1aad0*/  FFMA.FTZ R60, R20, R59, R60 ;  /* 0x0000003b143c7223 */ /* 0x004fe2000001003c */
[----:B---3--:R-:W-:-:S04]  /*1aae0*/  FMUL.FTZ R55, R5, R19 ;  /* 0x0000001305377220 */ /* 0x008fc80000410000 */
[----:B------:R-:W-:Y:S01]  /*1aaf0*/  FADD.FTZ R57, R55, R57 ;  /* 0x0000003937397221 */ /* 0x000fe20000010000 */
[----:B------:R-:W-:Y:S02]  /*1ab00*/  FFMA.FTZ R54, R20, R21, R54 ;  /* 0x0000001514367223 */ /* 0x000fe40000010036 */
[----:B------:R-:W2:Y:S01]  /*1ab10*/  LDL.LU R20, [R1+0x620] ;  /* 0x0006200001147983 */ /* 0x000ea20000300800 */
[----:B------:R-:W-:-:S03]  /*1ab20*/  FADD.FTZ R61, R61, R19 ;  /* 0x000000133d3d7221 */ /* 0x000fc60000010000 */
[----:B------:R-:W3:Y:S01]  /*1ab30*/  LDL.LU R21, [R1+0x220] ;  /* 0x0002200001157983 */ /* 0x000ee20000300800 */
[----:B----4-:R-:W-:Y:S01]  /*1ab40*/  FFMA.FTZ R60, R22, R55, R60 ;  /* 0x00000037163c7223 */ /* 0x010fe2000001003c */
[----:B------:R-:W-:-:S04]  /*1ab50*/  FMUL.FTZ R59, R4, R47 ;  /* 0x0000002f043b7220 */ /* 0x000fc80000410000 */
[----:B------:R-:W-:Y:S01]  /*1ab60*/  FADD.FTZ R57, R57, R59 ;  /* 0x0000003b39397221 */ /* 0x000fe20000010000 */
[----:B------:R-:W-:Y:S01]  /*1ab70*/  FMUL.FTZ R55, R5, R17 ;  /* 0x0000001105377220 */ /* 0x000fe20000410000 */
[----:B------:R-:W-:-:S03]  /*1ab80*/  FFMA.FTZ R60, R7, R59, R60 ;  /* 0x0000003b073c7223 */ /* 0x000fc6000001003c */
[----:B------:R-:W-:Y:S01]  /*1ab90*/  FADD.FTZ R57, R55, R57 ;  /* 0x0000003937397221 */ /* 0x000fe20000010000 */
[----:B------:R-:W-:Y:S02]  /*1aba0*/  FFMA.FTZ R60, R6, R55, R60 ;  /* 0x00000037063c7223 */ /* 0x000fe4000001003c */
[----:B------:R-:W4:Y:S01]  /*1abb0*/  LDL.LU R55, [R1+0x624] ;  /* 0x0006240001377983 */ /* 0x000f220000300800 */
[----:B------:R-:W-:Y:S01]  /*1abc0*/  FFMA.FTZ R58, R22, R19, R58 ;  /* 0x00000013163a7223 */ /* 0x000fe2000001003a */
[----:B------:R-:W-:Y:S02]  /*1abd0*/  FFMA.FTZ R54, R7, R47, R54 ;  /* 0x0000002f07367223 */ /* 0x000fe40000010036 */
[----:B------:R-:W2:Y:S04]  /*1abe0*/  LDL.LU R22, [R1+0x618] ;  /* 0x0006180001167983 */ /* 0x000ea80000300800 */
[----:B------:R-:W2:Y:S04]  /*1abf0*/  LDL.LU R19, [R1+0x224] ;  /* 0x0002240001137983 */ /* 0x000ea80000300800 */
[----:B------:R-:W2:Y:S01]  /*1ac00*/  LDL.LU R7, [R1+0x228] ;  /* 0x0002280001077983 */ /* 0x000ea20000300800 */
[----:B------:R-:W-:-:S03]  /*1ac10*/  FFMA.FTZ R58, R6, R17, R58 ;  /* 0x00000011063a7223 */ /* 0x000fc6000001003a */
[----:B------:R-:W2:Y:S01]  /*1ac20*/  LDL.LU R6, [R1+0x610] ;  /* 0x0006100001067983 */ /* 0x000ea20000300800 */
[----:B------:R-:W-:-:S04]  /*1ac30*/  FMUL.FTZ R59, R4, R18 ;  /* 0x00000012043b7220 */ /* 0x000fc80000410000 */
[----:B------:R-:W-:Y:S01]  /*1ac40*/  FADD.FTZ R57, R57, R59 ;  /* 0x0000003b39397221 */ /* 0x000fe20000010000 */
[----:B------:R-:W-:Y:S02]  /*1ac50*/  FADD.FTZ R56, R56, R47 ;  /* 0x0000002f38387221 */ /* 0x000fe40000010000 */
[----:B------:R-:W2:Y:S01]  /*1ac60*/  LDL.LU R47, [R1+0x22c] ;  /* 0x00022c00012f7983 */ /* 0x000ea20000300800 */
[C---:B----4-:R-:W-:Y:S01]  /*1ac70*/  FFMA.FTZ R54, R55.reuse, R18, R54 ;  /* 0x0000001237367223 */ /* 0x050fe20000010036 */
[----:B------:R-:W-:Y:S01]  /*1ac80*/  FFMA.FTZ R60, R55, R59, R60 ;  /* 0x0000003b373c7223 */ /* 0x000fe2000001003c */
[----:B------:R-:W-:Y:S01]  /*1ac90*/  FMUL.FTZ R55, R5, R9 ;  /* 0x0000000905377220 */ /* 0x000fe20000410000 */
[----:B---3--:R-:W-:-:S03]  /*1aca0*/  FMUL.FTZ R59, R4, R21 ;  /* 0x00000015043b7220 */ /* 0x008fc60000410000 */
[----:B--2---:R-:W-:Y:S01]  /*1acb0*/  FFMA.FTZ R60, R20, R55, R60 ;  /* 0x00000037143c7223 */ /* 0x004fe2000001003c */
[----:B------:R-:W-:Y:S01]  /*1acc0*/  FADD.FTZ R57, R55, R57 ;  /* 0x0000003937397221 */ /* 0x000fe20000010000 */
[----:B------:R-:W-:Y:S02]  /*1acd0*/  FMUL.FTZ R55, R5, R19 ;  /* 0x0000001305377220 */ /* 0x000fe40000410000 */
[----:B------:R-:W-:Y:S01]  /*1ace0*/  FFMA.FTZ R60, R22, R59, R60 ;  /* 0x0000003b163c7223 */ /* 0x000fe2000001003c */
[----:B------:R-:W-:Y:S01]  /*1acf0*/  FADD.FTZ R57, R57, R59 ;  /* 0x0000003b39397221 */ /* 0x000fe20000010000 */
[----:B------:R-:W-:Y:S02]  /*1ad00*/  FMUL.FTZ R59, R4, R7 ;  /* 0x00000007043b7220 */ /* 0x000fe40000410000 */
[----:B------:R-:W-:Y:S01]  /*1ad10*/  FFMA.FTZ R60, R8, R55, R60 ;  /* 0x00000037083c7223 */ /* 0x000fe2000001003c */
[----:B------:R-:W-:-:S03]  /*1ad20*/  FADD.FTZ R57, R55, R57 ;  /* 0x0000003937397221 */ /* 0x000fc60000010000 */
[----:B------:R-:W-:Y:S01]  /*1ad30*/  FFMA.FTZ R60, R6, R59, R60 ;  /* 0x0000003b063c7223 */ /* 0x000fe2000001003c */
[----:B------:R-:W-:Y:S02]  /*1ad40*/  FADD.FTZ R57, R57, R59 ;  /* 0x0000003b39397221 */ /* 0x000fe40000010000 */
[----:B------:R-:W2:Y:S01]  /*1ad50*/  LDL.LU R59, [R1+0x608] ;  /* 0x00060800013b7983 */ /* 0x000ea20000300800 */
[----:B------:R-:W-:Y:S01]  /*1ad60*/  FADD.FTZ R56, R56, R18 ;  /* 0x0000001238387221 */ /* 0x000fe20000010000 */
[----:B------:R-:W-:Y:S02]  /*1ad70*/  FMUL.FTZ R55, R5, R47 ;  /* 0x0000002f05377220 */ /* 0x000fe40000410000 */
[----:B------:R-:W3:Y:S01]  /*1ad80*/  LDL.LU R18, [R1+0x230] ;  /* 0x0002300001127983 */ /* 0x000ee20000300800 */
[----:B------:R-:W-:Y:S01]  /*1ad90*/  FFMA.FTZ R58, R20, R9, R58 ;  /* 0x00000009143a7223 */ /* 0x000fe2000001003a */
[----:B------:R-:W-:Y:S01]  /*1ada0*/  FADD.FTZ R57, R55, R57 ;  /* 0x0000003937397221 */ /* 0x000fe20000010000 */
[----:B------:R-:W-:Y:S01]  /*1adb0*/  FADD.FTZ R61, R61, R17 ;  /* 0x000000113d3d7221 */ /* 0x000fe20000010000 */
[----:B------:R-:W4:Y:S03]  /*1adc0*/  LDL.LU R20, [R1+0x270] ;  /* 0x0002700001147983 */ /* 0x000f260000300800 */
[----:B------:R-:W-:Y:S01]  /*1add0*/  FADD.FTZ R61, R61, R9 ;  /* 0x000000093d3d7221 */ /* 0x000fe20000010000 */
[----:B--2---:R-:W-:Y:S01]  /*1ade0*/  FFMA.FTZ R60, R59, R55, R60 ;  /* 0x000000373b3c7223 */ /* 0x004fe2000001003c */
[----:B------:R-:W2:Y:S04]  /*1adf0*/  LDL.LU R9, [R1+0x5fc] ;  /* 0x0005fc0001097983 */ /* 0x000ea80000300800 */
[----:B------:R-:W2:Y:S01]  /*1ae00*/  LDL.LU R55, [R1+0x604] ;  /* 0x0006040001377983 */ /* 0x000ea20000300800 */
[----:B------:R-:W-:Y:S01]  /*1ae10*/  FFMA.FTZ R58, R8, R19, R58 ;  /* 0x00000013083a7223 */ /* 0x000fe2000001003a */
[----:B------:R-:W-:Y:S01]  /*1ae20*/  FFMA.FTZ R54, R22, R21, R54 ;  /* 0x0000001516367223 */ /* 0x000fe20000010036 */
[----:B------:R-:W-:Y:S01]  /*1ae30*/  FADD.FTZ R61, R61, R19 ;  /* 0x000000133d3d7221 */ /* 0x000fe20000010000 */
[----:B------:R-:W2:Y:S01]  /*1ae40*/  LDL.LU R22, [R1+0x274] ;  /* 0x0002740001167983 */ /* 0x000ea20000300800 */
[----:B------:R-:W-:Y:S01]  /*1ae50*/  FFMA.FTZ R58, R59, R47, R58 ;  /* 0x0000002f3b3a7223 */ /* 0x000fe2000001003a */
[----:B------:R-:W-:Y:S01]  /*1ae60*/  FFMA.FTZ R54, R6, R7, R54 ;  /* 0x0000000706367223 */ /* 0x000fe20000010036 */
[----:B---3--:R-:W-:Y:S01]  /*1ae70*/  FMUL.FTZ R59, R4, R18 ;  /* 0x00000012043b7220 */ /* 0x008fe20000410000 */
[----:B------:R-:W-:Y:S01]  /*1ae80*/  FADD.FTZ R61, R61, R47 ;  /* 0x0000002f3d3d7221 */ /* 0x000fe20000010000 */
[----:B------:R-:W-:Y:S01]  /*1ae90*/  FADD.FTZ R56, R56, R21 ;  /* 0x0000001538387221 */ /* 0x000fe20000010000 */
[----:B------:R-:W3:Y:S01]  /*1aea0*/  LDL.LU R19, [R1+0x5a8] ;  /* 0x0005a80001137983 */ /* 0x000ee20000300800 */
[----:B------:R-:W-:Y:S01]  /*1aeb0*/  FADD.FTZ R57, R57, R59 ;  /* 0x0000003b39397221 */ /* 0x000fe20000010000 */
[----:B----4-:R-:W-:-:S02]  /*1aec0*/  FADD.FTZ R61, R61, R20 ;  /* 0x000000143d3d7221 */ /* 0x010fc40000010000 */
[----:B------:R-:W4:Y:S01]  /*1aed0*/  LDL.LU R8, [R1+0x26c] ;  /* 0x00026c0001087983 */ /* 0x000f220000300800 */
[----:B------:R-:W-:-:S03]  /*1aee0*/  FADD.FTZ R56, R56, R7 ;  /* 0x0000000738387221 */ /* 0x000fc60000010000 */
[----:B------:R-:W3:Y:S04]  /*1aef0*/  LDL.LU R6, [R1+0x268] ;  /* 0x0002680001067983 */ /* 0x000ee80000300800 */
[----:B------:R-:W3:Y:S04]  /*1af00*/  LDL.LU R7, [R1+0x59c] ;  /* 0x00059c0001077983 */ /* 0x000ee80000300800 */
[----:B------:R-:W3:Y:S04]  /*1af10*/  LDL.LU R47, [R1+0x598] ;  /* 0x00059800012f7983 */ /* 0x000ee80000300800 */
[----:B------:R-:W3:Y:S01]  /*1af20*/  LDL.LU R17, [R1+0x79c] ;  /* 0x00079c0001117983 */ /* 0x000ee20000300800 */
[C---:B--2---:R-:W-:Y:S01]  /*1af30*/  FFMA.FTZ R54, R55.reuse, R18, R54 ;  /* 0x0000001237367223 */ /* 0x044fe20000010036 */
[----:B------:R-:W-:Y:S01]  /*1af40*/  FFMA.FTZ R60, R55, R59, R60 ;  /* 0x0000003b373c7223 */ /* 0x000fe2000001003c */
[-C--:B------:R-:W-:Y:S01]  /*1af50*/  FMUL.FTZ R55, R5, R20.reuse ;  /* 0x0000001405377220 */ /* 0x080fe20000410000 */
[C---:B------:R-:W-:Y:S01]  /*1af60*/  FFMA.FTZ R58, R9.reuse, R20, R58 ;  /* 0x00000014093a7223 */ /* 0x040fe2000001003a */
[----:B------:R-:W2:Y:S02]  /*1af70*/  LDL.LU R21, [R1+0x798] ;  /* 0x0007980001157983 */ /* 0x000ea40000300800 */
[----:B------:R-:W-:Y:S01]  /*1af80*/  FFMA.FTZ R60, R9, R55, R60 ;  /* 0x00000037093c7223 */ /* 0x000fe2000001003c */
[----:B------:R-:W-:Y:S01]  /*1af90*/  FADD.FTZ R57, R55, R57 ;  /* 0x0000003937397221 */ /* 0x000fe20000010000 */
[----:B------:R-:W4:Y:S04]  /*1afa0*/  LDL.LU R20, [R1+0x790] ;  /* 0x0007900001147983 */ /* 0x000f280000300800 */
[----:B------:R-:W3:Y:S01]  /*1afb0*/  LDL.LU R55, [R1+0x5b0] ;  /* 0x0005b00001377983 */ /* 0x000ee20000300800 */
[----:B------:R-:W-:Y:S01]  /*1afc0*/  FMUL.FTZ R59, R4, R22 ;  /* 0x00000016043b7220 */ /* 0x000fe20000410000 */
[----:B------:R-:W-:-:S02]  /*1afd0*/  FADD.FTZ R56, R56, R18 ;  /* 0x0000001238387221 */ /* 0x000fc40000010000 */
[----:B------:R-:W2:Y:S01]  /*1afe0*/  LDL.LU R9, [R1+0x264] ;  /* 0x0002640001097983 */ /* 0x000ea20000300800 */
[----:B------:R-:W-:Y:S01]  /*1aff0*/  FADD.FTZ R57, R57, R59 ;  /* 0x0000003b39397221 */ /* 0x000fe20000010000 */
[----:B------:R-:W-:Y:S02]  /*1b000*/  FADD.FTZ R56, R56, R22 ;  /* 0x0000001638387221 */ /* 0x000fe40000010000 */
[----:B------:R-:W2:Y:S01]  /*1b010*/  LDL.LU R18, [R1+0x794] ;  /* 0x0007940001127983 */ /* 0x000ea20000300800 */
[C---:B---3--:R-:W-:Y:S01]  /*1b020*/  FFMA.FTZ R54, R55.reuse, R22, R54 ;  /* 0x0000001637367223 */ /* 0x048fe20000010036 */
[----:B------:R-:W-:Y:S01]  /*1b030*/  FFMA.FTZ R60, R55, R59, R60 ;  /* 0x0000003b373c7223 */ /* 0x000fe2000001003c */
[----:B----4-:R-:W-:Y:S01]  /*1b040*/  FMUL.FTZ R55, R5, R20 ;  /* 0x0000001405377220 */ /* 0x010fe20000410000 */
[----:B------:R-:W-:Y:S01]  /*1b050*/  FMUL.FTZ R59, R4, R8 ;  /* 0x00000008043b7220 */ /* 0x000fe20000410000 */
[----:B------:R-:W-:Y:S01]  /*1b060*/  FFMA.FTZ R58, R19, R20, R58 ;  /* 0x00000014133a7223 */ /* 0x000fe2000001003a */
[----:B------:R-:W-:Y:S01]  /*1b070*/  FADD.FTZ R61, R61, R20 ;  /* 0x000000143d3d7221 */ /* 0x000fe20000010000 */
[----:B------:R-:W-:Y:S01]  /*1b080*/  FFMA.FTZ R60, R19, R55, R60 ;  /* 0x00000037133c7223 */ /* 0x000fe2000001003c */
[----:B------:R-:W-:Y:S01]  /*1b090*/  FADD.FTZ R57, R55, R57 ;  /* 0x0000003937397221 */ /* 0x000fe20000010000 */
[----:B------:R-:W-:Y:S01]  /*1b0a0*/  FMUL.FTZ R20, R5, R6 ;  /* 0x0000000605147220 */ /* 0x000fe20000410000 */
[----:B------:R-:W3:Y:S01]  /*1b0b0*/  LDL.LU R22, [R1+0x78c] ;  /* 0x00078c0001167983 */ /* 0x000ee20000300800 */
[----:B------:R-:W-:Y:S01]  /*1b0c0*/  FFMA.FTZ R60, R7, R59, R60 ;  /* 0x0000003b073c7223 */ /* 0x000fe2000001003c */
[----:B------:R-:W-:Y:S01]  /*1b0d0*/  FADD.FTZ R57, R57, R59 ;  /* 0x0000003b39397221 */ /* 0x000fe20000010000 */
[----:B------:R-:W-:Y:S01]  /*1b0e0*/  FFMA.FTZ R54, R7, R8, R54 ;  /* 0x0000000807367223 */ /* 0x000fe20000010036 */
[----:B------:R-:W-:Y:S01]  /*1b0f0*/  FADD.FTZ R56, R56, R8 ;  /* 0x0000000838387221 */ /* 0x000fe20000010000 */
[C---:B------:R-:W-:Y:S01]  /*1b100*/  FFMA.FTZ R60, R47.reuse, R20, R60 ;  /* 0x000000142f3c7223 */ /* 0x040fe2000001003c */
[----:B------:R-:W-:Y:S01]  /*1b110*/  FADD.FTZ R57, R20, R57 ;  /* 0x0000003914397221 */ /* 0x000fe20000010000 */
[----:B------:R-:W4:Y:S04]  /*1b120*/  LDL.LU R59, [R1+0x278] ;  /* 0x00027800013b7983 */ /* 0x000f280000300800 */
[----:B------:R-:W2:Y:S04]  /*1b130*/  LDL.LU R20, [R1+0x594] ;  /* 0x0005940001147983 */ /* 0x000ea80000300800 */
[----:B------:R-:W4:Y:S01]  /*1b140*/  LDL.LU R19, [R1+0x58c] ;  /* 0x00058c0001137983 */ /* 0x000f220000300800 */
[----:B------:R-:W-:-:S03]  /*1b150*/  FFMA.FTZ R58, R47, R6, R58 ;  /* 0x000000062f3a7223 */ /* 0x000fc6000001003a */
[----:B------:R-:W4:Y:S04]  /*1b160*/  LDL.LU R7, [R1+0x260] ;  /* 0x0002600001077983 */ /* 0x000f280000300800 */
[----:B------:R-:W4:Y:S01]  /*1b170*/  LDL.LU R47, [R1+0x25c] ;  /* 0x00025c00012f7983 */ /* 0x000f220000300800 */
[----:B------:R-:W-:-:S03]  /*1b180*/  FADD.FTZ R61, R61, R6 ;  /* 0x000000063d3d7221 */ /* 0x000fc60000010000 */
[----:B------:R-:W4:Y:S04]  /*1b190*/  LDL.LU R8, [R1+0x57c] ;  /* 0x00057c0001087983 */ /* 0x000f280000300800 */
[----:B------:R-:W4:Y:S01]  /*1b1a0*/  LDL.LU R6, [R1+0x578] ;  /* 0x0005780001067983 */ /* 0x000f220000300800 */
[-C--:B---3--:R-:W-:Y:S01]  /*1b1b0*/  FMUL.FTZ R55, R4, R22.reuse ;  /* 0x0000001604377220 */ /* 0x088fe20000410000 */
[----:B------:R-:W-:Y:S01]  /*1b1c0*/  FADD.FTZ R56, R56, R22 ;  /* 0x0000001638387221 */ /* 0x000fe20000010000 */
[C---:B--2---:R-:W-:Y:S02]  /*1b1d0*/  FFMA.FTZ R54, R20.reuse, R22, R54 ;  /* 0x0000001614367223 */ /* 0x044fe40000010036 */
[----:B------:R-:W2:Y:S01]  /*1b1e0*/  LDL.LU R22, [R1+0x590] ;  /* 0x0005900001167983 */ /* 0x000ea20000300800 */
[----:B------:R-:W-:Y:S01]  /*1b1f0*/  FFMA.FTZ R60, R20, R55, R60 ;  /* 0x00000037143c7223 */ /* 0x000fe2000001003c */
[-C--:B------:R-:W-:Y:S01]  /*1b200*/  FMUL.FTZ R20, R5, R9.reuse ;  /* 0x0000000905147220 */ /* 0x080fe20000410000 */
[----:B------:R-:W-:Y:S01]  /*1b210*/  FADD.FTZ R57, R57, R55 ;  /* 0x0000003739397221 */ /* 0x000fe20000010000 */
[----:B------:R-:W-:Y:S01]  /*1b220*/  FADD.FTZ R61, R61, R9 ;  /* 0x000000093d3d7221 */ /* 0x000fe20000010000 */
[----:B------:R-:W3:Y:S02]  /*1b230*/  LDL.LU R55, [R1+0x258] ;  /* 0x0002580001377983 */ /* 0x000ee40000300800 */
[----:B------:R-:W-:Y:S01]  /*1b240*/  FADD.FTZ R57, R20, R57 ;  /* 0x0000003914397221 */ /* 0x000fe20000010000 */
[C---:B--2---:R-:W-:Y:S01]  /*1b250*/  FFMA.FTZ R58, R22.reuse, R9, R58 ;  /* 0x00000009163a7223 */ /* 0x044fe2000001003a */
[----:B------:R-:W-:Y:S01]  /*1b260*/  FFMA.FTZ R60, R22, R20, R60 ;  /* 0x00000014163c7223 */ /* 0x000fe2000001003c */
[-C--:B----4-:R-:W-:Y:S01]  /*1b270*/  FMUL.FTZ R22, R4, R59.reuse ;  /* 0x0000003b04167220 */ /* 0x090fe20000410000 */
[----:B------:R-:W-:Y:S01]  /*1b280*/  FADD.FTZ R61, R61, R18 ;  /* 0x000000123d3d7221 */ /* 0x000fe20000010000 */
[C---:B------:R-:W-:Y:S01]  /*1b290*/  FFMA.FTZ R54, R19.reuse, R59, R54 ;  /* 0x0000003b13367223 */ /* 0x040fe20000010036 */
[----:B------:R-:W2:Y:S01]  /*1b2a0*/  LDL.LU R9, [R1+0x570] ;  /* 0x0005700001097983 */ /* 0x000ea20000300800 */
[----:B------:R-:W-:Y:S01]  /*1b2b0*/  FFMA.FTZ R60, R19, R22, R60 ;  /* 0x00000016133c7223 */ /* 0x000fe2000001003c */
[----:B------:R-:W-:-:S02]  /*1b2c0*/  FADD.FTZ R57, R57, R22 ;  /* 0x0000001639397221 */ /* 0x000fc40000010000 */
[----:B------:R-:W4:Y:S01]  /*1b2d0*/  LDL.LU R22, [R1+0x588] ;  /* 0x0005880001167983 */ /* 0x000f220000300800 */
[----:B------:R-:W-:-:S03]  /*1b2e0*/  FMUL.FTZ R20, R5, R18 ;  /* 0x0000001205147220 */ /* 0x000fc60000410000 */
[----:B------:R-:W3:Y:S01]  /*1b2f0*/  LDL.LU R19, [R1+0x27c] ;  /* 0x00027c0001137983 */ /* 0x000ee20000300800 */
[----:B------:R-:W-:Y:S01]  /*1b300*/  FADD.FTZ R57, R20, R57 ;  /* 0x0000003914397221 */ /* 0x000fe20000010000 */
[----:B------:R-:W-:Y:S02]  /*1b310*/  FADD.FTZ R56, R56, R59 ;  /* 0x0000003b38387221 */ /* 0x000fe40000010000 */
[----:B------:R-:W2:Y:S01]  /*1b320*/  LDL.LU R59, [R1+0x568] ;  /* 0x00056800013b7983 */ /* 0x000ea20000300800 */
[C---:B----4-:R-:W-:Y:S01]  /*1b330*/  FFMA.FTZ R58, R22.reuse, R18, R58 ;  /* 0x00000012163a7223 */ /* 0x050fe2000001003a */
[----:B------:R-:W-:Y:S01]  /*1b340*/  FFMA.FTZ R60, R22, R20, R60 ;  /* 0x00000014163c7223 */ /* 0x000fe2000001003c */
[----:B------:R-:W-:Y:S01]  /*1b350*/  FMUL.FTZ R22, R4, R7 ;  /* 0x0000000704167220 */ /* 0x000fe20000410000 */
[----:B------:R-:W-:-:S03]  /*1b360*/  FMUL.FTZ R18, R5, R47 ;  /* 0x0000002f05127220 */ /* 0x000fc60000410000 */
[C---:B------:R-:W-:Y:S01]  /*1b370*/  FFMA.FTZ R60, R8.reuse, R22, R60 ;  /* 0x00000016083c7223 */ /* 0x040fe2000001003c */
[----:B------:R-:W-:Y:S01]  /*1b380*/  FADD.FTZ R57, R57, R22 ;  /* 0x0000001639397221 */ /* 0x000fe20000010000 */
[----:B------:R-:W-:Y:S01]  /*1b390*/  FFMA.FTZ R54, R8, R7, R54 ;  /* 0x0000000708367223 */ /* 0x000fe20000010036 */
[----:B------:R-:W-:Y:S01]  /*1b3a0*/  FMUL.FTZ R20, R4, R21 ;  /* 0x0000001504147220 */ /* 0x000fe20000410000 */
[----:B------:R-:W-:Y:S01]  /*1b3b0*/  FFMA.FTZ R60, R6, R18, R60 ;  /* 0x00000012063c7223 */ /* 0x000fe2000001003c */
[----:B------:R-:W-:Y:S01]  /*1b3c0*/  FADD.FTZ R57, R18, R57 ;  /* 0x0000003912397221 */ /* 0x000fe20000010000 */
[----:B------:R-:W-:Y:S01]  /*1b3d0*/  FADD.FTZ R56, R56, R7 ;  /* 0x0000000738387221 */ /* 0x000fe20000010000 */
[----:B------:R-:W4:Y:S02]  /*1b3e0*/  LDL.LU R18, [R1+0x574] ;  /* 0x0005740001127983 */ /* 0x000f240000300800 */
[----:B------:R-:W-:Y:S01]  /*1b3f0*/  FADD.FTZ R57, R57, R20 ;  /* 0x0000001439397221 */ /* 0x000fe20000010000 */
[----:B------:R-:W-:Y:S01]  /*1b400*/  FADD.FTZ R56, R56, R21 ;  /* 0x0000001538387221 */ /* 0x000fe20000010000 */
[----:B------:R-:W2:Y:S01]  /*1b410*/  LDL.LU R7, [R1+0x788] ;  /* 0x0007880001077983 */ /* 0x000ea20000300800 */
[----:B------:R-:W-:-:S03]  /*1b420*/  FFMA.FTZ R58, R6, R47, R58 ;  /* 0x0000002f063a7223 */ /* 0x000fc6000001003a */
[----:B------:R-:W2:Y:S01]  /*1b430*/  LDL.LU R8, [R1+0x254] ;  /* 0x0002540001087983 */ /* 0x000ea20000300800 */
[----:B------:R-:W-:-:S03]  /*1b440*/  FADD.FTZ R61, R61, R47 ;  /* 0x0000002f3d3d7221 */ /* 0x000fc60000010000 */
[----:B------:R-:W2:Y:S01]  /*1b450*/  LDL.LU R22, [R1+0x550] ;  /* 0x0005500001167983 */ /* 0x000ea20000300800 */
[----:B---3--:R-:W-:-:S03]  /*1b460*/  FADD.FTZ R56, R56, R19 ;  /* 0x0000001338387221 */ /* 0x008fc60000010000 */
[----:B------:R-:W3:Y:S04]  /*1b470*/  LDL.LU R6, [R1+0x250] ;  /* 0x0002500001067983 */ /* 0x000ee80000300800 */
[----:B------:R-:W3:Y:S01]  /*1b480*/  LDL.LU R47, [R1+0x534] ;  /* 0x00053400012f7983 */ /* 0x000ee20000300800 */
[C---:B----4-:R-:W-:Y:S01]  /*1b490*/  FFMA.FTZ R54, R18.reuse, R21, R54 ;  /* 0x0000001512367223 */ /* 0x050fe20000010036 */
[----:B------:R-:W-:Y:S01]  /*1b4a0*/  FFMA.FTZ R60, R18, R20, R60 ;  /* 0x00000014123c7223 */ /* 0x000fe2000001003c */
[----:B------:R-:W-:Y:S01]  /*1b4b0*/  FMUL.FTZ R18, R5, R55 ;  /* 0x0000003705127220 */ /* 0x000fe20000410000 */
[----:B------:R-:W-:Y:S01]  /*1b4c0*/  FMUL.FTZ R20, R4, R19 ;  /* 0x0000001304147220 */ /* 0x000fe20000410000 */
[----:B------:R-:W4:Y:S02]  /*1b4d0*/  LDL.LU R21, [R1+0x530] ;  /* 0x0005300001157983 */ /* 0x000f240000300800 */
[----:B--2---:R-:W-:Y:S01]  /*1b4e0*/  FFMA.FTZ R60, R9, R18, R60 ;  /* 0x00000012093c7223 */ /* 0x004fe2000001003c */
[----:B------:R-:W-:-:S03]  /*1b4f0*/  FADD.FTZ R57, R18, R57 ;  /* 0x0000003912397221 */ /* 0x000fc60000010000 */
[----:B------:R-:W-:Y:S01]  /*1b500*/  FFMA.FTZ R60, R59, R20, R60 ;  /* 0x000000143b3c7223 */ /* 0x000fe2000001003c */
[----:B------:R-:W-:Y:S02]  /*1b510*/  FADD.FTZ R57, R57, R20 ;  /* 0x0000001439397221 */ /* 0x000fe40000010000 */
[----:B------:R-:W2:Y:S01]  /*1b520*/  LDL.LU R20, [R1+0x554] ;  /* 0x0005540001147983 */ /* 0x000ea20000300800 */
[----:B------:R-:W-:-:S03]  /*1b530*/  FFMA.FTZ R54, R59, R19, R54 ;  /* 0x000000133b367223 */ /* 0x000fc60000010036 */
[----:B------:R-:W4:Y:S01]  /*1b540*/  LDL.LU R19, [R1+0x784] ;  /* 0x0007840001137983 */ /* 0x000f220000300800 */
[----:B------:R-:W-:Y:S01]  /*1b550*/  FFMA.FTZ R58, R9, R55, R58 ;  /* 0x00000037093a7223 */ /* 0x000fe2000001003a */
[----:B------:R-:W-:Y:S02]  /*1b560*/  FADD.FTZ R61, R61, R55 ;  /* 0x000000373d3d7221 */ /* 0x000fe40000010000 */
[----:B------:R-:W4:Y:S01]  /*1b570*/  LDL.LU R9, [R1+0x24c] ;  /* 0x00024c0001097983 */ /* 0x000f220000300800 */
[----:B------:R-:W-:Y:S01]  /*1b580*/  FMUL.FTZ R18, R5, R7 ;  /* 0x0000000705127220 */ /* 0x000fe20000410000 */
[----:B------:R-:W-:Y:S01]  /*1b590*/  FADD.FTZ R61, R61, R7 ;  /* 0x000000073d3d7221 */ /* 0x000fe20000010000 */
[----:B------:R-:W-:Y:S01]  /*1b5a0*/  FFMA.FTZ R54, R22, R8, R54 ;  /* 0x0000000816367223 */ /* 0x000fe20000010036 */
[----:B------:R-:W-:Y:S01]  /*1b5b0*/  FADD.FTZ R56, R56, R8 ;  /* 0x0000000838387221 */ /* 0x000fe20000010000 */
[----:B------:R-:W4:Y:S01]  /*1b5c0*/  LDL.LU R59, [R1+0x524] ;  /* 0x00052400013b7983 */ /* 0x000f220000300800 */
[----:B------:R-:W-:-:S03]  /*1b5d0*/  FADD.FTZ R57, R18, R57 ;  /* 0x0000003912397221 */ /* 0x000fc60000010000 */
[----:B------:R-:W4:Y:S01]  /*1b5e0*/  LDL.LU R55, [R1+0x280] ;  /* 0x0002800001377983 */ /* 0x000f220000300800 */
[----:B---3--:R-:W-:Y:S01]  /*1b5f0*/  FADD.FTZ R61, R61, R6 ;  /* 0x000000063d3d7221 */ /* 0x008fe20000010000 */
[C---:B--2---:R-:W-:Y:S01]  /*1b600*/  FFMA.FTZ R58, R20.reuse, R7, R58 ;  /* 0x00000007143a7223 */ /* 0x044fe2000001003a */
[----:B------:R-:W-:Y:S01]  /*1b610*/  FFMA.FTZ R60, R20, R18, R60 ;  /* 0x00000012143c7223 */ /* 0x000fe2000001003c */
[C---:B------:R-:W-:Y:S01]  /*1b620*/  FMUL.FTZ R20, R4.reuse, R8 ;  /* 0x0000000804147220 */ /* 0x040fe20000410000 */
[-C--:B------:R-:W-:Y:S01]  /*1b630*/  FMUL.FTZ R7, R5, R6.reuse ;  /* 0x0000000605077220 */ /* 0x080fe20000410000 */
[----:B------:R-:W-:Y:S01]  /*1b640*/  FFMA.FTZ R58, R47, R6, R58 ;  /* 0x000000062f3a7223 */ /* 0x000fe2000001003a */
[-C--:B----4-:R-:W-:Y:S01]  /*1b650*/  FMUL.FTZ R18, R4, R19.reuse ;  /* 0x0000001304127220 */ /* 0x090fe20000410000 */
[----:B------:R-:W-:Y:S01]  /*1b660*/  FFMA.FTZ R54, R21, R19, R54 ;  /* 0x0000001315367223 */ /* 0x000fe20000010036 */
[----:B------:R-:W-:Y:S01]  /*1b670*/  FADD.FTZ R56, R56, R19 ;  /* 0x0000001338387221 */ /* 0x000fe20000010000 */
[----:B------:R-:W2:Y:S01]  /*1b680*/  LDL.LU R6, [R1+0x780] ;  /* 0x0007800001067983 */ /* 0x000ea20000300800 */
[----:B------:R-:W-:-:S03]  /*1b690*/  FFMA.FTZ R60, R22, R20, R60 ;  /* 0x00000014163c7223 */ /* 0x000fc6000001003c */
[----:B------:R-:W3:Y:S04]  /*1b6a0*/  LDL.LU R19, [R1+0x520] ;  /* 0x0005200001137983 */ /* 0x000ee80000300800 */
[----:B------:R-:W4:Y:S01]  /*1b6b0*/  LDL.LU R8, [R1+0x288] ;  /* 0x0002880001087983 */ /* 0x000f220000300800 */
[----:B------:R-:W-:-:S03]  /*1b6c0*/  FADD.FTZ R57, R57, R20 ;  /* 0x0000001439397221 */ /* 0x000fc60000010000 */
[----:B------:R-:W4:Y:S04]  /*1b6d0*/  LDL.LU R22, [R1+0x514] ;  /* 0x0005140001167983 */ /* 0x000f280000300800 */
[----:B------:R-:W4:Y:S01]  /*1b6e0*/  LDL.LU R20, [R1+0x4fc] ;  /* 0x0004fc0001147983 */ /* 0x000f220000300800 */
[----:B------:R-:W-:Y:S01]  /*1b6f0*/  FFMA.FTZ R60, R47, R7, R60 ;  /* 0x000000072f3c7223 */ /* 0x000fe2000001003c */
[----:B------:R-:W-:Y:S01]  /*1b700*/  FADD.FTZ R57, R7, R57 ;  /* 0x0000003907397221 */ /* 0x000fe20000010000 */
[----:B------:R-:W-:Y:S01]  /*1b710*/  FMUL.FTZ R7, R5, R9 ;  /* 0x0000000905077220 */ /* 0x000fe20000410000 */
[----:B------:R-:W4:Y:S01]  /*1b720*/  LDL.LU R47, [R1+0x28c] ;  /* 0x00028c00012f7983 */ /* 0x000f220000300800 */
[----:B------:R-:W-:Y:S01]  /*1b730*/  FFMA.FTZ R60, R21, R18, R60 ;  /* 0x00000012153c7223 */ /* 0x000fe2000001003c */
[----:B------:R-:W-:Y:S01]  /*1b740*/  FADD.FTZ R57, R57, R18 ;  /* 0x0000001239397221 */ /* 0x000fe20000010000 */
[----:B------:R-:W-:Y:S01]  /*1b750*/  FMUL.FTZ R18, R4, R55 ;  /* 0x0000003704127220 */ /* 0x000fe20000410000 */
[----:B------:R-:W4:Y:S01]  /*1b760*/  LDL.LU R21, [R1+0x4f8] ;  /* 0x0004f80001157983 */ /* 0x000f220000300800 */
[----:B------:R-:W-:Y:S01]  /*1b770*/  FFMA.FTZ R60, R59, R7, R60 ;  /* 0x000000073b3c7223 */ /* 0x000fe2000001003c */
[----:B------:R-:W-:Y:S01]  /*1b780*/  FADD.FTZ R57, R7, R57 ;  /* 0x0000003907397221 */ /* 0x000fe20000010000 */
[----:B------:R-:W-:Y:S01]  /*1b790*/  FFMA.FTZ R58, R59, R9, R58 ;  /* 0x000000093b3a7223 */ /* 0x000fe2000001003a */
[----:B------:R-:W-:Y:S01]  /*1b7a0*/  FADD.FTZ R61, R61, R9 ;  /* 0x000000093d3d7221 */ /* 0x000fe20000010000 */
[----:B------:R-:W4:Y:S01]  /*1b7b0*/  LDL.LU R59, [R1+0x4dc] ;  /* 0x0004dc00013b7983 */ /* 0x000f220000300800 */
[----:B------:R-:W-:-:S03]  /*1b7c0*/  FADD.FTZ R57, R57, R18 ;  /* 0x0000001239397221 */ /* 0x000fc60000010000 */
[----:B------:R-:W4:Y:S01]  /*1b7d0*/  LDL.LU R9, [R1+0x294] ;  /* 0x0002940001097983 */ /* 0x000f220000300800 */
[----:B------:R-:W-:Y:S01]  /*1b7e0*/  FADD.FTZ R56, R56, R55 ;  /* 0x0000003738387221 */ /* 0x000fe20000010000 */
[----:B--2---:R-:W-:Y:S01]  /*1b7f0*/  FMUL.FTZ R7, R5, R6 ;  /* 0x0000000605077220 */ /* 0x004fe20000410000 */
[C---:B---3--:R-:W-:Y:S01]  /*1b800*/  FFMA.FTZ R60, R19.reuse, R18, R60 ;  /* 0x00000012133c7223 */ /* 0x048fe2000001003c */
[----:B------:R-:W-:Y:S02]  /*1b810*/  FFMA.FTZ R54, R19, R55, R54 ;  /* 0x0000003713367223 */ /* 0x000fe40000010036 */
[----:B------:R-:W-:Y:S01]  /*1b820*/  FADD.FTZ R57, R7, R57 ;  /* 0x0000003907397221 */ /* 0x000fe20000010000 */
[----:B------:R-:W2:Y:S01]  /*1b830*/  LDL.LU R19, [R1+0x4d8] ;  /* 0x0004d80001137983 */ /* 0x000ea20000300800 */
[----:B----4-:R-:W-:-:S03]  /*1b840*/  FMUL.FTZ R18, R4, R8 ;  /* 0x0000000804127220 */ /* 0x010fc60000410000 */
[----:B------:R-:W3:Y:S01]  /*1b850*/  LDL.LU R55, [R1+0x298] ;  /* 0x0002980001377983 */ /* 0x000ee20000300800 */
[C---:B------:R-:W-:Y:S01]  /*1b860*/  FFMA.FTZ R58, R22.reuse, R6, R58 ;  /* 0x00000006163a7223 */ /* 0x040fe2000001003a */
[----:B------:R-:W-:Y:S02]  /*1b870*/  FFMA.FTZ R60, R22, R7, R60 ;  /* 0x00000007163c7223 */ /* 0x000fe4000001003c */
[----:B------:R-:W4:Y:S01]  /*1b880*/  LDL.LU R22, [R1+0x4b4] ;  /* 0x0004b40001167983 */ /* 0x000f220000300800 */
[C---:B------:R-:W-:Y:S01]  /*1b890*/  FFMA.FTZ R54, R20.reuse, R8, R54 ;  /* 0x0000000814367223 */ /* 0x040fe20000010036 */
[----:B------:R-:W-:Y:S01]  /*1b8a0*/  FFMA.FTZ R60, R20, R18, R60 ;  /* 0x00000012143c7223 */ /* 0x000fe2000001003c */
[----:B------:R-:W-:Y:S01]  /*1b8b0*/  FADD.FTZ R56, R56, R8 ;  /* 0x0000000838387221 */ /* 0x000fe20000010000 */
[----:B------:R-:W-:Y:S01]  /*1b8c0*/  FADD.FTZ R57, R57, R18 ;  /* 0x0000001239397221 */ /* 0x000fe20000010000 */
[----:B------:R-:W4:Y:S04]  /*1b8d0*/  LDL.LU R8, [R1+0x2a0] ;  /* 0x0002a00001087983 */ /* 0x000f280000300800 */
[----:B------:R-:W4:Y:S04]  /*1b8e0*/  LDL.LU R18, [R1+0x48c] ;  /* 0x00048c0001127983 */ /* 0x000f280000300800 */
[----:B------:R-:W4:Y:S01]  /*1b8f0*/  LDL.LU R20, [R1+0x4b0] ;  /* 0x0004b00001147983 */ /* 0x000f220000300800 */
[----:B------:R-:W-:Y:S01]  /*1b900*/  FADD.FTZ R61, R61, R6 ;  /* 0x000000063d3d7221 */ /* 0x000fe20000010000 */
[----:B------:R-:W-:Y:S01]  /*1b910*/  FMUL.FTZ R6, R5, R47 ;  /* 0x0000002f05067220 */ /* 0x000fe20000410000 */
[----:B------:R-:W-:-:S03]  /*1b920*/  FMUL.FTZ R7, R4, R17 ;  /* 0x0000001104077220 */ /* 0x000fc60000410000 */
[----:B------:R-:W-:Y:S01]  /*1b930*/  FFMA.FTZ R60, R21, R6, R60 ;  /* 0x00000006153c7223 */ /* 0x000fe2000001003c */
[----:B------:R-:W-:Y:S01]  /*1b940*/  FADD.FTZ R57, R6, R57 ;  /* 0x0000003906397221 */ /* 0x000fe20000010000 */
[----:B------:R-:W-:Y:S01]  /*1b950*/  FMUL.FTZ R6, R5, R9 ;  /* 0x0000000905067220 */ /* 0x000fe20000410000 */
[----:B------:R-:W-:Y:S01]  /*1b960*/  FFMA.FTZ R58, R21, R47, R58 ;  /* 0x0000002f153a7223 */ /* 0x000fe2000001003a */
[----:B------:R-:W-:Y:S01]  /*1b970*/  FFMA.FTZ R60, R59, R7, R60 ;  /* 0x000000073b3c7223 */ /* 0x000fe2000001003c */
[----:B------:R-:W-:Y:S01]  /*1b980*/  FADD.FTZ R57, R57, R7 ;  /* 0x0000000739397221 */ /* 0x000fe20000010000 */
[----:B------:R-:W-:Y:S01]  /*1b990*/  FADD.FTZ R61, R61, R47 ;  /* 0x0000002f3d3d7221 */ /* 0x000fe20000010000 */
[----:B------:R-:W-:Y:S01]  /*1b9a0*/  FFMA.FTZ R54, R59, R17, R54 ;  /* 0x000000113b367223 */ /* 0x000fe20000010036 */
[----:B------:R-:W-:Y:S01]  /*1b9b0*/  FADD.FTZ R56, R56, R17 ;  /* 0x0000001138387221 */ /* 0x000fe20000010000 */
[----:B------:R-:W4:Y:S01]  /*1b9c0*/  LDL.LU R47, [R1+0x2a4] ;  /* 0x0002a400012f7983 */ /* 0x000f220000300800 */
[----:B------:R-:W-:-:S03]  /*1b9d0*/  FADD.FTZ R57, R6, R57 ;  /* 0x0000003906397221 */ /* 0x000fc60000010000 */
[----:B------:R-:W4:Y:S04]  /*1b9e0*/  LDL.LU R59, [R1+0x488] ;  /* 0x00048800013b7983 */ /* 0x000f280000300800 */
[----:B------:R-:W4:Y:S04]  /*1b9f0*/  LDL.LU R21, [R1+0x2a8] ;  /* 0x0002a80001157983 */ /* 0x000f280000300800 */
[----:B------:R-:W4:Y:S01]  /*1ba00*/  LDL.LU R17, [R1+0x44c] ;  /* 0x00044c0001117983 */ /* 0x000f220000300800 */
[----:B--2---:R-:W-:Y:S01]  /*1ba10*/  FFMA.FTZ R60, R19, R6, R60 ;  /* 0x00000006133c7223 */ /* 0x004fe2000001003c */
[-C--:B---3--:R-:W-:Y:S01]  /*1ba20*/  FMUL.FTZ R7, R4, R55.reuse ;  /* 0x0000003704077220 */ /* 0x088fe20000410000 */
[----:B------:R-:W-:Y:S01]  /*1ba30*/  FADD.FTZ R56, R56, R55 ;  /* 0x0000003738387221 */ /* 0x000fe20000010000 */
[----:B----4-:R-:W-:-:S02]  /*1ba40*/  FFMA.FTZ R54, R22, R55, R54 ;  /* 0x0000003716367223 */ /* 0x010fc40000010036 */
[----:B------:R-:W-:Y:S01]  /*1ba50*/  FFMA.FTZ R60, R22, R7, R60 ;  /* 0x00000007163c7223 */ /* 0x000fe2000001003c */
[----:B------:R-:W-:Y:S01]  /*1ba60*/  FADD.FTZ R57, R57, R7 ;  /* 0x0000000739397221 */ /* 0x000fe20000010000 */
[----:B------:R-:W-:Y:S01]  /*1ba70*/  FFMA.FTZ R58, R19, R9, R58 ;  /* 0x00000009133a7223 */ /* 0x000fe2000001003a */
[----:B------:R-:W2:Y:S01]  /*1ba80*/  LDL.LU R22, [R1+0x468] ;  /* 0x0004680001167983 */ /* 0x000ea20000300800 */
[-C--:B------:R-:W-:Y:S01]  /*1ba90*/  FMUL.FTZ R7, R4, R8.reuse ;  /* 0x0000000804077220 */ /* 0x080fe20000410000 */
[----:B------:R-:W-:Y:S02]  /*1baa0*/  FADD.FTZ R56, R56, R8 ;  /* 0x0000000838387221 */ /* 0x000fe40000010000 */
[----:B------:R-:W3:Y:S01]  /*1bab0*/  LDL.LU R19, [R1+0x46c] ;  /* 0x00046c0001137983 */ /* 0x000ee20000300800 */
[----:B------:R-:W-:-:S03]  /*1bac0*/  FFMA.FTZ R54, R18, R8, R54 ;  /* 0x0000000812367223 */ /* 0x000fc60000010036 */
[----:B------:R-:W4:Y:S01]  /*1bad0*/  LDL.LU R8, [R1+0x778] ;  /* 0x0007780001087983 */ /* 0x000f220000300800 */
[----:B------:R-:W-:-:S03]  /*1bae0*/  FMUL.FTZ R6, R5, R0 ;  /* 0x0000000005067220 */ /* 0x000fc60000410000 */
[----:B------:R-:W2:Y:S01]  /*1baf0*/  LDL.LU R55, [R1+0x2b0] ;  /* 0x0002b00001377983 */ /* 0x000ea20000300800 */
[C---:B------:R-:W-:Y:S01]  /*1bb00*/  FFMA.FTZ R58, R20.reuse, R0, R58 ;  /* 0x00000000143a7223 */ /* 0x040fe2000001003a */
[----:B------:R-:W-:Y:S02]  /*1bb10*/  FFMA.FTZ R60, R20, R6, R60 ;  /* 0x00000006143c7223 */ /* 0x000fe4000001003c */
[----:B------:R-:W2:Y:S02]  /*1bb20*/  LDL.LU R20, [R1+0x2b4] ;  /* 0x0002b40001147983 */ /* 0x000ea40000300800 */
[----:B------:R-:W-:Y:S02]  /*1bb30*/  FFMA.FTZ R60, R18, R7, R60 ;  /* 0x00000007123c7223 */ /* 0x000fe4000001003c */
[----:B------:R-:W2:Y:S01]  /*1bb40*/  LDL.LU R18, [R1+0x448] ;  /* 0x0004480001127983 */ /* 0x000ea20000300800 */
[----:B------:R-:W-:Y:S01]  /*1bb50*/  FADD.FTZ R61, R61, R9 ;  /* 0x000000093d3d7221 */ /* 0x000fe20000010000 */
[----:B------:R-:W-:-:S02]  /*1bb60*/  FADD.FTZ R57, R6, R57 ;  /* 0x0000003906397221 */ /* 0x000fc40000010000 */
[----:B------:R-:W2:Y:S01]  /*1bb70*/  LDL.LU R9, [R1+0x77c] ;  /* 0x00077c0001097983 */ /* 0x000ea20000300800 */
[----:B------:R-:W-:Y:S01]  /*1bb80*/  FADD.FTZ R61, R61, R0 ;  /* 0x000000003d3d7221 */ /* 0x000fe20000010000 */
[-C--:B------:R-:W-:Y:S01]  /*1bb90*/  FMUL.FTZ R0, R5, R47.reuse ;  /* 0x0000002f05007220 */ /* 0x080fe20000410000 */
[----:B------:R-:W-:Y:S01]  /*1bba0*/  FADD.FTZ R57, R57, R7 ;  /* 0x0000000739397221 */ /* 0x000fe20000010000 */
[----:B------:R-:W-:Y:S01]  /*1bbb0*/  FFMA.FTZ R58, R59, R47, R58 ;  /* 0x0000002f3b3a7223 */ /* 0x000fe2000001003a */
[----:B------:R-:W-:Y:S01]  /*1bbc0*/  FADD.FTZ R61, R61, R47 ;  /* 0x0000002f3d3d7221 */ /* 0x000fe20000010000 */
[----:B------:R-:W-:Y:S01]  /*1bbd0*/  FFMA.FTZ R60, R59, R0, R60 ;  /* 0x000000003b3c7223 */ /* 0x000fe2000001003c */
[----:B------:R-:W2:Y:S01]  /*1bbe0*/  LDL.LU R47, [R1+0x440] ;  /* 0x00044000012f7983 */ /* 0x000ea20000300800 */
[----:B------:R-:W-:Y:S01]  /*1bbf0*/  FMUL.FTZ R6, R4, R21 ;  /* 0x0000001504067220 */ /* 0x000fe20000410000 */
[----:B------:R-:W-:Y:S02]  /*1bc00*/  FADD.FTZ R57, R0, R57 ;  /* 0x0000003900397221 */ /* 0x000fe40000010000 */
[----:B------:R-:W2:Y:S01]  /*1bc10*/  LDL.LU R59, [R1+0x2bc] ;  /* 0x0002bc00013b7983 */ /* 0x000ea20000300800 */
[----:B------:R-:W-:Y:S01]  /*1bc20*/  FADD.FTZ R56, R56, R21 ;  /* 0x0000001538387221 */ /* 0x000fe20000010000 */
[----:B------:R-:W-:-:S02]  /*1bc30*/  FADD.FTZ R57, R57, R6 ;  /* 0x0000000639397221 */ /* 0x000fc40000010000 */
[----:B------:R-:W2:Y:S01]  /*1bc40*/  LDL.LU R7, [R1+0x408] ;  /* 0x0004080001077983 */ /* 0x000ea20000300800 */
[C---:B---3--:R-:W-:Y:S01]  /*1bc50*/  FFMA.FTZ R54, R19.reuse, R21, R54 ;  /* 0x0000001513367223 */ /* 0x048fe20000010036 */
[----:B------:R-:W-:Y:S02]  /*1bc60*/  FFMA.FTZ R60, R19, R6, R60 ;  /* 0x00000006133c7223 */ /* 0x000fe4000001003c */
[----:B------:R-:W3:Y:S01]  /*1bc70*/  LDL.LU R21, [R1+0x2c0] ;  /* 0x0002c00001157983 */ /* 0x000ee20000300800 */
[-C--:B----4-:R-:W-:Y:S01]  /*1bc80*/  FMUL.FTZ R0, R5, R8.reuse ;  /* 0x0000000805007220 */ /* 0x090fe20000410000 */
[C---:B--2---:R-:W-:Y:S01]  /*1bc90*/  FFMA.FTZ R58, R22.reuse, R8, R58 ;  /* 0x00000008163a7223 */ /* 0x044fe2000001003a */
[----:B------:R-:W-:Y:S01]  /*1bca0*/  FADD.FTZ R61, R61, R8 ;  /* 0x000000083d3d7221 */ /* 0x000fe20000010000 */
[----:B------:R-:W2:Y:S01]  /*1bcb0*/  LDL.LU R19, [R1+0x424] ;  /* 0x0004240001137983 */ /* 0x000ea20000300800 */
[----:B------:R-:W-:-:S03]  /*1bcc0*/  FFMA.FTZ R60, R22, R0, R60 ;  /* 0x00000000163c7223 */ /* 0x000fc6000001003c */
[----:B------:R-:W4:Y:S01]  /*1bcd0*/  LDL.LU R8, [R1+0x438] ;  /* 0x0004380001087983 */ /* 0x000f220000300800 */
[-C--:B------:R-:W-:Y:S01]  /*1bce0*/  FMUL.FTZ R6, R4, R55.reuse ;  /* 0x0000003704067220 */ /* 0x080fe20000410000 */
[----:B------:R-:W-:Y:S02]  /*1bcf0*/  FADD.FTZ R57, R0, R57 ;  /* 0x0000003900397221 */ /* 0x000fe40000010000 */
[----:B------:R-:W4:Y:S01]  /*1bd00*/  LDL.LU R22, [R1+0x2c4] ;  /* 0x0002c40001167983 */ /* 0x000f220000300800 */
[C---:B------:R-:W-:Y:S01]  /*1bd10*/  FFMA.FTZ R54, R17.reuse, R55, R54 ;  /* 0x0000003711367223 */ /* 0x040fe20000010036 */
[----:B------:R-:W-:Y:S01]  /*1bd20*/  FFMA.FTZ R60, R17, R6, R60 ;  /* 0x00000006113c7223 */ /* 0x000fe2000001003c */
[-C--:B------:R-:W-:Y:S01]  /*1bd30*/  FMUL.FTZ R0, R5, R20.reuse ;  /* 0x0000001405007220 */ /* 0x080fe20000410000 */
[----:B------:R-:W-:Y:S01]  /*1bd40*/  FADD.FTZ R56, R56, R55 ;  /* 0x0000003738387221 */ /* 0x000fe20000010000 */
[----:B------:R-:W4:Y:S01]  /*1bd50*/  LDL.LU R17, [R1+0x420] ;  /* 0x0004200001117983 */ /* 0x000f220000300800 */
[----:B------:R-:W-:-:S03]  /*1bd60*/  FFMA.FTZ R58, R18, R20, R58 ;  /* 0x00000014123a7223 */ /* 0x000fc6000001003a */
[----:B------:R-:W4:Y:S01]  /*1bd70*/  LDL.LU R55, [R1+0x2c8] ;  /* 0x0002c80001377983 */ /* 0x000f220000300800 */
[----:B------:R-:W-:-:S03]  /*1bd80*/  FFMA.FTZ R60, R18, R0, R60 ;  /* 0x00000000123c7223 */ /* 0x000fc6000001003c */
[----:B------:R-:W4:Y:S01]  /*1bd90*/  LDL.LU R18, [R1+0x418] ;  /* 0x0004180001127983 */ /* 0x000f220000300800 */
[----:B------:R-:W-:-:S03]  /*1bda0*/  FADD.FTZ R61, R61, R20 ;  /* 0x000000143d3d7221 */ /* 0x000fc60000010000 */
[----:B------:R-:W4:Y:S01]  /*1bdb0*/  LDL.LU R20, [R1+0x2cc] ;  /* 0x0002cc0001147983 */ /* 0x000f220000300800 */
[----:B------:R-:W-:Y:S01]  /*1bdc0*/  FADD.FTZ R57, R57, R6 ;  /* 0x0000000639397221 */ /* 0x000fe20000010000 */
[-C--:B------:R-:W-:Y:S01]  /*1bdd0*/  FMUL.FTZ R6, R4, R9.reuse ;  /* 0x0000000904067220 */ /* 0x080fe20000410000 */
[C---:B------:R-:W-:Y:S02]  /*1bde0*/  FFMA.FTZ R54, R47.reuse, R9, R54 ;  /* 0x000000092f367223 */ /* 0x040fe40000010036 */
[----:B------:R-:W-:Y:S01]  /*1bdf0*/  FADD.FTZ R57, R0, R57 ;  /* 0x0000003900397221 */ /* 0x000fe20000010000 */
[----:B------:R-:W-:Y:S01]  /*1be00*/  FFMA.FTZ R60, R47, R6, R60 ;  /* 0x000000062f3c7223 */ /* 0x000fe2000001003c */
[----:B------:R-:W-:Y:S01]  /*1be10*/  FMUL.FTZ R0, R5, R59 ;  /* 0x0000003b05007220 */ /* 0x000fe20000410000 */
[----:B------:R-:W4:Y:S01]  /*1be20*/  LDL.LU R47, [R1+0x354] ;  /* 0x00035400012f7983 */ /* 0x000f220000300800 */
[----:B------:R-:W-:Y:S01]  /*1be30*/  FADD.FTZ R57, R57, R6 ;  /* 0x0000000639397221 */ /* 0x000fe20000010000 */
[----:B------:R-:W-:Y:S01]  /*1be40*/  FADD.FTZ R56, R56, R9 ;  /* 0x0000000938387221 */ /* 0x000fe20000010000 */
[----:B------:R-:W-:Y:S01]  /*1be50*/  FADD.FTZ R61, R61, R59 ;  /* 0x0000003b3d3d7221 */ /* 0x000fe20000010000 */
[----:B------:R-:W4:Y:S01]  /*1be60*/  LDL.LU R9, [R1+0x3c8] ;  /* 0x0003c80001097983 */ /* 0x000f220000300800 */
[----:B------:R-:W-:Y:S01]  /*1be70*/  FADD.FTZ R57, R0, R57 ;  /* 0x0000003900397221 */ /* 0x000fe20000010000 */
[-C--:B---3--:R-:W-:Y:S01]  /*1be80*/  FMUL.FTZ R6, R4, R21.reuse ;  /* 0x0000001504067220 */ /* 0x088fe20000410000 */
[----:B------:R-:W-:Y:S01]  /*1be90*/  FADD.FTZ R56, R56, R21 ;  /* 0x0000001538387221 */ /* 0x000fe20000010000 */
[----:B--2---:R-:W-:-:S02]  /*1bea0*/  FFMA.FTZ R54, R19, R21, R54 ;  /* 0x0000001513367223 */ /* 0x004fc40000010036 */
[----:B------:R-:W2:Y:S01]  /*1beb0*/  LDL.LU R21, [R1+0x400] ;  /* 0x0004000001157983 */ /* 0x000ea20000300800 */
[C---:B----4-:R-:W-:Y:S01]  /*1bec0*/  FFMA.FTZ R58, R8.reuse, R59, R58 ;  /* 0x0000003b083a7223 */ /* 0x050fe2000001003a */
[----:B------:R-:W-:Y:S02]  /*1bed0*/  FFMA.FTZ R60, R8, R0, R60 ;  /* 0x00000000083c7223 */ /* 0x000fe4000001003c */
[----:B------:R-:W3:Y:S04]  /*1bee0*/  LDL.LU R59, [R1+0x34c] ;  /* 0x00034c00013b7983 */ /* 0x000ee80000300800 */
[----:B------:R-:W4:Y:S01]  /*1bef0*/  LDL.LU R8, [R1+0x404] ;  /* 0x0004040001087983 */ /* 0x000f220000300800 */
[----:B------:R-:W-:Y:S01]  /*1bf00*/  FFMA.FTZ R60, R19, R6, R60 ;  /* 0x00000006133c7223 */ /* 0x000fe2000001003c */
[----:B------:R-:W-:-:S02]  /*1bf10*/  FMUL.FTZ R0, R5, R22 ;  /* 0x0000001605007220 */ /* 0x000fc40000410000 */
[----:B------:R-:W2:Y:S01]  /*1bf20*/  LDL.LU R19, [R1+0x348] ;  /* 0x0003480001137983 */ /* 0x000ea20000300800 */
[----:B------:R-:W-:Y:S01]  /*1bf30*/  FADD.FTZ R57, R57, R6 ;  /* 0x0000000639397221 */ /* 0x000fe20000010000 */
[C---:B------:R-:W-:Y:S01]  /*1bf40*/  FFMA.FTZ R58, R17.reuse, R22, R58 ;  /* 0x00000016113a7223 */ /* 0x040fe2000001003a */
[----:B------:R-:W-:Y:S01]  /*1bf50*/  FFMA.FTZ R60, R17, R0, R60 ;  /* 0x00000000113c7223 */ /* 0x000fe2000001003c */
[-C--:B------:R-:W-:Y:S01]  /*1bf60*/  FMUL.FTZ R6, R4, R55.reuse ;  /* 0x0000003704067220 */ /* 0x080fe20000410000 */
[----:B------:R-:W-:Y:S01]  /*1bf70*/  FADD.FTZ R61, R61, R22 ;  /* 0x000000163d3d7221 */ /* 0x000fe20000010000 */
[----:B------:R-:W2:Y:S01]  /*1bf80*/  LDL.LU R17, [R1+0x3fc] ;  /* 0x0003fc0001117983 */ /* 0x000ea20000300800 */
[----:B------:R-:W-:-:S03]  /*1bf90*/  FFMA.FTZ R54, R18, R55, R54 ;  /* 0x0000003712367223 */ /* 0x000fc60000010036 */
[----:B------:R-:W2:Y:S01]  /*1bfa0*/  LDL.LU R22, [R1+0x344] ;  /* 0x0003440001167983 */ /* 0x000ea20000300800 */
[----:B------:R-:W-:Y:S01]  /*1bfb0*/  FFMA.FTZ R60, R18, R6, R60 ;  /* 0x00000006123c7223 */ /* 0x000fe2000001003c */
[----:B------:R-:W-:Y:S02]  /*1bfc0*/  FADD.FTZ R56, R56, R55 ;  /* 0x0000003738387221 */ /* 0x000fe40000010000 */
[----:B------:R-:W2:Y:S01]  /*1bfd0*/  LDL.LU R18, [R1+0x3f8] ;  /* 0x0003f80001127983 */ /* 0x000ea20000300800 */
[----:B------:R-:W-:-:S03]  /*1bfe0*/  FADD.FTZ R57, R0, R57 ;  /* 0x0000003900397221 */ /* 0x000fc60000010000 */
[----:B------:R-:W2:Y:S01]  /*1bff0*/  LDL.LU R55, [R1+0x33c] ;  /* 0x00033c0001377983 */ /* 0x000ea20000300800 */
[-C--:B------:R-:W-:Y:S01]  /*1c000*/  FMUL.FTZ R0, R5, R20.reuse ;  /* 0x0000001405007220 */ /* 0x080fe20000410000 */
[----:B------:R-:W-:Y:S01]  /*1c010*/  FFMA.FTZ R58, R7, R20, R58 ;  /* 0x00000014073a7223 */ /* 0x000fe2000001003a */
[----:B------:R-:W-:Y:S02]  /*1c020*/  FADD.FTZ R61, R61, R20 ;  /* 0x000000143d3d7221 */ /* 0x000fe40000010000 */
[----:B------:R-:W2:Y:S01]  /*1c030*/  LDL.LU R20, [R1+0x3f4] ;  /* 0x0003f40001147983 */ /* 0x000ea20000300800 */
[----:B------:R-:W-:Y:S01]  /*1c040*/  FADD.FTZ R57, R57, R6 ;  /* 0x0000000639397221 */ /* 0x000fe20000010000 */
[----:B------:R-:W-:Y:S01]  /*1c050*/  FFMA.FTZ R60, R7, R0, R60 ;  /* 0x00000000073c7223 */ /* 0x000fe2000001003c */
[----:B------:R-:W-:Y:S01]  /*1c060*/  FMUL.FTZ R6, R4, R47 ;  /* 0x0000002f04067220 */ /* 0x000fe20000410000 */
[----:B------:R-:W2:Y:S01]  /*1c070*/  LDL.LU R7, [R1+0x338] ;  /* 0x0003380001077983 */ /* 0x000ea20000300800 */
[----:B------:R-:W-:Y:S01]  /*1c080*/  FADD.FTZ R57, R0, R57 ;  /* 0x0000003900397221 */ /* 0x000fe20000010000 */
[----:B------:R-:W-:-:S03]  /*1c090*/  FADD.FTZ R56, R56, R47 ;  /* 0x0000002f38387221 */ /* 0x000fc60000010000 */
[----:B------:R-:W-:Y:S01]  /*1c0a0*/  FADD.FTZ R57, R57, R6 ;  /* 0x0000000639397221 */ /* 0x000fe20000010000 */
[----:B---3--:R-:W-:Y:S01]  /*1c0b0*/  FMUL.FTZ R0, R5, R59 ;  /* 0x0000003b05007220 */ /* 0x008fe20000410000 */
[C---:B----4-:R-:W-:Y:S01]  /*1c0c0*/  FFMA.FTZ R60, R8.reuse, R6, R60 ;  /* 0x00000006083c7223 */ /* 0x050fe2000001003c */
[----:B------:R-:W-:Y:S02]  /*1c0d0*/  FFMA.FTZ R54, R8, R47, R54 ;  /* 0x0000002f08367223 */ /* 0x000fe40000010036 */
[----:B------:R-:W3:Y:S01]  /*1c0e0*/  LDL.LU R8, [R1+0x3f0] ;  /* 0x0003f00001087983 */ /* 0x000ee20000300800 */
[C---:B--2---:R-:W-:Y:S01]  /*1c0f0*/  FFMA.FTZ R60, R21.reuse, R0, R60 ;  /* 0x00000000153c7223 */ /* 0x044fe2000001003c */
[----:B------:R-:W-:Y:S02]  /*1c100*/  FMUL.FTZ R6, R4, R19 ;  /* 0x0000001304067220 */ /* 0x000fe40000410000 */
[----:B------:R-:W2:Y:S01]  /*1c110*/  LDL.LU R47, [R1+0x334] ;  /* 0x00033400012f7983 */ /* 0x000ea20000300800 */
[----:B------:R-:W-:Y:S01]  /*1c120*/  FFMA.FTZ R58, R21, R59, R58 ;  /* 0x0000003b153a7223 */ /* 0x000fe2000001003a */
[----:B------:R-:W-:Y:S01]  /*1c130*/  FADD.FTZ R61, R61, R59 ;  /* 0x0000003b3d3d7221 */ /* 0x000fe20000010000 */
[----:B------:R-:W-:Y:S01]  /*1c140*/  FADD.FTZ R57, R0, R57 ;  /* 0x0000003900397221 */ /* 0x000fe20000010000 */
[----:B------:R-:W4:Y:S01]  /*1c150*/  LDL.LU R59, [R1+0x3ec] ;  /* 0x0003ec00013b7983 */ /* 0x000f220000300800 */
[----:B------:R-:W-:-:S03]  /*1c160*/  FFMA.FTZ R60, R17, R6, R60 ;  /* 0x00000006113c7223 */ /* 0x000fc6000001003c */
[----:B------:R-:W4:Y:S01]  /*1c170*/  LDL.LU R21, [R1+0x330] ;  /* 0x0003300001157983 */ /* 0x000f220000300800 */
[-C--:B------:R-:W-:Y:S01]  /*1c180*/  FMUL.FTZ R0, R5, R22.reuse ;  /* 0x0000001605007220 */ /* 0x080fe20000410000 */
[----:B------:R-:W-:Y:S01]  /*1c190*/  FFMA.FTZ R54, R17, R19, R54 ;  /* 0x0000001311367223 */ /* 0x000fe20000010036 */
[----:B------:R-:W-:Y:S01]  /*1c1a0*/  FADD.FTZ R56, R56, R19 ;  /* 0x0000001338387221 */ /* 0x000fe20000010000 */
[----:B------:R-:W4:Y:S01]  /*1c1b0*/  LDL.LU R17, [R1+0x3e8] ;  /* 0x0003e80001117983 */ /* 0x000f220000300800 */
[----:B------:R-:W-:Y:S01]  /*1c1c0*/  FADD.FTZ R57, R57, R6 ;  /* 0x0000000639397221 */ /* 0x000fe20000010000 */
[C---:B------:R-:W-:Y:S02]  /*1c1d0*/  FFMA.FTZ R58, R18.reuse, R22, R58 ;  /* 0x00000016123a7223 */ /* 0x040fe4000001003a */
[----:B------:R-:W4:Y:S01]  /*1c1e0*/  LDL.LU R19, [R1+0x328] ;  /* 0x0003280001137983 */ /* 0x000f220000300800 */
        /* <DEDUP_REMOVED lines=8> */
[----:B------:R-:W-:Y:S01]  /*1c270*/  FADD.FTZ R57, R0, R57 ;  /* 0x0000003900397221 */ /* 0x000fe20000010000 */
[----:B------:R-:W-:Y:S01]  /*1c280*/  FMUL.FTZ R0, R5, R7 ;  /* 0x0000000705007220 */ /* 0x000fe20000410000 */
[----:B------:R-:W-:Y:S02]  /*1c290*/  FADD.FTZ R56, R56, R55 ;  /* 0x0000003738387221 */ /* 0x000fe40000010000 */
[----:B------:R-:W4:Y:S01]  /*1c2a0*/  LDL.LU R55, [R1+0x320] ;  /* 0x0003200001377983 */ /* 0x000f220000300800 */
[----:B------:R-:W-:Y:S01]  /*1c2b0*/  FADD.FTZ R57, R57, R6 ;  /* 0x0000000639397221 */ /* 0x000fe20000010000 */
[----:B------:R-:W-:-:S03]  /*1c2c0*/  FADD.FTZ R61, R61, R7 ;  /* 0x000000073d3d7221 */ /* 0x000fc60000010000 */
[----:B------:R-:W-:Y:S01]  /*1c2d0*/  FADD.FTZ R57, R0, R57 ;  /* 0x0000003900397221 */ /* 0x000fe20000010000 */
[C---:B---3--:R-:W-:Y:S01]  /*1c2e0*/  FFMA.FTZ R58, R8.reuse, R7, R58 ;  /* 0x00000007083a7223 */ /* 0x048fe2000001003a */
[----:B------:R-:W-:Y:S01]  /*1c2f0*/  FFMA.FTZ R60, R8, R0, R60 ;  /* 0x00000000083c7223 */ /* 0x000fe2000001003c */
[----:B------:R-:W3:Y:S01]  /*1c300*/  LDL.LU R7, [R1+0x31c] ;  /* 0x00031c0001077983 */ /* 0x000ee20000300800 */
[----:B--2---:R-:W-:-:S03]  /*1c310*/  FMUL.FTZ R6, R4, R47 ;  /* 0x0000002f04067220 */ /* 0x004fc60000410000 */
[----:B------:R-:W2:Y:S01]  /*1c320*/  LDL.LU R8, [R1+0x3dc] ;  /* 0x0003dc0001087983 */ /* 0x000ea20000300800 */
[----:B------:R-:W-:Y:S01]  /*1c330*/  FADD.FTZ R56, R56, R47 ;  /* 0x0000002f38387221 */ /* 0x000fe20000010000 */
[C---:B----4-:R-:W-:Y:S01]  /*1c340*/  FFMA.FTZ R54, R59.reuse, R47, R54 ;  /* 0x0000002f3b367223 */ /* 0x050fe20000010036 */
[----:B------:R-:W-:Y:S01]  /*1c350*/  FFMA.FTZ R60, R59, R6, R60 ;  /* 0x000000063b3c7223 */ /* 0x000fe2000001003c */
[----:B------:R-:W4:Y:S01]  /*1c360*/  LDL.LU R47, [R1+0x314] ;  /* 0x00031400012f7983 */ /* 0x000f220000300800 */
[----:B------:R-:W-:-:S03]  /*1c370*/  FMUL.FTZ R0, R5, R21 ;  /* 0x0000001505007220 */ /* 0x000fc60000410000 */
[----:B------:R-:W4:Y:S01]  /*1c380*/  LDL.LU R59, [R1+0x3d8] ;  /* 0x0003d800013b7983 */ /* 0x000f220000300800 */
[----:B------:R-:W-:Y:S01]  /*1c390*/  FADD.FTZ R57, R57, R6 ;  /* 0x0000000639397221 */ /* 0x000fe20000010000 */
[C---:B------:R-:W-:Y:S01]  /*1c3a0*/  FFMA.FTZ R58, R17.reuse, R21, R58 ;  /* 0x00000015113a7223 */ /* 0x040fe2000001003a */
[----:B------:R-:W-:Y:S01]  /*1c3b0*/  FFMA.FTZ R60, R17, R0, R60 ;  /* 0x00000000113c7223 */ /* 0x000fe2000001003c */
[----:B------:R-:W-:Y:S01]  /*1c3c0*/  FADD.FTZ R61, R61, R21 ;  /* 0x000000153d3d7221 */ /* 0x000fe20000010000 */
[----:B------:R-:W4:Y:S01]  /*1c3d0*/  LDL.LU R17, [R1+0x3d4] ;  /* 0x0003d40001117983 */ /* 0x000f220000300800 */
[-C--:B------:R-:W-:Y:S01]  /*1c3e0*/  FMUL.FTZ R6, R4, R19.reuse ;  /* 0x0000001304067220 */ /* 0x080fe20000410000 */
[----:B------:R-:W-:Y:S02]  /*1c3f0*/  FADD.FTZ R57, R0, R57 ;  /* 0x0000003900397221 */ /* 0x000fe40000010000 */
[----:B------:R-:W4:Y:S01]  /*1c400*/  LDL.LU R21, [R1+0x310] ;  /* 0x0003100001157983 */ /* 0x000f220000300800 */
[----:B------:R-:W-:Y:S01]  /*1c410*/  FFMA.FTZ R54, R18, R19, R54 ;  /* 0x0000001312367223 */ /* 0x000fe20000010036 */
[----:B------:R-:W-:Y:S01]  /*1c420*/  FADD.FTZ R56, R56, R19 ;  /* 0x0000001338387221 */ /* 0x000fe20000010000 */
[----:B------:R-:W-:Y:S01]  /*1c430*/  FFMA.FTZ R60, R18, R6, R60 ;  /* 0x00000006123c7223 */ /* 0x000fe2000001003c */
[----:B------:R-:W4:Y:S01]  /*1c440*/  LDL.LU R19, [R1+0x3d0] ;  /* 0x0003d00001137983 */ /* 0x000f220000300800 */
[----:B------:R-:W-:-:S03]  /*1c450*/  FMUL.FTZ R0, R5, R22 ;  /* 0x0000001605007220 */ /* 0x000fc60000410000 */
[----:B------:R-:W4:Y:S01]  /*1c460*/  LDL.LU R18, [R1+0x30c] ;  /* 0x00030c0001127983 */ /* 0x000f220000300800 */
[C---:B------:R-:W-:Y:S01]  /*1c470*/  FFMA.FTZ R58, R20.reuse, R22, R58 ;  /* 0x00000016143a7223 */ /* 0x040fe2000001003a */
[----:B------:R-:W-:Y:S02]  /*1c480*/  FFMA.FTZ R60, R20, R0, R60 ;  /* 0x00000000143c7223 */ /* 0x000fe4000001003c */
        /* <DEDUP_REMOVED lines=8> */
[----:B---3--:R-:W-:Y:S01]  /*1c510*/  FMUL.FTZ R0, R5, R7 ;  /* 0x0000000705007220 */ /* 0x008fe20000410000 */
[C---:B--2---:R-:W-:Y:S01]  /*1c520*/  FFMA.FTZ R54, R8.reuse, R55, R54 ;  /* 0x0000003708367223 */ /* 0x044fe20000010036 */
[----:B------:R-:W-:Y:S01]  /*1c530*/  FFMA.FTZ R60, R8, R6, R60 ;  /* 0x00000006083c7223 */ /* 0x000fe2000001003c */
[----:B------:R-:W2:Y:S01]  /*1c540*/  LDL.LU R55, [R1+0x300] ;  /* 0x0003000001377983 */ /* 0x000ea20000300800 */
[----:B----4-:R-:W-:-:S03]  /*1c550*/  FMUL.FTZ R6, R4, R47 ;  /* 0x0000002f04067220 */ /* 0x010fc60000410000 */
[----:B------:R-:W3:Y:S01]  /*1c560*/  LDL.LU R8, [R1+0x3c4] ;  /* 0x0003c40001087983 */ /* 0x000ee20000300800 */
[C---:B------:R-:W-:Y:S01]  /*1c570*/  FFMA.FTZ R58, R59.reuse, R7, R58 ;  /* 0x000000073b3a7223 */ /* 0x040fe2000001003a */
[----:B------:R-:W-:Y:S02]  /*1c580*/  FFMA.FTZ R60, R59, R0, R60 ;  /* 0x000000003b3c7223 */ /* 0x000fe4000001003c */
[----:B------:R-:W4:Y:S01]  /*1c590*/  LDL.LU R59, [R1+0x2fc] ;  /* 0x0002fc00013b7983 */ /* 0x000f220000300800 */
[----:B------:R-:W-:Y:S01]  /*1c5a0*/  FADD.FTZ R61, R61, R7 ;  /* 0x000000073d3d7221 */ /* 0x000fe20000010000 */
[----:B------:R-:W-:Y:S01]  /*1c5b0*/  FADD.FTZ R57, R0, R57 ;  /* 0x0000003900397221 */ /* 0x000fe20000010000 */
[C---:B------:R-:W-:Y:S01]  /*1c5c0*/  FFMA.FTZ R54, R17.reuse, R47, R54 ;  /* 0x0000002f11367223 */ /* 0x040fe20000010036 */
[----:B------:R-:W-:Y:S01]  /*1c5d0*/  FFMA.FTZ R60, R17, R6, R60 ;  /* 0x00000006113c7223 */ /* 0x000fe2000001003c */
[----:B------:R-:W4:Y:S01]  /*1c5e0*/  LDL.LU R7, [R1+0x3c0] ;  /* 0x0003c00001077983 */ /* 0x000f220000300800 */
[----:B------:R-:W-:Y:S01]  /*1c5f0*/  FMUL.FTZ R0, R5, R21 ;  /* 0x0000001505007220 */ /* 0x000fe20000410000 */
[----:B------:R-:W-:-:S02]  /*1c600*/  FADD.FTZ R57, R57, R6 ;  /* 0x0000000639397221 */ /* 0x000fc40000010000 */
        /* <DEDUP_REMOVED lines=23> */
[----:B--2---:R-:W-:-:S04]  /*1c780*/  FMUL.FTZ R6, R4, R55 ;  /* 0x0000003704067220 */ /* 0x004fc80000410000 */
[----:B---3--:R-:W-:Y:S01]  /*1c790*/  FFMA.FTZ R60, R8, R6, R60 ;  /* 0x00000006083c7223 */ /* 0x008fe2000001003c */
[----:B------:R-:W-:Y:S01]  /*1c7a0*/  FADD.FTZ R57, R57, R6 ;  /* 0x0000000639397221 */ /* 0x000fe20000010000 */
[----:B----4-:R-:W-:-:S04]  /*1c7b0*/  FMUL.FTZ R0, R5, R59 ;  /* 0x0000003b05007220 */ /* 0x010fc80000410000 */
[----:B------:R-:W-:Y:S01]  /*1c7c0*/  FADD.FTZ R57, R0, R57 ;  /* 0x0000003900397221 */ /* 0x000fe20000010000 */
[----:B------:R-:W-:Y:S01]  /*1c7d0*/  FFMA.FTZ R60, R7, R0, R60 ;  /* 0x00000000073c7223 */ /* 0x000fe2000001003c */
[----:B------:R-:W-:Y:S01]  /*1c7e0*/  FMUL.FTZ R6, R4, R17 ;  /* 0x0000001104067220 */ /* 0x000fe20000410000 */
[----:B------:R-:W-:-:S03]  /*1c7f0*/  FMUL.FTZ R0, R5, R21 ;  /* 0x0000001505007220 */ /* 0x000fc60000410000 */
[----:B------:R-:W-:Y:S01]  /*1c800*/  FADD.FTZ R57, R57, R6 ;  /* 0x0000000639397221 */ /* 0x000fe20000010000 */
[----:B------:R-:W-:-:S03]  /*1c810*/  FFMA.FTZ R60, R19, R6, R60 ;  /* 0x00000006133c7223 */ /* 0x000fc6000001003c */
[----:B------:R-:W-:Y:S01]  /*1c820*/  FADD.FTZ R57, R0, R57 ;  /* 0x0000003900397221 */ /* 0x000fe20000010000 */
[----:B------:R-:W-:Y:S02]  /*1c830*/  FFMA.FTZ R60, R20, R0, R60 ;  /* 0x00000000143c7223 */ /* 0x000fe4000001003c */
[----:B------:R-:W2:Y:S01]  /*1c840*/  LDL.LU R0, [R1+0x3b0] ;  /* 0x0003b00001007983 */ /* 0x000ea20000300800 */
[----:B------:R-:W-:Y:S01]  /*1c850*/  FFMA.FTZ R54, R8, R55, R54 ;  /* 0x0000003708367223 */ /* 0x000fe20000010036 */
[----:B------:R-:W-:Y:S02]  /*1c860*/  FADD.FTZ R56, R56, R55 ;  /* 0x0000003738387221 */ /* 0x000fe40000010000 */
[----:B------:R-:W3:Y:S01]  /*1c870*/  LDL.LU R55, [R1+0x2e4] ;  /* 0x0002e40001377983 */ /* 0x000ee20000300800 */
[----:B------:R-:W-:Y:S01]  /*1c880*/  FFMA.FTZ R58, R7, R59, R58 ;  /* 0x0000003b073a7223 */ /* 0x000fe2000001003a */
[----:B------:R-:W-:Y:S02]  /*1c890*/  FADD.FTZ R61, R61, R59 ;  /* 0x0000003b3d3d7221 */ /* 0x000fe40000010000 */
[----:B------:R-:W4:Y:S04]  /*1c8a0*/  LDL.LU R59, [R1+0x2e0] ;  /* 0x0002e000013b7983 */ /* 0x000f280000300800 */
[----:B------:R-:W4:Y:S01]  /*1c8b0*/  LDL.LU R8, [R1+0x3a4] ;  /* 0x0003a40001087983 */ /* 0x000f220000300800 */
[----:B------:R-:W-:Y:S01]  /*1c8c0*/  FMUL.FTZ R6, R4, R18 ;  /* 0x0000001204067220 */ /* 0x000fe20000410000 */
[----:B------:R-:W-:-:S02]  /*1c8d0*/  FFMA.FTZ R54, R19, R17, R54 ;  /* 0x0000001113367223 */ /* 0x000fc40000010036 */
[----:B------:R-:W4:Y:S01]  /*1c8e0*/  LDL.LU R7, [R1+0x3a0] ;  /* 0x0003a00001077983 */ /* 0x000f220000300800 */
[----:B------:R-:W-:-:S03]  /*1c8f0*/  FADD.FTZ R57, R57, R6 ;  /* 0x0000000639397221 */ /* 0x000fc60000010000 */
[----:B------:R-:W4:Y:S01]  /*1c900*/  LDL.LU R19, [R1+0x2d8] ;  /* 0x0002d80001137983 */ /* 0x000f220000300800 */
[----:B--2---:R-:W-:-:S03]  /*1c910*/  FFMA.FTZ R60, R0, R6, R60 ;  /* 0x00000006003c7223 */ /* 0x004fc6000001003c */
[----:B------:R-:W2:Y:S01]  /*1c920*/  LDL.LU R6, [R1+0x3ac] ;  /* 0x0003ac0001067983 */ /* 0x000ea20000300800 */
[----:B------:R-:W-:-:S03]  /*1c930*/  FFMA.FTZ R58, R20, R21, R58 ;  /* 0x00000015143a7223 */ /* 0x000fc6000001003a */
[----:B------:R-:W2:Y:S01]  /*1c940*/  LDL.LU R20, [R1+0x2d4] ;  /* 0x0002d40001147983 */ /* 0x000ea20000300800 */
[----:B------:R-:W-:Y:S01]  /*1c950*/  FADD.FTZ R56, R56, R17 ;  /* 0x0000001138387221 */ /* 0x000fe20000010000 */
[----:B------:R-:W-:Y:S02]  /*1c960*/  FADD.FTZ R61, R61, R21 ;  /* 0x000000153d3d7221 */ /* 0x000fe40000010000 */
[----:B------:R-:W2:Y:S01]  /*1c970*/  LDL.LU R17, [R1+0x39c] ;  /* 0x00039c0001117983 */ /* 0x000ea20000300800 */
[----:B------:R-:W-:-:S03]  /*1c980*/  FFMA.FTZ R54, R0, R18, R54 ;  /* 0x0000001200367223 */ /* 0x000fc60000010036 */
[----:B------:R-:W2:Y:S01]  /*1c990*/  LDL.LU R21, [R1+0x2d0] ;  /* 0x0002d00001157983 */ /* 0x000ea20000300800 */
[----:B------:R-:W-:Y:S01]  /*1c9a0*/  FADD.FTZ R56, R56, R18 ;  /* 0x0000001238387221 */ /* 0x000fe20000010000 */
[-C--:B------:R-:W-:Y:S02]  /*1c9b0*/  FMUL.FTZ R0, R5, R22.reuse ;  /* 0x0000001605007220 */ /* 0x080fe40000410000 */
[----:B------:R-:W2:Y:S01]  /*1c9c0*/  LDL.LU R18, [R1+0x398] ;  /* 0x0003980001127983 */ /* 0x000ea20000300800 */
[----:B------:R-:W-:Y:S01]  /*1c9d0*/  FADD.FTZ R61, R61, R22 ;  /* 0x000000163d3d7221 */ /* 0x000fe20000010000 */
[----:B---3--:R-:W-:Y:S01]  /*1c9e0*/  FFMA.FTZ R54, R9, R55, R54 ;  /* 0x0000003709367223 */ /* 0x008fe20000010036 */
[----:B------:R-:W-:Y:S01]  /*1c9f0*/  FADD.FTZ R56, R56, R55 ;  /* 0x0000003738387221 */ /* 0x000fe20000010000 */
[----:B------:R-:W-:Y:S01]  /*1ca00*/  FADD.FTZ R57, R0, R57 ;  /* 0x0000003900397221 */ /* 0x000fe20000010000 */
[----:B----4-:R-:W-:Y:S01]  /*1ca10*/  FADD.FTZ R61, R61, R59 ;  /* 0x0000003b3d3d7221 */ /* 0x010fe20000010000 */
[----:B--2---:R-:W-:-:S02]  /*1ca20*/  FFMA.FTZ R58, R6, R22, R58 ;  /* 0x00000016063a7223 */ /* 0x004fc4000001003a */
[----:B------:R-:W2:Y:S01]  /*1ca30*/  LDL.LU R22, [R1+0x394] ;  /* 0x0003940001167983 */ /* 0x000ea20000300800 */
[----:B------:R-:W-:Y:S01]  /*1ca40*/  FFMA.FTZ R60, R6, R0, R60 ;  /* 0x00000000063c7223 */ /* 0x000fe2000001003c */
[----:B------:R-:W-:Y:S02]  /*1ca50*/  FMUL.FTZ R6, R4, R55 ;  /* 0x0000003704067220 */ /* 0x000fe40000410000 */
[----:B------:R-:W3:Y:S01]  /*1ca60*/  LDL.LU R55, [R1+0x390] ;  /* 0x0003900001377983 */ /* 0x000ee20000300800 */
[-C--:B------:R-:W-:Y:S01]  /*1ca70*/  FMUL.FTZ R0, R5, R59.reuse ;  /* 0x0000003b05007220 */ /* 0x080fe20000410000 */
[----:B------:R-:W-:Y:S02]  /*1ca80*/  FFMA.FTZ R58, R8, R59, R58 ;  /* 0x0000003b083a7223 */ /* 0x000fe4000001003a */
[----:B------:R-:W4:Y:S01]  /*1ca90*/  LDL.LU R59, [R1+0x38c] ;  /* 0x00038c00013b7983 */ /* 0x000f220000300800 */
[----:B------:R-:W-:Y:S01]  /*1caa0*/  FFMA.FTZ R60, R9, R6, R60 ;  /* 0x00000006093c7223 */ /* 0x000fe2000001003c */
[----:B------:R-:W-:Y:S01]  /*1cab0*/  FADD.FTZ R57, R57, R6 ;  /* 0x0000000639397221 */ /* 0x000fe20000010000 */
[----:B------:R-:W-:-:S02]  /*1cac0*/  FMUL.FTZ R6, R4, R19 ;  /* 0x0000001304067220 */ /* 0x000fc40000410000 */
[----:B------:R-:W-:Y:S01]  /*1cad0*/  FFMA.FTZ R60, R8, R0, R60 ;  /* 0x00000000083c7223 */ /* 0x000fe2000001003c */
[----:B------:R-:W-:Y:S01]  /*1cae0*/  FADD.FTZ R57, R0, R57 ;  /* 0x0000003900397221 */ /* 0x000fe20000010000 */
[----:B------:R-:W-:Y:S01]  /*1caf0*/  FFMA.FTZ R54, R7, R19, R54 ;  /* 0x0000001307367223 */ /* 0x000fe20000010036 */
[----:B------:R-:W-:Y:S01]  /*1cb00*/  FMUL.FTZ R0, R5, R20 ;  /* 0x0000001405007220 */ /* 0x000fe20000410000 */
[----:B------:R-:W-:Y:S01]  /*1cb10*/  FFMA.FTZ R60, R7, R6, R60 ;  /* 0x00000006073c7223 */ /* 0x000fe2000001003c */
[----:B------:R-:W-:Y:S02]  /*1cb20*/  FADD.FTZ R56, R56, R19 ;  /* 0x0000001338387221 */ /* 0x000fe40000010000 */
[----:B------:R-:W4:Y:S01]  /*1cb30*/  LDL.LU R19, [R1+0x388] ;  /* 0x0003880001137983 */ /* 0x000f220000300800 */
[----:B------:R-:W-:Y:S01]  /*1cb40*/  FADD.FTZ R57, R57, R6 ;  /* 0x0000000639397221 */ /* 0x000fe20000010000 */
[C---:B------:R-:W-:Y:S01]  /*1cb50*/  FFMA.FTZ R58, R17.reuse, R20, R58 ;  /* 0x00000014113a7223 */ /* 0x040fe2000001003a */
[----:B------:R-:W-:Y:S01]  /*1cb60*/  FFMA.FTZ R60, R17, R0, R60 ;  /* 0x00000000113c7223 */ /* 0x000fe2000001003c */
[----:B------:R-:W-:Y:S01]  /*1cb70*/  FMUL.FTZ R6, R4, R21 ;  /* 0x0000001504067220 */ /* 0x000fe20000410000 */
[----:B------:R-:W-:-:S02]  /*1cb80*/  FADD.FTZ R61, R61, R20 ;  /* 0x000000143d3d7221 */ /* 0x000fc40000010000 */
[----:B------:R-:W4:Y:S01]  /*1cb90*/  LDL.LU R20, [R1+0x384] ;  /* 0x0003840001147983 */ /* 0x000f220000300800 */
[----:B------:R-:W-:Y:S01]  /*1cba0*/  FADD.FTZ R57, R0, R57 ;  /* 0x0000003900397221 */ /* 0x000fe20000010000 */
[C---:B------:R-:W-:Y:S01]  /*1cbb0*/  FFMA.FTZ R54, R18.reuse, R21, R54 ;  /* 0x0000001512367223 */ /* 0x040fe20000010036 */
[----:B------:R-:W-:Y:S01]  /*1cbc0*/  FFMA.FTZ R60, R18, R6, R60 ;  /* 0x00000006123c7223 */ /* 0x000fe2000001003c */
[----:B------:R-:W-:Y:S01]  /*1cbd0*/  FMUL.FTZ R0, R5, R47 ;  /* 0x0000002f05007220 */ /* 0x000fe20000410000 */
[----:B------:R-:W-:Y:S01]  /*1cbe0*/  FADD.FTZ R56, R56, R21 ;  /* 0x0000001538387221 */ /* 0x000fe20000010000 */
[----:B------:R-:W-:Y:S01]  /*1cbf0*/  FADD.FTZ R57, R57, R6 ;  /* 0x0000000639397221 */ /* 0x000fe20000010000 */
[----:B------:R-:W4:Y:S01]  /*1cc00*/  LDL.LU R21, [R1+0x380] ;  /* 0x0003800001157983 */ /* 0x000f220000300800 */
[----:B------:R-:W-:Y:S02]  /*1cc10*/  FMUL.FTZ R6, R4, R53 ;  /* 0x0000003504067220 */ /* 0x000fe40000410000 */
[----:B------:R-:W-:Y:S01]  /*1cc20*/  FADD.FTZ R57, R0, R57 ;  /* 0x0000003900397221 */ /* 0x000fe20000010000 */
[C---:B--2---:R-:W-:Y:S01]  /*1cc30*/  FFMA.FTZ R58, R22.reuse, R47, R58 ;  /* 0x0000002f163a7223 */ /* 0x044fe2000001003a */
[----:B------:R-:W-:Y:S01]  /*1cc40*/  FFMA.FTZ R60, R22, R0, R60 ;  /* 0x00000000163c7223 */ /* 0x000fe2000001003c */
[----:B------:R-:W-:Y:S01]  /*1cc50*/  FADD.FTZ R61, R61, R47 ;  /* 0x0000002f3d3d7221 */ /* 0x000fe20000010000 */
[----:B------:R-:W2:Y:S01]  /*1cc60*/  LDL.LU R22, [R1+0x37c] ;  /* 0x00037c0001167983 */ /* 0x000ea20000300800 */
[C---:B---3--:R-:W-:Y:S01]  /*1cc70*/  FFMA.FTZ R54, R55.reuse, R53, R54 ;  /* 0x0000003537367223 */ /* 0x048fe20000010036 */
[----:B------:R-:W-:Y:S01]  /*1cc80*/  FFMA.FTZ R60, R55, R6, R60 ;  /* 0x00000006373c7223 */ /* 0x000fe2000001003c */
[-C--:B------:R-:W-:Y:S01]  /*1cc90*/  FMUL.FTZ R0, R5, R45.reuse ;  /* 0x0000002d05007220 */ /* 0x080fe20000410000 */
[----:B------:R-:W3:Y:S01]  /*1cca0*/  LDL.LU R55, [R1+0x378] ;  /* 0x0003780001377983 */ /* 0x000ee20000300800 */
[----:B----4-:R-:W-:-:S02]  /*1ccb0*/  FFMA.FTZ R58, R59, R45, R58 ;  /* 0x0000002d3b3a7223 */ /* 0x010fc4000001003a */
[----:B------:R-:W-:Y:S01]  /*1ccc0*/  FFMA.FTZ R60, R59, R0, R60 ;  /* 0x000000003b3c7223 */ /* 0x000fe2000001003c */
[----:B------:R-:W-:Y:S01]  /*1ccd0*/  FADD.FTZ R57, R57, R6 ;  /* 0x0000000639397221 */ /* 0x000fe20000010000 */
[----:B------:R-:W4:Y:S01]  /*1cce0*/  LDL.LU R59, [R1+0x374] ;  /* 0x00037400013b7983 */ /* 0x000f220000300800 */
[----:B------:R-:W-:Y:S02]  /*1ccf0*/  FMUL.FTZ R6, R4, R51 ;  /* 0x0000003304067220 */ /* 0x000fe40000410000 */
[----:B------:R-:W-:Y:S01]  /*1cd00*/  FADD.FTZ R57, R0, R57 ;  /* 0x0000003900397221 */ /* 0x000fe20000010000 */
[----:B------:R-:W-:Y:S01]  /*1cd10*/  FMUL.FTZ R0, R5, R43 ;  /* 0x0000002b05007220 */ /* 0x000fe20000410000 */
[----:B------:R-:W4:Y:S01]  /*1cd20*/  LDL.LU R47, [R1+0x2dc] ;  /* 0x0002dc00012f7983 */ /* 0x000f220000300800 */
[C---:B------:R-:W-:Y:S01]  /*1cd30*/  FFMA.FTZ R54, R19.reuse, R51, R54 ;  /* 0x0000003313367223 */ /* 0x040fe20000010036 */
[----:B------:R-:W-:Y:S02]  /*1cd40*/  FFMA.FTZ R60, R19, R6, R60 ;  /* 0x00000006133c7223 */ /* 0x000fe4000001003c */
[----:B------:R-:W4:Y:S01]  /*1cd50*/  LDL.LU R18, [R1+0x2b8] ;  /* 0x0002b80001127983 */ /* 0x000f220000300800 */
[----:B------:R-:W-:-:S03]  /*1cd60*/  FADD.FTZ R57, R57, R6 ;  /* 0x0000000639397221 */ /* 0x000fc60000010000 */
[----:B------:R-:W4:Y:S01]  /*1cd70*/  LDL.LU R19, [R1+0x370] ;  /* 0x0003700001137983 */ /* 0x000f220000300800 */
[C---:B------:R-:W-:Y:S01]  /*1cd80*/  FFMA.FTZ R58, R20.reuse, R43, R58 ;  /* 0x0000002b143a7223 */ /* 0x040fe2000001003a */
[----:B------:R-:W-:Y:S01]  /*1cd90*/  FFMA.FTZ R60, R20, R0, R60 ;  /* 0x00000000143c7223 */ /* 0x000fe2000001003c */
[-C--:B------:R-:W-:Y:S01]  /*1cda0*/  FMUL.FTZ R6, R4, R50.reuse ;  /* 0x0000003204067220 */ /* 0x080fe20000410000 */
[----:B------:R-:W4:Y:S01]  /*1cdb0*/  LDL.LU R20, [R1+0x36c] ;  /* 0x00036c0001147983 */ /* 0x000f220000300800 */
[----:B------:R-:W-:Y:S01]  /*1cdc0*/  FADD.FTZ R57, R0, R57 ;  /* 0x0000003900397221 */ /* 0x000fe20000010000 */
[----:B------:R-:W-:Y:S01]  /*1cdd0*/  FMUL.FTZ R0, R5, R41 ;  /* 0x0000002905007220 */ /* 0x000fe20000410000 */
[C---:B------:R-:W-:Y:S01]  /*1cde0*/  FFMA.FTZ R54, R21.reuse, R50, R54 ;  /* 0x0000003215367223 */ /* 0x040fe20000010036 */
[----:B------:R-:W-:Y:S02]  /*1cdf0*/  FFMA.FTZ R60, R21, R6, R60 ;  /* 0x00000006153c7223 */ /* 0x000fe4000001003c */
[----:B------:R-:W4:Y:S01]  /*1ce00*/  LDL.LU R21, [R1+0x368] ;  /* 0x0003680001157983 */ /* 0x000f220000300800 */
[----:B------:R-:W-:Y:S01]  /*1ce10*/  FADD.FTZ R57, R57, R6 ;  /* 0x0000000639397221 */ /* 0x000fe20000010000 */
[----:B------:R-:W-:-:S03]  /*1ce20*/  FMUL.FTZ R6, R4, R49 ;  /* 0x0000003104067220 */ /* 0x000fc60000410000 */
[----:B------:R-:W-:Y:S01]  /*1ce30*/  FADD.FTZ R57, R0, R57 ;  /* 0x0000003900397221 */ /* 0x000fe20000010000 */
[C---:B--2---:R-:W-:Y:S01]  /*1ce40*/  FFMA.FTZ R58, R22.reuse, R41, R58 ;  /* 0x00000029163a7223 */ /* 0x044fe2000001003a */
[----:B------:R-:W-:Y:S02]  /*1ce50*/  FFMA.FTZ R60, R22, R0, R60 ;  /* 0x00000000163c7223 */ /* 0x000fe4000001003c */
[----:B------:R-:W2:Y:S01]  /*1ce60*/  LDL.LU R22, [R1+0x364] ;  /* 0x0003640001167983 */ /* 0x000ea20000300800 */
[C---:B---3--:R-:W-:Y:S01]  /*1ce70*/  FFMA.FTZ R54, R55.reuse, R49, R54 ;  /* 0x0000003137367223 */ /* 0x048fe20000010036 */
[----:B------:R-:W-:Y:S01]  /*1ce80*/  FFMA.FTZ R60, R55, R6, R60 ;  /* 0x00000006373c7223 */ /* 0x000fe2000001003c */
[-C--:B------:R-:W-:Y:S01]  /*1ce90*/  FMUL.FTZ R0, R5, R39.reuse ;  /* 0x0000002705007220 */ /* 0x080fe20000410000 */
[----:B------:R-:W3:Y:S01]  /*1cea0*/  LDL.LU R55, [R1+0x360] ;  /* 0x0003600001377983 */ /* 0x000ee20000300800 */
[C---:B----4-:R-:W-:Y:S02]  /*1ceb0*/  FFMA.FTZ R58, R59.reuse, R39, R58 ;  /* 0x000000273b3a7223 */ /* 0x050fe4000001003a */
[----:B------:R-:W-:-:S02]  /*1cec0*/  FFMA.FTZ R60, R59, R0, R60 ;  /* 0x000000003b3c7223 */ /* 0x000fc4000001003c */
[----:B------:R-:W4:Y:S01]  /*1ced0*/  LDL.LU R59, [R1+0x35c] ;  /* 0x00035c00013b7983 */ /* 0x000f220000300800 */
[----:B------:R-:W-:Y:S01]  /*1cee0*/  FADD.FTZ R57, R57, R6 ;  /* 0x0000000639397221 */ /* 0x000fe20000010000 */
[----:B------:R-:W-:-:S03]  /*1cef0*/  FMUL.FTZ R6, R4, R48 ;  /* 0x0000003004067220 */ /* 0x000fc60000410000 */
[----:B------:R-:W-:Y:S01]  /*1cf00*/  FADD.FTZ R57, R0, R57 ;  /* 0x0000003900397221 */ /* 0x000fe20000010000 */
[-C--:B------:R-:W-:Y:S01]  /*1cf10*/  FMUL.FTZ R0, R5, R37.reuse ;  /* 0x0000002505007220 */ /* 0x080fe20000410000 */
[C---:B------:R-:W-:Y:S01]  /*1cf20*/  FFMA.FTZ R54, R19.reuse, R48, R54 ;  /* 0x0000003013367223 */ /* 0x040fe20000010036 */
[----:B------:R-:W-:Y:S02]  /*1cf30*/  FFMA.FTZ R60, R19, R6, R60 ;  /* 0x00000006133c7223 */ /* 0x000fe4000001003c */
[----:B------:R-:W4:Y:S01]  /*1cf40*/  LDL.LU R19, [R1+0x350] ;  /* 0x0003500001137983 */ /* 0x000f220000300800 */
[----:B------:R-:W-:Y:S01]  /*1cf50*/  FADD.FTZ R57, R57, R6 ;  /* 0x0000000639397221 */ /* 0x000fe20000010000 */
[C---:B------:R-:W-:Y:S01]  /*1cf60*/  FFMA.FTZ R58, R20.reuse, R37, R58 ;  /* 0x00000025143a7223 */ /* 0x040fe2000001003a */
[----:B------:R-:W-:Y:S01]  /*1cf70*/  FFMA.FTZ R60, R20, R0, R60 ;  /* 0x00000000143c7223 */ /* 0x000fe2000001003c */
[-C--:B------:R-:W-:Y:S01]  /*1cf80*/  FMUL.FTZ R6, R4, R46.reuse ;  /* 0x0000002e04067220 */ /* 0x080fe20000410000 */
[----:B------:R-:W4:Y:S01]  /*1cf90*/  LDL.LU R20, [R1+0x340] ;  /* 0x0003400001147983 */ /* 0x000f220000300800 */
[----:B------:R-:W-:Y:S01]  /*1cfa0*/  FADD.FTZ R57, R0, R57 ;  /* 0x0000003900397221 */ /* 0x000fe20000010000 */
[----:B------:R-:W-:Y:S01]  /*1cfb0*/  FMUL.FTZ R0, R5, R31 ;  /* 0x0000001f05007220 */ /* 0x000fe20000410000 */
[C---:B------:R-:W-:Y:S01]  /*1cfc0*/  FFMA.FTZ R54, R21.reuse, R46, R54 ;  /* 0x0000002e15367223 */ /* 0x040fe20000010036 */
[----:B------:R-:W-:-:S02]  /*1cfd0*/  FFMA.FTZ R60, R21, R6, R60 ;  /* 0x00000006153c7223 */ /* 0x000fc4000001003c */
        /* <DEDUP_REMOVED lines=14> */
[----:B------:R-:W-:-:S04]  /*1d0c0*/  FADD.FTZ R61, R61, R45 ;  /* 0x0000002d3d3d7221 */ /* 0x000fc80000010000 */
[----:B------:R-:W-:Y:S01]  /*1d0d0*/  FADD.FTZ R61, R61, R43 ;  /* 0x0000002b3d3d7221 */ /* 0x000fe20000010000 */
[----:B------:R-:W-:-:S03]  /*1d0e0*/  FADD.FTZ R57, R57, R6 ;  /* 0x0000000639397221 */ /* 0x000fc60000010000 */
[----:B------:R-:W-:Y:S01]  /*1d0f0*/  FADD.FTZ R61, R61, R41 ;  /* 0x000000293d3d7221 */ /* 0x000fe20000010000 */
[----:B------:R-:W-:-:S03]  /*1d100*/  FMUL.FTZ R6, R4, R42 ;  /* 0x0000002a04067220 */ /* 0x000fc60000410000 */
[----:B------:R-:W-:Y:S01]  /*1d110*/  FADD.FTZ R61, R61, R39 ;  /* 0x000000273d3d7221 */ /* 0x000fe20000010000 */
[----:B------:R-:W-:Y:S01]  /*1d120*/  FADD.FTZ R57, R0, R57 ;  /* 0x0000003900397221 */ /* 0x000fe20000010000 */
[----:B------:R-:W-:Y:S01]  /*1d130*/  FFMA.FTZ R9, R19, R6, R9 ;  /* 0x0000000613097223 */ /* 0x000fe20000010009 */
[-C--:B------:R-:W-:Y:S01]  /*1d140*/  FMUL.FTZ R0, R5, R27.reuse ;  /* 0x0000001b05007220 */ /* 0x080fe20000410000 */
[----:B------:R-:W-:Y:S01]  /*1d150*/  FADD.FTZ R61, R61, R37 ;  /* 0x000000253d3d7221 */ /* 0x000fe20000010000 */
[----:B------:R-:W-:Y:S01]  /*1d160*/  FADD.FTZ R57, R57, R6 ;  /* 0x0000000639397221 */ /* 0x000fe20000010000 */
[----:B------:R-:W-:Y:S01]  /*1d170*/  FMUL.FTZ R6, R4, R40 ;  /* 0x0000002804067220 */ /* 0x000fe20000410000 */
[C---:B------:R-:W-:Y:S01]  /*1d180*/  FFMA.FTZ R9, R20.reuse, R0, R9 ;  /* 0x0000000014097223 */ /* 0x040fe20000010009 */
[----:B------:R-:W-:Y:S01]  /*1d190*/  FADD.FTZ R8, R61, R31 ;  /* 0x0000001f3d087221 */ /* 0x000fe20000010000 */
[----:B------:R-:W-:Y:S01]  /*1d1a0*/  FFMA.FTZ R17, R19, R42, R17 ;  /* 0x0000002a13117223 */ /* 0x000fe20000010011 */
[----:B------:R-:W-:Y:S01]  /*1d1b0*/  FFMA.FTZ R58, R20, R27, R58 ;  /* 0x0000001b143a7223 */ /* 0x000fe2000001003a */
[----:B------:R-:W-:Y:S01]  /*1d1c0*/  FADD.FTZ R57, R0, R57 ;  /* 0x0000003900397221 */ /* 0x000fe20000010000 */
[----:B------:R-:W4:Y:S01]  /*1d1d0*/  LDL.LU R20, [R1+0x2ac] ;  /* 0x0002ac0001147983 */ /* 0x000f220000300800 */
[----:B------:R-:W-:Y:S01]  /*1d1e0*/  FADD.FTZ R8, R8, R29 ;  /* 0x0000001d08087221 */ /* 0x000fe20000010000 */
[----:B------:R-:W-:Y:S01]  /*1d1f0*/  FFMA.FTZ R19, R21, R6, R9 ;  /* 0x0000000615137223 */ /* 0x000fe20000010009 */
[-C--:B------:R-:W-:Y:S01]  /*1d200*/  FMUL.FTZ R0, R5, R23.reuse ;  /* 0x0000001705007220 */ /* 0x080fe20000410000 */
[----:B------:R-:W-:Y:S01]  /*1d210*/  FFMA.FTZ R17, R21, R40, R17 ;  /* 0x0000002815117223 */ /* 0x000fe20000010011 */
[----:B------:R-:W-:Y:S01]  /*1d220*/  FADD.FTZ R57, R57, R6 ;  /* 0x0000000639397221 */ /* 0x000fe20000010000 */
[----:B------:R-:W4:Y:S01]  /*1d230*/  LDL.LU R21, [R1+0x29c] ;  /* 0x00029c0001157983 */ /* 0x000f220000300800 */
[----:B------:R-:W-:Y:S01]  /*1d240*/  FADD.FTZ R8, R8, R27 ;  /* 0x0000001b08087221 */ /* 0x000fe20000010000 */
[----:B------:R-:W-:Y:S01]  /*1d250*/  FMUL.FTZ R6, R4, R38 ;  /* 0x0000002604067220 */ /* 0x000fe20000410000 */
[----:B------:R-:W-:Y:S01]  /*1d260*/  FADD.FTZ R57, R0, R57 ;  /* 0x0000003900397221 */ /* 0x000fe20000010000 */
[C---:B--2---:R-:W-:Y:S01]  /*1d270*/  FFMA.FTZ R19, R22.reuse, R0, R19 ;  /* 0x0000000016137223 */ /* 0x044fe20000010013 */
[----:B------:R-:W-:-:S02]  /*1d280*/  FFMA.FTZ R9, R22, R23, R58 ;  /* 0x0000001716097223 */ /* 0x000fc4000001003a */
[----:B------:R-:W2:Y:S01]  /*1d290*/  LDL.LU R22, [R1+0x290] ;  /* 0x0002900001167983 */ /* 0x000ea20000300800 */
[----:B------:R-:W-:Y:S01]  /*1d2a0*/  FADD.FTZ R23, R8, R23 ;  /* 0x0000001708177221 */ /* 0x000fe20000010000 */
[C---:B---3--:R-:W-:Y:S01]  /*1d2b0*/  FFMA.FTZ R17, R55.reuse, R38, R17 ;  /* 0x0000002637117223 */ /* 0x048fe20000010011 */
[----:B------:R-:W-:Y:S01]  /*1d2c0*/  FFMA.FTZ R19, R55, R6, R19 ;  /* 0x0000000637137223 */ /* 0x000fe20000010013 */
[-C--:B------:R-:W-:Y:S01]  /*1d2d0*/  FMUL.FTZ R8, R5, R26.reuse ;  /* 0x0000001a05087220 */ /* 0x080fe20000410000 */
[----:B------:R-:W3:Y:S01]  /*1d2e0*/  LDL.LU R55, [R1+0x284] ;  /* 0x0002840001377983 */ /* 0x000ee20000300800 */
[C---:B----4-:R-:W-:Y:S02]  /*1d2f0*/  FFMA.FTZ R0, R59.reuse, R26, R9 ;  /* 0x0000001a3b007223 */ /* 0x050fe40000010009 */
[----:B------:R-:W-:Y:S02]  /*1d300*/  FFMA.FTZ R19, R59, R8, R19 ;  /* 0x000000083b137223 */ /* 0x000fe40000010013 */
[----:B------:R-:W4:Y:S01]  /*1d310*/  LDL.LU R59, [R1+0x248] ;  /* 0x00024800013b7983 */ /* 0x000f220000300800 */
[----:B------:R-:W-:Y:S01]  /*1d320*/  FADD.FTZ R57, R57, R6 ;  /* 0x0000000639397221 */ /* 0x000fe20000010000 */
[----:B------:R-:W-:-:S03]  /*1d330*/  FMUL.FTZ R6, R4, R36 ;  /* 0x0000002404067220 */ /* 0x000fc60000410000 */
[----:B------:R-:W-:Y:S01]  /*1d340*/  FADD.FTZ R57, R8, R57 ;  /* 0x0000003908397221 */ /* 0x000fe20000010000 */
[----:B------:R-:W-:Y:S01]  /*1d350*/  FFMA.FTZ R19, R47, R6, R19 ;  /* 0x000000062f137223 */ /* 0x000fe20000010013 */
[----:B------:R-:W-:Y:S02]  /*1d360*/  FMUL.FTZ R8, R5, R15 ;  /* 0x0000000f05087220 */ /* 0x000fe40000410000 */
[----:B------:R-:W-:Y:S01]  /*1d370*/  FADD.FTZ R57, R57, R6 ;  /* 0x0000000639397221 */ /* 0x000fe20000010000 */
[----:B------:R-:W-:Y:S01]  /*1d380*/  FMUL.FTZ R6, R4, R30 ;  /* 0x0000001e04067220 */ /* 0x000fe20000410000 */
[----:B------:R-:W-:Y:S02]  /*1d390*/  FFMA.FTZ R19, R18, R8, R19 ;  /* 0x0000000812137223 */ /* 0x000fe40000010013 */
[----:B------:R-:W-:Y:S01]  /*1d3a0*/  FADD.FTZ R57, R8, R57 ;  /* 0x0000003908397221 */ /* 0x000fe20000010000 */
[----:B------:R-:W-:Y:S01]  /*1d3b0*/  FMUL.FTZ R8, R5, R11 ;  /* 0x0000000b05087220 */ /* 0x000fe20000410000 */
[----:B------:R-:W-:-:S02]  /*1d3c0*/  FFMA.FTZ R0, R18, R15, R0 ;  /* 0x0000000f12007223 */ /* 0x000fc40000010000 */
[----:B------:R-:W-:Y:S01]  /*1d3d0*/  FADD.FTZ R57, R57, R6 ;  /* 0x0000000639397221 */ /* 0x000fe20000010000 */
[----:B------:R-:W-:Y:S01]  /*1d3e0*/  FFMA.FTZ R19, R20, R6, R19 ;  /* 0x0000000614137223 */ /* 0x000fe20000010013 */
[----:B------:R-:W-:Y:S02]  /*1d3f0*/  FMUL.FTZ R6, R4, R28 ;  /* 0x0000001c04067220 */ /* 0x000fe40000410000 */
[----:B------:R-:W-:Y:S01]  /*1d400*/  FADD.FTZ R57, R8, R57 ;  /* 0x0000003908397221 */ /* 0x000fe20000010000 */
[C---:B------:R-:W-:Y:S01]  /*1d410*/  FFMA.FTZ R19, R21.reuse, R8, R19 ;  /* 0x0000000815137223 */ /* 0x040fe20000010013 */
[----:B------:R-:W-:Y:S01]  /*1d420*/  FFMA.FTZ R0, R21, R11, R0 ;  /* 0x0000000b15007223 */ /* 0x000fe20000010000 */
[----:B------:R-:W-:Y:S01]  /*1d430*/  FMUL.FTZ R8, R5, R25 ;  /* 0x0000001905087220 */ /* 0x000fe20000410000 */
[----:B------:R-:W-:Y:S01]  /*1d440*/  FADD.FTZ R57, R57, R6 ;  /* 0x0000000639397221 */ /* 0x000fe20000010000 */
[----:B------:R-:W-:-:S03]  /*1d450*/  FFMA.FTZ R17, R47, R36, R17 ;  /* 0x000000242f117223 */ /* 0x000fc60000010011 */
[----:B------:R-:W-:Y:S01]  /*1d460*/  FADD.FTZ R57, R8, R57 ;  /* 0x0000003908397221 */ /* 0x000fe20000010000 */
[----:B------:R-:W-:Y:S01]  /*1d470*/  FFMA.FTZ R17, R20, R30, R17 ;  /* 0x0000001e14117223 */ /* 0x000fe20000010011 */
[----:B------:R-:W-:-:S04]  /*1d480*/  FADD.FTZ R26, R23, R26 ;  /* 0x0000001a171a7221 */ /* 0x000fc80000010000 */
[----:B------:R-:W-:Y:S01]  /*1d490*/  FADD.FTZ R26, R26, R15 ;  /* 0x0000000f1a1a7221 */ /* 0x000fe20000010000 */
[----:B--2---:R-:W-:Y:S01]  /*1d4a0*/  FFMA.FTZ R19, R22, R6, R19 ;  /* 0x0000000616137223 */ /* 0x004fe20000010013 */
[----:B---3--:R-:W-:-:S03]  /*1d4b0*/  FFMA.FTZ R9, R55, R25, R0 ;  /* 0x0000001937097223 */ /* 0x008fc60000010000 */
[----:B------:R-:W-:Y:S01]  /*1d4c0*/  FFMA.FTZ R19, R55, R8, R19 ;  /* 0x0000000837137223 */ /* 0x000fe20000010013 */
[----:B------:R-:W-:Y:S01]  /*1d4d0*/  FMUL.FTZ R0, R4, R10 ;  /* 0x0000000a04007220 */ /* 0x000fe20000410000 */
[----:B------:R-:W-:-:S03]  /*1d4e0*/  FMUL.FTZ R6, R5, R24 ;  /* 0x0000001805067220 */ /* 0x000fc60000410000 */
[----:B----4-:R-:W-:Y:S01]  /*1d4f0*/  FFMA.FTZ R19, R59, R0, R19 ;  /* 0x000000003b137223 */ /* 0x010fe20000010013 */
[----:B------:R-:W-:Y:S01]  /*1d500*/  FADD.FTZ R57, R57, R0 ;  /* 0x0000000039397221 */ /* 0x000fe20000010000 */
[----:B------:R-:W-:Y:S02]  /*1d510*/  FMUL.FTZ R0, R4, R16 ;  /* 0x0000001004007220 */ /* 0x000fe40000410000 */
[----:B------:R-:W-:Y:S01]  /*1d520*/  FFMA.FTZ R19, R52, R6, R19 ;  /* 0x0000000634137223 */ /* 0x000fe20000010013 */
[----:B------:R-:W-:Y:S01]  /*1d530*/  FADD.FTZ R57, R6, R57 ;  /* 0x0000003906397221 */ /* 0x000fe20000010000 */
[----:B------:R-:W-:Y:S01]  /*1d540*/  FFMA.FTZ R17, R22, R28, R17 ;  /* 0x0000001c16117223 */ /* 0x000fe20000010011 */
[----:B------:R-:W-:Y:S01]  /*1d550*/  FMUL.FTZ R6, R5, R12 ;  /* 0x0000000c05067220 */ /* 0x000fe20000410000 */
[----:B------:R-:W-:Y:S01]  /*1d560*/  FFMA.FTZ R19, R35, R0, R19 ;  /* 0x0000000023137223 */ /* 0x000fe20000010013 */
[----:B------:R-:W-:Y:S01]  /*1d570*/  FADD.FTZ R57, R57, R0 ;  /* 0x0000000039397221 */ /* 0x000fe20000010000 */
[----:B------:R-:W-:Y:S01]  /*1d580*/  FFMA.FTZ R17, R59, R10, R17 ;  /* 0x0000000a3b117223 */ /* 0x000fe20000010011 */
[----:B------:R-:W-:Y:S01]  /*1d590*/  FFMA.FTZ R9, R52, R24, R9 ;  /* 0x0000001834097223 */ /* 0x000fe20000010009 */
[-C--:B------:R-:W-:Y:S01]  /*1d5a0*/  FMUL.FTZ R0, R4, R13.reuse ;  /* 0x0000000d04007220 */ /* 0x080fe20000410000 */
[----:B------:R-:W-:Y:S01]  /*1d5b0*/  FFMA.FTZ R19, R34, R6, R19 ;  /* 0x0000000622137223 */ /* 0x000fe20000010013 */
[----:B------:R-:W-:Y:S01]  /*1d5c0*/  FADD.FTZ R57, R6, R57 ;  /* 0x0000003906397221 */ /* 0x000fe20000010000 */
[----:B------:R-:W-:Y:S01]  /*1d5d0*/  FFMA.FTZ R8, R35, R16, R17 ;  /* 0x0000001023087223 */ /* 0x000fe20000010011 */
[----:B------:R-:W-:Y:S01]  /*1d5e0*/  FMUL.FTZ R6, R5, R14 ;  /* 0x0000000e05067220 */ /* 0x000fe20000410000 */
[C---:B------:R-:W-:Y:S01]  /*1d5f0*/  FFMA.FTZ R19, R33.reuse, R0, R19 ;  /* 0x0000000021137223 */ /* 0x040fe20000010013 */
[----:B------:R-:W-:Y:S01]  /*1d600*/  FFMA.FTZ R9, R34, R12, R9 ;  /* 0x0000000c22097223 */ /* 0x000fe20000010009 */
[----:B------:R-:W-:Y:S01]  /*1d610*/  FFMA.FTZ R8, R33, R13, R8 ;  /* 0x0000000d21087223 */ /* 0x000fe20000010008 */
[----:B------:R0:W5:Y:S01]  /*1d620*/  LDL.LU R52, [R1+0x770] ;  /* 0x0007700001347983 */ /* 0x0001620000300800 */
[C---:B------:R-:W-:Y:S01]  /*1d630*/  FFMA.FTZ R15, R32.reuse, R6, R19 ;  /* 0x00000006200f7223 */ /* 0x040fe20000010013 */
[----:B------:R-:W-:-:S02]  /*1d640*/  FFMA.FTZ R9, R32, R14, R9 ;  /* 0x0000000e20097223 */ /* 0x000fc40000010009 */
[----:B------:R0:W5:Y:S04]  /*1d650*/  LDL.LU R35, [R1+0x76c] ;  /* 0x00076c0001237983 */ /* 0x0001680000300800 */
[----:B------:R0:W5:Y:S04]  /*1d660*/  LDL.LU R34, [R1+0x768] ;  /* 0x0007680001227983 */ /* 0x0001680000300800 */
[----:B------:R0:W5:Y:S04]  /*1d670*/  LDL.LU R33, [R1+0x764] ;  /* 0x0007640001217983 */ /* 0x0001680000300800 */
[----:B------:R0:W5:Y:S01]  /*1d680*/  LDL.LU R32, [R1+0x760] ;  /* 0x0007600001207983 */ /* 0x0001620000300800 */
[----:B------:R-:W-:-:S04]  /*1d690*/  FADD.FTZ R56, R56, R53 ;  /* 0x0000003538387221 */ /* 0x000fc80000010000 */
        /* <DEDUP_REMOVED lines=9> */
[----:B------:R-:W-:Y:S01]  /*1d730*/  FADD.FTZ R7, R7, R36 ;  /* 0x0000002407077221 */ /* 0x000fe20000010000 */
[----:B------:R-:W-:-:S03]  /*1d740*/  FADD.FTZ R26, R26, R11 ;  /* 0x0000000b1a1a7221 */ /* 0x000fc60000010000 */
[----:B------:R-:W-:Y:S01]  /*1d750*/  FADD.FTZ R7, R7, R30 ;  /* 0x0000001e07077221 */ /* 0x000fe20000010000 */
[----:B------:R-:W-:-:S03]  /*1d760*/  FADD.FTZ R25, R26, R25 ;  /* 0x000000191a197221 */ /* 0x000fc60000010000 */
[----:B------:R-:W-:Y:S01]  /*1d770*/  FADD.FTZ R7, R7, R28 ;  /* 0x0000001c07077221 */ /* 0x000fe20000010000 */
[----:B------:R-:W-:-:S03]  /*1d780*/  FADD.FTZ R25, R25, R24 ;  /* 0x0000001819197221 */ /* 0x000fc60000010000 */
[----:B------:R-:W-:Y:S01]  /*1d790*/  FADD.FTZ R7, R7, R10 ;  /* 0x0000000a07077221 */ /* 0x000fe20000010000 */
[----:B------:R-:W-:Y:S01]  /*1d7a0*/  FADD.FTZ R57, R57, R0 ;  /* 0x0000000039397221 */ /* 0x000fe20000010000 */
[----:B------:R-:W-:Y:S02]  /*1d7b0*/  FADD.FTZ R25, R25, R12 ;  /* 0x0000000c19197221 */ /* 0x000fe40000010000 */
[----:B------:R-:W-:Y:S01]  /*1d7c0*/  FADD.FTZ R10, R7, R16 ;  /* 0x00000010070a7221 */ /* 0x000fe20000010000 */
[----:B------:R-:W-:Y:S01]  /*1d7d0*/  FADD.FTZ R12, R6, R57 ;  /* 0x00000039060c7221 */ /* 0x000fe20000010000 */
[----:B------:R-:W-:Y:S02]  /*1d7e0*/  FADD.FTZ R11, R25, R14 ;  /* 0x0000000e190b7221 */ /* 0x000fe40000010000 */
[----:B0-----:R-:W-:-:S07]  /*1d7f0*/  FADD.FTZ R10, R10, R13 ;  /* 0x0000000d0a0a7221 */ /* 0x001fce0000010000 */
.L_x_169:
        /* <DEDUP_REMOVED lines=18> */
[----:B0-----:R-:W-:-:S02]  /*1d920*/  @!P0 FADD.FTZ R15, R15, R0 ;  /* 0x000000000f0f8221 */ /* 0x001fc40000010000 */
[----:B------:R-:W0:Y:S01]  /*1d930*/  S2R R0, SR_TID.X ;  /* 0x0000000000007919 */ /* 0x000e220000002100 */
[----:B-1----:R-:W-:Y:S01]  /*1d940*/  @!P0 FADD.FTZ R12, R12, R6 ;  /* 0x000000060c0c8221 */ /* 0x002fe20000010000 */
[----:B------:R-:W-:Y:S01]  /*1d950*/  ISETP.GT.AND P0, PT, R16, 0x1b, PT ;  /* 0x0000001b1000780c */ /* 0x000fe20003f04270 */
[----:B------:R-:W1:Y:S04]  /*1d960*/  SHFL.DOWN PT, R6, R15, 0x4, 0x1f ;  /* 0x08801f000f067f89 */ /* 0x000e6800000e0000 */
[----:B------:R-:W3:Y:S08]  /*1d970*/  SHFL.DOWN PT, R7, R12, 0x4, 0x1f ;  /* 0x08801f000c077f89 */ /* 0x000ef000000e0000 */
[----:B-1----:R-:W-:Y:S01]  /*1d980*/  @!P0 FADD.FTZ R15, R15, R6 ;  /* 0x000000060f0f8221 */ /* 0x002fe20000010000 */
[----:B---3--:R-:W-:-:S04]  /*1d990*/  @!P0 FADD.FTZ R12, R12, R7 ;  /* 0x000000070c0c8221 */ /* 0x008fc80000010000 */
[----:B------:R-:W1:Y:S01]  /*1d9a0*/  SHFL.DOWN PT, R6, R15, 0x8, 0x1f ;  /* 0x09001f000f067f89 */ /* 0x000e6200000e0000 */
[C---:B0-----:R-:W-:Y:S02]  /*1d9b0*/  ISETP.NE.AND P0, PT, R0.reuse, RZ, PT ;  /* 0x000000ff0000720c */ /* 0x041fe40003f05270 */
[C---:B------:R-:W-:Y:S01]  /*1d9c0*/  ISETP.GT.U32.AND P3, PT, R0.reuse, 0x3b, PT ;  /* 0x0000003b0000780c */ /* 0x040fe20003f64070 */
[----:B------:R-:W0:Y:S01]  /*1d9d0*/  SHFL.DOWN PT, R7, R12, 0x8, 0x1f ;  /* 0x09001f000c077f89 */ /* 0x000e2200000e0000 */
[----:B-1----:R-:W-:Y:S01]  /*1d9e0*/  FADD.FTZ R14, R15, R6 ;  /* 0x000000060f0e7221 */ /* 0x002fe20000010000 */
[----:B------:R-:W-:Y:S01]  /*1d9f0*/  LEA R6, R0, UR5, 0x4 ;  /* 0x0000000500067c11 */ /* 0x000fe2000f8e20ff */
[----:B0-----:R-:W-:-:S03]  /*1da00*/  FADD.FTZ R13, R12, R7 ;  /* 0x000000070c0d7221 */ /* 0x001fc60000010000 */
        /* <DEDUP_REMOVED lines=14> */
.L_x_171:
[----:B------:R-:W-:Y:S05]  /*1daf0*/  BSYNC.RECONVERGENT B0 ;  /* 0x0000000000007941 */ /* 0x000fea0003800200 */
.L_x_170:
[----:B------:R-:W-:Y:S06]  /*1db00*/  BAR.SYNC.DEFER_BLOCKING 0x0 ;  /* 0x0000000000007b1d */ /* 0x000fec0000010000 */
[----:B------:R-:W-:Y:S04]  /*1db10*/  BSSY.RECONVERGENT B0, `(.L_x_172) ;  /* 0x0000027000007945 */ /* 0x000fe80003800200 */
[----:B------:R-:W-:Y:S05]  /*1db20*/  @P0 BRA `(.L_x_173) ;  /* 0x0000000000940947 */ /* 0x000fea0003800000 */
[----:B------:R-:W-:-:S09]  /*1db30*/  ULEA UR5, UR7, UR6, 0x18 ;  /* 0x0000000607057291 */ /* 0x000fd2000f8ec0ff */
[----:B------:R-:W2:Y:S04]  /*1db40*/  LDS.64 R36, [UR5+0x18] ;  /* 0x00001805ff247984 */ /* 0x000ea80008000a00 */
[----:B-1-3--:R-:W1:Y:S04]  /*1db50*/  LDS.128 R12, [UR5+0x20] ;  /* 0x00002005ff0c7984 */ /* 0x00ae680008000c00 */
[----:B------:R-:W3:Y:S04]  /*1db60*/  LDS.128 R16, [UR5+0x30] ;  /* 0x00003005ff107984 */ /* 0x000ee80008000c00 */
[----:B------:R-:W4:Y:S04]  /*1db70*/  LDS.128 R28, [UR5+0x40] ;  /* 0x00004005ff1c7984 */ /* 0x000f280008000c00 */
[----:B------:R-:W4:Y:S04]  /*1db80*/  LDS.128 R24, [UR5+0x50] ;  /* 0x00005005ff187984 */ /* 0x000f280008000c00 */
[----:B------:R-:W4:Y:S01]  /*1db90*/  LDS.128 R20, [UR5+0x60] ;  /* 0x00006005ff147984 */ /* 0x000f220008000c00 */
[----:B--2---:R-:W-:Y:S01]  /*1dba0*/  FADD.FTZ R7, R44, R36 ;  /* 0x000000242c077221 */ /* 0x004fe20000010000 */
[----:B------:R-:W-:-:S02]  /*1dbb0*/  FADD.FTZ R40, R45, R37 ;  /* 0x000000252d287221 */ /* 0x000fc40000010000 */
[----:B------:R-:W2:Y:S01]  /*1dbc0*/  LDS.128 R36, [UR5+0x70] ;  /* 0x00007005ff247984 */ /* 0x000ea20008000c00 */
[----:B-1----:R-:W-:Y:S01]  /*1dbd0*/  FADD.FTZ R7, R7, R12 ;  /* 0x0000000c07077221 */ /* 0x002fe20000010000 */
[----:B------:R-:W-:Y:S02]  /*1dbe0*/  FADD.FTZ R40, R40, R13 ;  /* 0x0000000d28287221 */ /* 0x000fe40000010000 */
[----:B0-----:R-:W0:Y:S01]  /*1dbf0*/  LDS.64 R44, [UR5+0x80] ;  /* 0x00008005ff2c7984 */ /* 0x001e220008000a00 */
[----:B------:R-:W-:Y:S01]  /*1dc00*/  FADD.FTZ R7, R7, R14 ;  /* 0x0000000e07077221 */ /* 0x000fe20000010000 */
[----:B------:R-:W-:-:S03]  /*1dc10*/  FADD.FTZ R40, R40, R15 ;  /* 0x0000000f28287221 */ /* 0x000fc60000010000 */
[----:B---3--:R-:W-:Y:S01]  /*1dc20*/  FADD.FTZ R7, R7, R16 ;  /* 0x0000001007077221 */ /* 0x008fe20000010000 */
[----:B------:R-:W-:-:S03]  /*1dc30*/  FADD.FTZ R40, R40, R17 ;  /* 0x0000001128287221 */ /* 0x000fc60000010000 */
[----:B------:R-:W-:Y:S01]  /*1dc40*/  FADD.FTZ R7, R7, R18 ;  /* 0x0000001207077221 */ /* 0x000fe20000010000 */
[----:B------:R-:W-:-:S03]  /*1dc50*/  FADD.FTZ R40, R40, R19 ;  /* 0x0000001328287221 */ /* 0x000fc60000010000 */
        /* <DEDUP_REMOVED lines=12> */
[----:B--2---:R-:W-:Y:S01]  /*1dd20*/  FADD.FTZ R7, R7, R36 ;  /* 0x0000002407077221 */ /* 0x004fe20000010000 */
[----:B------:R-:W-:-:S03]  /*1dd30*/  FADD.FTZ R40, R40, R37 ;  /* 0x0000002528287221 */ /* 0x000fc60000010000 */
[----:B------:R-:W-:Y:S01]  /*1dd40*/  FADD.FTZ R7, R7, R38 ;  /* 0x0000002607077221 */ /* 0x000fe20000010000 */
[----:B------:R-:W-:-:S03]  /*1dd50*/  FADD.FTZ R40, R40, R39 ;  /* 0x0000002728287221 */ /* 0x000fc60000010000 */
[----:B0-----:R-:W-:Y:S01]  /*1dd60*/  FADD.FTZ R44, R7, R44 ;  /* 0x0000002c072c7221 */ /* 0x001fe20000010000 */
[----:B------:R-:W-:-:S07]  /*1dd70*/  FADD.FTZ R45, R40, R45 ;  /* 0x0000002d282d7221 */ /* 0x000fce0000010000 */
.L_x_173:
[----:B------:R-:W-:Y:S05]  /*1dd80*/  BSYNC.RECONVERGENT B0 ;  /* 0x0000000000007941 */ /* 0x000fea0003800200 */
.L_x_172:
        /* <DEDUP_REMOVED lines=11> */
[----:B0-----:R-:W-:Y:S01]  /*1de40*/  FADD.FTZ R8, R9, R37 ;  /* 0x0000002509087221 */ /* 0x001fe20000010000 */
[----:B------:R-:W-:Y:S01]  /*1de50*/  FADD.FTZ R9, R10, R38 ;  /* 0x000000260a097221 */ /* 0x000fe20000010000 */
[----:B------:R-:W-:Y:S01]  /*1de60*/  FADD.FTZ R10, R11, R39 ;  /* 0x000000270b0a7221 */ /* 0x000fe20000010000 */
        /* <DEDUP_REMOVED lines=17> */
[----:B---3--:R-:W-:Y:S01]  /*1df80*/  FADD.FTZ R6, R8, R13 ;  /* 0x0000000d08067221 */ /* 0x008fe20000010000 */
[----:B------:R-:W-:Y:S01]  /*1df90*/  FADD.FTZ R11, R9, R14 ;  /* 0x0000000e090b7221 */ /* 0x000fe20000010000 */
[----:B------:R-:W-:Y:S01]  /*1dfa0*/  FADD.FTZ R12, R10, R15 ;  /* 0x0000000f0a0c7221 */ /* 0x000fe20000010000 */
[----:B------:R-:W-:Y:S01]  /*1dfb0*/  FADD.FTZ R8, R7, R40 ;  /* 0x0000002807087221 */ /* 0x000fe20000010000 */
[----:B------:R-:W-:Y:S01]  /*1dfc0*/  FADD.FTZ R9, R6, R41 ;  /* 0x0000002906097221 */ /* 0x000fe20000010000 */
[----:B------:R-:W-:Y:S01]  /*1dfd0*/  FADD.FTZ R10, R11, R42 ;  /* 0x0000002a0b0a7221 */ /* 0x000fe20000010000 */
[----:B------:R-:W-:-:S07]  /*1dfe0*/  FADD.FTZ R11, R12, R43 ;  /* 0x0000002b0c0b7221 */ /* 0x000fce0000010000 */
.L_x_175:
[----:B------:R-:W-:Y:S05]  /*1dff0*/  BSYNC.RECONVERGENT B0 ;  /* 0x0000000000007941 */ /* 0x000fea0003800200 */
.L_x_174:
[----:B------:R-:W-:Y:S04]  /*1e000*/  BSSY.RECONVERGENT B0, `(.L_x_176) ;  /* 0x000001e000007945 */ /* 0x000fe80003800200 */
[----:B------:R-:W-:Y:S05]  /*1e010*/  @P3 BRA `(.L_x_177) ;  /* 0x0000000000703947 */ /* 0x000fea0003800000 */
[----:B------:R-:W3:Y:S01]  /*1e020*/  LDC.64 R22, c[0x0][0x3f8] ;  /* 0x0000fe00ff167b82 */ /* 0x000ee20000000a00 */
[----:B------:R-:W-:-:S05]  /*1e030*/  MOV R17, UR13 ;  /* 0x0000000d00117c02 */ /* 0x000fca0008000f00 */
[----:B------:R-:W-:Y:S02]  /*1e040*/  IMAD R17, R17, 0x3c, R0 ;  /* 0x0000003c11117824 */ /* 0x000fe400078e0200 */
[----:B0-2---:R-:W0:Y:S01]  /*1e050*/  LDC.64 R6, c[0x0][0x3d8] ;  /* 0x0000f600ff067b82 */ /* 0x005e220000000a00 */
[----:B---3--:R-:W-:Y:S01]  /*1e060*/  IMAD.WIDE.U32 R12, R22, 0x3, RZ ;  /* 0x00000003160c7825 */ /* 0x008fe200078e00ff */
[C---:B-1----:R-:W-:Y:S02]  /*1e070*/  LEA R15, R23.reuse, R23, 0x1 ;  /* 0x00000017170f7211 */ /* 0x042fe400078e08ff */
[----:B------:R-:W-:Y:S02]  /*1e080*/  LEA.HI R21, P1, R23, R22, RZ, 0x1 ;  /* 0x0000001617157211 */ /* 0x000fe400078308ff */
[----:B------:R-:W-:Y:S02]  /*1e090*/  IADD3 R15, PT, PT, R13, R15, RZ ;  /* 0x0000000f0d0f7210 */ /* 0x000fe40007ffe0ff */
[----:B------:R-:W-:Y:S01]  /*1e0a0*/  IADD3.X R14, PT, PT, RZ, R23, RZ, P1, !PT ;  /* 0x00000017ff0e7210 */ /* 0x000fe20000ffe4ff */
[----:B0-----:R-:W-:Y:S01]  /*1e0b0*/  IMAD.WIDE R6, R17, 0x4, R6 ;  /* 0x0000000411067825 */ /* 0x001fe200078e0206 */
[----:B------:R-:W-:-:S02]  /*1e0c0*/  LEA.HI R13, P1, R15, R12, RZ, 0x1 ;  /* 0x0000000c0f0d7211 */ /* 0x000fc400078308ff */
[----:B------:R-:W-:Y:S02]  /*1e0d0*/  SHF.L.U32 R19, R21, 0x1, RZ ;  /* 0x0000000115137819 */ /* 0x000fe400000006ff */
[----:B------:R-:W-:Y:S01]  /*1e0e0*/  SHF.L.U32 R17, R13, 0x1, RZ ;  /* 0x000000010d117819 */ /* 0x000fe200000006ff */
[----:B------:R4:W-:Y:S01]  /*1e0f0*/  REDG.E.ADD.F32.FTZ.RN.STRONG.GPU desc[UR10][R6.64], R8 ;  /* 0x00000008060079a6 */ /* 0x0009e2000c12f30a */
[----:B------:R-:W-:Y:S02]  /*1e100*/  SHF.L.U64.HI R21, R21, 0x1, R14 ;  /* 0x0000000115157819 */ /* 0x000fe4000001020e */
[----:B------:R-:W-:Y:S02]  /*1e110*/  LOP3.LUT R19, R19, 0xfffffffc, RZ, 0xc0, !PT ;  /* 0xfffffffc13137812 */ /* 0x000fe400078ec0ff */
        /* <DEDUP_REMOVED lines=12> */
.L_x_177:
[----:B------:R-:W-:Y:S05]  /*1e1e0*/  BSYNC.RECONVERGENT B0 ;  /* 0x0000000000007941 */ /* 0x000fea0003800200 */
.L_x_176:
[----:B------:R-:W-:-:S09]  /*1e1f0*/  UISETP.GE.U32.AND UP0, UPT, UR12, 0x2, UPT ;  /* 0x000000020c00788c */ /* 0x000fd2000bf06070 */
[----:B------:R-:W-:Y:S05]  /*1e200*/  BRA.U !UP0, `(.L_x_178) ;  /* 0x0000000d08787547 */ /* 0x000fea000b800000 */
[----:B0---4-:R-:W0:Y:S01]  /*1e210*/  LDC.64 R8, c[0x0][0x3d0] ;  /* 0x0000f400ff087b82 */ /* 0x011e220000000a00 */
        /* <DEDUP_REMOVED lines=8> */
[----:B0-----:R-:W-:Y:S01]  /*1e2a0*/  IMAD.WIDE R8, R7, 0x4, R8 ;  /* 0x0000000407087825 */ /* 0x001fe200078e0208 */
[----:B----4-:R-:W-:Y:S06]  /*1e2b0*/  @P0 BRA `(.L_x_180) ;  /* 0x0000000000680947 */ /* 0x010fec0003800000 */
[----:B------:R-:W3:Y:S01]  /*1e2c0*/  LDC.64 R6, c[0x0][0x3c8] ;  /* 0x0000f200ff067b82 */ /* 0x000ee20000000a00 */
[----:B------:R-:W-:Y:S02]  /*1e2d0*/  UIADD3 UR7, UPT, UPT, UR6, UR14, URZ ;  /* 0x0000000e06077290 */ /* 0x000fe4000fffe0ff */
[----:B------:R-:W-:Y:S02]  /*1e2e0*/  UIMAD UR13, UR29, UR9, UR14 ;  /* 0x000000091d0d72a4 */ /* 0x000fe4000f8e020e */
[----:B------:R-:W-:Y:S02]  /*1e2f0*/  ULOP3.LUT UP0, UR5, UR4, 0x2, URZ, 0xc0, !UPT ;  /* 0x0000000204057892 */ /* 0x000fe4000f80c0ff */
[----:B------:R-:W-:Y:S02]  /*1e300*/  MOV R13, UR7 ;  /* 0x00000007000d7c02 */ /* 0x000fe40008000f00 */
[----:B------:R-:W-:Y:S01]  /*1e310*/  UIADD3 UR5, UPT, UPT, -UR5, 0x1, URZ ;  /* 0x0000000105057890 */ /* 0x000fe2000fffe1ff */
[----:B------:R-:W-:-:S05]  /*1e320*/  MOV R11, UR13 ;  /* 0x0000000d000b7c02 */ /* 0x000fca0008000f00 */
[----:B------:R-:W-:-:S05]  /*1e330*/  IMAD.WIDE.U32 R10, R11, 0x8, R8 ;  /* 0x000000080b0a7825 */ /* 0x000fca00078e0008 */
[----:B------:R0:W-:Y:S01]  /*1e340*/  STG.E.64 desc[UR10][R10.64], R44 ;  /* 0x0000002c0a007986 */ /* 0x0001e2000c101b0a */
[----:B---3--:R-:W-:Y:S01]  /*1e350*/  IMAD.WIDE.U32 R12, R13, 0x4, R6 ;  /* 0x000000040d0c7825 */ /* 0x008fe200078e0006 */
[----:B------:R-:W-:Y:S02]  /*1e360*/  MOV R7, UR5 ;  /* 0x0000000500077c02 */ /* 0x000fe40008000f00 */
[----:B------:R-:W-:Y:S01]  /*1e370*/  MOV R6, 0xffffffff ;  /* 0xffffffff00067802 */ /* 0x000fe20000000f00 */
        /* <DEDUP_REMOVED lines=9> */
.L_x_181:
[----:B------:R-:W2:Y:S04]  /*1e410*/  LDG.E.STRONG.GPU R6, desc[UR10][R12.64] ;  /* 0x0000000a0c067981 */ /* 0x000ea8000c1ef900 */
[----:B--2---:R-:W-:Y:S04]  /*1e420*/  CCTL.IVALL ;  /* 0x00000000ff00798f */ /* 0x004fe80002000000 */
[----:B------:R0:W-:Y:S01]  /*1e430*/  STL [R1], R6 ;  /* 0x0000000601007387 */ /* 0x0001e20000100800 */
[----:B------:R-:W-:-:S13]  /*1e440*/  ISETP.NE.AND P0, PT, R6, UR5, PT ;  /* 0x0000000506007c0c */ /* 0x000fda000bf05270 */
[----:B0-----:R-:W-:Y:S05]  /*1e450*/  @P0 BRA `(.L_x_181) ;  /* 0xfffffffc00ec0947 */ /* 0x001fea000383ffff */
.L_x_180:
[----:B------:R-:W-:Y:S05]  /*1e460*/  BSYNC.RECONVERGENT B0 ;  /* 0x0000000000007941 */ /* 0x000fea0003800200 */
.L_x_179:
[----:B------:R-:W-:Y:S01]  /*1e470*/  BAR.SYNC.DEFER_BLOCKING 0x0 ;  /* 0x0000000000007b1d */ /* 0x000fe20000010000 */
[----:B------:R-:W-:-:S05]  /*1e480*/  UISETP.GE.U32.AND UP0, UPT, UR12, 0x8, UPT ;  /* 0x000000080c00788c */ /* 0x000fca000bf06070 */
[----:B------:R-:W-:-:S04]  /*1e490*/  UMOV UR5, URZ ;  /* 0x000000ff00057c82 */ /* 0x000fc80008000000 */
[----:B------:R-:W-:Y:S05]  /*1e4a0*/  BRA.U !UP0, `(.L_x_182) ;  /* 0x0000000508607547 */ /* 0x000fea000b800000 */
[----:B------:R-:W-:Y:S02]  /*1e4b0*/  UIMAD UR13, UR9, 0x3, UR14 ;  /* 0x00000003090d78a4 */ /* 0x000fe4000f8e020e */
[----:B------:R-:W-:Y:S02]  /*1e4c0*/  ULEA UR17, UR9, UR14, 0x1 ;  /* 0x0000000e09117291 */ /* 0x000fe4000f8e08ff */
[----:B------:R-:W-:Y:S02]  /*1e4d0*/  UIMAD UR18, UR9, 0x5, UR14 ;  /* 0x00000005091278a4 */ /* 0x000fe4000f8e020e */
[----:B------:R-:W-:Y:S02]  /*1e4e0*/  UIMAD UR19, UR9, 0x7, UR14 ;  /* 0x00000007091378a4 */ /* 0x000fe4000f8e020e */
[----:B------:R-:W-:Y:S02]  /*1e4f0*/  UIMAD UR20, UR9, 0x6, UR14 ;  /* 0x00000006091478a4 */ /* 0x000fe4000f8e020e */
[----:B------:R-:W-:-:S02]  /*1e500*/  ULEA UR21, UR9, UR14, 0x2 ;  /* 0x0000000e09157291 */ /* 0x000fc4000f8e10ff */
[----:B------:R-:W-:Y:S02]  /*1e510*/  UIADD3 UR22, UPT, UPT, UR14, UR9, URZ ;  /* 0x000000090e167290 */ /* 0x000fe4000fffe0ff */
[----:B------:R-:W-:Y:S02]  /*1e520*/  UIADD3 UR23, UPT, UPT, -UR29, URZ, URZ ;  /* 0x000000ff1d177290 */ /* 0x000fe4000fffe1ff */
[----:B------:R-:W-:Y:S01]  /*1e530*/  ULOP3.LUT UR7, UR12, 0x7ffffff8, URZ, 0xc0, !UPT ;  /* 0x7ffffff80c077892 */ /* 0x000fe2000f8ec0ff */
[----:B------:R-:W-:Y:S01]  /*1e540*/  UMOV UR5, URZ ;  /* 0x000000ff00057c82 */ /* 0x000fe20008000000 */
[----:B------:R-:W-:-:S10]  /*1e550*/  UMOV UR6, UR14 ;  /* 0x0000000e00067c82 */ /* 0x000fd40008000000 */
.L_x_183:
[----:B------:R-:W-:Y:S02]  /*1e560*/  ISETP.NE.AND P1, PT, RZ, UR23, PT ;  /* 0x00000017ff007c0c */ /* 0x000fe4000bf25270 */
[----:B------:R-:W-:Y:S02]  /*1e570*/  MOV R7, UR6 ;  /* 0x0000000600077c02 */ /* 0x000fe40008000f00 */
[----:B------:R-:W-:-:S13]  /*1e580*/  ISETP.NE.OR P1, PT, R0, RZ, !P1 ;  /* 0x000000ff0000720c */ /* 0x000fda0004f25670 */
[----:B------:R-:W-:-:S06]  /*1e590*/  @!P1 IMAD.WIDE.U32 R6, R7, 0x8, R8 ;  /* 0x0000000807069825 */ /* 0x000fcc00078e0008 */
        /* <DEDUP_REMOVED lines=8> */
[----:B-1----:R-:W-:Y:S02]  /*1e620*/  MOV R15, UR21 ;  /* 0x00000015000f7c02 */ /* 0x002fe40008000f00 */
        /* <DEDUP_REMOVED lines=12> */
[----:B------:R-:W-:Y:S02]  /*1e6f0*/  ISETP.NE.AND P5, PT, R10, UR26, PT ;  /* 0x0000001a0a007c0c */ /* 0x000fe4000bfa5270 */
[----:B------:R-:W-:Y:S02]  /*1e700*/  ISETP.NE.OR P6, PT, R0, RZ, !P6 ;  /* 0x000000ff0000720c */ /* 0x000fe400077c5670 */
[----:B------:R-:W-:-:S03]  /*1e710*/  MOV R17, UR18 ;  /* 0x0000001200117c02 */ /* 0x000fc60008000f00 */
[----:B---3--:R-:W-:Y:S01]  /*1e720*/  @!P3 IMAD.WIDE.U32 R12, R13, 0x8, R8 ;  /* 0x000000080d0cb825 */ /* 0x008fe200078e0008 */
[----:B------:R-:W-:-:S03]  /*1e730*/  ISETP.NE.OR P5, PT, R0, RZ, !P5 ;  /* 0x000000ff0000720c */ /* 0x000fc60006fa5670 */
[----:B------:R-:W-:Y:S01]  /*1e740*/  @!P2 IMAD.WIDE.U32 R14, R15, 0x8, R8 ;  /* 0x000000080f0ea825 */ /* 0x000fe200078e0008 */
[----:B------:R-:W-:Y:S01]  /*1e750*/  MOV R23, UR20 ;  /* 0x0000001400177c02 */ /* 0x000fe20008000f00 */
[----:B------:R-:W3:Y:S01]  /*1e760*/  @!P3 LDG.E.64 R12, desc[UR10][R12.64] ;  /* 0x0000000a0c0cb981 */ /* 0x000ee2000c1e1b00 */
[----:B------:R-:W-:-:S03]  /*1e770*/  MOV R25, UR19 ;  /* 0x0000001300197c02 */ /* 0x000fc60008000f00 */
[----:B------:R-:W4:Y:S01]  /*1e780*/  @!P2 LDG.E.64 R14, desc[UR10][R14.64] ;  /* 0x0000000a0e0ea981 */ /* 0x000f22000c1e1b00 */
[----:B--2---:R-:W-:Y:S01]  /*1e790*/  @!P1 FADD.FTZ R45, R45, R7 ;  /* 0x000000072d2d9221 */ /* 0x004fe20000010000 */
[----:B------:R-:W-:Y:S01]  /*1e7a0*/  MOV R7, UR22 ;  /* 0x0000001600077c02 */ /* 0x000fe20008000f00 */
[----:B------:R-:W-:Y:S01]  /*1e7b0*/  @!P1 FADD.FTZ R44, R44, R6 ;  /* 0x000000062c2c9221 */ /* 0x000fe20000010000 */
[----:B------:R-:W-:Y:S01]  /*1e7c0*/  ISETP.NE.AND P1, PT, R10, UR24, PT ;  /* 0x000000180a007c0c */ /* 0x000fe2000bf25270 */
[----:B------:R-:W-:-:S03]  /*1e7d0*/  @!P4 IMAD.WIDE.U32 R10, R11, 0x8, R8 ;  /* 0x000000080b0ac825 */ /* 0x000fc600078e0008 */
[----:B------:R-:W-:Y:S01]  /*1e7e0*/  ISETP.NE.OR P1, PT, R0, RZ, !P1 ;  /* 0x000000ff0000720c */ /* 0x000fe20004f25670 */
[--C-:B------:R-:W-:Y:S01]  /*1e7f0*/  @!P0 IMAD.WIDE.U32 R6, R7, 0x8, R8.reuse ;  /* 0x0000000807068825 */ /* 0x100fe200078e0008 */
[----:B------:R-:W2:Y:S04]  /*1e800*/  @!P4 LDG.E.64 R20, desc[UR10][R10.64] ;  /* 0x0000000a0a14c981 */ /* 0x000ea8000c1e1b00 */
[----:B------:R0:W3:Y:S07]  /*1e810*/  @!P0 LDG.E.64 R18, desc[UR10][R6.64] ;  /* 0x0000000a06128981 */ /* 0x0000ee000c1e1b00 */
[----:B------:R-:W-:-:S04]  /*1e820*/  @!P1 IMAD.WIDE.U32 R16, R17, 0x8, R8 ;  /* 0x0000000811109825 */ /* 0x000fc800078e0008 */
[--C-:B0-----:R-:W-:Y:S02]  /*1e830*/  @!P6 IMAD.WIDE.U32 R6, R23, 0x8, R8.reuse ;  /* 0x000000081706e825 */ /* 0x101fe400078e0008 */
[----:B------:R-:W4:Y:S02]  /*1e840*/  @!P1 LDG.E.64 R16, desc[UR10][R16.64] ;  /* 0x0000000a10109981 */ /* 0x000f24000c1e1b00 */
[----:B------:R-:W-:Y:S02]  /*1e850*/  @!P5 IMAD.WIDE.U32 R10, R25, 0x8, R8 ;  /* 0x00000008190ad825 */ /* 0x000fe400078e0008 */
        /* <DEDUP_REMOVED lines=13> */
[----:B---3--:R-:W-:Y:S01]  /*1e930*/  @!P0 FADD.FTZ R44, R44, R18 ;  /* 0x000000122c2c8221 */ /* 0x008fe20000010000 */
[----:B------:R-:W-:-:S03]  /*1e940*/  @!P0 FADD.FTZ R45, R45, R19 ;  /* 0x000000132d2d8221 */ /* 0x000fc60000010000 */
[----:B--2---:R-:W-:Y:S01]  /*1e950*/  @!P4 FADD.FTZ R44, R44, R20 ;  /* 0x000000142c2cc221 */ /* 0x004fe20000010000 */
[----:B------:R-:W-:-:S03]  /*1e960*/  @!P4 FADD.FTZ R45, R45, R21 ;  /* 0x000000152d2dc221 */ /* 0x000fc60000010000 */
[----:B------:R-:W-:Y:S01]  /*1e970*/  @!P3 FADD.FTZ R44, R44, R12 ;  /* 0x0000000c2c2cb221 */ /* 0x000fe20000010000 */
        /* <DEDUP_REMOVED lines=11> */
.L_x_182:
        /* <DEDUP_REMOVED lines=28> */
[----:B-1----:R-:W-:Y:S02]  /*1ebf0*/  MOV R15, UR6 ;  /* 0x00000006000f7c02 */ /* 0x002fe40008000f00 */
[----:B------:R-:W2:Y:S02]  /*1ec00*/  @!P1 LDG.E.64 R10, desc[UR10][R10.64] ;  /* 0x0000000a0a0a9981 */ /* 0x000ea4000c1e1b00 */
[----:B------:R-:W-:Y:S01]  /*1ec10*/  @!UP1 UIMAD UR17, UR5, UR9, UR14 ;  /* 0x00000009051192a4 */ /* 0x000fe2000f8e020e */
[----:B------:R-:W-:-:S05]  /*1ec20*/  VOTEU.ALL UP1, P2 ;  /* 0x0000000000ff7886 */ /* 0x000fca0001020000 */
[----:B------:R-:W-:Y:S01]  /*1ec30*/  MOV R7, UR17 ;  /* 0x0000001100077c02 */ /* 0x000fe20008000f00 */
[----:B------:R-:W-:-:S04]  /*1ec40*/  @!UP1 UIMAD UR7, UR7, UR9, UR14 ;  /* 0x00000009070792a4 */ /* 0x000fc8000f8e020e */
[----:B------:R-:W-:Y:S02]  /*1ec50*/  @!P0 IMAD.WIDE.U32 R6, R7, 0x8, R8 ;  /* 0x0000000807068825 */ /* 0x000fe400078e0008 */
[----:B------:R-:W-:-:S04]  /*1ec60*/  MOV R13, UR7 ;  /* 0x00000007000d7c02 */ /* 0x000fc80008000f00 */
[----:B------:R-:W4:Y:S01]  /*1ec70*/  @!P0 LDG.E.64 R6, desc[UR10][R6.64] ;  /* 0x0000000a06068981 */ /* 0x000f22000c1e1b00 */
[----:B---3--:R-:W-:-:S04]  /*1ec80*/  @!P2 IMAD.WIDE.U32 R12, R13, 0x8, R8 ;  /* 0x000000080d0ca825 */ /* 0x008fc800078e0008 */
[----:B------:R-:W-:Y:S02]  /*1ec90*/  @!P3 IMAD.WIDE.U32 R14, R15, 0x8, R8 ;  /* 0x000000080f0eb825 */ /* 0x000fe400078e0008 */
[----:B------:R-:W3:Y:S04]  /*1eca0*/  @!P2 LDG.E.64 R12, desc[UR10][R12.64] ;  /* 0x0000000a0c0ca981 */ /* 0x000ee8000c1e1b00 */
[----:B------:R-:W3:Y:S01]  /*1ecb0*/  @!P3 LDG.E.64 R14, desc[UR10][R14.64] ;  /* 0x0000000a0e0eb981 */ /* 0x000ee2000c1e1b00 */
[----:B------:R-:W-:-:S04]  /*1ecc0*/  MOV R16, UR5 ;  /* 0x0000000500107c02 */ /* 0x000fc80008000f00 */
[----:B------:R-:W-:-:S04]  /*1ecd0*/  IADD3 R16, PT, PT, R16, 0x4, RZ ;  /* 0x0000000410107810 */ /* 0x000fc80007ffe0ff */
[----:B------:R-:W-:Y:S01]  /*1ece0*/  R2UR UR5, R16 ;  /* 0x00000000100572ca */ /* 0x000fe200000e0000 */
[----:B----4-:R-:W-:Y:S01]  /*1ecf0*/  @!P0 FADD.FTZ R44, R44, R6 ;  /* 0x000000062c2c8221 */ /* 0x010fe20000010000 */
[----:B------:R-:W-:-:S03]  /*1ed00*/  @!P0 FADD.FTZ R45, R45, R7 ;  /* 0x000000072d2d8221 */ /* 0x000fc60000010000 */
[----:B--2---:R-:W-:Y:S01]  /*1ed10*/  @!P1 FADD.FTZ R44, R44, R10 ;  /* 0x0000000a2c2c9221 */ /* 0x004fe20000010000 */
[----:B------:R-:W-:-:S03]  /*1ed20*/  @!P1 FADD.FTZ R45, R45, R11 ;  /* 0x0000000b2d2d9221 */ /* 0x000fc60000010000 */
[----:B---3--:R-:W-:Y:S01]  /*1ed30*/  @!P2 FADD.FTZ R44, R44, R12 ;  /* 0x0000000c2c2ca221 */ /* 0x008fe20000010000 */
[----:B------:R-:W-:-:S03]  /*1ed40*/  @!P2 FADD.FTZ R45, R45, R13 ;  /* 0x0000000d2d2da221 */ /* 0x000fc60000010000 */
[----:B------:R-:W-:Y:S01]  /*1ed50*/  @!P3 FADD.FTZ R44, R44, R14 ;  /* 0x0000000e2c2cb221 */ /* 0x000fe20000010000 */
[----:B------:R-:W-:-:S07]  /*1ed60*/  @!P3 FADD.FTZ R45, R45, R15 ;  /* 0x0000000f2d2db221 */ /* 0x000fce0000010000 */
.L_x_184:
[----:B------:R-:W-:Y:S05]  /*1ed70*/  BRA.U !UP0, `(.L_x_178) ;  /* 0x00000001089c7547 */ /* 0x000fea000b800000 */
[----:B------:R-:W0:Y:S01]  /*1ed80*/  S2R R13, SR_CTAID.X ;  /* 0x00000000000d7919 */ /* 0x000e220000002500 */
[----:B------:R-:W-:Y:S02]  /*1ed90*/  UISETP.NE.AND UP0, UPT, UR18, 0x1, UPT ;  /* 0x000000011200788c */ /* 0x000fe4000bf05270 */
[----:B------:R-:W-:-:S07]  /*1eda0*/  ULOP3.LUT UR6, UR12, 0x1, URZ, 0xc0, !UPT ;  /* 0x000000010c067892 */ /* 0x000fce000f8ec0ff */
[----:B------:R-:W-:Y:S05]  /*1edb0*/  BRA.U !UP0, `(.L_x_185) ;  /* 0x0000000108587547 */ /* 0x000fea000b800000 */
[----:B------:R-:W2:Y:S01]  /*1edc0*/  S2R R7, SR_CTAID.X ;  /* 0x0000000000077919 */ /* 0x000ea20000002500 */
[----:B---3--:R-:W-:Y:S01]  /*1edd0*/  MOV R12, UR5 ;  /* 0x00000005000c7c02 */ /* 0x008fe20008000f00 */
[----:B------:R-:W3:Y:S01]  /*1ede0*/  S2R R6, SR_CTAID.Y ;  /* 0x0000000000067919 */ /* 0x000ee20000002600 */
[----:B--2---:R-:W-:Y:S02]  /*1edf0*/  ISETP.NE.AND P0, PT, R7, UR5, PT ;  /* 0x0000000507007c0c */ /* 0x004fe4000bf05270 */
[----:B------:R-:W-:Y:S02]  /*1ee00*/  IADD3 R7, PT, PT, R12, 0x1, RZ ;  /* 0x000000010c077810 */ /* 0x000fe40007ffe0ff */
[----:B------:R-:W-:Y:S02]  /*1ee10*/  ISETP.NE.OR P1, PT, R0, RZ, !P0 ;  /* 0x000000ff0000720c */ /* 0x000fe40004725670 */
[----:B------:R-:W-:-:S04]  /*1ee20*/  ISETP.NE.AND P0, PT, R7, UR29, PT ;  /* 0x0000001d07007c0c */ /* 0x000fc8000bf05270 */
[----:B------:R-:W-:-:S07]  /*1ee30*/  ISETP.NE.OR P0, PT, R0, RZ, !P0 ;  /* 0x000000ff0000720c */ /* 0x000fce0004705670 */
[----:B------:R-:W-:-:S05]  /*1ee40*/  VOTEU.ALL UP0, P1 ;  /* 0x0000000000ff7886 */ /* 0x000fca0000800000 */
[----:B------:R-:W-:Y:S02]  /*1ee50*/  @!UP0 UIMAD UR5, UR5, UR9, UR14 ;  /* 0x00000009050582a4 */ /* 0x000fe4000f8e020e */
[----:B---3--:R-:W-:-:S04]  /*1ee60*/  @!P0 IMAD R7, R7, UR9, R6 ;  /* 0x0000000907078c24 */ /* 0x008fc8000f8e0206 */
[----:B------:R-:W-:Y:S01]  /*1ee70*/  @!P0 IMAD.WIDE.U32 R6, R7, 0x8, R8 ;  /* 0x0000000807068825 */ /* 0x000fe200078e0008 */
[----:B------:R-:W-:-:S05]  /*1ee80*/  MOV R11, UR5 ;  /* 0x00000005000b7c02 */ /* 0x000fca0008000f00 */
[----:B------:R-:W-:Y:S01]  /*1ee90*/  @!P1 IMAD.WIDE.U32 R10, R11, 0x8, R8 ;  /* 0x000000080b0a9825 */ /* 0x000fe200078e0008 */
[----:B------:R-:W2:Y:S05]  /*1eea0*/  @!P0 LDG.E.64 R6, desc[UR10][R6.64] ;  /* 0x0000000a06068981 */ /* 0x000eaa000c1e1b00 */
[----:B------:R-:W3:Y:S01]  /*1eeb0*/  @!P1 LDG.E.64 R10, desc[UR10][R10.64] ;  /* 0x0000000a0a0a9981 */ /* 0x000ee2000c1e1b00 */
[----:B------:R-:W-:-:S04]  /*1eec0*/  IADD3 R12, PT, PT, R12, 0x2, RZ ;  /* 0x000000020c0c7810 */ /* 0x000fc80007ffe0ff */
[----:B------:R-:W-:Y:S01]  /*1eed0*/  R2UR UR5, R12 ;  /* 0x000000000c0572ca */ /* 0x000fe200000e0000 */
[----:B---3--:R-:W-:Y:S01]  /*1eee0*/  @!P1 FADD.FTZ R44, R44, R10 ;  /* 0x0000000a2c2c9221 */ /* 0x008fe20000010000 */
[----:B------:R-:W-:-:S03]  /*1eef0*/  @!P1 FADD.FTZ R45, R45, R11 ;  /* 0x0000000b2d2d9221 */ /* 0x000fc60000010000 */
[----:B--2---:R-:W-:Y:S01]  /*1ef00*/  @!P0 FADD.FTZ R44, R44, R6 ;  /* 0x000000062c2c8221 */ /* 0x004fe20000010000 */
[----:B------:R-:W-:-:S09]  /*1ef10*/  @!P0 FADD.FTZ R45, R45, R7 ;  /* 0x000000072d2d8221 */ /* 0x000fd20000010000 */
.L_x_185:
        /* <DEDUP_REMOVED lines=12> */
.L_x_186:
[----:B------:R-:W-:Y:S05]  /*1efe0*/  BSYNC.RECONVERGENT B0 ;  /* 0x0000000000007941 */ /* 0x000fea0003800200 */
.L_x_178:
[----:B------:R-:W1:Y:S01]  /*1eff0*/  S2UR UR6, SR_CgaCtaId ;  /* 0x00000000000679c3 */ /* 0x000e620000008800 */
[----:B------:R-:W-:Y:S01]  /*1f000*/  ISETP.NE.AND P0, PT, R0, RZ, PT ;  /* 0x000000ff0000720c */ /* 0x000fe20003f05270 */
[----:B------:R-:W-:Y:S01]  /*1f010*/  UMOV UR5, 0x400 ;  /* 0x0000040000057882 */ /* 0x000fe20000000000 */
[----:B------:R-:W2:Y:S01]  /*1f020*/  LDCU.U8 UR12, c[0x0][0x414] ;  /* 0x00008280ff0c77ac */ /* 0x000ea20008000000 */
[----:B0---4-:R-:W-:Y:S01]  /*1f030*/  HFMA2 R11, -RZ, RZ, 0, 0 ;  /* 0x00000000ff0b7431 */ /* 0x011fe200000001ff */
[----:B------:R-:W0:Y:S01]  /*1f040*/  LDCU.64 UR20, c[0x0][0x3f8] ;  /* 0x00007f00ff1477ac */ /* 0x000e220008000a00 */
[----:B------:R-:W4:Y:S01]  /*1f050*/  LDCU.64 UR18, c[0x0][0x400] ;  /* 0x00008000ff1277ac */ /* 0x000f220008000a00 */
[----:B--2---:R-:W-:Y:S02]  /*1f060*/  UISETP.NE.AND UP0, UPT, UR12, URZ, UPT ;  /* 0x000000ff0c00728c */ /* 0x004fe4000bf05270 */
[----:B-1----:R-:W-:Y:S01]  /*1f070*/  ULEA UR5, UR6, UR5, 0x18 ;  /* 0x0000000506057291 */ /* 0x002fe2000f8ec0ff */
[----:B------:R-:W1:Y:S03]  /*1f080*/  LDCU.64 UR6, c[0x0][0x380] ;  /* 0x00007000ff0677ac */ /* 0x000e660008000a00 */
[----:B------:R-:W-:-:S05]  /*1f090*/  PLOP3.LUT P1, PT, PT, PT, UP0, 0x80, 0x8 ;  /* 0x000000000008781c */ /* 0x000fca0003f2f008 */
[----:B------:R-:W-:Y:S01]  /*1f0a0*/  @!P0 STS.64 [UR5+0x90], R44 ;  /* 0x0000902cff008988 */ /* 0x000fe20008000a05 */
[----:B------:R-:W-:Y:S06]  /*1f0b0*/  BAR.SYNC.DEFER_BLOCKING 0x0 ;  /* 0x0000000000007b1d */ /* 0x000fec0000010000 */
[----:B---3--:R-:W2:Y:S01]  /*1f0c0*/  LDS.64 R12, [UR5+0x90] ;  /* 0x00009005ff0c7984 */ /* 0x008ea20008000a00 */
[----:B------:R-:W2:Y:S02]  /*1f0d0*/  LDCU UR5, c[0x0][0x42c] ;  /* 0x00008580ff0577ac */ /* 0x000ea40008000800 */
[----:B--2---:R-:W-:Y:S01]  /*1f0e0*/  FMUL.FTZ R0, R12, UR5 ;  /* 0x000000050c007c20 */ /* 0x004fe20008410000 */
[----:B01--4-:R-:W-:-:S07]  /*1f0f0*/  FMUL.FTZ R13, R13, UR5 ;  /* 0x000000050d0d7c20 */ /* 0x013fce0008410000 */
.L_x_192:
[----:B------:R-:W-:-:S05]  /*1f100*/  LEA R14, R11, UR15, 0x2 ;  /* 0x0000000f0b0e7c11 */ /* 0x000fca000f8e10ff */
[----:B0-----:R-:W2:Y:S04]  /*1f110*/  LDL.64 R8, [R14+0x10] ;  /* 0x000010000e087983 */ /* 0x001ea80000100a00 */
[----:B------:R-:W3:Y:S01]  /*1f120*/  LDL.64 R6, [R14+0x110] ;  /* 0x000110000e067983 */ /* 0x000ee20000100a00 */
[----:B-----5:R-:W-:Y:S01]  /*1f130*/  LEA R25, R11, R52, 0x3 ;  /* 0x000000340b197211 */ /* 0x020fe200078e18ff */
[----:B------:R-:W-:Y:S03]  /*1f140*/  BSSY.RECONVERGENT B0, `(.L_x_187) ;  /* 0x0000035000007945 */ /* 0x000fe60003800200 */
[----:B------:R-:W-:Y:S02]  /*1f150*/  ISETP.GE.U32.AND P0, PT, R25, UR18, PT ;  /* 0x0000001219007c0c */ /* 0x000fe4000bf06070 */
[----:B------:R-:W-:-:S04]  /*1f160*/  SHF.R.S32.HI R20, RZ, 0x1f, R25 ;  /* 0x0000001fff147819 */ /* 0x000fc80000011419 */
[----:B------:R-:W-:Y:S02]  /*1f170*/  ISETP.GE.AND.EX P0, PT, R20, UR19, PT, P0 ;  /* 0x0000001314007c0c */ /* 0x000fe4000bf06300 */
[C---:B--2---:R-:W-:Y:S02]  /*1f180*/  SHF.L.U32 R10, R8.reuse, 0x10, RZ ;  /* 0x00000010080a7819 */ /* 0x044fe400000006ff */
[----:B------:R-:W-:Y:S02]  /*1f190*/  PRMT R8, R8, 0x7632, R8 ;  /* 0x0000763208087816 */ /* 0x000fe40000000008 */
[----:B---3--:R-:W-:Y:S01]  /*1f1a0*/  SHF.L.U32 R15, R6, 0x10, RZ ;  /* 0x00000010060f7819 */ /* 0x008fe200000006ff */
[----:B------:R-:W-:Y:S01]  /*1f1b0*/  FADD.FTZ R10, R10, -UR28 ;  /* 0x8000001c0a0a7e21 */ /* 0x000fe20008010000 */
[----:B------:R-:W-:Y:S02]  /*1f1c0*/  SHF.L.U32 R8, R8, 0x10, RZ ;  /* 0x0000001008087819 */ /* 0x000fe400000006ff */
[----:B------:R-:W-:Y:S01]  /*1f1d0*/  PRMT R6, R6, 0x7632, R6 ;  /* 0x0000763206067816 */ /* 0x000fe20000000006 */
[----:B------:R-:W-:-:S02]  /*1f1e0*/  FMUL.FTZ R23, R10, UR16 ;  /* 0x000000100a177c20 */ /* 0x000fc40008410000 */
[----:B------:R-:W-:Y:S02]  /*1f1f0*/  FADD.FTZ R8, R8, -UR28 ;  /* 0x8000001c08087e21 */ /* 0x000fe40008010000 */
        /* <DEDUP_REMOVED lines=8> */
[----:B------:R-:W-:Y:S02]  /*1f280*/  SHF.L.U32 R8, R6, 0x10, RZ ;  /* 0x0000001006087819 */ /* 0x000fe400000006ff */
[----:B------:R-:W-:Y:S01]  /*1f290*/  IADD3 R6, PT, PT, R25, 0x8, RZ ;  /* 0x0000000819067810 */ /* 0x000fe20007ffe0ff */
[----:B-1----:R-:W-:-:S02]  /*1f2a0*/  @P1 FADD.FTZ R17, R16, 1 ;  /* 0x3f80000010111421 */ /* 0x002fc40000010000 */
[----:B------:R-:W0:Y:S01]  /*1f2b0*/  @P1 MUFU.RCP R14, R14 ;  /* 0x0000000e000e1308 */ /* 0x000e220000001000 */
[----:B------:R-:W-:-:S07]  /*1f2c0*/  SHF.L.U32 R16, R9, 0x10, RZ ;  /* 0x0000001009107819 */ /* 0x000fce00000006ff */
[----:B------:R-:W1:Y:S01]  /*1f2d0*/  @P1 MUFU.RCP R17, R17 ;  /* 0x0000001100111308 */ /* 0x000e620000001000 */
[----:B0-----:R-:W-:-:S04]  /*1f2e0*/  @P1 FADD.FTZ R19, -R14, 1 ;  /* 0x3f8000000e131421 */ /* 0x001fc80000010100 */
[----:B------:R-:W-:Y:S01]  /*1f2f0*/  @P1 FFMA.FTZ R19, R10, R19, 1 ;  /* 0x3f8000000a131423 */ /* 0x000fe20000010013 */
[----:B------:R-:W-:Y:S01]  /*1f300*/  @P1 FMUL.FTZ R10, R15, R14 ;  /* 0x0000000e0f0a1220 */ /* 0x000fe20000410000 */
[----:B-1----:R-:W-:Y:S01]  /*1f310*/  @P1 FADD.FTZ R21, -R17, 1 ;  /* 0x3f80000011151421 */ /* 0x002fe20000010100 */
[----:B------:R-:W-:Y:S02]  /*1f320*/  @P1 FMUL.FTZ R17, R8, R17 ;  /* 0x0000001108111220 */ /* 0x000fe40000410000 */
[----:B------:R-:W-:Y:S01]  /*1f330*/  @P1 FMUL.FTZ R15, R10, R19 ;  /* 0x000000130a0f1220 */ /* 0x000fe20000410000 */
[--C-:B------:R-:W-:Y:S01]  /*1f340*/  FFMA.FTZ R19, R0, R23, R13.reuse ;  /* 0x0000001700137223 */ /* 0x100fe2000001000d */
[----:B------:R-:W-:Y:S01]  /*1f350*/  @P1 FFMA.FTZ R12, R12, R21, 1 ;  /* 0x3f8000000c0c1423 */ /* 0x000fe20000010015 */
[----:B------:R-:W-:Y:S02]  /*1f360*/  FFMA.FTZ R10, R0, R18, R13 ;  /* 0x00000012000a7223 */ /* 0x000fe4000001000d */
[----:B------:R-:W-:Y:S01]  /*1f370*/  FFMA.FTZ R19, R4, R15, -R19 ;  /* 0x0000000f04137223 */ /* 0x000fe20000010813 */
[----:B------:R-:W-:Y:S01]  /*1f380*/  @P1 FMUL.FTZ R8, R17, R12 ;  /* 0x0000000c11081220 */ /* 0x000fe20000410000 */
[----:B------:R-:W-:-:S03]  /*1f390*/  PRMT R12, R9, 0x7632, R12 ;  /* 0x00007632090c7816 */ /* 0x000fc6000000000c */
[----:B------:R-:W-:Y:S01]  /*1f3a0*/  FFMA.FTZ R14, R5, R8, -R10 ;  /* 0x00000008050e7223 */ /* 0x000fe2000001080a */
[----:B------:R-:W-:Y:S01]  /*1f3b0*/  SHF.L.U32 R12, R12, 0x10, RZ ;  /* 0x000000100c0c7819 */ /* 0x000fe200000006ff */
[----:B------:R-:W-:Y:S06]  /*1f3c0*/  @P0 BRA `(.L_x_188) ;  /* 0x0000000000300947 */ /* 0x000fec0003800000 */
[----:B------:R-:W-:Y:S01]  /*1f3d0*/  MOV R8, R32 ;  /* 0x0000002000087202 */ /* 0x000fe20000000f00 */
[----:B------:R-:W-:Y:S01]  /*1f3e0*/  IMAD R10, R20, UR20, RZ ;  /* 0x00000014140a7c24 */ /* 0x000fe2000f8e02ff */
[----:B------:R-:W-:Y:S01]  /*1f3f0*/  MOV R9, R35 ;  /* 0x0000002300097202 */ /* 0x000fe20000000f00 */
[----:B------:R-:W-:Y:S02]  /*1f400*/  FMUL.FTZ R19, R19, UR16 ;  /* 0x0000001013137c20 */ /* 0x000fe40008410000 */
[C---:B------:R-:W-:Y:S02]  /*1f410*/  IMAD R15, R25.reuse, UR21, R10 ;  /* 0x00000015190f7c24 */ /* 0x040fe4000f8e020a */
[----:B------:R-:W-:Y:S01]  /*1f420*/  FMUL.FTZ R10, R14, UR16 ;  /* 0x000000100e0a7c20 */ /* 0x000fe20008410000 */
[----:B------:R-:W-:-:S05]  /*1f430*/  IMAD.WIDE.U32 R8, R25, UR20, R8 ;  /* 0x0000001419087c25 */ /* 0x000fca000f8e0008 */
[----:B------:R-:W-:Y:S02]  /*1f440*/  IADD3 R9, PT, PT, R9, R15, RZ ;  /* 0x0000000f09097210 */ /* 0x000fe40007ffe0ff */
[----:B------:R-:W-:-:S04]  /*1f450*/  LEA R14, P0, R8, UR6, 0x1 ;  /* 0x00000006080e7c11 */ /* 0x000fc8000f8008ff */
[----:B------:R-:W-:Y:S02]  /*1f460*/  LEA.HI.X R15, R8, UR7, R9, 0x1, P0 ;  /* 0x00000007080f7c11 */ /* 0x000fe400080f0c09 */
[----:B------:R-:W-:-:S05]  /*1f470*/  F2FP.BF16.F32.PACK_AB R9, R10, R19 ;  /* 0x000000130a09723e */ /* 0x000fca00000010ff */
[----:B------:R0:W-:Y:S02]  /*1f480*/  STG.E desc[UR10][R14.64], R9 ;  /* 0x000000090e007986 */ /* 0x0001e4000c10190a */
.L_x_188:
[----:B------:R-:W-:Y:S05]  /*1f490*/  BSYNC.RECONVERGENT B0 ;  /* 0x0000000000007941 */ /* 0x000fea0003800200 */
.L_x_187:
        /* <DEDUP_REMOVED lines=32> */
.L_x_189:
[----:B------:R-:W-:Y:S01]  /*1f6a0*/  BSSY.RECONVERGENT B0, `(.L_x_190) ;  /* 0x0000010000007945 */ /* 0x000fe20003800200 */
[----:B------:R-:W-:Y:S01]  /*1f6b0*/  FFMA.FTZ R21, R4, R7, -R21 ;  /* 0x0000000704157223 */ /* 0x000fe20000010815 */
[----:B------:R-:W-:Y:S02]  /*1f6c0*/  FFMA.FTZ R10, R5, R8, -R20 ;  /* 0x00000008050a7223 */ /* 0x000fe40000010814 */
[----:B------:R-:W-:Y:S05]  /*1f6d0*/  @P0 BRA `(.L_x_191) ;  /* 0x0000000000300947 */ /* 0x000fea0003800000 */
[----:B------:R-:W-:Y:S01]  /*1f6e0*/  IMAD R7, R22, UR20, RZ ;  /* 0x0000001416077c24 */ /* 0x000fe2000f8e02ff */
[----:B------:R-:W-:Y:S01]  /*1f6f0*/  MOV R8, R32 ;  /* 0x0000002000087202 */ /* 0x000fe20000000f00 */
[----:B------:R-:W-:Y:S01]  /*1f700*/  FMUL.FTZ R21, R21, UR16 ;  /* 0x0000001015157c20 */ /* 0x000fe20008410000 */
[----:B------:R-:W-:Y:S01]  /*1f710*/  MOV R9, R35 ;  /* 0x0000002300097202 */ /* 0x000fe20000000f00 */
[----:B------:R-:W-:Y:S02]  /*1f720*/  IMAD R15, R6, UR21, R7 ;  /* 0x00000015060f7c24 */ /* 0x000fe4000f8e0207 */
[----:B------:R-:W-:Y:S01]  /*1f730*/  FMUL.FTZ R10, R10, UR16 ;  /* 0x000000100a0a7c20 */ /* 0x000fe20008410000 */
[----:B------:R-:W-:-:S05]  /*1f740*/  IMAD.WIDE.U32 R6, R6, UR20, R8 ;  /* 0x0000001406067c25 */ /* 0x000fca000f8e0008 */
[----:B------:R-:W-:Y:S02]  /*1f750*/  IADD3 R7, PT, PT, R7, R15, RZ ;  /* 0x0000000f07077210 */ /* 0x000fe40007ffe0ff */
[----:B------:R-:W-:-:S04]  /*1f760*/  LEA R8, P0, R6, UR6, 0x1 ;  /* 0x0000000606087c11 */ /* 0x000fc8000f8008ff */
[----:B------:R-:W-:Y:S02]  /*1f770*/  LEA.HI.X R9, R6, UR7, R7, 0x1, P0 ;  /* 0x0000000706097c11 */ /* 0x000fe400080f0c07 */
[----:B------:R-:W-:-:S05]  /*1f780*/  F2FP.BF16.F32.PACK_AB R7, R10, R21 ;  /* 0x000000150a07723e */ /* 0x000fca00000010ff */
[----:B------:R0:W-:Y:S02]  /*1f790*/  STG.E desc[UR10][R8.64], R7 ;  /* 0x0000000708007986 */ /* 0x0001e4000c10190a */
.L_x_191:
[----:B------:R-:W-:Y:S05]  /*1f7a0*/  BSYNC.RECONVERGENT B0 ;  /* 0x0000000000007941 */ /* 0x000fea0003800200 */
.L_x_190:
        /* <DEDUP_REMOVED lines=10> */
.L_x_167:
        /* <DEDUP_REMOVED lines=16> */
.L_x_195:
[----:B------:R-:W-:Y:S05]  /*1f950*/  BSYNC.RECONVERGENT B0 ;  /* 0x0000000000007941 */ /* 0x000fea0003800200 */
.L_x_194:
        /* <DEDUP_REMOVED lines=11> */
.L_x_197:
[----:B------:R-:W2:Y:S04]  /*1fa10*/  LDG.E.STRONG.GPU R5, desc[UR10][R2.64] ;  /* 0x0000000a02057981 */ /* 0x000ea8000c1ef900 */
[----:B--2---:R-:W-:Y:S01]  /*1fa20*/  CCTL.IVALL ;  /* 0x00000000ff00798f */ /* 0x004fe20002000000 */
[----:B------:R-:W-:Y:S05]  /*1fa30*/  YIELD ;  /* 0x0000000000007946 */ /* 0x000fea0003800000 */
[----:B------:R-:W-:-:S13]  /*1fa40*/  ISETP.NE.AND P0, PT, R5, R0, PT ;  /* 0x000000000500720c */ /* 0x000fda0003f05270 */
[----:B------:R-:W-:Y:S05]  /*1fa50*/  @P0 BRA `(.L_x_197) ;  /* 0xfffffffc00ec0947 */ /* 0x000fea000383ffff */
.L_x_196:
        /* <DEDUP_REMOVED lines=54> */
[C---:B------:R-:W-:Y:S01]  /*1fdc0*/  SHF.L.U32 R23, R2.reuse, 0x3, RZ ;  /* 0x0000000302177819 */ /* 0x040fe200000006ff */
[----:B------:R-:W2:Y:S01]  /*1fdd0*/  LDCU.64 UR8, c[0x0][0x388] ;  /* 0x00007100ff0877ac */ /* 0x000ea20008000a00 */
[--C-:B------:R-:W-:Y:S01]  /*1fde0*/  SHF.L.U64.HI R24, R2, 0x3, R19.reuse ;  /* 0x0000000302187819 */ /* 0x100fe20000010213 */
[----:B------:R-:W-:Y:S01]  /*1fdf0*/  IMAD.WIDE.U32 R4, R9, 0x1e0, R18 ;  /* 0x000001e009047825 */ /* 0x000fe200078e0012 */
[----:B------:R-:W-:-:S02]  /*1fe00*/  SHF.L.U32 R31, R7, 0x2, RZ ;  /* 0x00000002071f7819 */ /* 0x000fc400000006ff */
[----:B------:R-:W-:Y:S02]  /*1fe10*/  SHF.L.U64.HI R33, R0, 0x2, R3 ;  /* 0x0000000200217819 */ /* 0x000fe40000010203 */
[----:B------:R-:W-:Y:S02]  /*1fe20*/  SHF.L.U64.HI R29, R30, 0x2, R35 ;  /* 0x000000021e1d7819 */ /* 0x000fe40000010223 */
[C---:B0-----:R-:W-:Y:S01]  /*1fe30*/  LEA R27, P1, R2.reuse, UR4, 0x2 ;  /* 0x00000004021b7c11 */ /* 0x041fe2000f8210ff */
        /* <DEDUP_REMOVED lines=12> */
.L_x_200:
        /* <DEDUP_REMOVED lines=29> */
.L_x_199:
[----:B------:R-:W-:Y:S05]  /*200d0*/  BSYNC.RECONVERGENT B0 ;  /* 0x0000000000007941 */ /* 0x000fea0003800200 */
.L_x_198:
[----:B------:R-:W-:Y:S05]  /*200e0*/  @!P0 EXIT ;  /* 0x000000000000894d */ /* 0x000fea0003800000 */
[C---:B------:R-:W-:Y:S01]  /*200f0*/  SHF.L.U64.HI R4, R6.reuse, 0x2, R7 ;  /* 0x0000000206047819 */ /* 0x040fe20000010207 */
[----:B------:R-:W1:Y:S01]  /*20100*/  LDCU.64 UR4, c[0x0][0x3d8] ;  /* 0x00007b00ff0477ac */ /* 0x000e620008000a00 */
[----:B------:R-:W-:Y:S02]  /*20110*/  SHF.L.U32 R7, R6, 0x2, RZ ;  /* 0x0000000206077819 */ /* 0x000fe400000006ff */
[C---:B0-----:R-:W-:Y:S01]  /*20120*/  SHF.L.U64.HI R8, R30.reuse, 0x2, R35 ;  /* 0x000000021e087819 */ /* 0x041fe20000010223 */
[----:B------:R-:W0:Y:S01]  /*20130*/  LDCU.64 UR6, c[0x0][0x388] ;  /* 0x00007100ff0677ac */ /* 0x000e220008000a00 */
[----:B------:R-:W-:Y:S02]  /*20140*/  SHF.L.U32 R9, R30, 0x2, RZ ;  /* 0x000000021e097819 */ /* 0x000fe400000006ff */
[C---:B------:R-:W-:Y:S01]  /*20150*/  SHF.L.U64.HI R5, R0.reuse, 0x2, R3 ;  /* 0x0000000200057819 */ /* 0x040fe20000010203 */
[----:B------:R-:W2:Y:S01]  /*20160*/  LDCU.64 UR8, c[0x0][0x390] ;  /* 0x00007200ff0877ac */ /* 0x000ea20008000a00 */
[----:B------:R-:W-:-:S07]  /*20170*/  SHF.L.U32 R6, R0, 0x2, RZ ;  /* 0x0000000200067819 */ /* 0x000fce00000006ff */
.L_x_201:
[C---:B---3--:R-:W-:Y:S02]  /*20180*/  SHF.L.U32 R21, R2.reuse, 0x2, RZ ;  /* 0x0000000202157819 */ /* 0x048fe400000006ff */
[----:B------:R-:W-:Y:S02]  /*20190*/  SHF.L.U64.HI R23, R2, 0x2, R19 ;  /* 0x0000000202177819 */ /* 0x000fe40000010213 */
[----:B-1----:R-:W-:-:S04]  /*201a0*/  IADD3 R10, P0, PT, R21, UR4, RZ ;  /* 0x00000004150a7c10 */ /* 0x002fc8000ff1e0ff */
[----:B------:R-:W-:Y:S02]  /*201b0*/  IADD3.X R11, PT, PT, R23, UR5, RZ, P0, !PT ;  /* 0x00000005170b7c10 */ /* 0x000fe400087fe4ff */
[C---:B------:R-:W-:Y:S02]  /*201c0*/  IADD3 R12, P0, PT, R10.reuse, R6, RZ ;  /* 0x000000060a0c7210 */ /* 0x040fe40007f1e0ff */
[C---:B------:R-:W-:Y:S01]  /*201d0*/  IADD3 R16, P1, PT, R10.reuse, R9, RZ ;  /* 0x000000090a107210 */ /* 0x040fe20007f3e0ff */
[----:B------:R1:W3:Y:S01]  /*201e0*/  LDG.E R24, desc[UR10][R10.64] ;  /* 0x0000000a0a187981 */ /* 0x0002e2000c1e1900 */
[C---:B------:R-:W-:Y:S02]  /*201f0*/  IADD3.X R13, PT, PT, R11.reuse, R5, RZ, P0, !PT ;  /* 0x000000050b0d7210 */ /* 0x040fe400007fe4ff */
[----:B------:R-:W-:Y:S02]  /*20200*/  IADD3 R14, P0, PT, R10, R7, RZ ;  /* 0x000000070a0e7210 */ /* 0x000fe40007f1e0ff */
[C---:B------:R-:W-:Y:S01]  /*20210*/  IADD3.X R17, PT, PT, R11.reuse, R8, RZ, P1, !PT ;  /* 0x000000080b117210 */ /* 0x040fe20000ffe4ff */
[----:B------:R4:W3:Y:S01]  /*20220*/  LDG.E R25, desc[UR10][R12.64] ;  /* 0x0000000a0c197981 */ /* 0x0008e2000c1e1900 */
[----:B------:R-:W-:-:S03]  /*20230*/  IADD3.X R15, PT, PT, R11, R4, RZ, P0, !PT ;  /* 0x000000040b0f7210 */ /* 0x000fc600007fe4ff */
[----:B------:R-:W5:Y:S04]  /*20240*/  LDG.E R27, desc[UR10][R16.64] ;  /* 0x0000000a101b7981 */ /* 0x000f68000c1e1900 */
[----:B------:R4:W5:Y:S01]  /*20250*/  LDG.E R26, desc[UR10][R14.64] ;  /* 0x0000000a0e1a7981 */ /* 0x000962000c1e1900 */
[C---:B------:R-:W-:Y:S02]  /*20260*/  SHF.L.U32 R18, R2.reuse, 0x3, RZ ;  /* 0x0000000302127819 */ /* 0x040fe400000006ff */
[----:B------:R-:W-:Y:S02]  /*20270*/  SHF.L.U64.HI R19, R2, 0x3, R19 ;  /* 0x0000000302137819 */ /* 0x000fe40000010213 */
[----:B------:R-:W-:Y:S02]  /*20280*/  LOP3.LUT R22, R18, 0xfffffff8, RZ, 0xc0, !PT ;  /* 0xfffffff812167812 */ /* 0x000fe400078ec0ff */
[----:B------:R-:W-:-:S02]  /*20290*/  LOP3.LUT R21, R21, 0xfffffffc, RZ, 0xc0, !PT ;  /* 0xfffffffc15157812 */ /* 0x000fc400078ec0ff */
[----:B-1----:R-:W-:Y:S02]  /*202a0*/  LOP3.LUT R11, R19, 0x3, RZ, 0xc0, !PT ;  /* 0x00000003130b7812 */ /* 0x002fe400078ec0ff */
[C---:B0-----:R-:W-:Y:S02]  /*202b0*/  IADD3 R20, P0, PT, R22.reuse, UR6, RZ ;  /* 0x0000000616147c10 */ /* 0x041fe4000ff1e0ff */
[----:B------:R-:W-:Y:S02]  /*202c0*/  LOP3.LUT R10, R23, 0x3, RZ, 0xc0, !PT ;  /* 0x00000003170a7812 */ /* 0x000fe400078ec0ff */
[----:B--2---:R-:W-:Y:S02]  /*202d0*/  IADD3 R22, P1, PT, R22, UR8, RZ ;  /* 0x0000000816167c10 */ /* 0x004fe4000ff3e0ff */
[----:B----4-:R-:W-:Y:S02]  /*202e0*/  IADD3 R12, P2, PT, R21, UR4, RZ ;  /* 0x00000004150c7c10 */ /* 0x010fe4000ff5e0ff */
[----:B------:R-:W-:-:S02]  /*202f0*/  IADD3.X R21, PT, PT, R11, UR7, RZ, P0, !PT ;  /* 0x000000070b157c10 */ /* 0x000fc400087fe4ff */
[----:B------:R-:W-:Y:S02]  /*20300*/  IADD3.X R23, PT, PT, R11, UR9, RZ, P1, !PT ;  /* 0x000000090b177c10 */ /* 0x000fe40008ffe4ff */
[----:B------:R-:W-:Y:S02]  /*20310*/  IADD3.X R13, PT, PT, R10, UR5, RZ, P2, !PT ;  /* 0x000000050a0d7c10 */ /* 0x000fe400097fe4ff */
[C---:B------:R-:W-:Y:S02]  /*20320*/  IADD3 R14, P0, PT, R12.reuse, R6, RZ ;  /* 0x000000060c0e7210 */ /* 0x040fe40007f1e0ff */
[C---:B------:R-:W-:Y:S02]  /*20330*/  IADD3 R16, P1, PT, R12.reuse, R7, RZ ;  /* 0x000000070c107210 */ /* 0x040fe40007f3e0ff */
[----:B------:R-:W-:Y:S02]  /*20340*/  IADD3 R10, P2, PT, R12, R9, RZ ;  /* 0x000000090c0a7210 */ /* 0x000fe40007f5e0ff */
[----:B------:R-:W-:-:S02]  /*20350*/  IADD3.X R15, PT, PT, R13, R5, RZ, P0, !PT ;  /* 0x000000050d0f7210 */ /* 0x000fc400007fe4ff */
[C---:B------:R-:W-:Y:S02]  /*20360*/  IADD3.X R17, PT, PT, R13.reuse, R4, RZ, P1, !PT ;  /* 0x000000040d117210 */ /* 0x040fe40000ffe4ff */
[----:B------:R-:W-:Y:S01]  /*20370*/  IADD3.X R11, PT, PT, R13, R8, RZ, P2, !PT ;  /* 0x000000080d0b7210 */ /* 0x000fe200017fe4ff */
[----:B---3--:R0:W-:Y:S04]  /*20380*/  STG.E.64 desc[UR10][R20.64], R24 ;  /* 0x0000001814007986 */ /* 0x0081e8000c101b0a */
        /* <DEDUP_REMOVED lines=15> */
[----:B-1----:R-:W3:Y:S04]  /*20480*/  LDG.E R26, desc[UR10][R12.64+0xf00] ;  /* 0x000f000a0c1a7981 */ /* 0x002ee8000c1e1900 */
[----:B------:R-:W3:Y:S04]  /*20490*/  LDG.E R27, desc[UR10][R14.64+0xf00] ;  /* 0x000f000a0e1b7981 */ /* 0x000ee8000c1e1900 */
[----:B------:R-:W4:Y:S04]  /*204a0*/  LDG.E R32, desc[UR10][R16.64+0xf00] ;  /* 0x000f000a10207981 */ /* 0x000f28000c1e1900 */
        /* <DEDUP_REMOVED lines=11> */
[----:B------:R-:W4:Y:S04]  /*20560*/  LDG.E R28, desc[UR10][R12.64+0x1680] ;  /* 0x0016800a0c1c7981 */ /* 0x000f28000c1e1900 */
[----:B------:R-:W4:Y:S04]  /*20570*/  LDG.E R29, desc[UR10][R14.64+0x1680] ;  /* 0x0016800a0e1d7981 */ /* 0x000f28000c1e1900 */
        /* <DEDUP_REMOVED lines=14> */
[----:B----4-:R3:W-:Y:S04]  /*20660*/  STG.E.64 desc[UR10][R24.64], R28 ;  /* 0x0000001c18007986 */ /* 0x0107e8000c101b0a */
[----:B--2---:R3:W-:Y:S07]  /*20670*/  STG.E.64 desc[UR10][R22.64], R30 ;  /* 0x0000001e16007986 */ /* 0x0047ee000c101b0a */
[----:B------:R-:W-:Y:S05]  /*20680*/  @P0 BRA `(.L_x_201) ;  /* 0xfffffff800bc0947 */ /* 0x000fea000383ffff */
[----:B------:R-:W-:Y:S05]  /*20690*/  EXIT ;  /* 0x000000000000794d */ /* 0x000fea0003800000 */
.L_x_202:
        /* <DEDUP_REMOVED lines=14> */
.L_x_4883:


//--------------------- .text._Z35group_norm_nhwc_bwd_one_pass_kernelI11Bf16IOBf16WLi64ELi120ELi480EEv26Group_norm_nhwc_bwd_params --------------------------
	.section	.text._Z35group_norm_nhwc_bwd_one_pass_kernelI11Bf16IOBf16WLi64ELi120ELi480EEv26Group_norm_nhwc_bwd_params,"ax",@progbits
	.align	128
        .global         _Z35group_norm_nhwc_bwd_one_pass_kernelI11Bf16IOBf16WLi64ELi120ELi480EEv26Group_norm_nhwc_bwd_params
        .type           _Z35group_norm_nhwc_bwd_one_pass_kernelI11Bf16IOBf16WLi64ELi120ELi480EEv26Group_norm_nhwc_bwd_params,@function
        .size           _Z35group_norm_nhwc_bwd_one_pass_kernelI11Bf16IOBf16WLi64ELi120ELi480EEv26Group_norm_nhwc_bwd_params,(.L_x_4884 - _Z35group_norm_nhwc_bwd_one_pass_kernelI11Bf16IOBf16WLi64ELi120ELi480EEv26Group_norm_nhwc_bwd_params)
        .other          _Z35group_norm_nhwc_bwd_one_pass_kernelI11Bf16IOBf16WLi64ELi120ELi480EEv26Group_norm_nhwc_bwd_params,@"STO_CUDA_ENTRY STV_DEFAULT"
_Z35group_norm_nhwc_bwd_one_pass_kernelI11Bf16IOBf16WLi64ELi120ELi480EEv26Group_norm_nhwc_bwd_params:
.text._Z35group_norm_nhwc_bwd_one_pass_kernelI11Bf16IOBf16WLi64ELi120ELi480EEv26Group_norm_nhwc_bwd_params:
        /* <DEDUP_REMOVED lines=39> */
.L_x_246:
[----:B0-----:R-:W0:Y:S01]  /*0270*/  LDC R37, c[0x0][0x410] ;  /* 0x00010400ff257b82 */ /* 0x001e220000000800 */
[----:B-1----:R-:W1:Y:S01]  /*0280*/  LDCU.128 UR12, c[0x0][0x400] ;  /* 0x00008000ff0c77ac */ /* 0x002e620008000c00 */
[----:B------:R-:W-:Y:S02]  /*0290*/  ISETP.GE.AND P3, PT, R8, RZ, PT ;  /* 0x000000ff0800720c */ /* 0x000fe40003f66270 */
[----:B--2---:R-:W-:-:S04]  /*02a0*/  LOP3.LUT R34, R16, 0xffff, RZ, 0xc0, !PT ;  /* 0x0000ffff10227812 */ /* 0x004fc800078ec0ff */
[----:B------:R-:W2:Y:S08]  /*02b0*/  LDC R22, c[0x0][0x41c] ;  /* 0x00010700ff167b82 */ /* 0x000eb00000000800 */
[----:B---3--:R-:W3:Y:S01]  /*02c0*/  LDC.64 R54, c[0x0][0x3b8] ;  /* 0x0000ee00ff367b82 */ /* 0x008ee20000000a00 */
[----:B0-----:R-:W-:-:S04]  /*02d0*/  IABS R29, R37 ;  /* 0x00000025001d7213 */ /* 0x001fc80000000000 */
[----:B------:R-:W0:Y:S01]  /*02e0*/  I2F.RP R18, R29 ;  /* 0x0000001d00127306 */ /* 0x000e220000209400 */
[----:B--2---:R-:W-:-:S05]  /*02f0*/  IMAD R43, R22, UR10, R3 ;  /* 0x0000000a162b7c24 */ /* 0x004fca000f8e0203 */
[C---:B-1----:R-:W-:Y:S02]  /*0300*/  ISETP.GE.U32.AND P0, PT, R43.reuse, UR12, PT ;  /* 0x0000000c2b007c0c */ /* 0x042fe4000bf06070 */
[----:B------:R-:W-:Y:S02]  /*0310*/  SHF.R.S32.HI R35, RZ, 0x1f, R43 ;  /* 0x0000001fff237819 */ /* 0x000fe4000001142b */
[----:B------:R-:W-:Y:S01]  /*0320*/  IADD3 R33, PT, PT, R43, 0x28, RZ ;  /* 0x000000282b217810 */ /* 0x000fe20007ffe0ff */
[----:B0-----:R-:W0:Y:S01]  /*0330*/  MUFU.RCP R18, R18 ;  /* 0x0000001200127308 */ /* 0x001e220000001000 */
[----:B------:R-:W-:-:S13]  /*0340*/  ISETP.GE.AND.EX P0, PT, R35, UR13, PT, P0 ;  /* 0x0000000d23007c0c */ /* 0x000fda000bf06300 */
[----:B------:R-:W1:Y:S01]  /*0350*/  @!P0 LDC.64 R38, c[0x0][0x3f8] ;  /* 0x0000fe00ff268b82 */ /* 0x000e620000000a00 */
[----:B0-----:R-:W-:-:S04]  /*0360*/  IADD3 R26, PT, PT, R18, 0xffffffe, RZ ;  /* 0x0ffffffe121a7810 */ /* 0x001fc80007ffe0ff */
[----:B------:R0:W2:Y:S03]  /*0370*/  F2I.FTZ.U32.TRUNC.NTZ R27, R26 ;  /* 0x0000001a001b7305 */ /* 0x0000a6000021f000 */
[----:B------:R-:W4:Y:S01]  /*0380*/  @!P0 LDC.64 R40, c[0x0][0x3a0] ;  /* 0x0000e800ff288b82 */ /* 0x000f220000000a00 */
[----:B0-----:R-:W-:Y:S02]  /*0390*/  MOV R26, RZ ;  /* 0x000000ff001a7202 */ /* 0x001fe40000000f00 */
        /* <DEDUP_REMOVED lines=14> */
[----:B------:R-:W-:Y:S02]  /*0480*/  IADD3 R29, PT, PT, R18, -R29, RZ ;  /* 0x8000001d121d7210 */ /* 0x000fe40007ffe0ff */
[----:B------:R-:W-:-:S02]  /*0490*/  ISETP.GE.U32.AND P2, PT, R33, UR12, PT ;  /* 0x0000000c21007c0c */ /* 0x000fc4000bf46070 */
[----:B------:R-:W-:Y:S02]  /*04a0*/  SEL R18, R29, R18, !P5 ;  /* 0x000000121d127207 */ /* 0x000fe40006800000 */
[----:B------:R-:W-:Y:S02]  /*04b0*/  ISETP.NE.AND P5, PT, R37, RZ, PT ;  /* 0x000000ff2500720c */ /* 0x000fe40003fa5270 */
[----:B------:R-:W-:Y:S02]  /*04c0*/  LOP3.LUT R29, RZ, R37, RZ, 0x33, !PT ;  /* 0x00000025ff1d7212 */ /* 0x000fe400078e33ff */
[----:B------:R-:W-:Y:S02]  /*04d0*/  @!P3 IADD3 R18, PT, PT, -R18, RZ, RZ ;  /* 0x000000ff1212b210 */ /* 0x000fe40007ffe1ff */
[----:B------:R-:W-:Y:S02]  /*04e0*/  @P4 IADD3 R27, PT, PT, R27, 0x1, RZ ;  /* 0x000000011b1b4810 */ /* 0x000fe40007ffe0ff */
[----:B------:R-:W-:-:S02]  /*04f0*/  SEL R83, R29, R18, !P5 ;  /* 0x000000121d537207 */ /* 0x000fc40006800000 */
[----:B------:R-:W-:Y:S02]  /*0500*/  @!P1 IADD3 R27, PT, PT, -R27, RZ, RZ ;  /* 0x000000ff1b1b9210 */ /* 0x000fe40007ffe1ff */
[----:B------:R-:W-:Y:S01]  /*0510*/  SHF.R.S32.HI R37, RZ, 0x1f, R33 ;  /* 0x0000001fff257819 */ /* 0x000fe20000011421 */
[----:B------:R-:W-:Y:S01]  /*0520*/  IMAD R31, R83, 0x78, RZ ;  /* 0x00000078531f7824 */ /* 0x000fe200078e02ff */
[----:B------:R-:W-:Y:S02]  /*0530*/  SEL R27, R29, R27, !P5 ;  /* 0x0000001b1d1b7207 */ /* 0x000fe40006800000 */
[----:B------:R-:W-:Y:S02]  /*0540*/  ISETP.GE.AND.EX P2, PT, R37, UR13, PT, P2 ;  /* 0x0000000d25007c0c */ /* 0x000fe4000bf46320 */
[----:B------:R-:W-:Y:S02]  /*0550*/  IADD3 R84, P1, PT, R31, R34, RZ ;  /* 0x000000221f547210 */ /* 0x000fe40007f3e0ff */
[----:B------:R-:W-:-:S02]  /*0560*/  SHF.R.S32.HI R18, RZ, 0x1f, R27 ;  /* 0x0000001fff127819 */ /* 0x000fc4000001141b */
[----:B------:R-:W-:Y:S02]  /*0570*/  LEA.HI.X.SX32 R85, R31, RZ, 0x1, P1 ;  /* 0x000000ff1f557211 */ /* 0x000fe400008f0eff */
[----:B------:R-:W-:Y:S01]  /*0580*/  ISETP.GE.U32.AND P3, PT, R10, UR12, PT ;  /* 0x0000000c0a007c0c */ /* 0x000fe2000bf66070 */
[----:B------:R-:W-:Y:S01]  /*0590*/  IMAD R18, R18, UR14, RZ ;  /* 0x0000000e12127c24 */ /* 0x000fe2000f8e02ff */
[----:B------:R-:W-:Y:S01]  /*05a0*/  ISETP.GE.U32.AND P1, PT, R11, UR12, PT ;  /* 0x0000000c0b007c0c */ /* 0x000fe2000bf26070 */
[----:B------:R-:W-:Y:S01]  /*05b0*/  IMAD.WIDE.U32 R84, R27, UR14, R84 ;  /* 0x0000000e1b547c25 */ /* 0x000fe2000f8e0054 */
[----:B------:R-:W-:Y:S01]  /*05c0*/  ISETP.GE.AND.EX P3, PT, R17, UR13, PT, P3 ;  /* 0x0000000d11007c0c */ /* 0x000fe2000bf66330 */
[----:B------:R-:W0:Y:S01]  /*05d0*/  @!P2 LDC.64 R44, c[0x0][0x3f8] ;  /* 0x0000fe00ff2cab82 */ /* 0x000e220000000a00 */
[----:B------:R-:W-:Y:S01]  /*05e0*/  MOV R22, RZ ;  /* 0x000000ff00167202 */ /* 0x000fe20000000f00 */
[----:B------:R-:W-:Y:S01]  /*05f0*/  IMAD R87, R27, UR15, R18 ;  /* 0x0000000f1b577c24 */ /* 0x000fe2000f8e0212 */
[----:B------:R-:W-:Y:S01]  /*0600*/  @!P0 MOV R86, R84 ;  /* 0x0000005400568202 */ /* 0x000fe20000000f00 */
[----:B-1----:R-:W-:Y:S01]  /*0610*/  @!P0 IMAD R18, R35, R38, RZ ;  /* 0x0000002623128224 */ /* 0x002fe200078e02ff */
[----:B------:R-:W-:-:S02]  /*0620*/  @!P2 MOV R30, R84 ;  /* 0x00000054001ea202 */ /* 0x000fc40000000f00 */
[----:B------:R-:W-:Y:S01]  /*0630*/  IADD3 R87, PT, PT, R85, R87, RZ ;  /* 0x0000005755577210 */ /* 0x000fe20007ffe0ff */
[----:B------:R-:W-:Y:S01]  /*0640*/  @!P0 IMAD R29, R43, R39, R18 ;  /* 0x000000272b1d8224 */ /* 0x000fe200078e0212 */
[----:B------:R-:W1:Y:S01]  /*0650*/  @!P2 LDC.64 R46, c[0x0][0x398] ;  /* 0x0000e600ff2eab82 */ /* 0x000e620000000a00 */
[----:B------:R-:W-:Y:S01]  /*0660*/  ISETP.GE.AND.EX P1, PT, R19, UR13, PT, P1 ;  /* 0x0000000d13007c0c */ /* 0x000fe2000bf26310 */
[----:B------:R-:W-:Y:S01]  /*0670*/  @!P0 IMAD.WIDE.U32 R26, R43, R38, R86 ;  /* 0x000000262b1a8225 */ /* 0x000fe200078e0056 */
[----:B------:R-:W-:-:S05]  /*0680*/  @!P2 MOV R31, R87 ;  /* 0x00000057001fa202 */ /* 0x000fca0000000f00 */
[----:B------:R-:W2:Y:S01]  /*0690*/  @!P0 LDC.64 R38, c[0x0][0x398] ;  /* 0x0000e600ff268b82 */ /* 0x000ea20000000a00 */
[----:B------:R-:W-:Y:S02]  /*06a0*/  @!P0 IADD3 R27, PT, PT, R27, R29, RZ ;  /* 0x0000001d1b1b8210 */ /* 0x000fe40007ffe0ff */
[C---:B------:R-:W-:Y:S02]  /*06b0*/  @!P0 SHF.L.U32 R35, R26.reuse, 0x1, RZ ;  /* 0x000000011a238819 */ /* 0x040fe400000006ff */
[----:B------:R-:W-:Y:S01]  /*06c0*/  @!P0 SHF.L.U64.HI R20, R26, 0x1, R27 ;  /* 0x000000011a148819 */ /* 0x000fe2000001021b */
[-C--:B0-----:R-:W-:Y:S02]  /*06d0*/  @!P2 IMAD R18, R37, R44.reuse, RZ ;  /* 0x0000002c2512a224 */ /* 0x081fe400078e02ff */
[----:B------:R-:W0:Y:S01]  /*06e0*/  @!P2 LDC.64 R42, c[0x0][0x3a0] ;  /* 0x0000e800ff2aab82 */ /* 0x000e220000000a00 */
[----:B------:R-:W-:Y:S01]  /*06f0*/  @!P2 IMAD.WIDE.U32 R30, R33, R44, R30 ;  /* 0x0000002c211ea225 */ /* 0x000fe200078e001e */
[----:B----4-:R-:W-:-:S03]  /*0700*/  @!P0 IADD3 R26, P4, PT, R35, R40, RZ ;  /* 0x00000028231a8210 */ /* 0x010fc60007f9e0ff */
[----:B------:R-:W-:Y:S01]  /*0710*/  @!P2 IMAD R29, R33, R45, R18 ;  /* 0x0000002d211da224 */ /* 0x000fe200078e0212 */
[----:B------:R-:W-:Y:S02]  /*0720*/  @!P0 IADD3.X R27, PT, PT, R20, R41, RZ, P4, !PT ;  /* 0x00000029141b8210 */ /* 0x000fe400027fe4ff */
[----:B------:R-:W-:Y:S01]  /*0730*/  MOV R18, RZ ;  /* 0x000000ff00127202 */ /* 0x000fe20000000f00 */
[----:B------:R-:W4:Y:S01]  /*0740*/  @!P3 LDC.64 R36, c[0x0][0x3f8] ;  /* 0x0000fe00ff24bb82 */ /* 0x000f220000000a00 */
[----:B------:R-:W-:Y:S02]  /*0750*/  @!P2 IADD3 R29, PT, PT, R31, R29, RZ ;  /* 0x0000001d1f1da210 */ /* 0x000fe40007ffe0ff */
[C---:B------:R-:W-:Y:S02]  /*0760*/  @!P2 SHF.L.U32 R33, R30.reuse, 0x1, RZ ;  /* 0x000000011e21a819 */ /* 0x040fe400000006ff */
[----:B------:R-:W-:Y:S01]  /*0770*/  @!P2 SHF.L.U64.HI R24, R30, 0x1, R29 ;  /* 0x000000011e18a819 */ /* 0x000fe2000001021d */
[----:B------:R5:W3:Y:S01]  /*0780*/  @!P0 LDG.E R18, desc[UR8][R26.64] ;  /* 0x000000081a128981 */ /* 0x000ae2000c1e1900 */
[----:B--2---:R-:W-:Y:S01]  /*0790*/  @!P0 IADD3 R28, P4, PT, R35, R38, RZ ;  /* 0x00000026231c8210 */ /* 0x004fe20007f9e0ff */
[----:B------:R-:W2:Y:S03]  /*07a0*/  @!P3 LDC.64 R40, c[0x0][0x3a0] ;  /* 0x0000e800ff28bb82 */ /* 0x000ea60000000a00 */
[----:B------:R-:W-:-:S02]  /*07b0*/  @!P0 IADD3.X R29, PT, PT, R20, R39, RZ, P4, !PT ;  /* 0x00000027141d8210 */ /* 0x000fc400027fe4ff */
[----:B------:R-:W-:Y:S02]  /*07c0*/  MOV R20, RZ ;  /* 0x000000ff00147202 */ /* 0x000fe40000000f00 */
[C---:B0-----:R-:W-:Y:S01]  /*07d0*/  @!P2 IADD3 R30, P5, PT, R33.reuse, R42, RZ ;  /* 0x0000002a211ea210 */ /* 0x041fe20007fbe0ff */
[----:B------:R-:W0:Y:S03]  /*07e0*/  @!P1 LDC.64 R44, c[0x0][0x3f8] ;  /* 0x0000fe00ff2c9b82 */ /* 0x000e260000000a00 */
[----:B------:R-:W3:Y:S01]  /*07f0*/  @!P0 LDG.E R20, desc[UR8][R28.64] ;  /* 0x000000081c148981 */ /* 0x000ee2000c1e1900 */
[----:B-1----:R-:W-:-:S04]  /*0800*/  @!P2 IADD3 R32, P0, PT, R33, R46, RZ ;  /* 0x0000002e2120a210 */ /* 0x002fc80007f1e0ff */
[----:B------:R-:W-:Y:S01]  /*0810*/  @!P2 IADD3.X R33, PT, PT, R24, R47, RZ, P0, !PT ;  /* 0x0000002f1821a210 */ /* 0x000fe200007fe4ff */
[----:B------:R-:W1:Y:S01]  /*0820*/  @!P1 LDC.64 R48, c[0x0][0x398] ;  /* 0x0000e600ff309b82 */ /* 0x000e620000000a00 */
[----:B------:R-:W-:-:S04]  /*0830*/  ISETP.GE.U32.AND P0, PT, R12, UR12, PT ;  /* 0x0000000c0c007c0c */ /* 0x000fc8000bf06070 */
[----:B------:R-:W-:Y:S02]  /*0840*/  ISETP.GE.AND.EX P0, PT, R21, UR13, PT, P0 ;  /* 0x0000000d15007c0c */ /* 0x000fe4000bf06300 */
[----:B------:R-:W-:Y:S01]  /*0850*/  @!P2 IADD3.X R31, PT, PT, R24, R43, RZ, P5, !PT ;  /* 0x0000002b181fa210 */ /* 0x000fe20002ffe4ff */
[----:B----4-:R-:W-:Y:S01]  /*0860*/  @!P3 IMAD R35, R17, R36, RZ ;  /* 0x000000241123b224 */ /* 0x010fe200078e02ff */
[----:B------:R-:W4:Y:S01]  /*0870*/  @!P3 LDC.64 R42, c[0x0][0x398] ;  /* 0x0000e600ff2abb82 */ /* 0x000f220000000a00 */
[----:B------:R-:W-:Y:S02]  /*0880*/  MOV R24, RZ ;  /* 0x000000ff00187202 */ /* 0x000fe40000000f00 */
[----:B-----5:R-:W-:Y:S01]  /*0890*/  @!P3 MOV R26, R84 ;  /* 0x00000054001ab202 */ /* 0x020fe20000000f00 */
[----:B------:R5:W3:Y:S01]  /*08a0*/  @!P2 LDG.E R22, desc[UR8][R30.64] ;  /* 0x000000081e16a981 */ /* 0x000ae2000c1e1900 */
[----:B------:R-:W-:-:S03]  /*08b0*/  @!P3 MOV R27, R87 ;  /* 0x00000057001bb202 */ /* 0x000fc60000000f00 */
[----:B------:R4:W3:Y:S01]  /*08c0*/  @!P2 LDG.E R24, desc[UR8][R32.64] ;  /* 0x000000082018a981 */ /* 0x0008e2000c1e1900 */
[----:B------:R-:W1:Y:S01]  /*08d0*/  @!P0 LDC.64 R50, c[0x0][0x3f8] ;  /* 0x0000fe00ff328b82 */ /* 0x000e620000000a00 */
[----:B------:R-:W-:Y:S01]  /*08e0*/  ISETP.GE.U32.AND P2, PT, R13, UR12, PT ;  /* 0x0000000c0d007c0c */ /* 0x000fe2000bf46070 */
[C---:B------:R-:W-:Y:S02]  /*08f0*/  @!P3 IMAD R35, R10.reuse, R37, R35 ;  /* 0x000000250a23b224 */ /* 0x040fe400078e0223 */
[----:B------:R-:W-:Y:S01]  /*0900*/  @!P3 IMAD.WIDE.U32 R26, R10, R36, R26 ;  /* 0x000000240a1ab225 */ /* 0x000fe200078e001a */
[----:B------:R-:W-:-:S03]  /*0910*/  ISETP.GE.AND.EX P2, PT, R23, UR13, PT, P2 ;  /* 0x0000000d17007c0c */ /* 0x000fc6000bf46320 */
[----:B------:R-:W1:Y:S01]  /*0920*/  @!P1 LDC.64 R46, c[0x0][0x3a0] ;  /* 0x0000e800ff2e9b82 */ /* 0x000e620000000a00 */
[----:B------:R-:W-:Y:S02]  /*0930*/  @!P3 IADD3 R27, PT, PT, R27, R35, RZ ;  /* 0x000000231b1bb210 */ /* 0x000fe40007ffe0ff */
[C---:B-----5:R-:W-:Y:S02]  /*0940*/  @!P3 SHF.L.U32 R31, R26.reuse, 0x1, RZ ;  /* 0x000000011a1fb819 */ /* 0x060fe400000006ff */
[----:B------:R-:W-:Y:S02]  /*0950*/  @!P3 SHF.L.U64.HI R36, R26, 0x1, R27 ;  /* 0x000000011a24b819 */ /* 0x000fe4000001021b */
[C---:B--2---:R-:W-:Y:S02]  /*0960*/  @!P3 IADD3 R28, P4, PT, R31.reuse, R40, RZ ;  /* 0x000000281f1cb210 */ /* 0x044fe40007f9e0ff */
[----:B------:R-:W-:Y:S02]  /*0970*/  CS2R R26, SRZ ;  /* 0x00000000001a7805 */ /* 0x000fe4000001ff00 */
[----:B----4-:R-:W-:Y:S01]  /*0980*/  @!P3 IADD3 R30, P5, PT, R31, R42, RZ ;  /* 0x0000002a1f1eb210 */ /* 0x010fe20007fbe0ff */
[----:B------:R-:W2:Y:S01]  /*0990*/  @!P2 LDC.64 R58, c[0x0][0x3f8] ;  /* 0x0000fe00ff3aab82 */ /* 0x000ea20000000a00 */
[----:B------:R-:W-:-:S02]  /*09a0*/  @!P3 IADD3.X R29, PT, PT, R36, R41, RZ, P4, !PT ;  /* 0x00000029241db210 */ /* 0x000fc400027fe4ff */
[----:B------:R-:W-:-:S03]  /*09b0*/  @!P3 IADD3.X R31, PT, PT, R36, R43, RZ, P5, !PT ;  /* 0x0000002b241fb210 */ /* 0x000fc60002ffe4ff */
[----:B------:R1:W4:Y:S01]  /*09c0*/  @!P3 LDG.E R26, desc[UR8][R28.64] ;  /* 0x000000081c1ab981 */ /* 0x000322000c1e1900 */
[----:B------:R-:W-:Y:S01]  /*09d0*/  @!P1 MOV R32, R84 ;  /* 0x0000005400209202 */ /* 0x000fe20000000f00 */
[----:B0-----:R-:W-:Y:S01]  /*09e0*/  @!P1 IMAD R38, R19, R44, RZ ;  /* 0x0000002c13269224 */ /* 0x001fe200078e02ff */
[-C--:B------:R-:W-:Y:S01]  /*09f0*/  @!P1 MOV R33, R87.reuse ;  /* 0x0000005700219202 */ /* 0x080fe20000000f00 */
[----:B------:R0:W5:Y:S01]  /*0a00*/  @!P3 LDG.E R27, desc[UR8][R30.64] ;  /* 0x000000081e1bb981 */ /* 0x000162000c1e1900 */
[----:B------:R-:W3:Y:S01]  /*0a10*/  @!P0 LDC.64 R52, c[0x0][0x3a0] ;  /* 0x0000e800ff348b82 */ /* 0x000ee20000000a00 */
[----:B-1----:R-:W-:Y:S01]  /*0a20*/  @!P0 IMAD R28, R21, R50, RZ ;  /* 0x00000032151c8224 */ /* 0x002fe200078e02ff */
[----:B------:R-:W-:-:S06]  /*0a30*/  @!P0 MOV R29, R87 ;  /* 0x00000057001d8202 */ /* 0x000fcc0000000f00 */
[----:B------:R-:W1:Y:S01]  /*0a40*/  @!P0 LDC.64 R56, c[0x0][0x398] ;  /* 0x0000e600ff388b82 */ /* 0x000e620000000a00 */
[----:B0-----:R-:W-:Y:S01]  /*0a50*/  @!P0 IMAD R31, R12, R51, R28 ;  /* 0x000000330c1f8224 */ /* 0x001fe200078e021c */
[----:B------:R-:W-:Y:S02]  /*0a60*/  @!P0 MOV R28, R84 ;  /* 0x00000054001c8202 */ /* 0x000fe40000000f00 */
[----:B------:R-:W-:Y:S02]  /*0a70*/  ISETP.GE.U32.AND P3, PT, R9, UR12, PT ;  /* 0x0000000c09007c0c */ /* 0x000fe4000bf66070 */
[----:B------:R-:W-:Y:S01]  /*0a80*/  ISETP.GE.U32.AND P4, PT, R14, UR12, PT ;  /* 0x0000000c0e007c0c */ /* 0x000fe2000bf86070 */
[----:B------:R-:W-:Y:S01]  /*0a90*/  @!P0 IMAD.WIDE.U32 R28, R12, R50, R28 ;  /* 0x000000320c1c8225 */ /* 0x000fe200078e001c */
[----:B------:R-:W-:Y:S01]  /*0aa0*/  ISETP.GE.AND.EX P3, PT, R15, UR13, PT, P3 ;  /* 0x0000000d0f007c0c */ /* 0x000fe2000bf66330 */
[----:B------:R-:W0:Y:S01]  /*0ab0*/  @!P2 LDC.64 R60, c[0x0][0x3a0] ;  /* 0x0000e800ff3cab82 */ /* 0x000e220000000a00 */
[----:B------:R-:W-:Y:S01]  /*0ac0*/  ISETP.GE.AND.EX P4, PT, R25, UR13, PT, P4 ;  /* 0x0000000d19007c0c */ /* 0x000fe2000bf86340 */
[----:B------:R-:W-:Y:S01]  /*0ad0*/  @!P1 IMAD R35, R11, R45, R38 ;  /* 0x0000002d0b239224 */ /* 0x000fe200078e0226 */
[----:B------:R-:W-:Y:S01]  /*0ae0*/  @!P0 IADD3 R29, PT, PT, R29, R31, RZ ;  /* 0x0000001f1d1d8210 */ /* 0x000fe20007ffe0ff */
[----:B------:R-:W-:Y:S01]  /*0af0*/  @!P1 IMAD.WIDE.U32 R32, R11, R44, R32 ;  /* 0x0000002c0b209225 */ /* 0x000fe200078e0020 */
[----:B------:R-:W-:-:S02]  /*0b00*/  @!P0 SHF.L.U32 R43, R28, 0x1, RZ ;  /* 0x000000011c2b8819 */ /* 0x000fc400000006ff */
[----:B------:R-:W-:Y:S01]  /*0b10*/  @!P0 SHF.L.U64.HI R44, R28, 0x1, R29 ;  /* 0x000000011c2c8819 */ /* 0x000fe2000001021d */
[----:B--2---:R-:W-:Y:S01]  /*0b20*/  @!P2 IMAD R40, R23, R58, RZ ;  /* 0x0000003a1728a224 */ /* 0x004fe200078e02ff */
[----:B------:R-:W-:Y:S01]  /*0b30*/  @!P1 IADD3 R33, PT, PT, R33, R35, RZ ;  /* 0x0000002321219210 */ /* 0x000fe20007ffe0ff */
[----:B------:R-:W2:Y:S01]  /*0b40*/  @!P2 LDC.64 R30, c[0x0][0x398] ;  /* 0x0000e600ff1eab82 */ /* 0x000ea20000000a00 */
[C---:B------:R-:W-:Y:S02]  /*0b50*/  @!P1 SHF.L.U32 R37, R32.reuse, 0x1, RZ ;  /* 0x0000000120259819 */ /* 0x040fe400000006ff */
[----:B------:R-:W-:Y:S02]  /*0b60*/  @!P2 MOV R28, R84 ;  /* 0x00000054001ca202 */ /* 0x000fe40000000f00 */
[----:B------:R-:W-:Y:S02]  /*0b70*/  @!P2 MOV R29, R87 ;  /* 0x00000057001da202 */ /* 0x000fe40000000f00 */
[----:B------:R-:W-:-:S02]  /*0b80*/  @!P1 SHF.L.U64.HI R38, R32, 0x1, R33 ;  /* 0x0000000120269819 */ /* 0x000fc40000010221 */
[----:B------:R-:W-:Y:S01]  /*0b90*/  @!P1 IADD3 R36, P5, PT, R37, R48, RZ ;  /* 0x0000003025249210 */ /* 0x000fe20007fbe0ff */
[----:B------:R-:W-:Y:S01]  /*0ba0*/  @!P2 IMAD R35, R13, R59, R40 ;  /* 0x0000003b0d23a224 */ /* 0x000fe200078e0228 */
[----:B------:R-:W-:Y:S01]  /*0bb0*/  @!P1 IADD3 R32, P6, PT, R37, R46, RZ ;  /* 0x0000002e25209210 */ /* 0x000fe20007fde0ff */
[----:B---3--:R-:W-:Y:S01]  /*0bc0*/  IMAD.WIDE R54, R8, 0x8, R54 ;  /* 0x0000000808367825 */ /* 0x008fe200078e0236 */
[----:B------:R-:W3:Y:S01]  /*0bd0*/  @!P4 LDC.64 R40, c[0x0][0x3f8] ;  /* 0x0000fe00ff28cb82 */ /* 0x000ee20000000a00 */
[C---:B------:R-:W-:Y:S02]  /*0be0*/  @!P1 IADD3.X R37, PT, PT, R38.reuse, R49, RZ, P5, !PT ;  /* 0x0000003126259210 */ /* 0x040fe40002ffe4ff */
[----:B------:R-:W-:Y:S01]  /*0bf0*/  @!P2 IMAD.WIDE.U32 R28, R13, R58, R28 ;  /* 0x0000003a0d1ca225 */ /* 0x000fe200078e001c */
[----:B------:R-:W-:Y:S02]  /*0c00*/  CS2R R48, SRZ ;  /* 0x0000000000307805 */ /* 0x000fe4000001ff00 */
[----:B------:R-:W-:Y:S01]  /*0c10*/  @!P1 IADD3.X R33, PT, PT, R38, R47, RZ, P6, !PT ;  /* 0x0000002f26219210 */ /* 0x000fe200037fe4ff */
[----:B------:R-:W4:Y:S01]  /*0c20*/  LDG.E.64 R54, desc[UR8][R54.64] ;  /* 0x0000000836367981 */ /* 0x000f22000c1e1b00 */
[----:B------:R-:W3:Y:S01]  /*0c30*/  @!P3 LDC.64 R58, c[0x0][0x3f8] ;  /* 0x0000fe00ff3abb82 */ /* 0x000ee20000000a00 */
[----:B-1----:R-:W-:-:S02]  /*0c40*/  @!P0 IADD3 R42, P5, PT, R43, R56, RZ ;  /* 0x000000382b2a8210 */ /* 0x002fc40007fbe0ff */
[----:B------:R-:W5:Y:S04]  /*0c50*/  @!P1 LDG.E R48, desc[UR8][R32.64] ;  /* 0x0000000820309981 */ /* 0x000f68000c1e1900 */
[----:B------:R1:W5:Y:S01]  /*0c60*/  @!P1 LDG.E R49, desc[UR8][R36.64] ;  /* 0x0000000824319981 */ /* 0x000362000c1e1900 */
[----:B------:R-:W-:Y:S02]  /*0c70*/  @!P0 IADD3 R38, P1, PT, R43, R52, RZ ;  /* 0x000000342b268210 */ /* 0x000fe40007f3e0ff */
[----:B------:R-:W-:Y:S02]  /*0c80*/  CS2R R50, SRZ ;  /* 0x0000000000327805 */ /* 0x000fe4000001ff00 */
[C---:B------:R-:W-:Y:S02]  /*0c90*/  @!P0 IADD3.X R43, PT, PT, R44.reuse, R57, RZ, P5, !PT ;  /* 0x000000392c2b8210 */ /* 0x040fe40002ffe4ff */
[----:B------:R-:W-:-:S02]  /*0ca0*/  @!P0 IADD3.X R39, PT, PT, R44, R53, RZ, P1, !PT ;  /* 0x000000352c278210 */ /* 0x000fc40000ffe4ff */
[----:B------:R-:W-:Y:S01]  /*0cb0*/  @!P2 IADD3 R29, PT, PT, R29, R35, RZ ;  /* 0x000000231d1da210 */ /* 0x000fe20007ffe0ff */
[----:B------:R3:W5:Y:S01]  /*0cc0*/  @!P0 LDG.E R51, desc[UR8][R42.64] ;  /* 0x000000082a338981 */ /* 0x000762000c1e1900 */
[C---:B------:R-:W-:Y:S01]  /*0cd0*/  @!P2 SHF.L.U32 R47, R28.reuse, 0x1, RZ ;  /* 0x000000011c2fa819 */ /* 0x040fe200000006ff */
[----:B-1----:R-:W1:Y:S01]  /*0ce0*/  @!P3 LDC.64 R36, c[0x0][0x3a0] ;  /* 0x0000e800ff24bb82 */ /* 0x002e620000000a00 */
[----:B------:R-:W-:Y:S01]  /*0cf0*/  ISETP.NE.AND P1, PT, RZ, UR11, PT ;  /* 0x0000000bff007c0c */ /* 0x000fe2000bf25270 */
[----:B------:R-:W5:Y:S01]  /*0d00*/  @!P0 LDG.E R50, desc[UR8][R38.64] ;  /* 0x0000000826328981 */ /* 0x000f62000c1e1900 */
[----:B------:R-:W-:Y:S02]  /*0d10*/  @!P2 SHF.L.U64.HI R32, R28, 0x1, R29 ;  /* 0x000000011c20a819 */ /* 0x000fe4000001021d */
[C---:B--2---:R-:W-:Y:S02]  /*0d20*/  @!P2 IADD3 R46, P0, PT, R47.reuse, R30, RZ ;  /* 0x0000001e2f2ea210 */ /* 0x044fe40007f1e0ff */
[----:B0-----:R-:W-:Y:S01]  /*0d30*/  @!P2 IADD3 R44, P5, PT, R47, R60, RZ ;  /* 0x0000003c2f2ca210 */ /* 0x001fe20007fbe0ff */
[----:B---3--:R-:W-:Y:S01]  /*0d40*/  @!P3 IMAD R30, R15, R58, RZ ;  /* 0x0000003a0f1eb224 */ /* 0x008fe200078e02ff */
[C---:B------:R-:W-:Y:S01]  /*0d50*/  @!P2 IADD3.X R47, PT, PT, R32.reuse, R31, RZ, P0, !PT ;  /* 0x0000001f202fa210 */ /* 0x040fe200007fe4ff */
[----:B------:R-:W-:Y:S01]  /*0d60*/  @!P4 IMAD R31, R25, R40, RZ ;  /* 0x00000028191fc224 */ /* 0x000fe200078e02ff */
[----:B------:R-:W0:Y:S01]  /*0d70*/  @!P3 LDC.64 R28, c[0x0][0x398] ;  /* 0x0000e600ff1cbb82 */ /* 0x000e220000000a00 */
[----:B------:R-:W-:Y:S01]  /*0d80*/  @!P3 IMAD R35, R9, R59, R30 ;  /* 0x0000003b0923b224 */ /* 0x000fe200078e021e */
[----:B------:R-:W-:Y:S01]  /*0d90*/  @!P2 IADD3.X R45, PT, PT, R32, R61, RZ, P5, !PT ;  /* 0x0000003d202da210 */ /* 0x000fe20002ffe4ff */
[----:B------:R-:W-:Y:S01]  /*0da0*/  @!P4 IMAD R59, R14, R41, R31 ;  /* 0x000000290e3bc224 */ /* 0x000fe200078e021f */
[----:B------:R-:W-:-:S04]  /*0db0*/  CS2R R52, SRZ ;  /* 0x0000000000347805 */ /* 0x000fc8000001ff00 */
[----:B------:R-:W2:Y:S01]  /*0dc0*/  @!P4 LDC.64 R32, c[0x0][0x3a0] ;  /* 0x0000e800ff20cb82 */ /* 0x000ea20000000a00 */
[----:B------:R-:W-:Y:S01]  /*0dd0*/  @!P3 MOV R42, R84 ;  /* 0x00000054002ab202 */ /* 0x000fe20000000f00 */
[----:B------:R3:W5:Y:S01]  /*0de0*/  @!P2 LDG.E R52, desc[UR8][R44.64] ;  /* 0x000000082c34a981 */ /* 0x000762000c1e1900 */
[----:B------:R-:W-:-:S03]  /*0df0*/  @!P3 MOV R43, R87 ;  /* 0x00000057002bb202 */ /* 0x000fc60000000f00 */
[----:B------:R-:W5:Y:S02]  /*0e00*/  @!P2 LDG.E R53, desc[UR8][R46.64] ;  /* 0x000000082e35a981 */ /* 0x000f64000c1e1900 */
[----:B------:R-:W2:Y:S01]  /*0e10*/  @!P4 LDC.64 R30, c[0x0][0x398] ;  /* 0x0000e600ff1ecb82 */ /* 0x000ea20000000a00 */
[----:B------:R-:W-:-:S07]  /*0e20*/  @!P3 IMAD.WIDE.U32 R42, R9, R58, R42 ;  /* 0x0000003a092ab225 */ /* 0x000fce00078e002a */
[----:B------:R-:W2:Y:S01]  /*0e30*/  @P1 LDC.64 R56, c[0x0][0x3b0] ;  /* 0x0000ec00ff381b82 */ /* 0x000ea20000000a00 */
[----:B---3--:R-:W-:-:S07]  /*0e40*/  @!P4 MOV R44, R84 ;  /* 0x00000054002cc202 */ /* 0x008fce0000000f00 */
[----:B------:R-:W3:Y:S01]  /*0e50*/  LDC.64 R38, c[0x0][0x3a8] ;  /* 0x0000ea00ff267b82 */ /* 0x000ee20000000a00 */
[----:B------:R-:W-:Y:S02]  /*0e60*/  @!P4 MOV R45, R87 ;  /* 0x00000057002dc202 */ /* 0x000fe40000000f00 */
[----:B------:R-:W-:Y:S02]  /*0e70*/  @!P3 IADD3 R35, PT, PT, R43, R35, RZ ;  /* 0x000000232b23b210 */ /* 0x000fe40007ffe0ff */
[----:B------:R-:W-:Y:S01]  /*0e80*/  @!P3 SHF.L.U32 R43, R42, 0x1, RZ ;  /* 0x000000012a2bb819 */ /* 0x000fe200000006ff */
[----:B------:R-:W-:Y:S01]  /*0e90*/  @!P4 IMAD.WIDE.U32 R40, R14, R40, R44 ;  /* 0x000000280e28c225 */ /* 0x000fe200078e002c */
[----:B------:R-:W-:Y:S02]  /*0ea0*/  @!P3 SHF.L.U64.HI R44, R42, 0x1, R35 ;  /* 0x000000012a2cb819 */ /* 0x000fe40000010223 */
[C---:B-1----:R-:W-:Y:S02]  /*0eb0*/  @!P3 IADD3 R36, P0, PT, R43.reuse, R36, RZ ;  /* 0x000000242b24b210 */ /* 0x042fe40007f1e0ff */
[----:B0-----:R-:W-:-:S02]  /*0ec0*/  @!P3 IADD3 R28, P2, PT, R43, R28, RZ ;  /* 0x0000001c2b1cb210 */ /* 0x001fc40007f5e0ff */
[----:B------:R-:W-:Y:S02]  /*0ed0*/  @!P4 IADD3 R41, PT, PT, R41, R59, RZ ;  /* 0x0000003b2929c210 */ /* 0x000fe40007ffe0ff */
[----:B------:R-:W-:Y:S01]  /*0ee0*/  @!P4 SHF.L.U32 R43, R40, 0x1, RZ ;  /* 0x00000001282bc819 */ /* 0x000fe200000006ff */
[----:B------:R-:W-:Y:S01]  /*0ef0*/  IMAD R45, R83, 0x78, R34 ;  /* 0x00000078532d7824 */ /* 0x000fe200078e0222 */
[----:B------:R-:W-:Y:S02]  /*0f00*/  @!P3 IADD3.X R37, PT, PT, R44, R37, RZ, P0, !PT ;  /* 0x000000252c25b210 */ /* 0x000fe400007fe4ff */
[----:B------:R-:W-:Y:S02]  /*0f10*/  @!P4 SHF.L.U64.HI R42, R40, 0x1, R41 ;  /* 0x00000001282ac819 */ /* 0x000fe40000010229 */
[C---:B--2---:R-:W-:Y:S02]  /*0f20*/  @!P4 IADD3 R32, P0, PT, R43.reuse, R32, RZ ;  /* 0x000000202b20c210 */ /* 0x044fe40007f1e0ff */
[----:B------:R-:W-:Y:S01]  /*0f30*/  @!P4 IADD3 R30, P5, PT, R43, R30, RZ ;  /* 0x0000001e2b1ec210 */ /* 0x000fe20007fbe0ff */
[----:B------:R-:W-:Y:S01]  /*0f40*/  @P1 IMAD.WIDE R34, R45, 0x2, R56 ;  /* 0x000000022d221825 */ /* 0x000fe200078e0238 */
[----:B------:R-:W-:-:S02]  /*0f50*/  CS2R R56, SRZ ;  /* 0x0000000000387805 */ /* 0x000fc4000001ff00 */
[----:B------:R-:W-:Y:S02]  /*0f60*/  CS2R R58, SRZ ;  /* 0x00000000003a7805 */ /* 0x000fe4000001ff00 */
[----:B------:R-:W-:Y:S01]  /*0f70*/  @!P3 IADD3.X R29, PT, PT, R44, R29, RZ, P2, !PT ;  /* 0x0000001d2c1db210 */ /* 0x000fe200017fe4ff */
[----:B---3--:R-:W-:Y:S01]  /*0f80*/  IMAD.WIDE R38, R45, 0x2, R38 ;  /* 0x000000022d267825 */ /* 0x008fe200078e0226 */
[C---:B------:R-:W-:Y:S01]  /*0f90*/  @!P4 IADD3.X R33, PT, PT, R42.reuse, R33, RZ, P0, !PT ;  /* 0x000000212a21c210 */ /* 0x040fe200007fe4ff */
[----:B------:R-:W2:Y:S01]  /*0fa0*/  @P1 LDG.E.U16 R40, desc[UR8][R34.64] ;  /* 0x0000000822281981 */ /* 0x000ea2000c1e1500 */
[----:B------:R-:W-:-:S03]  /*0fb0*/  @!P4 IADD3.X R31, PT, PT, R42, R31, RZ, P5, !PT ;  /* 0x0000001f2a1fc210 */ /* 0x000fc60002ffe4ff */
[----:B------:R0:W3:Y:S04]  /*0fc0*/  @P1 LDG.E.U16 R41, desc[UR8][R34.64+0x2] ;  /* 0x0000020822291981 */ /* 0x0000e8000c1e1500 */
[----:B------:R-:W3:Y:S04]  /*0fd0*/  LDG.E.U16 R64, desc[UR8][R38.64] ;  /* 0x0000000826407981 */ /* 0x000ee8000c1e1500 */
[----:B------:R-:W3:Y:S04]  /*0fe0*/  LDG.E.U16 R63, desc[UR8][R38.64+0x2] ;  /* 0x00000208263f7981 */ /* 0x000ee8000c1e1500 */
[----:B------:R-:W3:Y:S04]  /*0ff0*/  @!P3 LDG.E R56, desc[UR8][R36.64] ;  /* 0x000000082438b981 */ /* 0x000ee8000c1e1900 */
[----:B------:R-:W3:Y:S04]  /*1000*/  @!P3 LDG.E R57, desc[UR8][R28.64] ;  /* 0x000000081c39b981 */ /* 0x000ee8000c1e1900 */
[----:B------:R-:W3:Y:S04]  /*1010*/  @!P4 LDG.E R58, desc[UR8][R32.64] ;  /* 0x00000008203ac981 */ /* 0x000ee8000c1e1900 */
[----:B------:R-:W3:Y:S01]  /*1020*/  @!P4 LDG.E R59, desc[UR8][R30.64] ;  /* 0x000000081e3bc981 */ /* 0x000ee2000c1e1900 */
[----:B------:R-:W-:Y:S01]  /*1030*/  MOV R81, 0x3f800000 ;  /* 0x3f80000000517802 */ /* 0x000fe20000000f00 */
[----:B------:R-:W-:Y:S01]  /*1040*/  UISETP.NE.AND UP0, UPT, UR11, URZ, UPT ;  /* 0x000000ff0b00728c */ /* 0x000fe2000bf05270 */
[----:B------:R-:W-:-:S02]  /*1050*/  MOV R62, RZ ;  /* 0x000000ff003e7202 */ /* 0x000fc40000000f00 */
[----:B------:R-:W-:Y:S02]  /*1060*/  PRMT R65, R18, 0x7632, R65 ;  /* 0x0000763212417816 */ /* 0x000fe40000000041 */
[----:B------:R-:W-:Y:S02]  /*1070*/  PRMT R80, R20, 0x7632, R80 ;  /* 0x0000763214507816 */ /* 0x000fe40000000050 */
[----:B------:R-:W-:Y:S02]  /*1080*/  PRMT R66, R22, 0x7632, R66 ;  /* 0x0000763216427816 */ /* 0x000fe40000000042 */
[----:B------:R-:W-:Y:S01]  /*1090*/  PRMT R67, R24, 0x7632, R67 ;  /* 0x0000763218437816 */ /* 0x000fe20000000043 */
[----:B----4-:R-:W-:-:S05]  /*10a0*/  FFMA.FTZ R55, -R54, R54, R55 ;  /* 0x0000003636377223 */ /* 0x010fca0000010137 */
[----:B------:R-:W-:-:S13]  /*10b0*/  FSETP.GTU.FTZ.AND P0, PT, R55, RZ, PT ;  /* 0x000000ff3700720b */ /* 0x000fda0003f1c000 */
[----:B0-----:R-:W0:Y:S01]  /*10c0*/  @P0 LDC R34, c[0x0][0x3c0] ;  /* 0x0000f000ff220b82 */ /* 0x001e220000000800 */
[----:B------:R-:W-:Y:S02]  /*10d0*/  PRMT R68, R26, 0x7632, R68 ;  /* 0x000076321a447816 */ /* 0x000fe40000000044 */
[----:B-----5:R-:W-:Y:S02]  /*10e0*/  PRMT R69, R27, 0x7632, R69 ;  /* 0x000076321b457816 */ /* 0x020fe40000000045 */
[----:B------:R-:W-:Y:S02]  /*10f0*/  PRMT R70, R48, 0x7632, R70 ;  /* 0x0000763230467816 */ /* 0x000fe40000000046 */
[----:B------:R-:W-:Y:S01]  /*1100*/  PRMT R71, R49, 0x7632, R71 ;  /* 0x0000763231477816 */ /* 0x000fe20000000047 */
[----:B0-----:R-:W-:-:S04]  /*1110*/  @P0 FADD.FTZ R34, R55, R34 ;  /* 0x0000002237220221 */ /* 0x001fc80000010000 */
[----:B------:R0:W1:Y:S01]  /*1120*/  @P0 MUFU.RSQ R81, R34 ;  /* 0x0000002200510308 */ /* 0x0000620000001400 */
[----:B------:R-:W-:Y:S02]  /*1130*/  MOV R55, RZ ;  /* 0x000000ff00377202 */ /* 0x000fe40000000f00 */
[----:B------:R-:W-:Y:S02]  /*1140*/  PRMT R72, R50, 0x7632, R72 ;  /* 0x0000763232487816 */ /* 0x000fe40000000048 */
[----:B------:R-:W-:Y:S02]  /*1150*/  PRMT R73, R51, 0x7632, R73 ;  /* 0x0000763233497816 */ /* 0x000fe40000000049 */
[----:B------:R-:W-:Y:S02]  /*1160*/  PRMT R74, R52, 0x7632, R74 ;  /* 0x00007632344a7816 */ /* 0x000fe4000000004a */
[----:B------:R-:W-:Y:S02]  /*1170*/  PRMT R75, R53, 0x7632, R75 ;  /* 0x00007632354b7816 */ /* 0x000fe4000000004b */
[----:B--2---:R-:W-:-:S02]  /*1180*/  @P1 SHF.L.U32 R55, R40, 0x10, RZ ;  /* 0x0000001028371819 */ /* 0x004fc400000006ff */
[----:B---3--:R-:W-:Y:S02]  /*1190*/  @P1 SHF.L.U32 R62, R41, 0x10, RZ ;  /* 0x00000010293e1819 */ /* 0x008fe400000006ff */
[----:B------:R-:W-:Y:S02]  /*11a0*/  SHF.L.U32 R64, R64, 0x10, RZ ;  /* 0x0000001040407819 */ /* 0x000fe400000006ff */
[----:B------:R-:W-:Y:S02]  /*11b0*/  SHF.L.U32 R63, R63, 0x10, RZ ;  /* 0x000000103f3f7819 */ /* 0x000fe400000006ff */
[----:B------:R-:W-:Y:S02]  /*11c0*/  PRMT R76, R56, 0x7632, R76 ;  /* 0x00007632384c7816 */ /* 0x000fe4000000004c */
[----:B------:R-:W-:Y:S02]  /*11d0*/  PRMT R77, R57, 0x7632, R77 ;  /* 0x00007632394d7816 */ /* 0x000fe4000000004d */
[----:B------:R-:W-:-:S02]  /*11e0*/  PRMT R78, R58, 0x7632, R78 ;  /* 0x000076323a4e7816 */ /* 0x000fc4000000004e */
        /* <DEDUP_REMOVED lines=9> */
[----:B------:R-:W-:Y:S01]  /*1280*/  FMUL.FTZ R33, R64, R29 ;  /* 0x0000001d40217220 */ /* 0x000fe20000410000 */
        /* <DEDUP_REMOVED lines=39> */
[C---:B------:R-:W-:Y:S01]  /*1500*/  FADD.FTZ R30, -R54.reuse, R29 ;  /* 0x0000001d361e7221 */ /* 0x040fe20000010100 */
        /* <DEDUP_REMOVED lines=24> */
[C---:B------:R-:W-:Y:S01]  /*1690*/  FADD.FTZ R30, -R54.reuse, R35 ;  /* 0x00000023361e7221 */ /* 0x040fe20000010100 */
        /* <DEDUP_REMOVED lines=72> */
.L_x_204:
[----:B------:R-:W-:Y:S02]  /*1b20*/  SHF.L.U32 R29, R18, 0x10, RZ ;  /* 0x00000010121d7819 */ /* 0x000fe400000006ff */
[----:B------:R-:W-:Y:S02]  /*1b30*/  SHF.L.U32 R31, R65, 0x10, RZ ;  /* 0x00000010411f7819 */ /* 0x000fe400000006ff */
[----:B------:R-:W-:Y:S01]  /*1b40*/  SHF.L.U32 R35, R56, 0x10, RZ ;  /* 0x0000001038237819 */ /* 0x000fe200000006ff */
[----:B------:R-:W-:Y:S01]  /*1b50*/  FADD.FTZ R28, -R54, R29 ;  /* 0x0000001d361c7221 */ /* 0x000fe20000010100 */
[----:B------:R-:W-:Y:S02]  /*1b60*/  SHF.L.U32 R43, R26, 0x10, RZ ;  /* 0x000000101a2b7819 */ /* 0x000fe400000006ff */
[----:B------:R-:W-:Y:S01]  /*1b70*/  SHF.L.U32 R44, R80, 0x10, RZ ;  /* 0x00000010502c7819 */ /* 0x000fe200000006ff */
[----:B------:R-:W-:Y:S01]  /*1b80*/  FMUL.FTZ R29, R28, R81 ;  /* 0x000000511c1d7220 */ /* 0x000fe20000410000 */
[----:B------:R-:W-:Y:S01]  /*1b90*/  FADD.FTZ R28, -R54, R31 ;  /* 0x0000001f361c7221 */ /* 0x000fe20000010100 */
[----:B------:R-:W-:Y:S01]  /*1ba0*/  SHF.L.U32 R31, R76, 0x10, RZ ;  /* 0x000000104c1f7819 */ /* 0x000fe200000006ff */
[----:B------:R-:W-:Y:S01]  /*1bb0*/  FADD.FTZ R30, -R54, R35 ;  /* 0x00000023361e7221 */ /* 0x000fe20000010100 */
[----:B------:R-:W-:Y:S01]  /*1bc0*/  FFMA.FTZ R33, R64, R29, R55 ;  /* 0x0000001d40217223 */ /* 0x000fe20000010037 */
[-C--:B------:R-:W-:Y:S01]  /*1bd0*/  FMUL.FTZ R28, R28, R81.reuse ;  /* 0x000000511c1c7220 */ /* 0x080fe20000410000 */
[----:B------:R-:W-:Y:S01]  /*1be0*/  SHF.L.U32 R46, R57, 0x10, RZ ;  /* 0x00000010392e7819 */ /* 0x000fe200000006ff */
[----:B------:R-:W-:Y:S01]  /*1bf0*/  FADD.FTZ R36, -R54, R31 ;  /* 0x0000001f36247221 */ /* 0x000fe20000010100 */
[----:B------:R-:W-:Y:S01]  /*1c00*/  FMUL.FTZ R32, R33, -1.4426950216293334961 ;  /* 0xbfb8aa3b21207820 */ /* 0x000fe20000410000 */
[-C--:B------:R-:W-:Y:S01]  /*1c10*/  FMUL.FTZ R31, R30, R81.reuse ;  /* 0x000000511e1f7220 */ /* 0x080fe20000410000 */
[C-C-:B------:R-:W-:Y:S01]  /*1c20*/  FFMA.FTZ R34, R63.reuse, R28, R62.reuse ;  /* 0x0000001c3f227223 */ /* 0x140fe2000001003e */
[----:B------:R-:W-:Y:S01]  /*1c30*/  FMUL.FTZ R30, R36, R81 ;  /* 0x00000051241e7220 */ /* 0x000fe20000410000 */
[----:B------:R-:W-:Y:S01]  /*1c40*/  SHF.L.U32 R47, R68, 0x10, RZ ;  /* 0x00000010442f7819 */ /* 0x000fe200000006ff */
[----:B------:R-:W-:Y:S01]  /*1c50*/  FFMA.FTZ R38, R64, R31, R55 ;  /* 0x0000001f40267223 */ /* 0x000fe20000010037 */
[----:B------:R-:W0:Y:S01]  /*1c60*/  MUFU.EX2 R32, R32 ;  /* 0x0000002000207308 */ /* 0x000e220000000800 */
[----:B------:R-:W-:Y:S01]  /*1c70*/  FMUL.FTZ R36, R34, -1.4426950216293334961 ;  /* 0xbfb8aa3b22247820 */ /* 0x000fe20000410000 */
[----:B------:R-:W-:Y:S01]  /*1c80*/  FFMA.FTZ R61, R63, R30, R62 ;  /* 0x0000001e3f3d7223 */ /* 0x000fe2000001003e */
[----:B------:R-:W-:Y:S01]  /*1c90*/  FMUL.FTZ R39, R38, -1.4426950216293334961 ;  /* 0xbfb8aa3b26277820 */ /* 0x000fe20000410000 */
[----:B------:R-:W-:-:S02]  /*1ca0*/  SHF.L.U32 R89, R70, 0x10, RZ ;  /* 0x0000001046597819 */ /* 0x000fc400000006ff */
[----:B------:R-:W-:Y:S01]  /*1cb0*/  FMUL.FTZ R42, R61, -1.4426950216293334961 ;  /* 0xbfb8aa3b3d2a7820 */ /* 0x000fe20000410000 */
[----:B------:R-:W1:Y:S01]  /*1cc0*/  MUFU.EX2 R36, R36 ;  /* 0x0000002400247308 */ /* 0x000e620000000800 */
[----:B------:R-:W-:Y:S02]  /*1cd0*/  SHF.L.U32 R92, R69, 0x10, RZ ;  /* 0x00000010455c7819 */ /* 0x000fe400000006ff */
[----:B------:R-:W-:Y:S01]  /*1ce0*/  SHF.L.U32 R95, R75, 0x10, RZ ;  /* 0x000000104b5f7819 */ /* 0x000fe200000006ff */
[----:B------:R-:W2:Y:S01]  /*1cf0*/  MUFU.EX2 R39, R39 ;  /* 0x0000002700277308 */ /* 0x000ea20000000800 */
[----:B0-----:R-:W-:Y:S01]  /*1d00*/  FADD.FTZ R35, R32, 1 ;  /* 0x3f80000020237421 */ /* 0x001fe20000010000 */
[----:B------:R-:W-:Y:S02]  /*1d10*/  FADD.FTZ R32, -R54, R43 ;  /* 0x0000002b36207221 */ /* 0x000fe40000010100 */
[----:B------:R-:W0:Y:S02]  /*1d20*/  MUFU.EX2 R42, R42 ;  /* 0x0000002a002a7308 */ /* 0x000e240000000800 */
[----:B------:R-:W-:-:S02]  /*1d30*/  FMUL.FTZ R32, R32, R81 ;  /* 0x0000005120207220 */ /* 0x000fc40000410000 */
[----:B------:R-:W3:Y:S01]  /*1d40*/  MUFU.RCP R35, R35 ;  /* 0x0000002300237308 */ /* 0x000ee20000001000 */
[----:B-1----:R-:W-:Y:S01]  /*1d50*/  FADD.FTZ R37, R36, 1 ;  /* 0x3f80000024257421 */ /* 0x002fe20000010000 */
[----:B--2---:R-:W-:Y:S01]  /*1d60*/  FADD.FTZ R40, R39, 1 ;  /* 0x3f80000027287421 */ /* 0x004fe20000010000 */
[----:B------:R-:W-:-:S05]  /*1d70*/  FFMA.FTZ R39, R64, R32, R55 ;  /* 0x0000002040277223 */ /* 0x000fca0000010037 */
[----:B------:R-:W1:Y:S01]  /*1d80*/  MUFU.RCP R37, R37 ;  /* 0x0000002500257308 */ /* 0x000e620000001000 */
[----:B------:R-:W-:Y:S01]  /*1d90*/  FMUL.FTZ R45, R39, -1.4426950216293334961 ;  /* 0xbfb8aa3b272d7820 */ /* 0x000fe20000410000 */
[----:B0-----:R-:W-:Y:S01]  /*1da0*/  FADD.FTZ R43, R42, 1 ;  /* 0x3f8000002a2b7421 */ /* 0x001fe20000010000 */
[----:B------:R-:W-:-:S05]  /*1db0*/  SHF.L.U32 R42, R20, 0x10, RZ ;  /* 0x00000010142a7819 */ /* 0x000fca00000006ff */
[----:B------:R1:W0:Y:S01]  /*1dc0*/  MUFU.RCP R41, R40 ;  /* 0x0000002800297308 */ /* 0x0002220000001000 */
[----:B---3--:R-:W-:Y:S01]  /*1dd0*/  FADD.FTZ R36, -R35, 1 ;  /* 0x3f80000023247421 */ /* 0x008fe20000010100 */
[----:B------:R-:W-:-:S03]  /*1de0*/  FMUL.FTZ R42, R42, R35 ;  /* 0x000000232a2a7220 */ /* 0x000fc60000410000 */
[----:B------:R-:W-:-:S03]  /*1df0*/  FFMA.FTZ R35, R33, R36, 1 ;  /* 0x3f80000021237423 */ /* 0x000fc60000010024 */
[----:B------:R-:W2:Y:S01]  /*1e00*/  MUFU.EX2 R45, R45 ;  /* 0x0000002d002d7308 */ /* 0x000ea20000000800 */
[----:B-1----:R-:W-:Y:S01]  /*1e10*/  FMUL.FTZ R40, R44, R37 ;  /* 0x000000252c287220 */ /* 0x002fe20000410000 */
[----:B------:R-:W-:Y:S02]  /*1e20*/  FADD.FTZ R37, -R37, 1 ;  /* 0x3f80000025257421 */ /* 0x000fe40000010100 */
[----:B------:R-:W1:Y:S01]  /*1e30*/  MUFU.RCP R43, R43 ;  /* 0x0000002b002b7308 */ /* 0x000e620000001000 */
[----:B------:R-:W-:Y:S01]  /*1e40*/  FMUL.FTZ R42, R42, R35 ;  /* 0x000000232a2a7220 */ /* 0x000fe20000410000 */
[----:B------:R-:W-:Y:S01]  /*1e50*/  FFMA.FTZ R37, R34, R37, 1 ;  /* 0x3f80000022257423 */ /* 0x000fe20000010025 */
[----:B0-----:R-:W-:Y:S01]  /*1e60*/  FMUL.FTZ R44, R46, R41 ;  /* 0x000000292e2c7220 */ /* 0x001fe20000410000 */
[----:B------:R-:W-:Y:S02]  /*1e70*/  FADD.FTZ R41, -R41, 1 ;  /* 0x3f80000029297421 */ /* 0x000fe40000010100 */
[----:B------:R-:W-:Y:S01]  /*1e80*/  FMUL.FTZ R40, R40, R37 ;  /* 0x0000002528287220 */ /* 0x000fe20000410000 */
[----:B--2---:R-:W-:Y:S01]  /*1e90*/  FADD.FTZ R36, R45, 1 ;  /* 0x3f8000002d247421 */ /* 0x004fe20000010000 */
[----:B------:R-:W-:Y:S01]  /*1ea0*/  FFMA.FTZ R41, R38, R41, 1 ;  /* 0x3f80000026297423 */ /* 0x000fe20000010029 */
[----:B------:R-:W-:Y:S01]  /*1eb0*/  FADD.FTZ R38, -R54, R47 ;  /* 0x0000002f36267221 */ /* 0x000fe20000010100 */
[----:B------:R-:W-:Y:S01]  /*1ec0*/  SHF.L.U32 R47, R48, 0x10, RZ ;  /* 0x00000010302f7819 */ /* 0x000fe200000006ff */
[----:B------:R-:W0:Y:S01]  /*1ed0*/  MUFU.RCP R46, R36 ;  /* 0x00000024002e7308 */ /* 0x000e220000001000 */
[----:B------:R-:W-:Y:S01]  /*1ee0*/  FMUL.FTZ R44, R44, R41 ;  /* 0x000000292c2c7220 */ /* 0x000fe20000410000 */
[----:B------:R-:W-:Y:S01]  /*1ef0*/  FMUL.FTZ R33, R38, R81 ;  /* 0x0000005126217220 */ /* 0x000fe20000410000 */
[----:B------:R-:W-:Y:S01]  /*1f00*/  SHF.L.U32 R41, R50, 0x10, RZ ;  /* 0x0000001032297819 */ /* 0x000fe200000006ff */
[----:B-1----:R-:W-:Y:S01]  /*1f10*/  FADD.FTZ R34, -R43, 1 ;  /* 0x3f8000002b227421 */ /* 0x002fe20000010100 */
[C---:B------:R-:W-:Y:S01]  /*1f20*/  FADD.FTZ R38, -R54.reuse, R89 ;  /* 0x0000005936267221 */ /* 0x040fe20000010100 */
[--C-:B------:R-:W-:Y:S01]  /*1f30*/  FFMA.FTZ R45, R63, R33, R62.reuse ;  /* 0x000000213f2d7223 */ /* 0x100fe2000001003e */
[----:B------:R-:W-:Y:S01]  /*1f40*/  SHF.L.U32 R89, R27, 0x10, RZ ;  /* 0x000000101b597819 */ /* 0x000fe200000006ff */
[----:B------:R-:W-:Y:S01]  /*1f50*/  FFMA.FTZ R61, R61, R34, 1 ;  /* 0x3f8000003d3d7423 */ /* 0x000fe20000010022 */
[----:B------:R-:W-:Y:S01]  /*1f60*/  FADD.FTZ R34, -R54, R47 ;  /* 0x0000002f36227221 */ /* 0x000fe20000010100 */
[----:B------:R-:W-:Y:S01]  /*1f70*/  FMUL.FTZ R47, R45, -1.4426950216293334961 ;  /* 0xbfb8aa3b2d2f7820 */ /* 0x000fe20000410000 */
[-C--:B------:R-:W-:Y:S01]  /*1f80*/  FMUL.FTZ R35, R38, R81.reuse ;  /* 0x0000005126237220 */ /* 0x080fe20000410000 */
[----:B------:R-:W-:Y:S01]  /*1f90*/  SHF.L.U32 R38, R77, 0x10, RZ ;  /* 0x000000104d267819 */ /* 0x000fe200000006ff */
[----:B------:R-:W-:Y:S01]  /*1fa0*/  FMUL.FTZ R34, R34, R81 ;  /* 0x0000005122227220 */ /* 0x000fe20000410000 */
[C---:B------:R-:W-:Y:S01]  /*1fb0*/  FMUL.FTZ R93, R64.reuse, R44 ;  /* 0x0000002c405d7220 */ /* 0x040fe20000410000 */
[----:B------:R-:W-:Y:S01]  /*1fc0*/  FFMA.FTZ R88, R63, R35, R62 ;  /* 0x000000233f587223 */ /* 0x000fe2000001003e */
[----:B------:R-:W1:Y:S01]  /*1fd0*/  MUFU.EX2 R47, R47 ;  /* 0x0000002f002f7308 */ /* 0x000e620000000800 */
[----:B------:R-:W-:Y:S01]  /*1fe0*/  FFMA.FTZ R82, R64, R34, R55 ;  /* 0x0000002240527223 */ /* 0x000fe20000010037 */
[----:B0-----:R-:W-:Y:S01]  /*1ff0*/  FADD.FTZ R36, -R46, 1 ;  /* 0x3f8000002e247421 */ /* 0x001fe20000010100 */
[----:B------:R-:W-:Y:S01]  /*2000*/  FMUL.FTZ R38, R38, R43 ;  /* 0x0000002b26267220 */ /* 0x000fe20000410000 */
[----:B------:R-:W-:Y:S01]  /*2010*/  FMUL.FTZ R43, R88, -1.4426950216293334961 ;  /* 0xbfb8aa3b582b7820 */ /* 0x000fe20000410000 */
[----:B------:R-:W-:Y:S01]  /*2020*/  FMUL.FTZ R37, R82, -1.4426950216293334961 ;  /* 0xbfb8aa3b52257820 */ /* 0x000fe20000410000 */
[----:B------:R-:W-:Y:S01]  /*2030*/  FFMA.FTZ R39, R39, R36, 1 ;  /* 0x3f80000027277423 */ /* 0x000fe20000010024 */
[----:B------:R-:W-:Y:S01]  /*2040*/  FADD.FTZ R36, -R54, R41 ;  /* 0x0000002936247221 */ /* 0x000fe20000010100 */
[----:B------:R-:W-:Y:S01]  /*2050*/  FMUL.FTZ R46, R89, R46 ;  /* 0x0000002e592e7220 */ /* 0x000fe20000410000 */
[----:B------:R-:W-:Y:S01]  /*2060*/  FMUL.FTZ R61, R38, R61 ;  /* 0x0000003d263d7220 */ /* 0x000fe20000410000 */
[----:B------:R-:W0:Y:S01]  /*2070*/  MUFU.EX2 R43, R43 ;  /* 0x0000002b002b7308 */ /* 0x000e220000000800 */
[----:B------:R-:W-:-:S03]  /*2080*/  FMUL.FTZ R36, R36, R81 ;  /* 0x0000005124247220 */ /* 0x000fc60000410000 */
[----:B------:R-:W2:Y:S01]  /*2090*/  MUFU.EX2 R37, R37 ;  /* 0x0000002500257308 */ /* 0x000ea20000000800 */
[----:B------:R-:W-:Y:S01]  /*20a0*/  FFMA.FTZ R90, R64, R36, R55 ;  /* 0x00000024405a7223 */ /* 0x000fe20000010037 */
[----:B-1----:R-:W-:-:S03]  /*20b0*/  FADD.FTZ R47, R47, 1 ;  /* 0x3f8000002f2f7421 */ /* 0x002fc60000010000 */
[----:B------:R-:W-:-:S03]  /*20c0*/  FMUL.FTZ R91, R90, -1.4426950216293334961 ;  /* 0xbfb8aa3b5a5b7820 */ /* 0x000fc60000410000 */
[----:B------:R-:W1:Y:S01]  /*20d0*/  MUFU.RCP R47, R47 ;  /* 0x0000002f002f7308 */ /* 0x000e620000001000 */
[----:B0-----:R-:W-:Y:S01]  /*20e0*/  FADD.FTZ R89, R43, 1 ;  /* 0x3f8000002b597421 */ /* 0x001fe20000010000 */
[----:B--2---:R-:W-:-:S06]  /*20f0*/  FADD.FTZ R41, R37, 1 ;  /* 0x3f80000025297421 */ /* 0x004fcc0000010000 */
[----:B------:R-:W0:Y:S04]  /*2100*/  MUFU.EX2 R91, R91 ;  /* 0x0000005b005b7308 */ /* 0x000e280000000800 */
[----:B------:R-:W2:Y:S01]  /*2110*/  MUFU.RCP R41, R41 ;  /* 0x0000002900297308 */ /* 0x000ea20000001000 */
[----:B-1----:R-:W-:Y:S01]  /*2120*/  FADD.FTZ R60, -R47, 1 ;  /* 0x3f8000002f3c7421 */ /* 0x002fe20000010100 */
[----:B------:R-:W-:Y:S01]  /*2130*/  FMUL.FTZ R37, R92, R47 ;  /* 0x0000002f5c257220 */ /* 0x000fe20000410000 */
[----:B------:R-:W-:-:S05]  /*2140*/  FMUL.FTZ R47, R46, R39 ;  /* 0x000000272e2f7220 */ /* 0x000fca0000410000 */
[----:B------:R-:W1:Y:S01]  /*2150*/  MUFU.RCP R89, R89 ;  /* 0x0000005900597308 */ /* 0x000e620000001000 */
[----:B0-----:R-:W-:Y:S01]  /*2160*/  FADD.FTZ R91, R91, 1 ;  /* 0x3f8000005b5b7421 */ /* 0x001fe20000010000 */
[----:B------:R-:W-:Y:S01]  /*2170*/  FFMA.FTZ R60, R45, R60, 1 ;  /* 0x3f8000002d3c7423 */ /* 0x000fe2000001003c */
[----:B------:R-:W-:-:S03]  /*2180*/  SHF.L.U32 R92, R49, 0x10, RZ ;  /* 0x00000010315c7819 */ /* 0x000fc600000006ff */
[----:B------:R-:W-:Y:S01]  /*2190*/  FMUL.FTZ R46, R37, R60 ;  /* 0x0000003c252e7220 */ /* 0x000fe20000410000 */
[----:B------:R-:W-:Y:S01]  /*21a0*/  SHF.L.U32 R37, R72, 0x10, RZ ;  /* 0x0000001048257819 */ /* 0x000fe200000006ff */
[----:B------:R-:W0:Y:S01]  /*21b0*/  MUFU.RCP R91, R91 ;  /* 0x0000005b005b7308 */ /* 0x000e220000001000 */
[----:B--2---:R-:W-:Y:S01]  /*21c0*/  FADD.FTZ R43, -R41, 1 ;  /* 0x3f800000292b7421 */ /* 0x004fe20000010100 */
[----:B------:R-:W-:Y:S02]  /*21d0*/  SHF.L.U32 R60, R71, 0x10, RZ ;  /* 0x00000010473c7819 */ /* 0x000fe400000006ff */
[----:B------:R-:W-:Y:S01]  /*21e0*/  FADD.FTZ R38, -R54, R37 ;  /* 0x0000002536267221 */ /* 0x000fe20000010100 */
[----:B------:R-:W-:Y:S01]  /*21f0*/  FFMA.FTZ R82, R82, R43, 1 ;  /* 0x3f80000052527423 */ /* 0x000fe2000001002b */
[----:B------:R-:W-:Y:S02]  /*2200*/  FMUL.FTZ R43, R92, R41 ;  /* 0x000000295c2b7220 */ /* 0x000fe40000410000 */
[----:B------:R-:W-:Y:S01]  /*2210*/  FMUL.FTZ R41, R38, R81 ;  /* 0x0000005126297220 */ /* 0x000fe20000410000 */
[----:B-1----:R-:W-:Y:S01]  /*2220*/  FADD.FTZ R37, -R89, 1 ;  /* 0x3f80000059257421 */ /* 0x002fe20000010100 */
[----:B------:R-:W-:-:S02]  /*2230*/  FMUL.FTZ R43, R43, R82 ;  /* 0x000000522b2b7220 */ /* 0x000fc40000410000 */
[----:B------:R-:W-:Y:S01]  /*2240*/  FFMA.FTZ R38, R63, R41, R62 ;  /* 0x000000293f267223 */ /* 0x000fe2000001003e */
[----:B------:R-:W-:Y:S01]  /*2250*/  SHF.L.U32 R82, R51, 0x10, RZ ;  /* 0x0000001033527819 */ /* 0x000fe200000006ff */
[----:B------:R-:W-:Y:S01]  /*2260*/  FFMA.FTZ R37, R88, R37, 1 ;  /* 0x3f80000058257423 */ /* 0x000fe20000010025 */
[----:B------:R-:W-:Y:S01]  /*2270*/  FMUL.FTZ R60, R60, R89 ;  /* 0x000000593c3c7220 */ /* 0x000fe20000410000 */
[----:B------:R-:W-:Y:S01]  /*2280*/  FMUL.FTZ R45, R38, -1.4426950216293334961 ;  /* 0xbfb8aa3b262d7820 */ /* 0x000fe20000410000 */
[----:B0-----:R-:W-:Y:S01]  /*2290*/  FADD.FTZ R39, -R91, 1 ;  /* 0x3f8000005b277421 */ /* 0x001fe20000010100 */
[----:B------:R-:W-:Y:S01]  /*22a0*/  FMUL.FTZ R91, R82, R91 ;  /* 0x0000005b525b7220 */ /* 0x000fe20000410000 */
[----:B------:R-:W-:Y:S02]  /*22b0*/  FMUL.FTZ R60, R60, R37 ;  /* 0x000000253c3c7220 */ /* 0x000fe40000410000 */
[----:B------:R-:W-:Y:S01]  /*22c0*/  FFMA.FTZ R90, R90, R39, 1 ;  /* 0x3f8000005a5a7423 */ /* 0x000fe20000010027 */
[----:B------:R-:W-:Y:S01]  /*22d0*/  SHF.L.U32 R39, R22, 0x10, RZ ;  /* 0x0000001016277819 */ /* 0x000fe200000006ff */
[----:B------:R-:W0:Y:S02]  /*22e0*/  MUFU.EX2 R45, R45 ;  /* 0x0000002d002d7308 */ /* 0x000e240000000800 */
[----:B------:R-:W-:Y:S01]  /*22f0*/  FMUL.FTZ R37, R91, R90 ;  /* 0x0000005a5b257220 */ /* 0x000fe20000410000 */
[----:B------:R-:W-:Y:S01]  /*2300*/  SHF.L.U32 R91, R73, 0x10, RZ ;  /* 0x00000010495b7819 */ /* 0x000fe200000006ff */
[----:B------:R-:W-:-:S04]  /*2310*/  FADD.FTZ R88, -R54, R39 ;  /* 0x0000002736587221 */ /* 0x000fc80000010100 */
[----:B------:R-:W-:-:S04]  /*2320*/  FMUL.FTZ R39, R88, R81 ;  /* 0x0000005158277220 */ /* 0x000fc80000410000 */
[----:B------:R-:W-:Y:S01]  /*2330*/  FFMA.FTZ R88, R64, R39, R55 ;  /* 0x0000002740587223 */ /* 0x000fe20000010037 */
[----:B0-----:R-:W-:-:S03]  /*2340*/  FADD.FTZ R82, R45, 1 ;  /* 0x3f8000002d527421 */ /* 0x001fc60000010000 */
[----:B------:R-:W-:-:S03]  /*2350*/  FMUL.FTZ R89, R88, -1.4426950216293334961 ;  /* 0xbfb8aa3b58597820 */ /* 0x000fc60000410000 */
        /* <DEDUP_REMOVED lines=10> */
[----:B------:R-:W-:Y:S01]  /*2400*/  FADD.FTZ R82, RZ, R82 ;  /* 0x00000052ff527221 */ /* 0x000fe20000010000 */
[----:B------:R-:W-:-:S04]  /*2410*/  FMUL.FTZ R45, R63, R40 ;  /* 0x000000283f2d7220 */ /* 0x000fc80000410000 */
[----:B------:R-:W-:Y:S01]  /*2420*/  FFMA.FTZ R90, R28, R45, R89 ;  /* 0x0000002d1c5a7223 */ /* 0x000fe20000010059 */
[----:B------:R-:W-:Y:S01]  /*2430*/  FADD.FTZ R91, R45, R82 ;  /* 0x000000522d5b7221 */ /* 0x000fe20000010000 */
[----:B------:R-:W-:Y:S02]  /*2440*/  SHF.L.U32 R45, R24, 0x10, RZ ;  /* 0x00000010182d7819 */ /* 0x000fe400000006ff */
[----:B------:R-:W-:Y:S01]  /*2450*/  FFMA.FTZ R90, R31, R93, R90 ;  /* 0x0000005d1f5a7223 */ /* 0x000fe2000001005a */
[----:B0-----:R-:W-:Y:S02]  /*2460*/  FADD.FTZ R89, -R92, 1 ;  /* 0x3f8000005c597421 */ /* 0x001fe40000010100 */
[----:B------:R-:W-:Y:S02]  /*2470*/  FMUL.FTZ R45, R45, R92 ;  /* 0x0000005c2d2d7220 */ /* 0x000fe40000410000 */
[----:B------:R-:W-:Y:S01]  /*2480*/  FFMA.FTZ R88, R88, R89, 1 ;  /* 0x3f80000058587423 */ /* 0x000fe20000010059 */
[----:B------:R-:W-:-:S03]  /*2490*/  SHF.L.U32 R89, R66, 0x10, RZ ;  /* 0x0000001042597819 */ /* 0x000fc600000006ff */
[----:B------:R-:W-:Y:S01]  /*24a0*/  FMUL.FTZ R45, R45, R88 ;  /* 0x000000582d2d7220 */ /* 0x000fe20000410000 */
[----:B------:R-:W-:Y:S01]  /*24b0*/  FFMA.FTZ R88, R29, R42, RZ ;  /* 0x0000002a1d587223 */ /* 0x000fe200000100ff */
[----:B------:R-:W-:Y:S01]  /*24c0*/  FADD.FTZ R29, RZ, R42 ;  /* 0x0000002aff1d7221 */ /* 0x000fe20000010000 */
[----:B------:R-:W-:Y:S02]  /*24d0*/  FADD.FTZ R42, -R54, R89 ;  /* 0x00000059362a7221 */ /* 0x000fe40000010100 */
[----:B------:R-:W-:Y:S01]  /*24e0*/  FFMA.FTZ R89, R31, R44, R88 ;  /* 0x0000002c1f597223 */ /* 0x000fe20000010058 */
[----:B------:R-:W-:Y:S01]  /*24f0*/  FADD.FTZ R82, R29, R44 ;  /* 0x0000002c1d527221 */ /* 0x000fe20000010000 */
[----:B------:R-:W-:Y:S01]  /*2500*/  FMUL.FTZ R29, R42, R81 ;  /* 0x000000512a1d7220 */ /* 0x000fe20000410000 */
[----:B------:R-:W-:Y:S01]  /*2510*/  FADD.FTZ R44, R91, R93 ;  /* 0x0000005d5b2c7221 */ /* 0x000fe20000010000 */
[----:B------:R-:W-:Y:S01]  /*2520*/  SHF.L.U32 R91, R67, 0x10, RZ ;  /* 0x00000010435b7819 */ /* 0x000fe200000006ff */
[----:B------:R-:W-:Y:S01]  /*2530*/  FFMA.FTZ R89, R32, R47, R89 ;  /* 0x0000002f20597223 */ /* 0x000fe20000010059 */
[----:B------:R-:W-:Y:S01]  /*2540*/  FFMA.FTZ R31, R63, R29, R62 ;  /* 0x0000001d3f1f7223 */ /* 0x000fe2000001003e */
[----:B------:R-:W-:-:S02]  /*2550*/  FADD.FTZ R82, R82, R47 ;  /* 0x0000002f52527221 */ /* 0x000fc40000010000 */
[----:B------:R-:W-:Y:S01]  /*2560*/  FFMA.FTZ R89, R34, R43, R89 ;  /* 0x0000002b22597223 */ /* 0x000fe20000010059 */
[----:B------:R-:W-:Y:S01]  /*2570*/  FMUL.FTZ R88, R31, -1.4426950216293334961 ;  /* 0xbfb8aa3b1f587820 */ /* 0x000fe20000410000 */
[----:B------:R-:W-:-:S04]  /*2580*/  FADD.FTZ R82, R82, R43 ;  /* 0x0000002b52527221 */ /* 0x000fc80000010000 */
[----:B------:R-:W-:Y:S01]  /*2590*/  FADD.FTZ R82, R82, R37 ;  /* 0x0000002552527221 */ /* 0x000fe20000010000 */
[----:B------:R-:W0:Y:S03]  /*25a0*/  MUFU.EX2 R88, R88 ;  /* 0x0000005800587308 */ /* 0x000e260000000800 */
[----:B------:R-:W-:Y:S01]  /*25b0*/  FADD.FTZ R82, R82, R45 ;  /* 0x0000002d52527221 */ /* 0x000fe20000010000 */
[----:B0-----:R-:W-:-:S06]  /*25c0*/  FADD.FTZ R92, R88, 1 ;  /* 0x3f800000585c7421 */ /* 0x001fcc0000010000 */
[----:B------:R-:W0:Y:S02]  /*25d0*/  MUFU.RCP R92, R92 ;  /* 0x0000005c005c7308 */ /* 0x000e240000001000 */
[----:B0-----:R-:W-:Y:S01]  /*25e0*/  FADD.FTZ R94, -R92, 1 ;  /* 0x3f8000005c5e7421 */ /* 0x001fe20000010100 */
[----:B------:R-:W-:Y:S01]  /*25f0*/  FMUL.FTZ R42, R91, R92 ;  /* 0x0000005c5b2a7220 */ /* 0x000fe20000410000 */
[----:B------:R-:W-:Y:S02]  /*2600*/  SHF.L.U32 R91, R52, 0x10, RZ ;  /* 0x00000010345b7819 */ /* 0x000fe400000006ff */
[----:B------:R-:W-:-:S04]  /*2610*/  FFMA.FTZ R31, R31, R94, 1 ;  /* 0x3f8000001f1f7423 */ /* 0x000fc8000001005e */
[----:B------:R-:W-:Y:S01]  /*2620*/  FMUL.FTZ R42, R42, R31 ;  /* 0x0000001f2a2a7220 */ /* 0x000fe20000410000 */
[----:B------:R-:W-:Y:S01]  /*2630*/  FFMA.FTZ R31, R28, R40, RZ ;  /* 0x000000281c1f7223 */ /* 0x000fe200000100ff */
[----:B------:R-:W-:Y:S01]  /*2640*/  FADD.FTZ R40, RZ, R40 ;  /* 0x00000028ff287221 */ /* 0x000fe20000010000 */
[----:B------:R-:W-:-:S03]  /*2650*/  FADD.FTZ R28, -R54, R91 ;  /* 0x0000005b361c7221 */ /* 0x000fc60000010100 */
[----:B------:R-:W-:Y:S01]  /*2660*/  FADD.FTZ R91, R40, R61 ;  /* 0x0000003d285b7221 */ /* 0x000fe20000010000 */
[-C--:B------:R-:W-:Y:S01]  /*2670*/  FFMA.FTZ R40, R30, R61.reuse, R31 ;  /* 0x0000003d1e287223 */ /* 0x080fe2000001001f */
[----:B------:R-:W-:Y:S01]  /*2680*/  FMUL.FTZ R61, R63, R61 ;  /* 0x0000003d3f3d7220 */ /* 0x000fe20000410000 */
[----:B------:R-:W-:Y:S01]  /*2690*/  FMUL.FTZ R28, R28, R81 ;  /* 0x000000511c1c7220 */ /* 0x000fe20000410000 */
[----:B------:R-:W-:Y:S01]  /*26a0*/  SHF.L.U32 R31, R53, 0x10, RZ ;  /* 0x00000010351f7819 */ /* 0x000fe200000006ff */
[----:B------:R-:W-:Y:S01]  /*26b0*/  FADD.FTZ R91, R91, R46 ;  /* 0x0000002e5b5b7221 */ /* 0x000fe20000010000 */
[----:B------:R-:W-:Y:S01]  /*26c0*/  FFMA.FTZ R93, R30, R61, R90 ;  /* 0x0000003d1e5d7223 */ /* 0x000fe2000001005a */
[----:B------:R-:W-:Y:S01]  /*26d0*/  FFMA.FTZ R30, R64, R28, R55 ;  /* 0x0000001c401e7223 */ /* 0x000fe20000010037 */
[----:B------:R-:W-:Y:S01]  /*26e0*/  FADD.FTZ R44, R61, R44 ;  /* 0x0000002c3d2c7221 */ /* 0x000fe20000010000 */
[----:B------:R-:W-:Y:S02]  /*26f0*/  FADD.FTZ R91, R91, R60 ;  /* 0x0000003c5b5b7221 */ /* 0x000fe40000010000 */
[----:B------:R-:W-:-:S02]  /*2700*/  FMUL.FTZ R88, R30, -1.4426950216293334961 ;  /* 0xbfb8aa3b1e587820 */ /* 0x000fc40000410000 */
[----:B------:R-:W-:-:S04]  /*2710*/  FADD.FTZ R91, R91, R38 ;  /* 0x000000265b5b7221 */ /* 0x000fc80000010000 */
[----:B------:R-:W0:Y:S01]  /*2720*/  MUFU.EX2 R88, R88 ;  /* 0x0000005800587308 */ /* 0x000e220000000800 */
[----:B------:R-:W-:Y:S01]  /*2730*/  FADD.FTZ R91, R91, R42 ;  /* 0x0000002a5b5b7221 */ /* 0x000fe20000010000 */
[----:B0-----:R-:W-:Y:S01]  /*2740*/  FADD.FTZ R90, R88, 1 ;  /* 0x3f800000585a7421 */ /* 0x001fe20000010000 */
[----:B------:R-:W-:-:S04]  /*2750*/  FMUL.FTZ R88, R64, R47 ;  /* 0x0000002f40587220 */ /* 0x000fc80000410000 */
[----:B------:R-:W-:Y:S01]  /*2760*/  FFMA.FTZ R93, R32, R88, R93 ;  /* 0x00000058205d7223 */ /* 0x000fe2000001005d */
[----:B------:R-:W0:Y:S01]  /*2770*/  MUFU.RCP R90, R90 ;  /* 0x0000005a005a7308 */ /* 0x000e220000001000 */
[----:B------:R-:W-:Y:S01]  /*2780*/  FADD.FTZ R47, R44, R88 ;  /* 0x000000582c2f7221 */ /* 0x000fe20000010000 */
[----:B0-----:R-:W-:Y:S01]  /*2790*/  FADD.FTZ R61, -R90, 1 ;  /* 0x3f8000005a3d7421 */ /* 0x001fe20000010100 */
[----:B------:R-:W-:-:S03]  /*27a0*/  FMUL.FTZ R31, R31, R90 ;  /* 0x0000005a1f1f7220 */ /* 0x000fc60000410000 */
[----:B------:R-:W-:Y:S01]  /*27b0*/  FFMA.FTZ R30, R30, R61, 1 ;  /* 0x3f8000001e1e7423 */ /* 0x000fe2000001003d */
[----:B------:R-:W-:-:S03]  /*27c0*/  SHF.L.U32 R61, R74, 0x10, RZ ;  /* 0x000000104a3d7819 */ /* 0x000fc600000006ff */
[----:B------:R-:W-:Y:S02]  /*27d0*/  FMUL.FTZ R31, R31, R30 ;  /* 0x0000001e1f1f7220 */ /* 0x000fe40000410000 */
[----:B------:R-:W-:Y:S02]  /*27e0*/  FADD.FTZ R30, -R54, R61 ;  /* 0x0000003d361e7221 */ /* 0x000fe40000010100 */
[----:B------:R-:W-:Y:S02]  /*27f0*/  FADD.FTZ R82, R82, R31 ;  /* 0x0000001f52527221 */ /* 0x000fe40000010000 */
        /* <DEDUP_REMOVED lines=10> */
[----:B------:R-:W-:Y:S01]  /*28a0*/  SHF.L.U32 R95, R58, 0x10, RZ ;  /* 0x000000103a5f7819 */ /* 0x000fe200000006ff */
[-C--:B------:R-:W-:Y:S01]  /*28b0*/  FFMA.FTZ R44, R33, R46.reuse, R40 ;  /* 0x0000002e212c7223 */ /* 0x080fe20000010028 */
[----:B------:R-:W-:Y:S01]  /*28c0*/  FMUL.FTZ R46, R63, R46 ;  /* 0x0000002e3f2e7220 */ /* 0x000fe20000410000 */
[----:B------:R-:W-:Y:S02]  /*28d0*/  FADD.FTZ R91, R91, R32 ;  /* 0x000000205b5b7221 */ /* 0x000fe40000010000 */
[----:B------:R-:W-:Y:S01]  /*28e0*/  FADD.FTZ R88, -R54, R95 ;  /* 0x0000005f36587221 */ /* 0x000fe20000010100 */
[----:B------:R-:W-:Y:S01]  /*28f0*/  FFMA.FTZ R93, R33, R46, R93 ;  /* 0x0000002e215d7223 */ /* 0x000fe2000001005d */
[----:B------:R-:W-:Y:S01]  /*2900*/  SHF.L.U32 R95, R59, 0x10, RZ ;  /* 0x000000103b5f7819 */ /* 0x000fe200000006ff */
[----:B------:R-:W-:Y:S01]  /*2910*/  FADD.FTZ R47, R46, R47 ;  /* 0x0000002f2e2f7221 */ /* 0x000fe20000010000 */
[----:B------:R-:W-:-:S04]  /*2920*/  FMUL.FTZ R40, R88, R81 ;  /* 0x0000005158287220 */ /* 0x000fc80000410000 */
[----:B------:R-:W-:-:S04]  /*2930*/  FFMA.FTZ R33, R64, R40, R55 ;  /* 0x0000002840217223 */ /* 0x000fc80000010037 */
[----:B------:R-:W-:-:S06]  /*2940*/  FMUL.FTZ R61, R33, -1.4426950216293334961 ;  /* 0xbfb8aa3b213d7820 */ /* 0x000fcc0000410000 */
[----:B------:R-:W0:Y:S02]  /*2950*/  MUFU.EX2 R61, R61 ;  /* 0x0000003d003d7308 */ /* 0x000e240000000800 */
[----:B0-----:R-:W-:-:S06]  /*2960*/  FADD.FTZ R88, R61, 1 ;  /* 0x3f8000003d587421 */ /* 0x001fcc0000010000 */
[----:B------:R-:W0:Y:S02]  /*2970*/  MUFU.RCP R88, R88 ;  /* 0x0000005800587308 */ /* 0x000e240000001000 */
[----:B0-----:R-:W-:Y:S01]  /*2980*/  FMUL.FTZ R46, R95, R88 ;  /* 0x000000585f2e7220 */ /* 0x001fe20000410000 */
[----:B------:R-:W-:Y:S01]  /*2990*/  FADD.FTZ R90, -R88, 1 ;  /* 0x3f800000585a7421 */ /* 0x000fe20000010100 */
[----:B------:R-:W-:-:S03]  /*29a0*/  SHF.L.U32 R95, R78, 0x10, RZ ;  /* 0x000000104e5f7819 */ /* 0x000fc600000006ff */
[----:B------:R-:W-:Y:S02]  /*29b0*/  FFMA.FTZ R33, R33, R90, 1 ;  /* 0x3f80000021217423 */ /* 0x000fe4000001005a */
[----:B------:R-:W-:Y:S01]  /*29c0*/  FADD.FTZ R90, -R54, R95 ;  /* 0x0000005f365a7221 */ /* 0x000fe20000010100 */
[----:B------:R-:W-:Y:S01]  /*29d0*/  SHF.L.U32 R95, R79, 0x10, RZ ;  /* 0x000000104f5f7819 */ /* 0x000fe200000006ff */
[----:B------:R-:W-:Y:S01]  /*29e0*/  FMUL.FTZ R33, R46, R33 ;  /* 0x000000212e217220 */ /* 0x000fe20000410000 */
[----:B------:R-:W-:Y:S01]  /*29f0*/  FMUL.FTZ R46, R64, R43 ;  /* 0x0000002b402e7220 */ /* 0x000fe20000410000 */
[----:B------:R-:W-:-:S03]  /*2a00*/  FMUL.FTZ R43, R90, R81 ;  /* 0x000000515a2b7220 */ /* 0x000fc60000410000 */
[----:B------:R-:W-:Y:S01]  /*2a10*/  FFMA.FTZ R93, R34, R46, R93 ;  /* 0x0000002e225d7223 */ /* 0x000fe2000001005d */
[----:B------:R-:W-:Y:S01]  /*2a20*/  FFMA.FTZ R34, R63, R43, R62 ;  /* 0x0000002b3f227223 */ /* 0x000fe2000001003e */
[----:B------:R-:W-:-:S03]  /*2a30*/  FADD.FTZ R47, R47, R46 ;  /* 0x0000002e2f2f7221 */ /* 0x000fc60000010000 */
[----:B------:R-:W-:-:S06]  /*2a40*/  FMUL.FTZ R61, R34, -1.4426950216293334961 ;  /* 0xbfb8aa3b223d7820 */ /* 0x000fcc0000410000 */
[----:B------:R-:W0:Y:S02]  /*2a50*/  MUFU.EX2 R61, R61 ;  /* 0x0000003d003d7308 */ /* 0x000e240000000800 */
[----:B0-----:R-:W-:-:S06]  /*2a60*/  FADD.FTZ R88, R61, 1 ;  /* 0x3f8000003d587421 */ /* 0x001fcc0000010000 */
[----:B------:R-:W0:Y:S02]  /*2a70*/  MUFU.RCP R88, R88 ;  /* 0x0000005800587308 */ /* 0x000e240000001000 */
[----:B0-----:R-:W-:Y:S01]  /*2a80*/  FMUL.FTZ R46, R95, R88 ;  /* 0x000000585f2e7220 */ /* 0x001fe20000410000 */
[----:B------:R-:W-:Y:S01]  /*2a90*/  FADD.FTZ R95, -R88, 1 ;  /* 0x3f800000585f7421 */ /* 0x000fe20000010100 */
[----:B------:R-:W-:-:S03]  /*2aa0*/  FMUL.FTZ R88, R64, R37 ;  /* 0x0000002540587220 */ /* 0x000fc60000410000 */
[----:B------:R-:W-:Y:S01]  /*2ab0*/  FFMA.FTZ R95, R34, R95, 1 ;  /* 0x3f800000225f7423 */ /* 0x000fe2000001005f */
[-C--:B------:R-:W-:Y:S01]  /*2ac0*/  FFMA.FTZ R34, R35, R60.reuse, R44 ;  /* 0x0000003c23227223 */ /* 0x080fe2000001002c */
[----:B------:R-:W-:Y:S02]  /*2ad0*/  FMUL.FTZ R60, R63, R60 ;  /* 0x0000003c3f3c7220 */ /* 0x000fe40000410000 */
[----:B------:R-:W-:Y:S01]  /*2ae0*/  FMUL.FTZ R44, R46, R95 ;  /* 0x0000005f2e2c7220 */ /* 0x000fe20000410000 */
[----:B------:R-:W-:Y:S01]  /*2af0*/  FFMA.FTZ R34, R41, R38, R34 ;  /* 0x0000002629227223 */ /* 0x000fe20000010022 */
[----:B------:R-:W-:Y:S01]  /*2b00*/  FFMA.FTZ R93, R35, R60, R93 ;  /* 0x0000003c235d7223 */ /* 0x000fe2000001005d */
[----:B------:R-:W-:Y:S01]  /*2b10*/  FADD.FTZ R47, R60, R47 ;  /* 0x0000002f3c2f7221 */ /* 0x000fe20000010000 */
[----:B------:R-:W-:Y:S01]  /*2b20*/  FMUL.FTZ R38, R63, R38 ;  /* 0x000000263f267220 */ /* 0x000fe20000410000 */
[C---:B------:R-:W-:Y:S01]  /*2b30*/  FFMA.FTZ R46, R36.reuse, R37, R89 ;  /* 0x00000025242e7223 */ /* 0x040fe20000010059 */
[----:B------:R-:W-:Y:S01]  /*2b40*/  FFMA.FTZ R93, R36, R88, R93 ;  /* 0x00000058245d7223 */ /* 0x000fe2000001005d */
[----:B------:R-:W-:Y:S01]  /*2b50*/  FADD.FTZ R47, R47, R88 ;  /* 0x000000582f2f7221 */ /* 0x000fe20000010000 */
[-C--:B------:R-:W-:Y:S01]  /*2b60*/  FMUL.FTZ R35, R64, R45.reuse ;  /* 0x0000002d40237220 */ /* 0x080fe20000410000 */
[----:B------:R-:W-:Y:S01]  /*2b70*/  FFMA.FTZ R46, R39, R45, R46 ;  /* 0x0000002d272e7223 */ /* 0x000fe2000001002e */
[----:B------:R-:W-:Y:S01]  /*2b80*/  FFMA.FTZ R36, R41, R38, R93 ;  /* 0x0000002629247223 */ /* 0x000fe2000001005d */
[----:B------:R-:W-:Y:S01]  /*2b90*/  FADD.FTZ R47, R38, R47 ;  /* 0x0000002f262f7221 */ /* 0x000fe20000010000 */
[----:B------:R-:W-:Y:S01]  /*2ba0*/  FMUL.FTZ R41, R64, R33 ;  /* 0x0000002140297220 */ /* 0x000fe20000410000 */
[----:B------:R-:W-:Y:S01]  /*2bb0*/  FFMA.FTZ R37, R28, R31, R46 ;  /* 0x0000001f1c257223 */ /* 0x000fe2000001002e */
[----:B------:R-:W-:Y:S01]  /*2bc0*/  FFMA.FTZ R39, R39, R35, R36 ;  /* 0x0000002327277223 */ /* 0x000fe20000010024 */
[-C--:B------:R-:W-:Y:S01]  /*2bd0*/  FMUL.FTZ R36, R63, R42.reuse ;  /* 0x0000002a3f247220 */ /* 0x080fe20000410000 */
[----:B------:R-:W-:Y:S01]  /*2be0*/  FADD.FTZ R47, R47, R35 ;  /* 0x000000232f2f7221 */ /* 0x000fe20000010000 */
[C---:B------:R-:W-:Y:S01]  /*2bf0*/  FFMA.FTZ R35, R29.reuse, R42, R34 ;  /* 0x0000002a1d237223 */ /* 0x040fe20000010022 */
[----:B------:R-:W-:Y:S01]  /*2c00*/  FMUL.FTZ R34, R64, R31 ;  /* 0x0000001f40227220 */ /* 0x000fe20000410000 */
[----:B------:R-:W-:Y:S01]  /*2c10*/  FFMA.FTZ R39, R29, R36, R39 ;  /* 0x000000241d277223 */ /* 0x000fe20000010027 */
[----:B------:R-:W-:Y:S01]  /*2c20*/  FADD.FTZ R47, R36, R47 ;  /* 0x0000002f242f7221 */ /* 0x000fe20000010000 */
[C---:B------:R-:W-:Y:S01]  /*2c30*/  FMUL.FTZ R29, R63.reuse, R32 ;  /* 0x000000203f1d7220 */ /* 0x040fe20000410000 */
[----:B------:R-:W-:Y:S01]  /*2c40*/  FMUL.FTZ R36, R63, R44 ;  /* 0x0000002c3f247220 */ /* 0x000fe20000410000 */
[----:B------:R-:W-:Y:S01]  /*2c50*/  FFMA.FTZ R39, R28, R34, R39 ;  /* 0x000000221c277223 */ /* 0x000fe20000010027 */
[----:B------:R-:W-:-:S03]  /*2c60*/  FADD.FTZ R34, R47, R34 ;  /* 0x000000222f227221 */ /* 0x000fc60000010000 */
[C---:B------:R-:W-:Y:S01]  /*2c70*/  FFMA.FTZ R39, R30.reuse, R29, R39 ;  /* 0x0000001d1e277223 */ /* 0x040fe20000010027 */
[----:B------:R-:W-:Y:S01]  /*2c80*/  FADD.FTZ R34, R29, R34 ;  /* 0x000000221d227221 */ /* 0x000fe20000010000 */
[----:B------:R-:W-:Y:S01]  /*2c90*/  FFMA.FTZ R30, R30, R32, R35 ;  /* 0x000000201e1e7223 */ /* 0x000fe20000010023 */
[C---:B------:R-:W-:Y:S01]  /*2ca0*/  FFMA.FTZ R32, R40.reuse, R33, R37 ;  /* 0x0000002128207223 */ /* 0x040fe20000010025 */
[----:B------:R-:W-:Y:S01]  /*2cb0*/  FFMA.FTZ R28, R40, R41, R39 ;  /* 0x00000029281c7223 */ /* 0x000fe20000010027 */
[----:B------:R-:W-:Y:S01]  /*2cc0*/  FADD.FTZ R41, R34, R41 ;  /* 0x0000002922297221 */ /* 0x000fe20000010000 */
[----:B------:R-:W-:Y:S01]  /*2cd0*/  FADD.FTZ R34, R82, R33 ;  /* 0x0000002152227221 */ /* 0x000fe20000010000 */
[C---:B------:R-:W-:Y:S01]  /*2ce0*/  FFMA.FTZ R33, R43.reuse, R44, R30 ;  /* 0x0000002c2b217223 */ /* 0x040fe2000001001e */
[----:B------:R-:W-:Y:S01]  /*2cf0*/  FFMA.FTZ R29, R43, R36, R28 ;  /* 0x000000242b1d7223 */ /* 0x000fe2000001001c */
[----:B------:R-:W-:Y:S01]  /*2d00*/  FADD.FTZ R36, R36, R41 ;  /* 0x0000002924247221 */ /* 0x000fe20000010000 */
[----:B------:R-:W-:-:S07]  /*2d10*/  FADD.FTZ R35, R91, R44 ;  /* 0x0000002c5b237221 */ /* 0x000fce0000010000 */
.L_x_205:
        /* <DEDUP_REMOVED lines=45> */
.L_x_207:
[----:B------:R-:W-:Y:S05]  /*2ff0*/  BSYNC.RECONVERGENT B0 ;  /* 0x0000000000007941 */ /* 0x000fea0003800200 */
.L_x_206:
        /* <DEDUP_REMOVED lines=40> */
.L_x_209:
[----:B------:R-:W-:Y:S05]  /*3280*/  BSYNC.RECONVERGENT B0 ;  /* 0x0000000000007941 */ /* 0x000fea0003800200 */
.L_x_208:
        /* <DEDUP_REMOVED lines=38> */
.L_x_211:
[----:B------:R-:W-:Y:S05]  /*34f0*/  BSYNC.RECONVERGENT B0 ;  /* 0x0000000000007941 */ /* 0x000fea0003800200 */
.L_x_210:
        /* <DEDUP_REMOVED lines=29> */
.L_x_213:
[----:B------:R-:W-:Y:S05]  /*36d0*/  BSYNC.RECONVERGENT B0 ;  /* 0x0000000000007941 */ /* 0x000fea0003800200 */
.L_x_212:
        /* <DEDUP_REMOVED lines=24> */
.L_x_216:
[----:B-1----:R-:W2:Y:S04]  /*3860*/  LDG.E.STRONG.GPU R30, desc[UR8][R28.64] ;  /* 0x000000081c1e7981 */ /* 0x002ea8000c1ef900 */
[----:B--2---:R-:W-:Y:S01]  /*3870*/  CCTL.IVALL ;  /* 0x00000000ff00798f */ /* 0x004fe20002000000 */
[----:B------:R-:W-:Y:S05]  /*3880*/  YIELD ;  /* 0x0000000000007946 */ /* 0x000fea0003800000 */
[----:B------:R-:W-:-:S13]  /*3890*/  ISETP.NE.AND P0, PT, R30, R35, PT ;  /* 0x000000231e00720c */ /* 0x000fda0003f05270 */
[----:B------:R-:W-:Y:S05]  /*38a0*/  @P0 BRA `(.L_x_216) ;  /* 0xfffffffc00ec0947 */ /* 0x000fea000383ffff */
.L_x_215:
[----:B------:R-:W-:Y:S05]  /*38b0*/  WARPSYNC.ALL ;  /* 0x0000000000007948 */ /* 0x000fea0003800000 */
[----:B------:R-:W-:Y:S01]  /*38c0*/  BAR.SYNC.DEFER_BLOCKING 0x0 ;  /* 0x0000000000007b1d */ /* 0x000fe20000010000 */
[----:B------:R-:W-:-:S05]  /*38d0*/  HFMA2 R34, -RZ, RZ, 0, 0 ;  /* 0x00000000ff227431 */ /* 0x000fca00000001ff */
[----:B------:R-:W-:Y:S05]  /*38e0*/  @!P4 BRA `(.L_x_217) ;  /* 0x00000004001cc947 */ /* 0x000fea0003800000 */
[CC--:B------:R-:W-:Y:S01]  /*38f0*/  LEA R38, R5.reuse, R0.reuse, 0x2 ;  /* 0x0000000005267211 */ /* 0x0c0fe200078e10ff */
[C-C-:B------:R-:W-:Y:S01]  /*3900*/  IMAD R39, R5.reuse, 0x5, R0.reuse ;  /* 0x0000000505277824 */ /* 0x140fe200078e0200 */
[CC--:B------:R-:W-:Y:S01]  /*3910*/  LEA R40, R5.reuse, R0.reuse, 0x1 ;  /* 0x0000000005287211 */ /* 0x0c0fe200078e08ff */
[C-C-:B------:R-:W-:Y:S01]  /*3920*/  IMAD R41, R5.reuse, 0x6, R0.reuse ;  /* 0x0000000605297824 */ /* 0x140fe200078e0200 */
[----:B------:R-:W-:Y:S01]  /*3930*/  IADD3 R44, PT, PT, R0, R5, RZ ;  /* 0x00000005002c7210 */ /* 0x000fe20007ffe0ff */
[C-C-:B------:R-:W-:Y:S01]  /*3940*/  IMAD R42, R5.reuse, 0x7, R0.reuse ;  /* 0x00000007052a7824 */ /* 0x140fe200078e0200 */
[----:B------:R-:W-:Y:S01]  /*3950*/  MOV R45, RZ ;  /* 0x000000ff002d7202 */ /* 0x000fe20000000f00 */
[----:B------:R-:W-:Y:S01]  /*3960*/  IMAD R43, R5, 0x3, R0 ;  /* 0x00000003052b7824 */ /* 0x000fe200078e0200 */
[----:B------:R-:W-:Y:S01]  /*3970*/  MOV R46, R0 ;  /* 0x00000000002e7202 */ /* 0x000fe20000000f00 */
[----:B------:R-:W-:Y:S01]  /*3980*/  UIADD3 UR5, UPT, UPT, -UR10, URZ, URZ ;  /* 0x000000ff0a057290 */ /* 0x000fe2000fffe1ff */
[----:B------:R-:W-:-:S11]  /*3990*/  LOP3.LUT R82, R7, 0x7ffffff8, RZ, 0xc0, !PT ;  /* 0x7ffffff807527812 */ /* 0x000fd600078ec0ff */
.L_x_218:
        /* <DEDUP_REMOVED lines=60> */
.L_x_217:
        /* <DEDUP_REMOVED lines=34> */
.L_x_219:
        /* <DEDUP_REMOVED lines=18> */
.L_x_220:
        /* <DEDUP_REMOVED lines=9> */
.L_x_221:
[----:B------:R-:W-:Y:S05]  /*4130*/  BSYNC.RECONVERGENT B0 ;  /* 0x0000000000007941 */ /* 0x000fea0003800200 */
.L_x_214:
        /* <DEDUP_REMOVED lines=17> */
[----:B------:R-:W-:Y:S01]  /*4250*/  FADD.FTZ R56, -R54, R33 ;  /* 0x0000002136387221 */ /* 0x000fe20000010100 */
[----:B------:R-:W-:Y:S01]  /*4260*/  SHF.L.U32 R41, R48, 0x10, RZ ;  /* 0x0000001030297819 */ /* 0x000fe200000006ff */
[----:B------:R-:W-:Y:S01]  /*4270*/  FADD.FTZ R48, -R54, R37 ;  /* 0x0000002536307221 */ /* 0x000fe20000010100 */
[----:B------:R-:W-:Y:S01]  /*4280*/  SHF.L.U32 R43, R70, 0x10, RZ ;  /* 0x00000010462b7819 */ /* 0x000fe200000006ff */
[----:B------:R-:W-:Y:S01]  /*4290*/  FADD.FTZ R46, -R54, R39 ;  /* 0x00000027362e7221 */ /* 0x000fe20000010100 */
[----:B-----5:R-:W-:Y:S01]  /*42a0*/  ULEA UR5, UR6, UR5, 0x18 ;  /* 0x0000000506057291 */ /* 0x020fe2000f8ec0ff */
[----:B------:R-:W-:Y:S01]  /*42b0*/  SHF.L.U32 R83, R66, 0x10, RZ ;  /* 0x0000001042537819 */ /* 0x000fe200000006ff */
[----:B------:R-:W-:Y:S01]  /*42c0*/  FADD.FTZ R44, -R54, R41 ;  /* 0x00000029362c7221 */ /* 0x000fe20000010100 */
        /* <DEDUP_REMOVED lines=12> */
[C---:B------:R-:W-:Y:S01]  /*4390*/  FADD.FTZ R26, -R54.reuse, R89 ;  /* 0x00000059361a7221 */ /* 0x040fe20000010100 */
[----:B------:R-:W-:Y:S01]  /*43a0*/  SHF.R.S32.HI R47, RZ, 0x1f, R32 ;  /* 0x0000001fff2f7819 */ /* 0x000fe20000011420 */
[----:B------:R-:W-:Y:S01]  /*43b0*/  FADD.FTZ R18, -R54, R93 ;  /* 0x0000005d36127221 */ /* 0x000fe20000010100 */
[----:B------:R-:W-:-:S02]  /*43c0*/  SHF.L.U32 R31, R20, 0x10, RZ ;  /* 0x00000010141f7819 */ /* 0x000fc400000006ff */
[----:B---3--:R-:W-:Y:S01]  /*43d0*/  SHF.L.U32 R61, R22, 0x10, RZ ;  /* 0x00000010163d7819 */ /* 0x008fe200000006ff */
[----:B------:R-:W-:Y:S01]  /*43e0*/  FADD.FTZ R22, -R54, R91 ;  /* 0x0000005b36167221 */ /* 0x000fe20000010100 */
[----:B------:R-:W-:Y:S02]  /*43f0*/  ISETP.GE.AND.EX P0, PT, R47, UR13, PT, P0 ;  /* 0x0000000d2f007c0c */ /* 0x000fe4000bf06300 */
[----:B------:R-:W-:Y:S01]  /*4400*/  SHF.L.U32 R80, R80, 0x10, RZ ;  /* 0x0000001050507819 */ /* 0x000fe200000006ff */
[C---:B------:R-:W-:Y:S01]  /*4410*/  FADD.FTZ R40, -R54.reuse, R61 ;  /* 0x0000003d36287221 */ /* 0x040fe20000010100 */
[----:B------:R-:W-:Y:S01]  /*4420*/  FADD.FTZ R54, -R54, R95 ;  /* 0x0000005f36367221 */ /* 0x000fe20000010100 */
[----:B------:R-:W0:Y:S01]  /*4430*/  LDS.64 R28, [UR5+0x90] ;  /* 0x00009005ff1c7984 */ /* 0x000e220008000a00 */
[----:B------:R-:W0:Y:S02]  /*4440*/  LDCU UR5, c[0x0][0x42c] ;  /* 0x00008580ff0577ac */ /* 0x000e240008000800 */
[----:B0-----:R-:W-:Y:S01]  /*4450*/  FMUL.FTZ R28, R28, UR5 ;  /* 0x000000051c1c7c20 */ /* 0x001fe20008410000 */
[----:B------:R-:W-:-:S04]  /*4460*/  FMUL.FTZ R29, R29, UR5 ;  /* 0x000000051d1d7c20 */ /* 0x000fc80008410000 */
        /* <DEDUP_REMOVED lines=21> */
.L_x_222:
        /* <DEDUP_REMOVED lines=18> */
.L_x_224:
[----:B------:R-:W-:Y:S05]  /*46e0*/  BSYNC.RECONVERGENT B0 ;  /* 0x0000000000007941 */ /* 0x000fea0003800200 */
.L_x_223:
        /* <DEDUP_REMOVED lines=23> */
.L_x_225:
[----:B------:R-:W-:Y:S04]  /*4860*/  BSSY.RECONVERGENT B0, `(.L_x_226) ;  /* 0x0000014000007945 */ /* 0x000fe80003800200 */
[----:B------:R-:W-:Y:S05]  /*4870*/  @P3 BRA `(.L_x_227) ;  /* 0x0000000000483947 */ /* 0x000fea0003800000 */
[----:B------:R-:W1:Y:S01]  /*4880*/  LDCU.64 UR6, c[0x0][0x3f8] ;  /* 0x00007f00ff0677ac */ /* 0x000e620008000a00 */
[C-C-:B0-----:R-:W-:Y:S01]  /*4890*/  FFMA.FTZ R31, R28.reuse, R56, R29.reuse ;  /* 0x000000381c1f7223 */ /* 0x141fe2000001001d */
[----:B------:R-:W-:Y:S01]  /*48a0*/  FFMA.FTZ R30, R28, R58, R29 ;  /* 0x0000003a1c1e7223 */ /* 0x000fe2000001001d */
[----:B------:R-:W0:Y:S02]  /*48b0*/  LDCU.64 UR14, c[0x0][0x380] ;  /* 0x00007000ff0e77ac */ /* 0x000e240008000a00 */
[----:B------:R-:W-:Y:S01]  /*48c0*/  FFMA.FTZ R50, R64, R57, -R31 ;  /* 0x0000003940327223 */ /* 0x000fe2000001081f */
[----:B------:R-:W-:Y:S01]  /*48d0*/  FFMA.FTZ R20, R63, R20, -R30 ;  /* 0x000000143f147223 */ /* 0x000fe2000001081e */
[----:B------:R-:W-:Y:S02]  /*48e0*/  MOV R30, R84 ;  /* 0x00000054001e7202 */ /* 0x000fe40000000f00 */
[----:B------:R-:W-:Y:S01]  /*48f0*/  MOV R31, R87 ;  /* 0x00000057001f7202 */ /* 0x000fe20000000f00 */
[-C--:B------:R-:W-:Y:S01]  /*4900*/  FMUL.FTZ R33, R50, R81.reuse ;  /* 0x0000005132217220 */ /* 0x080fe20000410000 */
[----:B------:R-:W-:Y:S01]  /*4910*/  FMUL.FTZ R20, R20, R81 ;  /* 0x0000005114147220 */ /* 0x000fe20000410000 */
[----:B-1----:R-:W-:-:S02]  /*4920*/  IMAD R52, R15, UR6, RZ ;  /* 0x000000060f347c24 */ /* 0x002fc4000f8e02ff */
[----:B------:R-:W-:-:S04]  /*4930*/  IMAD.WIDE.U32 R30, R9, UR6, R30 ;  /* 0x00000006091e7c25 */ /* 0x000fc8000f8e001e */
[----:B------:R-:W-:Y:S01]  /*4940*/  IMAD R35, R9, UR7, R52 ;  /* 0x0000000709237c24 */ /* 0x000fe2000f8e0234 */
[----:B0-----:R-:W-:-:S04]  /*4950*/  LEA R56, P0, R30, UR14, 0x1 ;  /* 0x0000000e1e387c11 */ /* 0x001fc8000f8008ff */
[----:B------:R-:W-:Y:S02]  /*4960*/  IADD3 R35, PT, PT, R31, R35, RZ ;  /* 0x000000231f237210 */ /* 0x000fe40007ffe0ff */
[----:B------:R-:W-:Y:S02]  /*4970*/  F2FP.BF16.F32.PACK_AB R31, R20, R33 ;  /* 0x00000021141f723e */ /* 0x000fe400000010ff */
[----:B------:R-:W-:-:S05]  /*4980*/  LEA.HI.X R57, R30, UR15, R35, 0x1, P0 ;  /* 0x0000000f1e397c11 */ /* 0x000fca00080f0c23 */
[----:B------:R1:W-:Y:S02]  /*4990*/  STG.E desc[UR8][R56.64], R31 ;  /* 0x0000001f38007986 */ /* 0x0003e4000c101908 */
.L_x_227:
[----:B------:R-:W-:Y:S05]  /*49a0*/  BSYNC.RECONVERGENT B0 ;  /* 0x0000000000007941 */ /* 0x000fea0003800200 */
.L_x_226:
[----:B------:R-:W-:Y:S01]  /*49b0*/  UISETP.NE.AND UP0, UPT, UR11, URZ, UPT ;  /* 0x000000ff0b00728c */ /* 0x000fe2000bf05270 */
[----:B------:R-:W-:Y:S01]  /*49c0*/  IADD3 R20, PT, PT, R32, 0x28, RZ ;  /* 0x0000002820147810 */ /* 0x000fe20007ffe0ff */
[-C--:B------:R-:W-:Y:S01]  /*49d0*/  FMUL.FTZ R48, R48, R81.reuse ;  /* 0x0000005130307220 */ /* 0x080fe20000410000 */
[-C--:B------:R-:W-:Y:S01]  /*49e0*/  FMUL.FTZ R46, R46, R81.reuse ;  /* 0x000000512e2e7220 */ /* 0x080fe20000410000 */
[-C--:B0-----:R-:W-:Y:S01]  /*49f0*/  FMUL.FTZ R60, R44, R81.reuse ;  /* 0x000000512c3c7220 */ /* 0x081fe20000410000 */
        /* <DEDUP_REMOVED lines=13> */
[C-C-:B-1----:R-:W-:Y:S01]  /*4ad0*/  FFMA.FTZ R56, R28.reuse, R46, R29.reuse ;  /* 0x0000002e1c387223 */ /* 0x142fe2000001001d */
[----:B------:R-:W-:Y:S01]  /*4ae0*/  ISETP.GE.U32.AND P3, PT, R13, UR12, PT ;  /* 0x0000000c0d007c0c */ /* 0x000fe2000bf66070 */
[--C-:B------:R-:W-:Y:S01]  /*4af0*/  FFMA.FTZ R65, R28, R60, R29.reuse ;  /* 0x0000003c1c417223 */ /* 0x100fe2000001001d */
        /* <DEDUP_REMOVED lines=38> */
.L_x_228:
        /* <DEDUP_REMOVED lines=18> */
.L_x_230:
[----:B------:R-:W-:Y:S05]  /*4e80*/  BSYNC.RECONVERGENT B0 ;  /* 0x0000000000007941 */ /* 0x000fea0003800200 */
.L_x_229:
[----:B------:R-:W-:Y:S02]  /*4e90*/  SHF.L.U32 R49, R49, 0x10, RZ ;  /* 0x0000001031317819 */ /* 0x000fe400000006ff */
        /* <DEDUP_REMOVED lines=20> */
.L_x_231:
[----:B------:R-:W-:Y:S01]  /*4fe0*/  BSSY.RECONVERGENT B0, `(.L_x_232) ;  /* 0x0000012000007945 */ /* 0x000fe20003800200 */
[----:B0-----:R-:W-:Y:S01]  /*4ff0*/  FFMA.FTZ R46, R64, R49, -R65 ;  /* 0x00000031402e7223 */ /* 0x001fe20000010841 */
        /* <DEDUP_REMOVED lines=16> */
.L_x_233:
[----:B------:R-:W-:Y:S05]  /*5100*/  BSYNC.RECONVERGENT B0 ;  /* 0x0000000000007941 */ /* 0x000fea0003800200 */
.L_x_232:
        /* <DEDUP_REMOVED lines=21> */
.L_x_234:
        /* <DEDUP_REMOVED lines=18> */
.L_x_236:
[----:B------:R-:W-:Y:S05]  /*5380*/  BSYNC.RECONVERGENT B0 ;  /* 0x0000000000007941 */ /* 0x000fea0003800200 */
.L_x_235:
        /* <DEDUP_REMOVED lines=21> */
.L_x_237:
[----:B------:R-:W-:Y:S01]  /*54e0*/  BSSY.RECONVERGENT B0, `(.L_x_238) ;  /* 0x0000012000007945 */ /* 0x000fe20003800200 */
[----:B------:R-:W-:Y:S01]  /*54f0*/  FFMA.FTZ R24, R64, R24, -R37 ;  /* 0x0000001840187223 */ /* 0x000fe20000010825 */
[----:B------:R-:W-:Y:S02]  /*5500*/  FFMA.FTZ R40, R63, R67, -R40 ;  /* 0x000000433f287223 */ /* 0x000fe40000010828 */
[----:B------:R-:W-:Y:S05]  /*5510*/  @P5 BRA `(.L_x_239) ;  /* 0x0000000000385947 */ /* 0x000fea0003800000 */
[----:B------:R-:W0:Y:S01]  /*5520*/  LDCU.64 UR6, c[0x0][0x3f8] ;  /* 0x00007f00ff0677ac */ /* 0x000e220008000a00 */
[----:B------:R-:W-:Y:S01]  /*5530*/  MOV R34, R84 ;  /* 0x0000005400227202 */ /* 0x000fe20000000f00 */
[----:B------:R-:W2:Y:S01]  /*5540*/  LDCU.64 UR14, c[0x0][0x380] ;  /* 0x00007000ff0e77ac */ /* 0x000ea20008000a00 */
[----:B01----:R-:W-:Y:S01]  /*5550*/  IMAD R27, R35, UR6, RZ ;  /* 0x00000006231b7c24 */ /* 0x003fe2000f8e02ff */
[----:B------:R-:W-:-:S03]  /*5560*/  MOV R35, R87 ;  /* 0x0000005700237202 */ /* 0x000fc60000000f00 */
[----:B------:R-:W-:Y:S02]  /*5570*/  IMAD R29, R20, UR7, R27 ;  /* 0x00000007141d7c24 */ /* 0x000fe4000f8e021b */
[----:B------:R-:W-:Y:S01]  /*5580*/  FMUL.FTZ R27, R24, R81 ;  /* 0x00000051181b7220 */ /* 0x000fe20000410000 */
[----:B------:R-:W-:-:S04]  /*5590*/  IMAD.WIDE.U32 R36, R20, UR6, R34 ;  /* 0x0000000614247c25 */ /* 0x000fc8000f8e0022 */
[----:B------:R-:W-:Y:S01]  /*55a0*/  FMUL.FTZ R20, R40, R81 ;  /* 0x0000005128147220 */ /* 0x000fe20000410000 */
[----:B--2---:R-:W-:Y:S02]  /*55b0*/  LEA R34, P1, R36, UR14, 0x1 ;  /* 0x0000000e24227c11 */ /* 0x004fe4000f8208ff */
[----:B------:R-:W-:Y:S02]  /*55c0*/  IADD3 R29, PT, PT, R37, R29, RZ ;  /* 0x0000001d251d7210 */ /* 0x000fe40007ffe0ff */
[----:B------:R-:W-:Y:S02]  /*55d0*/  F2FP.BF16.F32.PACK_AB R27, R20, R27 ;  /* 0x0000001b141b723e */ /* 0x000fe400000010ff */
[----:B------:R-:W-:-:S05]  /*55e0*/  LEA.HI.X R35, R36, UR15, R29, 0x1, P1 ;  /* 0x0000000f24237c11 */ /* 0x000fca00088f0c1d */
[----:B------:R2:W-:Y:S02]  /*55f0*/  STG.E desc[UR8][R34.64], R27 ;  /* 0x0000001b22007986 */ /* 0x0005e4000c101908 */
.L_x_239:
[----:B------:R-:W-:Y:S05]  /*5600*/  BSYNC.RECONVERGENT B0 ;  /* 0x0000000000007941 */ /* 0x000fea0003800200 */
.L_x_238:
[----:B------:R-:W-:Y:S02]  /*5610*/  SHF.L.U32 R53, R53, 0x10, RZ ;  /* 0x0000001035357819 */ /* 0x000fe400000006ff */
[----:B------:R-:W-:Y:S01]  /*5620*/  SHF.L.U32 R75, R75, 0x10, RZ ;  /* 0x000000104b4b7819 */ /* 0x000fe200000006ff */
[----:B------:R-:W-:Y:S06]  /*5630*/  BRA.U !UP0, `(.L_x_240) ;  /* 0x0000000108487547 */ /* 0x000fec000b800000 */
[----:B------:R-:W-:Y:S01]  /*5640*/  FFMA.FTZ R26, R64, R26, R55 ;  /* 0x0000001a401a7223 */ /* 0x000fe20000010037 */
[----:B------:R-:W-:-:S03]  /*5650*/  FFMA.FTZ R22, R63, R22, R62 ;  /* 0x000000163f167223 */ /* 0x000fc6000001003e */
[----:B------:R-:W-:Y:S01]  /*5660*/  FMUL.FTZ R20, R26, -1.4426950216293334961 ;  /* 0xbfb8aa3b1a147820 */ /* 0x000fe20000410000 */
[----:B012---:R-:W-:-:S05]  /*5670*/  FMUL.FTZ R27, R22, -1.4426950216293334961 ;  /* 0xbfb8aa3b161b7820 */ /* 0x007fca0000410000 */
        /* <DEDUP_REMOVED lines=14> */
.L_x_240:
[----:B------:R-:W-:Y:S01]  /*5760*/  BSSY.RECONVERGENT B0, `(.L_x_241) ;  /* 0x0000012000007945 */ /* 0x000fe20003800200 */
[----:B------:R-:W-:Y:S01]  /*5770*/  FFMA.FTZ R20, R64, R53, -R33 ;  /* 0x0000003540147223 */ /* 0x000fe20000010821 */
[----:B------:R-:W-:Y:S02]  /*5780*/  FFMA.FTZ R22, R63, R75, -R32 ;  /* 0x0000004b3f167223 */ /* 0x000fe40000010820 */
[----:B------:R-:W-:Y:S05]  /*5790*/  @P3 BRA `(.L_x_242) ;  /* 0x0000000000383947 */ /* 0x000fea0003800000 */
[----:B------:R-:W3:Y:S01]  /*57a0*/  LDCU.64 UR6, c[0x0][0x3f8] ;  /* 0x00007f00ff0677ac */ /* 0x000ee20008000a00 */
[----:B------:R-:W-:Y:S01]  /*57b0*/  MOV R26, R84 ;  /* 0x00000054001a7202 */ /* 0x000fe20000000f00 */
[----:B------:R-:W-:Y:S01]  /*57c0*/  FMUL.FTZ R29, R20, R81 ;  /* 0x00000051141d7220 */ /* 0x000fe20000410000 */
[----:B012---:R-:W-:Y:S01]  /*57d0*/  MOV R27, R87 ;  /* 0x00000057001b7202 */ /* 0x007fe20000000f00 */
[----:B------:R-:W0:Y:S01]  /*57e0*/  LDCU.64 UR14, c[0x0][0x380] ;  /* 0x00007000ff0e77ac */ /* 0x000e220008000a00 */
[----:B------:R-:W-:-:S05]  /*57f0*/  FMUL.FTZ R20, R22, R81 ;  /* 0x0000005116147220 */ /* 0x000fca0000410000 */
[----:B------:R-:W-:Y:S01]  /*5800*/  F2FP.BF16.F32.PACK_AB R29, R20, R29 ;  /* 0x0000001d141d723e */ /* 0x000fe200000010ff */
[----:B---3--:R-:W-:Y:S02]  /*5810*/  IMAD R24, R23, UR6, RZ ;  /* 0x0000000617187c24 */ /* 0x008fe4000f8e02ff */
[----:B------:R-:W-:-:S04]  /*5820*/  IMAD.WIDE.U32 R32, R13, UR6, R26 ;  /* 0x000000060d207c25 */ /* 0x000fc8000f8e001a */
[----:B------:R-:W-:Y:S01]  /*5830*/  IMAD R27, R13, UR7, R24 ;  /* 0x000000070d1b7c24 */ /* 0x000fe2000f8e0218 */
[----:B0-----:R-:W-:-:S04]  /*5840*/  LEA R26, P1, R32, UR14, 0x1 ;  /* 0x0000000e201a7c11 */ /* 0x001fc8000f8208ff */
[----:B------:R-:W-:-:S04]  /*5850*/  IADD3 R27, PT, PT, R33, R27, RZ ;  /* 0x0000001b211b7210 */ /* 0x000fc80007ffe0ff */
[----:B------:R-:W-:-:S05]  /*5860*/  LEA.HI.X R27, R32, UR15, R27, 0x1, P1 ;  /* 0x0000000f201b7c11 */ /* 0x000fca00088f0c1b */
[----:B------:R3:W-:Y:S02]  /*5870*/  STG.E desc[UR8][R26.64], R29 ;  /* 0x0000001d1a007986 */ /* 0x0007e4000c101908 */
.L_x_242:
[----:B------:R-:W-:Y:S05]  /*5880*/  BSYNC.RECONVERGENT B0 ;  /* 0x0000000000007941 */ /* 0x000fea0003800200 */
.L_x_241:
[----:B------:R-:W-:Y:S02]  /*5890*/  SHF.L.U32 R59, R59, 0x10, RZ ;  /* 0x000000103b3b7819 */ /* 0x000fe400000006ff */
[----:B------:R-:W-:Y:S01]  /*58a0*/  SHF.L.U32 R79, R79, 0x10, RZ ;  /* 0x000000104f4f7819 */ /* 0x000fe200000006ff */
[----:B------:R-:W-:Y:S06]  /*58b0*/  BRA.U !UP0, `(.L_x_243) ;  /* 0x0000000108487547 */ /* 0x000fec000b800000 */
[----:B------:R-:W-:Y:S01]  /*58c0*/  FFMA.FTZ R18, R64, R18, R55 ;  /* 0x0000001240127223 */ /* 0x000fe20000010037 */
[----:B------:R-:W-:-:S03]  /*58d0*/  FFMA.FTZ R54, R63, R54, R62 ;  /* 0x000000363f367223 */ /* 0x000fc6000001003e */
[----:B------:R-:W-:Y:S01]  /*58e0*/  FMUL.FTZ R20, R18, -1.4426950216293334961 ;  /* 0xbfb8aa3b12147820 */ /* 0x000fe20000410000 */
[----:B------:R-:W-:-:S05]  /*58f0*/  FMUL.FTZ R24, R54, -1.4426950216293334961 ;  /* 0xbfb8aa3b36187820 */ /* 0x000fca0000410000 */
[----:B------:R-:W4:Y:S04]  /*5900*/  MUFU.EX2 R20, R20 ;  /* 0x0000001400147308 */ /* 0x000f280000000800 */
[----:B------:R-:W3:Y:S01]  /*5910*/  MUFU.EX2 R24, R24 ;  /* 0x0000001800187308 */ /* 0x000ee20000000800 */
[----:B----4-:R-:W-:Y:S01]  /*5920*/  FADD.FTZ R22, R20, 1 ;  /* 0x3f80000014167421 */ /* 0x010fe20000010000 */
[----:B---3--:R-:W-:-:S05]  /*5930*/  FADD.FTZ R26, R24, 1 ;  /* 0x3f800000181a7421 */ /* 0x008fca0000010000 */
[----:B------:R-:W0:Y:S08]  /*5940*/  MUFU.RCP R22, R22 ;  /* 0x0000001600167308 */ /* 0x000e300000001000 */
[----:B------:R-:W3:Y:S01]  /*5950*/  MUFU.RCP R26, R26 ;  /* 0x0000001a001a7308 */ /* 0x000ee20000001000 */
[----:B012---:R-:W-:Y:S01]  /*5960*/  FADD.FTZ R27, -R22, 1 ;  /* 0x3f800000161b7421 */ /* 0x007fe20000010100 */
[----:B------:R-:W-:-:S03]  /*5970*/  FMUL.FTZ R59, R59, R22 ;  /* 0x000000163b3b7220 */ /* 0x000fc60000410000 */
[----:B------:R-:W-:Y:S01]  /*5980*/  FFMA.FTZ R18, R18, R27, 1 ;  /* 0x3f80000012127423 */ /* 0x000fe2000001001b */
[----:B---3--:R-:W-:Y:S01]  /*5990*/  FADD.FTZ R29, -R26, 1 ;  /* 0x3f8000001a1d7421 */ /* 0x008fe20000010100 */
[----:B------:R-:W-:Y:S02]  /*59a0*/  FMUL.FTZ R79, R79, R26 ;  /* 0x0000001a4f4f7220 */ /* 0x000fe40000410000 */
[----:B------:R-:W-:Y:S01]  /*59b0*/  FMUL.FTZ R59, R59, R18 ;  /* 0x000000123b3b7220 */ /* 0x000fe20000410000 */
[----:B------:R-:W-:-:S04]  /*59c0*/  FFMA.FTZ R54, R54, R29, 1 ;  /* 0x3f80000036367423 */ /* 0x000fc8000001001d */
[----:B------:R-:W-:-:S07]  /*59d0*/  FMUL.FTZ R79, R79, R54 ;  /* 0x000000364f4f7220 */ /* 0x000fce0000410000 */
.L_x_243:
[----:B------:R-:W-:Y:S01]  /*59e0*/  ISETP.GE.AND.EX P0, PT, R25, UR13, PT, P0 ;  /* 0x0000000d19007c0c */ /* 0x000fe2000bf06300 */
[----:B------:R-:W-:Y:S01]  /*59f0*/  FFMA.FTZ R64, R64, R59, -R31 ;  /* 0x0000003b40407223 */ /* 0x000fe2000001081f */
[----:B------:R-:W-:Y:S01]  /*5a00*/  FFMA.FTZ R28, R63, R79, -R28 ;  /* 0x0000004f3f1c7223 */ /* 0x000fe2000001081c */
[----:B------:R-:W-:Y:S02]  /*5a10*/  BSSY.RECONVERGENT B0, `(.L_x_244) ;  /* 0x000000f000007945 */ /* 0x000fe40003800200 */
[-C--:B---3--:R-:W-:Y:S01]  /*5a20*/  FMUL.FTZ R29, R64, R81.reuse ;  /* 0x00000051401d7220 */ /* 0x088fe20000410000 */
        /* <DEDUP_REMOVED lines=13> */
.L_x_245:
[----:B------:R-:W-:Y:S05]  /*5b00*/  BSYNC.RECONVERGENT B0 ;  /* 0x0000000000007941 */ /* 0x000fea0003800200 */
.L_x_244:
[----:B------:R-:W-:Y:S02]  /*5b10*/  IADD3 R8, PT, PT, R5, R8, RZ ;  /* 0x0000000805087210 */ /* 0x000fe40007ffe0ff */
[----:B------:R-:W-:Y:S02]  /*5b20*/  IADD3 R6, PT, PT, R6, 0x1, RZ ;  /* 0x0000000106067810 */ /* 0x000fe40007ffe0ff */
[----:B------:R-:W-:-:S13]  /*5b30*/  ISETP.GE.AND P0, PT, R8, UR4, PT ;  /* 0x0000000408007c0c */ /* 0x000fda000bf06270 */
[----:B------:R-:W-:Y:S05]  /*5b40*/  @!P0 BRA `(.L_x_246) ;  /* 0xffffffa400c88947 */ /* 0x000fea000383ffff */
.L_x_203:
        /* <DEDUP_REMOVED lines=19> */
.L_x_248:
[----:B------:R-:W-:Y:S05]  /*5c80*/  BSYNC.RECONVERGENT B0 ;  /* 0x0000000000007941 */ /* 0x000fea0003800200 */
.L_x_247:
[----:B------:R-:W-:Y:S05]  /*5c90*/  @P0 EXIT ;  /* 0x000000000000094d */ /* 0x000fea0003800000 */
[----:B------:R-:W-:Y:S05]  /*5ca0*/  @P2 BRA `(.L_x_249) ;  /* 0x0000000000202947 */ /* 0x000fea0003800000 */
[----:B------:R-:W-:-:S05]  /*5cb0*/  IMAD R0, R6, R7, RZ ;  /* 0x0000000706007224 */ /* 0x000fca00078e02ff */
[----:B------:R-:W-:-:S13]  /*5cc0*/  ISETP.NE.AND P0, PT, R0, -0x1, PT ;  /* 0xffffffff0000780c */ /* 0x000fda0003f05270 */
[----:B------:R-:W-:Y:S05]  /*5cd0*/  @!P0 BRA `(.L_x_249) ;  /* 0x0000000000148947 */ /* 0x000fea0003800000 */
.L_x_250:
[----:B0-----:R-:W4:Y:S04]  /*5ce0*/  LDG.E.STRONG.GPU R3, desc[UR8][R4.64] ;  /* 0x0000000804037981 */ /* 0x001f28000c1ef900 */
[----:B----4-:R-:W-:Y:S01]  /*5cf0*/  CCTL.IVALL ;  /* 0x00000000ff00798f */ /* 0x010fe20002000000 */
[----:B------:R-:W-:Y:S05]  /*5d00*/  YIELD ;  /* 0x0000000000007946 */ /* 0x000fea0003800000 */
[----:B------:R-:W-:-:S13]  /*5d10*/  ISETP.NE.AND P0, PT, R3, R0, PT ;  /* 0x000000000300720c */ /* 0x000fda0003f05270 */
[----:B------:R-:W-:Y:S05]  /*5d20*/  @P0 BRA `(.L_x_250) ;  /* 0xfffffffc00ec0947 */ /* 0x000fea000383ffff */
.L_x_249:
[----:B------:R-:W-:Y:S05]  /*5d30*/  WARPSYNC.ALL ;  /* 0x0000000000007948 */ /* 0x000fea0003800000 */
[----:B0-----:R-:W0:Y:S08]  /*5d40*/  LDC.64 R4, c[0x0][0x3f8] ;  /* 0x0000fe00ff047b82 */ /* 0x001e300000000a00 */
        /* <DEDUP_REMOVED lines=49> */
[----:B------:R-:W4:Y:S01]  /*6060*/  LDCU.64 UR6, c[0x0][0x3d8] ;  /* 0x00007b00ff0677ac */ /* 0x000f220008000a00 */
[----:B------:R-:W-:Y:S02]  /*6070*/  LOP3.LUT R9, R9, 0x3, RZ, 0xc0, !PT ;  /* 0x0000000309097812 */ /* 0x000fe400078ec0ff */
[----:B------:R-:W-:Y:S01]  /*6080*/  MOV R7, R33 ;  /* 0x0000002100077202 */ /* 0x000fe20000000f00 */
[----:B------:R-:W5:Y:S01]  /*6090*/  LDCU.64 UR12, c[0x0][0x388] ;  /* 0x00007100ff0c77ac */ /* 0x000f620008000a00 */
[C---:B------:R-:W-:Y:S02]  /*60a0*/  SHF.L.U32 R20, R2.reuse, 0x2, RZ ;  /* 0x0000000202147819 */ /* 0x040fe400000006ff */
[----:B------:R-:W-:Y:S01]  /*60b0*/  SHF.L.U64.HI R21, R2, 0x2, R33 ;  /* 0x0000000202157819 */ /* 0x000fe20000010221 */
[----:B------:R-:W-:Y:S01]  /*60c0*/  IMAD.WIDE.U32 R6, R9, 0x1e0, R6 ;  /* 0x000001e009067825 */ /* 0x000fe200078e0006 */
[----:B------:R-:W-:Y:S01]  /*60d0*/  UMOV UR4, URZ ;  /* 0x000000ff00047c82 */ /* 0x000fe20008000000 */
[----:B------:R-:W-:-:S02]  /*60e0*/  SHF.L.U64.HI R30, R3, 0x2, R0 ;  /* 0x00000002031e7819 */ /* 0x000fc40000010200 */
[----:B---3--:R-:W-:Y:S02]  /*60f0*/  SHF.L.U64.HI R26, R31, 0x2, R32 ;  /* 0x000000021f1a7819 */ /* 0x008fe40000010220 */
[C---:B0-----:R-:W-:Y:S02]  /*6100*/  IADD3 R22, P2, PT, R20.reuse, UR10, RZ ;  /* 0x0000000a14167c10 */ /* 0x041fe4000ff5e0ff */
[----:B------:R-:W-:Y:S02]  /*6110*/  IADD3 R33, PT, PT, R7, UR4, RZ ;  /* 0x0000000407217c10 */ /* 0x000fe4000fffe0ff */
[----:B----4-:R-:W-:Y:S02]  /*6120*/  IADD3 R24, P1, PT, R20, UR6, RZ ;  /* 0x0000000614187c10 */ /* 0x010fe4000ff3e0ff */
[----:B------:R-:W-:Y:S01]  /*6130*/  MOV R2, R6 ;  /* 0x0000000600027202 */ /* 0x000fe20000000f00 */
[----:B------:R-:W-:Y:S01]  /*6140*/  IMAD.WIDE.U32 R6, R4, 0x4, RZ ;  /* 0x0000000404067825 */ /* 0x000fe200078e00ff */
[----:B------:R-:W-:-:S02]  /*6150*/  IADD3.X R23, PT, PT, R21, UR11, RZ, P2, !PT ;  /* 0x0000000b15177c10 */ /* 0x000fc400097fe4ff */
[----:B------:R-:W-:Y:S02]  /*6160*/  IADD3.X R25, PT, PT, R21, UR7, RZ, P1, !PT ;  /* 0x0000000715197c10 */ /* 0x000fe40008ffe4ff */
[----:B------:R-:W-:Y:S02]  /*6170*/  IADD3 R16, P2, PT, RZ, -R9, RZ ;  /* 0x80000009ff107210 */ /* 0x000fe40007f5e0ff */
[----:B-----5:R-:W-:Y:S02]  /*6180*/  IADD3 R20, P1, PT, R20, UR12, RZ ;  /* 0x0000000c14147c10 */ /* 0x020fe4000ff3e0ff */
[----:B------:R-:W-:Y:S02]  /*6190*/  SHF.L.U32 R9, R5, 0x2, RZ ;  /* 0x0000000205097819 */ /* 0x000fe400000006ff */
[----:B------:R-:W-:Y:S02]  /*61a0*/  IADD3.X R21, PT, PT, R21, UR13, RZ, P1, !PT ;  /* 0x0000000d15157c10 */ /* 0x000fe40008ffe4ff */
[----:B------:R-:W-:-:S02]  /*61b0*/  IADD3 R28, PT, PT, R7, R9, RZ ;  /* 0x00000009071c7210 */ /* 0x000fc40007ffe0ff */
[----:B------:R-:W-:-:S07]  /*61c0*/  IADD3.X R18, PT, PT, RZ, -0x1, RZ, P2, !PT ;  /* 0xffffffffff127810 */ /* 0x000fce00017fe4ff */
.L_x_253:
[-C--:B0-----:R-:W-:Y:S02]  /*61d0*/  LEA R10, P1, R3, R24.reuse, 0x2 ;  /* 0x00000018030a7211 */ /* 0x081fe400078210ff */
[----:B------:R-:W-:Y:S02]  /*61e0*/  LEA R14, P3, R31, R24, 0x2 ;  /* 0x000000181f0e7211 */ /* 0x000fe400078610ff */
[----:B------:R-:W-:Y:S02]  /*61f0*/  IADD3 R12, P2, PT, R24, R6, RZ ;  /* 0x00000006180c7210 */ /* 0x000fe40007f5e0ff */
[----:B------:R-:W-:Y:S02]  /*6200*/  IADD3.X R11, PT, PT, R25, R30, RZ, P1, !PT ;  /* 0x0000001e190b7210 */ /* 0x000fe40000ffe4ff */
[----:B------:R-:W-:Y:S02]  /*6210*/  MOV R8, R24 ;  /* 0x0000001800087202 */ /* 0x000fe40000000f00 */
[----:B------:R-:W-:-:S02]  /*6220*/  MOV R9, R25 ;  /* 0x0000001900097202 */ /* 0x000fc40000000f00 */
[C---:B------:R-:W-:Y:S01]  /*6230*/  IADD3.X R15, PT, PT, R25.reuse, R26, RZ, P3, !PT ;  /* 0x0000001a190f7210 */ /* 0x040fe20001ffe4ff */
[----:B------:R0:W3:Y:S01]  /*6240*/  LDG.E R11, desc[UR8][R10.64] ;  /* 0x000000080a0b7981 */ /* 0x0000e2000c1e1900 */
[----:B------:R-:W-:-:S03]  /*6250*/  IADD3.X R13, PT, PT, R25, R28, RZ, P2, !PT ;  /* 0x0000001c190d7210 */ /* 0x000fc600017fe4ff */
[----:B------:R4:W3:Y:S04]  /*6260*/  LDG.E R8, desc[UR8][R8.64] ;  /* 0x0000000808087981 */ /* 0x0008e8000c1e1900 */
[----:B------:R-:W5:Y:S04]  /*6270*/  LDG.E R12, desc[UR8][R12.64] ;  /* 0x000000080c0c7981 */ /* 0x000f68000c1e1900 */
[----:B------:R-:W5:Y:S01]  /*6280*/  LDG.E R15, desc[UR8][R14.64] ;  /* 0x000000080e0f7981 */ /* 0x000f62000c1e1900 */
[----:B0-----:R-:W-:Y:S02]  /*6290*/  MOV R10, R22 ;  /* 0x00000016000a7202 */ /* 0x001fe40000000f00 */
[----:B----4-:R-:W-:-:S02]  /*62a0*/  MOV R9, R21 ;  /* 0x0000001500097202 */ /* 0x010fc40000000f00 */
[----:B------:R-:W-:-:S04]  /*62b0*/  IADD3 R16, P1, PT, R16, 0x1, RZ ;  /* 0x0000000110107810 */ /* 0x000fc80007f3e0ff */
[----:B------:R-:W-:Y:S02]  /*62c0*/  IADD3.X R18, PT, PT, RZ, R18, RZ, P1, !PT ;  /* 0x00000012ff127210 */ /* 0x000fe40000ffe4ff */
[----:B------:R-:W-:-:S04]  /*62d0*/  ISETP.NE.U32.AND P1, PT, R16, RZ, PT ;  /* 0x000000ff1000720c */ /* 0x000fc80003f25070 */
[----:B------:R-:W-:Y:S02]  /*62e0*/  ISETP.NE.AND.EX P1, PT, R18, RZ, PT, P1 ;  /* 0x000000ff1200720c */ /* 0x000fe40003f25310 */
[----:B------:R-:W-:Y:S02]  /*62f0*/  IADD3 R24, P2, PT, R24, 0x780, RZ ;  /* 0x0000078018187810 */ /* 0x000fe40007f5e0ff */
[----:B------:R-:W-:Y:S02]  /*6300*/  IADD3 R22, P3, PT, R22, 0x780, RZ ;  /* 0x0000078016167810 */ /* 0x000fe40007f7e0ff */
[----:B------:R-:W-:Y:S02]  /*6310*/  IADD3.X R25, PT, PT, RZ, R25, RZ, P2, !PT ;  /* 0x00000019ff197210 */ /* 0x000fe400017fe4ff */
[----:B---3--:R-:W-:Y:S02]  /*6320*/  F2FP.BF16.F32.PACK_AB R17, R11, R8 ;  /* 0x000000080b11723e */ /* 0x008fe400000010ff */
[----:B------:R-:W-:-:S02]  /*6330*/  MOV R8, R20 ;  /* 0x0000001400087202 */ /* 0x000fc40000000f00 */
[-C--:B------:R-:W-:Y:S02]  /*6340*/  MOV R11, R23.reuse ;  /* 0x00000017000b7202 */ /* 0x080fe40000000f00 */
[----:B-----5:R-:W-:Y:S01]  /*6350*/  F2FP.BF16.F32.PACK_AB R19, R15, R12 ;  /* 0x0000000c0f13723e */ /* 0x020fe200000010ff */
[----:B------:R0:W-:Y:S04]  /*6360*/  STG.E desc[UR8][R8.64], R17 ;  /* 0x0000001108007986 */ /* 0x0001e8000c101908 */
[----:B------:R0:W-:Y:S01]  /*6370*/  STG.E desc[UR8][R10.64], R19 ;  /* 0x000000130a007986 */ /* 0x0001e2000c101908 */
[----:B------:R-:W-:Y:S02]  /*6380*/  IADD3 R20, P4, PT, R20, 0x780, RZ ;  /* 0x0000078014147810 */ /* 0x000fe40007f9e0ff */
[----:B------:R-:W-:-:S02]  /*6390*/  IADD3.X R23, PT, PT, RZ, R23, RZ, P3, !PT ;  /* 0x00000017ff177210 */ /* 0x000fc40001ffe4ff */
[----:B------:R-:W-:Y:S01]  /*63a0*/  IADD3.X R21, PT, PT, RZ, R21, RZ, P4, !PT ;  /* 0x00000015ff157210 */ /* 0x000fe200027fe4ff */
[----:B------:R-:W-:Y:S08]  /*63b0*/  @P1 BRA `(.L_x_253) ;  /* 0xfffffffc00841947 */ /* 0x000ff0000383ffff */
.L_x_252:
[----:B------:R-:W-:Y:S05]  /*63c0*/  BSYNC.RECONVERGENT B0 ;  /* 0x0000000000007941 */ /* 0x000fea0003800200 */
.L_x_251:
[----:B------:R-:W-:Y:S05]  /*63d0*/  @!P0 EXIT ;  /* 0x000000000000894d */ /* 0x000fea0003800000 */
[C---:B------:R-:W-:Y:S01]  /*63e0*/  SHF.L.U64.HI R37, R31.reuse, 0x2, R32 ;  /* 0x000000021f257819 */ /* 0x040fe20000010220 */
[----:B------:R-:W4:Y:S01]  /*63f0*/  LDCU.64 UR4, c[0x0][0x3d8] ;  /* 0x00007b00ff0477ac */ /* 0x000f220008000a00 */
[----:B-1----:R-:W-:Y:S02]  /*6400*/  SHF.L.U32 R39, R31, 0x2, RZ ;  /* 0x000000021f277819 */ /* 0x002fe400000006ff */
[C---:B---3--:R-:W-:Y:S01]  /*6410*/  SHF.L.U64.HI R29, R4.reuse, 0x2, R5 ;  /* 0x00000002041d7819 */ /* 0x048fe20000010205 */
[----:B------:R-:W1:Y:S01]  /*6420*/  LDCU.64 UR6, c[0x0][0x388] ;  /* 0x00007100ff0677ac */ /* 0x000e620008000a00 */
[----:B--2---:R-:W-:Y:S02]  /*6430*/  SHF.L.U32 R27, R4, 0x2, RZ ;  /* 0x00000002041b7819 */ /* 0x004fe400000006ff */
[C---:B------:R-:W-:Y:S01]  /*6440*/  SHF.L.U64.HI R31, R3.reuse, 0x2, R0 ;  /* 0x00000002031f7819 */ /* 0x040fe20000010200 */
[----:B------:R-:W2:Y:S01]  /*6450*/  LDCU.64 UR10, c[0x0][0x390] ;  /* 0x00007200ff0a77ac */ /* 0x000ea20008000a00 */
[----:B------:R-:W-:-:S07]  /*6460*/  SHF.L.U32 R35, R3, 0x2, RZ ;  /* 0x0000000203237819 */ /* 0x000fce00000006ff */
.L_x_254:
[C---:B------:R-:W-:Y:S02]  /*6470*/  SHF.L.U32 R24, R2.reuse, 0x2, RZ ;  /* 0x0000000202187819 */ /* 0x040fe400000006ff */
[----:B------:R-:W-:Y:S02]  /*6480*/  SHF.L.U64.HI R26, R2, 0x2, R33 ;  /* 0x00000002021a7819 */ /* 0x000fe40000010221 */
[----:B----4-:R-:W-:-:S04]  /*6490*/  IADD3 R4, P0, PT, R24, UR4, RZ ;  /* 0x0000000418047c10 */ /* 0x010fc8000ff1e0ff */
[----:B---3--:R-:W-:Y:S02]  /*64a0*/  IADD3.X R5, PT, PT, R26, UR5, RZ, P0, !PT ;  /* 0x000000051a057c10 */ /* 0x008fe400087fe4ff */
[C---:B------:R-:W-:Y:S02]  /*64b0*/  IADD3 R6, P0, PT, R4.reuse, R35, RZ ;  /* 0x0000002304067210 */ /* 0x040fe40007f1e0ff */
[C---:B0-----:R-:W-:Y:S02]  /*64c0*/  IADD3 R10, P2, PT, R4.reuse, R39, RZ ;  /* 0x00000027040a7210 */ /* 0x041fe40007f5e0ff */
[C---:B------:R-:W-:Y:S02]  /*64d0*/  IADD3.X R7, PT, PT, R5.reuse, R31, RZ, P0, !PT ;  /* 0x0000001f05077210 */ /* 0x040fe400007fe4ff */
[----:B------:R-:W-:Y:S02]  /*64e0*/  IADD3 R8, P1, PT, R4, R27, RZ ;  /* 0x0000001b04087210 */ /* 0x000fe40007f3e0ff */
[----:B------:R-:W3:Y:S01]  /*64f0*/  LDG.E R4, desc[UR8][R4.64] ;  /* 0x0000000804047981 */ /* 0x000ee2000c1e1900 */
[----:B------:R-:W-:-:S02]  /*6500*/  IADD3.X R11, PT, PT, R5, R37, RZ, P2, !PT ;  /* 0x00000025050b7210 */ /* 0x000fc400017fe4ff */
[----:B------:R-:W-:Y:S01]  /*6510*/  IADD3.X R9, PT, PT, R5, R29, RZ, P1, !PT ;  /* 0x0000001d05097210 */ /* 0x000fe20000ffe4ff */
[----:B------:R-:W3:Y:S04]  /*6520*/  LDG.E R7, desc[UR8][R6.64] ;  /* 0x0000000806077981 */ /* 0x000ee8000c1e1900 */
[----:B------:R-:W4:Y:S04]  /*6530*/  LDG.E R8, desc[UR8][R8.64] ;  /* 0x0000000808087981 */ /* 0x000f28000c1e1900 */
[----:B------:R-:W4:Y:S01]  /*6540*/  LDG.E R11, desc[UR8][R10.64] ;  /* 0x000000080a0b7981 */ /* 0x000f22000c1e1900 */
[----:B------:R-:W-:-:S02]  /*6550*/  LOP3.LUT R16, R24, 0xfffffffc, RZ, 0xc0, !PT ;  /* 0xfffffffc18107812 */ /* 0x000fc400078ec0ff */
[----:B------:R-:W-:Y:S02]  /*6560*/  LOP3.LUT R15, R26, 0x1, RZ, 0xc0, !PT ;  /* 0x000000011a0f7812 */ /* 0x000fe400078ec0ff */
[----:B-1----:R-:W-:-:S04]  /*6570*/  IADD3 R12, P0, PT, R16, UR6, RZ ;  /* 0x00000006100c7c10 */ /* 0x002fc8000ff1e0ff */
[C---:B------:R-:W-:Y:S02]  /*6580*/  IADD3.X R13, PT, PT, R15.reuse, UR7, RZ, P0, !PT ;  /* 0x000000070f0d7c10 */ /* 0x040fe400087fe4ff */
[C---:B--2---:R-:W-:Y:S02]  /*6590*/  IADD3 R14, P0, PT, R16.reuse, UR10, RZ ;  /* 0x0000000a100e7c10 */ /* 0x044fe4000ff1e0ff */
[----:B------:R-:W-:Y:S02]  /*65a0*/  IADD3 R16, P1, PT, R16, UR4, RZ ;  /* 0x0000000410107c10 */ /* 0x000fe4000ff3e0ff */
[----:B------:R-:W-:Y:S02]  /*65b0*/  IADD3.X R15, PT, PT, R15, UR11, RZ, P0, !PT ;  /* 0x0000000b0f0f7c10 */ /* 0x000fe400087fe4ff */
[----:B---3--:R-:W-:Y:S02]  /*65c0*/  F2FP.BF16.F32.PACK_AB R19, R7, R4 ;  /* 0x000000040713723e */ /* 0x008fe400000010ff */
[----:B------:R-:W-:-:S04]  /*65d0*/  LOP3.LUT R4, R26, 0x3, RZ, 0xc0, !PT ;  /* 0x000000031a047812 */ /* 0x000fc800078ec0ff */
[----:B------:R-:W-:Y:S02]  /*65e0*/  IADD3.X R17, PT, PT, R4, UR5, RZ, P1, !PT ;  /* 0x0000000504117c10 */ /* 0x000fe40008ffe4ff */
[----:B----4-:R-:W-:Y:S02]  /*65f0*/  F2FP.BF16.F32.PACK_AB R21, R11, R8 ;  /* 0x000000080b15723e */ /* 0x010fe400000010ff */
[C---:B------:R-:W-:Y:S02]  /*6600*/  IADD3 R4, P0, PT, R16.reuse, R35, RZ ;  /* 0x0000002310047210 */ /* 0x040fe40007f1e0ff */
[C---:B------:R-:W-:Y:S02]  /*6610*/  IADD3 R6, P1, PT, R16.reuse, R27, RZ ;  /* 0x0000001b10067210 */ /* 0x040fe40007f3e0ff */
[----:B------:R-:W-:Y:S02]  /*6620*/  IADD3 R8, P2, PT, R16, R39, RZ ;  /* 0x0000002710087210 */ /* 0x000fe40007f5e0ff */
[----:B------:R-:W-:-:S02]  /*6630*/  IADD3.X R5, PT, PT, R17, R31, RZ, P0, !PT ;  /* 0x0000001f11057210 */ /* 0x000fc400007fe4ff */
[C---:B------:R-:W-:Y:S02]  /*6640*/  IADD3.X R7, PT, PT, R17.reuse, R29, RZ, P1, !PT ;  /* 0x0000001d11077210 */ /* 0x040fe40000ffe4ff */
[----:B------:R-:W-:Y:S01]  /*6650*/  IADD3.X R9, PT, PT, R17, R37, RZ, P2, !PT ;  /* 0x0000002511097210 */ /* 0x000fe200017fe4ff */
[----:B------:R0:W-:Y:S04]  /*6660*/  STG.E desc[UR8][R12.64], R19 ;  /* 0x000000130c007986 */ /* 0x0001e8000c101908 */
[----:B------:R1:W-:Y:S04]  /*6670*/  STG.E desc[UR8][R14.64], R21 ;  /* 0x000000150e007986 */ /* 0x0003e8000c101908 */
[----:B------:R-:W2:Y:S04]  /*6680*/  LDG.E R18, desc[UR8][R16.64+0x780] ;  /* 0x0007800810127981 */ /* 0x000ea8000c1e1900 */
[----:B0-----:R-:W2:Y:S04]  /*6690*/  LDG.E R19, desc[UR8][R4.64+0x780] ;  /* 0x0007800804137981 */ /* 0x001ea8000c1e1900 */
[----:B------:R-:W3:Y:S04]  /*66a0*/  LDG.E R20, desc[UR8][R6.64+0x780] ;  /* 0x0007800806147981 */ /* 0x000ee8000c1e1900 */
[----:B------:R-:W3:Y:S01]  /*66b0*/  LDG.E R23, desc[UR8][R8.64+0x780] ;  /* 0x0007800808177981 */ /* 0x000ee2000c1e1900 */
[----:B------:R-:W-:-:S04]  /*66c0*/  IADD3 R12, P0, PT, R24, 0x780, RZ ;  /* 0x00000780180c7810 */ /* 0x000fc80007f1e0ff */
[----:B------:R-:W-:Y:S02]  /*66d0*/  IADD3.X R13, PT, PT, RZ, R26, RZ, P0, !PT ;  /* 0x0000001aff0d7210 */ /* 0x000fe400007fe4ff */
[----:B------:R-:W-:Y:S02]  /*66e0*/  LOP3.LUT R12, R12, 0xfffffffc, RZ, 0xc0, !PT ;  /* 0xfffffffc0c0c7812 */ /* 0x000fe400078ec0ff */
[----:B------:R-:W-:Y:S02]  /*66f0*/  LOP3.LUT R13, R13, 0x1, RZ, 0xc0, !PT ;  /* 0x000000010d0d7812 */ /* 0x000fe400078ec0ff */
[C---:B------:R-:W-:Y:S02]  /*6700*/  IADD3 R10, P0, PT, R12.reuse, UR6, RZ ;  /* 0x000000060c0a7c10 */ /* 0x040fe4000ff1e0ff */
[----:B------:R-:W-:Y:S02]  /*6710*/  IADD3 R12, P1, PT, R12, UR10, RZ ;  /* 0x0000000a0c0c7c10 */ /* 0x000fe4000ff3e0ff */
[----:B------:R-:W-:-:S02]  /*6720*/  IADD3.X R11, PT, PT, R13, UR7, RZ, P0, !PT ;  /* 0x000000070d0b7c10 */ /* 0x000fc400087fe4ff */
[----:B------:R-:W-:Y:S02]  /*6730*/  IADD3.X R13, PT, PT, R13, UR11, RZ, P1, !PT ;  /* 0x0000000b0d0d7c10 */ /* 0x000fe40008ffe4ff */
[----:B--2---:R-:W-:Y:S02]  /*6740*/  F2FP.BF16.F32.PACK_AB R19, R19, R18 ;  /* 0x000000121313723e */ /* 0x004fe400000010ff */
[----:B---3--:R-:W-:-:S03]  /*6750*/  F2FP.BF16.F32.PACK_AB R23, R23, R20 ;  /* 0x000000141717723e */ /* 0x008fc600000010ff */
[----:B------:R0:W-:Y:S04]  /*6760*/  STG.E desc[UR8][R10.64], R19 ;  /* 0x000000130a007986 */ /* 0x0001e8000c101908 */
[----:B------:R2:W-:Y:S04]  /*6770*/  STG.E desc[UR8][R12.64], R23 ;  /* 0x000000170c007986 */ /* 0x0005e8000c101908 */
[----:B------:R-:W3:Y:S04]  /*6780*/  LDG.E R18, desc[UR8][R16.64+0xf00] ;  /* 0x000f000810127981 */ /* 0x000ee8000c1e1900 */
[----:B-1----:R-:W3:Y:S04]  /*6790*/  LDG.E R21, desc[UR8][R4.64+0xf00] ;  /* 0x000f000804157981 */ /* 0x002ee8000c1e1900 */
        /* <DEDUP_REMOVED lines=10> */
[----:B---3--:R-:W-:Y:S02]  /*6840*/  F2FP.BF16.F32.PACK_AB R21, R21, R18 ;  /* 0x000000121515723e */ /* 0x008fe400000010ff */
[----:B----4-:R-:W-:-:S03]  /*6850*/  F2FP.BF16.F32.PACK_AB R25, R25, R20 ;  /* 0x000000141919723e */ /* 0x010fc600000010ff */
[----:B------:R0:W-:Y:S04]  /*6860*/  STG.E desc[UR8][R14.64], R21 ;  /* 0x000000150e007986 */ /* 0x0001e8000c101908 */
[----:B------:R3:W-:Y:S04]  /*6870*/  STG.E desc[UR8][R10.64], R25 ;  /* 0x000000190a007986 */ /* 0x0007e8000c101908 */
[----:B------:R-:W4:Y:S04]  /*6880*/  LDG.E R16, desc[UR8][R16.64+0x1680] ;  /* 0x0016800810107981 */ /* 0x000f28000c1e1900 */
[----:B------:R-:W4:Y:S04]  /*6890*/  LDG.E R5, desc[UR8][R4.64+0x1680] ;  /* 0x0016800804057981 */ /* 0x000f28000c1e1900 */
[----:B------:R-:W5:Y:S04]  /*68a0*/  LDG.E R6, desc[UR8][R6.64+0x1680] ;  /* 0x0016800806067981 */ /* 0x000f68000c1e1900 */
[----:B------:R-:W5:Y:S01]  /*68b0*/  LDG.E R9, desc[UR8][R8.64+0x1680] ;  /* 0x0016800808097981 */ /* 0x000f62000c1e1900 */
[----:B--2---:R-:W-:-:S04]  /*68c0*/  IADD3 R13, P0, PT, R24, 0x1680, RZ ;  /* 0x00001680180d7810 */ /* 0x004fc80007f1e0ff */
        /* <DEDUP_REMOVED lines=11> */
[----:B----4-:R-:W-:Y:S02]  /*6980*/  F2FP.BF16.F32.PACK_AB R5, R5, R16 ;  /* 0x000000100505723e */ /* 0x010fe400000010ff */
[----:B-----5:R-:W-:-:S03]  /*6990*/  F2FP.BF16.F32.PACK_AB R7, R9, R6 ;  /* 0x000000060907723e */ /* 0x020fc600000010ff */
[----:B------:R3:W-:Y:S04]  /*69a0*/  STG.E desc[UR8][R12.64], R5 ;  /* 0x000000050c007986 */ /* 0x0007e8000c101908 */
[----:B------:R3:W-:Y:S02]  /*69b0*/  STG.E desc[UR8][R14.64], R7 ;  /* 0x000000070e007986 */ /* 0x0007e4000c101908 */
[----:B------:R-:W-:Y:S05]  /*69c0*/  @P0 BRA `(.L_x_254) ;  /* 0xfffffff800a80947 */ /* 0x000fea000383ffff */
[----:B------:R-:W-:Y:S05]  /*69d0*/  EXIT ;  /* 0x000000000000794d */ /* 0x000fea0003800000 */
.L_x_255:
        /* <DEDUP_REMOVED lines=10> */
.L_x_4884:


//--------------------- .text._Z35group_norm_nhwc_bwd_one_pass_kernelI11Bf16IOBf16WLi128ELi120ELi480EEv26Group_norm_nhwc_bwd_params --------------------------
	.section	.text._Z35group_norm_nhwc_bwd_one_pass_kernelI11Bf16IOBf16WLi128ELi120ELi480EEv26Group_norm_nhwc_bwd_params,"ax",@progbits
	.align	128
        .global         _Z35group_norm_nhwc_bwd_one_pass_kernelI11Bf16IOBf16WLi128ELi120ELi480EEv26Group_norm_nhwc_bwd_params
        .type           _Z35group_norm_nhwc_bwd_one_pass_kernelI11Bf16IOBf16WLi128ELi120ELi480EEv26Group_norm_nhwc_bwd_params,@function
        .size           _Z35group_norm_nhwc_bwd_one_pass_kernelI11Bf16IOBf16WLi128ELi120ELi480EEv26Group_norm_nhwc_bwd_params,(.L_x_4885 - _Z35group_norm_nhwc_bwd_one_pass_kernelI11Bf16IOBf16WLi128ELi120ELi480EEv26Group_norm_nhwc_bwd_params)
        .other          _Z35group_norm_nhwc_bwd_one_pass_kernelI11Bf16IOBf16WLi128ELi120ELi480EEv26Group_norm_nhwc_bwd_params,@"STO_CUDA_ENTRY STV_DEFAULT"
_Z35group_norm_nhwc_bwd_one_pass_kernelI11Bf16IOBf16WLi128ELi120ELi480EEv26Group_norm_nhwc_bwd_params:
.text._Z35group_norm_nhwc_bwd_one_pass_kernelI11Bf16IOBf16WLi128ELi120ELi480EEv26Group_norm_nhwc_bwd_params:
        /* <DEDUP_REMOVED lines=22> */
.L_x_323:
[----:B0-----:R-:W0:Y:S01]  /*0160*/  LDC R17, c[0x0][0x410] ;  /* 0x00010400ff117b82 */ /* 0x001e220000000800 */
[----:B-1----:R-:W1:Y:S01]  /*0170*/  S2R R7, SR_CTAID.X ;  /* 0x0000000000077919 */ /* 0x002e620000002500 */
[----:B------:R-:W1:Y:S01]  /*0180*/  LDCU UR4, c[0x0][0x41c] ;  /* 0x00008380ff0477ac */ /* 0x000e620008000800 */
[----:B------:R-:W-:Y:S01]  /*0190*/  ISETP.GE.AND P3, PT, R4, RZ, PT ;  /* 0x000000ff0400720c */ /* 0x000fe20003f66270 */
[----:B------:R-:W2:Y:S01]  /*01a0*/  LDCU.128 UR8, c[0x0][0x400] ;  /* 0x00008000ff0877ac */ /* 0x000ea20008000c00 */
[----:B------:R-:W-:Y:S02]  /*01b0*/  CS2R R56, SRZ ;  /* 0x0000000000387805 */ /* 0x000fe4000001ff00 */
[----:B------:R-:W-:Y:S01]  /*01c0*/  CS2R R60, SRZ ;  /* 0x00000000003c7805 */ /* 0x000fe2000001ff00 */
[----:B------:R-:W3:Y:S01]  /*01d0*/  LDC.64 R66, c[0x0][0x3b8] ;  /* 0x0000ee00ff427b82 */ /* 0x000ee20000000a00 */
[----:B0-----:R-:W-:-:S04]  /*01e0*/  IABS R11, R17 ;  /* 0x00000011000b7213 */ /* 0x001fc80000000000 */
[----:B------:R-:W0:Y:S01]  /*01f0*/  I2F.RP R10, R11 ;  /* 0x0000000b000a7306 */ /* 0x000e220000209400 */
[----:B-1----:R-:W-:Y:S01]  /*0200*/  IMAD R25, R7, UR4, R0 ;  /* 0x0000000407197c24 */ /* 0x002fe2000f8e0200 */
[----:B------:R-:W1:Y:S04]  /*0210*/  LDCU.U8 UR4, c[0x0][0x414] ;  /* 0x00008280ff0477ac */ /* 0x000e680008000000 */
[C---:B--2---:R-:W-:Y:S02]  /*0220*/  ISETP.GE.U32.AND P2, PT, R25.reuse, UR8, PT ;  /* 0x0000000819007c0c */ /* 0x044fe4000bf46070 */
[----:B------:R-:W-:Y:S02]  /*0230*/  SHF.R.S32.HI R15, RZ, 0x1f, R25 ;  /* 0x0000001fff0f7819 */ /* 0x000fe40000011419 */
[----:B------:R-:W-:Y:S01]  /*0240*/  IADD3 R21, PT, PT, R25, 0x10, RZ ;  /* 0x0000001019157810 */ /* 0x000fe20007ffe0ff */
[----:B0-----:R-:W0:Y:S01]  /*0250*/  MUFU.RCP R10, R10 ;  /* 0x0000000a000a7308 */ /* 0x001e220000001000 */
[----:B------:R-:W-:-:S13]  /*0260*/  ISETP.GE.AND.EX P2, PT, R15, UR9, PT, P2 ;  /* 0x000000090f007c0c */ /* 0x000fda000bf46320 */
[----:B------:R-:W2:Y:S01]  /*0270*/  @!P2 LDC.64 R22, c[0x0][0x3f8] ;  /* 0x0000fe00ff16ab82 */ /* 0x000ea20000000a00 */
[----:B0-----:R-:W-:-:S04]  /*0280*/  IADD3 R8, PT, PT, R10, 0xffffffe, RZ ;  /* 0x0ffffffe0a087810 */ /* 0x001fc80007ffe0ff */
[----:B------:R0:W4:Y:S03]  /*0290*/  F2I.FTZ.U32.TRUNC.NTZ R9, R8 ;  /* 0x0000000800097305 */ /* 0x000126000021f000 */
[----:B------:R-:W5:Y:S01]  /*02a0*/  @!P2 LDC.64 R26, c[0x0][0x3a0] ;  /* 0x0000e800ff1aab82 */ /* 0x000f620000000a00 */
[----:B0-----:R-:W-:-:S07]  /*02b0*/  MOV R8, RZ ;  /* 0x000000ff00087202 */ /* 0x001fce0000000f00 */
[----:B------:R-:W0:Y:S01]  /*02c0*/  @!P2 LDC.64 R28, c[0x0][0x398] ;  /* 0x0000e600ff1cab82 */ /* 0x000e220000000a00 */
[----:B----4-:R-:W-:-:S05]  /*02d0*/  IADD3 R12, PT, PT, RZ, -R9, RZ ;  /* 0x80000009ff0c7210 */ /* 0x010fca0007ffe0ff */
        /* <DEDUP_REMOVED lines=14> */
[----:B------:R-:W-:-:S02]  /*03c0*/  ISETP.NE.AND P4, PT, R17, RZ, PT ;  /* 0x000000ff1100720c */ /* 0x000fc40003f85270 */
[----:B------:R-:W-:Y:S02]  /*03d0*/  SEL R8, R11, R8, !P5 ;  /* 0x000000080b087207 */ /* 0x000fe40006800000 */
[----:B------:R-:W-:Y:S02]  /*03e0*/  LOP3.LUT R11, RZ, R17, RZ, 0x33, !PT ;  /* 0x00000011ff0b7212 */ /* 0x000fe400078e33ff */
[----:B------:R-:W-:Y:S02]  /*03f0*/  IADD3 R17, PT, PT, R25, 0x8, RZ ;  /* 0x0000000819117810 */ /* 0x000fe40007ffe0ff */
[----:B------:R-:W-:Y:S02]  /*0400*/  @!P3 IADD3 R8, PT, PT, -R8, RZ, RZ ;  /* 0x000000ff0808b210 */ /* 0x000fe40007ffe1ff */
[----:B------:R-:W-:Y:S02]  /*0410*/  @P1 IADD3 R9, PT, PT, R9, 0x1, RZ ;  /* 0x0000000109091810 */ /* 0x000fe40007ffe0ff */
[----:B------:R-:W-:-:S02]  /*0420*/  ISETP.GE.U32.AND P3, PT, R17, UR8, PT ;  /* 0x0000000811007c0c */ /* 0x000fc4000bf66070 */
[----:B------:R-:W-:Y:S02]  /*0430*/  SHF.R.S32.HI R19, RZ, 0x1f, R17 ;  /* 0x0000001fff137819 */ /* 0x000fe40000011411 */
[----:B------:R-:W-:Y:S02]  /*0440*/  SEL R113, R11, R8, !P4 ;  /* 0x000000080b717207 */ /* 0x000fe40006000000 */
[----:B------:R-:W-:Y:S02]  /*0450*/  @!P0 IADD3 R9, PT, PT, -R9, RZ, RZ ;  /* 0x000000ff09098210 */ /* 0x000fe40007ffe1ff */
[----:B------:R-:W-:Y:S01]  /*0460*/  ISETP.GE.AND.EX P3, PT, R19, UR9, PT, P3 ;  /* 0x0000000913007c0c */ /* 0x000fe2000bf66330 */
[----:B------:R-:W-:Y:S01]  /*0470*/  IMAD R13, R113, 0x78, RZ ;  /* 0x00000078710d7824 */ /* 0x000fe200078e02ff */
[----:B------:R-:W-:Y:S02]  /*0480*/  SEL R9, R11, R9, !P4 ;  /* 0x000000090b097207 */ /* 0x000fe40006000000 */
[----:B------:R-:W-:-:S02]  /*0490*/  ISETP.GE.U32.AND P4, PT, R21, UR8, PT ;  /* 0x0000000815007c0c */ /* 0x000fc4000bf86070 */
[C---:B------:R-:W-:Y:S02]  /*04a0*/  IADD3 R116, P0, PT, R13.reuse, R6, RZ ;  /* 0x000000060d747210 */ /* 0x040fe40007f1e0ff */
[----:B------:R-:W-:Y:S02]  /*04b0*/  SHF.R.S32.HI R6, RZ, 0x1f, R9 ;  /* 0x0000001fff067819 */ /* 0x000fe40000011409 */
[----:B------:R-:W-:Y:S02]  /*04c0*/  LEA.HI.X.SX32 R117, R13, RZ, 0x1, P0 ;  /* 0x000000ff0d757211 */ /* 0x000fe400000f0eff */
[----:B------:R-:W-:Y:S01]  /*04d0*/  SHF.R.S32.HI R13, RZ, 0x1f, R21 ;  /* 0x0000001fff0d7819 */ /* 0x000fe20000011415 */
[----:B------:R-:W-:Y:S01]  /*04e0*/  IMAD R6, R6, UR10, RZ ;  /* 0x0000000a06067c24 */ /* 0x000fe2000f8e02ff */
[----:B------:R-:W4:Y:S01]  /*04f0*/  @!P3 LDC.64 R30, c[0x0][0x3f8] ;  /* 0x0000fe00ff1ebb82 */ /* 0x000f220000000a00 */
[----:B------:R-:W-:Y:S01]  /*0500*/  IMAD.WIDE.U32 R116, R9, UR10, R116 ;  /* 0x0000000a09747c25 */ /* 0x000fe2000f8e0074 */
[----:B------:R-:W-:-:S03]  /*0510*/  ISETP.GE.AND.EX P4, PT, R13, UR9, PT, P4 ;  /* 0x000000090d007c0c */ /* 0x000fc6000bf86340 */
[----:B------:R-:W-:Y:S01]  /*0520*/  IMAD R119, R9, UR11, R6 ;  /* 0x0000000b09777c24 */ /* 0x000fe2000f8e0206 */
[----:B------:R-:W-:Y:S01]  /*0530*/  @!P2 MOV R118, R116 ;  /* 0x000000740076a202 */ /* 0x000fe20000000f00 */
[----:B--2---:R-:W-:Y:S01]  /*0540*/  @!P2 IMAD R6, R15, R22, RZ ;  /* 0x000000160f06a224 */ /* 0x004fe200078e02ff */
[----:B------:R-:W-:Y:S01]  /*0550*/  @!P3 MOV R14, R116 ;  /* 0x00000074000eb202 */ /* 0x000fe20000000f00 */
[----:B------:R-:W2:Y:S01]  /*0560*/  @!P3 LDC.64 R32, c[0x0][0x3a0] ;  /* 0x0000e800ff20bb82 */ /* 0x000ea20000000a00 */
[----:B------:R-:W-:Y:S01]  /*0570*/  IADD3 R119, PT, PT, R117, R119, RZ ;  /* 0x0000007775777210 */ /* 0x000fe20007ffe0ff */
[C---:B------:R-:W-:Y:S01]  /*0580*/  @!P2 IMAD R11, R25.reuse, R23, R6 ;  /* 0x00000017190ba224 */ /* 0x040fe200078e0206 */
[C---:B------:R-:W-:Y:S02]  /*0590*/  IADD3 R23, PT, PT, R25.reuse, 0x18, RZ ;  /* 0x0000001819177810 */ /* 0x040fe40007ffe0ff */
[----:B------:R-:W-:Y:S01]  /*05a0*/  @!P3 MOV R15, R119 ;  /* 0x00000077000fb202 */ /* 0x000fe20000000f00 */
[----:B------:R-:W-:-:S02]  /*05b0*/  @!P2 IMAD.WIDE.U32 R8, R25, R22, R118 ;  /* 0x000000161908a225 */ /* 0x000fc400078e0076 */
[----:B------:R-:W3:Y:S03]  /*05c0*/  @!P4 LDC.64 R36, c[0x0][0x3f8] ;  /* 0x0000fe00ff24cb82 */ /* 0x000ee60000000a00 */
[----:B------:R-:W-:Y:S02]  /*05d0*/  @!P2 IADD3 R11, PT, PT, R9, R11, RZ ;  /* 0x0000000b090ba210 */ /* 0x000fe40007ffe0ff */
[C---:B------:R-:W-:Y:S02]  /*05e0*/  @!P2 SHF.L.U32 R9, R8.reuse, 0x1, RZ ;  /* 0x000000010809a819 */ /* 0x040fe400000006ff */
[----:B------:R-:W-:Y:S01]  /*05f0*/  @!P2 SHF.L.U64.HI R6, R8, 0x1, R11 ;  /* 0x000000010806a819 */ /* 0x000fe2000001020b */
[----:B----4-:R-:W-:Y:S01]  /*0600*/  @!P3 IMAD R8, R19, R30, RZ ;  /* 0x0000001e1308b224 */ /* 0x010fe200078e02ff */
[----:B-----5:R-:W-:Y:S01]  /*0610*/  @!P2 IADD3 R10, P0, PT, R9, R26, RZ ;  /* 0x0000001a090aa210 */ /* 0x020fe20007f1e0ff */
[C---:B------:R-:W-:Y:S01]  /*0620*/  @!P3 IMAD.WIDE.U32 R14, R17.reuse, R30, R14 ;  /* 0x0000001e110eb225 */ /* 0x040fe200078e000e */
[----:B------:R-:W4:Y:S02]  /*0630*/  @!P3 LDC.64 R34, c[0x0][0x398] ;  /* 0x0000e600ff22bb82 */ /* 0x000f240000000a00 */
[----:B------:R-:W-:Y:S01]  /*0640*/  @!P2 IADD3.X R11, PT, PT, R6, R27, RZ, P0, !PT ;  /* 0x0000001b060ba210 */ /* 0x000fe200007fe4ff */
[----:B------:R-:W-:Y:S01]  /*0650*/  @!P3 IMAD R19, R17, R31, R8 ;  /* 0x0000001f1113b224 */ /* 0x000fe200078e0208 */
[----:B------:R-:W-:-:S02]  /*0660*/  ISETP.GE.U32.AND P0, PT, R23, UR8, PT ;  /* 0x0000000817007c0c */ /* 0x000fc4000bf06070 */
[----:B------:R-:W-:Y:S02]  /*0670*/  SHF.R.S32.HI R31, RZ, 0x1f, R23 ;  /* 0x0000001fff1f7819 */ /* 0x000fe40000011417 */
[----:B0-----:R-:W-:Y:S02]  /*0680*/  @!P2 IADD3 R12, P1, PT, R9, R28, RZ ;  /* 0x0000001c090ca210 */ /* 0x001fe40007f3e0ff */
[----:B------:R-:W-:Y:S02]  /*0690*/  ISETP.GE.AND.EX P0, PT, R31, UR9, PT, P0 ;  /* 0x000000091f007c0c */ /* 0x000fe4000bf06300 */
[----:B------:R-:W-:Y:S01]  /*06a0*/  @!P3 IADD3 R9, PT, PT, R15, R19, RZ ;  /* 0x000000130f09b210 */ /* 0x000fe20007ffe0ff */
[----:B---3--:R-:W-:Y:S01]  /*06b0*/  @!P4 IMAD R16, R13, R36, RZ ;  /* 0x000000240d10c224 */ /* 0x008fe200078e02ff */
[----:B------:R-:W-:Y:S02]  /*06c0*/  @!P4 MOV R18, R116 ;  /* 0x000000740012c202 */ /* 0x000fe40000000f00 */
[----:B------:R-:W-:-:S02]  /*06d0*/  @!P4 MOV R19, R119 ;  /* 0x000000770013c202 */ /* 0x000fc40000000f00 */
[----:B------:R-:W-:Y:S01]  /*06e0*/  @!P2 IADD3.X R13, PT, PT, R6, R29, RZ, P1, !PT ;  /* 0x0000001d060da210 */ /* 0x000fe20000ffe4ff */
[C---:B------:R-:W-:Y:S01]  /*06f0*/  @!P4 IMAD R29, R21.reuse, R37, R16 ;  /* 0x00000025151dc224 */ /* 0x040fe200078e0210 */
[C---:B------:R-:W-:Y:S01]  /*0700*/  @!P3 SHF.L.U32 R17, R14.reuse, 0x1, RZ ;  /* 0x000000010e11b819 */ /* 0x040fe200000006ff */
[----:B------:R-:W-:Y:S01]  /*0710*/  @!P4 IMAD.WIDE.U32 R18, R21, R36, R18 ;  /* 0x000000241512c225 */ /* 0x000fe200078e0012 */
[----:B------:R-:W-:Y:S01]  /*0720*/  MOV R8, RZ ;  /* 0x000000ff00087202 */ /* 0x000fe20000000f00 */
[----:B------:R-:W0:Y:S08]  /*0730*/  @!P4 LDC.64 R20, c[0x0][0x3a0] ;  /* 0x0000e800ff14cb82 */ /* 0x000e300000000a00 */
[----:B------:R-:W3:Y:S01]  /*0740*/  @!P0 LDC.64 R38, c[0x0][0x3f8] ;  /* 0x0000fe00ff268b82 */ /* 0x000ee20000000a00 */
[----:B------:R-:W-:Y:S01]  /*0750*/  @!P3 SHF.L.U64.HI R6, R14, 0x1, R9 ;  /* 0x000000010e06b819 */ /* 0x000fe20000010209 */
[----:B------:R5:W3:Y:S01]  /*0760*/  @!P2 LDG.E R8, desc[UR6][R10.64] ;  /* 0x000000060a08a981 */ /* 0x000ae2000c1e1900 */
[----:B--2---:R-:W-:-:S02]  /*0770*/  @!P3 IADD3 R14, P1, PT, R17, R32, RZ ;  /* 0x00000020110eb210 */ /* 0x004fc40007f3e0ff */
[----:B------:R-:W-:Y:S02]  /*0780*/  IADD3 R27, PT, PT, R25, 0x20, RZ ;  /* 0x00000020191b7810 */ /* 0x000fe40007ffe0ff */
[----:B------:R-:W-:Y:S01]  /*0790*/  MOV R9, RZ ;  /* 0x000000ff00097202 */ /* 0x000fe20000000f00 */
[----:B------:R-:W2:Y:S01]  /*07a0*/  @!P4 LDC.64 R36, c[0x0][0x398] ;  /* 0x0000e600ff24cb82 */ /* 0x000ea20000000a00 */
[----:B------:R-:W-:Y:S02]  /*07b0*/  @!P3 IADD3.X R15, PT, PT, R6, R33, RZ, P1, !PT ;  /* 0x00000021060fb210 */ /* 0x000fe40000ffe4ff */
[----:B------:R-:W-:Y:S02]  /*07c0*/  ISETP.GE.U32.AND P1, PT, R27, UR8, PT ;  /* 0x000000081b007c0c */ /* 0x000fe4000bf26070 */
[----:B------:R-:W-:Y:S01]  /*07d0*/  SHF.R.S32.HI R33, RZ, 0x1f, R27 ;  /* 0x0000001fff217819 */ /* 0x000fe2000001141b */
[----:B------:R-:W2:Y:S01]  /*07e0*/  @!P2 LDG.E R9, desc[UR6][R12.64] ;  /* 0x000000060c09a981 */ /* 0x000ea2000c1e1900 */
[----:B-----5:R-:W-:Y:S01]  /*07f0*/  MOV R10, RZ ;  /* 0x000000ff000a7202 */ /* 0x020fe20000000f00 */
[----:B------:R-:W5:Y:S01]  /*0800*/  @!P0 LDC.64 R40, c[0x0][0x3a0] ;  /* 0x0000e800ff288b82 */ /* 0x000f620000000a00 */
[----:B------:R-:W-:-:S02]  /*0810*/  @!P4 IADD3 R11, PT, PT, R19, R29, RZ ;  /* 0x0000001d130bc210 */ /* 0x000fc40007ffe0ff */
[----:B------:R-:W-:Y:S02]  /*0820*/  ISETP.GE.AND.EX P1, PT, R33, UR9, PT, P1 ;  /* 0x0000000921007c0c */ /* 0x000fe4000bf26310 */
[----:B----4-:R-:W-:Y:S01]  /*0830*/  @!P3 IADD3 R16, P2, PT, R17, R34, RZ ;  /* 0x000000221110b210 */ /* 0x010fe20007f5e0ff */
[----:B------:R0:W4:Y:S01]  /*0840*/  @!P3 LDG.E R10, desc[UR6][R14.64] ;  /* 0x000000060e0ab981 */ /* 0x000122000c1e1900 */
[----:B------:R-:W-:Y:S01]  /*0850*/  @!P4 SHF.L.U32 R19, R18, 0x1, RZ ;  /* 0x000000011213c819 */ /* 0x000fe200000006ff */
[----:B------:R-:W1:Y:S01]  /*0860*/  @!P0 LDC.64 R42, c[0x0][0x398] ;  /* 0x0000e600ff2a8b82 */ /* 0x000e620000000a00 */
[----:B------:R-:W-:Y:S02]  /*0870*/  @!P3 IADD3.X R17, PT, PT, R6, R35, RZ, P2, !PT ;  /* 0x000000230611b210 */ /* 0x000fe400017fe4ff */
[----:B------:R-:W-:Y:S02]  /*0880*/  @!P4 SHF.L.U64.HI R6, R18, 0x1, R11 ;  /* 0x000000011206c819 */ /* 0x000fe4000001020b */
[----:B0-----:R-:W-:Y:S01]  /*0890*/  @!P4 IADD3 R14, P5, PT, R19, R20, RZ ;  /* 0x00000014130ec210 */ /* 0x001fe20007fbe0ff */
[----:B---3--:R-:W-:Y:S01]  /*08a0*/  @!P0 IMAD R20, R31, R38, RZ ;  /* 0x000000261f148224 */ /* 0x008fe200078e02ff */
[----:B------:R-:W-:Y:S01]  /*08b0*/  MOV R11, RZ ;  /* 0x000000ff000b7202 */ /* 0x000fe20000000f00 */
[----:B------:R-:W0:Y:S01]  /*08c0*/  @!P1 LDC.64 R44, c[0x0][0x3f8] ;  /* 0x0000fe00ff2c9b82 */ /* 0x000e220000000a00 */
[----:B------:R-:W-:Y:S01]  /*08d0*/  @!P4 IADD3.X R15, PT, PT, R6, R21, RZ, P5, !PT ;  /* 0x00000015060fc210 */ /* 0x000fe20002ffe4ff */
[----:B------:R-:W-:Y:S01]  /*08e0*/  @!P0 IMAD R31, R23, R39, R20 ;  /* 0x00000027171f8224 */ /* 0x000fe200078e0214 */
[----:B------:R-:W-:-:S02]  /*08f0*/  IADD3 R29, PT, PT, R25, 0x28, RZ ;  /* 0x00000028191d7810 */ /* 0x000fc40007ffe0ff */
[----:B------:R-:W-:Y:S01]  /*0900*/  @!P0 MOV R20, R116 ;  /* 0x0000007400148202 */ /* 0x000fe20000000f00 */
[----:B------:R3:W4:Y:S01]  /*0910*/  @!P3 LDG.E R11, desc[UR6][R16.64] ;  /* 0x00000006100bb981 */ /* 0x000722000c1e1900 */
[----:B------:R-:W-:Y:S02]  /*0920*/  @!P0 MOV R21, R119 ;  /* 0x0000007700158202 */ /* 0x000fe40000000f00 */
[----:B------:R-:W-:Y:S02]  /*0930*/  CS2R R12, SRZ ;  /* 0x00000000000c7805 */ /* 0x000fe4000001ff00 */
[----:B------:R-:W-:Y:S01]  /*0940*/  ISETP.GE.U32.AND P2, PT, R29, UR8, PT ;  /* 0x000000081d007c0c */ /* 0x000fe2000bf46070 */
[----:B------:R-:W1:Y:S01]  /*0950*/  @!P1 LDC.64 R46, c[0x0][0x398] ;  /* 0x0000e600ff2e9b82 */ /* 0x000e620000000a00 */
[----:B------:R-:W-:Y:S01]  /*0960*/  SHF.R.S32.HI R35, RZ, 0x1f, R29 ;  /* 0x0000001fff237819 */ /* 0x000fe2000001141d */
[----:B------:R-:W-:Y:S01]  /*0970*/  @!P0 IMAD.WIDE.U32 R20, R23, R38, R20 ;  /* 0x0000002617148225 */ /* 0x000fe200078e0014 */
[----:B--2---:R-:W-:Y:S01]  /*0980*/  @!P4 IADD3 R18, P3, PT, R19, R36, RZ ;  /* 0x000000241312c210 */ /* 0x004fe20007f7e0ff */
[----:B------:R-:W2:Y:S01]  /*0990*/  @!P4 LDG.E R12, desc[UR6][R14.64] ;  /* 0x000000060e0cc981 */ /* 0x000ea2000c1e1900 */
[----:B------:R-:W-:-:S02]  /*09a0*/  ISETP.GE.AND.EX P2, PT, R35, UR9, PT, P2 ;  /* 0x0000000923007c0c */ /* 0x000fc4000bf46320 */
[----:B------:R-:W-:Y:S02]  /*09b0*/  @!P4 IADD3.X R19, PT, PT, R6, R37, RZ, P3, !PT ;  /* 0x000000250613c210 */ /* 0x000fe40001ffe4ff */
[----:B---3--:R-:W-:Y:S02]  /*09c0*/  @!P0 IADD3 R17, PT, PT, R21, R31, RZ ;  /* 0x0000001f15118210 */ /* 0x008fe40007ffe0ff */
[----:B------:R-:W-:Y:S01]  /*09d0*/  IADD3 R31, PT, PT, R25, 0x30, RZ ;  /* 0x00000030191f7810 */ /* 0x000fe20007ffe0ff */
[----:B------:R3:W2:Y:S03]  /*09e0*/  @!P4 LDG.E R13, desc[UR6][R18.64] ;  /* 0x00000006120dc981 */ /* 0x0006a6000c1e1900 */
[----:B------:R-:W-:Y:S02]  /*09f0*/  ISETP.GE.U32.AND P4, PT, R31, UR8, PT ;  /* 0x000000081f007c0c */ /* 0x000fe4000bf86070 */
[----:B------:R-:W-:Y:S01]  /*0a00*/  SHF.R.S32.HI R37, RZ, 0x1f, R31 ;  /* 0x0000001fff257819 */ /* 0x000fe2000001141f */
[----:B------:R-:W1:Y:S01]  /*0a10*/  @!P2 LDC.64 R48, c[0x0][0x3f8] ;  /* 0x0000fe00ff30ab82 */ /* 0x000e620000000a00 */
[----:B------:R-:W-:-:S02]  /*0a20*/  @!P0 SHF.L.U32 R21, R20, 0x1, RZ ;  /* 0x0000000114158819 */ /* 0x000fc400000006ff */
[----:B------:R-:W-:Y:S02]  /*0a30*/  ISETP.GE.AND.EX P4, PT, R37, UR9, PT, P4 ;  /* 0x0000000925007c0c */ /* 0x000fe4000bf86340 */
[----:B------:R-:W-:Y:S02]  /*0a40*/  @!P0 SHF.L.U64.HI R6, R20, 0x1, R17 ;  /* 0x0000000114068819 */ /* 0x000fe40000010211 */
[----:B-----5:R-:W-:Y:S01]  /*0a50*/  @!P0 IADD3 R16, P3, PT, R21, R40, RZ ;  /* 0x0000002815108210 */ /* 0x020fe20007f7e0ff */
[----:B0-----:R-:W-:Y:S01]  /*0a60*/  @!P1 IMAD R22, R33, R44, RZ ;  /* 0x0000002c21169224 */ /* 0x001fe200078e02ff */
[----:B---3--:R-:W-:Y:S02]  /*0a70*/  @!P1 MOV R18, R116 ;  /* 0x0000007400129202 */ /* 0x008fe40000000f00 */
[----:B------:R-:W-:Y:S02]  /*0a80*/  @!P0 IADD3.X R17, PT, PT, R6, R41, RZ, P3, !PT ;  /* 0x0000002906118210 */ /* 0x000fe40001ffe4ff */
[----:B------:R-:W-:Y:S01]  /*0a90*/  @!P1 MOV R19, R119 ;  /* 0x0000007700139202 */ /* 0x000fe20000000f00 */
[----:B------:R-:W0:Y:S01]  /*0aa0*/  @!P1 LDC.64 R40, c[0x0][0x3a0] ;  /* 0x0000e800ff289b82 */ /* 0x000e220000000a00 */
[----:B-1----:R-:W-:Y:S01]  /*0ab0*/  @!P0 IADD3 R20, P5, PT, R21, R42, RZ ;  /* 0x0000002a15148210 */ /* 0x002fe20007fbe0ff */
[----:B------:R-:W-:-:S02]  /*0ac0*/  @!P1 IMAD R15, R27, R45, R22 ;  /* 0x0000002d1b0f9224 */ /* 0x000fc400078e0216 */
[----:B------:R-:W-:Y:S01]  /*0ad0*/  @!P1 IMAD.WIDE.U32 R18, R27, R44, R18 ;  /* 0x0000002c1b129225 */ /* 0x000fe200078e0012 */
[----:B------:R-:W-:-:S03]  /*0ae0*/  IADD3 R33, PT, PT, R25, 0x38, RZ ;  /* 0x0000003819217810 */ /* 0x000fc60007ffe0ff */
[----:B------:R-:W1:Y:S01]  /*0af0*/  @!P4 LDC.64 R50, c[0x0][0x3f8] ;  /* 0x0000fe00ff32cb82 */ /* 0x000e620000000a00 */
[----:B------:R-:W-:Y:S02]  /*0b00*/  @!P0 IADD3.X R21, PT, PT, R6, R43, RZ, P5, !PT ;  /* 0x0000002b06158210 */ /* 0x000fe40002ffe4ff */
[----:B------:R-:W-:Y:S02]  /*0b10*/  @!P1 IADD3 R15, PT, PT, R19, R15, RZ ;  /* 0x0000000f130f9210 */ /* 0x000fe40007ffe0ff */
[----:B------:R-:W-:-:S03]  /*0b20*/  ISETP.GE.U32.AND P3, PT, R33, UR8, PT ;  /* 0x0000000821007c0c */ /* 0x000fc6000bf66070 */
[----:B------:R-:W3:Y:S01]  /*0b30*/  @!P2 LDC.64 R42, c[0x0][0x3a0] ;  /* 0x0000e800ff2aab82 */ /* 0x000ee20000000a00 */
[----:B------:R-:W-:Y:S02]  /*0b40*/  SHF.R.S32.HI R39, RZ, 0x1f, R33 ;  /* 0x0000001fff277819 */ /* 0x000fe40000011421 */
[----:B------:R-:W-:-:S05]  /*0b50*/  @!P1 SHF.L.U64.HI R24, R18, 0x1, R15 ;  /* 0x0000000112189819 */ /* 0x000fca000001020f */
[----:B------:R-:W5:Y:S01]  /*0b60*/  @!P2 LDC.64 R44, c[0x0][0x398] ;  /* 0x0000e600ff2cab82 */ /* 0x000f620000000a00 */
[----:B------:R-:W-:Y:S02]  /*0b70*/  MOV R14, RZ ;  /* 0x000000ff000e7202 */ /* 0x000fe40000000f00 */
[----:B------:R-:W-:Y:S02]  /*0b80*/  MOV R15, RZ ;  /* 0x000000ff000f7202 */ /* 0x000fe40000000f00 */
[----:B------:R-:W-:Y:S02]  /*0b90*/  ISETP.GE.AND.EX P3, PT, R39, UR9, PT, P3 ;  /* 0x0000000927007c0c */ /* 0x000fe4000bf66330 */
[----:B------:R-:W-:Y:S01]  /*0ba0*/  @!P1 SHF.L.U32 R27, R18, 0x1, RZ ;  /* 0x00000001121b9819 */ /* 0x000fe200000006ff */
[----:B------:R-:W-:Y:S01]  /*0bb0*/  @!P2 IMAD R6, R35, R48, RZ ;  /* 0x000000302306a224 */ /* 0x000fe200078e02ff */
[----:B------:R-:W-:Y:S01]  /*0bc0*/  @!P2 MOV R18, R116 ;  /* 0x000000740012a202 */ /* 0x000fe20000000f00 */
[----:B------:R0:W2:Y:S01]  /*0bd0*/  @!P0 LDG.E R14, desc[UR6][R16.64] ;  /* 0x00000006100e8981 */ /* 0x0000a2000c1e1900 */
[----:B------:R-:W-:Y:S01]  /*0be0*/  @!P2 MOV R19, R119 ;  /* 0x000000770013a202 */ /* 0x000fe20000000f00 */
[----:B------:R-:W-:-:S02]  /*0bf0*/  @!P2 IMAD R23, R29, R49, R6 ;  /* 0x000000311d17a224 */ /* 0x000fc400078e0206 */
[----:B------:R1:W2:Y:S01]  /*0c00*/  @!P0 LDG.E R15, desc[UR6][R20.64] ;  /* 0x00000006140f8981 */ /* 0x0002a2000c1e1900 */
[----:B------:R-:W-:Y:S01]  /*0c10*/  @!P1 IADD3 R26, P0, PT, R27, R46, RZ ;  /* 0x0000002e1b1a9210 */ /* 0x000fe20007f1e0ff */
[----:B------:R-:W-:Y:S01]  /*0c20*/  @!P2 IMAD.WIDE.U32 R18, R29, R48, R18 ;  /* 0x000000301d12a225 */ /* 0x000fe200078e0012 */
[----:B0-----:R-:W-:Y:S01]  /*0c30*/  @!P1 IADD3 R22, P5, PT, R27, R40, RZ ;  /* 0x000000281b169210 */ /* 0x001fe20007fbe0ff */
[----:B------:R-:W0:Y:S01]  /*0c40*/  @!P3 LDC.64 R48, c[0x0][0x3f8] ;  /* 0x0000fe00ff30bb82 */ /* 0x000e220000000a00 */
[----:B------:R-:W-:Y:S02]  /*0c50*/  @!P1 IADD3.X R27, PT, PT, R24, R47, RZ, P0, !PT ;  /* 0x0000002f181b9210 */ /* 0x000fe400007fe4ff */
[----:B------:R-:W-:Y:S02]  /*0c60*/  @!P2 IADD3 R17, PT, PT, R19, R23, RZ ;  /* 0x000000171311a210 */ /* 0x000fe40007ffe0ff */
[----:B------:R-:W-:-:S03]  /*0c70*/  @!P2 SHF.L.U32 R19, R18, 0x1, RZ ;  /* 0x000000011213a819 */ /* 0x000fc600000006ff */
[----:B------:R-:W0:Y:S01]  /*0c80*/  @!P4 LDC.64 R46, c[0x0][0x3a0] ;  /* 0x0000e800ff2ecb82 */ /* 0x000e220000000a00 */
[----:B-1----:R-:W-:Y:S01]  /*0c90*/  @!P4 IMAD R20, R37, R50, RZ ;  /* 0x000000322514c224 */ /* 0x002fe200078e02ff */
[----:B------:R-:W-:Y:S02]  /*0ca0*/  @!P1 IADD3.X R23, PT, PT, R24, R41, RZ, P5, !PT ;  /* 0x0000002918179210 */ /* 0x000fe40002ffe4ff */
[----:B------:R-:W-:Y:S02]  /*0cb0*/  @!P2 SHF.L.U64.HI R6, R18, 0x1, R17 ;  /* 0x000000011206a819 */ /* 0x000fe40000010211 */
[C---:B---3--:R-:W-:Y:S02]  /*0cc0*/  @!P2 IADD3 R28, P5, PT, R19.reuse, R42, RZ ;  /* 0x0000002a131ca210 */ /* 0x048fe40007fbe0ff */
[----:B-----5:R-:W-:Y:S01]  /*0cd0*/  @!P2 IADD3 R30, P0, PT, R19, R44, RZ ;  /* 0x0000002c131ea210 */ /* 0x020fe20007f1e0ff */
[----:B------:R-:W-:Y:S01]  /*0ce0*/  @!P4 IMAD R19, R31, R51, R20 ;  /* 0x000000331f13c224 */ /* 0x000fe200078e0214 */
[----:B------:R-:W-:-:S02]  /*0cf0*/  MOV R16, RZ ;  /* 0x000000ff00107202 */ /* 0x000fc40000000f00 */
[----:B------:R-:W-:Y:S02]  /*0d00*/  MOV R17, RZ ;  /* 0x000000ff00117202 */ /* 0x000fe40000000f00 */
[----:B------:R-:W-:Y:S02]  /*0d10*/  @!P4 MOV R20, R116 ;  /* 0x000000740014c202 */ /* 0x000fe40000000f00 */
[----:B------:R-:W-:Y:S01]  /*0d20*/  @!P4 MOV R21, R119 ;  /* 0x000000770015c202 */ /* 0x000fe20000000f00 */
[----:B------:R-:W3:Y:S01]  /*0d30*/  @!P1 LDG.E R16, desc[UR6][R22.64] ;  /* 0x0000000616109981 */ /* 0x000ee2000c1e1900 */
[----:B------:R-:W-:-:S03]  /*0d40*/  IADD3 R35, PT, PT, R25, 0x40, RZ ;  /* 0x0000004019237810 */ /* 0x000fc60007ffe0ff */
[----:B------:R1:W5:Y:S01]  /*0d50*/  @!P1 LDG.E R17, desc[UR6][R26.64] ;  /* 0x000000061a119981 */ /* 0x000362000c1e1900 */
[----:B------:R-:W-:Y:S01]  /*0d60*/  @!P4 IMAD.WIDE.U32 R20, R31, R50, R20 ;  /* 0x000000321f14c225 */ /* 0x000fe200078e0014 */
[----:B------:R-:W-:Y:S01]  /*0d70*/  ISETP.GE.U32.AND P1, PT, R35, UR8, PT ;  /* 0x0000000823007c0c */ /* 0x000fe2000bf26070 */
[----:B------:R-:W0:Y:S01]  /*0d80*/  @!P3 LDC.64 R50, c[0x0][0x3a0] ;  /* 0x0000e800ff32bb82 */ /* 0x000e220000000a00 */
[----:B------:R-:W-:Y:S02]  /*0d90*/  SHF.R.S32.HI R41, RZ, 0x1f, R35 ;  /* 0x0000001fff297819 */ /* 0x000fe40000011423 */
[----:B------:R-:W-:Y:S02]  /*0da0*/  @!P2 IADD3.X R31, PT, PT, R6, R45, RZ, P0, !PT ;  /* 0x0000002d061fa210 */ /* 0x000fe400007fe4ff */
[----:B------:R-:W-:-:S03]  /*0db0*/  MOV R18, RZ ;  /* 0x000000ff00127202 */ /* 0x000fc60000000f00 */
[----:B------:R-:W0:Y:S01]  /*0dc0*/  @!P4 LDC.64 R44, c[0x0][0x398] ;  /* 0x0000e600ff2ccb82 */ /* 0x000e220000000a00 */
[----:B------:R-:W-:Y:S02]  /*0dd0*/  ISETP.GE.AND.EX P1, PT, R41, UR9, PT, P1 ;  /* 0x0000000929007c0c */ /* 0x000fe4000bf26310 */
[----:B------:R-:W-:Y:S02]  /*0de0*/  @!P2 IADD3.X R29, PT, PT, R6, R43, RZ, P5, !PT ;  /* 0x0000002b061da210 */ /* 0x000fe40002ffe4ff */
[----:B------:R-:W-:Y:S02]  /*0df0*/  @!P4 IADD3 R19, PT, PT, R21, R19, RZ ;  /* 0x000000131513c210 */ /* 0x000fe40007ffe0ff */
[C---:B-1----:R-:W-:Y:S01]  /*0e00*/  @!P4 SHF.L.U32 R27, R20.reuse, 0x1, RZ ;  /* 0x00000001141bc819 */ /* 0x042fe200000006ff */
[----:B------:R1:W5:Y:S01]  /*0e10*/  @!P2 LDG.E R18, desc[UR6][R28.64] ;  /* 0x000000061c12a981 */ /* 0x000362000c1e1900 */
[----:B------:R-:W-:Y:S02]  /*0e20*/  @!P4 SHF.L.U64.HI R24, R20, 0x1, R19 ;  /* 0x000000011418c819 */ /* 0x000fe40000010213 */
[----:B0-----:R-:W-:Y:S01]  /*0e30*/  @!P4 IADD3 R22, P0, PT, R27, R46, RZ ;  /* 0x0000002e1b16c210 */ /* 0x001fe20007f1e0ff */
[----:B------:R-:W-:Y:S01]  /*0e40*/  @!P3 IMAD R6, R39, R48, RZ ;  /* 0x000000302706b224 */ /* 0x000fe200078e02ff */
[----:B------:R-:W-:Y:S01]  /*0e50*/  IADD3 R37, PT, PT, R25, 0x48, RZ ;  /* 0x0000004819257810 */ /* 0x000fe20007ffe0ff */
[----:B------:R-:W0:Y:S01]  /*0e60*/  @!P1 LDC.64 R52, c[0x0][0x398] ;  /* 0x0000e600ff349b82 */ /* 0x000e220000000a00 */
[----:B------:R-:W-:-:S02]  /*0e70*/  @!P4 IADD3.X R23, PT, PT, R24, R47, RZ, P0, !PT ;  /* 0x0000002f1817c210 */ /* 0x000fc400007fe4ff */
[----:B-1----:R-:W-:Y:S02]  /*0e80*/  @!P3 MOV R28, R116 ;  /* 0x00000074001cb202 */ /* 0x002fe40000000f00 */
[----:B------:R-:W-:Y:S01]  /*0e90*/  @!P3 MOV R29, R119 ;  /* 0x00000077001db202 */ /* 0x000fe20000000f00 */
[----:B------:R-:W-:Y:S01]  /*0ea0*/  @!P3 IMAD R21, R33, R49, R6 ;  /* 0x000000312115b224 */ /* 0x000fe200078e0206 */
[----:B------:R-:W-:Y:S01]  /*0eb0*/  ISETP.GE.U32.AND P5, PT, R37, UR8, PT ;  /* 0x0000000825007c0c */ /* 0x000fe2000bfa6070 */
[----:B------:R-:W1:Y:S01]  /*0ec0*/  @!P3 LDC.64 R46, c[0x0][0x398] ;  /* 0x0000e600ff2ebb82 */ /* 0x000e620000000a00 */
[----:B------:R-:W-:Y:S01]  /*0ed0*/  SHF.R.S32.HI R43, RZ, 0x1f, R37 ;  /* 0x0000001fff2b7819 */ /* 0x000fe20000011425 */
[----:B------:R-:W-:-:S03]  /*0ee0*/  @!P3 IMAD.WIDE.U32 R28, R33, R48, R28 ;  /* 0x00000030211cb225 */ /* 0x000fc600078e001c */
[----:B------:R-:W-:-:S03]  /*0ef0*/  ISETP.GE.AND.EX P5, PT, R43, UR9, PT, P5 ;  /* 0x000000092b007c0c */ /* 0x000fc6000bfa6350 */
[----:B------:R-:W0:Y:S01]  /*0f00*/  @!P1 LDC.64 R48, c[0x0][0x3f8] ;  /* 0x0000fe00ff309b82 */ /* 0x000e220000000a00 */
[----:B------:R-:W-:Y:S02]  /*0f10*/  MOV R19, RZ ;  /* 0x000000ff00137202 */ /* 0x000fe40000000f00 */
[----:B------:R-:W-:Y:S02]  /*0f20*/  @!P4 IADD3 R26, P0, PT, R27, R44, RZ ;  /* 0x0000002c1b1ac210 */ /* 0x000fe40007f1e0ff */
[----:B------:R-:W-:Y:S02]  /*0f30*/  IADD3 R39, PT, PT, R25, 0x50, RZ ;  /* 0x0000005019277810 */ /* 0x000fe40007ffe0ff */
[----:B------:R1:W5:Y:S01]  /*0f40*/  @!P2 LDG.E R19, desc[UR6][R30.64] ;  /* 0x000000061e13a981 */ /* 0x000362000c1e1900 */
[----:B------:R-:W-:Y:S02]  /*0f50*/  @!P3 IADD3 R21, PT, PT, R29, R21, RZ ;  /* 0x000000151d15b210 */ /* 0x000fe40007ffe0ff */
[----:B------:R-:W-:Y:S01]  /*0f60*/  @!P4 IADD3.X R27, PT, PT, R24, R45, RZ, P0, !PT ;  /* 0x0000002d181bc210 */ /* 0x000fe200007fe4ff */
[----:B------:R-:W0:Y:S01]  /*0f70*/  @!P5 LDC.64 R54, c[0x0][0x3f8] ;  /* 0x0000fe00ff36db82 */ /* 0x000e220000000a00 */
[----:B------:R-:W-:-:S02]  /*0f80*/  @!P3 SHF.L.U32 R33, R28, 0x1, RZ ;  /* 0x000000011c21b819 */ /* 0x000fc400000006ff */
[----:B------:R-:W-:Y:S02]  /*0f90*/  ISETP.GE.U32.AND P2, PT, R39, UR8, PT ;  /* 0x0000000827007c0c */ /* 0x000fe4000bf46070 */
[----:B------:R-:W-:Y:S02]  /*0fa0*/  SHF.R.S32.HI R45, RZ, 0x1f, R39 ;  /* 0x0000001fff2d7819 */ /* 0x000fe40000011427 */
[----:B------:R-:W-:Y:S02]  /*0fb0*/  @!P3 SHF.L.U64.HI R6, R28, 0x1, R21 ;  /* 0x000000011c06b819 */ /* 0x000fe40000010215 */
[----:B------:R-:W-:Y:S02]  /*0fc0*/  @!P3 IADD3 R28, P6, PT, R33, R50, RZ ;  /* 0x00000032211cb210 */ /* 0x000fe40007fde0ff */
[----:B------:R-:W-:Y:S02]  /*0fd0*/  ISETP.GE.AND.EX P2, PT, R45, UR9, PT, P2 ;  /* 0x000000092d007c0c */ /* 0x000fe4000bf46320 */
[----:B------:R-:W-:-:S02]  /*0fe0*/  @!P3 IADD3.X R29, PT, PT, R6, R51, RZ, P6, !PT ;  /* 0x00000033061db210 */ /* 0x000fc400037fe4ff */
[----:B------:R-:W4:Y:S01]  /*0ff0*/  @!P1 LDC.64 R50, c[0x0][0x3a0] ;  /* 0x0000e800ff329b82 */ /* 0x000f220000000a00 */
[----:B-1----:R-:W-:Y:S01]  /*1000*/  @!P3 IADD3 R30, P0, PT, R33, R46, RZ ;  /* 0x0000002e211eb210 */ /* 0x002fe20007f1e0ff */
[----:B0-----:R-:W-:Y:S01]  /*1010*/  @!P1 IMAD R24, R41, R48, RZ ;  /* 0x0000003029189224 */ /* 0x001fe200078e02ff */
[----:B------:R-:W-:Y:S02]  /*1020*/  MOV R20, RZ ;  /* 0x000000ff00147202 */ /* 0x000fe40000000f00 */
[----:B------:R-:W-:Y:S02]  /*1030*/  @!P1 MOV R32, R116 ;  /* 0x0000007400209202 */ /* 0x000fe40000000f00 */
[----:B------:R-:W-:Y:S02]  /*1040*/  @!P1 MOV R33, R119 ;  /* 0x0000007700219202 */ /* 0x000fe40000000f00 */
[----:B------:R-:W-:Y:S01]  /*1050*/  MOV R21, RZ ;  /* 0x000000ff00157202 */ /* 0x000fe20000000f00 */
[C---:B------:R-:W-:Y:S01]  /*1060*/  @!P1 IMAD R41, R35.reuse, R49, R24 ;  /* 0x0000003123299224 */ /* 0x040fe200078e0218 */
[----:B------:R0:W5:Y:S01]  /*1070*/  @!P4 LDG.E R20, desc[UR6][R22.64] ;  /* 0x000000061614c981 */ /* 0x000162000c1e1900 */
[----:B------:R-:W-:Y:S01]  /*1080*/  @!P1 IMAD.WIDE.U32 R32, R35, R48, R32 ;  /* 0x0000003023209225 */ /* 0x000fe200078e0020 */
[----:B------:R-:W1:Y:S02]  /*1090*/  @!P2 LDC.64 R58, c[0x0][0x3f8] ;  /* 0x0000fe00ff3aab82 */ /* 0x000e640000000a00 */
[----:B------:R0:W5:Y:S02]  /*10a0*/  @!P4 LDG.E R21, desc[UR6][R26.64] ;  /* 0x000000061a15c981 */ /* 0x000164000c1e1900 */
[----:B0-----:R-:W-:-:S02]  /*10b0*/  CS2R R22, SRZ ;  /* 0x0000000000167805 */ /* 0x001fc4000001ff00 */
[----:B------:R-:W-:Y:S01]  /*10c0*/  @!P3 IADD3.X R31, PT, PT, R6, R47, RZ, P0, !PT ;  /* 0x0000002f061fb210 */ /* 0x000fe200007fe4ff */
[----:B------:R-:W-:Y:S01]  /*10d0*/  @!P5 IMAD R24, R43, R54, RZ ;  /* 0x000000362b18d224 */ /* 0x000fe200078e02ff */
[----:B------:R-:W-:Y:S01]  /*10e0*/  IADD3 R35, PT, PT, R25, 0x58, RZ ;  /* 0x0000005819237810 */ /* 0x000fe20007ffe0ff */
[----:B------:R-:W0:Y:S01]  /*10f0*/  @!P5 LDC.64 R46, c[0x0][0x3a0] ;  /* 0x0000e800ff2edb82 */ /* 0x000e220000000a00 */
[----:B------:R-:W-:Y:S01]  /*1100*/  @!P1 IADD3 R27, PT, PT, R33, R41, RZ ;  /* 0x00000029211b9210 */ /* 0x000fe20007ffe0ff */
[----:B------:R4:W5:Y:S01]  /*1110*/  @!P3 LDG.E R22, desc[UR6][R28.64] ;  /* 0x000000061c16b981 */ /* 0x000962000c1e1900 */
[----:B------:R-:W-:Y:S02]  /*1120*/  @!P5 MOV R33, R119 ;  /* 0x000000770021d202 */ /* 0x000fe40000000f00 */
[----:B------:R-:W-:Y:S01]  /*1130*/  @!P1 SHF.L.U64.HI R6, R32, 0x1, R27 ;  /* 0x0000000120069819 */ /* 0x000fe2000001021b */
[----:B------:R4:W5:Y:S01]  /*1140*/  @!P3 LDG.E R23, desc[UR6][R30.64] ;  /* 0x000000061e17b981 */ /* 0x000962000c1e1900 */
[----:B------:R-:W-:Y:S01]  /*1150*/  ISETP.GE.U32.AND P0, PT, R35, UR8, PT ;  /* 0x0000000823007c0c */ /* 0x000fe2000bf06070 */
[----:B------:R-:W0:Y:S01]  /*1160*/  @!P5 LDC.64 R48, c[0x0][0x398] ;  /* 0x0000e600ff30db82 */ /* 0x000e220000000a00 */
[----:B------:R-:W-:-:S02]  /*1170*/  SHF.R.S32.HI R41, RZ, 0x1f, R35 ;  /* 0x0000001fff297819 */ /* 0x000fc40000011423 */
[----:B----4-:R-:W-:Y:S02]  /*1180*/  @!P1 SHF.L.U32 R29, R32, 0x1, RZ ;  /* 0x00000001201d9819 */ /* 0x010fe400000006ff */
[----:B------:R-:W-:Y:S01]  /*1190*/  @!P5 MOV R32, R116 ;  /* 0x000000740020d202 */ /* 0x000fe20000000f00 */
[----:B------:R-:W-:Y:S01]  /*11a0*/  @!P5 IMAD R43, R37, R55, R24 ;  /* 0x00000037252bd224 */ /* 0x000fe200078e0218 */
[----:B------:R-:W-:-:S03]  /*11b0*/  ISETP.GE.AND.EX P0, PT, R41, UR9, PT, P0 ;  /* 0x0000000929007c0c */ /* 0x000fc6000bf06300 */
[----:B------:R-:W-:Y:S01]  /*11c0*/  @!P5 IMAD.WIDE.U32 R32, R37, R54, R32 ;  /* 0x000000362520d225 */ /* 0x000fe200078e0020 */
[----:B------:R-:W-:-:S04]  /*11d0*/  @!P1 IADD3 R26, P3, PT, R29, R50, RZ ;  /* 0x000000321d1a9210 */ /* 0x000fc80007f7e0ff */
[----:B------:R-:W-:Y:S02]  /*11e0*/  @!P5 IADD3 R31, PT, PT, R33, R43, RZ ;  /* 0x0000002b211fd210 */ /* 0x000fe40007ffe0ff */
[----:B------:R-:W-:Y:S02]  /*11f0*/  @!P1 IADD3.X R27, PT, PT, R6, R51, RZ, P3, !PT ;  /* 0x00000033061b9210 */ /* 0x000fe40001ffe4ff */
[----:B------:R-:W4:Y:S01]  /*1200*/  @!P2 LDC.64 R50, c[0x0][0x3a0] ;  /* 0x0000e800ff32ab82 */ /* 0x000f220000000a00 */
[----:B------:R-:W-:Y:S02]  /*1210*/  @!P1 IADD3 R28, P3, PT, R29, R52, RZ ;  /* 0x000000341d1c9210 */ /* 0x000fe40007f7e0ff */
[C---:B------:R-:W-:Y:S01]  /*1220*/  @!P5 SHF.L.U32 R37, R32.reuse, 0x1, RZ ;  /* 0x000000012025d819 */ /* 0x040fe200000006ff */
[----:B-1----:R-:W-:Y:S01]  /*1230*/  @!P2 IMAD R30, R45, R58, RZ ;  /* 0x0000003a2d1ea224 */ /* 0x002fe200078e02ff */
[----:B------:R-:W-:Y:S01]  /*1240*/  @!P5 SHF.L.U64.HI R24, R32, 0x1, R31 ;  /* 0x000000012018d819 */ /* 0x000fe2000001021f */
[----:B------:R0:W5:Y:S01]  /*1250*/  @!P1 LDG.E R56, desc[UR6][R26.64] ;  /* 0x000000061a389981 */ /* 0x000162000c1e1900 */
[----:B------:R-:W-:Y:S01]  /*1260*/  @!P2 MOV R32, R116 ;  /* 0x000000740020a202 */ /* 0x000fe20000000f00 */
[----:B------:R-:W1:Y:S01]  /*1270*/  @!P2 LDC.64 R44, c[0x0][0x398] ;  /* 0x0000e600ff2cab82 */ /* 0x000e620000000a00 */
[----:B------:R-:W-:-:S02]  /*1280*/  @!P2 MOV R33, R119 ;  /* 0x000000770021a202 */ /* 0x000fc40000000f00 */
[----:B------:R-:W-:Y:S01]  /*1290*/  @!P1 IADD3.X R29, PT, PT, R6, R53, RZ, P3, !PT ;  /* 0x00000035061d9210 */ /* 0x000fe20001ffe4ff */
[C---:B------:R-:W-:Y:S02]  /*12a0*/  @!P2 IMAD R31, R39.reuse, R59, R30 ;  /* 0x0000003b271fa224 */ /* 0x040fe400078e021e */
[----:B------:R-:W-:Y:S02]  /*12b0*/  @!P2 IMAD.WIDE.U32 R32, R39, R58, R32 ;  /* 0x0000003a2720a225 */ /* 0x000fe400078e0020 */
[----:B------:R-:W1:Y:S01]  /*12c0*/  @!P0 LDC.64 R52, c[0x0][0x3f8] ;  /* 0x0000fe00ff348b82 */ /* 0x000e620000000a00 */
[----:B------:R1:W5:Y:S01]  /*12d0*/  @!P1 LDG.E R57, desc[UR6][R28.64] ;  /* 0x000000061c399981 */ /* 0x000362000c1e1900 */
[----:B0-----:R-:W-:Y:S02]  /*12e0*/  @!P5 IADD3 R26, P3, PT, R37, R46, RZ ;  /* 0x0000002e251ad210 */ /* 0x001fe40007f7e0ff */
[----:B------:R-:W-:Y:S02]  /*12f0*/  @!P2 IADD3 R31, PT, PT, R33, R31, RZ ;  /* 0x0000001f211fa210 */ /* 0x000fe40007ffe0ff */
[----:B------:R-:W-:-:S02]  /*1300*/  @!P5 IADD3 R30, P1, PT, R37, R48, RZ ;  /* 0x00000030251ed210 */ /* 0x000fc40007f3e0ff */
[----:B------:R-:W-:Y:S02]  /*1310*/  IADD3 R37, PT, PT, R25, 0x60, RZ ;  /* 0x0000006019257810 */ /* 0x000fe40007ffe0ff */
[----:B------:R-:W-:Y:S02]  /*1320*/  @!P2 SHF.L.U64.HI R6, R32, 0x1, R31 ;  /* 0x000000012006a819 */ /* 0x000fe4000001021f */
[----:B------:R-:W-:Y:S02]  /*1330*/  @!P5 IADD3.X R31, PT, PT, R24, R49, RZ, P1, !PT ;  /* 0x00000031181fd210 */ /* 0x000fe40000ffe4ff */
[----:B------:R-:W-:Y:S02]  /*1340*/  ISETP.GE.U32.AND P1, PT, R37, UR8, PT ;  /* 0x0000000825007c0c */ /* 0x000fe4000bf26070 */
[----:B------:R-:W-:Y:S02]  /*1350*/  SHF.R.S32.HI R39, RZ, 0x1f, R37 ;  /* 0x0000001fff277819 */ /* 0x000fe40000011425 */
[----:B------:R-:W-:-:S02]  /*1360*/  @!P2 SHF.L.U32 R43, R32, 0x1, RZ ;  /* 0x00000001202ba819 */ /* 0x000fc400000006ff */
[----:B------:R-:W-:Y:S02]  /*1370*/  CS2R R58, SRZ ;  /* 0x00000000003a7805 */ /* 0x000fe4000001ff00 */
[----:B------:R-:W-:Y:S02]  /*1380*/  ISETP.GE.AND.EX P1, PT, R39, UR9, PT, P1 ;  /* 0x0000000927007c0c */ /* 0x000fe4000bf26310 */
[----:B------:R-:W-:Y:S02]  /*1390*/  @!P5 IADD3.X R27, PT, PT, R24, R47, RZ, P3, !PT ;  /* 0x0000002f181bd210 */ /* 0x000fe40001ffe4ff */
[----:B----4-:R-:W-:Y:S01]  /*13a0*/  @!P2 IADD3 R32, P3, PT, R43, R50, RZ ;  /* 0x000000322b20a210 */ /* 0x010fe20007f7e0ff */
[----:B-1----:R-:W-:Y:S01]  /*13b0*/  @!P0 IMAD R24, R41, R52, RZ ;  /* 0x0000003429188224 */ /* 0x002fe200078e02ff */
[----:B------:R-:W-:Y:S01]  /*13c0*/  @!P0 MOV R28, R116 ;  /* 0x00000074001c8202 */ /* 0x000fe20000000f00 */
[----:B------:R0:W4:Y:S01]  /*13d0*/  @!P5 LDG.E R58, desc[UR6][R26.64] ;  /* 0x000000061a3ad981 */ /* 0x000122000c1e1900 */
[----:B------:R-:W-:-:S02]  /*13e0*/  @!P2 IADD3.X R33, PT, PT, R6, R51, RZ, P3, !PT ;  /* 0x000000330621a210 */ /* 0x000fc40001ffe4ff */
[----:B------:R-:W-:Y:S01]  /*13f0*/  @!P0 MOV R29, R119 ;  /* 0x00000077001d8202 */ /* 0x000fe20000000f00 */
[----:B------:R1:W4:Y:S01]  /*1400*/  @!P5 LDG.E R59, desc[UR6][R30.64] ;  /* 0x000000061e3bd981 */ /* 0x000322000c1e1900 */
[----:B------:R-:W-:Y:S01]  /*1410*/  @!P0 IMAD R41, R35, R53, R24 ;  /* 0x0000003523298224 */ /* 0x000fe200078e0218 */
[----:B0-----:R-:W-:Y:S02]  /*1420*/  @!P2 IADD3 R26, P3, PT, R43, R44, RZ ;  /* 0x0000002c2b1aa210 */ /* 0x001fe40007f7e0ff */
[----:B------:R-:W4:Y:S01]  /*1430*/  @!P2 LDG.E R60, desc[UR6][R32.64] ;  /* 0x00000006203ca981 */ /* 0x000f22000c1e1900 */
[----:B------:R-:W0:Y:S01]  /*1440*/  @!P0 LDC.64 R42, c[0x0][0x3a0] ;  /* 0x0000e800ff2a8b82 */ /* 0x000e220000000a00 */
[----:B------:R-:W-:-:S07]  /*1450*/  @!P0 IMAD.WIDE.U32 R28, R35, R52, R28 ;  /* 0x00000034231c8225 */ /* 0x000fce00078e001c */
[----:B-1----:R-:W1:Y:S01]  /*1460*/  @!P0 LDC.64 R30, c[0x0][0x398] ;  /* 0x0000e600ff1e8b82 */ /* 0x002e620000000a00 */
[----:B------:R-:W-:-:S07]  /*1470*/  ISETP.NE.AND P5, PT, RZ, UR4, PT ;  /* 0x00000004ff007c0c */ /* 0x000fce000bfa5270 */
[----:B------:R-:W2:Y:S01]  /*1480*/  @!P1 LDC.64 R52, c[0x0][0x3f8] ;  /* 0x0000fe00ff349b82 */ /* 0x000ea20000000a00 */
[----:B------:R-:W-:Y:S02]  /*1490*/  IADD3 R49, PT, PT, R25, 0x68, RZ ;  /* 0x0000006819317810 */ /* 0x000fe40007ffe0ff */
[----:B------:R-:W-:Y:S02]  /*14a0*/  @!P2 IADD3.X R27, PT, PT, R6, R45, RZ, P3, !PT ;  /* 0x0000002d061ba210 */ /* 0x000fe40001ffe4ff */
[----:B------:R-:W-:Y:S02]  /*14b0*/  ISETP.GE.U32.AND P3, PT, R49, UR8, PT ;  /* 0x0000000831007c0c */ /* 0x000fe4000bf66070 */
[----:B------:R-:W-:Y:S01]  /*14c0*/  SHF.R.S32.HI R55, RZ, 0x1f, R49 ;  /* 0x0000001fff377819 */ /* 0x000fe20000011431 */
[----:B------:R-:W3:Y:S01]  /*14d0*/  @!P1 LDC.64 R34, c[0x0][0x3a0] ;  /* 0x0000e800ff229b82 */ /* 0x000ee20000000a00 */
[----:B------:R-:W-:Y:S01]  /*14e0*/  @!P0 IADD3 R29, PT, PT, R29, R41, RZ ;  /* 0x000000291d1d8210 */ /* 0x000fe20007ffe0ff */
[----:B------:R2:W4:Y:S01]  /*14f0*/  @!P2 LDG.E R61, desc[UR6][R26.64] ;  /* 0x000000061a3da981 */ /* 0x000522000c1e1900 */
[----:B------:R-:W-:-:S02]  /*1500*/  @!P0 SHF.L.U32 R47, R28, 0x1, RZ ;  /* 0x000000011c2f8819 */ /* 0x000fc400000006ff */
[----:B------:R-:W-:Y:S02]  /*1510*/  ISETP.GE.AND.EX P3, PT, R55, UR9, PT, P3 ;  /* 0x0000000937007c0c */ /* 0x000fe4000bf66330 */
[----:B------:R-:W-:Y:S02]  /*1520*/  @!P0 SHF.L.U64.HI R6, R28, 0x1, R29 ;  /* 0x000000011c068819 */ /* 0x000fe4000001021d */
[----:B0-----:R-:W-:Y:S01]  /*1530*/  @!P0 IADD3 R44, P6, PT, R47, R42, RZ ;  /* 0x0000002a2f2c8210 */ /* 0x001fe20007fde0ff */
[----:B------:R-:W0:Y:S01]  /*1540*/  @P5 LDC.64 R28, c[0x0][0x3b0] ;  /* 0x0000ec00ff1c5b82 */ /* 0x000e220000000a00 */
[C---:B------:R-:W-:Y:S02]  /*1550*/  IADD3 R51, PT, PT, R25.reuse, 0x70, RZ ;  /* 0x0000007019337810 */ /* 0x040fe40007ffe0ff */
[----:B------:R-:W-:Y:S02]  /*1560*/  IADD3 R38, PT, PT, R25, 0x78, RZ ;  /* 0x0000007819267810 */ /* 0x000fe40007ffe0ff */
[C---:B------:R-:W-:Y:S01]  /*1570*/  @!P0 IADD3.X R45, PT, PT, R6.reuse, R43, RZ, P6, !PT ;  /* 0x0000002b062d8210 */ /* 0x040fe200037fe4ff */
[----:B--2---:R-:W-:Y:S01]  /*1580*/  @!P1 IMAD R26, R39, R52, RZ ;  /* 0x00000034271a9224 */ /* 0x004fe200078e02ff */
[----:B-1----:R-:W-:Y:S01]  /*1590*/  @!P0 IADD3 R46, P6, PT, R47, R30, RZ ;  /* 0x0000001e2f2e8210 */ /* 0x002fe20007fde0ff */
[----:B------:R-:W1:Y:S01]  /*15a0*/  @!P1 LDC.64 R24, c[0x0][0x398] ;  /* 0x0000e600ff189b82 */ /* 0x000e620000000a00 */
[----:B------:R-:W-:Y:S01]  /*15b0*/  ISETP.GE.U32.AND P4, PT, R51, UR8, PT ;  /* 0x0000000833007c0c */ /* 0x000fe2000bf86070 */
[----:B------:R-:W-:Y:S01]  /*15c0*/  @!P1 IMAD R33, R37, R53, R26 ;  /* 0x0000003525219224 */ /* 0x000fe200078e021a */
[----:B------:R-:W-:-:S02]  /*15d0*/  @!P0 IADD3.X R47, PT, PT, R6, R31, RZ, P6, !PT ;  /* 0x0000001f062f8210 */ /* 0x000fc400037fe4ff */
[----:B------:R-:W-:Y:S02]  /*15e0*/  SHF.R.S32.HI R69, RZ, 0x1f, R51 ;  /* 0x0000001fff457819 */ /* 0x000fe40000011433 */
[----:B------:R-:W-:Y:S01]  /*15f0*/  @!P1 MOV R30, R116 ;  /* 0x00000074001e9202 */ /* 0x000fe20000000f00 */
[----:B------:R-:W2:Y:S01]  /*1600*/  @!P3 LDC.64 R26, c[0x0][0x3f8] ;  /* 0x0000fe00ff1abb82 */ /* 0x000ea20000000a00 */
[----:B------:R-:W-:Y:S02]  /*1610*/  @!P1 MOV R31, R119 ;  /* 0x00000077001f9202 */ /* 0x000fe40000000f00 */
[----:B------:R-:W-:Y:S02]  /*1620*/  ISETP.GE.AND.EX P4, PT, R69, UR9, PT, P4 ;  /* 0x0000000945007c0c */ /* 0x000fe4000bf86340 */
[----:B------:R-:W-:Y:S01]  /*1630*/  LOP3.LUT R6, R3, 0xffff, RZ, 0xc0, !PT ;  /* 0x0000ffff03067812 */ /* 0x000fe200078ec0ff */
[----:B------:R-:W-:Y:S01]  /*1640*/  @!P1 IMAD.WIDE.U32 R30, R37, R52, R30 ;  /* 0x00000034251e9225 */ /* 0x000fe200078e001e */
[----:B------:R-:W-:-:S03]  /*1650*/  CS2R R62, SRZ ;  /* 0x00000000003e7805 */ /* 0x000fc6000001ff00 */
[----:B------:R-:W-:Y:S01]  /*1660*/  IMAD R53, R113, 0x78, R6 ;  /* 0x0000007871357824 */ /* 0x000fe200078e0206 */
[----:B------:R-:W-:Y:S02]  /*1670*/  @!P1 IADD3 R31, PT, PT, R31, R33, RZ ;  /* 0x000000211f1f9210 */ /* 0x000fe40007ffe0ff */
[----:B------:R-:W-:Y:S01]  /*1680*/  @!P1 SHF.L.U32 R37, R30, 0x1, RZ ;  /* 0x000000011e259819 */ /* 0x000fe200000006ff */
[----:B------:R-:W-:Y:S01]  /*1690*/  IMAD.WIDE R66, R4, 0x8, R66 ;  /* 0x0000000804427825 */ /* 0x000fe200078e0242 */
[----:B------:R-:W-:Y:S01]  /*16a0*/  ISETP.GE.U32.AND P2, PT, R38, UR8, PT ;  /* 0x0000000826007c0c */ /* 0x000fe2000bf46070 */
[----:B------:R1:W4:Y:S01]  /*16b0*/  @!P0 LDG.E R62, desc[UR6][R44.64] ;  /* 0x000000062c3e8981 */ /* 0x000322000c1e1900 */
[----:B------:R-:W-:Y:S01]  /*16c0*/  SHF.R.S32.HI R41, RZ, 0x1f, R38 ;  /* 0x0000001fff297819 */ /* 0x000fe20000011426 */
[----:B0-----:R-:W-:Y:S01]  /*16d0*/  @P5 IMAD.WIDE R42, R53, 0x2, R28 ;  /* 0x00000002352a5825 */ /* 0x001fe200078e021c */
[----:B------:R-:W-:Y:S01]  /*16e0*/  @!P1 SHF.L.U64.HI R48, R30, 0x1, R31 ;  /* 0x000000011e309819 */ /* 0x000fe2000001021f */
[----:B------:R0:W4:Y:S01]  /*16f0*/  @!P0 LDG.E R63, desc[UR6][R46.64] ;  /* 0x000000062e3f8981 */ /* 0x000122000c1e1900 */
[----:B------:R-:W0:Y:S01]  /*1700*/  @!P3 LDC.64 R28, c[0x0][0x3a0] ;  /* 0x0000e800ff1cbb82 */ /* 0x000e220000000a00 */
[----:B---3--:R-:W-:-:S02]  /*1710*/  @!P1 IADD3 R36, P0, PT, R37, R34, RZ ;  /* 0x0000002225249210 */ /* 0x008fc40007f1e0ff */
[----:B------:R-:W-:Y:S01]  /*1720*/  ISETP.GE.AND.EX P2, PT, R41, UR9, PT, P2 ;  /* 0x0000000929007c0c */ /* 0x000fe2000bf46320 */
[----:B------:R-:W3:Y:S01]  /*1730*/  LDG.E.64 R66, desc[UR6][R66.64] ;  /* 0x0000000642427981 */ /* 0x000ee2000c1e1b00 */
[----:B-1----:R-:W-:-:S03]  /*1740*/  @!P1 IADD3 R44, P6, PT, R37, R24, RZ ;  /* 0x00000018252c9210 */ /* 0x002fc60007fde0ff */
[----:B------:R-:W1:Y:S01]  /*1750*/  @!P3 LDC.64 R30, c[0x0][0x398] ;  /* 0x0000e600ff1ebb82 */ /* 0x000e620000000a00 */
[----:B------:R-:W-:-:S07]  /*1760*/  @!P1 IADD3.X R37, PT, PT, R48, R35, RZ, P0, !PT ;  /* 0x0000002330259210 */ /* 0x000fce00007fe4ff */
[----:B------:R-:W1:Y:S01]  /*1770*/  @!P4 LDC.64 R32, c[0x0][0x3f8] ;  /* 0x0000fe00ff20cb82 */ /* 0x000e620000000a00 */
[----:B--2---:R-:W-:Y:S01]  /*1780*/  @!P3 IMAD R24, R55, R26, RZ ;  /* 0x0000001a3718b224 */ /* 0x004fe200078e02ff */
[----:B0-----:R-:W-:Y:S02]  /*1790*/  @!P3 MOV R46, R116 ;  /* 0x00000074002eb202 */ /* 0x001fe40000000f00 */
[----:B------:R-:W-:Y:S02]  /*17a0*/  CS2R R64, SRZ ;  /* 0x0000000000407805 */ /* 0x000fe4000001ff00 */
[----:B------:R-:W-:Y:S01]  /*17b0*/  @!P3 MOV R47, R119 ;  /* 0x00000077002fb202 */ /* 0x000fe20000000f00 */
[----:B------:R-:W2:Y:S01]  /*17c0*/  @P5 LDG.E.U16 R39, desc[UR6][R42.64] ;  /* 0x000000062a275981 */ /* 0x000ea2000c1e1500 */
[----:B------:R-:W0:Y:S01]  /*17d0*/  LDC.64 R34, c[0x0][0x3a8] ;  /* 0x0000ea00ff227b82 */ /* 0x000e220000000a00 */
[----:B------:R-:W-:Y:S01]  /*17e0*/  @!P1 IADD3.X R45, PT, PT, R48, R25, RZ, P6, !PT ;  /* 0x00000019302d9210 */ /* 0x000fe200037fe4ff */
[C---:B------:R-:W-:Y:S01]  /*17f0*/  @!P3 IMAD R27, R49.reuse, R27, R24 ;  /* 0x0000001b311bb224 */ /* 0x040fe200078e0218 */
[----:B------:R1:W2:Y:S01]  /*1800*/  @P5 LDG.E.U16 R40, desc[UR6][R42.64+0x2] ;  /* 0x000002062a285981 */ /* 0x0002a2000c1e1500 */
[----:B------:R-:W-:-:S03]  /*1810*/  @!P3 IMAD.WIDE.U32 R46, R49, R26, R46 ;  /* 0x0000001a312eb225 */ /* 0x000fc600078e002e */
[----:B------:R0:W2:Y:S01]  /*1820*/  @!P1 LDG.E R64, desc[UR6][R36.64] ;  /* 0x0000000624409981 */ /* 0x0000a2000c1e1900 */
[----:B------:R-:W0:Y:S01]  /*1830*/  @!P2 LDC.64 R24, c[0x0][0x3f8] ;  /* 0x0000fe00ff18ab82 */ /* 0x000e220000000a00 */
[----:B------:R-:W-:Y:S02]  /*1840*/  @!P3 IADD3 R47, PT, PT, R47, R27, RZ ;  /* 0x0000001b2f2fb210 */ /* 0x000fe40007ffe0ff */
[----:B------:R-:W2:Y:S01]  /*1850*/  @!P1 LDG.E R65, desc[UR6][R44.64] ;  /* 0x000000062c419981 */ /* 0x000ea2000c1e1900 */
[C---:B-1----:R-:W-:Y:S02]  /*1860*/  @!P3 SHF.L.U32 R43, R46.reuse, 0x1, RZ ;  /* 0x000000012e2bb819 */ /* 0x042fe400000006ff */
[----:B------:R-:W-:Y:S02]  /*1870*/  @!P3 SHF.L.U64.HI R42, R46, 0x1, R47 ;  /* 0x000000012e2ab819 */ /* 0x000fe4000001022f */
[----:B------:R-:W1:Y:S01]  /*1880*/  @!P4 LDC.64 R26, c[0x0][0x3a0] ;  /* 0x0000e800ff1acb82 */ /* 0x000e620000000a00 */
[----:B------:R-:W-:Y:S01]  /*1890*/  @!P3 IADD3 R28, P0, PT, R43, R28, RZ ;  /* 0x0000001c2b1cb210 */ /* 0x000fe20007f1e0ff */
[----:B------:R-:W-:Y:S01]  /*18a0*/  @!P4 IMAD R48, R69, R32, RZ ;  /* 0x000000204530c224 */ /* 0x000fe200078e02ff */
[----:B------:R-:W-:-:S02]  /*18b0*/  @!P3 IADD3 R30, P1, PT, R43, R30, RZ ;  /* 0x0000001e2b1eb210 */ /* 0x000fc40007f3e0ff */
[----:B------:R-:W-:Y:S02]  /*18c0*/  @!P4 MOV R46, R116 ;  /* 0x00000074002ec202 */ /* 0x000fe40000000f00 */
[----:B------:R-:W-:Y:S01]  /*18d0*/  @!P4 MOV R47, R119 ;  /* 0x00000077002fc202 */ /* 0x000fe20000000f00 */
[C---:B------:R-:W-:Y:S01]  /*18e0*/  @!P4 IMAD R49, R51.reuse, R33, R48 ;  /* 0x000000213331c224 */ /* 0x040fe200078e0230 */
[C---:B------:R-:W-:Y:S01]  /*18f0*/  @!P3 IADD3.X R29, PT, PT, R42.reuse, R29, RZ, P0, !PT ;  /* 0x0000001d2a1db210 */ /* 0x040fe200007fe4ff */
[----:B0-----:R-:W0:Y:S01]  /*1900*/  @!P2 LDC.64 R36, c[0x0][0x3a0] ;  /* 0x0000e800ff24ab82 */ /* 0x001e220000000a00 */
[----:B------:R-:W-:Y:S01]  /*1910*/  @!P3 IADD3.X R31, PT, PT, R42, R31, RZ, P1, !PT ;  /* 0x0000001f2a1fb210 */ /* 0x000fe20000ffe4ff */
[----:B------:R-:W-:-:S04]  /*1920*/  @!P4 IMAD.WIDE.U32 R46, R51, R32, R46 ;  /* 0x00000020332ec225 */ /* 0x000fc800078e002e */
[----:B------:R-:W-:Y:S02]  /*1930*/  IMAD.WIDE R42, R53, 0x2, R34 ;  /* 0x00000002352a7825 */ /* 0x000fe400078e0222 */
[----:B------:R-:W0:Y:S02]  /*1940*/  @!P4 LDC.64 R32, c[0x0][0x398] ;  /* 0x0000e600ff20cb82 */ /* 0x000e240000000a00 */
[----:B------:R-:W-:Y:S01]  /*1950*/  @!P2 IMAD R41, R41, R24, RZ ;  /* 0x000000182929a224 */ /* 0x000fe200078e02ff */
[----:B------:R-:W2:Y:S04]  /*1960*/  LDG.E.U16 R78, desc[UR6][R42.64] ;  /* 0x000000062a4e7981 */ /* 0x000ea8000c1e1500 */
[----:B------:R1:W2:Y:S01]  /*1970*/  LDG.E.U16 R77, desc[UR6][R42.64+0x2] ;  /* 0x000002062a4d7981 */ /* 0x0002a2000c1e1500 */
[----:B------:R-:W5:Y:S01]  /*1980*/  @!P2 LDC.64 R34, c[0x0][0x398] ;  /* 0x0000e600ff22ab82 */ /* 0x000f620000000a00 */
[----:B------:R-:W-:Y:S01]  /*1990*/  @!P2 IMAD R41, R38, R25, R41 ;  /* 0x000000192629a224 */ /* 0x000fe200078e0229 */
[----:B------:R-:W-:-:S02]  /*19a0*/  @!P4 IADD3 R47, PT, PT, R47, R49, RZ ;  /* 0x000000312f2fc210 */ /* 0x000fc40007ffe0ff */
[----:B-1----:R-:W-:Y:S02]  /*19b0*/  @!P2 MOV R42, R116 ;  /* 0x00000074002aa202 */ /* 0x002fe40000000f00 */
[----:B------:R-:W-:Y:S02]  /*19c0*/  @!P2 MOV R43, R119 ;  /* 0x00000077002ba202 */ /* 0x000fe40000000f00 */
[----:B------:R-:W-:Y:S01]  /*19d0*/  @!P4 SHF.L.U32 R45, R46, 0x1, RZ ;  /* 0x000000012e2dc819 */ /* 0x000fe200000006ff */
[----:B------:R-:W-:Y:S01]  /*19e0*/  @!P2 IMAD.WIDE.U32 R24, R38, R24, R42 ;  /* 0x000000182618a225 */ /* 0x000fe200078e002a */
[----:B------:R-:W-:Y:S02]  /*19f0*/  CS2R R68, SRZ ;  /* 0x0000000000447805 */ /* 0x000fe4000001ff00 */
[----:B------:R-:W-:Y:S02]  /*1a00*/  @!P4 SHF.L.U64.HI R46, R46, 0x1, R47 ;  /* 0x000000012e2ec819 */ /* 0x000fe4000001022f */
[----:B------:R-:W-:-:S02]  /*1a10*/  @!P4 IADD3 R26, P0, PT, R45, R26, RZ ;  /* 0x0000001a2d1ac210 */ /* 0x000fc40007f1e0ff */
[----:B------:R-:W-:Y:S01]  /*1a20*/  @!P2 IADD3 R41, PT, PT, R25, R41, RZ ;  /* 0x000000291929a210 */ /* 0x000fe20007ffe0ff */
[----:B------:R-:W2:Y:S01]  /*1a30*/  @!P3 LDG.E R68, desc[UR6][R28.64] ;  /* 0x000000061c44b981 */ /* 0x000ea2000c1e1900 */
[----:B------:R-:W-:Y:S02]  /*1a40*/  @!P2 SHF.L.U32 R25, R24, 0x1, RZ ;  /* 0x000000011819a819 */ /* 0x000fe400000006ff */
[----:B------:R-:W-:Y:S01]  /*1a50*/  @!P4 IADD3.X R27, PT, PT, R46, R27, RZ, P0, !PT ;  /* 0x0000001b2e1bc210 */ /* 0x000fe200007fe4ff */
[----:B------:R-:W2:Y:S01]  /*1a60*/  @!P3 LDG.E R69, desc[UR6][R30.64] ;  /* 0x000000061e45b981 */ /* 0x000ea2000c1e1900 */
[----:B0-----:R-:W-:Y:S02]  /*1a70*/  @!P4 IADD3 R32, P0, PT, R45, R32, RZ ;  /* 0x000000202d20c210 */ /* 0x001fe40007f1e0ff */
[----:B------:R-:W-:Y:S02]  /*1a80*/  @!P2 SHF.L.U64.HI R24, R24, 0x1, R41 ;  /* 0x000000011818a819 */ /* 0x000fe40000010229 */
[----:B------:R-:W-:-:S02]  /*1a90*/  @!P2 IADD3 R36, P1, PT, R25, R36, RZ ;  /* 0x000000241924a210 */ /* 0x000fc40007f3e0ff */
[----:B-----5:R-:W-:Y:S02]  /*1aa0*/  @!P2 IADD3 R34, P3, PT, R25, R34, RZ ;  /* 0x000000221922a210 */ /* 0x020fe40007f7e0ff */
[----:B------:R-:W-:Y:S02]  /*1ab0*/  CS2R R72, SRZ ;  /* 0x0000000000487805 */ /* 0x000fe4000001ff00 */
[----:B------:R-:W-:Y:S02]  /*1ac0*/  CS2R R74, SRZ ;  /* 0x00000000004a7805 */ /* 0x000fe4000001ff00 */
[----:B------:R-:W-:Y:S02]  /*1ad0*/  @!P4 IADD3.X R33, PT, PT, R46, R33, RZ, P0, !PT ;  /* 0x000000212e21c210 */ /* 0x000fe400007fe4ff */
[C---:B------:R-:W-:Y:S02]  /*1ae0*/  @!P2 IADD3.X R37, PT, PT, R24.reuse, R37, RZ, P1, !PT ;  /* 0x000000251825a210 */ /* 0x040fe40000ffe4ff */
[----:B------:R-:W-:Y:S01]  /*1af0*/  @!P2 IADD3.X R35, PT, PT, R24, R35, RZ, P3, !PT ;  /* 0x000000231823a210 */ /* 0x000fe20001ffe4ff */
[----:B------:R-:W5:Y:S04]  /*1b00*/  @!P4 LDG.E R72, desc[UR6][R26.64] ;  /* 0x000000061a48c981 */ /* 0x000f68000c1e1900 */
[----:B------:R-:W5:Y:S04]  /*1b10*/  @!P4 LDG.E R73, desc[UR6][R32.64] ;  /* 0x000000062049c981 */ /* 0x000f68000c1e1900 */
[----:B------:R-:W5:Y:S04]  /*1b20*/  @!P2 LDG.E R74, desc[UR6][R36.64] ;  /* 0x00000006244aa981 */ /* 0x000f68000c1e1900 */
[----:B------:R-:W5:Y:S01]  /*1b30*/  @!P2 LDG.E R75, desc[UR6][R34.64] ;  /* 0x00000006224ba981 */ /* 0x000f62000c1e1900 */
[----:B------:R-:W-:Y:S01]  /*1b40*/  MOV R112, 0x3f800000 ;  /* 0x3f80000000707802 */ /* 0x000fe20000000f00 */
[----:B------:R-:W-:Y:S01]  /*1b50*/  UISETP.NE.AND UP0, UPT, UR4, URZ, UPT ;  /* 0x000000ff0400728c */ /* 0x000fe2000bf05270 */
[----:B------:R-:W-:-:S02]  /*1b60*/  MOV R76, RZ ;  /* 0x000000ff004c7202 */ /* 0x000fc40000000f00 */
[----:B------:R-:W-:Y:S02]  /*1b70*/  PRMT R110, R8, 0x7632, R110 ;  /* 0x00007632086e7816 */ /* 0x000fe4000000006e */
        /* <DEDUP_REMOVED lines=17> */
[----:B----4-:R-:W-:Y:S02]  /*1c90*/  PRMT R92, R58, 0x7632, R92 ;  /* 0x000076323a5c7816 */ /* 0x010fe4000000005c */
[----:B------:R-:W-:Y:S02]  /*1ca0*/  PRMT R93, R59, 0x7632, R93 ;  /* 0x000076323b5d7816 */ /* 0x000fe4000000005d */
[----:B------:R-:W-:Y:S01]  /*1cb0*/  PRMT R90, R60, 0x7632, R90 ;  /* 0x000076323c5a7816 */ /* 0x000fe2000000005a */
[----:B---3--:R-:W-:-:S05]  /*1cc0*/  FFMA.FTZ R67, -R66, R66, R67 ;  /* 0x0000004242437223 */ /* 0x008fca0000010143 */
[----:B------:R-:W-:-:S13]  /*1cd0*/  FSETP.GTU.FTZ.AND P0, PT, R67, RZ, PT ;  /* 0x000000ff4300720b */ /* 0x000fda0003f1c000 */
[----:B------:R-:W0:Y:S01]  /*1ce0*/  @P0 LDC R24, c[0x0][0x3c0] ;  /* 0x0000f000ff180b82 */ /* 0x000e220000000800 */
[----:B------:R-:W-:Y:S02]  /*1cf0*/  PRMT R91, R61, 0x7632, R91 ;  /* 0x000076323d5b7816 */ /* 0x000fe4000000005b */
[----:B------:R-:W-:Y:S02]  /*1d00*/  PRMT R79, R62, 0x7632, R79 ;  /* 0x000076323e4f7816 */ /* 0x000fe4000000004f */
[----:B--2---:R-:W-:Y:S02]  /*1d10*/  @P5 SHF.L.U32 R76, R40, 0x10, RZ ;  /* 0x00000010284c5819 */ /* 0x004fe400000006ff */
[----:B------:R-:W-:Y:S01]  /*1d20*/  PRMT R80, R63, 0x7632, R80 ;  /* 0x000076323f507816 */ /* 0x000fe20000000050 */
[----:B0-----:R-:W-:-:S04]  /*1d30*/  @P0 FADD.FTZ R24, R67, R24 ;  /* 0x0000001843180221 */ /* 0x001fc80000010000 */
[----:B------:R0:W1:Y:S01]  /*1d40*/  @P0 MUFU.RSQ R112, R24 ;  /* 0x0000001800700308 */ /* 0x0000620000001400 */
[----:B------:R-:W-:Y:S02]  /*1d50*/  MOV R67, RZ ;  /* 0x000000ff00437202 */ /* 0x000fe40000000f00 */
[----:B------:R-:W-:Y:S02]  /*1d60*/  @P5 SHF.L.U32 R67, R39, 0x10, RZ ;  /* 0x0000001027435819 */ /* 0x000fe400000006ff */
[----:B------:R-:W-:Y:S02]  /*1d70*/  PRMT R81, R64, 0x7632, R81 ;  /* 0x0000763240517816 */ /* 0x000fe40000000051 */
[----:B------:R-:W-:Y:S02]  /*1d80*/  PRMT R82, R65, 0x7632, R82 ;  /* 0x0000763241527816 */ /* 0x000fe40000000052 */
[----:B------:R-:W-:Y:S02]  /*1d90*/  SHF.L.U32 R78, R78, 0x10, RZ ;  /* 0x000000104e4e7819 */ /* 0x000fe400000006ff */
[----:B------:R-:W-:-:S02]  /*1da0*/  SHF.L.U32 R77, R77, 0x10, RZ ;  /* 0x000000104d4d7819 */ /* 0x000fc400000006ff */
[----:B------:R-:W-:Y:S02]  /*1db0*/  PRMT R83, R68, 0x7632, R83 ;  /* 0x0000763244537816 */ /* 0x000fe40000000053 */
[----:B------:R-:W-:Y:S02]  /*1dc0*/  PRMT R84, R69, 0x7632, R84 ;  /* 0x0000763245547816 */ /* 0x000fe40000000054 */
[----:B-----5:R-:W-:Y:S02]  /*1dd0*/  PRMT R85, R72, 0x7632, R85 ;  /* 0x0000763248557816 */ /* 0x020fe40000000055 */
        /* <DEDUP_REMOVED lines=13> */
[----:B------:R-:W-:Y:S01]  /*1eb0*/  FMUL.FTZ R31, R78, R25 ;  /* 0x000000194e1f7220 */ /* 0x000fe20000410000 */
        /* <DEDUP_REMOVED lines=279> */
.L_x_257:
[----:B------:R-:W-:Y:S02]  /*3030*/  SHF.L.U32 R29, R10, 0x10, RZ ;  /* 0x000000100a1d7819 */ /* 0x000fe400000006ff */
[----:B------:R-:W-:Y:S02]  /*3040*/  SHF.L.U32 R25, R8, 0x10, RZ ;  /* 0x0000001008197819 */ /* 0x000fe400000006ff */
[----:B------:R-:W-:Y:S01]  /*3050*/  SHF.L.U32 R27, R110, 0x10, RZ ;  /* 0x000000106e1b7819 */ /* 0x000fe200000006ff */
[----:B------:R-:W-:Y:S01]  /*3060*/  FADD.FTZ R29, -R66, R29 ;  /* 0x0000001d421d7221 */ /* 0x000fe20000010100 */
[----:B------:R-:W-:Y:S01]  /*3070*/  SHF.L.U32 R31, R108, 0x10, RZ ;  /* 0x000000106c1f7819 */ /* 0x000fe200000006ff */
[----:B------:R-:W-:Y:S01]  /*3080*/  FADD.FTZ R25, -R66, R25 ;  /* 0x0000001942197221 */ /* 0x000fe20000010100 */
[----:B------:R-:W-:Y:S01]  /*3090*/  SHF.L.U32 R33, R12, 0x10, RZ ;  /* 0x000000100c217819 */ /* 0x000fe200000006ff */
[-C--:B------:R-:W-:Y:S01]  /*30a0*/  FMUL.FTZ R55, R29, R112.reuse ;  /* 0x000000701d377220 */ /* 0x080fe20000410000 */
[C---:B------:R-:W-:Y:S01]  /*30b0*/  FADD.FTZ R27, -R66.reuse, R27 ;  /* 0x0000001b421b7221 */ /* 0x040fe20000010100 */
[-C--:B------:R-:W-:Y:S01]  /*30c0*/  FMUL.FTZ R25, R25, R112.reuse ;  /* 0x0000007019197220 */ /* 0x080fe20000410000 */
[----:B------:R-:W-:Y:S01]  /*30d0*/  FADD.FTZ R31, -R66, R31 ;  /* 0x0000001f421f7221 */ /* 0x000fe20000010100 */
[C-C-:B------:R-:W-:Y:S01]  /*30e0*/  FFMA.FTZ R29, R78.reuse, R55, R67.reuse ;  /* 0x000000374e1d7223 */ /* 0x140fe20000010043 */
[-C--:B------:R-:W-:Y:S01]  /*30f0*/  FMUL.FTZ R24, R27, R112.reuse ;  /* 0x000000701b187220 */ /* 0x080fe20000410000 */
[----:B------:R-:W-:Y:S01]  /*3100*/  FFMA.FTZ R39, R78, R25, R67 ;  /* 0x000000194e277223 */ /* 0x000fe20000010043 */
[----:B------:R-:W-:Y:S01]  /*3110*/  FMUL.FTZ R71, R31, R112 ;  /* 0x000000701f477220 */ /* 0x000fe20000410000 */
[----:B------:R-:W-:Y:S01]  /*3120*/  FMUL.FTZ R30, R29, -1.4426950216293334961 ;  /* 0xbfb8aa3b1d1e7820 */ /* 0x000fe20000410000 */
[--C-:B------:R-:W-:Y:S01]  /*3130*/  FFMA.FTZ R37, R77, R24, R76.reuse ;  /* 0x000000184d257223 */ /* 0x100fe2000001004c */
[----:B------:R-:W-:Y:S01]  /*3140*/  FMUL.FTZ R26, R39, -1.4426950216293334961 ;  /* 0xbfb8aa3b271a7820 */ /* 0x000fe20000410000 */
[----:B------:R-:W-:Y:S01]  /*3150*/  FFMA.FTZ R43, R77, R71, R76 ;  /* 0x000000474d2b7223 */ /* 0x000fe2000001004c */
[----:B------:R-:W-:Y:S01]  /*3160*/  FADD.FTZ R125, -R66, R33 ;  /* 0x00000021427d7221 */ /* 0x000fe20000010100 */
[----:B------:R-:W-:Y:S01]  /*3170*/  FMUL.FTZ R27, R37, -1.4426950216293334961 ;  /* 0xbfb8aa3b251b7820 */ /* 0x000fe20000410000 */
[----:B------:R-:W0:Y:S01]  /*3180*/  MUFU.EX2 R30, R30 ;  /* 0x0000001e001e7308 */ /* 0x000e220000000800 */
[----:B------:R-:W-:Y:S01]  /*3190*/  FMUL.FTZ R32, R43, -1.4426950216293334961 ;  /* 0xbfb8aa3b2b207820 */ /* 0x000fe20000410000 */
[----:B------:R-:W-:Y:S01]  /*31a0*/  FMUL.FTZ R125, R125, R112 ;  /* 0x000000707d7d7220 */ /* 0x000fe20000410000 */
[----:B------:R-:W-:Y:S01]  /*31b0*/  SHF.L.U32 R50, R11, 0x10, RZ ;  /* 0x000000100b327819 */ /* 0x000fe200000006ff */
[----:B------:R-:W1:Y:S01]  /*31c0*/  MUFU.EX2 R26, R26 ;  /* 0x0000001a001a7308 */ /* 0x000e620000000800 */
[----:B------:R-:W-:-:S02]  /*31d0*/  SHF.L.U32 R41, R111, 0x10, RZ ;  /* 0x000000106f297819 */ /* 0x000fc400000006ff */
[----:B------:R-:W-:Y:S01]  /*31e0*/  SHF.L.U32 R54, R109, 0x10, RZ ;  /* 0x000000106d367819 */ /* 0x000fe200000006ff */
[----:B------:R-:W2:Y:S01]  /*31f0*/  MUFU.EX2 R27, R27 ;  /* 0x0000001b001b7308 */ /* 0x000ea20000000800 */
[----:B------:R-:W-:Y:S02]  /*3200*/  SHF.L.U32 R35, R9, 0x10, RZ ;  /* 0x0000001009237819 */ /* 0x000fe400000006ff */
[----:B------:R-:W-:Y:S01]  /*3210*/  SHF.L.U32 R45, R102, 0x10, RZ ;  /* 0x00000010662d7819 */ /* 0x000fe200000006ff */
[----:B------:R-:W3:Y:S01]  /*3220*/  MUFU.EX2 R32, R32 ;  /* 0x0000002000207308 */ /* 0x000ee20000000800 */
[----:B------:R-:W-:Y:S01]  /*3230*/  SHF.L.U32 R49, R100, 0x10, RZ ;  /* 0x0000001064317819 */ /* 0x000fe200000006ff */
[----:B0-----:R-:W-:Y:S01]  /*3240*/  FADD.FTZ R31, R30, 1 ;  /* 0x3f8000001e1f7421 */ /* 0x001fe20000010000 */
[----:B------:R-:W-:Y:S01]  /*3250*/  SHF.L.U32 R51, R20, 0x10, RZ ;  /* 0x0000001014337819 */ /* 0x000fe200000006ff */
[----:B------:R-:W-:Y:S01]  /*3260*/  FADD.FTZ R45, -R66, R45 ;  /* 0x0000002d422d7221 */ /* 0x000fe20000010100 */
[----:B------:R-:W-:Y:S01]  /*3270*/  SHF.L.U32 R114, R17, 0x10, RZ ;  /* 0x0000001011727819 */ /* 0x000fe200000006ff */
[----:B-1----:R-:W-:Y:S01]  /*3280*/  FADD.FTZ R28, R26, 1 ;  /* 0x3f8000001a1c7421 */ /* 0x002fe20000010000 */
[C---:B------:R-:W-:Y:S01]  /*3290*/  FADD.FTZ R49, -R66.reuse, R49 ;  /* 0x0000003142317221 */ /* 0x040fe20000010100 */
[----:B------:R-:W0:Y:S01]  /*32a0*/  MUFU.RCP R31, R31 ;  /* 0x0000001f001f7308 */ /* 0x000e220000001000 */
[----:B------:R-:W-:Y:S01]  /*32b0*/  FADD.FTZ R51, -R66, R51 ;  /* 0x0000003342337221 */ /* 0x000fe20000010100 */
[----:B--2---:R-:W-:Y:S01]  /*32c0*/  FADD.FTZ R26, R27, 1 ;  /* 0x3f8000001b1a7421 */ /* 0x004fe20000010000 */
[----:B------:R-:W-:Y:S01]  /*32d0*/  FFMA.FTZ R27, R78, R125, R67 ;  /* 0x0000007d4e1b7223 */ /* 0x000fe20000010043 */
[----:B------:R-:W-:Y:S01]  /*32e0*/  SHF.L.U32 R124, R95, 0x10, RZ ;  /* 0x000000105f7c7819 */ /* 0x000fe200000006ff */
[----:B---3--:R-:W-:-:S02]  /*32f0*/  FADD.FTZ R33, R32, 1 ;  /* 0x3f80000020217421 */ /* 0x008fc40000010000 */
[----:B------:R-:W-:Y:S01]  /*3300*/  FMUL.FTZ R34, R27, -1.4426950216293334961 ;  /* 0xbfb8aa3b1b227820 */ /* 0x000fe20000410000 */
[----:B------:R-:W1:Y:S08]  /*3310*/  MUFU.RCP R26, R26 ;  /* 0x0000001a001a7308 */ /* 0x000e700000001000 */
[----:B------:R-:W2:Y:S01]  /*3320*/  MUFU.RCP R33, R33 ;  /* 0x0000002100217308 */ /* 0x000ea20000001000 */
[----:B0-----:R-:W-:Y:S01]  /*3330*/  FMUL.FTZ R50, R50, R31 ;  /* 0x0000001f32327220 */ /* 0x001fe20000410000 */
[----:B------:R-:W-:Y:S01]  /*3340*/  FADD.FTZ R30, -R31, 1 ;  /* 0x3f8000001f1e7421 */ /* 0x000fe20000010100 */
[----:B------:R-:W-:-:S03]  /*3350*/  SHF.L.U32 R31, R106, 0x10, RZ ;  /* 0x000000106a1f7819 */ /* 0x000fc600000006ff */
[----:B------:R-:W-:Y:S02]  /*3360*/  FFMA.FTZ R29, R29, R30, 1 ;  /* 0x3f8000001d1d7423 */ /* 0x000fe4000001001e */
[----:B------:R-:W0:Y:S01]  /*3370*/  MUFU.EX2 R34, R34 ;  /* 0x0000002200227308 */ /* 0x000e220000000800 */
[----:B------:R-:W-:Y:S01]  /*3380*/  FADD.FTZ R31, -R66, R31 ;  /* 0x0000001f421f7221 */ /* 0x000fe20000010100 */
[----:B-1----:R-:W-:Y:S01]  /*3390*/  FMUL.FTZ R48, R41, R26 ;  /* 0x0000001a29307220 */ /* 0x002fe20000410000 */
[----:B------:R-:W-:Y:S01]  /*33a0*/  SHF.L.U32 R41, R16, 0x10, RZ ;  /* 0x0000001010297819 */ /* 0x000fe200000006ff */
[----:B------:R-:W1:Y:S01]  /*33b0*/  MUFU.RCP R28, R28 ;  /* 0x0000001c001c7308 */ /* 0x000e620000001000 */
[-C--:B------:R-:W-:Y:S01]  /*33c0*/  FMUL.FTZ R89, R31, R112.reuse ;  /* 0x000000701f597220 */ /* 0x080fe20000410000 */
[----:B------:R-:W-:Y:S01]  /*33d0*/  FADD.FTZ R26, -R26, 1 ;  /* 0x3f8000001a1a7421 */ /* 0x000fe20000010100 */
[----:B------:R-:W-:Y:S01]  /*33e0*/  FMUL.FTZ R50, R50, R29 ;  /* 0x0000001d32327220 */ /* 0x000fe20000410000 */
[----:B------:R-:W-:Y:S01]  /*33f0*/  FADD.FTZ R31, -R66, R41 ;  /* 0x00000029421f7221 */ /* 0x000fe20000010100 */
[--C-:B------:R-:W-:Y:S01]  /*3400*/  FFMA.FTZ R41, R77, R89, R76.reuse ;  /* 0x000000594d297223 */ /* 0x100fe2000001004c */
[----:B--2---:R-:W-:Y:S01]  /*3410*/  FMUL.FTZ R54, R54, R33 ;  /* 0x0000002136367220 */ /* 0x004fe20000410000 */
[----:B------:R-:W-:Y:S01]  /*3420*/  FADD.FTZ R32, -R33, 1 ;  /* 0x3f80000021207421 */ /* 0x000fe20000010100 */
[----:B------:R-:W-:Y:S01]  /*3430*/  SHF.L.U32 R33, R14, 0x10, RZ ;  /* 0x000000100e217819 */ /* 0x000fe200000006ff */
[----:B------:R-:W-:Y:S01]  /*3440*/  FMUL.FTZ R38, R41, -1.4426950216293334961 ;  /* 0xbfb8aa3b29267820 */ /* 0x000fe20000410000 */
[----:B------:R-:W-:Y:S01]  /*3450*/  FMUL.FTZ R36, R31, R112 ;  /* 0x000000701f247220 */ /* 0x000fe20000410000 */
[----:B------:R-:W-:Y:S01]  /*3460*/  FFMA.FTZ R43, R43, R32, 1 ;  /* 0x3f8000002b2b7423 */ /* 0x000fe20000010020 */
[----:B0-----:R-:W-:Y:S01]  /*3470*/  FADD.FTZ R32, R34, 1 ;  /* 0x3f80000022207421 */ /* 0x001fe20000010000 */
[----:B------:R-:W-:Y:S01]  /*3480*/  FADD.FTZ R33, -R66, R33 ;  /* 0x0000002142217221 */ /* 0x000fe20000010100 */
[----:B------:R-:W-:Y:S01]  /*3490*/  FFMA.FTZ R37, R37, R26, 1 ;  /* 0x3f80000025257423 */ /* 0x000fe2000001001a */
[----:B------:R-:W0:Y:S01]  /*34a0*/  MUFU.EX2 R38, R38 ;  /* 0x0000002600267308 */ /* 0x000e220000000800 */
[--C-:B------:R-:W-:Y:S01]  /*34b0*/  FFMA.FTZ R26, R78, R36, R67.reuse ;  /* 0x000000244e1a7223 */ /* 0x100fe20000010043 */
[----:B------:R-:W-:Y:S01]  /*34c0*/  FMUL.FTZ R121, R33, R112 ;  /* 0x0000007021797220 */ /* 0x000fe20000410000 */
[----:B-1----:R-:W-:Y:S01]  /*34d0*/  FMUL.FTZ R70, R35, R28 ;  /* 0x0000001c23467220 */ /* 0x002fe20000410000 */
[----:B------:R-:W1:Y:S01]  /*34e0*/  MUFU.RCP R32, R32 ;  /* 0x0000002000207308 */ /* 0x000e620000001000 */
[----:B------:R-:W-:Y:S01]  /*34f0*/  SHF.L.U32 R35, R104, 0x10, RZ ;  /* 0x0000001068237819 */ /* 0x000fe200000006ff */
[----:B------:R-:W-:Y:S01]  /*3500*/  FFMA.FTZ R40, R78, R121, R67 ;  /* 0x000000794e287223 */ /* 0x000fe20000010043 */
[----:B------:R-:W-:Y:S01]  /*3510*/  FADD.FTZ R28, -R28, 1 ;  /* 0x3f8000001c1c7421 */ /* 0x000fe20000010100 */
[----:B------:R-:W-:Y:S01]  /*3520*/  FMUL.FTZ R48, R48, R37 ;  /* 0x0000002530307220 */ /* 0x000fe20000410000 */
[----:B------:R-:W-:Y:S01]  /*3530*/  FMUL.FTZ R54, R54, R43 ;  /* 0x0000002b36367220 */ /* 0x000fe20000410000 */
[----:B------:R-:W-:Y:S01]  /*3540*/  FADD.FTZ R35, -R66, R35 ;  /* 0x0000002342237221 */ /* 0x000fe20000010100 */
[----:B------:R-:W-:Y:S01]  /*3550*/  FMUL.FTZ R30, R40, -1.4426950216293334961 ;  /* 0xbfb8aa3b281e7820 */ /* 0x000fe20000410000 */
[----:B------:R-:W-:Y:S01]  /*3560*/  FFMA.FTZ R39, R39, R28, 1 ;  /* 0x3f80000027277423 */ /* 0x000fe2000001001c */
[----:B------:R-:W-:Y:S01]  /*3570*/  FMUL.FTZ R28, R26, -1.4426950216293334961 ;  /* 0xbfb8aa3b1a1c7820 */ /* 0x000fe20000410000 */
[----:B0-----:R-:W-:Y:S01]  /*3580*/  FADD.FTZ R38, R38, 1 ;  /* 0x3f80000026267421 */ /* 0x001fe20000010000 */
[-C--:B------:R-:W-:Y:S01]  /*3590*/  FMUL.FTZ R115, R35, R112.reuse ;  /* 0x0000007023737220 */ /* 0x080fe20000410000 */
[----:B------:R-:W-:Y:S01]  /*35a0*/  FMUL.FTZ R35, R45, R112 ;  /* 0x000000702d237220 */ /* 0x000fe20000410000 */
[----:B------:R-:W0:Y:S01]  /*35b0*/  MUFU.EX2 R30, R30 ;  /* 0x0000001e001e7308 */ /* 0x000e220000000800 */
[----:B------:R-:W-:Y:S01]  /*35c0*/  SHF.L.U32 R45, R18, 0x10, RZ ;  /* 0x00000010122d7819 */ /* 0x000fe200000006ff */
[C-C-:B------:R-:W-:Y:S01]  /*35d0*/  FFMA.FTZ R33, R77.reuse, R115, R76.reuse ;  /* 0x000000734d217223 */ /* 0x140fe2000001004c */
[----:B------:R-:W-:Y:S01]  /*35e0*/  FFMA.FTZ R31, R77, R35, R76 ;  /* 0x000000234d1f7223 */ /* 0x000fe2000001004c */
[----:B------:R-:W2:Y:S01]  /*35f0*/  MUFU.RCP R46, R38 ;  /* 0x00000026002e7308 */ /* 0x000ea20000001000 */
[----:B-1----:R-:W-:Y:S01]  /*3600*/  FADD.FTZ R34, -R32, 1 ;  /* 0x3f80000020227421 */ /* 0x002fe20000010100 */
[----:B------:R-:W-:Y:S01]  /*3610*/  FMUL.FTZ R42, R33, -1.4426950216293334961 ;  /* 0xbfb8aa3b212a7820 */ /* 0x000fe20000410000 */
[----:B------:R-:W-:Y:S01]  /*3620*/  FADD.FTZ R47, -R66, R45 ;  /* 0x0000002d422f7221 */ /* 0x000fe20000010100 */
[----:B------:R-:W-:Y:S01]  /*3630*/  FMUL.FTZ R45, R31, -1.4426950216293334961 ;  /* 0xbfb8aa3b1f2d7820 */ /* 0x000fe20000410000 */
[----:B------:R-:W-:Y:S01]  /*3640*/  FFMA.FTZ R53, R27, R34, 1 ;  /* 0x3f8000001b357423 */ /* 0x000fe20000010022 */
[----:B------:R-:W-:Y:S01]  /*3650*/  FMUL.FTZ R70, R70, R39 ;  /* 0x0000002746467220 */ /* 0x000fe20000410000 */
[----:B------:R-:W-:Y:S01]  /*3660*/  FMUL.FTZ R34, R47, R112 ;  /* 0x000000702f227220 */ /* 0x000fe20000410000 */
[----:B------:R-:W-:Y:S01]  /*3670*/  SHF.L.U32 R47, R13, 0x10, RZ ;  /* 0x000000100d2f7819 */ /* 0x000fe200000006ff */
[----:B------:R-:W1:Y:S02]  /*3680*/  MUFU.EX2 R42, R42 ;  /* 0x0000002a002a7308 */ /* 0x000e640000000800 */
[----:B------:R-:W-:-:S02]  /*3690*/  FFMA.FTZ R27, R78, R34, R67 ;  /* 0x000000224e1b7223 */ /* 0x000fc40000010043 */
[----:B------:R0:W-:Y:S01]  /*36a0*/  MUFU.EX2 R39, R45 ;  /* 0x0000002d00277308 */ /* 0x0001e20000000800 */
[----:B------:R-:W-:Y:S01]  /*36b0*/  FMUL.FTZ R44, R47, R32 ;  /* 0x000000202f2c7220 */ /* 0x000fe20000410000 */
[----:B------:R-:W-:Y:S01]  /*36c0*/  FMUL.FTZ R32, R49, R112 ;  /* 0x0000007031207220 */ /* 0x000fe20000410000 */
[----:B------:R-:W-:Y:S01]  /*36d0*/  SHF.L.U32 R49, R107, 0x10, RZ ;  /* 0x000000106b317819 */ /* 0x000fe200000006ff */
[----:B------:R-:W3:Y:S01]  /*36e0*/  MUFU.EX2 R28, R28 ;  /* 0x0000001c001c7308 */ /* 0x000ee20000000800 */
[----:B--2---:R-:W-:Y:S01]  /*36f0*/  FADD.FTZ R52, -R46, 1 ;  /* 0x3f8000002e347421 */ /* 0x004fe20000010100 */
[----:B------:R-:W-:Y:S01]  /*3700*/  FFMA.FTZ R29, R77, R32, R76 ;  /* 0x000000204d1d7223 */ /* 0x000fe2000001004c */
[----:B------:R-:W-:Y:S01]  /*3710*/  FMUL.FTZ R53, R44, R53 ;  /* 0x000000352c357220 */ /* 0x000fe20000410000 */
[----:B------:R-:W-:Y:S01]  /*3720*/  FMUL.FTZ R37, R27, -1.4426950216293334961 ;  /* 0xbfb8aa3b1b257820 */ /* 0x000fe20000410000 */
[----:B0-----:R-:W-:Y:S01]  /*3730*/  FADD.FTZ R45, R30, 1 ;  /* 0x3f8000001e2d7421 */ /* 0x001fe20000010000 */
[----:B------:R-:W-:Y:S01]  /*3740*/  FFMA.FTZ R41, R41, R52, 1 ;  /* 0x3f80000029297423 */ /* 0x000fe20000010034 */
[----:B------:R-:W-:Y:S01]  /*3750*/  FMUL.FTZ R52, R49, R46 ;  /* 0x0000002e31347220 */ /* 0x000fe20000410000 */
[----:B------:R-:W-:Y:S01]  /*3760*/  SHF.L.U32 R49, R98, 0x10, RZ ;  /* 0x0000001062317819 */ /* 0x000fe200000006ff */
[----:B------:R-:W-:Y:S01]  /*3770*/  FMUL.FTZ R47, R29, -1.4426950216293334961 ;  /* 0xbfb8aa3b1d2f7820 */ /* 0x000fe20000410000 */
[----:B-1----:R-:W-:Y:S01]  /*3780*/  FADD.FTZ R42, R42, 1 ;  /* 0x3f8000002a2a7421 */ /* 0x002fe20000010000 */
[----:B------:R-:W0:Y:S01]  /*3790*/  MUFU.RCP R45, R45 ;  /* 0x0000002d002d7308 */ /* 0x000e220000001000 */
[----:B------:R-:W-:Y:S01]  /*37a0*/  FMUL.FTZ R30, R51, R112 ;  /* 0x00000070331e7220 */ /* 0x000fe20000410000 */
[----:B------:R-:W-:Y:S01]  /*37b0*/  FADD.FTZ R49, -R66, R49 ;  /* 0x0000003142317221 */ /* 0x000fe20000010100 */
[----:B------:R-:W-:-:S02]  /*37c0*/  FMUL.FTZ R52, R52, R41 ;  /* 0x0000002934347220 */ /* 0x000fc40000410000 */
[----:B------:R-:W-:-:S03]  /*37d0*/  FFMA.FTZ R38, R78, R30, R67 ;  /* 0x0000001e4e267223 */ /* 0x000fc60000010043 */
[----:B------:R3:W-:Y:S01]  /*37e0*/  MUFU.EX2 R44, R47 ;  /* 0x0000002f002c7308 */ /* 0x0007e20000000800 */
[----:B------:R-:W-:-:S03]  /*37f0*/  FMUL.FTZ R43, R38, -1.4426950216293334961 ;  /* 0xbfb8aa3b262b7820 */ /* 0x000fc60000410000 */
[----:B------:R-:W1:Y:S01]  /*3800*/  MUFU.RCP R46, R42 ;  /* 0x0000002a002e7308 */ /* 0x000e620000001000 */
[----:B---3--:R-:W-:Y:S01]  /*3810*/  FADD.FTZ R47, R28, 1 ;  /* 0x3f8000001c2f7421 */ /* 0x008fe20000010000 */
[----:B------:R-:W-:Y:S01]  /*3820*/  FMUL.FTZ R28, R49, R112 ;  /* 0x00000070311c7220 */ /* 0x000fe20000410000 */
[----:B------:R-:W-:-:S05]  /*3830*/  FADD.FTZ R49, R39, 1 ;  /* 0x3f80000027317421 */ /* 0x000fca0000010000 */
[----:B------:R-:W2:Y:S01]  /*3840*/  MUFU.EX2 R37, R37 ;  /* 0x0000002500257308 */ /* 0x000ea20000000800 */
[----:B0-----:R-:W-:Y:S01]  /*3850*/  FADD.FTZ R41, -R45, 1 ;  /* 0x3f8000002d297421 */ /* 0x001fe20000010100 */
[----:B------:R-:W-:Y:S02]  /*3860*/  FFMA.FTZ R39, R77, R28, R76 ;  /* 0x0000001c4d277223 */ /* 0x000fe4000001004c */
[----:B------:R-:W0:Y:S01]  /*3870*/  MUFU.RCP R47, R47 ;  /* 0x0000002f002f7308 */ /* 0x000e220000001000 */
[----:B------:R-:W-:Y:S01]  /*3880*/  FFMA.FTZ R120, R40, R41, 1 ;  /* 0x3f80000028787423 */ /* 0x000fe20000010029 */
[----:B------:R-:W-:Y:S01]  /*3890*/  SHF.L.U32 R40, R15, 0x10, RZ ;  /* 0x000000100f287819 */ /* 0x000fe200000006ff */
[----:B-1----:R-:W-:-:S04]  /*38a0*/  FADD.FTZ R122, -R46, 1 ;  /* 0x3f8000002e7a7421 */ /* 0x002fc80000010100 */
[----:B------:R-:W-:Y:S01]  /*38b0*/  FMUL.FTZ R41, R40, R45 ;  /* 0x0000002d28297220 */ /* 0x000fe20000410000 */
[----:B------:R-:W1:Y:S01]  /*38c0*/  MUFU.RCP R42, R49 ;  /* 0x00000031002a7308 */ /* 0x000e620000001000 */
[----:B------:R-:W-:Y:S01]  /*38d0*/  SHF.L.U32 R45, R105, 0x10, RZ ;  /* 0x00000010692d7819 */ /* 0x000fe200000006ff */
[----:B--2---:R-:W-:Y:S01]  /*38e0*/  FADD.FTZ R51, R37, 1 ;  /* 0x3f80000025337421 */ /* 0x004fe20000010000 */
[----:B------:R-:W-:Y:S01]  /*38f0*/  FMUL.FTZ R40, R39, -1.4426950216293334961 ;  /* 0xbfb8aa3b27287820 */ /* 0x000fe20000410000 */
[----:B------:R-:W-:Y:S01]  /*3900*/  FFMA.FTZ R122, R33, R122, 1 ;  /* 0x3f800000217a7423 */ /* 0x000fe2000001007a */
[----:B------:R-:W-:Y:S01]  /*3910*/  FMUL.FTZ R120, R41, R120 ;  /* 0x0000007829787220 */ /* 0x000fe20000410000 */
[----:B------:R-:W-:Y:S01]  /*3920*/  FMUL.FTZ R45, R45, R46 ;  /* 0x0000002e2d2d7220 */ /* 0x000fe20000410000 */
[----:B------:R-:W-:Y:S01]  /*3930*/  FADD.FTZ R46, R44, 1 ;  /* 0x3f8000002c2e7421 */ /* 0x000fe20000010000 */
[----:B------:R-:W2:Y:S01]  /*3940*/  MUFU.EX2 R43, R43 ;  /* 0x0000002b002b7308 */ /* 0x000ea20000000800 */
[----:B0-----:R-:W-:Y:S01]  /*3950*/  FADD.FTZ R37, -R47, 1 ;  /* 0x3f8000002f257421 */ /* 0x001fe20000010100 */
[----:B------:R-:W-:-:S02]  /*3960*/  FMUL.FTZ R47, R114, R47 ;  /* 0x0000002f722f7220 */ /* 0x000fc40000410000 */
[----:B------:R-:W0:Y:S01]  /*3970*/  MUFU.RCP R33, R51 ;  /* 0x0000003300217308 */ /* 0x000e220000001000 */
[----:B------:R-:W-:Y:S01]  /*3980*/  FMUL.FTZ R122, R45, R122 ;  /* 0x0000007a2d7a7220 */ /* 0x000fe20000410000 */
[----:B------:R-:W-:Y:S01]  /*3990*/  FFMA.FTZ R26, R26, R37, 1 ;  /* 0x3f8000001a1a7423 */ /* 0x000fe20000010025 */
[----:B-1----:R-:W-:-:S05]  /*39a0*/  FADD.FTZ R44, -R42, 1 ;  /* 0x3f8000002a2c7421 */ /* 0x002fca0000010100 */
[----:B------:R-:W1:Y:S01]  /*39b0*/  MUFU.EX2 R40, R40 ;  /* 0x0000002800287308 */ /* 0x000e620000000800 */
[----:B--2---:R-:W-:Y:S01]  /*39c0*/  FADD.FTZ R43, R43, 1 ;  /* 0x3f8000002b2b7421 */ /* 0x004fe20000010000 */
[----:B------:R-:W-:Y:S02]  /*39d0*/  FFMA.FTZ R49, R31, R44, 1 ;  /* 0x3f8000001f317423 */ /* 0x000fe4000001002c */
[----:B------:R2:W3:Y:S01]  /*39e0*/  MUFU.RCP R37, R46 ;  /* 0x0000002e00257308 */ /* 0x0004e20000001000 */
[----:B------:R-:W-:-:S05]  /*39f0*/  SHF.L.U32 R31, R103, 0x10, RZ ;  /* 0x00000010671f7819 */ /* 0x000fca00000006ff */
[----:B------:R-:W-:Y:S01]  /*3a00*/  FMUL.FTZ R42, R31, R42 ;  /* 0x0000002a1f2a7220 */ /* 0x000fe20000410000 */
[----:B------:R-:W-:Y:S01]  /*3a10*/  FMUL.FTZ R31, R47, R26 ;  /* 0x0000001a2f1f7220 */ /* 0x000fe20000410000 */
[----:B------:R-:W4:Y:S01]  /*3a20*/  MUFU.RCP R43, R43 ;  /* 0x0000002b002b7308 */ /* 0x000f220000001000 */
[----:B--2---:R-:W-:Y:S01]  /*3a30*/  SHF.L.U32 R46, R19, 0x10, RZ ;  /* 0x00000010132e7819 */ /* 0x004fe200000006ff */
[----:B------:R-:W-:Y:S01]  /*3a40*/  FMUL.FTZ R26, R42, R49 ;  /* 0x000000312a1a7220 */ /* 0x000fe20000410000 */
[----:B0-----:R-:W-:Y:S01]  /*3a50*/  FADD.FTZ R42, -R33, 1 ;  /* 0x3f800000212a7421 */ /* 0x001fe20000010100 */
[----:B-1----:R-:W-:Y:S01]  /*3a60*/  FADD.FTZ R40, R40, 1 ;  /* 0x3f80000028287421 */ /* 0x002fe20000010000 */
[----:B------:R-:W-:Y:S02]  /*3a70*/  SHF.L.U32 R47, R94, 0x10, RZ ;  /* 0x000000105e2f7819 */ /* 0x000fe400000006ff */
[----:B------:R-:W-:Y:S01]  /*3a80*/  FFMA.FTZ R27, R27, R42, 1 ;  /* 0x3f8000001b1b7423 */ /* 0x000fe2000001002a */
[----:B------:R-:W-:Y:S01]  /*3a90*/  FMUL.FTZ R42, R46, R33 ;  /* 0x000000212e2a7220 */ /* 0x000fe20000410000 */
[----:B------:R-:W-:Y:S01]  /*3aa0*/  SHF.L.U32 R46, R101, 0x10, RZ ;  /* 0x00000010652e7819 */ /* 0x000fe200000006ff */
[----:B------:R-:W0:Y:S01]  /*3ab0*/  MUFU.RCP R40, R40 ;  /* 0x0000002800287308 */ /* 0x000e220000001000 */
[----:B---3--:R-:W-:Y:S01]  /*3ac0*/  FADD.FTZ R44, -R37, 1 ;  /* 0x3f800000252c7421 */ /* 0x008fe20000010100 */
[----:B------:R-:W-:Y:S01]  /*3ad0*/  SHF.L.U32 R33, R22, 0x10, RZ ;  /* 0x0000001016217819 */ /* 0x000fe200000006ff */
[----:B------:R-:W-:Y:S01]  /*3ae0*/  FMUL.FTZ R27, R42, R27 ;  /* 0x0000001b2a1b7220 */ /* 0x000fe20000410000 */
[----:B------:R-:W-:Y:S01]  /*3af0*/  FMUL.FTZ R37, R46, R37 ;  /* 0x000000252e257220 */ /* 0x000fe20000410000 */
[----:B------:R-:W-:Y:S01]  /*3b00*/  FFMA.FTZ R44, R29, R44, 1 ;  /* 0x3f8000001d2c7423 */ /* 0x000fe2000001002c */
[----:B------:R-:W-:Y:S01]  /*3b10*/  SHF.L.U32 R46, R21, 0x10, RZ ;  /* 0x00000010152e7819 */ /* 0x000fe200000006ff */
[C---:B------:R-:W-:Y:S01]  /*3b20*/  FADD.FTZ R41, -R66.reuse, R33 ;  /* 0x0000002142297221 */ /* 0x040fe20000010100 */
[----:B----4-:R-:W-:Y:S01]  /*3b30*/  FADD.FTZ R29, -R43, 1 ;  /* 0x3f8000002b1d7421 */ /* 0x010fe20000010100 */
[----:B------:R-:W-:Y:S01]  /*3b40*/  FMUL.FTZ R42, R37, R44 ;  /* 0x0000002c252a7220 */ /* 0x000fe20000410000 */
[----:B------:R-:W-:Y:S01]  /*3b50*/  SHF.L.U32 R33, R99, 0x10, RZ ;  /* 0x0000001063217819 */ /* 0x000fe200000006ff */
[----:B------:R-:W-:Y:S01]  /*3b60*/  FADD.FTZ R49, -R66, R47 ;  /* 0x0000002f42317221 */ /* 0x000fe20000010100 */
[----:B------:R-:W-:Y:S01]  /*3b70*/  FFMA.FTZ R29, R38, R29, 1 ;  /* 0x3f800000261d7423 */ /* 0x000fe2000001001d */
[----:B------:R-:W-:Y:S01]  /*3b80*/  FMUL.FTZ R38, R46, R43 ;  /* 0x0000002b2e267220 */ /* 0x000fe20000410000 */
[----:B------:R-:W-:Y:S01]  /*3b90*/  FMUL.FTZ R46, R41, R112 ;  /* 0x00000070292e7220 */ /* 0x000fe20000410000 */
[----:B------:R-:W-:-:S02]  /*3ba0*/  SHF.L.U32 R41, R96, 0x10, RZ ;  /* 0x0000001060297819 */ /* 0x000fc400000006ff */
[----:B------:R-:W-:Y:S01]  /*3bb0*/  FMUL.FTZ R29, R38, R29 ;  /* 0x0000001d261d7220 */ /* 0x000fe20000410000 */
[----:B0-----:R-:W-:Y:S01]  /*3bc0*/  FADD.FTZ R44, -R40, 1 ;  /* 0x3f800000282c7421 */ /* 0x001fe20000010100 */
[----:B------:R-:W-:Y:S01]  /*3bd0*/  FFMA.FTZ R37, R78, R46, R67 ;  /* 0x0000002e4e257223 */ /* 0x000fe20000010043 */
[----:B------:R-:W-:Y:S02]  /*3be0*/  FADD.FTZ R41, -R66, R41 ;  /* 0x0000002942297221 */ /* 0x000fe40000010100 */
[----:B------:R-:W-:Y:S01]  /*3bf0*/  FFMA.FTZ R44, R39, R44, 1 ;  /* 0x3f800000272c7423 */ /* 0x000fe2000001002c */
[----:B------:R-:W-:Y:S01]  /*3c00*/  FMUL.FTZ R39, R33, R40 ;  /* 0x0000002821277220 */ /* 0x000fe20000410000 */
[----:B------:R-:W-:Y:S01]  /*3c10*/  FMUL.FTZ R45, R41, R112 ;  /* 0x00000070292d7220 */ /* 0x000fe20000410000 */
[----:B------:R-:W-:Y:S01]  /*3c20*/  SHF.L.U32 R33, R56, 0x10, RZ ;  /* 0x0000001038217819 */ /* 0x000fe200000006ff */
[----:B------:R-:W-:Y:S01]  /*3c30*/  FMUL.FTZ R43, R37, -1.4426950216293334961 ;  /* 0xbfb8aa3b252b7820 */ /* 0x000fe20000410000 */
[----:B------:R-:W-:Y:S01]  /*3c40*/  FMUL.FTZ R39, R39, R44 ;  /* 0x0000002c27277220 */ /* 0x000fe20000410000 */
[----:B------:R-:W-:-:S02]  /*3c50*/  FFMA.FTZ R40, R77, R45, R76 ;  /* 0x0000002d4d287223 */ /* 0x000fc4000001004c */
[----:B------:R-:W-:Y:S02]  /*3c60*/  FADD.FTZ R41, -R66, R33 ;  /* 0x0000002142297221 */ /* 0x000fe40000010100 */
[----:B------:R-:W-:Y:S01]  /*3c70*/  FMUL.FTZ R33, R40, -1.4426950216293334961 ;  /* 0xbfb8aa3b28217820 */ /* 0x000fe20000410000 */
[----:B------:R-:W0:Y:S01]  /*3c80*/  MUFU.EX2 R43, R43 ;  /* 0x0000002b002b7308 */ /* 0x000e220000000800 */
[----:B------:R-:W-:-:S04]  /*3c90*/  FMUL.FTZ R44, R41, R112 ;  /* 0x00000070292c7220 */ /* 0x000fc80000410000 */
[----:B------:R-:W1:Y:S01]  /*3ca0*/  MUFU.EX2 R33, R33 ;  /* 0x0000002100217308 */ /* 0x000e620000000800 */
[----:B------:R-:W-:-:S04]  /*3cb0*/  FFMA.FTZ R41, R78, R44, R67 ;  /* 0x0000002c4e297223 */ /* 0x000fc80000010043 */
[----:B------:R-:W-:Y:S01]  /*3cc0*/  FMUL.FTZ R123, R41, -1.4426950216293334961 ;  /* 0xbfb8aa3b297b7820 */ /* 0x000fe20000410000 */
[----:B0-----:R-:W-:Y:S01]  /*3cd0*/  FADD.FTZ R38, R43, 1 ;  /* 0x3f8000002b267421 */ /* 0x001fe20000010000 */
[----:B------:R-:W-:Y:S02]  /*3ce0*/  FMUL.FTZ R43, R49, R112 ;  /* 0x00000070312b7220 */ /* 0x000fe40000410000 */
[----:B------:R0:W2:Y:S01]  /*3cf0*/  MUFU.EX2 R47, R123 ;  /* 0x0000007b002f7308 */ /* 0x0000a20000000800 */
[----:B-1----:R-:W-:-:S03]  /*3d00*/  FADD.FTZ R49, R33, 1 ;  /* 0x3f80000021317421 */ /* 0x002fc60000010000 */
[----:B------:R-:W1:Y:S01]  /*3d10*/  MUFU.RCP R38, R38 ;  /* 0x0000002600267308 */ /* 0x000e620000001000 */
[----:B------:R-:W-:-:S04]  /*3d20*/  FFMA.FTZ R33, R77, R43, R76 ;  /* 0x0000002b4d217223 */ /* 0x000fc8000001004c */
[----:B------:R-:W-:Y:S01]  /*3d30*/  FMUL.FTZ R51, R33, -1.4426950216293334961 ;  /* 0xbfb8aa3b21337820 */ /* 0x000fe20000410000 */
[----:B0-----:R-:W-:Y:S02]  /*3d40*/  SHF.L.U32 R123, R23, 0x10, RZ ;  /* 0x00000010177b7819 */ /* 0x001fe400000006ff */
[----:B------:R-:W0:Y:S01]  /*3d50*/  MUFU.RCP R49, R49 ;  /* 0x0000003100317308 */ /* 0x000e220000001000 */
[----:B--2---:R-:W-:-:S07]  /*3d60*/  FADD.FTZ R47, R47, 1 ;  /* 0x3f8000002f2f7421 */ /* 0x004fce0000010000 */
[----:B------:R-:W2:Y:S01]  /*3d70*/  MUFU.EX2 R51, R51 ;  /* 0x0000003300337308 */ /* 0x000ea20000000800 */
[----:B-1----:R-:W-:Y:S01]  /*3d80*/  FADD.FTZ R114, -R38, 1 ;  /* 0x3f80000026727421 */ /* 0x002fe20000010100 */
[----:B------:R-:W-:Y:S02]  /*3d90*/  FMUL.FTZ R38, R123, R38 ;  /* 0x000000267b267220 */ /* 0x000fe40000410000 */
[----:B------:R-:W1:Y:S01]  /*3da0*/  MUFU.RCP R47, R47 ;  /* 0x0000002f002f7308 */ /* 0x000e620000001000 */
[----:B------:R-:W-:Y:S01]  /*3db0*/  FFMA.FTZ R37, R37, R114, 1 ;  /* 0x3f80000025257423 */ /* 0x000fe20000010072 */
[----:B------:R-:W-:Y:S01]  /*3dc0*/  SHF.L.U32 R114, R97, 0x10, RZ ;  /* 0x0000001061727819 */ /* 0x000fe200000006ff */
[----:B0-----:R-:W-:Y:S02]  /*3dd0*/  FADD.FTZ R123, -R49, 1 ;  /* 0x3f800000317b7421 */ /* 0x001fe40000010100 */
[----:B------:R-:W-:Y:S02]  /*3de0*/  FMUL.FTZ R37, R38, R37 ;  /* 0x0000002526257220 */ /* 0x000fe40000410000 */
[----:B------:R-:W-:Y:S01]  /*3df0*/  FMUL.FTZ R49, R114, R49 ;  /* 0x0000003172317220 */ /* 0x000fe20000410000 */
[----:B------:R-:W-:Y:S01]  /*3e00*/  FFMA.FTZ R40, R40, R123, 1 ;  /* 0x3f80000028287423 */ /* 0x000fe2000001007b */
[----:B--2---:R-:W-:-:S03]  /*3e10*/  FADD.FTZ R123, R51, 1 ;  /* 0x3f800000337b7421 */ /* 0x004fc60000010000 */
[----:B------:R-:W-:Y:S01]  /*3e20*/  FMUL.FTZ R40, R49, R40 ;  /* 0x0000002831287220 */ /* 0x000fe20000410000 */
[----:B------:R0:W2:Y:S01]  /*3e30*/  MUFU.RCP R51, R123 ;  /* 0x0000007b00337308 */ /* 0x0000a20000001000 */
[----:B-1----:R-:W-:-:S04]  /*3e40*/  FADD.FTZ R114, -R47, 1 ;  /* 0x3f8000002f727421 */ /* 0x002fc80000010100 */
[----:B------:R-:W-:Y:S01]  /*3e50*/  FFMA.FTZ R41, R41, R114, 1 ;  /* 0x3f80000029297423 */ /* 0x000fe20000010072 */
[----:B------:R-:W-:Y:S01]  /*3e60*/  SHF.L.U32 R114, R57, 0x10, RZ ;  /* 0x0000001039727819 */ /* 0x000fe200000006ff */
[----:B0-----:R-:W-:-:S04]  /*3e70*/  FMUL.FTZ R123, R77, R48 ;  /* 0x000000304d7b7220 */ /* 0x001fc80000410000 */
[----:B------:R-:W-:Y:S01]  /*3e80*/  FMUL.FTZ R114, R114, R47 ;  /* 0x0000002f72727220 */ /* 0x000fe20000410000 */
[----:B--2---:R-:W-:Y:S01]  /*3e90*/  FMUL.FTZ R47, R124, R51 ;  /* 0x000000337c2f7220 */ /* 0x004fe20000410000 */
[----:B------:R-:W-:-:S04]  /*3ea0*/  FADD.FTZ R124, -R51, 1 ;  /* 0x3f800000337c7421 */ /* 0x000fc80000010100 */
[----:B------:R-:W-:Y:S01]  /*3eb0*/  FFMA.FTZ R124, R33, R124, 1 ;  /* 0x3f800000217c7423 */ /* 0x000fe2000001007c */
[----:B------:R-:W-:Y:S01]  /*3ec0*/  FMUL.FTZ R33, R114, R41 ;  /* 0x0000002972217220 */ /* 0x000fe20000410000 */
[----:B------:R-:W-:Y:S01]  /*3ed0*/  SHF.L.U32 R41, R58, 0x10, RZ ;  /* 0x000000103a297819 */ /* 0x000fe200000006ff */
[----:B------:R-:W-:Y:S01]  /*3ee0*/  FMUL.FTZ R114, R78, R70 ;  /* 0x000000464e727220 */ /* 0x000fe20000410000 */
[----:B------:R-:W-:Y:S01]  /*3ef0*/  FMUL.FTZ R38, R47, R124 ;  /* 0x0000007c2f267220 */ /* 0x000fe20000410000 */
[C---:B------:R-:W-:Y:S02]  /*3f00*/  FFMA.FTZ R124, R25.reuse, R70, RZ ;  /* 0x00000046197c7223 */ /* 0x040fe400000100ff */
[----:B------:R-:W-:Y:S01]  /*3f10*/  FADD.FTZ R41, -R66, R41 ;  /* 0x0000002942297221 */ /* 0x000fe20000010100 */
[----:B------:R-:W-:Y:S01]  /*3f20*/  FFMA.FTZ R51, R25, R114, RZ ;  /* 0x0000007219337223 */ /* 0x000fe200000100ff */
[----:B------:R-:W-:Y:S01]  /*3f30*/  FADD.FTZ R114, RZ, R114 ;  /* 0x00000072ff727221 */ /* 0x000fe20000010000 */
[----:B------:R-:W-:Y:S01]  /*3f40*/  FADD.FTZ R25, RZ, R70 ;  /* 0x00000046ff197221 */ /* 0x000fe20000010000 */
[----:B------:R-:W-:Y:S01]  /*3f50*/  FMUL.FTZ R41, R41, R112 ;  /* 0x0000007029297220 */ /* 0x000fe20000410000 */
[----:B------:R-:W-:Y:S01]  /*3f60*/  FFMA.FTZ R51, R24, R123, R51 ;  /* 0x0000007b18337223 */ /* 0x000fe20000010033 */
[----:B------:R-:W-:Y:S01]  /*3f70*/  FADD.FTZ R123, R123, R114 ;  /* 0x000000727b7b7221 */ /* 0x000fe20000010000 */
[----:B------:R-:W-:Y:S01]  /*3f80*/  FADD.FTZ R70, R25, R50 ;  /* 0x0000003219467221 */ /* 0x000fe20000010000 */
[C---:B------:R-:W-:Y:S01]  /*3f90*/  FFMA.FTZ R47, R78.reuse, R41, R67 ;  /* 0x000000294e2f7223 */ /* 0x040fe20000010043 */
[----:B------:R-:W-:Y:S01]  /*3fa0*/  SHF.L.U32 R25, R59, 0x10, RZ ;  /* 0x000000103b197819 */ /* 0x000fe200000006ff */
[-C--:B------:R-:W-:Y:S01]  /*3fb0*/  FFMA.FTZ R124, R55, R50.reuse, R124 ;  /* 0x00000032377c7223 */ /* 0x080fe2000001007c */
[----:B------:R-:W-:Y:S01]  /*3fc0*/  FMUL.FTZ R50, R78, R50 ;  /* 0x000000324e327220 */ /* 0x000fe20000410000 */
[----:B------:R-:W-:Y:S01]  /*3fd0*/  FMUL.FTZ R114, R47, -1.4426950216293334961 ;  /* 0xbfb8aa3b2f727820 */ /* 0x000fe20000410000 */
[----:B------:R-:W-:Y:S01]  /*3fe0*/  FFMA.FTZ R24, R24, R48, RZ ;  /* 0x0000003018187223 */ /* 0x000fe200000100ff */
[----:B------:R-:W-:Y:S01]  /*3ff0*/  FFMA.FTZ R124, R125, R53, R124 ;  /* 0x000000357d7c7223 */ /* 0x000fe2000001007c */
[----:B------:R-:W-:Y:S01]  /*4000*/  FFMA.FTZ R55, R55, R50, R51 ;  /* 0x0000003237377223 */ /* 0x000fe20000010033 */
[----:B------:R-:W-:Y:S01]  /*4010*/  FADD.FTZ R123, R123, R50 ;  /* 0x000000327b7b7221 */ /* 0x000fe20000010000 */
[----:B------:R-:W-:Y:S01]  /*4020*/  FADD.FTZ R51, RZ, R48 ;  /* 0x00000030ff337221 */ /* 0x000fe20000010000 */
[----:B------:R-:W0:Y:S01]  /*4030*/  MUFU.EX2 R114, R114 ;  /* 0x0000007200727308 */ /* 0x000e220000000800 */
[-C--:B------:R-:W-:Y:S01]  /*4040*/  FFMA.FTZ R48, R71, R54.reuse, R24 ;  /* 0x0000003647307223 */ /* 0x080fe20000010018 */
[----:B------:R-:W-:Y:S01]  /*4050*/  FMUL.FTZ R24, R77, R54 ;  /* 0x000000364d187220 */ /* 0x000fe20000410000 */
[----:B------:R-:W-:-:S02]  /*4060*/  FADD.FTZ R51, R51, R54 ;  /* 0x0000003633337221 */ /* 0x000fc40000010000 */
[----:B------:R-:W-:Y:S01]  /*4070*/  FFMA.FTZ R48, R89, R52, R48 ;  /* 0x0000003459307223 */ /* 0x000fe20000010030 */
[----:B------:R-:W-:Y:S01]  /*4080*/  FFMA.FTZ R71, R71, R24, R55 ;  /* 0x0000001847477223 */ /* 0x000fe20000010037 */
[----:B------:R-:W-:Y:S01]  /*4090*/  SHF.L.U32 R55, R93, 0x10, RZ ;  /* 0x000000105d377819 */ /* 0x000fe200000006ff */
[----:B------:R-:W-:Y:S01]  /*40a0*/  FADD.FTZ R123, R24, R123 ;  /* 0x0000007b187b7221 */ /* 0x000fe20000010000 */
[----:B------:R-:W-:Y:S01]  /*40b0*/  FADD.FTZ R51, R51, R52 ;  /* 0x0000003433337221 */ /* 0x000fe20000010000 */
[----:B------:R-:W-:Y:S01]  /*40c0*/  FMUL.FTZ R52, R77, R52 ;  /* 0x000000344d347220 */ /* 0x000fe20000410000 */
[-C--:B------:R-:W-:Y:S02]  /*40d0*/  FFMA.FTZ R48, R115, R122.reuse, R48 ;  /* 0x0000007a73307223 */ /* 0x080fe40000010030 */
[----:B------:R-:W-:Y:S01]  /*40e0*/  FADD.FTZ R51, R51, R122 ;  /* 0x0000007a33337221 */ /* 0x000fe20000010000 */
[----:B0-----:R-:W-:Y:S01]  /*40f0*/  FADD.FTZ R49, R114, 1 ;  /* 0x3f80000072317421 */ /* 0x001fe20000010000 */
[----:B------:R-:W-:-:S02]  /*4100*/  FMUL.FTZ R122, R77, R122 ;  /* 0x0000007a4d7a7220 */ /* 0x000fc40000410000 */
[----:B------:R-:W-:-:S03]  /*4110*/  FADD.FTZ R51, R51, R26 ;  /* 0x0000001a33337221 */ /* 0x000fc60000010000 */
[----:B------:R-:W0:Y:S02]  /*4120*/  MUFU.RCP R49, R49 ;  /* 0x0000003100317308 */ /* 0x000e240000001000 */
[----:B0-----:R-:W-:Y:S01]  /*4130*/  FADD.FTZ R114, -R49, 1 ;  /* 0x3f80000031727421 */ /* 0x001fe20000010100 */
[----:B------:R-:W-:-:S03]  /*4140*/  FMUL.FTZ R25, R25, R49 ;  /* 0x0000003119197220 */ /* 0x000fc60000410000 */
[----:B------:R-:W-:Y:S01]  /*4150*/  FFMA.FTZ R114, R47, R114, 1 ;  /* 0x3f8000002f727423 */ /* 0x000fe20000010072 */
[----:B------:R-:W-:-:S03]  /*4160*/  SHF.L.U32 R47, R92, 0x10, RZ ;  /* 0x000000105c2f7819 */ /* 0x000fc600000006ff */
[----:B------:R-:W-:Y:S02]  /*4170*/  FMUL.FTZ R25, R25, R114 ;  /* 0x0000007219197220 */ /* 0x000fe40000410000 */
[----:B------:R-:W-:-:S04]  /*4180*/  FADD.FTZ R47, -R66, R47 ;  /* 0x0000002f422f7221 */ /* 0x000fc80000010100 */
[----:B------:R-:W-:-:S04]  /*4190*/  FMUL.FTZ R47, R47, R112 ;  /* 0x000000702f2f7220 */ /* 0x000fc80000410000 */
[----:B------:R-:W-:-:S04]  /*41a0*/  FFMA.FTZ R49, R77, R47, R76 ;  /* 0x0000002f4d317223 */ /* 0x000fc8000001004c */
[----:B------:R-:W-:-:S06]  /*41b0*/  FMUL.FTZ R114, R49, -1.4426950216293334961 ;  /* 0xbfb8aa3b31727820 */ /* 0x000fcc0000410000 */
[----:B------:R-:W0:Y:S02]  /*41c0*/  MUFU.EX2 R114, R114 ;  /* 0x0000007200727308 */ /* 0x000e240000000800 */
[----:B0-----:R-:W-:-:S06]  /*41d0*/  FADD.FTZ R50, R114, 1 ;  /* 0x3f80000072327421 */ /* 0x001fcc0000010000 */
[----:B------:R-:W0:Y:S02]  /*41e0*/  MUFU.RCP R50, R50 ;  /* 0x0000003200327308 */ /* 0x000e240000001000 */
[----:B0-----:R-:W-:Y:S01]  /*41f0*/  FMUL.FTZ R54, R55, R50 ;  /* 0x0000003237367220 */ /* 0x001fe20000410000 */
[----:B------:R-:W-:Y:S01]  /*4200*/  SHF.L.U32 R55, R60, 0x10, RZ ;  /* 0x000000103c377819 */ /* 0x000fe200000006ff */
[----:B------:R-:W-:-:S04]  /*4210*/  FADD.FTZ R114, -R50, 1 ;  /* 0x3f80000032727421 */ /* 0x000fc80000010100 */
[----:B------:R-:W-:Y:S01]  /*4220*/  FADD.FTZ R55, -R66, R55 ;  /* 0x0000003742377221 */ /* 0x000fe20000010100 */
[----:B------:R-:W-:-:S03]  /*4230*/  FFMA.FTZ R49, R49, R114, 1 ;  /* 0x3f80000031317423 */ /* 0x000fc60000010072 */
[----:B------:R-:W-:Y:S01]  /*4240*/  FMUL.FTZ R114, R55, R112 ;  /* 0x0000007037727220 */ /* 0x000fe20000410000 */
[----:B------:R-:W-:Y:S01]  /*4250*/  FMUL.FTZ R50, R54, R49 ;  /* 0x0000003136327220 */ /* 0x000fe20000410000 */
[----:B------:R-:W-:Y:S01]  /*4260*/  FADD.FTZ R49, R70, R53 ;  /* 0x0000003546317221 */ /* 0x000fe20000010000 */
[----:B------:R-:W-:Y:S01]  /*4270*/  SHF.L.U32 R70, R61, 0x10, RZ ;  /* 0x000000103d467819 */ /* 0x000fe200000006ff */
[----:B------:R-:W-:-:S04]  /*4280*/  FFMA.FTZ R54, R78, R114, R67 ;  /* 0x000000724e367223 */ /* 0x000fc80000010043 */
[----:B------:R-:W-:-:S06]  /*4290*/  FMUL.FTZ R24, R54, -1.4426950216293334961 ;  /* 0xbfb8aa3b36187820 */ /* 0x000fcc0000410000 */
[----:B------:R-:W0:Y:S02]  /*42a0*/  MUFU.EX2 R24, R24 ;  /* 0x0000001800187308 */ /* 0x000e240000000800 */
[----:B0-----:R-:W-:Y:S01]  /*42b0*/  FADD.FTZ R55, R24, 1 ;  /* 0x3f80000018377421 */ /* 0x001fe20000010000 */
[----:B------:R-:W-:-:S04]  /*42c0*/  FMUL.FTZ R24, R78, R53 ;  /* 0x000000354e187220 */ /* 0x000fc80000410000 */
[----:B------:R-:W-:Y:S01]  /*42d0*/  FFMA.FTZ R125, R125, R24, R71 ;  /* 0x000000187d7d7223 */ /* 0x000fe20000010047 */
[----:B------:R-:W0:Y:S01]  /*42e0*/  MUFU.RCP R55, R55 ;  /* 0x0000003700377308 */ /* 0x000e220000001000 */
[----:B------:R-:W-:Y:S02]  /*42f0*/  FADD.FTZ R123, R123, R24 ;  /* 0x000000187b7b7221 */ /* 0x000fe40000010000 */
[----:B------:R-:W-:Y:S02]  /*4300*/  FFMA.FTZ R89, R89, R52, R125 ;  /* 0x0000003459597223 */ /* 0x000fe4000001007d */
[----:B------:R-:W-:Y:S01]  /*4310*/  FADD.FTZ R123, R52, R123 ;  /* 0x0000007b347b7221 */ /* 0x000fe20000010000 */
[----:B------:R-:W-:Y:S01]  /*4320*/  FADD.FTZ R52, R49, R120 ;  /* 0x0000007831347221 */ /* 0x000fe20000010000 */
[CC--:B------:R-:W-:Y:S01]  /*4330*/  FFMA.FTZ R49, R121.reuse, R120.reuse, R124 ;  /* 0x0000007879317223 */ /* 0x0c0fe2000001007c */
[----:B------:R-:W-:Y:S02]  /*4340*/  FMUL.FTZ R120, R78, R120 ;  /* 0x000000784e787220 */ /* 0x000fe40000410000 */
[----:B------:R-:W-:Y:S01]  /*4350*/  FADD.FTZ R52, R52, R31 ;  /* 0x0000001f34347221 */ /* 0x000fe20000010000 */
[----:B------:R-:W-:Y:S01]  /*4360*/  FFMA.FTZ R49, R36, R31, R49 ;  /* 0x0000001f24317223 */ /* 0x000fe20000010031 */
[----:B------:R-:W-:Y:S01]  /*4370*/  FFMA.FTZ R121, R121, R120, R89 ;  /* 0x0000007879797223 */ /* 0x000fe20000010059 */
[----:B------:R-:W-:Y:S01]  /*4380*/  SHF.L.U32 R89, R63, 0x10, RZ ;  /* 0x000000103f597819 */ /* 0x000fe200000006ff */
[----:B------:R-:W-:Y:S01]  /*4390*/  FADD.FTZ R123, R123, R120 ;  /* 0x000000787b7b7221 */ /* 0x000fe20000010000 */
[----:B------:R-:W-:Y:S01]  /*43a0*/  FFMA.FTZ R49, R34, R27, R49 ;  /* 0x0000001b22317223 */ /* 0x000fe20000010031 */
[----:B------:R-:W-:Y:S01]  /*43b0*/  FFMA.FTZ R115, R115, R122, R121 ;  /* 0x0000007a73737223 */ /* 0x000fe20000010079 */
[----:B------:R-:W-:Y:S01]  /*43c0*/  SHF.L.U32 R121, R80, 0x10, RZ ;  /* 0x0000001050797819 */ /* 0x000fe200000006ff */
[----:B0-----:R-:W-:Y:S01]  /*43d0*/  FADD.FTZ R71, -R55, 1 ;  /* 0x3f80000037477421 */ /* 0x001fe20000010100 */
[----:B------:R-:W-:Y:S01]  /*43e0*/  FMUL.FTZ R53, R70, R55 ;  /* 0x0000003746357220 */ /* 0x000fe20000410000 */
[----:B------:R-:W-:Y:S01]  /*43f0*/  FADD.FTZ R123, R122, R123 ;  /* 0x0000007b7a7b7221 */ /* 0x000fe20000010000 */
[----:B------:R-:W-:Y:S01]  /*4400*/  FADD.FTZ R52, R52, R27 ;  /* 0x0000001b34347221 */ /* 0x000fe20000010000 */
[----:B------:R-:W-:Y:S01]  /*4410*/  FFMA.FTZ R54, R54, R71, 1 ;  /* 0x3f80000036367423 */ /* 0x000fe20000010047 */
[----:B------:R-:W-:Y:S01]  /*4420*/  SHF.L.U32 R71, R90, 0x10, RZ ;  /* 0x000000105a477819 */ /* 0x000fe200000006ff */
[----:B------:R-:W-:Y:S01]  /*4430*/  FFMA.FTZ R49, R30, R29, R49 ;  /* 0x0000001d1e317223 */ /* 0x000fe20000010031 */
[----:B------:R-:W-:Y:S01]  /*4440*/  FADD.FTZ R52, R52, R29 ;  /* 0x0000001d34347221 */ /* 0x000fe20000010000 */
[----:B------:R-:W-:Y:S01]  /*4450*/  FMUL.FTZ R55, R53, R54 ;  /* 0x0000003635377220 */ /* 0x000fe20000410000 */
[----:B------:R-:W-:Y:S01]  /*4460*/  SHF.L.U32 R54, R91, 0x10, RZ ;  /* 0x000000105b367819 */ /* 0x000fe200000006ff */
[----:B------:R-:W-:Y:S01]  /*4470*/  FADD.FTZ R71, -R66, R71 ;  /* 0x0000004742477221 */ /* 0x000fe20000010100 */
[----:B------:R-:W-:Y:S01]  /*4480*/  FFMA.FTZ R49, R46, R37, R49 ;  /* 0x000000252e317223 */ /* 0x000fe20000010031 */
[----:B------:R-:W-:-:S02]  /*4490*/  FADD.FTZ R52, R52, R37 ;  /* 0x0000002534347221 */ /* 0x000fc40000010000 */
[----:B------:R-:W-:Y:S02]  /*44a0*/  FMUL.FTZ R71, R71, R112 ;  /* 0x0000007047477220 */ /* 0x000fe40000410000 */
[----:B------:R-:W-:Y:S02]  /*44b0*/  FADD.FTZ R52, R52, R33 ;  /* 0x0000002134347221 */ /* 0x000fe40000010000 */
[----:B------:R-:W-:Y:S02]  /*44c0*/  FFMA.FTZ R24, R77, R71, R76 ;  /* 0x000000474d187223 */ /* 0x000fe4000001004c */
[----:B------:R-:W-:Y:S02]  /*44d0*/  FADD.FTZ R52, R52, R25 ;  /* 0x0000001934347221 */ /* 0x000fe40000010000 */
[----:B------:R-:W-:Y:S02]  /*44e0*/  FMUL.FTZ R70, R24, -1.4426950216293334961 ;  /* 0xbfb8aa3b18467820 */ /* 0x000fe40000410000 */
[----:B------:R-:W-:-:S04]  /*44f0*/  FADD.FTZ R52, R52, R55 ;  /* 0x0000003734347221 */ /* 0x000fc80000010000 */
[----:B------:R-:W0:Y:S02]  /*4500*/  MUFU.EX2 R70, R70 ;  /* 0x0000004600467308 */ /* 0x000e240000000800 */
[----:B0-----:R-:W-:-:S06]  /*4510*/  FADD.FTZ R53, R70, 1 ;  /* 0x3f80000046357421 */ /* 0x001fcc0000010000 */
[----:B------:R-:W0:Y:S02]  /*4520*/  MUFU.RCP R53, R53 ;  /* 0x0000003500357308 */ /* 0x000e240000001000 */
[----:B0-----:R-:W-:Y:S01]  /*4530*/  FADD.FTZ R125, -R53, 1 ;  /* 0x3f800000357d7421 */ /* 0x001fe20000010100 */
[----:B------:R-:W-:-:S03]  /*4540*/  FMUL.FTZ R54, R54, R53 ;  /* 0x0000003536367220 */ /* 0x000fc60000410000 */
[----:B------:R-:W-:Y:S01]  /*4550*/  FFMA.FTZ R125, R24, R125, 1 ;  /* 0x3f800000187d7423 */ /* 0x000fe2000001007d */
[----:B------:R-:W-:-:S05]  /*4560*/  SHF.L.U32 R24, R62, 0x10, RZ ;  /* 0x000000103e187819 */ /* 0x000fca00000006ff */
[----:B------:R-:W-:Y:S01]  /*4570*/  FADD.FTZ R70, -R66, R24 ;  /* 0x0000001842467221 */ /* 0x000fe20000010100 */
[----:B------:R-:W-:-:S03]  /*4580*/  FMUL.FTZ R24, R54, R125 ;  /* 0x0000007d36187220 */ /* 0x000fc60000410000 */
        /* <DEDUP_REMOVED lines=12> */
[----:B------:R-:W-:Y:S01]  /*4650*/  FMUL.FTZ R54, R125, R112 ;  /* 0x000000707d367220 */ /* 0x000fe20000410000 */
[----:B------:R-:W-:-:S03]  /*4660*/  FADD.FTZ R52, R52, R53 ;  /* 0x0000003534347221 */ /* 0x000fc60000010000 */
[----:B------:R-:W-:-:S04]  /*4670*/  FFMA.FTZ R89, R77, R54, R76 ;  /* 0x000000364d597223 */ /* 0x000fc8000001004c */
[----:B------:R-:W-:-:S06]  /*4680*/  FMUL.FTZ R124, R89, -1.4426950216293334961 ;  /* 0xbfb8aa3b597c7820 */ /* 0x000fcc0000410000 */
[----:B------:R-:W0:Y:S02]  /*4690*/  MUFU.EX2 R124, R124 ;  /* 0x0000007c007c7308 */ /* 0x000e240000000800 */
[----:B0-----:R-:W-:Y:S01]  /*46a0*/  FADD.FTZ R120, R124, 1 ;  /* 0x3f8000007c787421 */ /* 0x001fe20000010000 */
[----:B------:R-:W-:Y:S01]  /*46b0*/  FMUL.FTZ R124, R78, R31 ;  /* 0x0000001f4e7c7220 */ /* 0x000fe20000410000 */
[----:B------:R-:W-:-:S03]  /*46c0*/  SHF.L.U32 R31, R65, 0x10, RZ ;  /* 0x00000010411f7819 */ /* 0x000fc600000006ff */
        /* <DEDUP_REMOVED lines=13> */
[----:B0-----:R-:W-:Y:S01]  /*47a0*/  FADD.FTZ R122, R125, 1 ;  /* 0x3f8000007d7a7421 */ /* 0x001fe20000010000 */
[-C--:B------:R-:W-:Y:S01]  /*47b0*/  FFMA.FTZ R125, R35, R26.reuse, R48 ;  /* 0x0000001a237d7223 */ /* 0x080fe20000010030 */
[----:B------:R-:W-:-:S03]  /*47c0*/  FMUL.FTZ R26, R77, R26 ;  /* 0x0000001a4d1a7220 */ /* 0x000fc60000410000 */
[----:B------:R-:W-:Y:S01]  /*47d0*/  FFMA.FTZ R125, R32, R42, R125 ;  /* 0x0000002a207d7223 */ /* 0x000fe2000001007d */
[----:B------:R-:W0:Y:S01]  /*47e0*/  MUFU.RCP R122, R122 ;  /* 0x0000007a007a7308 */ /* 0x000e220000001000 */
[----:B------:R-:W-:Y:S01]  /*47f0*/  FFMA.FTZ R35, R35, R26, R36 ;  /* 0x0000001a23237223 */ /* 0x000fe20000010024 */
[----:B------:R-:W-:Y:S01]  /*4800*/  SHF.L.U32 R36, R82, 0x10, RZ ;  /* 0x0000001052247819 */ /* 0x000fe200000006ff */
        /* <DEDUP_REMOVED lines=19> */
[----:B------:R-:W-:-:S04]  /*4940*/  FADD.FTZ R122, -R66, R122 ;  /* 0x0000007a427a7221 */ /* 0x000fc80000010100 */
[----:B------:R-:W-:Y:S01]  /*4950*/  FMUL.FTZ R48, R122, R112 ;  /* 0x000000707a307220 */ /* 0x000fe20000410000 */
[C---:B------:R-:W-:Y:S01]  /*4960*/  FMUL.FTZ R122, R78.reuse, R27 ;  /* 0x0000001b4e7a7220 */ /* 0x040fe20000410000 */
[----:B------:R-:W-:Y:S02]  /*4970*/  SHF.L.U32 R27, R69, 0x10, RZ ;  /* 0x00000010451b7819 */ /* 0x000fe400000006ff */
[----:B------:R-:W-:Y:S01]  /*4980*/  FFMA.FTZ R121, R78, R48, R67 ;  /* 0x000000304e797223 */ /* 0x000fe20000010043 */
[----:B------:R-:W-:Y:S01]  /*4990*/  FFMA.FTZ R35, R34, R122, R35 ;  /* 0x0000007a22237223 */ /* 0x000fe20000010023 */
[----:B------:R-:W-:Y:S01]  /*49a0*/  FADD.FTZ R123, R123, R122 ;  /* 0x0000007a7b7b7221 */ /* 0x000fe20000010000 */
[----:B------:R-:W-:Y:S01]  /*49b0*/  FADD.FTZ R122, R51, R42 ;  /* 0x0000002a337a7221 */ /* 0x000fe20000010000 */
[----:B------:R-:W-:Y:S01]  /*49c0*/  FMUL.FTZ R124, R121, -1.4426950216293334961 ;  /* 0xbfb8aa3b797c7820 */ /* 0x000fe20000410000 */
[----:B------:R-:W-:Y:S01]  /*49d0*/  FMUL.FTZ R42, R77, R42 ;  /* 0x0000002a4d2a7220 */ /* 0x000fe20000410000 */
[----:B------:R-:W-:-:S03]  /*49e0*/  SHF.L.U32 R51, R84, 0x10, RZ ;  /* 0x0000001054337819 */ /* 0x000fc600000006ff */
[----:B------:R-:W-:Y:S01]  /*49f0*/  FFMA.FTZ R35, R32, R42, R35 ;  /* 0x0000002a20237223 */ /* 0x000fe20000010023 */
[----:B------:R-:W0:Y:S01]  /*4a00*/  MUFU.EX2 R124, R124 ;  /* 0x0000007c007c7308 */ /* 0x000e220000000800 */
[----:B------:R-:W-:Y:S01]  /*4a10*/  FADD.FTZ R123, R42, R123 ;  /* 0x0000007b2a7b7221 */ /* 0x000fe20000010000 */
[----:B0-----:R-:W-:-:S06]  /*4a20*/  FADD.FTZ R26, R124, 1 ;  /* 0x3f8000007c1a7421 */ /* 0x001fcc0000010000 */
[----:B------:R-:W0:Y:S02]  /*4a30*/  MUFU.RCP R26, R26 ;  /* 0x0000001a001a7308 */ /* 0x000e240000001000 */
        /* <DEDUP_REMOVED lines=17> */
[----:B------:R-:W-:-:S04]  /*4b50*/  FMUL.FTZ R124, R77, R39 ;  /* 0x000000274d7c7220 */ /* 0x000fc80000410000 */
[----:B------:R-:W-:Y:S01]  /*4b60*/  FFMA.FTZ R35, R28, R124, R35 ;  /* 0x0000007c1c237223 */ /* 0x000fe20000010023 */
[----:B------:R-:W-:Y:S01]  /*4b70*/  FADD.FTZ R123, R124, R123 ;  /* 0x0000007b7c7b7221 */ /* 0x000fe20000010000 */
[----:B------:R-:W-:Y:S01]  /*4b80*/  FMUL.FTZ R124, R78, R37 ;  /* 0x000000254e7c7220 */ /* 0x000fe20000410000 */
[----:B------:R-:W-:-:S03]  /*4b90*/  SHF.L.U32 R37, R75, 0x10, RZ ;  /* 0x000000104b257819 */ /* 0x000fc600000006ff */
[----:B------:R-:W-:Y:S01]  /*4ba0*/  FFMA.FTZ R46, R46, R124, R35 ;  /* 0x0000007c2e2e7223 */ /* 0x000fe20000010023 */
[----:B------:R-:W-:Y:S01]  /*4bb0*/  FADD.FTZ R123, R123, R124 ;  /* 0x0000007c7b7b7221 */ /* 0x000fe20000010000 */
[----:B0-----:R-:W-:Y:S01]  /*4bc0*/  FMUL.FTZ R32, R51, R34 ;  /* 0x0000002233207220 */ /* 0x001fe20000410000 */
[----:B------:R-:W-:-:S04]  /*4bd0*/  FADD.FTZ R51, -R34, 1 ;  /* 0x3f80000022337421 */ /* 0x000fc80000010100 */
        /* <DEDUP_REMOVED lines=9> */
[----:B------:R-:W-:Y:S01]  /*4c70*/  FADD.FTZ R121, R122, R39 ;  /* 0x000000277a797221 */ /* 0x000fe20000010000 */
[----:B------:R-:W-:Y:S01]  /*4c80*/  FFMA.FTZ R122, R28, R39, R125 ;  /* 0x000000271c7a7223 */ /* 0x000fe2000001007d */
[----:B------:R-:W-:Y:S02]  /*4c90*/  SHF.L.U32 R39, R86, 0x10, RZ ;  /* 0x0000001056277819 */ /* 0x000fe400000006ff */
[----:B------:R-:W-:Y:S01]  /*4ca0*/  FADD.FTZ R121, R121, R40 ;  /* 0x0000002879797221 */ /* 0x000fe20000010000 */
[----:B------:R-:W0:Y:S01]  /*4cb0*/  MUFU.RCP R42, R42 ;  /* 0x0000002a002a7308 */ /* 0x000e220000001000 */
[----:B------:R-:W-:Y:S02]  /*4cc0*/  FFMA.FTZ R122, R45, R40, R122 ;  /* 0x000000282d7a7223 */ /* 0x000fe4000001007a */
[----:B------:R-:W-:-:S02]  /*4cd0*/  FADD.FTZ R121, R121, R38 ;  /* 0x0000002679797221 */ /* 0x000fc40000010000 */
[-C--:B------:R-:W-:Y:S01]  /*4ce0*/  FFMA.FTZ R122, R43, R38.reuse, R122 ;  /* 0x000000262b7a7223 */ /* 0x080fe2000001007a */
[----:B------:R-:W-:Y:S01]  /*4cf0*/  FMUL.FTZ R38, R77, R38 ;  /* 0x000000264d267220 */ /* 0x000fe20000410000 */
[----:B------:R-:W-:Y:S02]  /*4d00*/  FADD.FTZ R121, R121, R50 ;  /* 0x0000003279797221 */ /* 0x000fe40000010000 */
[----:B------:R-:W-:Y:S01]  /*4d10*/  FFMA.FTZ R122, R47, R50, R122 ;  /* 0x000000322f7a7223 */ /* 0x000fe2000001007a */
        /* <DEDUP_REMOVED lines=44> */
[----:B------:R-:W-:-:S03]  /*4fe0*/  FFMA.FTZ R42, R44, R33, R49 ;  /* 0x000000212c2a7223 */ /* 0x000fc60000010031 */
[----:B------:R-:W-:Y:S01]  /*4ff0*/  FMUL.FTZ R40, R40, R46 ;  /* 0x0000002e28287220 */ /* 0x000fe20000410000 */
[C---:B------:R-:W-:Y:S01]  /*5000*/  FMUL.FTZ R46, R78.reuse, R33 ;  /* 0x000000214e2e7220 */ /* 0x040fe20000410000 */
[-C--:B------:R-:W-:Y:S01]  /*5010*/  FFMA.FTZ R33, R41, R25.reuse, R42 ;  /* 0x0000001929217223 */ /* 0x080fe2000001002a */
[C---:B------:R-:W-:Y:S01]  /*5020*/  FMUL.FTZ R25, R78.reuse, R25 ;  /* 0x000000194e197220 */ /* 0x040fe20000410000 */
[-C--:B------:R-:W-:Y:S01]  /*5030*/  FMUL.FTZ R42, R78, R55.reuse ;  /* 0x000000374e2a7220 */ /* 0x080fe20000410000 */
[----:B------:R-:W-:Y:S01]  /*5040*/  FFMA.FTZ R45, R44, R46, R45 ;  /* 0x0000002e2c2d7223 */ /* 0x000fe2000001002d */
[----:B------:R-:W-:Y:S01]  /*5050*/  FADD.FTZ R123, R123, R46 ;  /* 0x0000002e7b7b7221 */ /* 0x000fe20000010000 */
[----:B------:R-:W-:Y:S02]  /*5060*/  FFMA.FTZ R33, R114, R55, R33 ;  /* 0x0000003772217223 */ /* 0x000fe40000010021 */
[----:B------:R-:W-:Y:S01]  /*5070*/  FFMA.FTZ R44, R43, R38, R45 ;  /* 0x000000262b2c7223 */ /* 0x000fe2000001002d */
[----:B------:R-:W-:Y:S01]  /*5080*/  FADD.FTZ R123, R38, R123 ;  /* 0x0000007b267b7221 */ /* 0x000fe20000010000 */
[----:B------:R-:W-:Y:S01]  /*5090*/  FMUL.FTZ R38, R77, R50 ;  /* 0x000000324d267220 */ /* 0x000fe20000410000 */
[----:B------:R-:W-:Y:S01]  /*50a0*/  FFMA.FTZ R33, R70, R53, R33 ;  /* 0x0000003546217223 */ /* 0x000fe20000010021 */
[----:B------:R-:W-:Y:S01]  /*50b0*/  FFMA.FTZ R41, R41, R25, R44 ;  /* 0x0000001929297223 */ /* 0x000fe2000001002c */
[----:B------:R-:W-:Y:S01]  /*50c0*/  FADD.FTZ R123, R123, R25 ;  /* 0x000000197b7b7221 */ /* 0x000fe20000010000 */
[----:B------:R-:W-:Y:S01]  /*50d0*/  FFMA.FTZ R25, R71, R24, R122 ;  /* 0x0000001847197223 */ /* 0x000fe2000001007a */
[----:B------:R-:W-:Y:S01]  /*50e0*/  FMUL.FTZ R44, R78, R31 ;  /* 0x0000001f4e2c7220 */ /* 0x000fe20000410000 */
[----:B------:R-:W-:Y:S01]  /*50f0*/  FFMA.FTZ R41, R47, R38, R41 ;  /* 0x000000262f297223 */ /* 0x000fe20000010029 */
[----:B------:R-:W-:Y:S01]  /*5100*/  FADD.FTZ R123, R38, R123 ;  /* 0x0000007b267b7221 */ /* 0x000fe20000010000 */
[----:B------:R-:W-:Y:S01]  /*5110*/  FMUL.FTZ R38, R77, R24 ;  /* 0x000000184d267220 */ /* 0x000fe20000410000 */
[----:B------:R-:W-:Y:S01]  /*5120*/  FADD.FTZ R24, R121, R24 ;  /* 0x0000001879187221 */ /* 0x000fe20000010000 */
[----:B------:R-:W-:Y:S01]  /*5130*/  FFMA.FTZ R41, R114, R42, R41 ;  /* 0x0000002a72297223 */ /* 0x000fe20000010029 */
[----:B------:R-:W-:Y:S01]  /*5140*/  FADD.FTZ R123, R123, R42 ;  /* 0x0000002a7b7b7221 */ /* 0x000fe20000010000 */
[----:B------:R-:W-:Y:S01]  /*5150*/  FMUL.FTZ R42, R78, R53 ;  /* 0x000000354e2a7220 */ /* 0x000fe20000410000 */
[----:B------:R-:W-:Y:S01]  /*5160*/  FFMA.FTZ R33, R120, R31, R33 ;  /* 0x0000001f78217223 */ /* 0x000fe20000010021 */
[----:B------:R-:W-:Y:S01]  /*5170*/  FFMA.FTZ R41, R71, R38, R41 ;  /* 0x0000002647297223 */ /* 0x000fe20000010029 */
[----:B------:R-:W-:Y:S01]  /*5180*/  FADD.FTZ R123, R38, R123 ;  /* 0x0000007b267b7221 */ /* 0x000fe20000010000 */
[----:B------:R-:W-:-:S02]  /*5190*/  FFMA.FTZ R38, R54, R89, R25 ;  /* 0x0000005936267223 */ /* 0x000fc40000010019 */
[----:B------:R-:W-:Y:S01]  /*51a0*/  FFMA.FTZ R70, R70, R42, R41 ;  /* 0x0000002a46467223 */ /* 0x000fe20000010029 */
[----:B------:R-:W-:Y:S01]  /*51b0*/  FMUL.FTZ R41, R77, R89 ;  /* 0x000000594d297220 */ /* 0x000fe20000410000 */
[----:B------:R-:W-:Y:S01]  /*51c0*/  FADD.FTZ R42, R123, R42 ;  /* 0x0000002a7b2a7221 */ /* 0x000fe20000010000 */
[----:B------:R-:W-:Y:S01]  /*51d0*/  FADD.FTZ R89, R24, R89 ;  /* 0x0000005918597221 */ /* 0x000fe20000010000 */
[----:B------:R-:W-:Y:S01]  /*51e0*/  FMUL.FTZ R24, R77, R36 ;  /* 0x000000244d187220 */ /* 0x000fe20000410000 */
[----:B------:R-:W-:Y:S01]  /*51f0*/  FFMA.FTZ R25, R54, R41, R70 ;  /* 0x0000002936197223 */ /* 0x000fe20000010046 */
[----:B------:R-:W-:Y:S01]  /*5200*/  FADD.FTZ R42, R41, R42 ;  /* 0x0000002a292a7221 */ /* 0x000fe20000010000 */
[----:B------:R-:W-:Y:S02]  /*5210*/  FADD.FTZ R89, R89, R36 ;  /* 0x0000002459597221 */ /* 0x000fe40000010000 */
[----:B------:R-:W-:Y:S01]  /*5220*/  FFMA.FTZ R41, R120, R44, R25 ;  /* 0x0000002c78297223 */ /* 0x000fe20000010019 */
[----:B------:R-:W-:Y:S01]  /*5230*/  FADD.FTZ R31, R42, R44 ;  /* 0x0000002c2a1f7221 */ /* 0x000fe20000010000 */
[C---:B------:R-:W-:Y:S01]  /*5240*/  FFMA.FTZ R25, R115.reuse, R36, R38 ;  /* 0x0000002473197223 */ /* 0x040fe20000010026 */
[-C--:B------:R-:W-:Y:S01]  /*5250*/  FMUL.FTZ R38, R78, R27.reuse ;  /* 0x0000001b4e267220 */ /* 0x080fe20000410000 */
[----:B------:R-:W-:Y:S01]  /*5260*/  FFMA.FTZ R41, R115, R24, R41 ;  /* 0x0000001873297223 */ /* 0x000fe20000010029 */
[----:B------:R-:W-:Y:S01]  /*5270*/  FADD.FTZ R31, R24, R31 ;  /* 0x0000001f181f7221 */ /* 0x000fe20000010000 */
[C---:B------:R-:W-:Y:S01]  /*5280*/  FFMA.FTZ R24, R48.reuse, R27, R33 ;  /* 0x0000001b30187223 */ /* 0x040fe20000010021 */
[----:B------:R-:W-:Y:S01]  /*5290*/  FMUL.FTZ R33, R77, R32 ;  /* 0x000000204d217220 */ /* 0x000fe20000410000 */
[----:B------:R-:W-:Y:S01]  /*52a0*/  FFMA.FTZ R48, R48, R38, R41 ;  /* 0x0000002630307223 */ /* 0x000fe20000010029 */
[----:B------:R-:W-:Y:S01]  /*52b0*/  FADD.FTZ R38, R31, R38 ;  /* 0x000000261f267221 */ /* 0x000fe20000010000 */
[----:B------:R-:W-:Y:S01]  /*52c0*/  FMUL.FTZ R31, R78, R29 ;  /* 0x0000001d4e1f7220 */ /* 0x000fe20000410000 */
[C---:B------:R-:W-:Y:S01]  /*52d0*/  FFMA.FTZ R25, R26.reuse, R32, R25 ;  /* 0x000000201a197223 */ /* 0x040fe20000010019 */
[----:B------:R-:W-:Y:S01]  /*52e0*/  FFMA.FTZ R27, R26, R33, R48 ;  /* 0x000000211a1b7223 */ /* 0x000fe20000010030 */
[----:B------:R-:W-:Y:S01]  /*52f0*/  FADD.FTZ R38, R33, R38 ;  /* 0x0000002621267221 */ /* 0x000fe20000010000 */
[----:B------:R-:W-:Y:S01]  /*5300*/  FMUL.FTZ R33, R77, R28 ;  /* 0x0000001c4d217220 */ /* 0x000fe20000410000 */
[----:B------:R-:W-:Y:S01]  /*5310*/  FADD.FTZ R89, R89, R32 ;  /* 0x0000002059597221 */ /* 0x000fe20000010000 */
[----:B------:R-:W-:Y:S01]  /*5320*/  FFMA.FTZ R27, R34, R31, R27 ;  /* 0x0000001f221b7223 */ /* 0x000fe2000001001b */
[----:B------:R-:W-:Y:S01]  /*5330*/  FADD.FTZ R38, R38, R31 ;  /* 0x0000001f26267221 */ /* 0x000fe20000010000 */
[----:B------:R-:W-:Y:S01]  /*5340*/  FMUL.FTZ R31, R78, R37 ;  /* 0x000000254e1f7220 */ /* 0x000fe20000410000 */
[----:B------:R-:W-:Y:S01]  /*5350*/  FMUL.FTZ R32, R77, R40 ;  /* 0x000000284d207220 */ /* 0x000fe20000410000 */
[----:B------:R-:W-:Y:S01]  /*5360*/  FFMA.FTZ R26, R30, R33, R27 ;  /* 0x000000211e1a7223 */ /* 0x000fe2000001001b */
[----:B------:R-:W-:Y:S01]  /*5370*/  FADD.FTZ R38, R33, R38 ;  /* 0x0000002621267221 */ /* 0x000fe20000010000 */
[----:B------:R-:W-:Y:S01]  /*5380*/  FFMA.FTZ R24, R34, R29, R24 ;  /* 0x0000001d22187223 */ /* 0x000fe20000010018 */
[----:B------:R-:W-:Y:S01]  /*5390*/  FFMA.FTZ R30, R30, R28, R25 ;  /* 0x0000001c1e1e7223 */ /* 0x000fe20000010019 */
[----:B------:R-:W-:Y:S01]  /*53a0*/  FFMA.FTZ R26, R39, R31, R26 ;  /* 0x0000001f271a7223 */ /* 0x000fe2000001001a */
[----:B------:R-:W-:Y:S01]  /*53b0*/  FADD.FTZ R31, R38, R31 ;  /* 0x0000001f261f7221 */ /* 0x000fe20000010000 */
[----:B------:R-:W-:Y:S01]  /*53c0*/  FADD.FTZ R89, R89, R28 ;  /* 0x0000001c59597221 */ /* 0x000fe20000010000 */
[----:B------:R-:W-:Y:S01]  /*53d0*/  FFMA.FTZ R24, R39, R37, R24 ;  /* 0x0000002527187223 */ /* 0x000fe20000010018 */
[C---:B------:R-:W-:Y:S01]  /*53e0*/  FFMA.FTZ R36, R35.reuse, R32, R26 ;  /* 0x0000002023247223 */ /* 0x040fe2000001001a */
[----:B------:R-:W-:Y:S01]  /*53f0*/  FADD.FTZ R31, R32, R31 ;  /* 0x0000001f201f7221 */ /* 0x000fe20000010000 */
[----:B------:R-:W-:Y:S01]  /*5400*/  FADD.FTZ R26, R52, R37 ;  /* 0x00000025341a7221 */ /* 0x000fe20000010000 */
[----:B------:R-:W-:Y:S01]  /*5410*/  FFMA.FTZ R25, R35, R40, R30 ;  /* 0x0000002823197223 */ /* 0x000fe2000001001e */
[----:B------:R-:W-:-:S07]  /*5420*/  FADD.FTZ R27, R89, R40 ;  /* 0x00000028591b7221 */ /* 0x000fce0000010000 */
.L_x_258:
        /* <DEDUP_REMOVED lines=46> */
.L_x_260:
[----:B------:R-:W-:Y:S05]  /*5710*/  BSYNC.RECONVERGENT B0 ;  /* 0x0000000000007941 */ /* 0x000fea0003800200 */
.L_x_259:
        /* <DEDUP_REMOVED lines=40> */
.L_x_262:
[----:B------:R-:W-:Y:S05]  /*59a0*/  BSYNC.RECONVERGENT B0 ;  /* 0x0000000000007941 */ /* 0x000fea0003800200 */
.L_x_261:
        /* <DEDUP_REMOVED lines=38> */
.L_x_264:
[----:B------:R-:W-:Y:S05]  /*5c10*/  BSYNC.RECONVERGENT B0 ;  /* 0x0000000000007941 */ /* 0x000fea0003800200 */
.L_x_263:
        /* <DEDUP_REMOVED lines=28> */
.L_x_266:
[----:B------:R-:W-:Y:S05]  /*5de0*/  BSYNC.RECONVERGENT B0 ;  /* 0x0000000000007941 */ /* 0x000fea0003800200 */
.L_x_265:
        /* <DEDUP_REMOVED lines=28> */
.L_x_269:
[----:B------:R-:W2:Y:S04]  /*5fb0*/  LDG.E.STRONG.GPU R26, desc[UR6][R24.64] ;  /* 0x00000006181a7981 */ /* 0x000ea8000c1ef900 */
[----:B--2---:R-:W-:Y:S01]  /*5fc0*/  CCTL.IVALL ;  /* 0x00000000ff00798f */ /* 0x004fe20002000000 */
[----:B------:R-:W-:Y:S05]  /*5fd0*/  YIELD ;  /* 0x0000000000007946 */ /* 0x000fea0003800000 */
[----:B------:R-:W-:-:S13]  /*5fe0*/  ISETP.NE.AND P0, PT, R26, R31, PT ;  /* 0x0000001f1a00720c */ /* 0x000fda0003f05270 */
[----:B------:R-:W-:Y:S05]  /*5ff0*/  @P0 BRA `(.L_x_269) ;  /* 0xfffffffc00ec0947 */ /* 0x000fea000383ffff */
.L_x_268:
        /* <DEDUP_REMOVED lines=16> */
.L_x_271:
        /* <DEDUP_REMOVED lines=61> */
.L_x_270:
        /* <DEDUP_REMOVED lines=36> */
.L_x_272:
        /* <DEDUP_REMOVED lines=19> */
.L_x_273:
        /* <DEDUP_REMOVED lines=9> */
.L_x_274:
[----:B------:R-:W-:Y:S05]  /*68d0*/  BSYNC.RECONVERGENT B0 ;  /* 0x0000000000007941 */ /* 0x000fea0003800200 */
.L_x_267:
        /* <DEDUP_REMOVED lines=38> */
.L_x_275:
        /* <DEDUP_REMOVED lines=33> */
.L_x_277:
[----:B------:R-:W-:Y:S05]  /*6d50*/  BSYNC.RECONVERGENT B0 ;  /* 0x0000000000007941 */ /* 0x000fea0003800200 */
.L_x_276:
        /* <DEDUP_REMOVED lines=25> */
.L_x_278:
        /* <DEDUP_REMOVED lines=21> */
.L_x_280:
[----:B------:R-:W-:Y:S05]  /*7040*/  BSYNC.RECONVERGENT B0 ;  /* 0x0000000000007941 */ /* 0x000fea0003800200 */
.L_x_279:
[----:B------:R-:W-:Y:S01]  /*7050*/  SHF.L.U32 R39, R94, 0x10, RZ ;  /* 0x000000105e277819 */ /* 0x000fe200000006ff */
[----:B--2---:R-:W-:Y:S01]  /*7060*/  FADD.FTZ R11, -R66, R25 ;  /* 0x00000019420b7221 */ /* 0x004fe20000010100 */
        /* <DEDUP_REMOVED lines=9> */
[C-C-:B------:R-:W-:Y:S01]  /*7100*/  FFMA.FTZ R44, R26.reuse, R11, R27.reuse ;  /* 0x0000000b1a2c7223 */ /* 0x140fe2000001001b */
[----:B------:R-:W-:Y:S01]  /*7110*/  SHF.L.U32 R83, R83, 0x10, RZ ;  /* 0x0000001053537819 */ /* 0x000fe200000006ff */
[----:B------:R-:W-:Y:S01]  /*7120*/  FFMA.FTZ R46, R26, R34, R27 ;  /* 0x000000221a2e7223 */ /* 0x000fe2000001001b */
[----:B------:R-:W-:Y:S01]  /*7130*/  SHF.L.U32 R53, R79, 0x10, RZ ;  /* 0x000000104f357819 */ /* 0x000fe200000006ff */
[C---:B------:R-:W-:Y:S01]  /*7140*/  FADD.FTZ R79, -R66.reuse, R39 ;  /* 0x00000027424f7221 */ /* 0x040fe20000010100 */
[----:B------:R-:W-:Y:S01]  /*7150*/  SHF.L.U32 R10, R87, 0x10, RZ ;  /* 0x00000010570a7819 */ /* 0x000fe200000006ff */
[C---:B------:R-:W-:Y:S01]  /*7160*/  FADD.FTZ R87, -R66.reuse, R35 ;  /* 0x0000002342577221 */ /* 0x040fe20000010100 */
[----:B------:R-:W-:Y:S01]  /*7170*/  FADD.FTZ R39, -R66, R41 ;  /* 0x0000002942277221 */ /* 0x000fe20000010100 */
[----:B------:R-:W-:Y:S01]  /*7180*/  SHF.L.U32 R121, R16, 0x10, RZ ;  /* 0x0000001010797819 */ /* 0x000fe200000006ff */
[C---:B------:R-:W-:Y:S01]  /*7190*/  FADD.FTZ R41, -R66.reuse, R111 ;  /* 0x0000006f42297221 */ /* 0x040fe20000010100 */
[C---:B------:R-:W-:Y:S01]  /*71a0*/  FADD.FTZ R35, -R66.reuse, R115 ;  /* 0x0000007342237221 */ /* 0x040fe20000010100 */
[C---:B------:R-:W-:Y:S01]  /*71b0*/  FADD.FTZ R37, -R66.reuse, R83 ;  /* 0x0000005342257221 */ /* 0x040fe20000010100 */
[C---:B------:R-:W-:Y:S01]  /*71c0*/  IADD3 R48, PT, PT, R7.reuse, 0x10, RZ ;  /* 0x0000001007307810 */ /* 0x040fe20007ffe0ff */
[C---:B------:R-:W-:Y:S01]  /*71d0*/  FADD.FTZ R121, -R66.reuse, R121 ;  /* 0x0000007942797221 */ /* 0x040fe20000010100 */
[C---:B------:R-:W-:Y:S01]  /*71e0*/  IADD3 R115, PT, PT, R7.reuse, 0x18, RZ ;  /* 0x0000001807737810 */ /* 0x040fe20007ffe0ff */
[C---:B------:R-:W-:Y:S01]  /*71f0*/  FADD.FTZ R53, -R66.reuse, R53 ;  /* 0x0000003542357221 */ /* 0x040fe20000010100 */
[C---:B------:R-:W-:Y:S01]  /*7200*/  IADD3 R111, PT, PT, R7.reuse, 0x20, RZ ;  /* 0x00000020076f7810 */ /* 0x040fe20007ffe0ff */
[----:B------:R-:W-:Y:S01]  /*7210*/  FADD.FTZ R29, -R66, R10 ;  /* 0x0000000a421d7221 */ /* 0x000fe20000010100 */
[----:B------:R-:W-:-:S02]  /*7220*/  IADD3 R83, PT, PT, R7, 0x28, RZ ;  /* 0x0000002807537810 */ /* 0x000fc40007ffe0ff */
[C---:B------:R-:W-:Y:S02]  /*7230*/  IADD3 R20, PT, PT, R7.reuse, 0x30, RZ ;  /* 0x0000003007147810 */ /* 0x040fe40007ffe0ff */
[C---:B------:R-:W-:Y:S02]  /*7240*/  IADD3 R16, PT, PT, R7.reuse, 0x38, RZ ;  /* 0x0000003807107810 */ /* 0x040fe40007ffe0ff */
[----:B------:R-:W-:Y:S02]  /*7250*/  IADD3 R12, PT, PT, R7, 0x40, RZ ;  /* 0x00000040070c7810 */ /* 0x000fe40007ffe0ff */
[----:B------:R-:W-:Y:S02]  /*7260*/  SHF.L.U32 R33, R100, 0x10, RZ ;  /* 0x0000001064217819 */ /* 0x000fe400000006ff */
[----:B------:R-:W-:Y:S02]  /*7270*/  SHF.L.U32 R8, R85, 0x10, RZ ;  /* 0x0000001055087819 */ /* 0x000fe400000006ff */
[----:B------:R-:W-:Y:S01]  /*7280*/  SHF.L.U32 R9, R14, 0x10, RZ ;  /* 0x000000100e097819 */ /* 0x000fe200000006ff */
[----:B------:R-:W-:Y:S01]  /*7290*/  FADD.FTZ R85, -R66, R33 ;  /* 0x0000002142557221 */ /* 0x000fe20000010100 */
        /* <DEDUP_REMOVED lines=26> */
[----:B------:R-:W-:Y:S01]  /*7440*/  ISETP.GE.U32.AND P2, PT, R48, UR8, PT ;  /* 0x0000000830007c0c */ /* 0x000fe2000bf46070 */
[C---:B------:R-:W-:Y:S01]  /*7450*/  FADD.FTZ R31, -R66.reuse, R72 ;  /* 0x00000048421f7221 */ /* 0x040fe20000010100 */
[----:B------:R-:W-:Y:S01]  /*7460*/  ISETP.GE.U32.AND P1, PT, R115, UR8, PT ;  /* 0x0000000873007c0c */ /* 0x000fe2000bf26070 */
[----:B------:R-:W-:Y:S01]  /*7470*/  FADD.FTZ R25, -R66, R74 ;  /* 0x0000004a42197221 */ /* 0x000fe20000010100 */
[----:B------:R-:W-:-:S02]  /*7480*/  ISETP.GE.U32.AND P0, PT, R111, UR8, PT ;  /* 0x000000086f007c0c */ /* 0x000fc4000bf06070 */
[----:B------:R-:W-:Y:S02]  /*7490*/  ISETP.GE.U32.AND P6, PT, R83, UR8, PT ;  /* 0x0000000853007c0c */ /* 0x000fe4000bfc6070 */
[----:B------:R-:W-:Y:S02]  /*74a0*/  ISETP.GE.U32.AND P3, PT, R20, UR8, PT ;  /* 0x0000000814007c0c */ /* 0x000fe4000bf66070 */
[----:B------:R-:W-:Y:S02]  /*74b0*/  ISETP.GE.U32.AND P4, PT, R16, UR8, PT ;  /* 0x0000000810007c0c */ /* 0x000fe4000bf86070 */
[----:B------:R-:W-:Y:S02]  /*74c0*/  ISETP.GE.U32.AND P5, PT, R12, UR8, PT ;  /* 0x000000080c007c0c */ /* 0x000fe4000bfa6070 */
[----:B------:R-:W-:Y:S02]  /*74d0*/  SHF.R.S32.HI R50, RZ, 0x1f, R48 ;  /* 0x0000001fff327819 */ /* 0x000fe40000011430 */
[----:B------:R-:W-:-:S02]  /*74e0*/  SHF.R.S32.HI R30, RZ, 0x1f, R115 ;  /* 0x0000001fff1e7819 */ /* 0x000fc40000011473 */
[----:B------:R-:W-:Y:S02]  /*74f0*/  SHF.R.S32.HI R28, RZ, 0x1f, R111 ;  /* 0x0000001fff1c7819 */ /* 0x000fe4000001146f */
[----:B------:R-:W-:Y:S02]  /*7500*/  SHF.R.S32.HI R24, RZ, 0x1f, R83 ;  /* 0x0000001fff187819 */ /* 0x000fe40000011453 */
[----:B------:R-:W-:Y:S02]  /*7510*/  SHF.R.S32.HI R22, RZ, 0x1f, R20 ;  /* 0x0000001fff167819 */ /* 0x000fe40000011414 */
[----:B------:R-:W-:Y:S02]  /*7520*/  SHF.R.S32.HI R18, RZ, 0x1f, R16 ;  /* 0x0000001fff127819 */ /* 0x000fe40000011410 */
[----:B------:R-:W-:Y:S02]  /*7530*/  SHF.R.S32.HI R14, RZ, 0x1f, R12 ;  /* 0x0000001fff0e7819 */ /* 0x000fe4000001140c */
[----:B------:R-:W-:-:S02]  /*7540*/  ISETP.GE.AND.EX P2, PT, R50, UR9, PT, P2 ;  /* 0x0000000932007c0c */ /* 0x000fc4000bf46320 */
[----:B------:R-:W-:Y:S02]  /*7550*/  ISETP.GE.AND.EX P1, PT, R30, UR9, PT, P1 ;  /* 0x000000091e007c0c */ /* 0x000fe4000bf26310 */
[----:B------:R-:W-:Y:S02]  /*7560*/  ISETP.GE.AND.EX P0, PT, R28, UR9, PT, P0 ;  /* 0x000000091c007c0c */ /* 0x000fe4000bf06300 */
[----:B------:R-:W-:Y:S02]  /*7570*/  ISETP.GE.AND.EX P6, PT, R24, UR9, PT, P6 ;  /* 0x0000000918007c0c */ /* 0x000fe4000bfc6360 */
[----:B------:R-:W-:Y:S02]  /*7580*/  ISETP.GE.AND.EX P3, PT, R22, UR9, PT, P3 ;  /* 0x0000000916007c0c */ /* 0x000fe4000bf66330 */
[----:B------:R-:W-:Y:S02]  /*7590*/  ISETP.GE.AND.EX P4, PT, R18, UR9, PT, P4 ;  /* 0x0000000912007c0c */ /* 0x000fe4000bf86340 */
[----:B------:R-:W-:-:S02]  /*75a0*/  ISETP.GE.AND.EX P5, PT, R14, UR9, PT, P5 ;  /* 0x000000090e007c0c */ /* 0x000fc4000bfa6350 */
[----:B------:R-:W-:Y:S02]  /*75b0*/  SHF.L.U32 R13, R13, 0x10, RZ ;  /* 0x000000100d0d7819 */ /* 0x000fe400000006ff */
[----:B------:R-:W-:Y:S01]  /*75c0*/  SHF.L.U32 R8, R107, 0x10, RZ ;  /* 0x000000106b087819 */ /* 0x000fe200000006ff */
[----:B------:R-:W-:Y:S08]  /*75d0*/  BRA.U !UP0, `(.L_x_281) ;  /* 0x0000000108487547 */ /* 0x000ff0000b800000 */
[----:B------:R-:W-:Y:S01]  /*75e0*/  FFMA.FTZ R10, R78, R11, R67 ;  /* 0x0000000b4e0a7223 */ /* 0x000fe20000010043 */
[----:B------:R-:W-:-:S03]  /*75f0*/  FFMA.FTZ R11, R77, R34, R76 ;  /* 0x000000224d0b7223 */ /* 0x000fc6000001004c */
[----:B-1----:R-:W-:Y:S01]  /*7600*/  FMUL.FTZ R32, R10, -1.4426950216293334961 ;  /* 0xbfb8aa3b0a207820 */ /* 0x002fe20000410000 */
        /* <DEDUP_REMOVED lines=15> */
.L_x_281:
[----:B------:R-:W-:Y:S01]  /*7700*/  BSSY.RECONVERGENT B0, `(.L_x_282) ;  /* 0x0000013000007945 */ /* 0x000fe20003800200 */
[----:B------:R-:W-:Y:S01]  /*7710*/  FFMA.FTZ R13, R78, R13, -R44 ;  /* 0x0000000d4e0d7223 */ /* 0x000fe2000001082c */
[----:B------:R-:W-:Y:S01]  /*7720*/  FMUL.FTZ R34, R9, R112 ;  /* 0x0000007009227220 */ /* 0x000fe20000410000 */
[----:B------:R-:W-:Y:S01]  /*7730*/  FFMA.FTZ R11, R77, R8, -R46 ;  /* 0x000000084d0b7223 */ /* 0x000fe2000001082e */
[----:B------:R-:W-:Y:S06]  /*7740*/  @P2 BRA `(.L_x_283) ;  /* 0x0000000000382947 */ /* 0x000fec0003800000 */
[----:B------:R-:W0:Y:S01]  /*7750*/  LDCU.64 UR4, c[0x0][0x3f8] ;  /* 0x00007f00ff0477ac */ /* 0x000e220008000a00 */
[----:B------:R-:W-:Y:S01]  /*7760*/  MOV R8, R116 ;  /* 0x0000007400087202 */ /* 0x000fe20000000f00 */
[-C--:B-1----:R-:W-:Y:S01]  /*7770*/  FMUL.FTZ R32, R13, R112.reuse ;  /* 0x000000700d207220 */ /* 0x082fe20000410000 */
        /* <DEDUP_REMOVED lines=11> */
.L_x_283:
[----:B------:R-:W-:Y:S05]  /*7830*/  BSYNC.RECONVERGENT B0 ;  /* 0x0000000000007941 */ /* 0x000fea0003800200 */
.L_x_282:
        /* <DEDUP_REMOVED lines=10> */
[----:B------:R-:W2:Y:S01]  /*78e0*/  MUFU.EX2 R34, R34 ;  /* 0x0000002200227308 */ /* 0x000ea20000000800 */
[----:B0-----:R-:W-:Y:S01]  /*78f0*/  FADD.FTZ R13, R11, 1 ;  /* 0x3f8000000b0d7421 */ /* 0x001fe20000010000 */
[----:B--2---:R-:W-:-:S03]  /*7900*/  FADD.FTZ R36, R34, 1 ;  /* 0x3f80000022247421 */ /* 0x004fc60000010000 */
[----:B-1----:R-:W0:Y:S08]  /*7910*/  MUFU.RCP R32, R13 ;  /* 0x0000000d00207308 */ /* 0x002e300000001000 */
        /* <DEDUP_REMOVED lines=9> */
.L_x_284:
[----:B0-----:R-:W-:Y:S01]  /*79b0*/  FFMA.FTZ R10, R26, R125, R27 ;  /* 0x0000007d1a0a7223 */ /* 0x001fe2000001001b */
[----:B------:R-:W-:Y:S01]  /*79c0*/  BSSY.RECONVERGENT B0, `(.L_x_285) ;  /* 0x0000014000007945 */ /* 0x000fe20003800200 */
[----:B------:R-:W-:Y:S01]  /*79d0*/  FFMA.FTZ R15, R78, R15, -R40 ;  /* 0x0000000f4e0f7223 */ /* 0x000fe20000010828 */
[-C--:B------:R-:W-:Y:S01]  /*79e0*/  FMUL.FTZ R121, R121, R112.reuse ;  /* 0x0000007079797220 */ /* 0x080fe20000410000 */
[----:B-1----:R-:W-:Y:S01]  /*79f0*/  FMUL.FTZ R32, R123, R112 ;  /* 0x000000707b207220 */ /* 0x002fe20000410000 */
        /* <DEDUP_REMOVED lines=16> */
.L_x_286:
[----:B------:R-:W-:Y:S05]  /*7b00*/  BSYNC.RECONVERGENT B0 ;  /* 0x0000000000007941 */ /* 0x000fea0003800200 */
.L_x_285:
        /* <DEDUP_REMOVED lines=23> */
.L_x_287:
        /* <DEDUP_REMOVED lines=19> */
.L_x_289:
[----:B------:R-:W-:Y:S05]  /*7db0*/  BSYNC.RECONVERGENT B0 ;  /* 0x0000000000007941 */ /* 0x000fea0003800200 */
.L_x_288:
        /* <DEDUP_REMOVED lines=23> */
.L_x_290:
        /* <DEDUP_REMOVED lines=21> */
.L_x_292:
[----:B------:R-:W-:Y:S05]  /*8080*/  BSYNC.RECONVERGENT B0 ;  /* 0x0000000000007941 */ /* 0x000fea0003800200 */
.L_x_291:
        /* <DEDUP_REMOVED lines=23> */
.L_x_293:
        /* <DEDUP_REMOVED lines=19> */
.L_x_295:
[----:B------:R-:W-:Y:S05]  /*8330*/  BSYNC.RECONVERGENT B0 ;  /* 0x0000000000007941 */ /* 0x000fea0003800200 */
.L_x_294:
        /* <DEDUP_REMOVED lines=23> */
.L_x_296:
        /* <DEDUP_REMOVED lines=21> */
.L_x_298:
[----:B------:R-:W-:Y:S05]  /*8600*/  BSYNC.RECONVERGENT B0 ;  /* 0x0000000000007941 */ /* 0x000fea0003800200 */
.L_x_297:
        /* <DEDUP_REMOVED lines=23> */
.L_x_299:
        /* <DEDUP_REMOVED lines=18> */
.L_x_301:
[----:B------:R-:W-:Y:S05]  /*88a0*/  BSYNC.RECONVERGENT B0 ;  /* 0x0000000000007941 */ /* 0x000fea0003800200 */
.L_x_300:
[-C--:B------:R-:W-:Y:S01]  /*88b0*/  FMUL.FTZ R28, R51, R112.reuse ;  /* 0x00000070331c7220 */ /* 0x080fe20000410000 */
        /* <DEDUP_REMOVED lines=11> */
[----:B0-----:R-:W-:Y:S01]  /*8970*/  IADD3 R11, PT, PT, R7, 0x70, RZ ;  /* 0x00000070070b7810 */ /* 0x001fe20007ffe0ff */
        /* <DEDUP_REMOVED lines=18> */
[C-C-:B------:R-:W-:Y:S01]  /*8aa0*/  FFMA.FTZ R34, R26.reuse, R30, R27.reuse ;  /* 0x0000001e1a227223 */ /* 0x140fe2000001001b */
        /* <DEDUP_REMOVED lines=43> */
.L_x_302:
        /* <DEDUP_REMOVED lines=18> */
.L_x_304:
[----:B------:R-:W-:Y:S05]  /*8e80*/  BSYNC.RECONVERGENT B0 ;  /* 0x0000000000007941 */ /* 0x000fea0003800200 */
.L_x_303:
        /* <DEDUP_REMOVED lines=21> */
.L_x_305:
        /* <DEDUP_REMOVED lines=18> */
.L_x_307:
[----:B------:R-:W-:Y:S05]  /*9100*/  BSYNC.RECONVERGENT B0 ;  /* 0x0000000000007941 */ /* 0x000fea0003800200 */
.L_x_306:
        /* <DEDUP_REMOVED lines=21> */
.L_x_308:
[----:B------:R-:W-:Y:S01]  /*9260*/  BSSY.RECONVERGENT B0, `(.L_x_309) ;  /* 0x0000012000007945 */ /* 0x000fe20003800200 */
[----:B------:R-:W-:Y:S01]  /*9270*/  FFMA.FTZ R33, R78, R63, -R33 ;  /* 0x0000003f4e217223 */ /* 0x000fe20000010821 */
[----:B0-----:R-:W-:Y:S02]  /*9280*/  FFMA.FTZ R27, R77, R80, -R34 ;  /* 0x000000504d1b7223 */ /* 0x001fe40000010822 */
[----:B------:R-:W-:Y:S05]  /*9290*/  @P0 BRA `(.L_x_310) ;  /* 0x0000000000380947 */ /* 0x000fea0003800000 */
[----:B------:R-:W0:Y:S01]  /*92a0*/  LDCU.64 UR4, c[0x0][0x3f8] ;  /* 0x00007f00ff0477ac */ /* 0x000e220008000a00 */
[----:B------:R-:W-:Y:S01]  /*92b0*/  MOV R34, R116 ;  /* 0x0000007400227202 */ /* 0x000fe20000000f00 */
[----:B------:R-:W-:Y:S01]  /*92c0*/  FMUL.FTZ R27, R27, R112 ;  /* 0x000000701b1b7220 */ /* 0x000fe20000410000 */
[----:B------:R-:W1:Y:S01]  /*92d0*/  LDCU.64 UR10, c[0x0][0x380] ;  /* 0x00007000ff0a77ac */ /* 0x000e620008000a00 */
[----:B0-----:R-:W-:Y:S01]  /*92e0*/  IMAD R28, R35, UR4, RZ ;  /* 0x00000004231c7c24 */ /* 0x001fe2000f8e02ff */
[----:B------:R-:W-:-:S03]  /*92f0*/  MOV R35, R119 ;  /* 0x0000007700237202 */ /* 0x000fc60000000f00 */
        /* <DEDUP_REMOVED lines=8> */
.L_x_310:
[----:B------:R-:W-:Y:S05]  /*9380*/  BSYNC.RECONVERGENT B0 ;  /* 0x0000000000007941 */ /* 0x000fea0003800200 */
.L_x_309:
        /* <DEDUP_REMOVED lines=21> */
.L_x_311:
        /* <DEDUP_REMOVED lines=18> */
.L_x_313:
[----:B------:R-:W-:Y:S05]  /*9600*/  BSYNC.RECONVERGENT B0 ;  /* 0x0000000000007941 */ /* 0x000fea0003800200 */
.L_x_312:
        /* <DEDUP_REMOVED lines=21> */
.L_x_314:
[----:B------:R-:W-:Y:S01]  /*9760*/  BSSY.RECONVERGENT B0, `(.L_x_315) ;  /* 0x0000012000007945 */ /* 0x000fe20003800200 */
[----:B------:R-:W-:Y:S01]  /*9770*/  FFMA.FTZ R19, R78, R69, -R19 ;  /* 0x000000454e137223 */ /* 0x000fe20000010813 */
[----:B0-----:R-:W-:Y:S02]  /*9780*/  FFMA.FTZ R23, R77, R84, -R24 ;  /* 0x000000544d177223 */ /* 0x001fe40000010818 */
[----:B------:R-:W-:Y:S05]  /*9790*/  @P4 BRA `(.L_x_316) ;  /* 0x0000000000384947 */ /* 0x000fea0003800000 */
[----:B------:R-:W0:Y:S01]  /*97a0*/  LDCU.64 UR4, c[0x0][0x3f8] ;  /* 0x00007f00ff0477ac */ /* 0x000e220008000a00 */
[----:B------:R-:W-:Y:S01]  /*97b0*/  MOV R20, R116 ;  /* 0x0000007400147202 */ /* 0x000fe20000000f00 */
[-C--:B------:R-:W-:Y:S01]  /*97c0*/  FMUL.FTZ R22, R19, R112.reuse ;  /* 0x0000007013167220 */ /* 0x080fe20000410000 */
[----:B------:R-:W-:Y:S01]  /*97d0*/  FMUL.FTZ R19, R23, R112 ;  /* 0x0000007017137220 */ /* 0x000fe20000410000 */
[----:B------:R-:W1:Y:S04]  /*97e0*/  LDCU.64 UR10, c[0x0][0x380] ;  /* 0x00007000ff0a77ac */ /* 0x000e680008000a00 */
[----:B------:R-:W-:Y:S01]  /*97f0*/  F2FP.BF16.F32.PACK_AB R19, R19, R22 ;  /* 0x000000161313723e */ /* 0x000fe200000010ff */
[----:B0-----:R-:W-:Y:S01]  /*9800*/  IMAD R16, R21, UR4, RZ ;  /* 0x0000000415107c24 */ /* 0x001fe2000f8e02ff */
[----:B------:R-:W-:-:S03]  /*9810*/  MOV R21, R119 ;  /* 0x0000007700157202 */ /* 0x000fc60000000f00 */
[----:B------:R-:W-:-:S04]  /*9820*/  IMAD.WIDE.U32 R20, R17, UR4, R20 ;  /* 0x0000000411147c25 */ /* 0x000fc8000f8e0014 */
[----:B------:R-:W-:Y:S01]  /*9830*/  IMAD R17, R17, UR5, R16 ;  /* 0x0000000511117c24 */ /* 0x000fe2000f8e0210 */
[----:B-1----:R-:W-:-:S04]  /*9840*/  LEA R16, P0, R20, UR10, 0x1 ;  /* 0x0000000a14107c11 */ /* 0x002fc8000f8008ff */
[----:B------:R-:W-:-:S04]  /*9850*/  IADD3 R17, PT, PT, R21, R17, RZ ;  /* 0x0000001115117210 */ /* 0x000fc80007ffe0ff */
[----:B------:R-:W-:-:S05]  /*9860*/  LEA.HI.X R17, R20, UR11, R17, 0x1, P0 ;  /* 0x0000000b14117c11 */ /* 0x000fca00080f0c11 */
[----:B------:R0:W-:Y:S02]  /*9870*/  STG.E desc[UR6][R16.64], R19 ;  /* 0x0000001310007986 */ /* 0x0001e4000c101906 */
.L_x_316:
[----:B------:R-:W-:Y:S05]  /*9880*/  BSYNC.RECONVERGENT B0 ;  /* 0x0000000000007941 */ /* 0x000fea0003800200 */
.L_x_315:
        /* <DEDUP_REMOVED lines=21> */
.L_x_317:
[----:B------:R-:W-:Y:S01]  /*99e0*/  BSSY.RECONVERGENT B0, `(.L_x_318) ;  /* 0x0000012000007945 */ /* 0x000fe20003800200 */
[----:B------:R-:W-:Y:S01]  /*99f0*/  FFMA.FTZ R73, R78, R73, -R15 ;  /* 0x000000494e497223 */ /* 0x000fe2000001080f */
[----:B0-----:R-:W-:Y:S02]  /*9a00*/  FFMA.FTZ R17, R77, R86, -R18 ;  /* 0x000000564d117223 */ /* 0x001fe40000010812 */
[----:B------:R-:W-:Y:S05]  /*9a10*/  @P5 BRA `(.L_x_319) ;  /* 0x0000000000385947 */ /* 0x000fea0003800000 */
[----:B------:R-:W0:Y:S01]  /*9a20*/  LDCU.64 UR4, c[0x0][0x3f8] ;  /* 0x00007f00ff0477ac */ /* 0x000e220008000a00 */
[----:B------:R-:W-:Y:S01]  /*9a30*/  MOV R12, R116 ;  /* 0x00000074000c7202 */ /* 0x000fe20000000f00 */
[----:B------:R-:W1:Y:S01]  /*9a40*/  LDCU.64 UR10, c[0x0][0x380] ;  /* 0x00007000ff0a77ac */ /* 0x000e620008000a00 */
[----:B0-----:R-:W-:Y:S01]  /*9a50*/  IMAD R16, R13, UR4, RZ ;  /* 0x000000040d107c24 */ /* 0x001fe2000f8e02ff */
[----:B------:R-:W-:-:S03]  /*9a60*/  MOV R13, R119 ;  /* 0x00000077000d7202 */ /* 0x000fc60000000f00 */
        /* <DEDUP_REMOVED lines=9> */
.L_x_319:
[----:B------:R-:W-:Y:S05]  /*9b00*/  BSYNC.RECONVERGENT B0 ;  /* 0x0000000000007941 */ /* 0x000fea0003800200 */
.L_x_318:
        /* <DEDUP_REMOVED lines=22> */
.L_x_320:
[----:B------:R-:W-:Y:S01]  /*9c70*/  ISETP.GE.AND.EX P3, PT, R16, UR9, PT, P3 ;  /* 0x0000000910007c0c */ /* 0x000fe2000bf66330 */
[----:B------:R-:W-:Y:S01]  /*9c80*/  FFMA.FTZ R9, R78, R75, -R9 ;  /* 0x0000004b4e097223 */ /* 0x000fe20000010809 */
[----:B------:R-:W-:Y:S01]  /*9c90*/  FFMA.FTZ R77, R77, R88, -R26 ;  /* 0x000000584d4d7223 */ /* 0x000fe2000001081a */
[----:B------:R-:W-:Y:S02]  /*9ca0*/  BSSY.RECONVERGENT B0, `(.L_x_321) ;  /* 0x000000f000007945 */ /* 0x000fe40003800200 */
[-C--:B------:R-:W-:Y:S01]  /*9cb0*/  FMUL.FTZ R10, R9, R112.reuse ;  /* 0x00000070090a7220 */ /* 0x080fe20000410000 */
[----:B------:R-:W-:-:S07]  /*9cc0*/  FMUL.FTZ R77, R77, R112 ;  /* 0x000000704d4d7220 */ /* 0x000fce0000410000 */
[----:B------:R-:W-:Y:S05]  /*9cd0*/  @P3 BRA `(.L_x_322) ;  /* 0x00000000002c3947 */ /* 0x000fea0003800000 */
[----:B------:R-:W1:Y:S01]  /*9ce0*/  LDCU.64 UR4, c[0x0][0x3f8] ;  /* 0x00007f00ff0477ac */ /* 0x000e620008000a00 */
[----:B------:R-:W-:Y:S01]  /*9cf0*/  MOV R117, R119 ;  /* 0x0000007700757202 */ /* 0x000fe20000000f00 */
[----:B------:R-:W2:Y:S01]  /*9d00*/  LDCU.64 UR8, c[0x0][0x380] ;  /* 0x00007000ff0877ac */ /* 0x000ea20008000a00 */
[----:B-1----:R-:W-:Y:S02]  /*9d10*/  IMAD R16, R16, UR4, RZ ;  /* 0x0000000410107c24 */ /* 0x002fe4000f8e02ff */
[----:B------:R-:W-:-:S04]  /*9d20*/  IMAD.WIDE.U32 R116, R7, UR4, R116 ;  /* 0x0000000407747c25 */ /* 0x000fc8000f8e0074 */
[----:B------:R-:W-:Y:S01]  /*9d30*/  IMAD R7, R7, UR5, R16 ;  /* 0x0000000507077c24 */ /* 0x000fe2000f8e0210 */
[----:B--2---:R-:W-:-:S04]  /*9d40*/  LEA R8, P0, R116, UR8, 0x1 ;  /* 0x0000000874087c11 */ /* 0x004fc8000f8008ff */
[----:B------:R-:W-:-:S04]  /*9d50*/  IADD3 R7, PT, PT, R117, R7, RZ ;  /* 0x0000000775077210 */ /* 0x000fc80007ffe0ff */
[----:B------:R-:W-:Y:S02]  /*9d60*/  LEA.HI.X R9, R116, UR9, R7, 0x1, P0 ;  /* 0x0000000974097c11 */ /* 0x000fe400080f0c07 */
[----:B------:R-:W-:-:S05]  /*9d70*/  F2FP.BF16.F32.PACK_AB R7, R77, R10 ;  /* 0x0000000a4d07723e */ /* 0x000fca00000010ff */
[----:B------:R1:W-:Y:S02]  /*9d80*/  STG.E desc[UR6][R8.64], R7 ;  /* 0x0000000708007986 */ /* 0x0003e4000c101906 */
.L_x_322:
[----:B------:R-:W-:Y:S05]  /*9d90*/  BSYNC.RECONVERGENT B0 ;  /* 0x0000000000007941 */ /* 0x000fea0003800200 */
.L_x_321:
[----:B------:R-:W2:Y:S01]  /*9da0*/  LDCU UR4, c[0x0][0x410] ;  /* 0x00008200ff0477ac */ /* 0x000ea20008000800 */
[----:B------:R-:W-:Y:S02]  /*9db0*/  IADD3 R4, PT, PT, R89, R4, RZ ;  /* 0x0000000459047210 */ /* 0x000fe40007ffe0ff */
[----:B------:R-:W-:Y:S01]  /*9dc0*/  IADD3 R5, PT, PT, R5, 0x1, RZ ;  /* 0x0000000105057810 */ /* 0x000fe20007ffe0ff */
[----:B------:R-:W2:Y:S02]  /*9dd0*/  LDCU UR5, c[0x0][0x3e0] ;  /* 0x00007c00ff0577ac */ /* 0x000ea40008000800 */
[----:B--2---:R-:W-:-:S06]  /*9de0*/  UIMAD UR4, UR4, UR5, URZ ;  /* 0x00000005040472a4 */ /* 0x004fcc000f8e02ff */
[----:B------:R-:W-:-:S13]  /*9df0*/  ISETP.GE.AND P0, PT, R4, UR4, PT ;  /* 0x0000000404007c0c */ /* 0x000fda000bf06270 */
[----:B------:R-:W-:Y:S05]  /*9e00*/  @!P0 BRA `(.L_x_323) ;  /* 0xffffff6000d48947 */ /* 0x000fea000383ffff */
.L_x_256:
[----:B------:R-:W2:Y:S01]  /*9e10*/  S2R R6, SR_TID.X ;  /* 0x0000000000067919 */ /* 0x000ea20000002100 */
[----:B------:R-:W3:Y:S01]  /*9e20*/  LDC R4, c[0x0][0x370] ;  /* 0x0000dc00ff047b82 */ /* 0x000ee20000000800 */
[----:B------:R-:W-:Y:S07]  /*9e30*/  BSSY.RECONVERGENT B0, `(.L_x_324) ;  /* 0x000000e000007945 */ /* 0x000fee0003800200 */
[----:B-1----:R-:W1:Y:S08]  /*9e40*/  LDC R7, c[0x0][0x374] ;  /* 0x0000dd00ff077b82 */ /* 0x002e700000000800 */
[----:B------:R-:W4:Y:S01]  /*9e50*/  LDC.64 R2, c[0x0][0x3c8] ;  /* 0x0000f200ff027b82 */ /* 0x000f220000000a00 */
[----:B---3--:R-:W-:-:S02]  /*9e60*/  ISETP.NE.AND P0, PT, R4, 0x1, PT ;  /* 0x000000010400780c */ /* 0x008fc40003f05270 */
[----:B--2---:R-:W-:Y:S02]  /*9e70*/  ISETP.NE.AND P1, PT, R6, RZ, PT ;  /* 0x000000ff0600720c */ /* 0x004fe40003f25270 */
[----:B-1----:R-:W-:-:S04]  /*9e80*/  SHF.L.U32 R0, R7, 0x1, RZ ;  /* 0x0000000107007819 */ /* 0x002fc800000006ff */
[----:B------:R-:W-:-:S05]  /*9e90*/  SEL R5, R0, RZ, P0 ;  /* 0x000000ff00057207 */ /* 0x000fca0000000000 */
[----:B----4-:R-:W-:Y:S02]  /*9ea0*/  IMAD.WIDE.U32 R2, R5, 0x4, R2 ;  /* 0x0000000405027825 */ /* 0x010fe400078e0002 */
[----:B------:R-:W-:Y:S05]  /*9eb0*/  @P1 BRA `(.L_x_325) ;  /* 0x0000000000141947 */ /* 0x000fea0003800000 */
[----:B------:R-:W-:Y:S01]  /*9ec0*/  HFMA2 R5, -RZ, RZ, 0, 5.9604644775390625e-08 ;  /* 0x00000001ff057431 */ /* 0x000fe200000001ff */
[----:B------:R-:W-:Y:S06]  /*9ed0*/  MEMBAR.ALL.GPU ;  /* 0x0000000000007992 */ /* 0x000fec000000a000 */
[----:B------:R-:W-:-:S00]  /*9ee0*/  ERRBAR ;  /* 0x00000000000079ab */ /* 0x000fc00000000000 */
[----:B------:R-:W-:Y:S06]  /*9ef0*/  CGAERRBAR ;  /* 0x00000000000075ab */ /* 0x000fec0000000000 */
[----:B------:R1:W-:Y:S02]  /*9f00*/  REDG.E.ADD.S32.STRONG.GPU desc[UR6][R2.64], R5 ;  /* 0x000000050200798e */ /* 0x0003e4000c12e306 */
.L_x_325:
[----:B------:R-:W-:Y:S05]  /*9f10*/  BSYNC.RECONVERGENT B0 ;  /* 0x0000000000007941 */ /* 0x000fea0003800200 */
.L_x_324:
[----:B------:R-:W2:Y:S01]  /*9f20*/  S2UR UR5, SR_CTAID.Y ;  /* 0x00000000000579c3 */ /* 0x000ea20000002600 */
[----:B-1----:R-:W-:Y:S02]  /*9f30*/  IADD3 R5, PT, PT, R7, -0x1, RZ ;  /* 0xffffffff07057810 */ /* 0x002fe40007ffe0ff */
[----:B------:R-:W-:-:S05]  /*9f40*/  IADD3 R0, PT, PT, R4, -0x1, RZ ;  /* 0xffffffff04007810 */ /* 0x000fca0007ffe0ff */
[----:B------:R-:W1:Y:S01]  /*9f50*/  S2UR UR4, SR_CTAID.X ;  /* 0x00000000000479c3 */ /* 0x000e620000002500 */
[----:B--2---:R-:W-:-:S04]  /*9f60*/  ISETP.NE.AND P0, PT, R5, UR5, PT ;  /* 0x0000000505007c0c */ /* 0x004fc8000bf05270 */
[----:B-1----:R-:W-:-:S13]  /*9f70*/  ISETP.NE.OR P0, PT, R0, UR4, P0 ;  /* 0x0000000400007c0c */ /* 0x002fda0008705670 */
[----:B------:R-:W-:Y:S05]  /*9f80*/  @P0 EXIT ;  /* 0x000000000000094d */ /* 0x000fea0003800000 */
[----:B------:R-:W-:Y:S05]  /*9f90*/  @P1 BRA `(.L_x_326) ;  /* 0x0000000000201947 */ /* 0x000fea0003800000 */
[----:B------:R-:W-:-:S05]  /*9fa0*/  IMAD R0, R4, R7, RZ ;  /* 0x0000000704007224 */ /* 0x000fca00078e02ff */
[----:B------:R-:W-:-:S13]  /*9fb0*/  ISETP.NE.AND P0, PT, R0, -0x1, PT ;  /* 0xffffffff0000780c */ /* 0x000fda0003f05270 */
[----:B------:R-:W-:Y:S05]  /*9fc0*/  @!P0 BRA `(.L_x_326) ;  /* 0x0000000000148947 */ /* 0x000fea0003800000 */
.L_x_327:
[----:B------:R-:W2:Y:S04]  /*9fd0*/  LDG.E.STRONG.GPU R5, desc[UR6][R2.64] ;  /* 0x0000000602057981 */ /* 0x000ea8000c1ef900 */
[----:B--2---:R-:W-:Y:S01]  /*9fe0*/  CCTL.IVALL ;  /* 0x00000000ff00798f */ /* 0x004fe20002000000 */
[----:B------:R-:W-:Y:S05]  /*9ff0*/  YIELD ;  /* 0x0000000000007946 */ /* 0x000fea0003800000 */
[----:B------:R-:W-:-:S13]  /*a000*/  ISETP.NE.AND P0, PT, R5, R0, PT ;  /* 0x000000000500720c */ /* 0x000fda0003f05270 */
[----:B------:R-:W-:Y:S05]  /*a010*/  @P0 BRA `(.L_x_327) ;  /* 0xfffffffc00ec0947 */ /* 0x000fea000383ffff */
.L_x_326:
[----:B------:R-:W-:Y:S05]  /*a020*/  WARPSYNC.ALL ;  /* 0x0000000000007948 */ /* 0x000fea0003800000 */
[----:B------:R-:W1:Y:S08]  /*a030*/  LDC.64 R4, c[0x0][0x3f8] ;  /* 0x0000fe00ff047b82 */ /* 0x000e700000000a00 */
[----:B------:R-:W-:Y:S01]  /*a040*/  BAR.SYNC.DEFER_BLOCKING 0x0 ;  /* 0x0000000000007b1d */ /* 0x000fe20000010000 */
[----:B-1----:R-:W-:-:S04]  /*a050*/  LEA.HI R3, P0, R5, R4, RZ, 0x1 ;  /* 0x0000000405037211 */ /* 0x002fc800078108ff */
        /* <DEDUP_REMOVED lines=11> */
[----:B0-----:R-:W-:-:S04]  /*a110*/  IADD3.X R13, PT, PT, RZ, R33, RZ, P1, !PT ;  /* 0x00000021ff0d7210 */ /* 0x001fc80000ffe4ff */
        /* <DEDUP_REMOVED lines=43> */
[----:B------:R-:W-:Y:S01]  /*a3d0*/  UMOV UR4, URZ ;  /* 0x000000ff00047c82 */ /* 0x000fe20008000000 */
[----:B------:R-:W-:-:S02]  /*a3e0*/  SHF.L.U64.HI R30, R3, 0x2, R2 ;  /* 0x00000002031e7819 */ /* 0x000fc40000010202 */
[----:B------:R-:W-:Y:S02]  /*a3f0*/  SHF.L.U64.HI R26, R31, 0x2, R32 ;  /* 0x000000021f1a7819 */ /* 0x000fe40000010220 */
[C---:B0-----:R-:W-:Y:S02]  /*a400*/  IADD3 R22, P2, PT, R20.reuse, UR10, RZ ;  /* 0x0000000a14167c10 */ /* 0x041fe4000ff5e0ff */
[----:B------:R-:W-:Y:S02]  /*a410*/  IADD3 R33, PT, PT, R7, UR4, RZ ;  /* 0x0000000407217c10 */ /* 0x000fe4000fffe0ff */
[----:B-1----:R-:W-:Y:S02]  /*a420*/  IADD3 R24, P1, PT, R20, UR8, RZ ;  /* 0x0000000814187c10 */ /* 0x002fe4000ff3e0ff */
[----:B------:R-:W-:Y:S01]  /*a430*/  MOV R0, R6 ;  /* 0x0000000600007202 */ /* 0x000fe20000000f00 */
[----:B------:R-:W-:Y:S01]  /*a440*/  IMAD.WIDE.U32 R6, R4, 0x4, RZ ;  /* 0x0000000404067825 */ /* 0x000fe200078e00ff */
[----:B------:R-:W-:-:S02]  /*a450*/  IADD3.X R23, PT, PT, R21, UR11, RZ, P2, !PT ;  /* 0x0000000b15177c10 */ /* 0x000fc400097fe4ff */
[----:B------:R-:W-:Y:S02]  /*a460*/  IADD3.X R25, PT, PT, R21, UR9, RZ, P1, !PT ;  /* 0x0000000915197c10 */ /* 0x000fe40008ffe4ff */
[----:B------:R-:W-:Y:S02]  /*a470*/  IADD3 R16, P2, PT, RZ, -R9, RZ ;  /* 0x80000009ff107210 */ /* 0x000fe40007f5e0ff */
[----:B--2---:R-:W-:Y:S02]  /*a480*/  IADD3 R20, P1, PT, R20, UR12, RZ ;  /* 0x0000000c14147c10 */ /* 0x004fe4000ff3e0ff */
[----:B------:R-:W-:Y:S02]  /*a490*/  SHF.L.U32 R9, R5, 0x2, RZ ;  /* 0x0000000205097819 */ /* 0x000fe400000006ff */
[----:B------:R-:W-:Y:S02]  /*a4a0*/  IADD3.X R21, PT, PT, R21, UR13, RZ, P1, !PT ;  /* 0x0000000d15157c10 */ /* 0x000fe40008ffe4ff */
[----:B------:R-:W-:-:S02]  /*a4b0*/  IADD3 R28, PT, PT, R7, R9, RZ ;  /* 0x00000009071c7210 */ /* 0x000fc40007ffe0ff */
[----:B------:R-:W-:-:S07]  /*a4c0*/  IADD3.X R18, PT, PT, RZ, -0x1, RZ, P2, !PT ;  /* 0xffffffffff127810 */ /* 0x000fce00017fe4ff */
.L_x_330:
[-C--:B0-----:R-:W-:Y:S02]  /*a4d0*/  LEA R10, P1, R3, R24.reuse, 0x2 ;  /* 0x00000018030a7211 */ /* 0x081fe400078210ff */
[----:B------:R-:W-:Y:S02]  /*a4e0*/  LEA R14, P3, R31, R24, 0x2 ;  /* 0x000000181f0e7211 */ /* 0x000fe400078610ff */
[----:B------:R-:W-:Y:S02]  /*a4f0*/  IADD3 R12, P2, PT, R24, R6, RZ ;  /* 0x00000006180c7210 */ /* 0x000fe40007f5e0ff */
[----:B------:R-:W-:Y:S02]  /*a500*/  IADD3.X R11, PT, PT, R25, R30, RZ, P1, !PT ;  /* 0x0000001e190b7210 */ /* 0x000fe40000ffe4ff */
[----:B------:R-:W-:Y:S02]  /*a510*/  MOV R8, R24 ;  /* 0x0000001800087202 */ /* 0x000fe40000000f00 */
[----:B------:R-:W-:-:S02]  /*a520*/  MOV R9, R25 ;  /* 0x0000001900097202 */ /* 0x000fc40000000f00 */
[C---:B------:R-:W-:Y:S01]  /*a530*/  IADD3.X R15, PT, PT, R25.reuse, R26, RZ, P3, !PT ;  /* 0x0000001a190f7210 */ /* 0x040fe20001ffe4ff */
[----:B------:R0:W2:Y:S01]  /*a540*/  LDG.E R11, desc[UR6][R10.64] ;  /* 0x000000060a0b7981 */ /* 0x0000a2000c1e1900 */
[----:B------:R-:W-:-:S03]  /*a550*/  IADD3.X R13, PT, PT, R25, R28, RZ, P2, !PT ;  /* 0x0000001c190d7210 */ /* 0x000fc600017fe4ff */
[----:B------:R1:W2:Y:S04]  /*a560*/  LDG.E R8, desc[UR6][R8.64] ;  /* 0x0000000608087981 */ /* 0x0002a8000c1e1900 */
[----:B------:R-:W3:Y:S04]  /*a570*/  LDG.E R12, desc[UR6][R12.64] ;  /* 0x000000060c0c7981 */ /* 0x000ee8000c1e1900 */
[----:B------:R-:W3:Y:S01]  /*a580*/  LDG.E R15, desc[UR6][R14.64] ;  /* 0x000000060e0f7981 */ /* 0x000ee2000c1e1900 */
[----:B0-----:R-:W-:Y:S02]  /*a590*/  MOV R10, R22 ;  /* 0x00000016000a7202 */ /* 0x001fe40000000f00 */
[----:B-1----:R-:W-:-:S02]  /*a5a0*/  MOV R9, R21 ;  /* 0x0000001500097202 */ /* 0x002fc40000000f00 */
[----:B------:R-:W-:-:S04]  /*a5b0*/  IADD3 R16, P1, PT, R16, 0x1, RZ ;  /* 0x0000000110107810 */ /* 0x000fc80007f3e0ff */
[----:B------:R-:W-:Y:S02]  /*a5c0*/  IADD3.X R18, PT, PT, RZ, R18, RZ, P1, !PT ;  /* 0x00000012ff127210 */ /* 0x000fe40000ffe4ff */
[----:B------:R-:W-:-:S04]  /*a5d0*/  ISETP.NE.U32.AND P1, PT, R16, RZ, PT ;  /* 0x000000ff1000720c */ /* 0x000fc80003f25070 */
[----:B------:R-:W-:Y:S02]  /*a5e0*/  ISETP.NE.AND.EX P1, PT, R18, RZ, PT, P1 ;  /* 0x000000ff1200720c */ /* 0x000fe40003f25310 */
[----:B------:R-:W-:Y:S02]  /*a5f0*/  IADD3 R24, P2, PT, R24, 0x780, RZ ;  /* 0x0000078018187810 */ /* 0x000fe40007f5e0ff */
[----:B------:R-:W-:Y:S02]  /*a600*/  IADD3 R22, P3, PT, R22, 0x780, RZ ;  /* 0x0000078016167810 */ /* 0x000fe40007f7e0ff */
[----:B------:R-:W-:Y:S02]  /*a610*/  IADD3.X R25, PT, PT, RZ, R25, RZ, P2, !PT ;  /* 0x00000019ff197210 */ /* 0x000fe400017fe4ff */
[----:B--2---:R-:W-:Y:S02]  /*a620*/  F2FP.BF16.F32.PACK_AB R17, R11, R8 ;  /* 0x000000080b11723e */ /* 0x004fe400000010ff */
[----:B------:R-:W-:-:S02]  /*a630*/  MOV R8, R20 ;  /* 0x0000001400087202 */ /* 0x000fc40000000f00 */
[-C--:B------:R-:W-:Y:S02]  /*a640*/  MOV R11, R23.reuse ;  /* 0x00000017000b7202 */ /* 0x080fe40000000f00 */
[----:B---3--:R-:W-:Y:S01]  /*a650*/  F2FP.BF16.F32.PACK_AB R19, R15, R12 ;  /* 0x0000000c0f13723e */ /* 0x008fe200000010ff */
[----:B------:R0:W-:Y:S04]  /*a660*/  STG.E desc[UR6][R8.64], R17 ;  /* 0x0000001108007986 */ /* 0x0001e8000c101906 */
[----:B------:R0:W-:Y:S01]  /*a670*/  STG.E desc[UR6][R10.64], R19 ;  /* 0x000000130a007986 */ /* 0x0001e2000c101906 */
[----:B------:R-:W-:Y:S02]  /*a680*/  IADD3 R20, P4, PT, R20, 0x780, RZ ;  /* 0x0000078014147810 */ /* 0x000fe40007f9e0ff */
[----:B------:R-:W-:-:S02]  /*a690*/  IADD3.X R23, PT, PT, RZ, R23, RZ, P3, !PT ;  /* 0x00000017ff177210 */ /* 0x000fc40001ffe4ff */
[----:B------:R-:W-:Y:S01]  /*a6a0*/  IADD3.X R21, PT, PT, RZ, R21, RZ, P4, !PT ;  /* 0x00000015ff157210 */ /* 0x000fe200027fe4ff */
[----:B------:R-:W-:Y:S08]  /*a6b0*/  @P1 BRA `(.L_x_330) ;  /* 0xfffffffc00841947 */ /* 0x000ff0000383ffff */
.L_x_329:
[----:B------:R-:W-:Y:S05]  /*a6c0*/  BSYNC.RECONVERGENT B0 ;  /* 0x0000000000007941 */ /* 0x000fea0003800200 */
.L_x_328:
        /* <DEDUP_REMOVED lines=10> */
.L_x_331:
[C---:B------:R-:W-:Y:S02]  /*a770*/  SHF.L.U32 R24, R0.reuse, 0x2, RZ ;  /* 0x0000000200187819 */ /* 0x040fe400000006ff */
[----:B------:R-:W-:Y:S02]  /*a780*/  SHF.L.U64.HI R26, R0, 0x2, R33 ;  /* 0x00000002001a7819 */ /* 0x000fe40000010221 */
[----:B-1----:R-:W-:-:S04]  /*a790*/  IADD3 R4, P0, PT, R24, UR4, RZ ;  /* 0x0000000418047c10 */ /* 0x002fc8000ff1e0ff */
[----:B----4-:R-:W-:Y:S02]  /*a7a0*/  IADD3.X R5, PT, PT, R26, UR5, RZ, P0, !PT ;  /* 0x000000051a057c10 */ /* 0x010fe400087fe4ff */
[C---:B------:R-:W-:Y:S02]  /*a7b0*/  IADD3 R6, P0, PT, R4.reuse, R35, RZ ;  /* 0x0000002304067210 */ /* 0x040fe40007f1e0ff */
[C---:B0-----:R-:W-:Y:S02]  /*a7c0*/  IADD3 R10, P2, PT, R4.reuse, R39, RZ ;  /* 0x00000027040a7210 */ /* 0x041fe40007f5e0ff */
[C---:B------:R-:W-:Y:S02]  /*a7d0*/  IADD3.X R7, PT, PT, R5.reuse, R31, RZ, P0, !PT ;  /* 0x0000001f05077210 */ /* 0x040fe400007fe4ff */
[----:B------:R-:W-:Y:S02]  /*a7e0*/  IADD3 R8, P1, PT, R4, R27, RZ ;  /* 0x0000001b04087210 */ /* 0x000fe40007f3e0ff */
[----:B------:R-:W4:Y:S01]  /*a7f0*/  LDG.E R4, desc[UR6][R4.64] ;  /* 0x0000000604047981 */ /* 0x000f22000c1e1900 */
[----:B------:R-:W-:-:S02]  /*a800*/  IADD3.X R11, PT, PT, R5, R37, RZ, P2, !PT ;  /* 0x00000025050b7210 */ /* 0x000fc400017fe4ff */
[----:B------:R-:W-:Y:S01]  /*a810*/  IADD3.X R9, PT, PT, R5, R29, RZ, P1, !PT ;  /* 0x0000001d05097210 */ /* 0x000fe20000ffe4ff */
[----:B------:R-:W4:Y:S04]  /*a820*/  LDG.E R7, desc[UR6][R6.64] ;  /* 0x0000000606077981 */ /* 0x000f28000c1e1900 */
[----:B------:R-:W5:Y:S04]  /*a830*/  LDG.E R8, desc[UR6][R8.64] ;  /* 0x0000000608087981 */ /* 0x000f68000c1e1900 */
[----:B------:R-:W5:Y:S01]  /*a840*/  LDG.E R11, desc[UR6][R10.64] ;  /* 0x000000060a0b7981 */ /* 0x000f62000c1e1900 */
[----:B------:R-:W-:-:S02]  /*a850*/  LOP3.LUT R16, R24, 0xfffffffc, RZ, 0xc0, !PT ;  /* 0xfffffffc18107812 */ /* 0x000fc400078ec0ff */
[----:B------:R-:W-:Y:S02]  /*a860*/  LOP3.LUT R15, R26, 0x1, RZ, 0xc0, !PT ;  /* 0x000000011a0f7812 */ /* 0x000fe400078ec0ff */
[----:B--2---:R-:W-:-:S04]  /*a870*/  IADD3 R12, P0, PT, R16, UR8, RZ ;  /* 0x00000008100c7c10 */ /* 0x004fc8000ff1e0ff */
[C---:B------:R-:W-:Y:S02]  /*a880*/  IADD3.X R13, PT, PT, R15.reuse, UR9, RZ, P0, !PT ;  /* 0x000000090f0d7c10 */ /* 0x040fe400087fe4ff */
[C---:B---3--:R-:W-:Y:S02]  /*a890*/  IADD3 R14, P0, PT, R16.reuse, UR10, RZ ;  /* 0x0000000a100e7c10 */ /* 0x048fe4000ff1e0ff */
[----:B------:R-:W-:Y:S02]  /*a8a0*/  IADD3 R16, P1, PT, R16, UR4, RZ ;  /* 0x0000000410107c10 */ /* 0x000fe4000ff3e0ff */
[----:B------:R-:W-:Y:S02]  /*a8b0*/  IADD3.X R15, PT, PT, R15, UR11, RZ, P0, !PT ;  /* 0x0000000b0f0f7c10 */ /* 0x000fe400087fe4ff */
[----:B----4-:R-:W-:Y:S02]  /*a8c0*/  F2FP.BF16.F32.PACK_AB R19, R7, R4 ;  /* 0x000000040713723e */ /* 0x010fe400000010ff */
[----:B------:R-:W-:-:S04]  /*a8d0*/  LOP3.LUT R4, R26, 0x3, RZ, 0xc0, !PT ;  /* 0x000000031a047812 */ /* 0x000fc800078ec0ff */
[----:B------:R-:W-:Y:S02]  /*a8e0*/  IADD3.X R17, PT, PT, R4, UR5, RZ, P1, !PT ;  /* 0x0000000504117c10 */ /* 0x000fe40008ffe4ff */
[----:B-----5:R-:W-:Y:S02]  /*a8f0*/  F2FP.BF16.F32.PACK_AB R21, R11, R8 ;  /* 0x000000080b15723e */ /* 0x020fe400000010ff */
        /* <DEDUP_REMOVED lines=40> */
[----:B------:R-:W3:Y:S04]  /*ab80*/  LDG.E R16, desc[UR6][R16.64+0x1680] ;  /* 0x0016800610107981 */ /* 0x000ee8000c1e1900 */
[----:B------:R-:W3:Y:S04]  /*ab90*/  LDG.E R5, desc[UR6][R4.64+0x1680] ;  /* 0x0016800604057981 */ /* 0x000ee8000c1e1900 */
        /* <DEDUP_REMOVED lines=14> */
[----:B---3--:R-:W-:Y:S02]  /*ac80*/  F2FP.BF16.F32.PACK_AB R5, R5, R16 ;  /* 0x000000100505723e */ /* 0x008fe400000010ff */
[----:B-----5:R-:W-:-:S03]  /*ac90*/  F2FP.BF16.F32.PACK_AB R7, R9, R6 ;  /* 0x000000060907723e */ /* 0x020fc600000010ff */
[----:B------:R4:W-:Y:S04]  /*aca0*/  STG.E desc[UR6][R12.64], R5 ;  /* 0x000000050c007986 */ /* 0x0009e8000c101906 */
[----:B------:R4:W-:Y:S02]  /*acb0*/  STG.E desc[UR6][R14.64], R7 ;  /* 0x000000070e007986 */ /* 0x0009e4000c101906 */
[----:B------:R-:W-:Y:S05]  /*acc0*/  @P0 BRA `(.L_x_331) ;  /* 0xfffffff800a80947 */ /* 0x000fea000383ffff */
[----:B------:R-:W-:Y:S05]  /*acd0*/  EXIT ;  /* 0x000000000000794d */ /* 0x000fea0003800000 */
.L_x_332:
        /* <DEDUP_REMOVED lines=10> */
.L_x_4885:


//--------------------- .text._Z35group_norm_nhwc_bwd_one_pass_kernelI11Bf16IOBf16WLi256ELi120ELi480EEv26Group_norm_nhwc_bwd_params --------------------------
	.section	.text._Z35group_norm_nhwc_bwd_one_pass_kernelI11Bf16IOBf16WLi256ELi120ELi480EEv26Group_norm_nhwc_bwd_params,"ax",@progbits
	.align	128
        .global         _Z35group_norm_nhwc_bwd_one_pass_kernelI11Bf16IOBf16WLi256ELi120ELi480EEv26Group_norm_nhwc_bwd_params
        .type           _Z35group_norm_nhwc_bwd_one_pass_kernelI11Bf16IOBf16WLi256ELi120ELi480EEv26Group_norm_nhwc_bwd_params,@function
        .size           _Z35group_norm_nhwc_bwd_one_pass_kernelI11Bf16IOBf16WLi256ELi120ELi480EEv26Group_norm_nhwc_bwd_params,(.L_x_4886 - _Z35group_norm_nhwc_bwd_one_pass_kernelI11Bf16IOBf16WLi256ELi120ELi480EEv26Group_norm_nhwc_bwd_params)
        .other          _Z35group_norm_nhwc_bwd_one_pass_kernelI11Bf16IOBf16WLi256ELi120ELi480EEv26Group_norm_nhwc_bwd_params,@"STO_CUDA_ENTRY STV_DEFAULT"
_Z35group_norm_nhwc_bwd_one_pass_kernelI11Bf16IOBf16WLi256ELi120ELi480EEv26Group_norm_nhwc_bwd_params:
.text._Z35group_norm_nhwc_bwd_one_pass_kernelI11Bf16IOBf16WLi256ELi120ELi480EEv26Group_norm_nhwc_bwd_params:
        /* <DEDUP_REMOVED lines=26> */
.L_x_359:
[----:B0-----:R-:W2:Y:S01]  /*01a0*/  LDL.LU R4, [R1+0x130] ;  /* 0x0001300001047983 */ /* 0x001ea20000300800 */
[----:B------:R-:W1:Y:S01]  /*01b0*/  LDCU UR14, c[0x0][0x410] ;  /* 0x00008200ff0e77ac */ /* 0x000e620008000800 */
[----:B------:R-:W-:Y:S02]  /*01c0*/  IABS R3, UR8 ;  /* 0x0000000800037c13 */ /* 0x000fe40008000000 */
[C---:B------:R-:W-:Y:S01]  /*01d0*/  IADD3 R7, PT, PT, R100.reuse, 0x8, RZ ;  /* 0x0000000864077810 */ /* 0x040fe20007ffe0ff */
[----:B------:R-:W-:Y:S01]  /*01e0*/  UMOV UR6, URZ ;  /* 0x000000ff00067c82 */ /* 0x000fe20008000000 */
[----:B------:R-:W-:Y:S01]  /*01f0*/  R2UR UR9, R3 ;  /* 0x00000000030972ca */ /* 0x000fe200000e0000 */
[----:B------:R-:W3:Y:S01]  /*0200*/  LDCU.128 UR16, c[0x0][0x400] ;  /* 0x00008000ff1077ac */ /* 0x000ee20008000c00 */
[----:B------:R-:W-:Y:S01]  /*0210*/  SHF.R.S32.HI R3, RZ, 0x1f, R100 ;  /* 0x0000001fff037819 */ /* 0x000fe20000011464 */
[----:B------:R-:W-:Y:S01]  /*0220*/  STL [R1+0x1ec], R124 ;  /* 0x0001ec7c01007387 */ /* 0x000fe20000100800 */
[----:B------:R-:W-:Y:S01]  /*0230*/  SHF.R.S32.HI R5, RZ, 0x1f, R7 ;  /* 0x0000001fff057819 */ /* 0x000fe20000011407 */
[----:B------:R-:W-:Y:S01]  /*0240*/  UISETP.GE.AND UP4, UPT, UR8, URZ, UPT ;  /* 0x000000ff0800728c */ /* 0x000fe2000bf86270 */
[----:B------:R-:W-:Y:S01]  /*0250*/  IADD3 R9, PT, PT, R100, 0x10, RZ ;  /* 0x0000001064097810 */ /* 0x000fe20007ffe0ff */
[----:B------:R-:W-:Y:S01]  /*0260*/  STL [R1+0x1f0], R124 ;  /* 0x0001f07c01007387 */ /* 0x000fe20000100800 */
[----:B------:R-:W-:-:S02]  /*0270*/  LOP3.LUT R106, R106, 0xfeffffff, RZ, 0xc0, !PT ;  /* 0xfeffffff6a6a7812 */ /* 0x000fc400078ec0ff */
[----:B------:R-:W-:Y:S01]  /*0280*/  SHF.R.S32.HI R17, RZ, 0x1f, R9 ;  /* 0x0000001fff117819 */ /* 0x000fe20000011409 */
[----:B------:R-:W-:Y:S01]  /*0290*/  STL [R1+0x1f4], R124 ;  /* 0x0001f47c01007387 */ /* 0x000fe20000100800 */
[C---:B------:R-:W-:Y:S01]  /*02a0*/  IADD3 R77, PT, PT, R100.reuse, 0xd0, RZ ;  /* 0x000000d0644d7810 */ /* 0x040fe20007ffe0ff */
[----:B-1----:R-:W-:Y:S02]  /*02b0*/  ULOP3.LUT UR12, UR8, UR14, URZ, 0x3c, !UPT ;  /* 0x0000000e080c7292 */ /* 0x002fe4000f8e3cff */
[----:B0-----:R-:W-:Y:S01]  /*02c0*/  MOV R0, UR14 ;  /* 0x0000000e00007c02 */ /* 0x001fe20008000f00 */
[----:B------:R-:W-:Y:S01]  /*02d0*/  UISETP.NE.AND UP0, UPT, UR14, URZ, UPT ;  /* 0x000000ff0e00728c */ /* 0x000fe2000bf05270 */
[----:B------:R-:W-:Y:S01]  /*02e0*/  STL [R1+0x1fc], R124 ;  /* 0x0001fc7c01007387 */ /* 0x000fe20000100800 */
[----:B------:R-:W-:Y:S02]  /*02f0*/  LOP3.LUT R107, R107, 0xfffffffe, RZ, 0xc0, !PT ;  /* 0xfffffffe6b6b7812 */ /* 0x000fe400078ec0ff */
[----:B------:R-:W-:Y:S01]  /*0300*/  IABS R0, R0 ;  /* 0x0000000000007213 */ /* 0x000fe20000000000 */
[----:B------:R-:W-:Y:S01]  /*0310*/  STL [R1+0x208], R124 ;  /* 0x0002087c01007387 */ /* 0x000fe20000100800 */
[----:B---3--:R-:W-:-:S02]  /*0320*/  ISETP.GE.U32.AND P0, PT, R100, UR16, PT ;  /* 0x0000001064007c0c */ /* 0x008fc4000bf06070 */
[----:B------:R-:W-:Y:S01]  /*0330*/  R2UR UR13, R0 ;  /* 0x00000000000d72ca */ /* 0x000fe200000e0000 */
[----:B------:R-:W-:Y:S01]  /*0340*/  STL [R1+0x228], R124 ;  /* 0x0002287c01007387 */ /* 0x000fe20000100800 */
[----:B------:R-:W-:Y:S02]  /*0350*/  ISETP.GE.AND.EX P3, PT, R3, UR17, PT, P0 ;  /* 0x0000001103007c0c */ /* 0x000fe4000bf66300 */
[----:B------:R-:W-:Y:S01]  /*0360*/  ISETP.GE.U32.AND P0, PT, R7, UR16, PT ;  /* 0x0000001007007c0c */ /* 0x000fe2000bf06070 */
[----:B------:R-:W-:Y:S01]  /*0370*/  STL.64 [R1+0x238], R124 ;  /* 0x0002387c01007387 */ /* 0x000fe20000100a00 */
[----:B------:R-:W-:Y:S02]  /*0380*/  MOV R11, UR18 ;  /* 0x00000012000b7c02 */ /* 0x000fe40008000f00 */
[----:B------:R-:W-:Y:S01]  /*0390*/  ISETP.GE.AND.EX P4, PT, R5, UR17, PT, P0 ;  /* 0x0000001105007c0c */ /* 0x000fe2000bf86300 */
[----:B------:R-:W-:Y:S01]  /*03a0*/  STL [R1+0x1e8], R125 ;  /* 0x0001e87d01007387 */ /* 0x000fe20000100800 */
[----:B------:R-:W-:-:S03]  /*03b0*/  ISETP.GE.U32.AND P0, PT, R9, UR16, PT ;  /* 0x0000001009007c0c */ /* 0x000fc6000bf06070 */
[----:B------:R-:W0:Y:S01]  /*03c0*/  I2F.RP R0, UR13 ;  /* 0x0000000d00007d06 */ /* 0x000e220008209400 */
[----:B------:R-:W-:Y:S01]  /*03d0*/  ISETP.GE.AND.EX P6, PT, R17, UR17, PT, P0 ;  /* 0x0000001111007c0c */ /* 0x000fe2000bfc6300 */
[----:B------:R-:W1:Y:S01]  /*03e0*/  @!P3 LDC.64 R12, c[0x0][0x3f8] ;  /* 0x0000fe00ff0cbb82 */ /* 0x000e620000000a00 */
[----:B------:R-:W-:Y:S01]  /*03f0*/  @P3 LOP3.LUT R106, R106, 0x1000000, RZ, 0xfc, !PT ;  /* 0x010000006a6a3812 */ /* 0x000fe200078efcff */
[----:B------:R-:W-:Y:S03]  /*0400*/  STL [R1+0x1f8], R125 ;  /* 0x0001f87d01007387 */ /* 0x000fe60000100800 */
[----:B------:R-:W-:Y:S01]  /*0410*/  LOP3.LUT R106, R106, 0xff7fffff, RZ, 0xc0, !PT ;  /* 0xff7fffff6a6a7812 */ /* 0x000fe200078ec0ff */
[----:B------:R-:W-:Y:S02]  /*0420*/  STL [R1+0x20c], R125 ;  /* 0x00020c7d01007387 */ /* 0x000fe40000100800 */
[----:B------:R-:W3:Y:S01]  /*0430*/  @!P3 LDC.64 R20, c[0x0][0x398] ;  /* 0x0000e600ff14bb82 */ /* 0x000ee20000000a00 */
[----:B------:R-:W-:Y:S01]  /*0440*/  @P4 LOP3.LUT R106, R106, 0x800000, RZ, 0xfc, !PT ;  /* 0x008000006a6a4812 */ /* 0x000fe200078efcff */
[----:B------:R-:W-:Y:S01]  /*0450*/  STL [R1+0x22c], R125 ;  /* 0x00022c7d01007387 */ /* 0x000fe20000100800 */
[----:B0-----:R-:W0:Y:S02]  /*0460*/  MUFU.RCP R0, R0 ;  /* 0x0000000000007308 */ /* 0x001e240000001000 */
[----:B------:R-:W-:Y:S01]  /*0470*/  LOP3.LUT R106, R106, 0xffbfffff, RZ, 0xc0, !PT ;  /* 0xffbfffff6a6a7812 */ /* 0x000fe200078ec0ff */
[----:B------:R-:W-:Y:S02]  /*0480*/  STL [R1+0x1a0], R100 ;  /* 0x0001a06401007387 */ /* 0x000fe40000100800 */
[----:B------:R-:W4:Y:S01]  /*0490*/  @!P3 LDC.64 R14, c[0x0][0x3a0] ;  /* 0x0000e800ff0ebb82 */ /* 0x000f220000000a00 */
[----:B------:R-:W-:-:S07]  /*04a0*/  @P6 LOP3.LUT R106, R106, 0x400000, RZ, 0xfc, !PT ;  /* 0x004000006a6a6812 */ /* 0x000fce00078efcff */
[----:B------:R-:W1:Y:S01]  /*04b0*/  @!P4 LDC.64 R22, c[0x0][0x3f8] ;  /* 0x0000fe00ff16cb82 */ /* 0x000e620000000a00 */
[----:B0-----:R-:W-:-:S07]  /*04c0*/  IADD3 R2, PT, PT, R0, 0xffffffe, RZ ;  /* 0x0ffffffe00027810 */ /* 0x001fce0007ffe0ff */
[----:B------:R-:W0:Y:S01]  /*04d0*/  @!P6 LDC.64 R26, c[0x0][0x3f8] ;  /* 0x0000fe00ff1aeb82 */ /* 0x000e220000000a00 */
[----:B------:R-:W3:Y:S07]  /*04e0*/  F2I.FTZ.U32.TRUNC.NTZ R2, R2 ;  /* 0x0000000200027305 */ /* 0x000eee000021f000 */
[----:B------:R-:W4:Y:S08]  /*04f0*/  @!P4 LDC.64 R116, c[0x0][0x3a0] ;  /* 0x0000e800ff74cb82 */ /* 0x000f300000000a00 */
[----:B------:R-:W4:Y:S01]  /*0500*/  @!P6 LDC.64 R28, c[0x0][0x3a0] ;  /* 0x0000e800ff1ceb82 */ /* 0x000f220000000a00 */
[----:B---3--:R-:W-:Y:S01]  /*0510*/  R2UR UR7, R2 ;  /* 0x00000000020772ca */ /* 0x008fe200000e0000 */
[----:B0-----:R-:W-:-:S12]  /*0520*/  @!P6 IMAD R6, R17, R26, RZ ;  /* 0x0000001a1106e224 */ /* 0x001fd800078e02ff */
        /* <DEDUP_REMOVED lines=21> */
[----:B------:R-:W-:Y:S02]  /*0680*/  MOV R0, UR5 ;  /* 0x0000000500007c02 */ /* 0x000fe40008000f00 */
[----:B--2---:R-:W-:Y:S01]  /*0690*/  IADD3 R38, P1, PT, R4, UR5, RZ ;  /* 0x0000000504267c10 */ /* 0x004fe2000ff3e0ff */
[----:B------:R-:W-:Y:S01]  /*06a0*/  USHF.R.S32.HI UR5, URZ, 0x1f, UR7 ;  /* 0x0000001fff057899 */ /* 0x000fe20008011407 */
[----:B-1----:R-:W-:Y:S02]  /*06b0*/  @!P4 IMAD R4, R5, R22, RZ ;  /* 0x000000160504c224 */ /* 0x002fe400078e02ff */
        /* <DEDUP_REMOVED lines=9> */
[----:B------:R-:W-:Y:S01]  /*0750*/  STL.64 [R1+0x1b0], R38 ;  /* 0x0001b02601007387 */ /* 0x000fe20000100a00 */
[----:B------:R-:W-:Y:S02]  /*0760*/  @!P3 MOV R40, R38 ;  /* 0x000000260028b202 */ /* 0x000fe40000000f00 */
[----:B------:R-:W-:-:S02]  /*0770*/  ISETP.GE.U32.AND P0, PT, R11, UR16, PT ;  /* 0x000000100b007c0c */ /* 0x000fc4000bf06070 */
[----:B------:R-:W-:Y:S01]  /*0780*/  SHF.R.S32.HI R19, RZ, 0x1f, R11 ;  /* 0x0000001fff137819 */ /* 0x000fe2000001140b */
[----:B------:R-:W-:Y:S01]  /*0790*/  @!P3 IMAD.WIDE.U32 R2, R100, R12, R40 ;  /* 0x0000000c6402b225 */ /* 0x000fe200078e0028 */
[----:B------:R-:W-:Y:S02]  /*07a0*/  STL.64 [R1+0x1a8], R40 ;  /* 0x0001a82801007387 */ /* 0x000fe40000100a00 */
[----:B------:R-:W-:Y:S02]  /*07b0*/  ISETP.GE.AND.EX P5, PT, R19, UR17, PT, P0 ;  /* 0x0000001113007c0c */ /* 0x000fe4000bfa6300 */
[----:B------:R-:W-:Y:S02]  /*07c0*/  @!P3 IADD3 R3, PT, PT, R3, R13, RZ ;  /* 0x0000000d0303b210 */ /* 0x000fe40007ffe0ff */
[C---:B------:R-:W-:Y:S02]  /*07d0*/  @!P3 SHF.L.U32 R121, R2.reuse, 0x1, RZ ;  /* 0x000000010279b819 */ /* 0x040fe400000006ff */
[----:B------:R-:W-:-:S02]  /*07e0*/  @!P3 SHF.L.U64.HI R0, R2, 0x1, R3 ;  /* 0x000000010200b819 */ /* 0x000fc40000010203 */
[C---:B------:R-:W-:Y:S02]  /*07f0*/  @!P3 IADD3 R120, P2, PT, R121.reuse, R20, RZ ;  /* 0x000000147978b210 */ /* 0x040fe40007f5e0ff */
[----:B----4-:R-:W-:Y:S02]  /*0800*/  @!P3 IADD3 R2, P1, PT, R121, R14, RZ ;  /* 0x0000000e7902b210 */ /* 0x010fe40007f3e0ff */
[----:B------:R-:W-:Y:S01]  /*0810*/  @!P3 IADD3.X R121, PT, PT, R0, R21, RZ, P2, !PT ;  /* 0x000000150079b210 */ /* 0x000fe200017fe4ff */
[----:B------:R-:W1:Y:S01]  /*0820*/  @!P5 LDC.64 R30, c[0x0][0x3f8] ;  /* 0x0000fe00ff1edb82 */ /* 0x000e620000000a00 */
[----:B------:R-:W-:Y:S02]  /*0830*/  LOP3.LUT P2, RZ, R106, 0x800000, RZ, 0xc0, !PT ;  /* 0x008000006aff7812 */ /* 0x000fe4000784c0ff */
[----:B------:R-:W-:Y:S01]  /*0840*/  IADD3 R13, PT, PT, R100, 0x20, RZ ;  /* 0x00000020640d7810 */ /* 0x000fe20007ffe0ff */
[----:B------:R-:W-:Y:S01]  /*0850*/  STL.64 [R1+0x240], R120 ;  /* 0x0002407801007387 */ /* 0x000fe20000100a00 */
[----:B------:R-:W-:-:S02]  /*0860*/  @!P3 IADD3.X R3, PT, PT, R0, R15, RZ, P1, !PT ;  /* 0x0000000f0003b210 */ /* 0x000fc40000ffe4ff */
[----:B------:R-:W-:Y:S02]  /*0870*/  ISETP.GE.U32.AND P0, PT, R13, UR16, PT ;  /* 0x000000100d007c0c */ /* 0x000fe4000bf06070 */
[----:B------:R-:W-:Y:S02]  /*0880*/  SHF.R.S32.HI R21, RZ, 0x1f, R13 ;  /* 0x0000001fff157819 */ /* 0x000fe4000001140d */
[----:B------:R-:W-:Y:S02]  /*0890*/  IADD3 R15, PT, PT, R100, 0x28, RZ ;  /* 0x00000028640f7810 */ /* 0x000fe40007ffe0ff */
[----:B------:R-:W-:Y:S01]  /*08a0*/  ISETP.GE.AND.EX P4, PT, R21, UR17, PT, P0 ;  /* 0x0000001115007c0c */ /* 0x000fe2000bf86300 */
[----:B------:R-:W-:Y:S01]  /*08b0*/  @!P2 IMAD R23, R7, R23, R4 ;  /* 0x000000170717a224 */ /* 0x000fe200078e0204 */
[----:B------:R-:W2:Y:S01]  /*08c0*/  @!P2 LDC.64 R24, c[0x0][0x398] ;  /* 0x0000e600ff18ab82 */ /* 0x000ea20000000a00 */
[----:B------:R-:W-:Y:S02]  /*08d0*/  @!P2 MOV R4, R38 ;  /* 0x000000260004a202 */ /* 0x000fe40000000f00 */
[----:B------:R-:W-:-:S02]  /*08e0*/  @!P2 MOV R5, R41 ;  /* 0x000000290005a202 */ /* 0x000fc40000000f00 */
[----:B------:R-:W-:Y:S02]  /*08f0*/  ISETP.GE.U32.AND P1, PT, R15, UR16, PT ;  /* 0x000000100f007c0c */ /* 0x000fe4000bf26070 */
[----:B------:R-:W-:Y:S01]  /*0900*/  SHF.R.S32.HI R17, RZ, 0x1f, R15 ;  /* 0x0000001fff117819 */ /* 0x000fe2000001140f */
[----:B------:R-:W-:Y:S01]  /*0910*/  @!P2 IMAD.WIDE.U32 R4, R7, R22, R4 ;  /* 0x000000160704a225 */ /* 0x000fe200078e0004 */
[----:B------:R-:W-:Y:S02]  /*0920*/  LOP3.LUT R106, R106, 0xffdfffff, RZ, 0xc0, !PT ;  /* 0xffdfffff6a6a7812 */ /* 0x000fe400078ec0ff */
[----:B------:R-:W-:Y:S01]  /*0930*/  ISETP.GE.AND.EX P3, PT, R17, UR17, PT, P1 ;  /* 0x0000001111007c0c */ /* 0x000fe2000bf66310 */
[----:B------:R-:W-:Y:S01]  /*0940*/  @!P6 IMAD R7, R9, R27, R6 ;  /* 0x0000001b0907e224 */ /* 0x000fe200078e0206 */
[----:B------:R-:W-:Y:S01]  /*0950*/  @!P2 IADD3 R5, PT, PT, R5, R23, RZ ;  /* 0x000000170505a210 */ /* 0x000fe20007ffe0ff */
[----:B------:R-:W3:Y:S01]  /*0960*/  @!P4 LDC.64 R32, c[0x0][0x3f8] ;  /* 0x0000fe00ff20cb82 */ /* 0x000ee20000000a00 */
[C---:B------:R-:W-:Y:S01]  /*0970*/  @!P2 SHF.L.U32 R119, R4.reuse, 0x1, RZ ;  /* 0x000000010477a819 */ /* 0x040fe200000006ff */
[----:B-1----:R-:W-:Y:S01]  /*0980*/  @!P5 IMAD R6, R19, R30, RZ ;  /* 0x0000001e1306d224 */ /* 0x002fe200078e02ff */
[----:B------:R-:W-:-:S02]  /*0990*/  @!P2 SHF.L.U64.HI R0, R4, 0x1, R5 ;  /* 0x000000010400a819 */ /* 0x000fc40000010205 */
[----:B------:R-:W-:Y:S02]  /*09a0*/  @!P6 MOV R4, R38 ;  /* 0x000000260004e202 */ /* 0x000fe40000000f00 */
[----:B------:R-:W-:Y:S01]  /*09b0*/  @!P6 MOV R5, R41 ;  /* 0x000000290005e202 */ /* 0x000fe20000000f00 */
[----:B------:R-:W1:Y:S01]  /*09c0*/  @!P6 LDC.64 R22, c[0x0][0x398] ;  /* 0x0000e600ff16eb82 */ /* 0x000e620000000a00 */
[----:B------:R-:W-:Y:S02]  /*09d0*/  @!P2 IADD3 R116, P0, PT, R119, R116, RZ ;  /* 0x000000747774a210 */ /* 0x000fe40007f1e0ff */
[----:B------:R-:W-:Y:S01]  /*09e0*/  @P5 LOP3.LUT R106, R106, 0x200000, RZ, 0xfc, !PT ;  /* 0x002000006a6a5812 */ /* 0x000fe200078efcff */
[----:B------:R-:W-:Y:S01]  /*09f0*/  @!P6 IMAD.WIDE.U32 R4, R9, R26, R4 ;  /* 0x0000001a0904e225 */ /* 0x000fe200078e0004 */
[----:B------:R-:W-:Y:S02]  /*0a00*/  @!P2 IADD3.X R117, PT, PT, R0, R117, RZ, P0, !PT ;  /* 0x000000750075a210 */ /* 0x000fe400007fe4ff */
[----:B--2---:R-:W-:Y:S01]  /*0a10*/  @!P2 IADD3 R118, P0, PT, R119, R24, RZ ;  /* 0x000000187776a210 */ /* 0x004fe20007f1e0ff */
[----:B------:R-:W2:Y:S01]  /*0a20*/  @!P5 LDC.64 R26, c[0x0][0x3a0] ;  /* 0x0000e800ff1adb82 */ /* 0x000ea20000000a00 */
[----:B------:R-:W-:Y:S01]  /*0a30*/  @!P6 IADD3 R5, PT, PT, R5, R7, RZ ;  /* 0x000000070505e210 */ /* 0x000fe20007ffe0ff */
[----:B------:R-:W-:Y:S01]  /*0a40*/  @!P5 IMAD R9, R11, R31, R6 ;  /* 0x0000001f0b09d224 */ /* 0x000fe200078e0206 */
[----:B------:R-:W-:Y:S01]  /*0a50*/  @!P6 SHF.L.U32 R115, R4, 0x1, RZ ;  /* 0x000000010473e819 */ /* 0x000fe200000006ff */
[----:B------:R-:W-:Y:S01]  /*0a60*/  STL.64 [R1+0x230], R116 ;  /* 0x0002307401007387 */ /* 0x000fe20000100a00 */
[----:B------:R-:W-:-:S02]  /*0a70*/  @!P2 IADD3.X R119, PT, PT, R0, R25, RZ, P0, !PT ;  /* 0x000000190077a210 */ /* 0x000fc400007fe4ff */
[----:B------:R-:W-:Y:S01]  /*0a80*/  @!P6 SHF.L.U64.HI R0, R4, 0x1, R5 ;  /* 0x000000010400e819 */ /* 0x000fe20000010205 */
[----:B------:R-:W4:Y:S01]  /*0a90*/  @!P5 LDC.64 R24, c[0x0][0x398] ;  /* 0x0000e600ff18db82 */ /* 0x000f220000000a00 */
[----:B------:R-:W-:Y:S01]  /*0aa0*/  @!P6 IADD3 R4, P0, PT, R115, R28, RZ ;  /* 0x0000001c7304e210 */ /* 0x000fe20007f1e0ff */
[----:B---3--:R-:W-:Y:S01]  /*0ab0*/  @!P4 IMAD R8, R21, R32, RZ ;  /* 0x000000201508c224 */ /* 0x008fe200078e02ff */
[----:B------:R-:W-:Y:S02]  /*0ac0*/  @!P5 MOV R6, R38 ;  /* 0x000000260006d202 */ /* 0x000fe40000000f00 */
[----:B------:R-:W-:Y:S02]  /*0ad0*/  @!P6 IADD3.X R5, PT, PT, R0, R29, RZ, P0, !PT ;  /* 0x0000001d0005e210 */ /* 0x000fe400007fe4ff */
[----:B------:R-:W-:Y:S01]  /*0ae0*/  @!P5 MOV R7, R41 ;  /* 0x000000290007d202 */ /* 0x000fe20000000f00 */
[----:B------:R-:W3:Y:S01]  /*0af0*/  @!P3 LDC.64 R28, c[0x0][0x3f8] ;  /* 0x0000fe00ff1cbb82 */ /* 0x000ee20000000a00 */
[----:B-1----:R-:W-:Y:S01]  /*0b00*/  @!P6 IADD3 R114, P0, PT, R115, R22, RZ ;  /* 0x000000167372e210 */ /* 0x002fe20007f1e0ff */
[----:B------:R1:W-:Y:S01]  /*0b10*/  STL [R1+0x210], R5 ;  /* 0x0002100501007387 */ /* 0x0003e20000100800 */
[----:B------:R-:W-:Y:S01]  /*0b20*/  LOP3.LUT R106, R106, 0xffefffff, RZ, 0xc0, !PT ;  /* 0xffefffff6a6a7812 */ /* 0x000fe200078ec0ff */
[----:B------:R-:W-:Y:S01]  /*0b30*/  @!P5 IMAD.WIDE.U32 R6, R11, R30, R6 ;  /* 0x0000001e0b06d225 */ /* 0x000fe200078e0006 */
[----:B------:R-:W-:-:S02]  /*0b40*/  @!P6 IADD3.X R115, PT, PT, R0, R23, RZ, P0, !PT ;  /* 0x000000170073e210 */ /* 0x000fc400007fe4ff */
[----:B------:R-:W-:Y:S01]  /*0b50*/  @P4 LOP3.LUT R106, R106, 0x100000, RZ, 0xfc, !PT ;  /* 0x001000006a6a4812 */ /* 0x000fe200078efcff */
[----:B------:R-:W0:Y:S01]  /*0b60*/  @!P4 LDC.64 R18, c[0x0][0x3a0] ;  /* 0x0000e800ff12cb82 */ /* 0x000e220000000a00 */
[----:B------:R-:W-:Y:S01]  /*0b70*/  @!P5 IADD3 R7, PT, PT, R7, R9, RZ ;  /* 0x000000090707d210 */ /* 0x000fe20007ffe0ff */
[----:B------:R-:W-:Y:S01]  /*0b80*/  @!P4 IMAD R11, R13, R33, R8 ;  /* 0x000000210d0bc224 */ /* 0x000fe200078e0208 */
[C---:B------:R-:W-:Y:S01]  /*0b90*/  @!P5 SHF.L.U32 R113, R6.reuse, 0x1, RZ ;  /* 0x000000010671d819 */ /* 0x040fe200000006ff */
[----:B------:R1:W-:Y:S01]  /*0ba0*/  STL.64 [R1+0x218], R114 ;  /* 0x0002187201007387 */ /* 0x0003e20000100a00 */
[----:B------:R-:W-:Y:S02]  /*0bb0*/  @!P4 MOV R8, R38 ;  /* 0x000000260008c202 */ /* 0x000fe40000000f00 */
[----:B------:R-:W-:Y:S01]  /*0bc0*/  @!P4 MOV R9, R41 ;  /* 0x000000290009c202 */ /* 0x000fe20000000f00 */
[----:B------:R-:W1:Y:S01]  /*0bd0*/  @!P4 LDC.64 R20, c[0x0][0x398] ;  /* 0x0000e600ff14cb82 */ /* 0x000e620000000a00 */
[----:B------:R-:W-:-:S02]  /*0be0*/  @!P5 SHF.L.U64.HI R0, R6, 0x1, R7 ;  /* 0x000000010600d819 */ /* 0x000fc40000010207 */
[----:B--2---:R-:W-:Y:S01]  /*0bf0*/  @!P5 IADD3 R6, P0, PT, R113, R26, RZ ;  /* 0x0000001a7106d210 */ /* 0x004fe20007f1e0ff */
[----:B------:R-:W-:Y:S01]  /*0c00*/  @!P4 IMAD.WIDE.U32 R8, R13, R32, R8 ;  /* 0x000000200d08c225 */ /* 0x000fe200078e0008 */
[----:B------:R-:W-:Y:S02]  /*0c10*/  LOP3.LUT R106, R106, 0xfff7ffff, RZ, 0xc0, !PT ;  /* 0xfff7ffff6a6a7812 */ /* 0x000fe400078ec0ff */
[----:B------:R-:W-:Y:S01]  /*0c20*/  @!P5 IADD3.X R7, PT, PT, R0, R27, RZ, P0, !PT ;  /* 0x0000001b0007d210 */ /* 0x000fe200007fe4ff */
[----:B------:R-:W2:Y:S01]  /*0c30*/  @!P3 LDC.64 R22, c[0x0][0x3a0] ;  /* 0x0000e800ff16bb82 */ /* 0x000ea20000000a00 */
[----:B---3--:R-:W-:Y:S01]  /*0c40*/  @!P3 IMAD R10, R17, R28, RZ ;  /* 0x0000001c110ab224 */ /* 0x008fe200078e02ff */
[----:B----4-:R-:W-:Y:S02]  /*0c50*/  @!P5 IADD3 R112, P0, PT, R113, R24, RZ ;  /* 0x000000187170d210 */ /* 0x010fe40007f1e0ff */
[----:B------:R-:W-:Y:S01]  /*0c60*/  @!P4 IADD3 R9, PT, PT, R9, R11, RZ ;  /* 0x0000000b0909c210 */ /* 0x000fe20007ffe0ff */
[----:B------:R-:W-:Y:S01]  /*0c70*/  @!P3 IMAD R13, R15, R29, R10 ;  /* 0x0000001d0f0db224 */ /* 0x000fe200078e020a */
[----:B------:R-:W-:Y:S01]  /*0c80*/  @!P4 SHF.L.U32 R111, R8, 0x1, RZ ;  /* 0x00000001086fc819 */ /* 0x000fe200000006ff */
[----:B------:R-:W-:Y:S01]  /*0c90*/  STL.64 [R1+0x200], R6 ;  /* 0x0002000601007387 */ /* 0x000fe20000100a00 */
[----:B------:R-:W3:Y:S01]  /*0ca0*/  @!P3 LDC.64 R26, c[0x0][0x398] ;  /* 0x0000e600ff1abb82 */ /* 0x000ee20000000a00 */
[----:B------:R-:W-:-:S02]  /*0cb0*/  @!P3 MOV R10, R38 ;  /* 0x00000026000ab202 */ /* 0x000fc40000000f00 */
[----:B------:R-:W-:Y:S02]  /*0cc0*/  @!P3 MOV R11, R41 ;  /* 0x00000029000bb202 */ /* 0x000fe40000000f00 */
[----:B------:R-:W-:Y:S02]  /*0cd0*/  @!P5 IADD3.X R113, PT, PT, R0, R25, RZ, P0, !PT ;  /* 0x000000190071d210 */ /* 0x000fe400007fe4ff */
[----:B------:R-:W-:Y:S01]  /*0ce0*/  @!P4 SHF.L.U64.HI R0, R8, 0x1, R9 ;  /* 0x000000010800c819 */ /* 0x000fe20000010209 */
[----:B------:R-:W-:Y:S01]  /*0cf0*/  @!P3 IMAD.WIDE.U32 R10, R15, R28, R10 ;  /* 0x0000001c0f0ab225 */ /* 0x000fe200078e000a */
[----:B0-----:R-:W-:Y:S01]  /*0d00*/  @!P4 IADD3 R8, P0, PT, R111, R18, RZ ;  /* 0x000000126f08c210 */ /* 0x001fe20007f1e0ff */
[----:B------:R0:W-:Y:S01]  /*0d10*/  STL.64 [R1+0x220], R112 ;  /* 0x0002207001007387 */ /* 0x0001e20000100a00 */
[----:B------:R-:W-:Y:S02]  /*0d20*/  IADD3 R15, PT, PT, R100, 0x30, RZ ;  /* 0x00000030640f7810 */ /* 0x000fe40007ffe0ff */
[----:B------:R-:W-:-:S02]  /*0d30*/  @!P4 IADD3.X R9, PT, PT, R0, R19, RZ, P0, !PT ;  /* 0x000000130009c210 */ /* 0x000fc400007fe4ff */
[----:B-1----:R-:W-:Y:S02]  /*0d40*/  @!P4 IADD3 R110, P0, PT, R111, R20, RZ ;  /* 0x000000146f6ec210 */ /* 0x002fe40007f1e0ff */
[----:B------:R-:W-:Y:S02]  /*0d50*/  @!P3 IADD3 R11, PT, PT, R11, R13, RZ ;  /* 0x0000000d0b0bb210 */ /* 0x000fe40007ffe0ff */
[----:B------:R-:W-:Y:S02]  /*0d60*/  @!P3 SHF.L.U32 R109, R10, 0x1, RZ ;  /* 0x000000010a6db819 */ /* 0x000fe400000006ff */
[----:B------:R-:W-:Y:S02]  /*0d70*/  @!P4 IADD3.X R111, PT, PT, R0, R21, RZ, P0, !PT ;  /* 0x00000015006fc210 */ /* 0x000fe400007fe4ff */
[----:B------:R-:W-:Y:S02]  /*0d80*/  @!P3 SHF.L.U64.HI R0, R10, 0x1, R11 ;  /* 0x000000010a00b819 */ /* 0x000fe4000001020b */
[----:B--2---:R-:W-:-:S02]  /*0d90*/  @!P3 IADD3 R10, P0, PT, R109, R22, RZ ;  /* 0x000000166d0ab210 */ /* 0x004fc40007f1e0ff */
[----:B------:R-:W-:Y:S02]  /*0da0*/  SHF.R.S32.HI R13, RZ, 0x1f, R15 ;  /* 0x0000001fff0d7819 */ /* 0x000fe4000001140f */
[----:B------:R-:W-:Y:S02]  /*0db0*/  @!P3 IADD3.X R11, PT, PT, R0, R23, RZ, P0, !PT ;  /* 0x00000017000bb210 */ /* 0x000fe400007fe4ff */
[----:B---3--:R-:W-:Y:S02]  /*0dc0*/  @!P3 IADD3 R108, P0, PT, R109, R26, RZ ;  /* 0x0000001a6d6cb210 */ /* 0x008fe40007f1e0ff */
[----:B------:R-:W-:Y:S02]  /*0dd0*/  @P3 LOP3.LUT R106, R106, 0x80000, RZ, 0xfc, !PT ;  /* 0x000800006a6a3812 */ /* 0x000fe400078efcff */
[----:B------:R-:W-:Y:S02]  /*0de0*/  @!P3 IADD3.X R109, PT, PT, R0, R27, RZ, P0, !PT ;  /* 0x0000001b006db210 */ /* 0x000fe400007fe4ff */
[----:B------:R-:W-:-:S02]  /*0df0*/  ISETP.GE.U32.AND P0, PT, R15, UR16, PT ;  /* 0x000000100f007c0c */ /* 0x000fc4000bf06070 */
[----:B------:R-:W-:Y:S02]  /*0e00*/  LOP3.LUT R106, R106, 0xfffbffff, RZ, 0xc0, !PT ;  /* 0xfffbffff6a6a7812 */ /* 0x000fe400078ec0ff */
[----:B------:R-:W-:-:S13]  /*0e10*/  ISETP.GE.AND.EX P1, PT, R13, UR17, PT, P0 ;  /* 0x000000110d007c0c */ /* 0x000fda000bf26300 */
[----:B------:R-:W1:Y:S01]  /*0e20*/  @!P1 LDC.64 R16, c[0x0][0x3f8] ;  /* 0x0000fe00ff109b82 */ /* 0x000e620000000a00 */
[----:B------:R-:W-:Y:S02]  /*0e30*/  @!P1 MOV R12, R38 ;  /* 0x00000026000c9202 */ /* 0x000fe40000000f00 */
[----:B------:R-:W-:-:S04]  /*0e40*/  @P1 LOP3.LUT R106, R106, 0x40000, RZ, 0xfc, !PT ;  /* 0x000400006a6a1812 */ /* 0x000fc800078efcff */
[----:B------:R-:W-:Y:S01]  /*0e50*/  LOP3.LUT R106, R106, 0xfffdffff, RZ, 0xc0, !PT ;  /* 0xfffdffff6a6a7812 */ /* 0x000fe200078ec0ff */
[----:B------:R-:W2:Y:S01]  /*0e60*/  @!P1 LDC.64 R18, c[0x0][0x3a0] ;  /* 0x0000e800ff129b82 */ /* 0x000ea20000000a00 */
[----:B-1----:R-:W-:Y:S01]  /*0e70*/  @!P1 IMAD R0, R13, R16, RZ ;  /* 0x000000100d009224 */ /* 0x002fe200078e02ff */
[----:B------:R-:W-:-:S03]  /*0e80*/  @!P1 MOV R13, R41 ;  /* 0x00000029000d9202 */ /* 0x000fc60000000f00 */
[C---:B------:R-:W-:Y:S02]  /*0e90*/  @!P1 IMAD R17, R15.reuse, R17, R0 ;  /* 0x000000110f119224 */ /* 0x040fe400078e0200 */
[----:B------:R-:W-:Y:S02]  /*0ea0*/  @!P1 IMAD.WIDE.U32 R12, R15, R16, R12 ;  /* 0x000000100f0c9225 */ /* 0x000fe400078e000c */
[----:B------:R-:W1:Y:S03]  /*0eb0*/  @!P1 LDC.64 R14, c[0x0][0x398] ;  /* 0x0000e600ff0e9b82 */ /* 0x000e660000000a00 */
[----:B------:R-:W-:Y:S02]  /*0ec0*/  @!P1 IADD3 R13, PT, PT, R13, R17, RZ ;  /* 0x000000110d0d9210 */ /* 0x000fe40007ffe0ff */
[C---:B------:R-:W-:Y:S02]  /*0ed0*/  @!P1 SHF.L.U32 R105, R12.reuse, 0x1, RZ ;  /* 0x000000010c699819 */ /* 0x040fe400000006ff */
[----:B------:R-:W-:-:S02]  /*0ee0*/  @!P1 SHF.L.U64.HI R0, R12, 0x1, R13 ;  /* 0x000000010c009819 */ /* 0x000fc4000001020d */
[C---:B--2---:R-:W-:Y:S02]  /*0ef0*/  @!P1 IADD3 R12, P0, PT, R105.reuse, R18, RZ ;  /* 0x00000012690c9210 */ /* 0x044fe40007f1e0ff */
[----:B------:R-:W-:Y:S02]  /*0f00*/  IADD3 R17, PT, PT, R100, 0x38, RZ ;  /* 0x0000003864117810 */ /* 0x000fe40007ffe0ff */
[----:B------:R-:W-:Y:S02]  /*0f10*/  @!P1 IADD3.X R13, PT, PT, R0, R19, RZ, P0, !PT ;  /* 0x00000013000d9210 */ /* 0x000fe400007fe4ff */
[----:B-1----:R-:W-:-:S04]  /*0f20*/  @!P1 IADD3 R104, P0, PT, R105, R14, RZ ;  /* 0x0000000e69689210 */ /* 0x002fc80007f1e0ff */
[----:B------:R-:W-:Y:S02]  /*0f30*/  @!P1 IADD3.X R105, PT, PT, R0, R15, RZ, P0, !PT ;  /* 0x0000000f00699210 */ /* 0x000fe400007fe4ff */
[----:B------:R-:W-:Y:S02]  /*0f40*/  SHF.R.S32.HI R15, RZ, 0x1f, R17 ;  /* 0x0000001fff0f7819 */ /* 0x000fe40000011411 */
[----:B------:R-:W-:-:S04]  /*0f50*/  ISETP.GE.U32.AND P0, PT, R17, UR16, PT ;  /* 0x0000001011007c0c */ /* 0x000fc8000bf06070 */
        /* <DEDUP_REMOVED lines=35> */
[----:B--2---:R-:W-:-:S04]  /*1190*/  @!P1 IADD3 R98, P0, PT, R97, R98, RZ ;  /* 0x0000006261629210 */ /* 0x004fc80007f1e0ff */
[----:B------:R-:W-:Y:S02]  /*11a0*/  @!P1 IADD3.X R99, PT, PT, R16, R99, RZ, P0, !PT ;  /* 0x0000006310639210 */ /* 0x000fe400007fe4ff */
[----:B-1----:R-:W-:-:S04]  /*11b0*/  @!P1 IADD3 R96, P0, PT, R97, R18, RZ ;  /* 0x0000001261609210 */ /* 0x002fc80007f1e0ff */
[----:B------:R-:W-:Y:S02]  /*11c0*/  @!P1 IADD3.X R97, PT, PT, R16, R19, RZ, P0, !PT ;  /* 0x0000001310619210 */ /* 0x000fe400007fe4ff */
[----:B------:R-:W-:-:S04]  /*11d0*/  IADD3 R19, PT, PT, R100, 0x48, RZ ;  /* 0x0000004864137810 */ /* 0x000fc80007ffe0ff */
        /* <DEDUP_REMOVED lines=272> */
[----:B------:R-:W-:-:S03]  /*22e0*/  IADD3 R19, PT, PT, R100, 0xb0, RZ ;  /* 0x000000b064137810 */ /* 0x000fc60007ffe0ff */
[----:B------:R-:W-:Y:S01]  /*22f0*/  STL.64 [R1+0x1e0], R56 ;  /* 0x0001e03801007387 */ /* 0x000fe20000100a00 */
        /* <DEDUP_REMOVED lines=47> */
[----:B------:R-:W-:-:S05]  /*25f0*/  @P1 LOP3.LUT R106, R106, 0x1, RZ, 0xfc, !PT ;  /* 0x000000016a6a1812 */ /* 0x000fca00078efcff */
        /* <DEDUP_REMOVED lines=33> */
[----:B------:R-:W-:Y:S02]  /*2810*/  SHF.R.S32.HI R19, RZ, 0x1f, R77 ;  /* 0x0000001fff137819 */ /* 0x000fe4000001144d */
[----:B------:R-:W-:Y:S02]  /*2820*/  ISETP.GE.U32.AND P1, PT, R77, UR16, PT ;  /* 0x000000104d007c0c */ /* 0x000fe4000bf26070 */
[C---:B------:R-:W-:Y:S02]  /*2830*/  LOP3.LUT P0, RZ, R106.reuse, 0x1000000, RZ, 0xc0, !PT ;  /* 0x010000006aff7812 */ /* 0x040fe4000780c0ff */
[----:B------:R-:W-:Y:S02]  /*2840*/  ISETP.GE.AND.EX P1, PT, R19, UR17, PT, P1 ;  /* 0x0000001113007c0c */ /* 0x000fe4000bf26310 */
[----:B------:R-:W-:-:S11]  /*2850*/  LOP3.LUT R106, R106, 0x7fffffff, RZ, 0xc0, !PT ;  /* 0x7fffffff6a6a7812 */ /* 0x000fd600078ec0ff */
        /* <DEDUP_REMOVED lines=15> */
[----:B------:R-:W-:Y:S02]  /*2950*/  SHF.R.S32.HI R123, RZ, 0x1f, R101 ;  /* 0x0000001fff7b7819 */ /* 0x000fe40000011465 */
[----:B-1----:R-:W-:-:S04]  /*2960*/  @!P1 IADD3 R76, P2, PT, R77, R18, RZ ;  /* 0x000000124d4c9210 */ /* 0x002fc80007f5e0ff */
[----:B------:R-:W-:Y:S02]  /*2970*/  @!P1 IADD3.X R77, PT, PT, R16, R19, RZ, P2, !PT ;  /* 0x00000013104d9210 */ /* 0x000fe400017fe4ff */
[----:B------:R-:W-:Y:S02]  /*2980*/  ISETP.GE.U32.AND P2, PT, R101, UR16, PT ;  /* 0x0000001065007c0c */ /* 0x000fe4000bf46070 */
[C---:B------:R-:W-:Y:S02]  /*2990*/  LOP3.LUT P1, RZ, R106.reuse, 0x800000, RZ, 0xc0, !PT ;  /* 0x008000006aff7812 */ /* 0x040fe4000782c0ff */
[----:B------:R-:W-:Y:S02]  /*29a0*/  ISETP.GE.AND.EX P2, PT, R123, UR17, PT, P2 ;  /* 0x000000117b007c0c */ /* 0x000fe4000bf46320 */
[----:B------:R-:W-:-:S11]  /*29b0*/  LOP3.LUT R106, R106, 0xbfffffff, RZ, 0xc0, !PT ;  /* 0xbfffffff6a6a7812 */ /* 0x000fd600078ec0ff */
[----:B------:R-:W1:Y:S01]  /*29c0*/  @!P2 LDC.64 R18, c[0x0][0x3f8] ;  /* 0x0000fe00ff12ab82 */ /* 0x000e620000000a00 */
[----:B------:R-:W-:Y:S02]  /*29d0*/  @!P2 MOV R122, R38 ;  /* 0x00000026007aa202 */ /* 0x000fe40000000f00 */
[----:B------:R-:W-:Y:S02]  /*29e0*/  @P2 LOP3.LUT R106, R106, 0x40000000, RZ, 0xfc, !PT ;  /* 0x400000006a6a2812 */ /* 0x000fe400078efcff */
[----:B------:R-:W-:Y:S01]  /*29f0*/  PRMT R5, RZ, 0x7610, R5 ;  /* 0x00007610ff057816 */ /* 0x000fe20000000005 */
[----:B------:R-:W-:Y:S01]  /*2a00*/  STL [R1+0x1d8], R118 ;  /* 0x0001d87601007387 */ /* 0x000fe20000100800 */
[----:B------:R-:W-:Y:S01]  /*2a10*/  LOP3.LUT R106, R106, 0xdfffffff, RZ, 0xc0, !PT ;  /* 0xdfffffff6a6a7812 */ /* 0x000fe200078ec0ff */
[----:B------:R-:W2:Y:S01]  /*2a20*/  @!P2 LDC.64 R16, c[0x0][0x3a0] ;  /* 0x0000e800ff10ab82 */ /* 0x000ea20000000a00 */
[----:B-1----:R-:W-:Y:S01]  /*2a30*/  @!P2 IMAD R0, R123, R18, RZ ;  /* 0x000000127b00a224 */ /* 0x002fe200078e02ff */
[----:B------:R-:W-:-:S03]  /*2a40*/  @!P2 MOV R123, R41 ;  /* 0x00000029007ba202 */ /* 0x000fc60000000f00 */
[C---:B------:R-:W-:Y:S01]  /*2a50*/  @!P2 IMAD R19, R101.reuse, R19, R0 ;  /* 0x000000136513a224 */ /* 0x040fe200078e0200 */
[----:B------:R-:W-:Y:S01]  /*2a60*/  IADD3 R0, PT, PT, R100, 0xe0, RZ ;  /* 0x000000e064007810 */ /* 0x000fe20007ffe0ff */
[----:B------:R-:W-:-:S05]  /*2a70*/  @!P2 IMAD.WIDE.U32 R122, R101, R18, R122 ;  /* 0x00000012657aa225 */ /* 0x000fca00078e007a */
[----:B------:R-:W-:Y:S02]  /*2a80*/  @!P2 IADD3 R101, PT, PT, R123, R19, RZ ;  /* 0x000000137b65a210 */ /* 0x000fe40007ffe0ff */
[C---:B------:R-:W-:Y:S02]  /*2a90*/  @!P2 SHF.L.U32 R19, R122.reuse, 0x1, RZ ;  /* 0x000000017a13a819 */ /* 0x040fe400000006ff */
[----:B------:R-:W-:Y:S02]  /*2aa0*/  @!P2 SHF.L.U64.HI R122, R122, 0x1, R101 ;  /* 0x000000017a7aa819 */ /* 0x000fe40000010265 */
[----:B--2---:R-:W-:Y:S02]  /*2ab0*/  @!P2 IADD3 R124, P3, PT, R19, R16, RZ ;  /* 0x00000010137ca210 */ /* 0x004fe40007f7e0ff */
[----:B------:R-:W-:Y:S02]  /*2ac0*/  SHF.R.S32.HI R101, RZ, 0x1f, R0 ;  /* 0x0000001fff657819 */ /* 0x000fe40000011400 */
[----:B------:R-:W-:-:S02]  /*2ad0*/  @!P2 IADD3.X R125, PT, PT, R122, R17, RZ, P3, !PT ;  /* 0x000000117a7da210 */ /* 0x000fc40001ffe4ff */
[----:B------:R-:W1:Y:S03]  /*2ae0*/  @!P2 LDC.64 R16, c[0x0][0x398] ;  /* 0x0000e600ff10ab82 */ /* 0x000e660000000a00 */
[----:B------:R2:W-:Y:S01]  /*2af0*/  @!P2 STL.64 [R1+0x110], R124 ;  /* 0x0001107c0100a387 */ /* 0x0005e20000100a00 */
[----:B-1----:R-:W-:-:S04]  /*2b00*/  @!P2 IADD3 R114, P3, PT, R19, R16, RZ ;  /* 0x000000101372a210 */ /* 0x002fc80007f7e0ff */
[----:B------:R-:W-:Y:S02]  /*2b10*/  @!P2 IADD3.X R115, PT, PT, R122, R17, RZ, P3, !PT ;  /* 0x000000117a73a210 */ /* 0x000fe40001ffe4ff */
[----:B------:R-:W-:-:S04]  /*2b20*/  ISETP.GE.U32.AND P3, PT, R0, UR16, PT ;  /* 0x0000001000007c0c */ /* 0x000fc8000bf66070 */
[----:B------:R-:W-:-:S13]  /*2b30*/  ISETP.GE.AND.EX P3, PT, R101, UR17, PT, P3 ;  /* 0x0000001165007c0c */ /* 0x000fda000bf66330 */
[----:B------:R-:W1:Y:S01]  /*2b40*/  @!P3 LDC.64 R16, c[0x0][0x3f8] ;  /* 0x0000fe00ff10bb82 */ /* 0x000e620000000a00 */
[----:B------:R-:W-:Y:S02]  /*2b50*/  @!P3 MOV R122, R38 ;  /* 0x00000026007ab202 */ /* 0x000fe40000000f00 */
[----:B------:R-:W-:Y:S02]  /*2b60*/  @!P3 MOV R123, R41 ;  /* 0x00000029007bb202 */ /* 0x000fe40000000f00 */
[----:B------:R-:W-:-:S03]  /*2b70*/  @P3 LOP3.LUT R106, R106, 0x20000000, RZ, 0xfc, !PT ;  /* 0x200000006a6a3812 */ /* 0x000fc600078efcff */
[----:B------:R-:W0:Y:S01]  /*2b80*/  @!P3 LDC.64 R18, c[0x0][0x3a0] ;  /* 0x0000e800ff12bb82 */ /* 0x000e220000000a00 */
[----:B------:R-:W-:Y:S01]  /*2b90*/  LOP3.LUT R106, R106, 0xefffffff, RZ, 0xc0, !PT ;  /* 0xefffffff6a6a7812 */ /* 0x000fe200078ec0ff */
[-C--:B-1----:R-:W-:Y:S02]  /*2ba0*/  @!P3 IMAD R101, R101, R16.reuse, RZ ;  /* 0x000000106565b224 */ /* 0x082fe400078e02ff */
[----:B------:R-:W-:-:S04]  /*2bb0*/  @!P3 IMAD.WIDE.U32 R122, R0, R16, R122 ;  /* 0x00000010007ab225 */ /* 0x000fc800078e007a */
[----:B------:R-:W-:Y:S01]  /*2bc0*/  @!P3 IMAD R17, R0, R17, R101 ;  /* 0x000000110011b224 */ /* 0x000fe200078e0265 */
[----:B------:R-:W-:-:S04]  /*2bd0*/  @!P3 SHF.L.U32 R0, R122, 0x1, RZ ;  /* 0x000000017a00b819 */ /* 0x000fc800000006ff */
[----:B------:R-:W-:Y:S02]  /*2be0*/  @!P3 IADD3 R17, PT, PT, R123, R17, RZ ;  /* 0x000000117b11b210 */ /* 0x000fe40007ffe0ff */
[----:B0-----:R-:W-:Y:S02]  /*2bf0*/  @!P3 IADD3 R112, P4, PT, R0, R18, RZ ;  /* 0x000000120070b210 */ /* 0x001fe40007f9e0ff */
[----:B------:R-:W-:Y:S02]  /*2c00*/  @!P3 SHF.L.U64.HI R122, R122, 0x1, R17 ;  /* 0x000000017a7ab819 */ /* 0x000fe40000010211 */
[----:B------:R-:W0:Y:S02]  /*2c10*/  @!P3 LDC.64 R16, c[0x0][0x398] ;  /* 0x0000e600ff10bb82 */ /* 0x000e240000000a00 */
[----:B------:R-:W-:Y:S02]  /*2c20*/  @!P3 IADD3.X R113, PT, PT, R122, R19, RZ, P4, !PT ;  /* 0x000000137a71b210 */ /* 0x000fe400027fe4ff */
[----:B0-----:R-:W-:-:S02]  /*2c30*/  @!P3 IADD3 R116, P4, PT, R0, R16, RZ ;  /* 0x000000100074b210 */ /* 0x001fc40007f9e0ff */
        /* <DEDUP_REMOVED lines=18> */
[----:B------:R-:W2:Y:S02]  /*2d60*/  @!P4 LDC.64 R16, c[0x0][0x398] ;  /* 0x0000e600ff10cb82 */ /* 0x000ea40000000a00 */
[----:B------:R-:W-:Y:S02]  /*2d70*/  @!P4 IADD3.X R121, PT, PT, R122, R19, RZ, P5, !PT ;  /* 0x000000137a79c210 */ /* 0x000fe40002ffe4ff */
[----:B--2---:R-:W-:-:S02]  /*2d80*/  @!P4 IADD3 R124, P5, PT, R0, R16, RZ ;  /* 0x00000010007cc210 */ /* 0x004fc40007fbe0ff */
        /* <DEDUP_REMOVED lines=19> */
[----:B------:R-:W-:-:S04]  /*2ec0*/  @!P5 IADD3.X R7, PT, PT, R122, R19, RZ, P6, !PT ;  /* 0x000000137a07d210 */ /* 0x000fc800037fe4ff */
[----:B------:R-:W-:Y:S02]  /*2ed0*/  MOV R39, R7 ;  /* 0x0000000700277202 */ /* 0x000fe40000000f00 */
        /* <DEDUP_REMOVED lines=8> */
[----:B------:R-:W-:-:S03]  /*2f60*/  MOV R38, R6 ;  /* 0x0000000600267202 */ /* 0x000fc60000000f00 */
        /* <DEDUP_REMOVED lines=9> */
[----:B------:R-:W-:Y:S02]  /*3000*/  @!P6 IADD3.X R7, PT, PT, R122, R19, RZ, P2, !PT ;  /* 0x000000137a07e210 */ /* 0x000fe400017fe4ff */
[----:B0-----:R-:W-:-:S04]  /*3010*/  @!P6 IADD3 R40, P2, PT, R0, R16, RZ ;  /* 0x000000100028e210 */ /* 0x001fc80007f5e0ff */
[----:B------:R-:W-:-:S05]  /*3020*/  @!P6 IADD3.X R41, PT, PT, R122, R17, RZ, P2, !PT ;  /* 0x000000117a29e210 */ /* 0x000fca00017fe4ff */
[----:B------:R0:W-:Y:S02]  /*3030*/  STL.64 [R1+0x1c0], R40 ;  /* 0x0001c02801007387 */ /* 0x0001e40000100a00 */
[----:B0-----:R-:W-:Y:S02]  /*3040*/  MOV R40, R120 ;  /* 0x0000007800287202 */ /* 0x001fe40000000f00 */
[----:B------:R-:W-:Y:S02]  /*3050*/  MOV R41, R121 ;  /* 0x0000007900297202 */ /* 0x000fe40000000f00 */
[----:B------:R-:W2:Y:S01]  /*3060*/  LDL.LU.64 R120, [R1+0x240] ;  /* 0x0002400001787983 */ /* 0x000ea20000300a00 */
[----:B------:R-:W-:Y:S01]  /*3070*/  MOV R17, RZ ;  /* 0x000000ff00117202 */ /* 0x000fe20000000f00 */
[----:B------:R-:W-:Y:S01]  /*3080*/  HFMA2 R19, -RZ, RZ, 0, 0 ;  /* 0x00000000ff137431 */ /* 0x000fe200000001ff */
[----:B------:R-:W-:Y:S01]  /*3090*/  MOV R123, R125 ;  /* 0x0000007d007b7202 */ /* 0x000fe20000000f00 */
[----:B------:R0:W-:Y:S01]  /*30a0*/  STL [R1+0x1b8], R122 ;  /* 0x0001b87a01007387 */ /* 0x0001e20000100800 */
[----:B------:R-:W-:-:S03]  /*30b0*/  PRMT R0, RZ, 0x7610, R0 ;  /* 0x00007610ff007816 */ /* 0x000fc60000000000 */
[----:B------:R1:W3:Y:S01]  /*30c0*/  @!P0 LDG.E R19, desc[UR10][R2.64] ;  /* 0x0000000a02138981 */ /* 0x0002e2000c1e1900 */
[----:B0-----:R-:W-:-:S03]  /*30d0*/  MOV R122, R124 ;  /* 0x0000007c007a7202 */ /* 0x001fc60000000f00 */
[----:B------:R-:W4:Y:S01]  /*30e0*/  LDL.LU.64 R124, [R1+0x238] ;  /* 0x00023800017c7983 */ /* 0x000f220000300a00 */
[C---:B------:R-:W-:Y:S02]  /*30f0*/  LOP3.LUT P3, RZ, R106.reuse, 0x400000, RZ, 0xc0, !PT ;  /* 0x004000006aff7812 */ /* 0x040fe4000786c0ff */
[----:B------:R-:W-:Y:S01]  /*3100*/  LOP3.LUT P2, RZ, R106, 0x200000, RZ, 0xc0, !PT ;  /* 0x002000006aff7812 */ /* 0x000fe2000784c0ff */
[----:B--2---:R0:W2:Y:S04]  /*3110*/  @!P0 LDG.E R17, desc[UR10][R120.64] ;  /* 0x0000000a78118981 */ /* 0x0040a8000c1e1900 */
[----:B------:R0:W-:Y:S01]  /*3120*/  STL.64 [R1+0x1c8], R120 ;  /* 0x0001c87801007387 */ /* 0x0001e20000100a00 */
[----:B-1----:R-:W-:Y:S02]  /*3130*/  PRMT R2, RZ, 0x7610, R2 ;  /* 0x00007610ff027816 */ /* 0x002fe40000000002 */
[----:B------:R-:W-:-:S02]  /*3140*/  PRMT R3, RZ, 0x7610, R3 ;  /* 0x00007610ff037816 */ /* 0x000fc40000000003 */
[----:B------:R-:W-:-:S04]  /*3150*/  LOP3.LUT R106, R106, 0xfbffffff, RZ, 0xc0, !PT ;  /* 0xfbffffff6a6a7812 */ /* 0x000fc800078ec0ff */
[----:B------:R-:W-:Y:S02]  /*3160*/  @P6 LOP3.LUT R106, R106, 0x4000000, RZ, 0xfc, !PT ;  /* 0x040000006a6a6812 */ /* 0x000fe400078efcff */
[----:B0-----:R-:W-:Y:S02]  /*3170*/  MOV R120, R116 ;  /* 0x0000007400787202 */ /* 0x001fe40000000f00 */
[----:B------:R-:W-:Y:S02]  /*3180*/  MOV R121, R117 ;  /* 0x0000007500797202 */ /* 0x000fe40000000f00 */
[----:B------:R-:W3:Y:S01]  /*3190*/  LDL.LU.64 R116, [R1+0x230] ;  /* 0x0002300001747983 */ /* 0x000ee20000300a00 */
[----:B--2---:R-:W-:-:S05]  /*31a0*/  @!P0 PRMT R0, R17, 0x7632, R0 ;  /* 0x0000763211008816 */ /* 0x004fca0000000000 */
[----:B------:R0:W-:Y:S02]  /*31b0*/  STL.S16 [R1+0x15c], R0 ;  /* 0x00015c0001007387 */ /* 0x0001e40000100600 */
[----:B0-----:R-:W-:-:S06]  /*31c0*/  HFMA2 R0, -RZ, RZ, 0, 0 ;  /* 0x00000000ff007431 */ /* 0x001fcc00000001ff */
[----:B---3--:R-:W2:Y:S01]  /*31d0*/  @!P1 LDG.E R0, desc[UR10][R116.64] ;  /* 0x0000000a74009981 */ /* 0x008ea2000c1e1900 */
[----:B----4-:R-:W-:Y:S02]  /*31e0*/  PRMT R124, RZ, 0x7610, R124 ;  /* 0x00007610ff7c7816 */ /* 0x010fe4000000007c */
[----:B------:R-:W-:Y:S02]  /*31f0*/  @!P0 PRMT R2, R17, 0x7610, R2 ;  /* 0x0000761011028816 */ /* 0x000fe40000000002 */
[----:B------:R-:W-:-:S03]  /*3200*/  @!P0 PRMT R124, R19, 0x7632, R124 ;  /* 0x00007632137c8816 */ /* 0x000fc6000000007c */
[----:B------:R0:W-:Y:S04]  /*3210*/  STL.S16 [R1+0x158], R2 ;  /* 0x0001580201007387 */ /* 0x0001e80000100600 */
[----:B------:R1:W-:Y:S01]  /*3220*/  STL.S16 [R1+0x154], R124 ;  /* 0x0001547c01007387 */ /* 0x0003e20000100600 */
[----:B0-----:R-:W-:-:S03]  /*3230*/  MOV R2, RZ ;  /* 0x000000ff00027202 */ /* 0x001fc60000000f00 */
[----:B-1----:R-:W3:Y:S04]  /*3240*/  LDL.LU R124, [R1+0x228] ;  /* 0x00022800017c7983 */ /* 0x002ee80000300800 */
[----:B------:R0:W4:Y:S02]  /*3250*/  @!P1 LDG.E R2, desc[UR10][R118.64] ;  /* 0x0000000a76029981 */ /* 0x000124000c1e1900 */
[----:B0-----:R-:W-:Y:S02]  /*3260*/  MOV R118, R114 ;  /* 0x0000007200767202 */ /* 0x001fe40000000f00 */
[----:B------:R-:W-:Y:S02]  /*3270*/  MOV R119, R115 ;  /* 0x0000007300777202 */ /* 0x000fe40000000f00 */
[----:B------:R-:W4:Y:S01]  /*3280*/  LDL.LU.64 R114, [R1+0x218] ;  /* 0x0002180001727983 */ /* 0x000f220000300a00 */
[----:B--2---:R-:W-:-:S05]  /*3290*/  @!P1 PRMT R5, R0, 0x7610, R5 ;  /* 0x0000761000059816 */ /* 0x004fca0000000005 */
[----:B------:R0:W-:Y:S04]  /*32a0*/  STL.S16 [R1+0x14c], R5 ;  /* 0x00014c0501007387 */ /* 0x0001e80000100600 */
[----:B0-----:R-:W2:Y:S01]  /*32b0*/  LDL.LU R5, [R1+0x210] ;  /* 0x0002100001057983 */ /* 0x001ea20000300800 */
[----:B---3--:R-:W-:Y:S02]  /*32c0*/  PRMT R124, RZ, 0x7610, R124 ;  /* 0x00007610ff7c7816 */ /* 0x008fe4000000007c */
[C---:B----4-:R-:W-:Y:S02]  /*32d0*/  @!P1 PRMT R3, R2.reuse, 0x7632, R3 ;  /* 0x0000763202039816 */ /* 0x050fe40000000003 */
[----:B------:R-:W-:-:S03]  /*32e0*/  @!P1 PRMT R124, R2, 0x7610, R124 ;  /* 0x00007610027c9816 */ /* 0x000fc6000000007c */
[----:B------:R0:W-:Y:S04]  /*32f0*/  STL.S16 [R1+0x16c], R3 ;  /* 0x00016c0301007387 */ /* 0x0001e80000100600 */
[----:B------:R1:W-:Y:S01]  /*3300*/  STL.S16 [R1+0x164], R124 ;  /* 0x0001647c01007387 */ /* 0x0003e20000100600 */
[----:B0-----:R-:W-:-:S03]  /*3310*/  HFMA2 R3, -RZ, RZ, 0, 0 ;  /* 0x00000000ff037431 */ /* 0x001fc600000001ff */
[----:B-1----:R-:W3:Y:S04]  /*3320*/  LDL.LU R124, [R1+0x208] ;  /* 0x00020800017c7983 */ /* 0x002ee80000300800 */
[----:B------:R0:W-:Y:S04]  /*3330*/  STL [R1+0x1dc], R114 ;  /* 0x0001dc7201007387 */ /* 0x0001e80000100800 */
[----:B--2---:R1:W2:Y:S02]  /*3340*/  @!P3 LDG.E R3, desc[UR10][R4.64] ;  /* 0x0000000a0403b981 */ /* 0x0042a4000c1e1900 */
[----:B-1----:R-:W-:-:S06]  /*3350*/  MOV R4, RZ ;  /* 0x000000ff00047202 */ /* 0x002fcc0000000f00 */
[----:B------:R0:W4:Y:S04]  /*3360*/  @!P3 LDG.E R4, desc[UR10][R114.64] ;  /* 0x0000000a7204b981 */ /* 0x000128000c1e1900 */
[----:B------:R1:W-:Y:S01]  /*3370*/  STL.64 [R1+0x1d0], R116 ;  /* 0x0001d07401007387 */ /* 0x0003e20000100a00 */
[----:B0-----:R-:W-:Y:S02]  /*3380*/  MOV R114, R6 ;  /* 0x0000000600727202 */ /* 0x001fe40000000f00 */
[----:B------:R-:W-:Y:S02]  /*3390*/  MOV R115, R7 ;  /* 0x0000000700737202 */ /* 0x000fe40000000f00 */
[----:B------:R-:W4:Y:S01]  /*33a0*/  LDL.LU.64 R6, [R1+0x200] ;  /* 0x0002000001067983 */ /* 0x000f220000300a00 */
[----:B-1----:R-:W-:-:S02]  /*33b0*/  MOV R116, R112 ;  /* 0x0000007000747202 */ /* 0x002fc40000000f00 */
[----:B------:R-:W-:Y:S02]  /*33c0*/  MOV R117, R113 ;  /* 0x0000007100757202 */ /* 0x000fe40000000f00 */
[----:B------:R-:W4:Y:S01]  /*33d0*/  LDL.LU.64 R112, [R1+0x220] ;  /* 0x0002200001707983 */ /* 0x000f220000300a00 */
[----:B------:R-:W-:Y:S02]  /*33e0*/  PRMT R125, RZ, 0x7610, R125 ;  /* 0x00007610ff7d7816 */ /* 0x000fe4000000007d */
[----:B---3--:R-:W-:Y:S02]  /*33f0*/  PRMT R124, RZ, 0x7610, R124 ;  /* 0x00007610ff7c7816 */ /* 0x008fe4000000007c */
[----:B------:R-:W-:-:S05]  /*3400*/  @!P0 PRMT R125, R19, 0x7610, R125 ;  /* 0x00007610137d8816 */ /* 0x000fca000000007d */
[----:B------:R0:W-:Y:S04]  /*3410*/  STL.S16 [R1+0x150], R125 ;  /* 0x0001507d01007387 */ /* 0x0001e80000100600 */
[----:B0-----:R-:W3:Y:S01]  /*3420*/  LDL.LU R125, [R1+0x22c] ;  /* 0x00022c00017d7983 */ /* 0x001ee20000300800 */
[----:B--2---:R-:W-:-:S05]  /*3430*/  @!P3 PRMT R124, R3, 0x7610, R124 ;  /* 0x00007610037cb816 */ /* 0x004fca000000007c */
[----:B------:R0:W-:Y:S04]  /*3440*/  STL.S16 [R1+0x160], R124 ;  /* 0x0001607c01007387 */ /* 0x0001e80000100600 */
[----:B0-----:R-:W2:Y:S01]  /*3450*/  LDL.LU R124, [R1+0x1fc] ;  /* 0x0001fc00017c7983 */ /* 0x001ea20000300800 */
[----:B------:R-:W-:-:S04]  /*3460*/  PRMT R5, RZ, 0x7610, R5 ;  /* 0x00007610ff057816 */ /* 0x000fc80000000005 */
[----:B----4-:R-:W-:-:S05]  /*3470*/  @!P3 PRMT R5, R4, 0x7632, R5 ;  /* 0x000076320405b816 */ /* 0x010fca0000000005 */
[----:B------:R0:W-:Y:S02]  /*3480*/  STL.S16 [R1+0x17c], R5 ;  /* 0x00017c0501007387 */ /* 0x0001e40000100600 */
[----:B0-----:R-:W-:-:S06]  /*3490*/  HFMA2 R5, -RZ, RZ, 0, 0 ;  /* 0x00000000ff057431 */ /* 0x001fcc00000001ff */
[----:B------:R0:W4:Y:S02]  /*34a0*/  @!P2 LDG.E R5, desc[UR10][R6.64] ;  /* 0x0000000a0605a981 */ /* 0x000124000c1e1900 */
[----:B0-----:R-:W-:-:S06]  /*34b0*/  MOV R6, RZ ;  /* 0x000000ff00067202 */ /* 0x001fcc0000000f00 */
[----:B------:R-:W4:Y:S01]  /*34c0*/  @!P2 LDG.E R6, desc[UR10][R112.64] ;  /* 0x0000000a7006a981 */ /* 0x000f22000c1e1900 */
[----:B---3--:R-:W-:-:S04]  /*34d0*/  PRMT R125, RZ, 0x7610, R125 ;  /* 0x00007610ff7d7816 */ /* 0x008fc8000000007d */
[----:B------:R-:W-:-:S05]  /*34e0*/  @!P1 PRMT R125, R0, 0x7632, R125 ;  /* 0x00007632007d9816 */ /* 0x000fca000000007d */
[----:B------:R0:W-:Y:S04]  /*34f0*/  STL.S16 [R1+0x168], R125 ;  /* 0x0001687d01007387 */ /* 0x0001e80000100600 */
[----:B0-----:R-:W3:Y:S01]  /*3500*/  LDL.LU R125, [R1+0x20c] ;  /* 0x00020c00017d7983 */ /* 0x001ee20000300800 */
[----:B--2---:R-:W-:-:S04]  /*3510*/  PRMT R124, RZ, 0x7610, R124 ;  /* 0x00007610ff7c7816 */ /* 0x004fc8000000007c */
[----:B------:R-:W-:-:S05]  /*3520*/  @!P3 PRMT R124, R4, 0x7610, R124 ;  /* 0x00007610047cb816 */ /* 0x000fca000000007c */
[----:B------:R0:W-:Y:S04]  /*3530*/  STL.S16 [R1+0x174], R124 ;  /* 0x0001747c01007387 */ /* 0x0001e80000100600 */
[----:B0-----:R-:W2:Y:S01]  /*3540*/  LDL.LU R124, [R1+0x1f4] ;  /* 0x0001f400017c7983 */ /* 0x001ea20000300800 */
[----:B------:R-:W-:Y:S02]  /*3550*/  PRMT R7, RZ, 0x7610, R7 ;  /* 0x00007610ff077816 */ /* 0x000fe40000000007 */
[----:B------:R-:W-:Y:S02]  /*3560*/  LOP3.LUT P0, RZ, R106, 0x100000, RZ, 0xc0, !PT ;  /* 0x001000006aff7812 */ /* 0x000fe4000780c0ff */
        /* <DEDUP_REMOVED lines=20> */
[----:B0-----:R-:W-:-:S06]  /*36b0*/  CS2R R10, SRZ ;  /* 0x00000000000a7805 */ /* 0x001fcc000001ff00 */
        /* <DEDUP_REMOVED lines=9> */
[C---:B------:R-:W-:Y:S02]  /*3750*/  LOP3.LUT P3, RZ, R106.reuse, 0x40000, RZ, 0xc0, !PT ;  /* 0x000400006aff7812 */ /* 0x040fe4000786c0ff */
[----:B------:R-:W-:-:S11]  /*3760*/  LOP3.LUT P5, RZ, R106, 0x20000, RZ, 0xc0, !PT ;  /* 0x000200006aff7812 */ /* 0x000fd600078ac0ff */
[----:B------:R0:W2:Y:S02]  /*3770*/  @!P3 LDG.E R11, desc[UR10][R12.64] ;  /* 0x0000000a0c0bb981 */ /* 0x0000a4000c1e1900 */
[----:B0-----:R-:W-:-:S06]  /*3780*/  CS2R R12, SRZ ;  /* 0x00000000000c7805 */ /* 0x001fcc000001ff00 */
[----:B------:R-:W2:Y:S04]  /*3790*/  @!P3 LDG.E R12, desc[UR10][R104.64] ;  /* 0x0000000a680cb981 */ /* 0x000ea8000c1e1900 */
[----:B------:R0:W2:Y:S01]  /*37a0*/  @!P5 LDG.E R13, desc[UR10][R14.64] ;  /* 0x0000000a0e0dd981 */ /* 0x0000a2000c1e1900 */
[----:B------:R-:W-:Y:S02]  /*37b0*/  PRMT R16, RZ, 0x7610, R16 ;  /* 0x00007610ff107816 */ /* 0x000fe40000000010 */
[----:B0-----:R-:W-:-:S06]  /*37c0*/  CS2R R14, SRZ ;  /* 0x00000000000e7805 */ /* 0x001fcc000001ff00 */
[----:B------:R-:W2:Y:S01]  /*37d0*/  @!P5 LDG.E R14, desc[UR10][R102.64] ;  /* 0x0000000a660ed981 */ /* 0x000ea2000c1e1900 */
[----:B------:R-:W-:Y:S02]  /*37e0*/  LOP3.LUT P6, RZ, R106, 0x10000, RZ, 0xc0, !PT ;  /* 0x000100006aff7812 */ /* 0x000fe400078cc0ff */
[----:B----4-:R-:W-:Y:S02]  /*37f0*/  @!P1 PRMT R16, R10, 0x7632, R16 ;  /* 0x000076320a109816 */ /* 0x010fe40000000010 */
[----:B------:R-:W-:-:S03]  /*3800*/  PRMT R111, RZ, 0x7610, R111 ;  /* 0x00007610ff6f7816 */ /* 0x000fc6000000006f */
[----:B------:R0:W-:Y:S01]  /*3810*/  STL.S16 [R1+0x19c], R16 ;  /* 0x00019c1001007387 */ /* 0x0001e20000100600 */
[----:B------:R-:W-:Y:S02]  /*3820*/  PRMT R100, RZ, 0x7610, R100 ;  /* 0x00007610ff647816 */ /* 0x000fe40000000064 */
[----:B------:R-:W-:-:S03]  /*3830*/  PRMT R18, RZ, 0x7610, R18 ;  /* 0x00007610ff127816 */ /* 0x000fc60000000012 */
[----:B------:R-:W4:Y:S01]  /*3840*/  @!P6 LDG.E R15, desc[UR10][R98.64] ;  /* 0x0000000a620fe981 */ /* 0x000f22000c1e1900 */
[----:B0-----:R-:W-:Y:S02]  /*3850*/  MOV R16, RZ ;  /* 0x000000ff00107202 */ /* 0x001fe40000000f00 */
[C---:B------:R-:W-:Y:S02]  /*3860*/  @!P0 PRMT R111, R7.reuse, 0x7610, R111 ;  /* 0x00007610076f8816 */ /* 0x040fe4000000006f */
[----:B------:R-:W-:Y:S02]  /*3870*/  @!P0 PRMT R100, R7, 0x7632, R100 ;  /* 0x0000763207648816 */ /* 0x000fe40000000064 */
[----:B------:R-:W-:Y:S01]  /*3880*/  @!P0 PRMT R18, R8, 0x7610, R18 ;  /* 0x0000761008128816 */ /* 0x000fe20000000012 */
[----:B------:R-:W4:Y:S01]  /*3890*/  @!P6 LDG.E R16, desc[UR10][R96.64] ;  /* 0x0000000a6010e981 */ /* 0x000f22000c1e1900 */
[----:B------:R-:W-:-:S03]  /*38a0*/  LOP3.LUT P0, RZ, R106, 0x8000, RZ, 0xc0, !PT ;  /* 0x000080006aff7812 */ /* 0x000fc6000780c0ff */
[----:B------:R0:W-:Y:S01]  /*38b0*/  STL.S16 [R1+0x194], R18 ;  /* 0x0001941201007387 */ /* 0x0001e20000100600 */
[----:B------:R-:W-:Y:S02]  /*38c0*/  PRMT R101, RZ, 0x7610, R101 ;  /* 0x00007610ff657816 */ /* 0x000fe40000000065 */
[----:B---3--:R-:W-:Y:S01]  /*38d0*/  PRMT R125, RZ, 0x7610, R125 ;  /* 0x00007610ff7d7816 */ /* 0x008fe2000000007d */
[----:B0-----:R-:W-:Y:S01]  /*38e0*/  HFMA2 R18, -RZ, RZ, 0, 0 ;  /* 0x00000000ff127431 */ /* 0x001fe200000001ff */
[----:B------:R-:W-:-:S05]  /*38f0*/  @!P1 PRMT R101, R9, 0x7610, R101 ;  /* 0x0000761009659816 */ /* 0x000fca0000000065 */
[----:B------:R0:W3:Y:S01]  /*3900*/  @!P0 LDG.E R18, desc[UR10][R20.64] ;  /* 0x0000000a14128981 */ /* 0x0000e2000c1e1900 */
[----:B------:R-:W-:Y:S02]  /*3910*/  @!P1 PRMT R125, R10, 0x7610, R125 ;  /* 0x000076100a7d9816 */ /* 0x000fe4000000007d */
[----:B0-----:R-:W-:-:S06]  /*3920*/  CS2R R20, SRZ ;  /* 0x0000000000147805 */ /* 0x001fcc000001ff00 */
[----:B------:R-:W3:Y:S01]  /*3930*/  @!P0 LDG.E R20, desc[UR10][R94.64] ;  /* 0x0000000a5e148981 */ /* 0x000ee2000c1e1900 */
[----:B------:R-:W-:Y:S02]  /*3940*/  LOP3.LUT P2, RZ, R106, 0x2000, RZ, 0xc0, !PT ;  /* 0x000020006aff7812 */ /* 0x000fe4000784c0ff */
[----:B--2---:R-:W-:-:S04]  /*3950*/  PRMT R124, RZ, 0x7610, R124 ;  /* 0x00007610ff7c7816 */ /* 0x004fc8000000007c */
[----:B------:R-:W-:Y:S02]  /*3960*/  @!P1 PRMT R124, R9, 0x7632, R124 ;  /* 0x00007632097c9816 */ /* 0x000fe4000000007c */
[----:B------:R-:W-:-:S13]  /*3970*/  LOP3.LUT P1, RZ, R106, 0x4000, RZ, 0xc0, !PT ;  /* 0x000040006aff7812 */ /* 0x000fda000782c0ff */
[----:B------:R0:W2:Y:S02]  /*3980*/  @!P1 LDG.E R21, desc[UR10][R22.64] ;  /* 0x0000000a16159981 */ /* 0x0000a4000c1e1900 */
[----:B0-----:R-:W-:-:S06]  /*3990*/  CS2R R22, SRZ ;  /* 0x0000000000167805 */ /* 0x001fcc000001ff00 */
[----:B------:R-:W2:Y:S04]  /*39a0*/  @!P1 LDG.E R22, desc[UR10][R92.64] ;  /* 0x0000000a5c169981 */ /* 0x000ea8000c1e1900 */
[----:B------:R0:W2:Y:S02]  /*39b0*/  @!P2 LDG.E R23, desc[UR10][R24.64] ;  /* 0x0000000a1817a981 */ /* 0x0000a4000c1e1900 */
[----:B0-----:R-:W-:-:S06]  /*39c0*/  CS2R R24, SRZ ;  /* 0x0000000000187805 */ /* 0x001fcc000001ff00 */
[----:B------:R-:W2:Y:S01]  /*39d0*/  @!P2 LDG.E R24, desc[UR10][R90.64] ;  /* 0x0000000a5a18a981 */ /* 0x000ea2000c1e1900 */
        /* <DEDUP_REMOVED lines=9> */
[----:B------:R-:W-:Y:S02]  /*3a70*/  LOP3.LUT P4, RZ, R106, 0x800, RZ, 0xc0, !PT ;  /* 0x000008006aff7812 */ /* 0x000fe4000788c0ff */
[----:B------:R-:W-:Y:S02]  /*3a80*/  PRMT R94, RZ, 0x7610, R94 ;  /* 0x00007610ff5e7816 */ /* 0x000fe4000000005e */
[----:B------:R-:W-:-:S02]  /*3a90*/  PRMT R95, RZ, 0x7610, R95 ;  /* 0x00007610ff5f7816 */ /* 0x000fc4000000005f */
[----:B------:R-:W-:Y:S02]  /*3aa0*/  PRMT R96, RZ, 0x7610, R96 ;  /* 0x00007610ff607816 */ /* 0x000fe40000000060 */
[----:B------:R-:W-:Y:S02]  /*3ab0*/  PRMT R97, RZ, 0x7610, R97 ;  /* 0x00007610ff617816 */ /* 0x000fe40000000061 */
[C---:B------:R-:W-:Y:S01]  /*3ac0*/  @!P5 PRMT R94, R13.reuse, 0x7610, R94 ;  /* 0x000076100d5ed816 */ /* 0x040fe2000000005e */
[----:B------:R0:W2:Y:S01]  /*3ad0*/  @!P3 LDG.E R25, desc[UR10][R26.64] ;  /* 0x0000000a1a19b981 */ /* 0x0000a2000c1e1900 */
[----:B------:R-:W-:Y:S02]  /*3ae0*/  @!P5 PRMT R95, R13, 0x7632, R95 ;  /* 0x000076320d5fd816 */ /* 0x000fe4000000005f */
[C---:B------:R-:W-:Y:S02]  /*3af0*/  @!P5 PRMT R96, R14.reuse, 0x7610, R96 ;  /* 0x000076100e60d816 */ /* 0x040fe40000000060 */
[----:B------:R-:W-:-:S02]  /*3b00*/  @!P5 PRMT R97, R14, 0x7632, R97 ;  /* 0x000076320e61d816 */ /* 0x000fc40000000061 */
[C---:B------:R-:W-:Y:S02]  /*3b10*/  LOP3.LUT P5, RZ, R106.reuse, 0x400, RZ, 0xc0, !PT ;  /* 0x000004006aff7812 */ /* 0x040fe400078ac0ff */
[----:B------:R-:W-:Y:S02]  /*3b20*/  LOP3.LUT R107, R107, 0xffffffef, RZ, 0xc0, !PT ;  /* 0xffffffef6b6b7812 */ /* 0x000fe400078ec0ff */
[----:B0-----:R-:W-:Y:S02]  /*3b30*/  CS2R R26, SRZ ;  /* 0x00000000001a7805 */ /* 0x001fe4000001ff00 */
[----:B------:R-:W-:Y:S02]  /*3b40*/  @P2 LOP3.LUT R107, R107, 0x10, RZ, 0xfc, !PT ;  /* 0x000000106b6b2812 */ /* 0x000fe400078efcff */
[C---:B------:R-:W-:Y:S02]  /*3b50*/  LOP3.LUT P2, RZ, R106.reuse, 0x10000, RZ, 0xc0, !PT ;  /* 0x000100006aff7812 */ /* 0x040fe4000784c0ff */
[----:B------:R0:W2:Y:S01]  /*3b60*/  @!P4 LDG.E R27, desc[UR10][R28.64] ;  /* 0x0000000a1c1bc981 */ /* 0x0000a2000c1e1900 */
[----:B------:R-:W-:-:S02]  /*3b70*/  LOP3.LUT P6, RZ, R106, 0x200, RZ, 0xc0, !PT ;  /* 0x000002006aff7812 */ /* 0x000fc400078cc0ff */
[----:B------:R-:W-:Y:S01]  /*3b80*/  PRMT R90, RZ, 0x7610, R90 ;  /* 0x00007610ff5a7816 */ /* 0x000fe2000000005a */
[----:B------:R-:W2:Y:S01]  /*3b90*/  @!P3 LDG.E R26, desc[UR10][R88.64] ;  /* 0x0000000a581ab981 */ /* 0x000ea2000c1e1900 */
[----:B0-----:R-:W-:Y:S02]  /*3ba0*/  CS2R R28, SRZ ;  /* 0x00000000001c7805 */ /* 0x001fe4000001ff00 */
[----:B------:R-:W-:Y:S02]  /*3bb0*/  PRMT R91, RZ, 0x7610, R91 ;  /* 0x00007610ff5b7816 */ /* 0x000fe4000000005b */
[----:B------:R-:W-:Y:S02]  /*3bc0*/  PRMT R92, RZ, 0x7610, R92 ;  /* 0x00007610ff5c7816 */ /* 0x000fe4000000005c */
[----:B------:R-:W-:Y:S01]  /*3bd0*/  PRMT R93, RZ, 0x7610, R93 ;  /* 0x00007610ff5d7816 */ /* 0x000fe2000000005d */
[----:B------:R-:W2:Y:S04]  /*3be0*/  @!P4 LDG.E R28, desc[UR10][R86.64] ;  /* 0x0000000a561cc981 */ /* 0x000ea8000c1e1900 */
[----:B------:R0:W2:Y:S01]  /*3bf0*/  @!P5 LDG.E R29, desc[UR10][R30.64] ;  /* 0x0000000a1e1dd981 */ /* 0x0000a2000c1e1900 */
[----:B----4-:R-:W-:-:S02]  /*3c00*/  @!P2 PRMT R90, R15, 0x7610, R90 ;  /* 0x000076100f5aa816 */ /* 0x010fc4000000005a */
[----:B------:R-:W-:Y:S02]  /*3c10*/  @!P2 PRMT R91, R15, 0x7632, R91 ;  /* 0x000076320f5ba816 */ /* 0x000fe4000000005b */
[C---:B------:R-:W-:Y:S02]  /*3c20*/  @!P2 PRMT R92, R16.reuse, 0x7610, R92 ;  /* 0x00007610105ca816 */ /* 0x040fe4000000005c */
[----:B0-----:R-:W-:Y:S02]  /*3c30*/  CS2R R30, SRZ ;  /* 0x00000000001e7805 */ /* 0x001fe4000001ff00 */
[----:B------:R-:W-:Y:S02]  /*3c40*/  @!P2 PRMT R93, R16, 0x7632, R93 ;  /* 0x00007632105da816 */ /* 0x000fe4000000005d */
[C---:B------:R-:W-:Y:S02]  /*3c50*/  LOP3.LUT P2, RZ, R106.reuse, 0x100, RZ, 0xc0, !PT ;  /* 0x000001006aff7812 */ /* 0x040fe4000784c0ff */
[----:B------:R-:W-:Y:S01]  /*3c60*/  LOP3.LUT R107, R107, 0xfffffff7, RZ, 0xc0, !PT ;  /* 0xfffffff76b6b7812 */ /* 0x000fe200078ec0ff */
[----:B------:R-:W4:Y:S03]  /*3c70*/  @!P5 LDG.E R30, desc[UR10][R84.64] ;  /* 0x0000000a541ed981 */ /* 0x000f26000c1e1900 */
[----:B------:R-:W-:Y:S01]  /*3c80*/  @P3 LOP3.LUT R107, R107, 0x8, RZ, 0xfc, !PT ;  /* 0x000000086b6b3812 */ /* 0x000fe200078efcff */
[----:B------:R0:W4:Y:S01]  /*3c90*/  @!P6 LDG.E R31, desc[UR10][R32.64] ;  /* 0x0000000a201fe981 */ /* 0x000122000c1e1900 */
[----:B------:R-:W-:-:S03]  /*3ca0*/  LOP3.LUT P3, RZ, R106, 0x80, RZ, 0xc0, !PT ;  /* 0x000000806aff7812 */ /* 0x000fc6000786c0ff */
[----:B------:R1:W-:Y:S01]  /*3cb0*/  STL [R1+0x10], R19 ;  /* 0x0000101301007387 */ /* 0x0003e20000100800 */
[----:B0-----:R-:W-:Y:S02]  /*3cc0*/  CS2R R32, SRZ ;  /* 0x0000000000207805 */ /* 0x001fe4000001ff00 */
[----:B------:R-:W-:Y:S02]  /*3cd0*/  PRMT R86, RZ, 0x7610, R86 ;  /* 0x00007610ff567816 */ /* 0x000fe40000000056 */
[----:B-1----:R-:W-:Y:S02]  /*3ce0*/  MOV R19, RZ ;  /* 0x000000ff00137202 */ /* 0x002fe40000000f00 */
[----:B------:R0:W4:Y:S01]  /*3cf0*/  @!P2 LDG.E R33, desc[UR10][R34.64] ;  /* 0x0000000a2221a981 */ /* 0x000122000c1e1900 */
[----:B------:R-:W-:Y:S02]  /*3d00*/  PRMT R87, RZ, 0x7610, R87 ;  /* 0x00007610ff577816 */ /* 0x000fe40000000057 */
[----:B------:R-:W-:Y:S01]  /*3d10*/  PRMT R88, RZ, 0x7610, R88 ;  /* 0x00007610ff587816 */ /* 0x000fe20000000058 */
[----:B------:R-:W4:Y:S01]  /*3d20*/  @!P6 LDG.E R32, desc[UR10][R82.64] ;  /* 0x0000000a5220e981 */ /* 0x000f22000c1e1900 */
[----:B------:R-:W-:-:S02]  /*3d30*/  PRMT R89, RZ, 0x7610, R89 ;  /* 0x00007610ff597816 */ /* 0x000fc40000000059 */
[C---:B---3--:R-:W-:Y:S01]  /*3d40*/  @!P0 PRMT R86, R18.reuse, 0x7610, R86 ;  /* 0x0000761012568816 */ /* 0x048fe20000000056 */
[----:B------:R1:W3:Y:S01]  /*3d50*/  @!P3 LDG.E R19, desc[UR10][R36.64] ;  /* 0x0000000a2413b981 */ /* 0x0002e2000c1e1900 */
[----:B0-----:R-:W-:Y:S02]  /*3d60*/  CS2R R34, SRZ ;  /* 0x0000000000227805 */ /* 0x001fe4000001ff00 */
[----:B------:R-:W-:Y:S02]  /*3d70*/  @!P0 PRMT R87, R18, 0x7632, R87 ;  /* 0x0000763212578816 */ /* 0x000fe40000000057 */
[C---:B------:R-:W-:Y:S02]  /*3d80*/  @!P0 PRMT R88, R20.reuse, 0x7610, R88 ;  /* 0x0000761014588816 */ /* 0x040fe40000000058 */
[----:B------:R-:W-:Y:S01]  /*3d90*/  @!P0 PRMT R89, R20, 0x7632, R89 ;  /* 0x0000763214598816 */ /* 0x000fe20000000059 */
[----:B------:R-:W3:Y:S01]  /*3da0*/  @!P3 LDG.E R35, desc[UR10][R78.64] ;  /* 0x0000000a4e23b981 */ /* 0x000ee2000c1e1900 */
[----:B------:R-:W-:-:S03]  /*3db0*/  LOP3.LUT P0, RZ, R106, 0x40, RZ, 0xc0, !PT ;  /* 0x000000406aff7812 */ /* 0x000fc6000780c0ff */
[----:B------:R0:W-:Y:S01]  /*3dc0*/  STL [R1+0x98], R4 ;  /* 0x0000980401007387 */ /* 0x0001e20000100800 */
[----:B-1----:R-:W-:-:S03]  /*3dd0*/  HFMA2 R36, -RZ, RZ, 0, 0 ;  /* 0x00000000ff247431 */ /* 0x002fc600000001ff */
[----:B------:R1:W-:Y:S04]  /*3de0*/  STL [R1+0x1c], R5 ;  /* 0x00001c0501007387 */ /* 0x0003e80000100800 */
[----:B------:R1:W-:Y:S01]  /*3df0*/  STL [R1+0x14], R0 ;  /* 0x0000140001007387 */ /* 0x0003e20000100800 */
[----:B0-----:R-:W-:-:S03]  /*3e00*/  MOV R4, R56 ;  /* 0x0000003800047202 */ /* 0x001fc60000000f00 */
[----:B------:R-:W3:Y:S01]  /*3e10*/  @!P0 LDG.E R36, desc[UR10][R42.64] ;  /* 0x0000000a2a248981 */ /* 0x000ee2000c1e1900 */
[----:B-1----:R-:W-:-:S03]  /*3e20*/  MOV R5, R57 ;  /* 0x0000003900057202 */ /* 0x002fc60000000f00 */
[----:B------:R-:W3:Y:S01]  /*3e30*/  LDL.LU.64 R56, [R1+0x1e0] ;  /* 0x0001e00001387983 */ /* 0x000ee20000300a00 */
[----:B------:R-:W-:Y:S02]  /*3e40*/  MOV R0, RZ ;  /* 0x000000ff00007202 */ /* 0x000fe40000000f00 */
[----:B------:R-:W-:Y:S01]  /*3e50*/  PRMT R82, RZ, 0x7610, R82 ;  /* 0x00007610ff527816 */ /* 0x000fe20000000052 */
[----:B------:R-:W3:Y:S01]  /*3e60*/  @!P2 LDG.E R34, desc[UR10][R80.64] ;  /* 0x0000000a5022a981 */ /* 0x000ee2000c1e1900 */
[----:B------:R-:W-:Y:S02]  /*3e70*/  PRMT R83, RZ, 0x7610, R83 ;  /* 0x00007610ff537816 */ /* 0x000fe40000000053 */
[----:B------:R-:W-:Y:S01]  /*3e80*/  PRMT R84, RZ, 0x7610, R84 ;  /* 0x00007610ff547816 */ /* 0x000fe20000000054 */
[----:B------:R0:W3:Y:S01]  /*3e90*/  @!P0 LDG.E R0, desc[UR10][R44.64] ;  /* 0x0000000a2c008981 */ /* 0x0000e2000c1e1900 */
[----:B------:R-:W-:Y:S02]  /*3ea0*/  PRMT R85, RZ, 0x7610, R85 ;  /* 0x00007610ff557816 */ /* 0x000fe40000000055 */
[----:B------:R-:W-:Y:S01]  /*3eb0*/  LOP3.LUT P2, RZ, R107, 0x10, RZ, 0xc0, !PT ;  /* 0x000000106bff7812 */ /* 0x000fe2000784c0ff */
[----:B------:R1:W-:Y:S01]  /*3ec0*/  STL [R1+0x18], R3 ;  /* 0x0000180301007387 */ /* 0x0003e20000100800 */
[----:B0-----:R-:W-:Y:S01]  /*3ed0*/  HFMA2 R44, -RZ, RZ, 0, 0 ;  /* 0x00000000ff2c7431 */ /* 0x001fe200000001ff */
[----:B-1----:R-:W-:-:S02]  /*3ee0*/  MOV R3, RZ ;  /* 0x000000ff00037202 */ /* 0x002fc40000000f00 */
[----:B------:R-:W-:Y:S02]  /*3ef0*/  PRMT R78, RZ, 0x7610, R78 ;  /* 0x00007610ff4e7816 */ /* 0x000fe4000000004e */
[----:B------:R-:W-:Y:S02]  /*3f00*/  PRMT R79, RZ, 0x7610, R79 ;  /* 0x00007610ff4f7816 */ /* 0x000fe4000000004f */
[----:B------:R-:W-:Y:S02]  /*3f10*/  PRMT R80, RZ, 0x7610, R80 ;  /* 0x00007610ff507816 */ /* 0x000fe40000000050 */
[----:B------:R-:W-:Y:S01]  /*3f20*/  PRMT R81, RZ, 0x7610, R81 ;  /* 0x00007610ff517816 */ /* 0x000fe20000000051 */
[----:B------:R-:W-:Y:S01]  /*3f30*/  HFMA2 R99, -RZ, RZ, 0, 0 ;  /* 0x00000000ff637431 */ /* 0x000fe200000001ff */
[----:B------:R0:W-:Y:S04]  /*3f40*/  STL [R1+0x9c], R6 ;  /* 0x00009c0601007387 */ /* 0x0001e80000100800 */
[----:B------:R1:W-:Y:S01]  /*3f50*/  STL [R1+0x20], R7 ;  /* 0x0000200701007387 */ /* 0x0003e20000100800 */
[----:B0-----:R-:W-:-:S02]  /*3f60*/  MOV R6, R4 ;  /* 0x0000000400067202 */ /* 0x001fc40000000f00 */
[----:B------:R-:W-:Y:S02]  /*3f70*/  MOV R4, R114 ;  /* 0x0000007200047202 */ /* 0x000fe40000000f00 */
[----:B-1----:R-:W-:Y:S02]  /*3f80*/  MOV R7, R5 ;  /* 0x0000000500077202 */ /* 0x002fe40000000f00 */
[----:B------:R-:W-:Y:S02]  /*3f90*/  MOV R5, R115 ;  /* 0x0000007300057202 */ /* 0x000fe40000000f00 */
[----:B------:R-:W3:Y:S01]  /*3fa0*/  LDL.LU.64 R114, [R1+0x110] ;  /* 0x0001100001727983 */ /* 0x000ee20000300a00 */
[C---:B--2---:R-:W-:Y:S02]  /*3fb0*/  @!P1 PRMT R82, R21.reuse, 0x7610, R82 ;  /* 0x0000761015529816 */ /* 0x044fe40000000052 */
[----:B------:R-:W-:Y:S02]  /*3fc0*/  @!P1 PRMT R83, R21, 0x7632, R83 ;  /* 0x0000763215539816 */ /* 0x000fe40000000053 */
[----:B------:R-:W-:-:S02]  /*3fd0*/  @!P1 PRMT R84, R22, 0x7610, R84 ;  /* 0x0000761016549816 */ /* 0x000fc40000000054 */
[----:B------:R-:W-:Y:S02]  /*3fe0*/  @!P1 PRMT R85, R22, 0x7632, R85 ;  /* 0x0000763216559816 */ /* 0x000fe40000000055 */
[----:B------:R-:W-:Y:S02]  /*3ff0*/  LOP3.LUT P1, RZ, R106, 0x20, RZ, 0xc0, !PT ;  /* 0x000000206aff7812 */ /* 0x000fe4000782c0ff */
[C---:B------:R-:W-:Y:S02]  /*4000*/  @!P2 PRMT R78, R23.reuse, 0x7610, R78 ;  /* 0x00007610174ea816 */ /* 0x040fe4000000004e */
[----:B------:R-:W-:-:S09]  /*4010*/  @!P2 PRMT R79, R23, 0x7632, R79 ;  /* 0x00007632174fa816 */ /* 0x000fd2000000004f */
[----:B------:R-:W2:Y:S04]  /*4020*/  @!P1 LDG.E R44, desc[UR10][R46.64] ;  /* 0x0000000a2e2c9981 */ /* 0x000ea8000c1e1900 */
[----:B------:R0:W2:Y:S01]  /*4030*/  @!P1 LDG.E R3, desc[UR10][R48.64] ;  /* 0x0000000a30039981 */ /* 0x0000a2000c1e1900 */
[C---:B------:R-:W-:Y:S02]  /*4040*/  @!P2 PRMT R80, R24.reuse, 0x7610, R80 ;  /* 0x000076101850a816 */ /* 0x040fe40000000050 */
[----:B------:R-:W-:Y:S02]  /*4050*/  @!P2 PRMT R81, R24, 0x7632, R81 ;  /* 0x000076321851a816 */ /* 0x000fe40000000051 */
[----:B------:R-:W-:Y:S01]  /*4060*/  LOP3.LUT P2, RZ, R106, 0x10, RZ, 0xc0, !PT ;  /* 0x000000106aff7812 */ /* 0x000fe2000784c0ff */
[----:B0-----:R-:W-:-:S12]  /*4070*/  HFMA2 R48, -RZ, RZ, 0, 0 ;  /* 0x00000000ff307431 */ /* 0x001fd800000001ff */
[----:B------:R0:W2:Y:S04]  /*4080*/  @!P2 LDG.E R48, desc[UR10][R50.64] ;  /* 0x0000000a3230a981 */ /* 0x0000a8000c1e1900 */
[----:B------:R1:W2:Y:S01]  /*4090*/  @!P2 LDG.E R99, desc[UR10][R52.64] ;  /* 0x0000000a3463a981 */ /* 0x0002a2000c1e1900 */
[----:B------:R-:W-:Y:S02]  /*40a0*/  LOP3.LUT P3, RZ, R107, 0x8, RZ, 0xc0, !PT ;  /* 0x000000086bff7812 */ /* 0x000fe4000786c0ff */
[----:B------:R-:W-:Y:S01]  /*40b0*/  PRMT R45, RZ, 0x7610, R45 ;  /* 0x00007610ff2d7816 */ /* 0x000fe2000000002d */
[----:B------:R0:W-:Y:S01]  /*40c0*/  STL [R1+0x94], R2 ;  /* 0x0000940201007387 */ /* 0x0001e20000100800 */
[----:B------:R-:W-:Y:S02]  /*40d0*/  PRMT R46, RZ, 0x7610, R46 ;  /* 0x00007610ff2e7816 */ /* 0x000fe4000000002e */
[----:B------:R-:W-:Y:S01]  /*40e0*/  PRMT R47, RZ, 0x7610, R47 ;  /* 0x00007610ff2f7816 */ /* 0x000fe2000000002f */
[----:B------:R1:W-:Y:S01]  /*40f0*/  STL [R1+0x90], R17 ;  /* 0x0000901101007387 */ /* 0x0003e20000100800 */
[----:B------:R-:W-:-:S02]  /*4100*/  PRMT R37, RZ, 0x7610, R37 ;  /* 0x00007610ff257816 */ /* 0x000fc40000000025 */
[----:B------:R-:W-:Y:S02]  /*4110*/  PRMT R42, RZ, 0x7610, R42 ;  /* 0x00007610ff2a7816 */ /* 0x000fe4000000002a */
[----:B0-----:R-:W-:Y:S02]  /*4120*/  PRMT R2, RZ, 0x7610, R2 ;  /* 0x00007610ff027816 */ /* 0x001fe40000000002 */
[----:B------:R-:W-:Y:S02]  /*4130*/  PRMT R43, RZ, 0x7610, R43 ;  /* 0x00007610ff2b7816 */ /* 0x000fe4000000002b */
[----:B-1----:R-:W-:Y:S02]  /*4140*/  PRMT R17, RZ, 0x7610, R17 ;  /* 0x00007610ff117816 */ /* 0x002fe40000000011 */
[----:B------:R-:W-:Y:S02]  /*4150*/  @!P3 PRMT R37, R25, 0x7632, R37 ;  /* 0x000076321925b816 */ /* 0x000fe40000000025 */
[----:B------:R-:W-:-:S02]  /*4160*/  @!P4 PRMT R2, R27, 0x7610, R2 ;  /* 0x000076101b02c816 */ /* 0x000fc40000000002 */
[----:B------:R-:W-:Y:S02]  /*4170*/  @!P4 PRMT R45, R27, 0x7632, R45 ;  /* 0x000076321b2dc816 */ /* 0x000fe4000000002d */
[----:B------:R-:W-:Y:S02]  /*4180*/  @!P3 PRMT R17, R25, 0x7610, R17 ;  /* 0x000076101911b816 */ /* 0x000fe40000000011 */
[C---:B------:R-:W-:Y:S02]  /*4190*/  @!P3 PRMT R42, R26.reuse, 0x7610, R42 ;  /* 0x000076101a2ab816 */ /* 0x040fe4000000002a */
[----:B------:R-:W-:Y:S02]  /*41a0*/  @!P3 PRMT R43, R26, 0x7632, R43 ;  /* 0x000076321a2bb816 */ /* 0x000fe4000000002b */
[----:B------:R-:W-:Y:S02]  /*41b0*/  LOP3.LUT P3, RZ, R106, 0x8, RZ, 0xc0, !PT ;  /* 0x000000086aff7812 */ /* 0x000fe4000786c0ff */
[----:B------:R-:W-:-:S02]  /*41c0*/  PRMT R49, RZ, 0x7610, R49 ;  /* 0x00007610ff317816 */ /* 0x000fc40000000031 */
[C---:B------:R-:W-:Y:S02]  /*41d0*/  @!P4 PRMT R46, R28.reuse, 0x7610, R46 ;  /* 0x000076101c2ec816 */ /* 0x040fe4000000002e */
[----:B------:R-:W-:Y:S02]  /*41e0*/  @!P4 PRMT R47, R28, 0x7632, R47 ;  /* 0x000076321c2fc816 */ /* 0x000fe4000000002f */
[----:B------:R-:W-:Y:S02]  /*41f0*/  LOP3.LUT P4, RZ, R106, 0x4, RZ, 0xc0, !PT ;  /* 0x000000046aff7812 */ /* 0x000fe4000788c0ff */
[----:B------:R-:W-:Y:S02]  /*4200*/  PRMT R50, RZ, 0x7610, R50 ;  /* 0x00007610ff327816 */ /* 0x000fe40000000032 */
[----:B------:R-:W-:Y:S02]  /*4210*/  PRMT R51, RZ, 0x7610, R51 ;  /* 0x00007610ff337816 */ /* 0x000fe40000000033 */
[----:B------:R-:W-:Y:S01]  /*4220*/  PRMT R98, RZ, 0x7610, R98 ;  /* 0x00007610ff627816 */ /* 0x000fe20000000062 */
[----:B------:R0:W-:Y:S01]  /*4230*/  STL [R1+0x24], R9 ;  /* 0x0000240901007387 */ /* 0x0001e20000100800 */
[----:B------:R-:W-:-:S02]  /*4240*/  @!P5 PRMT R49, R29, 0x7610, R49 ;  /* 0x000076101d31d816 */ /* 0x000fc40000000031 */
[----:B------:R-:W-:Y:S02]  /*4250*/  @!P5 PRMT R50, R29, 0x7632, R50 ;  /* 0x000076321d32d816 */ /* 0x000fe40000000032 */
[----:B------:R-:W-:Y:S02]  /*4260*/  LOP3.LUT R107, R107, 0xfffffffd, RZ, 0xc0, !PT ;  /* 0xfffffffd6b6b7812 */ /* 0x000fe400078ec0ff */
[C---:B----4-:R-:W-:Y:S01]  /*4270*/  @!P5 PRMT R51, R30.reuse, 0x7610, R51 ;  /* 0x000076101e33d816 */ /* 0x050fe20000000033 */
[----:B0-----:R-:W-:Y:S01]  /*4280*/  HFMA2 R9, -RZ, RZ, 0, 0 ;  /* 0x00000000ff097431 */ /* 0x001fe200000001ff */
[----:B------:R-:W-:Y:S02]  /*4290*/  @!P5 PRMT R98, R30, 0x7632, R98 ;  /* 0x000076321e62d816 */ /* 0x000fe40000000062 */
[----:B------:R-:W-:Y:S02]  /*42a0*/  LOP3.LUT P5, RZ, R106, 0x2, RZ, 0xc0, !PT ;  /* 0x000000026aff7812 */ /* 0x000fe400078ac0ff */
[----:B------:R-:W-:Y:S01]  /*42b0*/  MOV R52, RZ ;  /* 0x000000ff00347202 */ /* 0x000fe20000000f00 */
[----:B------:R0:W4:Y:S01]  /*42c0*/  @!P4 LDG.E R9, desc[UR10][R60.64] ;  /* 0x0000000a3c09c981 */ /* 0x000122000c1e1900 */
[----:B------:R-:W-:-:S02]  /*42d0*/  @P0 LOP3.LUT R107, R107, 0x2, RZ, 0xfc, !PT ;  /* 0x000000026b6b0812 */ /* 0x000fc400078efcff */
[----:B------:R-:W-:Y:S02]  /*42e0*/  LOP3.LUT P0, RZ, R106, 0x80, RZ, 0xc0, !PT ;  /* 0x000000806aff7812 */ /* 0x000fe4000780c0ff */
[----:B------:R1:W4:Y:S01]  /*42f0*/  @!P3 LDG.E R52, desc[UR10][R54.64] ;  /* 0x0000000a3634b981 */ /* 0x000322000c1e1900 */
[----:B------:R-:W-:Y:S02]  /*4300*/  PRMT R53, RZ, 0x7610, R53 ;  /* 0x00007610ff357816 */ /* 0x000fe40000000035 */
[----:B------:R-:W-:Y:S02]  /*4310*/  PRMT R108, RZ, 0x7610, R108 ;  /* 0x00007610ff6c7816 */ /* 0x000fe4000000006c */
[----:B0-----:R-:W-:Y:S02]  /*4320*/  MOV R60, RZ ;  /* 0x000000ff003c7202 */ /* 0x001fe40000000f00 */
[----:B------:R-:W-:Y:S02]  /*4330*/  LOP3.LUT R107, R107, 0xfffffffb, RZ, 0xc0, !PT ;  /* 0xfffffffb6b6b7812 */ /* 0x000fe400078ec0ff */
[----:B-1----:R-:W-:-:S02]  /*4340*/  PRMT R54, RZ, 0x7610, R54 ;  /* 0x00007610ff367816 */ /* 0x002fc40000000036 */
[----:B------:R0:W4:Y:S01]  /*4350*/  @!P5 LDG.E R60, desc[UR10][R62.64] ;  /* 0x0000000a3e3cd981 */ /* 0x000122000c1e1900 */
[----:B------:R-:W-:Y:S02]  /*4360*/  PRMT R55, RZ, 0x7610, R55 ;  /* 0x00007610ff377816 */ /* 0x000fe40000000037 */
[C---:B------:R-:W-:Y:S01]  /*4370*/  @!P6 PRMT R53, R31.reuse, 0x7610, R53 ;  /* 0x000076101f35e816 */ /* 0x040fe20000000035 */
[----:B------:R1:W-:Y:S01]  /*4380*/  STL [R1+0xa4], R10 ;  /* 0x0000a40a01007387 */ /* 0x0003e20000100800 */
[----:B------:R-:W-:Y:S02]  /*4390*/  @!P6 PRMT R54, R31, 0x7632, R54 ;  /* 0x000076321f36e816 */ /* 0x000fe40000000036 */
[C---:B------:R-:W-:Y:S01]  /*43a0*/  @!P6 PRMT R55, R32.reuse, 0x7610, R55 ;  /* 0x000076102037e816 */ /* 0x040fe20000000037 */
[----:B------:R0:W-:Y:S01]  /*43b0*/  STL [R1+0x28], R11 ;  /* 0x0000280b01007387 */ /* 0x0001e20000100800 */
[----:B------:R-:W-:Y:S02]  /*43c0*/  @!P6 PRMT R108, R32, 0x7632, R108 ;  /* 0x00007632206ce816 */ /* 0x000fe4000000006c */
[----:B------:R-:W-:-:S02]  /*43d0*/  LOP3.LUT P6, RZ, R106, 0x1, RZ, 0xc0, !PT ;  /* 0x000000016aff7812 */ /* 0x000fc400078cc0ff */
[----:B------:R-:W-:Y:S02]  /*43e0*/  PRMT R61, RZ, 0x7610, R61 ;  /* 0x00007610ff3d7816 */ /* 0x000fe4000000003d */
[----:B-1----:R-:W-:Y:S02]  /*43f0*/  PRMT R10, RZ, 0x7610, R10 ;  /* 0x00007610ff0a7816 */ /* 0x002fe4000000000a */
[----:B0-----:R-:W-:Y:S01]  /*4400*/  PRMT R62, RZ, 0x7610, R62 ;  /* 0x00007610ff3e7816 */ /* 0x001fe2000000003e */
[----:B------:R-:W-:Y:S01]  /*4410*/  HFMA2 R11, -RZ, RZ, 0, 0 ;  /* 0x00000000ff0b7431 */ /* 0x000fe200000001ff */
[----:B------:R-:W-:Y:S02]  /*4420*/  PRMT R63, RZ, 0x7610, R63 ;  /* 0x00007610ff3f7816 */ /* 0x000fe4000000003f */
[----:B------:R-:W-:Y:S01]  /*4430*/  @P1 LOP3.LUT R107, R107, 0x4, RZ, 0xfc, !PT ;  /* 0x000000046b6b1812 */ /* 0x000fe200078efcff */
[----:B------:R-:W-:Y:S01]  /*4440*/  HFMA2 R109, -RZ, RZ, 0, 0 ;  /* 0x00000000ff6d7431 */ /* 0x000fe200000001ff */
[C---:B---3--:R-:W-:Y:S01]  /*4450*/  @!P0 PRMT R10, R35.reuse, 0x7610, R10 ;  /* 0x00007610230a8816 */ /* 0x048fe2000000000a */
[----:B------:R0:W3:Y:S01]  /*4460*/  @!P5 LDG.E R11, desc[UR10][R64.64] ;  /* 0x0000000a400bd981 */ /* 0x0000e2000c1e1900 */
[----:B------:R-:W-:-:S02]  /*4470*/  @!P0 PRMT R61, R35, 0x7632, R61 ;  /* 0x00007632233d8816 */ /* 0x000fc4000000003d */
[C---:B------:R-:W-:Y:S02]  /*4480*/  @!P0 PRMT R62, R19.reuse, 0x7610, R62 ;  /* 0x00007610133e8816 */ /* 0x040fe4000000003e */
[----:B------:R-:W-:Y:S02]  /*4490*/  @!P0 PRMT R63, R19, 0x7632, R63 ;  /* 0x00007632133f8816 */ /* 0x000fe4000000003f */
[----:B------:R-:W-:Y:S02]  /*44a0*/  LOP3.LUT P0, RZ, R107, 0x2, RZ, 0xc0, !PT ;  /* 0x000000026bff7812 */ /* 0x000fe4000780c0ff */
[----:B------:R-:W-:Y:S01]  /*44b0*/  LOP3.LUT P1, RZ, R106, 0x100, RZ, 0xc0, !PT ;  /* 0x000001006aff7812 */ /* 0x000fe2000782c0ff */
[----:B------:R1:W3:Y:S01]  /*44c0*/  @!P3 LDG.E R109, desc[UR10][R56.64] ;  /* 0x0000000a386db981 */ /* 0x0002e2000c1e1900 */
[----:B0-----:R-:W-:Y:S02]  /*44d0*/  MOV R64, RZ ;  /* 0x000000ff00407202 */ /* 0x001fe40000000f00 */
[----:B------:R-:W-:Y:S01]  /*44e0*/  PRMT R65, RZ, 0x7610, R65 ;  /* 0x00007610ff417816 */ /* 0x000fe20000000041 */
[----:B------:R0:W-:Y:S04]  /*44f0*/  STL [R1+0xa8], R12 ;  /* 0x0000a80c01007387 */ /* 0x0001e80000100800 */
[----:B------:R0:W3:Y:S01]  /*4500*/  @!P6 LDG.E R64, desc[UR10][R66.64] ;  /* 0x0000000a4240e981 */ /* 0x0000e2000c1e1900 */
[----:B-1----:R-:W-:-:S02]  /*4510*/  MOV R56, RZ ;  /* 0x000000ff00387202 */ /* 0x002fc40000000f00 */
[----:B0-----:R-:W-:Y:S01]  /*4520*/  PRMT R12, RZ, 0x7610, R12 ;  /* 0x00007610ff0c7816 */ /* 0x001fe2000000000c */
[----:B------:R0:W-:Y:S01]  /*4530*/  STL [R1+0xa0], R8 ;  /* 0x0000a00801007387 */ /* 0x0001e20000100800 */
[----:B------:R-:W-:-:S03]  /*4540*/  PRMT R66, RZ, 0x7610, R66 ;  /* 0x00007610ff427816 */ /* 0x000fc60000000042 */
[----:B------:R1:W3:Y:S01]  /*4550*/  @!P4 LDG.E R56, desc[UR10][R58.64] ;  /* 0x0000000a3a38c981 */ /* 0x0002e2000c1e1900 */
[----:B------:R-:W-:Y:S02]  /*4560*/  PRMT R67, RZ, 0x7610, R67 ;  /* 0x00007610ff437816 */ /* 0x000fe40000000043 */
[C---:B------:R-:W-:Y:S01]  /*4570*/  @!P0 PRMT R12, R36.reuse, 0x7610, R12 ;  /* 0x00007610240c8816 */ /* 0x040fe2000000000c */
[----:B------:R1:W-:Y:S01]  /*4580*/  STL [R1+0x2c], R13 ;  /* 0x00002c0d01007387 */ /* 0x0003e20000100800 */
[----:B------:R-:W-:Y:S02]  /*4590*/  @!P0 PRMT R65, R36, 0x7632, R65 ;  /* 0x0000763224418816 */ /* 0x000fe40000000041 */
[C---:B------:R-:W-:Y:S02]  /*45a0*/  @!P0 PRMT R66, R0.reuse, 0x7610, R66 ;  /* 0x0000761000428816 */ /* 0x040fe40000000042 */
[----:B------:R-:W-:Y:S02]  /*45b0*/  @!P0 PRMT R67, R0, 0x7632, R67 ;  /* 0x0000763200438816 */ /* 0x000fe40000000043 */
[----:B0-----:R-:W-:-:S02]  /*45c0*/  PRMT R8, RZ, 0x7610, R8 ;  /* 0x00007610ff087816 */ /* 0x001fc40000000008 */
[----:B------:R-:W-:Y:S01]  /*45d0*/  PRMT R57, RZ, 0x7610, R57 ;  /* 0x00007610ff397816 */ /* 0x000fe20000000039 */
[----:B-1----:R-:W-:Y:S01]  /*45e0*/  HFMA2 R13, -RZ, RZ, 0, 0 ;  /* 0x00000000ff0d7431 */ /* 0x002fe200000001ff */
[----:B------:R-:W-:Y:S02]  /*45f0*/  PRMT R58, RZ, 0x7610, R58 ;  /* 0x00007610ff3a7816 */ /* 0x000fe4000000003a */
[----:B------:R-:W-:Y:S02]  /*4600*/  PRMT R59, RZ, 0x7610, R59 ;  /* 0x00007610ff3b7816 */ /* 0x000fe4000000003b */
[----:B------:R-:W-:Y:S01]  /*4610*/  LOP3.LUT P0, RZ, R107, 0x1, RZ, 0xc0, !PT ;  /* 0x000000016bff7812 */ /* 0x000fe2000780c0ff */
[----:B------:R0:W3:Y:S01]  /*4620*/  @!P6 LDG.E R13, desc[UR10][R68.64] ;  /* 0x0000000a440de981 */ /* 0x0000e2000c1e1900 */
[C---:B------:R-:W-:Y:S02]  /*4630*/  @!P1 PRMT R8, R33.reuse, 0x7610, R8 ;  /* 0x0000761021089816 */ /* 0x040fe40000000008 */
[----:B------:R-:W-:-:S02]  /*4640*/  @!P1 PRMT R57, R33, 0x7632, R57 ;  /* 0x0000763221399816 */ /* 0x000fc40000000039 */
[C---:B------:R-:W-:Y:S02]  /*4650*/  @!P1 PRMT R58, R34.reuse, 0x7610, R58 ;  /* 0x00007610223a9816 */ /* 0x040fe4000000003a */
[----:B------:R-:W-:Y:S02]  /*4660*/  @!P1 PRMT R59, R34, 0x7632, R59 ;  /* 0x00007632223b9816 */ /* 0x000fe4000000003b */
[----:B------:R-:W-:Y:S02]  /*4670*/  LOP3.LUT P1, RZ, R107, 0x4, RZ, 0xc0, !PT ;  /* 0x000000046bff7812 */ /* 0x000fe4000782c0ff */
[----:B0-----:R-:W-:Y:S01]  /*4680*/  MOV R68, RZ ;  /* 0x000000ff00447202 */ /* 0x001fe20000000f00 */
[----:B------:R0:W-:Y:S01]  /*4690*/  STL [R1+0xac], R14 ;  /* 0x0000ac0e01007387 */ /* 0x0001e20000100800 */
[----:B------:R-:W-:-:S04]  /*46a0*/  PRMT R69, RZ, 0x7610, R69 ;  /* 0x00007610ff457816 */ /* 0x000fc80000000045 */
[----:B------:R1:W3:Y:S01]  /*46b0*/  @!P0 LDG.E R68, desc[UR10][R70.64] ;  /* 0x0000000a46448981 */ /* 0x0002e2000c1e1900 */
[----:B0-----:R-:W-:-:S03]  /*46c0*/  PRMT R14, RZ, 0x7610, R14 ;  /* 0x00007610ff0e7816 */ /* 0x001fc6000000000e */
[----:B------:R0:W-:Y:S01]  /*46d0*/  STL [R1+0x30], R15 ;  /* 0x0000300f01007387 */ /* 0x0001e20000100800 */
[----:B-1----:R-:W-:Y:S02]  /*46e0*/  PRMT R70, RZ, 0x7610, R70 ;  /* 0x00007610ff467816 */ /* 0x002fe40000000046 */
[----:B------:R-:W-:Y:S01]  /*46f0*/  PRMT R71, RZ, 0x7610, R71 ;  /* 0x00007610ff477816 */ /* 0x000fe20000000047 */
[----:B0-----:R-:W-:-:S06]  /*4700*/  HFMA2 R15, -RZ, RZ, 0, 0 ;  /* 0x00000000ff0f7431 */ /* 0x001fcc00000001ff */
[----:B------:R0:W3:Y:S04]  /*4710*/  @!P0 LDG.E R15, desc[UR10][R72.64] ;  /* 0x0000000a480f8981 */ /* 0x0000e8000c1e1900 */
[----:B------:R1:W-:Y:S01]  /*4720*/  STL [R1+0xb0], R16 ;  /* 0x0000b01001007387 */ /* 0x0003e20000100800 */
[----:B0-----:R-:W-:Y:S02]  /*4730*/  MOV R72, RZ ;  /* 0x000000ff00487202 */ /* 0x001fe40000000f00 */
[----:B------:R-:W-:Y:S02]  /*4740*/  PRMT R73, RZ, 0x7610, R73 ;  /* 0x00007610ff497816 */ /* 0x000fe40000000049 */
[----:B-1----:R-:W-:Y:S01]  /*4750*/  PRMT R16, RZ, 0x7610, R16 ;  /* 0x00007610ff107816 */ /* 0x002fe20000000010 */
[----:B------:R0:W-:Y:S02]  /*4760*/  STL [R1+0x34], R18 ;  /* 0x0000341201007387 */ /* 0x0001e40000100800 */
[----:B0-----:R-:W-:Y:S01]  /*4770*/  HFMA2 R18, -RZ, RZ, 0, 0 ;  /* 0x00000000ff127431 */ /* 0x001fe200000001ff */
[----:B--2---:R-:W-:-:S02]  /*4780*/  @!P1 PRMT R14, R44, 0x7610, R14 ;  /* 0x000076102c0e9816 */ /* 0x004fc4000000000e */
[----:B------:R-:W-:Y:S02]  /*4790*/  @!P1 PRMT R69, R44, 0x7632, R69 ;  /* 0x000076322c459816 */ /* 0x000fe40000000045 */
[C---:B------:R-:W-:Y:S02]  /*47a0*/  @!P1 PRMT R70, R3.reuse, 0x7610, R70 ;  /* 0x0000761003469816 */ /* 0x040fe40000000046 */
[----:B------:R-:W-:Y:S02]  /*47b0*/  @!P1 PRMT R71, R3, 0x7632, R71 ;  /* 0x0000763203479816 */ /* 0x000fe40000000047 */
[----:B------:R-:W-:-:S13]  /*47c0*/  LOP3.LUT P1, RZ, R106, 0x80000000, RZ, 0xc0, !PT ;  /* 0x800000006aff7812 */ /* 0x000fda000782c0ff */
[----:B------:R0:W2:Y:S01]  /*47d0*/  @!P1 LDG.E R72, desc[UR10][R74.64] ;  /* 0x0000000a4a489981 */ /* 0x0000a2000c1e1900 */
[C---:B------:R-:W-:Y:S02]  /*47e0*/  @!P2 PRMT R16, R48.reuse, 0x7610, R16 ;  /* 0x000076103010a816 */ /* 0x040fe40000000010 */
[----:B------:R-:W-:Y:S01]  /*47f0*/  @!P2 PRMT R73, R48, 0x7632, R73 ;  /* 0x000076323049a816 */ /* 0x000fe20000000049 */
[----:B------:R1:W2:Y:S01]  /*4800*/  @!P1 LDG.E R18, desc[UR10][R76.64] ;  /* 0x0000000a4c129981 */ /* 0x0002a2000c1e1900 */
[----:B0-----:R-:W-:Y:S02]  /*4810*/  PRMT R74, RZ, 0x7610, R74 ;  /* 0x00007610ff4a7816 */ /* 0x001fe4000000004a */
[----:B------:R-:W-:Y:S02]  /*4820*/  PRMT R75, RZ, 0x7610, R75 ;  /* 0x00007610ff4b7816 */ /* 0x000fe4000000004b */
[C---:B------:R-:W-:Y:S02]  /*4830*/  @!P2 PRMT R74, R99.reuse, 0x7610, R74 ;  /* 0x00007610634aa816 */ /* 0x040fe4000000004a */
[----:B------:R-:W-:-:S02]  /*4840*/  @!P2 PRMT R75, R99, 0x7632, R75 ;  /* 0x00007632634ba816 */ /* 0x000fc4000000004b */
[----:B------:R-:W-:Y:S02]  /*4850*/  LOP3.LUT P2, RZ, R106, 0x40000000, RZ, 0xc0, !PT ;  /* 0x400000006aff7812 */ /* 0x000fe4000784c0ff */
[----:B-1----:R-:W-:-:S11]  /*4860*/  MOV R76, RZ ;  /* 0x000000ff004c7202 */ /* 0x002fd60000000f00 */
[----:B------:R-:W2:Y:S04]  /*4870*/  @!P2 LDG.E R76, desc[UR10][R114.64] ;  /* 0x0000000a724ca981 */ /* 0x000ea8000c1e1900 */
[----:B------:R-:W2:Y:S01]  /*4880*/  LDL.LU R114, [R1+0x1dc] ;  /* 0x0001dc0001727983 */ /* 0x000ea20000300800 */
[----:B------:R-:W-:Y:S02]  /*4890*/  PRMT R77, RZ, 0x7610, R77 ;  /* 0x00007610ff4d7816 */ /* 0x000fe4000000004d */
[----:B------:R-:W-:Y:S01]  /*48a0*/  PRMT R107, RZ, 0x7610, R107 ;  /* 0x00007610ff6b7816 */ /* 0x000fe2000000006b */
[----:B------:R0:W-:Y:S01]  /*48b0*/  STL [R1+0xb4], R20 ;  /* 0x0000b41401007387 */ /* 0x0001e20000100800 */
[----:B------:R-:W-:Y:S02]  /*48c0*/  PRMT R110, RZ, 0x7610, R110 ;  /* 0x00007610ff6e7816 */ /* 0x000fe4000000006e */
[----:B0-----:R-:W-:Y:S01]  /*48d0*/  PRMT R20, RZ, 0x7610, R20 ;  /* 0x00007610ff147816 */ /* 0x001fe20000000014 */
[----:B------:R0:W-:Y:S01]  /*48e0*/  STL [R1+0xb8], R22 ;  /* 0x0000b81601007387 */ /* 0x0001e20000100800 */
[----:B------:R-:W-:-:S02]  /*48f0*/  PRMT R112, RZ, 0x7610, R112 ;  /* 0x00007610ff707816 */ /* 0x000fc40000000070 */
[----:B------:R-:W-:Y:S01]  /*4900*/  PRMT R113, RZ, 0x7610, R113 ;  /* 0x00007610ff717816 */ /* 0x000fe20000000071 */
[----:B------:R-:W-:Y:S04]  /*4910*/  STL.S16 [R1+0x188], R111 ;  /* 0x0001886f01007387 */ /* 0x000fe80000100600 */
[----:B------:R1:W-:Y:S01]  /*4920*/  STL [R1+0x38], R21 ;  /* 0x0000381501007387 */ /* 0x0003e20000100800 */
[----:B0-----:R-:W-:Y:S02]  /*4930*/  PRMT R22, RZ, 0x7610, R22 ;  /* 0x00007610ff167816 */ /* 0x001fe40000000016 */
[C---:B----4-:R-:W-:Y:S02]  /*4940*/  @!P3 PRMT R20, R52.reuse, 0x7610, R20 ;  /* 0x000076103414b816 */ /* 0x050fe40000000014 */
[----:B------:R-:W-:Y:S01]  /*4950*/  @!P3 PRMT R77, R52, 0x7632, R77 ;  /* 0x00007632344db816 */ /* 0x000fe2000000004d */
[----:B-1----:R-:W-:Y:S01]  /*4960*/  HFMA2 R21, -RZ, RZ, 0, 0 ;  /* 0x00000000ff157431 */ /* 0x002fe200000001ff */
[----:B------:R-:W-:-:S02]  /*4970*/  MOV R111, RZ ;  /* 0x000000ff006f7202 */ /* 0x000fc40000000f00 */
[----:B------:R-:W-:-:S03]  /*4980*/  @!P4 PRMT R113, R9, 0x7610, R113 ;  /* 0x000076100971c816 */ /* 0x000fc60000000071 */
[----:B------:R0:W4:Y:S04]  /*4990*/  @!P2 LDG.E R21, desc[UR10][R118.64] ;  /* 0x0000000a7615a981 */ /* 0x000128000c1e1900 */
[----:B------:R1:W-:Y:S04]  /*49a0*/  STL [R1+0x3c], R23 ;  /* 0x00003c1701007387 */ /* 0x0003e80000100800 */
[----:B------:R-:W4:Y:S01]  /*49b0*/  LDL.LU R118, [R1+0x1d8] ;  /* 0x0001d80001767983 */ /* 0x000f220000300800 */
[----:B0-----:R-:W-:Y:S02]  /*49c0*/  HFMA2 R119, -RZ, RZ, 0, 0 ;  /* 0x00000000ff777431 */ /* 0x001fe400000001ff */
[----:B-1----:R-:W-:Y:S01]  /*49d0*/  HFMA2 R23, -RZ, RZ, 0, 0 ;  /* 0x00000000ff177431 */ /* 0x002fe200000001ff */
[----:B---3--:R-:W-:-:S02]  /*49e0*/  @!P3 PRMT R107, R109, 0x7610, R107 ;  /* 0x000076106d6bb816 */ /* 0x008fc4000000006b */
[----:B------:R-:W-:Y:S02]  /*49f0*/  @!P3 PRMT R110, R109, 0x7632, R110 ;  /* 0x000076326d6eb816 */ /* 0x000fe4000000006e */
[----:B------:R-:W-:-:S13]  /*4a00*/  LOP3.LUT P3, RZ, R106, 0x20000000, RZ, 0xc0, !PT ;  /* 0x200000006aff7812 */ /* 0x000fda000786c0ff */
[----:B------:R0:W3:Y:S01]  /*4a10*/  @!P3 LDG.E R111, desc[UR10][R116.64] ;  /* 0x0000000a746fb981 */ /* 0x0000e2000c1e1900 */
[C---:B------:R-:W-:Y:S02]  /*4a20*/  @!P4 PRMT R22, R56.reuse, 0x7610, R22 ;  /* 0x000076103816c816 */ /* 0x040fe40000000016 */
[----:B------:R-:W-:Y:S01]  /*4a30*/  @!P4 PRMT R112, R56, 0x7632, R112 ;  /* 0x000076323870c816 */ /* 0x000fe20000000070 */
[----:B------:R1:W3:Y:S04]  /*4a40*/  @!P3 LDG.E R23, desc[UR10][R120.64] ;  /* 0x0000000a7817b981 */ /* 0x0002e8000c1e1900 */
[----:B------:R-:W0:Y:S04]  /*4a50*/  LDL.LU.64 R116, [R1+0x1d0] ;  /* 0x0001d00001747983 */ /* 0x000e280000300a00 */
[----:B------:R-:W1:Y:S01]  /*4a60*/  LDL.LU.64 R120, [R1+0x1c8] ;  /* 0x0001c80001787983 */ /* 0x000e620000300a00 */
[----:B------:R-:W-:-:S02]  /*4a70*/  MOV R115, RZ ;  /* 0x000000ff00737202 */ /* 0x000fc40000000f00 */
[----:B--2---:R-:W-:-:S04]  /*4a80*/  PRMT R114, RZ, 0x7610, R114 ;  /* 0x00007610ff727816 */ /* 0x004fc80000000072 */
[----:B------:R-:W-:Y:S02]  /*4a90*/  @!P4 PRMT R114, R9, 0x7632, R114 ;  /* 0x000076320972c816 */ /* 0x000fe40000000072 */
[----:B------:R-:W-:-:S13]  /*4aa0*/  LOP3.LUT P4, RZ, R106, 0x10000000, RZ, 0xc0, !PT ;  /* 0x100000006aff7812 */ /* 0x000fda000788c0ff */
[----:B------:R-:W2:Y:S04]  /*4ab0*/  @!P4 LDG.E R119, desc[UR10][R122.64] ;  /* 0x0000000a7a77c981 */ /* 0x000ea8000c1e1900 */
[----:B------:R-:W2:Y:S04]  /*4ac0*/  @!P4 LDG.E R115, desc[UR10][R40.64] ;  /* 0x0000000a2873c981 */ /* 0x000ea8000c1e1900 */
[----:B------:R-:W3:Y:S04]  /*4ad0*/  LDL.LU R122, [R1+0x1b8] ;  /* 0x0001b800017a7983 */ /* 0x000ee80000300800 */
[----:B------:R-:W2:Y:S04]  /*4ae0*/  LDL.LU.64 R40, [R1+0x1c0] ;  /* 0x0001c00001287983 */ /* 0x000ea80000300a00 */
[----:B------:R4:W-:Y:S02]  /*4af0*/  STL [R1+0xbc], R24 ;  /* 0x0000bc1801007387 */ /* 0x0009e40000100800 */
[----:B----4-:R-:W-:-:S02]  /*4b00*/  PRMT R24, RZ, 0x7610, R24 ;  /* 0x00007610ff187816 */ /* 0x010fc40000000018 */
[----:B------:R-:W-:Y:S02]  /*4b10*/  PRMT R118, RZ, 0x7610, R118 ;  /* 0x00007610ff767816 */ /* 0x000fe40000000076 */
[----:B------:R-:W-:Y:S02]  /*4b20*/  @!P5 PRMT R24, R60, 0x7610, R24 ;  /* 0x000076103c18d816 */ /* 0x000fe40000000018 */
[----:B------:R-:W-:Y:S01]  /*4b30*/  @!P5 PRMT R118, R11, 0x7632, R118 ;  /* 0x000076320b76d816 */ /* 0x000fe20000000076 */
[----:B------:R4:W-:Y:S04]  /*4b40*/  STL [R1+0xc0], R26 ;  /* 0x0000c01a01007387 */ /* 0x0009e80000100800 */
[----:B------:R4:W-:Y:S02]  /*4b50*/  STL [R1+0x44], R27 ;  /* 0x0000441b01007387 */ /* 0x0009e40000100800 */
[----:B----4-:R-:W-:Y:S01]  /*4b60*/  PRMT R26, RZ, 0x7610, R26 ;  /* 0x00007610ff1a7816 */ /* 0x010fe2000000001a */
[----:B------:R-:W-:-:S03]  /*4b70*/  HFMA2 R27, -RZ, RZ, 0, 0 ;  /* 0x00000000ff1b7431 */ /* 0x000fc600000001ff */
[----:B------:R-:W-:Y:S01]  /*4b80*/  @!P6 PRMT R26, R64, 0x7610, R26 ;  /* 0x00007610401ae816 */ /* 0x000fe2000000001a */
[----:B------:R-:W-:Y:S01]  /*4b90*/  UIMAD.WIDE UR6, UR8, 0x8, UR6 ;  /* 0x00000008080678a5 */ /* 0x000fe2000f8e0206 */
[----:B0-----:R-:W-:Y:S02]  /*4ba0*/  PRMT R116, RZ, 0x7610, R116 ;  /* 0x00007610ff747816 */ /* 0x001fe40000000074 */
[----:B------:R-:W-:Y:S02]  /*4bb0*/  PRMT R117, RZ, 0x7610, R117 ;  /* 0x00007610ff757816 */ /* 0x000fe40000000075 */
[----:B------:R-:W-:Y:S02]  /*4bc0*/  @!P5 PRMT R116, R60, 0x7632, R116 ;  /* 0x000076323c74d816 */ /* 0x000fe40000000074 */
[----:B------:R-:W-:Y:S02]  /*4bd0*/  @!P5 PRMT R117, R11, 0x7610, R117 ;  /* 0x000076100b75d816 */ /* 0x000fe40000000075 */
[----:B------:R-:W-:-:S02]  /*4be0*/  LOP3.LUT P5, RZ, R106, 0x8000000, RZ, 0xc0, !PT ;  /* 0x080000006aff7812 */ /* 0x000fc400078ac0ff */
[----:B-1----:R-:W-:Y:S02]  /*4bf0*/  PRMT R120, RZ, 0x7610, R120 ;  /* 0x00007610ff787816 */ /* 0x002fe40000000078 */
[----:B------:R-:W-:Y:S02]  /*4c00*/  PRMT R121, RZ, 0x7610, R121 ;  /* 0x00007610ff797816 */ /* 0x000fe40000000079 */
[----:B------:R-:W-:Y:S02]  /*4c10*/  @!P6 PRMT R120, R64, 0x7632, R120 ;  /* 0x000076324078e816 */ /* 0x000fe40000000078 */
[----:B------:R-:W-:-:S05]  /*4c20*/  @!P6 PRMT R121, R13, 0x7610, R121 ;  /* 0x000076100d79e816 */ /* 0x000fca0000000079 */
[----:B------:R0:W4:Y:S02]  /*4c30*/  @!P5 LDG.E R27, desc[UR10][R6.64] ;  /* 0x0000000a061bd981 */ /* 0x000124000c1e1900 */
        /* <DEDUP_REMOVED lines=8> */
[----:B-1----:R-:W-:Y:S02]  /*4cc0*/  PRMT R31, RZ, 0x7610, R31 ;  /* 0x00007610ff1f7816 */ /* 0x002fe4000000001f */
[C---:B------:R-:W-:Y:S02]  /*4cd0*/  @!P0 PRMT R28, R68.reuse, 0x7610, R28 ;  /* 0x00007610441c8816 */ /* 0x040fe4000000001c */
[----:B------:R-:W-:Y:S02]  /*4ce0*/  @!P0 PRMT R29, R68, 0x7632, R29 ;  /* 0x00007632441d8816 */ /* 0x000fe4000000001d */
[----:B------:R-:W-:-:S02]  /*4cf0*/  @!P0 PRMT R30, R15, 0x7610, R30 ;  /* 0x000076100f1e8816 */ /* 0x000fc4000000001e */
[----:B------:R-:W-:Y:S02]  /*4d00*/  @!P0 PRMT R31, R15, 0x7632, R31 ;  /* 0x000076320f1f8816 */ /* 0x000fe4000000001f */
[----:B0-----:R-:W-:Y:S01]  /*4d10*/  LOP3.LUT R6, R7, 0xffff, RZ, 0xc0, !PT ;  /* 0x0000ffff07067812 */ /* 0x001fe200078ec0ff */
[----:B------:R-:W-:-:S04]  /*4d20*/  HFMA2 R123, -RZ, RZ, 0, 0 ;  /* 0x00000000ff7b7431 */ /* 0x000fc800000001ff */
[----:B------:R-:W-:-:S05]  /*4d30*/  IMAD R6, R6, 0x445, RZ ;  /* 0x0000044506067824 */ /* 0x000fca00078e02ff */
[----:B------:R-:W-:-:S04]  /*4d40*/  SHF.R.U32.HI R6, RZ, 0x10, R6 ;  /* 0x00000010ff067819 */ /* 0x000fc80000011606 */
[----:B------:R-:W-:-:S05]  /*4d50*/  PRMT R6, R6, 0x9910, RZ ;  /* 0x0000991006067816 */ /* 0x000fca00000000ff */
[----:B------:R-:W-:-:S05]  /*4d60*/  IMAD R6, R6, 0x3c, RZ ;  /* 0x0000003c06067824 */ /* 0x000fca00078e02ff */
[----:B------:R-:W-:-:S04]  /*4d70*/  IADD3 R6, PT, PT, RZ, -R6, RZ ;  /* 0x80000006ff067210 */ /* 0x000fc80007ffe0ff */
[----:B------:R-:W-:Y:S01]  /*4d80*/  PRMT R6, R6, 0x7710, RZ ;  /* 0x0000771006067816 */ /* 0x000fe200000000ff */
[----:B------:R-:W-:Y:S03]  /*4d90*/  STL [R1+0x50], R33 ;  /* 0x0000502101007387 */ /* 0x000fe60000100800 */
[----:B------:R-:W-:Y:S01]  /*4da0*/  IADD3 R6, PT, PT, R6, R7, RZ ;  /* 0x0000000706067210 */ /* 0x000fe20007ffe0ff */
[----:B------:R0:W-:Y:S03]  /*4db0*/  STL.S16 [R1+0x190], R100 ;  /* 0x0001906401007387 */ /* 0x0001e60000100600 */
[----:B------:R-:W-:Y:S01]  /*4dc0*/  SHF.L.U32 R6, R6, 0x1, RZ ;  /* 0x0000000106067819 */ /* 0x000fe200000006ff */
[----:B------:R1:W-:Y:S03]  /*4dd0*/  STL [R1+0xcc], R32 ;  /* 0x0000cc2001007387 */ /* 0x0003e60000100800 */
[----:B0-----:R-:W-:-:S05]  /*4de0*/  LOP3.LUT R100, R6, 0xffff, RZ, 0xc0, !PT ;  /* 0x0000ffff06647812 */ /* 0x001fca00078ec0ff */
[----:B------:R0:W-:Y:S01]  /*4df0*/  STL [R1+0x130], R100 ;  /* 0x0001306401007387 */ /* 0x0001e20000100800 */
[----:B---3--:R-:W-:-:S04]  /*4e00*/  PRMT R122, RZ, 0x7610, R122 ;  /* 0x00007610ff7a7816 */ /* 0x008fc8000000007a */
[----:B------:R-:W-:Y:S02]  /*4e10*/  @!P6 PRMT R122, R13, 0x7632, R122 ;  /* 0x000076320d7ae816 */ /* 0x000fe4000000007a */
[----:B------:R-:W-:Y:S02]  /*4e20*/  LOP3.LUT P6, RZ, R106, 0x4000000, RZ, 0xc0, !PT ;  /* 0x040000006aff7812 */ /* 0x000fe400078cc0ff */
[----:B------:R-:W-:-:S11]  /*4e30*/  MOV R106, RZ ;  /* 0x000000ff006a7202 */ /* 0x000fd60000000f00 */
[----:B------:R3:W4:Y:S04]  /*4e40*/  @!P6 LDG.E R106, desc[UR10][R4.64] ;  /* 0x0000000a046ae981 */ /* 0x000728000c1e1900 */
[----:B--2---:R2:W4:Y:S01]  /*4e50*/  @!P6 LDG.E R123, desc[UR10][R40.64] ;  /* 0x0000000a287be981 */ /* 0x004522000c1e1900 */
[----:B---3--:R-:W-:Y:S01]  /*4e60*/  MOV R4, UR6 ;  /* 0x0000000600047c02 */ /* 0x008fe20008000f00 */
[----:B------:R-:W3:Y:S02]  /*4e70*/  LDCU.U8 UR6, c[0x0][0x414] ;  /* 0x00008280ff0677ac */ /* 0x000ee40008000000 */
[----:B---3--:R-:W-:-:S13]  /*4e80*/  ISETP.NE.AND P0, PT, RZ, UR6, PT ;  /* 0x00000006ff007c0c */ /* 0x008fda000bf05270 */
[----:B--2---:R-:W2:Y:S02]  /*4e90*/  @P0 LDC.64 R40, c[0x0][0x3b0] ;  /* 0x0000ec00ff280b82 */ /* 0x004ea40000000a00 */
[----:B--2---:R-:W-:Y:S02]  /*4ea0*/  MOV R33, R41 ;  /* 0x0000002900217202 */ /* 0x004fe40000000f00 */
[----:B-1----:R-:W-:Y:S02]  /*4eb0*/  MOV R32, R40 ;  /* 0x0000002800207202 */ /* 0x002fe40000000f00 */
[----:B------:R-:W-:Y:S01]  /*4ec0*/  MOV R7, R33 ;  /* 0x0000002100077202 */ /* 0x000fe20000000f00 */
[----:B------:R1:W-:Y:S01]  /*4ed0*/  STL [R1+0x40], R25 ;  /* 0x0000401901007387 */ /* 0x0003e20000100800 */
[----:B------:R-:W-:Y:S02]  /*4ee0*/  MOV R33, UR13 ;  /* 0x0000000d00217c02 */ /* 0x000fe40008000f00 */
[----:B------:R-:W-:Y:S01]  /*4ef0*/  MOV R6, R32 ;  /* 0x0000002000067202 */ /* 0x000fe20000000f00 */
[----:B------:R-:W-:Y:S02]  /*4f00*/  STL [R1+0xe0], R99 ;  /* 0x0000e06301007387 */ /* 0x000fe40000100800 */
[----:B------:R-:W-:Y:S01]  /*4f10*/  IMAD R33, R33, 0x78, R100 ;  /* 0x0000007821217824 */ /* 0x000fe200078e0264 */
[----:B------:R-:W-:Y:S01]  /*4f20*/  MOV R5, UR7 ;  /* 0x0000000700057c02 */ /* 0x000fe20008000f00 */
[----:B------:R-:W5:Y:S02]  /*4f30*/  LDL.LU.64 R40, [R1+0x1a8] ;  /* 0x0001a80001287983 */ /* 0x000f640000300a00 */
[----:B------:R-:W-:-:S03]  /*4f40*/  @P0 IMAD.WIDE R6, R33, 0x2, R6 ;  /* 0x0000000221060825 */ /* 0x000fc600078e0206 */
[----:B------:R-:W2:Y:S04]  /*4f50*/  LDG.E.64 R4, desc[UR10][R4.64] ;  /* 0x0000000a04047981 */ /* 0x000ea8000c1e1b00 */
[----:B0-----:R-:W3:Y:S04]  /*4f60*/  @P0 LDG.E.U16 R100, desc[UR10][R6.64] ;  /* 0x0000000a06640981 */ /* 0x001ee8000c1e1500 */
[----:B------:R0:W4:Y:S02]  /*4f70*/  @P0 LDG.E.U16 R32, desc[UR10][R6.64+0x2] ;  /* 0x0000020a06200981 */ /* 0x000124000c1e1500 */
[----:B0-----:R-:W0:Y:S01]  /*4f80*/  LDC.64 R6, c[0x0][0x3a8] ;  /* 0x0000ea00ff067b82 */ /* 0x001e220000000a00 */
[----:B-1----:R-:W-:-:S06]  /*4f90*/  MOV R25, RZ ;  /* 0x000000ff00197202 */ /* 0x002fcc0000000f00 */
[----:B------:R-:W4:Y:S04]  /*4fa0*/  @!P5 LDG.E R25, desc[UR10][R38.64] ;  /* 0x0000000a2619d981 */ /* 0x000f28000c1e1900 */
[----:B------:R-:W5:Y:S01]  /*4fb0*/  LDL.LU.64 R38, [R1+0x1b0] ;  /* 0x0001b00001267983 */ /* 0x000f620000300a00 */
[----:B0-----:R-:W-:-:S05]  /*4fc0*/  IMAD.WIDE R6, R33, 0x2, R6 ;  /* 0x0000000221067825 */ /* 0x001fca00078e0206 */
[----:B------:R-:W4:Y:S04]  /*4fd0*/  LDG.E.U16 R33, desc[UR10][R6.64] ;  /* 0x0000000a06217981 */ /* 0x000f28000c1e1500 */
[----:B------:R0:W4:Y:S04]  /*4fe0*/  LDG.E.U16 R6, desc[UR10][R6.64+0x2] ;  /* 0x0000020a06067981 */ /* 0x000128000c1e1500 */
[----:B------:R-:W-:Y:S04]  /*4ff0*/  STL [R1+0x64], R52 ;  /* 0x0000643401007387 */ /* 0x000fe80000100800 */
[----:B------:R1:W-:Y:S01]  /*5000*/  STL [R1+0xd8], R0 ;  /* 0x0000d80001007387 */ /* 0x0003e20000100800 */
[----:B0-----:R-:W-:-:S03]  /*5010*/  PRMT R7, RZ, 0x7610, R7 ;  /* 0x00007610ff077816 */ /* 0x001fc60000000007 */
[----:B------:R0:W-:Y:S01]  /*5020*/  STL [R1+0xdc], R3 ;  /* 0x0000dc0301007387 */ /* 0x0001e20000100800 */
[----:B------:R-:W-:Y:S02]  /*5030*/  @!P1 PRMT R7, R18, 0x7632, R7 ;  /* 0x0000763212079816 */ /* 0x000fe40000000007 */
[----:B-1----:R-:W-:Y:S02]  /*5040*/  PRMT R0, RZ, 0x7610, R0 ;  /* 0x00007610ff007816 */ /* 0x002fe40000000000 */
[----:B0-----:R-:W-:Y:S02]  /*5050*/  PRMT R3, RZ, 0x7610, R3 ;  /* 0x00007610ff037816 */ /* 0x001fe40000000003 */
[----:B---3--:R-:W-:Y:S02]  /*5060*/  MOV R99, R100 ;  /* 0x0000006400637202 */ /* 0x008fe40000000f00 */
[----:B------:R0:W5:Y:S01]  /*5070*/  LDL.LU R100, [R1+0x1a0] ;  /* 0x0001a00001647983 */ /* 0x0001620000300800 */
[----:B--2---:R-:W-:-:S02]  /*5080*/  R2UR UR28, R4 ;  /* 0x00000000041c72ca */ /* 0x004fc400000e0000 */
[----:B------:R-:W-:Y:S02]  /*5090*/  PRMT R4, RZ, 0x7610, R4 ;  /* 0x00007610ff047816 */ /* 0x000fe40000000004 */
[----:B------:R-:W-:-:S09]  /*50a0*/  @!P1 PRMT R0, R72, 0x7610, R0 ;  /* 0x0000761048009816 */ /* 0x000fd20000000000 */
[----:B------:R-:W-:-:S05]  /*50b0*/  MOV R52, UR28 ;  /* 0x0000001c00347c02 */ /* 0x000fca0008000f00 */
[----:B------:R-:W-:Y:S01]  /*50c0*/  FFMA.FTZ R52, -R52, UR28, R5 ;  /* 0x0000001c34347c23 */ /* 0x000fe20008010105 */
[----:B------:R-:W-:Y:S02]  /*50d0*/  @!P1 PRMT R3, R72, 0x7632, R3 ;  /* 0x0000763248039816 */ /* 0x000fe40000000003 */
[----:B------:R-:W-:Y:S02]  /*50e0*/  @!P1 PRMT R4, R18, 0x7610, R4 ;  /* 0x0000761012049816 */ /* 0x000fe40000000004 */
[----:B------:R-:W-:-:S13]  /*50f0*/  FSETP.GTU.FTZ.AND P1, PT, R52, RZ, PT ;  /* 0x000000ff3400720b */ /* 0x000fda0003f3c000 */
[----:B------:R-:W-:-:S05]  /*5100*/  VOTEU.ANY UP0, P1 ;  /* 0x0000000000ff7886 */ /* 0x000fca0000800100 */
[----:B------:R-:W1:Y:S01]  /*5110*/  @UP0 LDCU UR5, c[0x0][0x3c0] ;  /* 0x00007800ff0507ac */ /* 0x000e620008000800 */
[----:B------:R-:W-:Y:S01]  /*5120*/  PLOP3.LUT P1, PT, PT, PT, UP0, 0x80, 0x8 ;  /* 0x000000000008781c */ /* 0x000fe20003f2f008 */
[----:B------:R1:W-:Y:S04]  /*5130*/  STL [R1+0x70], R64 ;  /* 0x0000704001007387 */ /* 0x0003e80000100800 */
[----:B------:R2:W-:Y:S08]  /*5140*/  STL [R1+0xe4], R109 ;  /* 0x0000e46d01007387 */ /* 0x0005f00000100800 */
[----:B-1----:R-:W-:Y:S01]  /*5150*/  @P1 FADD.FTZ R64, R52, UR5 ;  /* 0x0000000534401e21 */ /* 0x002fe20008010000 */
[----:B--2---:R-:W-:-:S05]  /*5160*/  PRMT R109, RZ, 0x7610, R109 ;  /* 0x00007610ff6d7816 */ /* 0x004fca000000006d */
[----:B------:R-:W1:Y:S01]  /*5170*/  @P1 MUFU.RSQ R64, R64 ;  /* 0x0000004000401308 */ /* 0x000e620000001400 */
[----:B----4-:R-:W-:Y:S01]  /*5180*/  @!P6 PRMT R109, R123, 0x7632, R109 ;  /* 0x000076327b6de816 */ /* 0x010fe2000000006d */
[----:B------:R-:W-:Y:S04]  /*5190*/  STL [R1+0x78], R72 ;  /* 0x0000784801007387 */ /* 0x000fe80000100800 */
[----:B------:R-:W-:Y:S04]  /*51a0*/  STL [R1+0x7c], R76 ;  /* 0x00007c4c01007387 */ /* 0x000fe80000100800 */
[----:B------:R-:W-:Y:S04]  /*51b0*/  STL [R1+0x80], R111 ;  /* 0x0000806f01007387 */ /* 0x000fe80000100800 */
[----:B------:R-:W-:Y:S04]  /*51c0*/  STL [R1+0x84], R115 ;  /* 0x0000847301007387 */ /* 0x000fe80000100800 */
[----:B------:R-:W-:Y:S04]  /*51d0*/  STL [R1+0x104], R119 ;  /* 0x0001047701007387 */ /* 0x000fe80000100800 */
[----:B------:R-:W-:Y:S04]  /*51e0*/  STL [R1+0x8c], R106 ;  /* 0x00008c6a01007387 */ /* 0x000fe80000100800 */
[----:B------:R-:W-:Y:S04]  /*51f0*/  STL [R1+0x10c], R123 ;  /* 0x00010c7b01007387 */ /* 0x000fe80000100800 */
[----:B------:R-:W-:Y:S04]  /*5200*/  STL.S16 [R1+0x118], R109 ;  /* 0x0001186d01007387 */ /* 0x000fe80000100600 */
[----:B------:R2:W-:Y:S04]  /*5210*/  STL [R1+0x5c], R44 ;  /* 0x00005c2c01007387 */ /* 0x0005e80000100800 */
[----:B------:R3:W-:Y:S01]  /*5220*/  STL [R1+0x60], R48 ;  /* 0x0000603001007387 */ /* 0x0007e20000100800 */
[----:B------:R-:W-:Y:S01]  /*5230*/  UISETP.NE.AND UP1, UPT, UR6, URZ, UPT ;  /* 0x000000ff0600728c */ /* 0x000fe2000bf25270 */
[----:B-1----:R-:W-:-:S02]  /*5240*/  @P1 R2UR UR5, R64 ;  /* 0x00000000400512ca */ /* 0x002fc400000e0000 */
[----:B--2---:R-:W-:Y:S02]  /*5250*/  PRMT R44, RZ, 0x7610, R44 ;  /* 0x00007610ff2c7816 */ /* 0x004fe4000000002c */
[----:B---3--:R-:W-:Y:S01]  /*5260*/  PRMT R48, RZ, 0x7610, R48 ;  /* 0x00007610ff307816 */ /* 0x008fe20000000030 */
[----:B------:R1:W-:Y:S01]  /*5270*/  STL [R1+0xe8], R9 ;  /* 0x0000e80901007387 */ /* 0x0003e20000100800 */
[C---:B------:R-:W-:Y:S02]  /*5280*/  @!P5 PRMT R44, R25.reuse, 0x7632, R44 ;  /* 0x00007632192cd816 */ /* 0x040fe4000000002c */
[----:B------:R-:W-:Y:S01]  /*5290*/  @!P5 PRMT R48, R25, 0x7610, R48 ;  /* 0x000076101930d816 */ /* 0x000fe20000000030 */
[----:B------:R2:W-:Y:S01]  /*52a0*/  STL [R1+0xf4], R15 ;  /* 0x0000f40f01007387 */ /* 0x0005e20000100800 */
[----:B------:R-:W-:Y:S02]  /*52b0*/  PRMT R5, RZ, 0x7610, R5 ;  /* 0x00007610ff057816 */ /* 0x000fe40000000005 */
[----:B------:R-:W-:Y:S01]  /*52c0*/  PRMT R52, RZ, 0x7610, R52 ;  /* 0x00007610ff347816 */ /* 0x000fe20000000034 */
[----:B------:R3:W-:Y:S01]  /*52d0*/  STL [R1+0xf8], R18 ;  /* 0x0000f81201007387 */ /* 0x0007e20000100800 */
[----:B-1----:R-:W-:-:S03]  /*52e0*/  PRMT R9, RZ, 0x7610, R9 ;  /* 0x00007610ff097816 */ /* 0x002fc60000000009 */
[----:B------:R1:W-:Y:S01]  /*52f0*/  STL [R1+0x88], R25 ;  /* 0x0000881901007387 */ /* 0x0003e20000100800 */
[----:B--2---:R-:W-:Y:S02]  /*5300*/  PRMT R15, RZ, 0x7610, R15 ;  /* 0x00007610ff0f7816 */ /* 0x004fe4000000000f */
[----:B---3--:R-:W-:Y:S02]  /*5310*/  PRMT R18, RZ, 0x7610, R18 ;  /* 0x00007610ff127816 */ /* 0x008fe40000000012 */
[----:B-1----:R-:W-:Y:S01]  /*5320*/  PRMT R25, RZ, 0x7610, R25 ;  /* 0x00007610ff197816 */ /* 0x002fe20000000019 */
[----:B------:R1:W-:Y:S01]  /*5330*/  STL [R1+0xd0], R34 ;  /* 0x0000d02201007387 */ /* 0x0003e20000100800 */
[C---:B------:R-:W-:Y:S02]  /*5340*/  @!P2 PRMT R9, R21.reuse, 0x7610, R9 ;  /* 0x000076101509a816 */ /* 0x040fe40000000009 */
[----:B------:R-:W-:Y:S01]  /*5350*/  @!P2 PRMT R5, R21, 0x7632, R5 ;  /* 0x000076321505a816 */ /* 0x000fe20000000005 */
[----:B------:R2:W-:Y:S01]  /*5360*/  STL [R1+0x54], R35 ;  /* 0x0000542301007387 */ /* 0x0005e20000100800 */
[----:B------:R-:W-:-:S02]  /*5370*/  @!P3 PRMT R18, R23, 0x7610, R18 ;  /* 0x000076101712b816 */ /* 0x000fc40000000012 */
[----:B------:R-:W-:Y:S01]  /*5380*/  @!P3 PRMT R15, R23, 0x7632, R15 ;  /* 0x00007632170fb816 */ /* 0x000fe2000000000f */
[----:B------:R3:W-:Y:S01]  /*5390*/  STL [R1+0xd4], R19 ;  /* 0x0000d41301007387 */ /* 0x0007e20000100800 */
[C---:B------:R-:W-:Y:S02]  /*53a0*/  @!P5 PRMT R52, R27.reuse, 0x7610, R52 ;  /* 0x000076101b34d816 */ /* 0x040fe40000000034 */
[----:B------:R-:W-:Y:S01]  /*53b0*/  @!P5 PRMT R25, R27, 0x7632, R25 ;  /* 0x000076321b19d816 */ /* 0x000fe20000000019 */
[----:B------:R4:W-:Y:S01]  /*53c0*/  STL [R1+0x58], R36 ;  /* 0x0000582401007387 */ /* 0x0009e20000100800 */
[----:B-1----:R-:W-:Y:S02]  /*53d0*/  PRMT R34, RZ, 0x7610, R34 ;  /* 0x00007610ff227816 */ /* 0x002fe40000000022 */
[----:B--2---:R-:W-:Y:S01]  /*53e0*/  PRMT R35, RZ, 0x7610, R35 ;  /* 0x00007610ff237816 */ /* 0x004fe20000000023 */
[----:B------:R1:W-:Y:S01]  /*53f0*/  STL [R1+0x68], R56 ;  /* 0x0000683801007387 */ /* 0x0003e20000100800 */
[----:B---3--:R-:W-:-:S03]  /*5400*/  PRMT R19, RZ, 0x7610, R19 ;  /* 0x00007610ff137816 */ /* 0x008fc60000000013 */
[----:B------:R2:W-:Y:S01]  /*5410*/  STL [R1+0x6c], R60 ;  /* 0x00006c3c01007387 */ /* 0x0005e20000100800 */
[----:B----4-:R-:W-:-:S03]  /*5420*/  PRMT R36, RZ, 0x7610, R36 ;  /* 0x00007610ff247816 */ /* 0x010fc60000000024 */
[----:B------:R3:W-:Y:S01]  /*5430*/  STL [R1+0xec], R11 ;  /* 0x0000ec0b01007387 */ /* 0x0007e20000100800 */
[----:B-1----:R-:W-:-:S03]  /*5440*/  PRMT R56, RZ, 0x7610, R56 ;  /* 0x00007610ff387816 */ /* 0x002fc60000000038 */
[----:B------:R1:W-:Y:S01]  /*5450*/  STL [R1+0xf0], R13 ;  /* 0x0000f00d01007387 */ /* 0x0003e20000100800 */
[----:B--2---:R-:W-:-:S03]  /*5460*/  PRMT R60, RZ, 0x7610, R60 ;  /* 0x00007610ff3c7816 */ /* 0x004fc6000000003c */
[----:B------:R2:W-:Y:S01]  /*5470*/  STL [R1+0xfc], R21 ;  /* 0x0000fc1501007387 */ /* 0x0005e20000100800 */
[----:B---3--:R-:W-:-:S03]  /*5480*/  PRMT R11, RZ, 0x7610, R11 ;  /* 0x00007610ff0b7816 */ /* 0x008fc6000000000b */
[----:B------:R3:W-:Y:S01]  /*5490*/  STL [R1+0x100], R23 ;  /* 0x0001001701007387 */ /* 0x0007e20000100800 */
[----:B-1----:R-:W-:-:S03]  /*54a0*/  PRMT R13, RZ, 0x7610, R13 ;  /* 0x00007610ff0d7816 */ /* 0x002fc6000000000d */
[----:B------:R1:W-:Y:S01]  /*54b0*/  STL [R1+0x108], R27 ;  /* 0x0001081b01007387 */ /* 0x0003e20000100800 */
[----:B--2---:R-:W-:Y:S01]  /*54c0*/  PRMT R21, RZ, 0x7610, R21 ;  /* 0x00007610ff157816 */ /* 0x004fe20000000015 */
[----:B------:R-:W-:Y:S02]  /*54d0*/  HFMA2 R64, -RZ, RZ, 0, 0 ;  /* 0x00000000ff407431 */ /* 0x000fe400000001ff */
[----:B------:R2:W-:Y:S01]  /*54e0*/  STL [R1+0x74], R68 ;  /* 0x0000744401007387 */ /* 0x0005e20000100800 */
[----:B---3--:R-:W-:Y:S02]  /*54f0*/  PRMT R23, RZ, 0x7610, R23 ;  /* 0x00007610ff177816 */ /* 0x008fe40000000017 */
[----:B-1----:R-:W-:Y:S02]  /*5500*/  PRMT R27, RZ, 0x7610, R27 ;  /* 0x00007610ff1b7816 */ /* 0x002fe4000000001b */
[----:B------:R-:W-:Y:S02]  /*5510*/  @P0 SHF.L.U32 R64, R99, 0x10, RZ ;  /* 0x0000001063400819 */ /* 0x000fe400000006ff */
[----:B--2---:R-:W-:-:S02]  /*5520*/  MOV R68, RZ ;  /* 0x000000ff00447202 */ /* 0x004fc40000000f00 */
[C---:B------:R-:W-:Y:S02]  /*5530*/  @!P2 PRMT R13, R76.reuse, 0x7610, R13 ;  /* 0x000076104c0da816 */ /* 0x040fe4000000000d */
        /* <DEDUP_REMOVED lines=9> */
[----:B------:R-:W-:Y:S02]  /*55d0*/  @!P6 PRMT R60, R123, 0x7610, R60 ;  /* 0x000076107b3ce816 */ /* 0x000fe4000000003c */
[----:B------:R-:W-:-:S02]  /*55e0*/  @P0 SHF.L.U32 R68, R32, 0x10, RZ ;  /* 0x0000001020440819 */ /* 0x000fc400000006ff */
[----:B------:R-:W-:Y:S02]  /*55f0*/  SHF.L.U32 R33, R33, 0x10, RZ ;  /* 0x0000001021217819 */ /* 0x000fe400000006ff */
[----:B------:R-:W-:Y:S01]  /*5600*/  SHF.L.U32 R99, R6, 0x10, RZ ;  /* 0x0000001006637819 */ /* 0x000fe200000006ff */
        /* <DEDUP_REMOVED lines=15> */
[----:B------:R-:W-:Y:S01]  /*5700*/  FMUL.FTZ R76, R33, R6 ;  /* 0x00000006214c7220 */ /* 0x000fe20000410000 */
[----:B------:R-:W-:Y:S01]  /*5710*/  SHF.L.U32 R72, R72, 0x10, RZ ;  /* 0x0000001048487819 */ /* 0x000fe200000006ff */
[----:B------:R-:W-:Y:S02]  /*5720*/  FADD.FTZ R106, R106, -UR28 ;  /* 0x8000001c6a6a7e21 */ /* 0x000fe40008010000 */
[----:B------:R-:W-:Y:S01]  /*5730*/  FFMA.FTZ R115, R32, R76, RZ ;  /* 0x0000004c20737223 */ /* 0x000fe200000100ff */
[----:B------:R-:W-:Y:S01]  /*5740*/  SHF.L.U32 R111, R109, 0x10, RZ ;  /* 0x000000106d6f7819 */ /* 0x000fe200000006ff */
[----:B------:R-:W-:Y:S01]  /*5750*/  FADD.FTZ R109, RZ, R76 ;  /* 0x0000004cff6d7221 */ /* 0x000fe20000010000 */
[----:B------:R-:W-:Y:S01]  /*5760*/  FMUL.FTZ R76, R99, R72 ;  /* 0x00000048634c7220 */ /* 0x000fe20000410000 */
[----:B------:R-:W-:-:S03]  /*5770*/  FMUL.FTZ R106, R106, UR16 ;  /* 0x000000106a6a7c20 */ /* 0x000fc60008410000 */
[----:B------:R-:W-:Y:S01]  /*5780*/  FADD.FTZ R109, R76, R109 ;  /* 0x0000006d4c6d7221 */ /* 0x000fe20000010000 */
[----:B------:R-:W-:Y:S02]  /*5790*/  FFMA.FTZ R115, R106, R76, R115 ;  /* 0x0000004c6a737223 */ /* 0x000fe40000010073 */
[----:B------:R-:W2:Y:S01]  /*57a0*/  LDL.LU R76, [R1+0x164] ;  /* 0x00016400014c7983 */ /* 0x000ea20000300800 */
[----:B------:R-:W-:Y:S01]  /*57b0*/  FADD.FTZ R111, R111, -UR28 ;  /* 0x8000001c6f6f7e21 */ /* 0x000fe20008010000 */
[----:B------:R-:W-:Y:S01]  /*57c0*/  FFMA.FTZ R32, R6, R32, RZ ;  /* 0x0000002006207223 */ /* 0x000fe200000100ff */
[----:B------:R-:W-:Y:S02]  /*57d0*/  FADD.FTZ R6, RZ, R6 ;  /* 0x00000006ff067221 */ /* 0x000fe40000010000 */
[----:B------:R-:W-:Y:S01]  /*57e0*/  FMUL.FTZ R111, R111, UR16 ;  /* 0x000000106f6f7c20 */ /* 0x000fe20008410000 */
[----:B--2---:R-:W-:-:S05]  /*57f0*/  SHF.L.U32 R76, R76, 0x10, RZ ;  /* 0x000000104c4c7819 */ /* 0x004fca00000006ff */
[C---:B------:R-:W-:Y:S01]  /*5800*/  FADD.FTZ R6, R76.reuse, R6 ;  /* 0x000000064c067221 */ /* 0x040fe20000010000 */
[----:B------:R-:W-:Y:S01]  /*5810*/  FFMA.FTZ R32, R76, R111, R32 ;  /* 0x0000006f4c207223 */ /* 0x000fe20000010020 */
[----:B------:R-:W-:-:S04]  /*5820*/  FMUL.FTZ R76, R33, R76 ;  /* 0x0000004c214c7220 */ /* 0x000fc80000410000 */
[----:B------:R-:W-:Y:S02]  /*5830*/  FFMA.FTZ R115, R111, R76, R115 ;  /* 0x0000004c6f737223 */ /* 0x000fe40000010073 */
[----:B------:R-:W2:Y:S01]  /*5840*/  LDL.LU R111, [R1+0x16c] ;  /* 0x00016c00016f7983 */ /* 0x000ea20000300800 */
[----:B------:R-:W-:Y:S01]  /*5850*/  SHF.L.U32 R119, R119, 0x10, RZ ;  /* 0x0000001077777819 */ /* 0x000fe200000006ff */
[----:B------:R-:W-:Y:S01]  /*5860*/  FADD.FTZ R109, R109, R76 ;  /* 0x0000004c6d6d7221 */ /* 0x000fe20000010000 */
[----:B------:R-:W-:Y:S01]  /*5870*/  FFMA.FTZ R106, R72, R106, RZ ;  /* 0x0000006a486a7223 */ /* 0x000fe200000100ff */
[----:B------:R-:W3:Y:S02]  /*5880*/  LDL.LU R76, [R1+0x160] ;  /* 0x00016000014c7983 */ /* 0x000ee40000300800 */
[----:B------:R-:W-:Y:S01]  /*5890*/  FADD.FTZ R119, R119, -UR28 ;  /* 0x8000001c77777e21 */ /* 0x000fe20008010000 */
[----:B------:R-:W-:-:S03]  /*58a0*/  FADD.FTZ R72, RZ, R72 ;  /* 0x00000048ff487221 */ /* 0x000fc60000010000 */
[----:B------:R-:W-:Y:S01]  /*58b0*/  FMUL.FTZ R119, R119, UR16 ;  /* 0x0000001077777c20 */ /* 0x000fe20008410000 */
[----:B--2---:R-:W-:-:S05]  /*58c0*/  SHF.L.U32 R111, R111, 0x10, RZ ;  /* 0x000000106f6f7819 */ /* 0x004fca00000006ff */
[C---:B------:R-:W-:Y:S01]  /*58d0*/  FADD.FTZ R72, R111.reuse, R72 ;  /* 0x000000486f487221 */ /* 0x040fe20000010000 */
[----:B------:R-:W-:Y:S01]  /*58e0*/  FFMA.FTZ R106, R111, R119, R106 ;  /* 0x000000776f6a7223 */ /* 0x000fe2000001006a */
[----:B------:R-:W-:-:S04]  /*58f0*/  FMUL.FTZ R111, R99, R111 ;  /* 0x0000006f636f7220 */ /* 0x000fc80000410000 */
[----:B------:R-:W-:Y:S02]  /*5900*/  FFMA.FTZ R115, R119, R111, R115 ;  /* 0x0000006f77737223 */ /* 0x000fe40000010073 */
[----:B------:R-:W2:Y:S01]  /*5910*/  LDL.LU R119, [R1+0x170] ;  /* 0x0001700001777983 */ /* 0x000ea20000300800 */
[----:B---3--:R-:W-:Y:S01]  /*5920*/  SHF.L.U32 R76, R76, 0x10, RZ ;  /* 0x000000104c4c7819 */ /* 0x008fe200000006ff */
[----:B------:R-:W-:Y:S01]  /*5930*/  FADD.FTZ R109, R111, R109 ;  /* 0x0000006d6f6d7221 */ /* 0x000fe20000010000 */
[----:B------:R-:W-:-:S03]  /*5940*/  SHF.L.U32 R111, R123, 0x10, RZ ;  /* 0x000000107b6f7819 */ /* 0x000fc600000006ff */
[----:B------:R-:W-:-:S04]  /*5950*/  FADD.FTZ R123, R76, -UR28 ;  /* 0x8000001c4c7b7e21 */ /* 0x000fc80008010000 */
[----:B------:R-:W-:Y:S01]  /*5960*/  FMUL.FTZ R123, R123, UR16 ;  /* 0x000000107b7b7c20 */ /* 0x000fe20008410000 */
[----:B------:R-:W-:-:S03]  /*5970*/  FADD.FTZ R6, R6, R111 ;  /* 0x0000006f06067221 */ /* 0x000fc60000010000 */
[----:B------:R-:W-:Y:S01]  /*5980*/  FFMA.FTZ R32, R111, R123, R32 ;  /* 0x0000007b6f207223 */ /* 0x000fe20000010020 */
[----:B--2---:R-:W-:Y:S01]  /*5990*/  SHF.L.U32 R76, R119, 0x10, RZ ;  /* 0x00000010774c7819 */ /* 0x004fe200000006ff */
[----:B------:R-:W-:Y:S02]  /*59a0*/  FMUL.FTZ R119, R33, R111 ;  /* 0x0000006f21777220 */ /* 0x000fe40000410000 */
[----:B------:R-:W2:Y:S02]  /*59b0*/  LDL.LU R111, [R1+0x17c] ;  /* 0x00017c00016f7983 */ /* 0x000ea40000300800 */
[----:B------:R-:W-:Y:S01]  /*59c0*/  FADD.FTZ R76, R76, -UR28 ;  /* 0x8000001c4c4c7e21 */ /* 0x000fe20008010000 */
[----:B------:R-:W-:Y:S02]  /*59d0*/  FFMA.FTZ R115, R123, R119, R115 ;  /* 0x000000777b737223 */ /* 0x000fe40000010073 */
[----:B------:R-:W3:Y:S01]  /*59e0*/  LDL.LU R123, [R1+0x178] ;  /* 0x00017800017b7983 */ /* 0x000ee20000300800 */
[----:B------:R-:W-:Y:S01]  /*59f0*/  FMUL.FTZ R76, R76, UR16 ;  /* 0x000000104c4c7c20 */ /* 0x000fe20008410000 */
[----:B------:R-:W-:-:S02]  /*5a00*/  FADD.FTZ R109, R109, R119 ;  /* 0x000000776d6d7221 */ /* 0x000fc40000010000 */
[----:B------:R-:W4:Y:S01]  /*5a10*/  LDL.LU R119, [R1+0x180] ;  /* 0x0001800001777983 */ /* 0x000f220000300800 */
[----:B--2---:R-:W-:-:S05]  /*5a20*/  SHF.L.U32 R111, R111, 0x10, RZ ;  /* 0x000000106f6f7819 */ /* 0x004fca00000006ff */
[----:B------:R-:W-:Y:S01]  /*5a30*/  FADD.FTZ R72, R72, R111 ;  /* 0x0000006f48487221 */ /* 0x000fe20000010000 */
[----:B------:R-:W-:Y:S01]  /*5a40*/  FFMA.FTZ R106, R111, R76, R106 ;  /* 0x0000004c6f6a7223 */ /* 0x000fe2000001006a */
[----:B------:R-:W-:-:S04]  /*5a50*/  FMUL.FTZ R111, R99, R111 ;  /* 0x0000006f636f7220 */ /* 0x000fc80000410000 */
[----:B------:R-:W-:Y:S02]  /*5a60*/  FFMA.FTZ R115, R76, R111, R115 ;  /* 0x0000006f4c737223 */ /* 0x000fe40000010073 */
[----:B------:R-:W2:Y:S01]  /*5a70*/  LDL.LU R76, [R1+0x184] ;  /* 0x00018400014c7983 */ /* 0x000ea20000300800 */
[----:B------:R-:W-:-:S03]  /*5a80*/  FADD.FTZ R109, R111, R109 ;  /* 0x0000006d6f6d7221 */ /* 0x000fc60000010000 */
[----:B------:R-:W2:Y:S01]  /*5a90*/  LDL.LU R111, [R1+0x18c] ;  /* 0x00018c00016f7983 */ /* 0x000ea20000300800 */
[----:B---3--:R-:W-:Y:S02]  /*5aa0*/  SHF.L.U32 R123, R123, 0x10, RZ ;  /* 0x000000107b7b7819 */ /* 0x008fe400000006ff */
[----:B----4-:R-:W-:-:S03]  /*5ab0*/  SHF.L.U32 R119, R119, 0x10, RZ ;  /* 0x0000001077777819 */ /* 0x010fc600000006ff */
[----:B------:R-:W-:-:S04]  /*5ac0*/  FADD.FTZ R123, R123, -UR28 ;  /* 0x8000001c7b7b7e21 */ /* 0x000fc80008010000 */
[----:B------:R-:W-:Y:S01]  /*5ad0*/  FMUL.FTZ R123, R123, UR16 ;  /* 0x000000107b7b7c20 */ /* 0x000fe20008410000 */
[----:B------:R-:W-:-:S04]  /*5ae0*/  FADD.FTZ R119, R119, -UR28 ;  /* 0x8000001c77777e21 */ /* 0x000fc80008010000 */
[----:B------:R-:W-:Y:S01]  /*5af0*/  FMUL.FTZ R119, R119, UR16 ;  /* 0x0000001077777c20 */ /* 0x000fe20008410000 */
[----:B--2---:R-:W-:-:S05]  /*5b00*/  SHF.L.U32 R76, R76, 0x10, RZ ;  /* 0x000000104c4c7819 */ /* 0x004fca00000006ff */
[----:B------:R-:W-:Y:S01]  /*5b10*/  FADD.FTZ R6, R6, R76 ;  /* 0x0000004c06067221 */ /* 0x000fe20000010000 */
[----:B------:R-:W-:Y:S01]  /*5b20*/  FFMA.FTZ R32, R76, R123, R32 ;  /* 0x0000007b4c207223 */ /* 0x000fe20000010020 */
[----:B------:R-:W-:Y:S01]  /*5b30*/  FMUL.FTZ R76, R33, R76 ;  /* 0x0000004c214c7220 */ /* 0x000fe20000410000 */
[----:B------:R-:W-:-:S03]  /*5b40*/  SHF.L.U32 R111, R111, 0x10, RZ ;  /* 0x000000106f6f7819 */ /* 0x000fc600000006ff */
[----:B------:R-:W-:Y:S01]  /*5b50*/  FFMA.FTZ R115, R123, R76, R115 ;  /* 0x0000004c7b737223 */ /* 0x000fe20000010073 */
[----:B------:R-:W-:Y:S01]  /*5b60*/  FADD.FTZ R109, R109, R76 ;  /* 0x0000004c6d6d7221 */ /* 0x000fe20000010000 */
[----:B------:R-:W-:Y:S01]  /*5b70*/  FADD.FTZ R72, R72, R111 ;  /* 0x0000006f48487221 */ /* 0x000fe20000010000 */
[----:B------:R-:W2:Y:S01]  /*5b80*/  LDL.LU R76, [R1+0x188] ;  /* 0x00018800014c7983 */ /* 0x000ea20000300800 */
[----:B------:R-:W-:Y:S01]  /*5b90*/  FFMA.FTZ R106, R111, R119, R106 ;  /* 0x000000776f6a7223 */ /* 0x000fe2000001006a */
[----:B------:R-:W-:Y:S02]  /*5ba0*/  FMUL.FTZ R111, R99, R111 ;  /* 0x0000006f636f7220 */ /* 0x000fe40000410000 */
[----:B------:R-:W3:Y:S02]  /*5bb0*/  LDL.LU R123, [R1+0x198] ;  /* 0x00019800017b7983 */ /* 0x000ee40000300800 */
[----:B------:R-:W-:Y:S01]  /*5bc0*/  FFMA.FTZ R115, R119, R111, R115 ;  /* 0x0000006f77737223 */ /* 0x000fe20000010073 */
[----:B------:R-:W-:Y:S01]  /*5bd0*/  FADD.FTZ R109, R111, R109 ;  /* 0x0000006d6f6d7221 */ /* 0x000fe20000010000 */
[----:B------:R-:W4:Y:S04]  /*5be0*/  LDL.LU R119, [R1+0x190] ;  /* 0x0001900001777983 */ /* 0x000f280000300800 */
[----:B------:R-:W3:Y:S01]  /*5bf0*/  LDL.LU R111, [R1+0x194] ;  /* 0x00019400016f7983 */ /* 0x000ee20000300800 */
[----:B--2---:R-:W-:-:S05]  /*5c00*/  SHF.L.U32 R76, R76, 0x10, RZ ;  /* 0x000000104c4c7819 */ /* 0x004fca00000006ff */
[----:B------:R-:W-:-:S04]  /*5c10*/  FADD.FTZ R76, R76, -UR28 ;  /* 0x8000001c4c4c7e21 */ /* 0x000fc80008010000 */
[----:B------:R-:W-:Y:S01]  /*5c20*/  FMUL.FTZ R76, R76, UR16 ;  /* 0x000000104c4c7c20 */ /* 0x000fe20008410000 */
[----:B---3--:R-:W-:-:S05]  /*5c30*/  SHF.L.U32 R111, R111, 0x10, RZ ;  /* 0x000000106f6f7819 */ /* 0x008fca00000006ff */
[----:B------:R-:W-:Y:S01]  /*5c40*/  FADD.FTZ R6, R6, R111 ;  /* 0x0000006f06067221 */ /* 0x000fe20000010000 */
[----:B------:R-:W-:Y:S01]  /*5c50*/  FFMA.FTZ R32, R111, R76, R32 ;  /* 0x0000004c6f207223 */ /* 0x000fe20000010020 */
[----:B------:R-:W-:-:S04]  /*5c60*/  FMUL.FTZ R111, R33, R111 ;  /* 0x0000006f216f7220 */ /* 0x000fc80000410000 */
[----:B------:R-:W-:Y:S01]  /*5c70*/  FADD.FTZ R109, R109, R111 ;  /* 0x0000006f6d6d7221 */ /* 0x000fe20000010000 */
[----:B------:R-:W-:Y:S02]  /*5c80*/  FFMA.FTZ R115, R76, R111, R115 ;  /* 0x0000006f4c737223 */ /* 0x000fe40000010073 */
[----:B------:R-:W2:Y:S01]  /*5c90*/  LDL.LU R111, [R1+0x19c] ;  /* 0x00019c00016f7983 */ /* 0x000ea20000300800 */
[----:B----4-:R-:W-:Y:S02]  /*5ca0*/  SHF.L.U32 R119, R119, 0x10, RZ ;  /* 0x0000001077777819 */ /* 0x010fe400000006ff */
[----:B------:R-:W-:-:S03]  /*5cb0*/  SHF.L.U32 R123, R123, 0x10, RZ ;  /* 0x000000107b7b7819 */ /* 0x000fc600000006ff */
[----:B------:R-:W-:-:S04]  /*5cc0*/  FADD.FTZ R119, R119, -UR28 ;  /* 0x8000001c77777e21 */ /* 0x000fc80008010000 */
[----:B------:R-:W-:Y:S01]  /*5cd0*/  FMUL.FTZ R119, R119, UR16 ;  /* 0x0000001077777c20 */ /* 0x000fe20008410000 */
[----:B------:R-:W-:-:S03]  /*5ce0*/  FADD.FTZ R72, R72, R123 ;  /* 0x0000007b48487221 */ /* 0x000fc60000010000 */
[----:B------:R-:W-:Y:S01]  /*5cf0*/  FFMA.FTZ R106, R123, R119, R106 ;  /* 0x000000777b6a7223 */ /* 0x000fe2000001006a */
[----:B------:R-:W-:-:S04]  /*5d00*/  FMUL.FTZ R123, R99, R123 ;  /* 0x0000007b637b7220 */ /* 0x000fc80000410000 */
[----:B------:R-:W-:Y:S01]  /*5d10*/  FADD.FTZ R109, R123, R109 ;  /* 0x0000006d7b6d7221 */ /* 0x000fe20000010000 */
[----:B------:R-:W-:Y:S02]  /*5d20*/  FFMA.FTZ R115, R119, R123, R115 ;  /* 0x0000007b77737223 */ /* 0x000fe40000010073 */
[----:B------:R-:W3:Y:S01]  /*5d30*/  LDL.LU R123, [R1+0x118] ;  /* 0x00011800017b7983 */ /* 0x000ee20000300800 */
[----:B------:R-:W-:Y:S02]  /*5d40*/  SHF.L.U32 R101, R101, 0x10, RZ ;  /* 0x0000001065657819 */ /* 0x000fe400000006ff */
[----:B------:R-:W-:-:S03]  /*5d50*/  SHF.L.U32 R125, R125, 0x10, RZ ;  /* 0x000000107d7d7819 */ /* 0x000fc600000006ff */
[----:B------:R-:W-:Y:S01]  /*5d60*/  FADD.FTZ R101, R101, -UR28 ;  /* 0x8000001c65657e21 */ /* 0x000fe20008010000 */
[----:B------:R-:W-:-:S03]  /*5d70*/  SHF.L.U32 R124, R124, 0x10, RZ ;  /* 0x000000107c7c7819 */ /* 0x000fc600000006ff */
[----:B------:R-:W-:Y:S01]  /*5d80*/  FMUL.FTZ R76, R101, UR16 ;  /* 0x00000010654c7c20 */ /* 0x000fe20008410000 */
[----:B------:R-:W-:Y:S01]  /*5d90*/  FMUL.FTZ R101, R33, R125 ;  /* 0x0000007d21657220 */ /* 0x000fe20000410000 */
[----:B------:R-:W-:Y:S02]  /*5da0*/  SHF.L.U32 R102, R102, 0x10, RZ ;  /* 0x0000001066667819 */ /* 0x000fe400000006ff */
[----:B------:R-:W-:Y:S01]  /*5db0*/  FFMA.FTZ R32, R125, R76, R32 ;  /* 0x0000004c7d207223 */ /* 0x000fe20000010020 */
[----:B------:R-:W-:Y:S01]  /*5dc0*/  FADD.FTZ R109, R109, R101 ;  /* 0x000000656d6d7221 */ /* 0x000fe20000010000 */
[----:B------:R-:W-:Y:S01]  /*5dd0*/  FFMA.FTZ R115, R76, R101, R115 ;  /* 0x000000654c737223 */ /* 0x000fe20000010073 */
[----:B------:R-:W-:Y:S01]  /*5de0*/  FADD.FTZ R76, R124, -UR28 ;  /* 0x8000001c7c4c7e21 */ /* 0x000fe20008010000 */
[----:B------:R-:W-:Y:S01]  /*5df0*/  FADD.FTZ R102, R102, -UR28 ;  /* 0x8000001c66667e21 */ /* 0x000fe20008010000 */
[----:B------:R-:W-:Y:S02]  /*5e00*/  SHF.L.U32 R119, R104, 0x10, RZ ;  /* 0x0000001068777819 */ /* 0x000fe400000006ff */
[----:B------:R-:W-:Y:S01]  /*5e10*/  SHF.L.U32 R103, R103, 0x10, RZ ;  /* 0x0000001067677819 */ /* 0x000fe200000006ff */
[----:B------:R-:W-:Y:S01]  /*5e20*/  FMUL.FTZ R76, R76, UR16 ;  /* 0x000000104c4c7c20 */ /* 0x000fe20008410000 */
[----:B------:R-:W-:-:S03]  /*5e30*/  SHF.L.U32 R105, R105, 0x10, RZ ;  /* 0x0000001069697819 */ /* 0x000fc600000006ff */
[----:B------:R-:W-:Y:S01]  /*5e40*/  FADD.FTZ R103, R103, -UR28 ;  /* 0x8000001c67677e21 */ /* 0x000fe20008010000 */
[----:B------:R-:W-:Y:S01]  /*5e50*/  SHF.L.U32 R95, R95, 0x10, RZ ;  /* 0x000000105f5f7819 */ /* 0x000fe200000006ff */
[----:B------:R-:W-:Y:S02]  /*5e60*/  FADD.FTZ R6, R6, R125 ;  /* 0x0000007d06067221 */ /* 0x000fe40000010000 */
[----:B------:R-:W-:Y:S02]  /*5e70*/  FMUL.FTZ R103, R103, UR16 ;  /* 0x0000001067677c20 */ /* 0x000fe40008410000 */
[----:B------:R-:W-:Y:S01]  /*5e80*/  FADD.FTZ R6, R6, R119 ;  /* 0x0000007706067221 */ /* 0x000fe20000010000 */
[----:B------:R-:W-:Y:S01]  /*5e90*/  FADD.FTZ R95, R95, -UR28 ;  /* 0x8000001c5f5f7e21 */ /* 0x000fe20008010000 */
[----:B------:R-:W-:-:S03]  /*5ea0*/  SHF.L.U32 R97, R97, 0x10, RZ ;  /* 0x0000001061617819 */ /* 0x000fc600000006ff */
[----:B------:R-:W-:Y:S01]  /*5eb0*/  FMUL.FTZ R95, R95, UR16 ;  /* 0x000000105f5f7c20 */ /* 0x000fe20008410000 */
[----:B------:R-:W-:Y:S02]  /*5ec0*/  SHF.L.U32 R91, R91, 0x10, RZ ;  /* 0x000000105b5b7819 */ /* 0x000fe400000006ff */
[----:B------:R-:W-:-:S03]  /*5ed0*/  SHF.L.U32 R86, R86, 0x10, RZ ;  /* 0x0000001056567819 */ /* 0x000fc600000006ff */
[----:B------:R-:W-:Y:S01]  /*5ee0*/  FADD.FTZ R91, R91, -UR28 ;  /* 0x8000001c5b5b7e21 */ /* 0x000fe20008010000 */
[----:B------:R-:W-:Y:S01]  /*5ef0*/  SHF.L.U32 R93, R93, 0x10, RZ ;  /* 0x000000105d5d7819 */ /* 0x000fe200000006ff */
[----:B------:R-:W-:Y:S02]  /*5f00*/  FADD.FTZ R86, R86, -UR28 ;  /* 0x8000001c56567e21 */ /* 0x000fe40008010000 */
[----:B------:R-:W-:Y:S01]  /*5f10*/  FMUL.FTZ R91, R91, UR16 ;  /* 0x000000105b5b7c20 */ /* 0x000fe20008410000 */
[----:B------:R-:W-:Y:S02]  /*5f20*/  SHF.L.U32 R87, R87, 0x10, RZ ;  /* 0x0000001057577819 */ /* 0x000fe400000006ff */
[----:B------:R-:W-:-:S03]  /*5f30*/  SHF.L.U32 R89, R89, 0x10, RZ ;  /* 0x0000001059597819 */ /* 0x000fc600000006ff */
[----:B------:R-:W-:Y:S01]  /*5f40*/  FADD.FTZ R87, R87, -UR28 ;  /* 0x8000001c57577e21 */ /* 0x000fe20008010000 */
[----:B------:R-:W-:Y:S02]  /*5f50*/  SHF.L.U32 R82, R82, 0x10, RZ ;  /* 0x0000001052527819 */ /* 0x000fe400000006ff */
[----:B------:R-:W-:Y:S01]  /*5f60*/  SHF.L.U32 R83, R83, 0x10, RZ ;  /* 0x0000001053537819 */ /* 0x000fe200000006ff */
[----:B------:R-:W-:Y:S02]  /*5f70*/  FMUL.FTZ R87, R87, UR16 ;  /* 0x0000001057577c20 */ /* 0x000fe40008410000 */
[----:B------:R-:W-:Y:S02]  /*5f80*/  FADD.FTZ R82, R82, -UR28 ;  /* 0x8000001c52527e21 */ /* 0x000fe40008010000 */
[----:B------:R-:W-:Y:S01]  /*5f90*/  FADD.FTZ R83, R83, -UR28 ;  /* 0x8000001c53537e21 */ /* 0x000fe20008010000 */
[----:B------:R-:W-:-:S03]  /*5fa0*/  SHF.L.U32 R85, R85, 0x10, RZ ;  /* 0x0000001055557819 */ /* 0x000fc600000006ff */
        /* <DEDUP_REMOVED lines=8> */
[----:B------:R-:W-:-:S04]  /*6030*/  FADD.FTZ R37, R37, -UR28 ;  /* 0x8000001c25257e21 */ /* 0x000fc80008010000 */
[----:B------:R-:W-:Y:S01]  /*6040*/  FMUL.FTZ R37, R37, UR16 ;  /* 0x0000001025257c20 */ /* 0x000fe20008410000 */
[----:B------:R-:W-:Y:S02]  /*6050*/  SHF.L.U32 R45, R45, 0x10, RZ ;  /* 0x000000102d2d7819 */ /* 0x000fe400000006ff */
[----:B------:R-:W-:Y:S02]  /*6060*/  SHF.L.U32 R49, R49, 0x10, RZ ;  /* 0x0000001031317819 */ /* 0x000fe400000006ff */
[----:B------:R-:W-:Y:S01]  /*6070*/  SHF.L.U32 R50, R50, 0x10, RZ ;  /* 0x0000001032327819 */ /* 0x000fe200000006ff */
[----:B------:R-:W-:Y:S01]  /*6080*/  FADD.FTZ R45, R45, -UR28 ;  /* 0x8000001c2d2d7e21 */ /* 0x000fe20008010000 */
[----:B------:R-:W-:Y:S01]  /*6090*/  SHF.L.U32 R47, R47, 0x10, RZ ;  /* 0x000000102f2f7819 */ /* 0x000fe200000006ff */
[----:B------:R-:W-:Y:S01]  /*60a0*/  FADD.FTZ R49, R49, -UR28 ;  /* 0x8000001c31317e21 */ /* 0x000fe20008010000 */
[----:B------:R-:W-:Y:S01]  /*60b0*/  SHF.L.U32 R51, R51, 0x10, RZ ;  /* 0x0000001033337819 */ /* 0x000fe200000006ff */
[----:B------:R-:W-:Y:S01]  /*60c0*/  FMUL.FTZ R45, R45, UR16 ;  /* 0x000000102d2d7c20 */ /* 0x000fe20008410000 */
[----:B------:R-:W-:Y:S01]  /*60d0*/  FADD.FTZ R50, R50, -UR28 ;  /* 0x8000001c32327e21 */ /* 0x000fe20008010000 */
[----:B------:R-:W-:Y:S01]  /*60e0*/  FMUL.FTZ R49, R49, UR16 ;  /* 0x0000001031317c20 */ /* 0x000fe20008410000 */
[----:B------:R-:W-:-:S02]  /*60f0*/  SHF.L.U32 R53, R53, 0x10, RZ ;  /* 0x0000001035357819 */ /* 0x000fc400000006ff */
[----:B------:R-:W-:Y:S01]  /*6100*/  FMUL.FTZ R50, R50, UR16 ;  /* 0x0000001032327c20 */ /* 0x000fe20008410000 */
[----:B------:R-:W-:Y:S02]  /*6110*/  SHF.L.U32 R54, R54, 0x10, RZ ;  /* 0x0000001036367819 */ /* 0x000fe400000006ff */
[----:B------:R-:W-:Y:S01]  /*6120*/  FADD.FTZ R53, R53, -UR28 ;  /* 0x8000001c35357e21 */ /* 0x000fe20008010000 */
[----:B------:R-:W-:Y:S02]  /*6130*/  SHF.L.U32 R55, R55, 0x10, RZ ;  /* 0x0000001037377819 */ /* 0x000fe400000006ff */
[----:B------:R-:W-:Y:S01]  /*6140*/  FADD.FTZ R54, R54, -UR28 ;  /* 0x8000001c36367e21 */ /* 0x000fe20008010000 */
[----:B------:R-:W-:-:S03]  /*6150*/  SHF.L.U32 R8, R8, 0x10, RZ ;  /* 0x0000001008087819 */ /* 0x000fc600000006ff */
        /* <DEDUP_REMOVED lines=10> */
[----:B------:R-:W-:Y:S01]  /*6200*/  SHF.L.U32 R12, R12, 0x10, RZ ;  /* 0x000000100c0c7819 */ /* 0x000fe200000006ff */
[----:B------:R-:W-:Y:S01]  /*6210*/  FADD.FTZ R61, R61, -UR28 ;  /* 0x8000001c3d3d7e21 */ /* 0x000fe20008010000 */
[----:B------:R-:W-:-:S02]  /*6220*/  SHF.L.U32 R63, R63, 0x10, RZ ;  /* 0x000000103f3f7819 */ /* 0x000fc400000006ff */
[----:B------:R-:W-:Y:S01]  /*6230*/  SHF.L.U32 R65, R65, 0x10, RZ ;  /* 0x0000001041417819 */ /* 0x000fe200000006ff */
[----:B------:R-:W-:Y:S01]  /*6240*/  FADD.FTZ R12, R12, -UR28 ;  /* 0x8000001c0c0c7e21 */ /* 0x000fe20008010000 */
[----:B------:R-:W-:Y:S01]  /*6250*/  FMUL.FTZ R61, R61, UR16 ;  /* 0x000000103d3d7c20 */ /* 0x000fe20008410000 */
[----:B------:R-:W-:Y:S02]  /*6260*/  SHF.L.U32 R14, R14, 0x10, RZ ;  /* 0x000000100e0e7819 */ /* 0x000fe400000006ff */
[----:B------:R-:W-:Y:S01]  /*6270*/  SHF.L.U32 R67, R67, 0x10, RZ ;  /* 0x0000001043437819 */ /* 0x000fe200000006ff */
[----:B------:R-:W-:Y:S01]  /*6280*/  FADD.FTZ R65, R65, -UR28 ;  /* 0x8000001c41417e21 */ /* 0x000fe20008010000 */
[----:B--2---:R-:W-:Y:S01]  /*6290*/  SHF.L.U32 R101, R111, 0x10, RZ ;  /* 0x000000106f657819 */ /* 0x004fe200000006ff */
[----:B------:R-:W-:-:S04]  /*62a0*/  FMUL.FTZ R111, R102, UR16 ;  /* 0x00000010666f7c20 */ /* 0x000fc80008410000 */
[----:B------:R-:W-:Y:S01]  /*62b0*/  FMUL.FTZ R104, R99, R101 ;  /* 0x0000006563687220 */ /* 0x000fe20000410000 */
        /* <DEDUP_REMOVED lines=8> */
[----:B------:R-:W-:Y:S02]  /*6340*/  FFMA.FTZ R104, R111, R102, R104 ;  /* 0x000000666f687223 */ /* 0x000fe40000010068 */
[----:B------:R-:W-:Y:S01]  /*6350*/  FADD.FTZ R102, R101, -UR28 ;  /* 0x8000001c65667e21 */ /* 0x000fe20008010000 */
[----:B------:R-:W-:Y:S01]  /*6360*/  FADD.FTZ R76, R94, R76 ;  /* 0x0000004c5e4c7221 */ /* 0x000fe20000010000 */
[----:B------:R-:W-:Y:S01]  /*6370*/  FFMA.FTZ R106, R105, R103, R106 ;  /* 0x00000067696a7223 */ /* 0x000fe2000001006a */
[----:B------:R-:W-:Y:S01]  /*6380*/  FFMA.FTZ R94, R103, R94, R104 ;  /* 0x0000005e675e7223 */ /* 0x000fe20000010068 */
[----:B------:R-:W-:Y:S01]  /*6390*/  SHF.L.U32 R101, R96, 0x10, RZ ;  /* 0x0000001060657819 */ /* 0x000fe200000006ff */
[----:B------:R-:W-:Y:S01]  /*63a0*/  FFMA.FTZ R32, R119, R111, R32 ;  /* 0x0000006f77207223 */ /* 0x000fe20000010020 */
[----:B------:R-:W-:Y:S01]  /*63b0*/  FMUL.FTZ R103, R102, UR16 ;  /* 0x0000001066677c20 */ /* 0x000fe20008410000 */
[----:B------:R-:W-:-:S02]  /*63c0*/  FADD.FTZ R72, R72, R105 ;  /* 0x0000006948487221 */ /* 0x000fc40000010000 */
[----:B------:R-:W-:Y:S01]  /*63d0*/  FADD.FTZ R6, R6, R101 ;  /* 0x0000006506067221 */ /* 0x000fe20000010000 */
[----:B------:R-:W-:Y:S01]  /*63e0*/  FFMA.FTZ R32, R101, R103, R32 ;  /* 0x0000006765207223 */ /* 0x000fe20000010020 */
[----:B------:R-:W-:Y:S01]  /*63f0*/  FMUL.FTZ R101, R33, R101 ;  /* 0x0000006521657220 */ /* 0x000fe20000410000 */
[----:B------:R-:W-:Y:S01]  /*6400*/  SHF.L.U32 R96, R90, 0x10, RZ ;  /* 0x000000105a607819 */ /* 0x000fe200000006ff */
        /* <DEDUP_REMOVED lines=11> */
[----:B------:R-:W-:Y:S02]  /*64c0*/  FADD.FTZ R6, R6, R101 ;  /* 0x0000006506067221 */ /* 0x000fe40000010000 */
[----:B------:R-:W-:Y:S01]  /*64d0*/  FFMA.FTZ R32, R101, R95, R32 ;  /* 0x0000005f65207223 */ /* 0x000fe20000010020 */
[----:B------:R-:W-:Y:S01]  /*64e0*/  FFMA.FTZ R94, R95, R97, R94 ;  /* 0x000000615f5e7223 */ /* 0x000fe2000001005e */
[----:B------:R-:W-:Y:S01]  /*64f0*/  FADD.FTZ R76, R76, R97 ;  /* 0x000000614c4c7221 */ /* 0x000fe20000010000 */
[----:B------:R-:W-:Y:S01]  /*6500*/  SHF.L.U32 R95, R88, 0x10, RZ ;  /* 0x00000010585f7819 */ /* 0x000fe200000006ff */
        /* <DEDUP_REMOVED lines=11> */
[----:B------:R-:W-:Y:S01]  /*65c0*/  FMUL.FTZ R76, R99, R89 ;  /* 0x00000059634c7220 */ /* 0x000fe20000410000 */
[----:B------:R-:W-:Y:S01]  /*65d0*/  FFMA.FTZ R106, R89, R87, R106 ;  /* 0x00000057596a7223 */ /* 0x000fe2000001006a */
[----:B------:R-:W-:Y:S02]  /*65e0*/  FADD.FTZ R72, R72, R89 ;  /* 0x0000005948487221 */ /* 0x000fe40000010000 */
[----:B------:R-:W-:Y:S01]  /*65f0*/  FFMA.FTZ R94, R87, R76, R94 ;  /* 0x0000004c575e7223 */ /* 0x000fe2000001005e */
[----:B------:R-:W-:Y:S01]  /*6600*/  SHF.L.U32 R87, R84, 0x10, RZ ;  /* 0x0000001054577819 */ /* 0x000fe200000006ff */
[----:B------:R-:W-:Y:S01]  /*6610*/  FMUL.FTZ R89, R82, UR16 ;  /* 0x0000001052597c20 */ /* 0x000fe20008410000 */
[----:B------:R-:W-:Y:S01]  /*6620*/  FADD.FTZ R91, R76, R91 ;  /* 0x0000005b4c5b7221 */ /* 0x000fe20000010000 */
[----:B------:R-:W-:-:S02]  /*6630*/  SHF.L.U32 R84, R78, 0x10, RZ ;  /* 0x000000104e547819 */ /* 0x000fc400000006ff */
[----:B------:R-:W-:Y:S01]  /*6640*/  FMUL.FTZ R82, R33, R87 ;  /* 0x0000005721527220 */ /* 0x000fe20000410000 */
[----:B------:R-:W-:Y:S01]  /*6650*/  FFMA.FTZ R78, R87, R89, R32 ;  /* 0x00000059574e7223 */ /* 0x000fe20000010020 */
[----:B------:R-:W-:Y:S01]  /*6660*/  FADD.FTZ R76, R6, R87 ;  /* 0x00000057064c7221 */ /* 0x000fe20000010000 */
        /* <DEDUP_REMOVED lines=16> */
[----:B------:R-:W-:Y:S01]  /*6770*/  FFMA.FTZ R78, R85, R83, R78 ;  /* 0x00000053554e7223 */ /* 0x000fe2000001004e */
[----:B------:R-:W-:Y:S01]  /*6780*/  FADD.FTZ R76, R76, R85 ;  /* 0x000000554c4c7221 */ /* 0x000fe20000010000 */
[----:B------:R-:W-:Y:S01]  /*6790*/  FMUL.FTZ R83, R72, UR16 ;  /* 0x0000001048537c20 */ /* 0x000fe20008410000 */
[----:B------:R-:W-:Y:S01]  /*67a0*/  FMUL.FTZ R72, R33, R17 ;  /* 0x0000001121487220 */ /* 0x000fe20000410000 */
[----:B------:R-:W-:Y:S01]  /*67b0*/  FADD.FTZ R91, R42, R91 ;  /* 0x0000005b2a5b7221 */ /* 0x000fe20000010000 */
[----:B------:R-:W-:Y:S01]  /*67c0*/  FFMA.FTZ R94, R79, R42, R94 ;  /* 0x0000002a4f5e7223 */ /* 0x000fe2000001005e */
[----:B------:R-:W-:Y:S01]  /*67d0*/  FADD.FTZ R76, R76, R17 ;  /* 0x000000114c4c7221 */ /* 0x000fe20000010000 */
[----:B------:R-:W-:Y:S01]  /*67e0*/  FFMA.FTZ R78, R17, R83, R78 ;  /* 0x00000053114e7223 */ /* 0x000fe2000001004e */
[----:B------:R-:W-:Y:S01]  /*67f0*/  SHF.L.U32 R17, R2, 0x10, RZ ;  /* 0x0000001002117819 */ /* 0x000fe200000006ff */
[----:B------:R-:W-:Y:S01]  /*6800*/  FADD.FTZ R91, R91, R72 ;  /* 0x000000485b5b7221 */ /* 0x000fe20000010000 */
[----:B------:R-:W-:Y:S01]  /*6810*/  FFMA.FTZ R94, R83, R72, R94 ;  /* 0x00000048535e7223 */ /* 0x000fe2000001005e */
[----:B------:R-:W-:Y:S01]  /*6820*/  FMUL.FTZ R2, R99, R43 ;  /* 0x0000002b63027220 */ /* 0x000fe20000410000 */
[----:B------:R-:W-:-:S03]  /*6830*/  FFMA.FTZ R6, R81, R79, R6 ;  /* 0x0000004f51067223 */ /* 0x000fc60000010006 */
[----:B------:R-:W-:Y:S01]  /*6840*/  FADD.FTZ R91, R2, R91 ;  /* 0x0000005b025b7221 */ /* 0x000fe20000010000 */
[----:B------:R-:W-:Y:S01]  /*6850*/  FFMA.FTZ R94, R37, R2, R94 ;  /* 0x00000002255e7223 */ /* 0x000fe2000001005e */
[----:B------:R-:W-:Y:S01]  /*6860*/  FADD.FTZ R2, R17, -UR28 ;  /* 0x8000001c11027e21 */ /* 0x000fe20008010000 */
[----:B------:R-:W-:Y:S01]  /*6870*/  SHF.L.U32 R17, R46, 0x10, RZ ;  /* 0x000000102e117819 */ /* 0x000fe200000006ff */
[----:B------:R-:W-:Y:S01]  /*6880*/  FFMA.FTZ R6, R43, R37, R6 ;  /* 0x000000252b067223 */ /* 0x000fe20000010006 */
[----:B------:R-:W-:Y:S01]  /*6890*/  FADD.FTZ R32, R32, R81 ;  /* 0x0000005120207221 */ /* 0x000fe20000010000 */
[----:B------:R-:W-:Y:S02]  /*68a0*/  FMUL.FTZ R37, R2, UR16 ;  /* 0x0000001002257c20 */ /* 0x000fe40008410000 */
[----:B------:R-:W-:Y:S01]  /*68b0*/  FMUL.FTZ R2, R33, R17 ;  /* 0x0000001121027220 */ /* 0x000fe20000410000 */
[----:B------:R-:W-:Y:S01]  /*68c0*/  FADD.FTZ R32, R32, R43 ;  /* 0x0000002b20207221 */ /* 0x000fe20000010000 */
[----:B------:R-:W-:Y:S01]  /*68d0*/  FMUL.FTZ R42, R99, R47 ;  /* 0x0000002f632a7220 */ /* 0x000fe20000410000 */
[----:B------:R-:W-:Y:S01]  /*68e0*/  FADD.FTZ R76, R76, R17 ;  /* 0x000000114c4c7221 */ /* 0x000fe20000010000 */
[----:B------:R-:W-:Y:S01]  /*68f0*/  FADD.FTZ R91, R91, R2 ;  /* 0x000000025b5b7221 */ /* 0x000fe20000010000 */
[----:B------:R-:W-:Y:S01]  /*6900*/  FFMA.FTZ R94, R37, R2, R94 ;  /* 0x00000002255e7223 */ /* 0x000fe2000001005e */
[----:B------:R-:W-:Y:S01]  /*6910*/  FFMA.FTZ R78, R17, R37, R78 ;  /* 0x00000025114e7223 */ /* 0x000fe2000001004e */
[----:B------:R-:W-:Y:S01]  /*6920*/  SHF.L.U32 R17, R98, 0x10, RZ ;  /* 0x0000001062117819 */ /* 0x000fe200000006ff */
[----:B------:R-:W-:Y:S01]  /*6930*/  FADD.FTZ R32, R32, R47 ;  /* 0x0000002f20207221 */ /* 0x000fe20000010000 */
[----:B------:R-:W-:Y:S01]  /*6940*/  FFMA.FTZ R6, R47, R45, R6 ;  /* 0x0000002d2f067223 */ /* 0x000fe20000010006 */
        /* <DEDUP_REMOVED lines=10> */
[----:B------:R-:W-:-:S02]  /*69f0*/  FMUL.FTZ R2, R53, UR16 ;  /* 0x0000001035027c20 */ /* 0x000fc40008410000 */
[----:B------:R-:W-:Y:S01]  /*6a00*/  FADD.FTZ R42, R17, R42 ;  /* 0x0000002a112a7221 */ /* 0x000fe20000010000 */
[----:B------:R-:W-:Y:S01]  /*6a10*/  FFMA.FTZ R49, R50, R17, R49 ;  /* 0x0000001132317223 */ /* 0x000fe20000010031 */
[----:B------:R-:W-:Y:S01]  /*6a20*/  SHF.L.U32 R17, R108, 0x10, RZ ;  /* 0x000000106c117819 */ /* 0x000fe200000006ff */
[----:B------:R-:W-:Y:S01]  /*6a30*/  FADD.FTZ R76, R76, R55 ;  /* 0x000000374c4c7221 */ /* 0x000fe20000010000 */
[----:B------:R-:W-:Y:S01]  /*6a40*/  FFMA.FTZ R78, R55, R2, R78 ;  /* 0x00000002374e7223 */ /* 0x000fe2000001004e */
[----:B------:R-:W-:Y:S02]  /*6a50*/  FMUL.FTZ R55, R33, R55 ;  /* 0x0000003721377220 */ /* 0x000fe40000410000 */
[----:B------:R-:W-:Y:S01]  /*6a60*/  FMUL.FTZ R37, R99, R17 ;  /* 0x0000001163257220 */ /* 0x000fe20000410000 */
[----:B------:R-:W-:Y:S01]  /*6a70*/  FADD.FTZ R32, R32, R17 ;  /* 0x0000001120207221 */ /* 0x000fe20000010000 */
[----:B------:R-:W-:Y:S01]  /*6a80*/  FFMA.FTZ R6, R17, R54, R6 ;  /* 0x0000003611067223 */ /* 0x000fe20000010006 */
[----:B------:R-:W-:Y:S01]  /*6a90*/  SHF.L.U32 R17, R58, 0x10, RZ ;  /* 0x000000103a117819 */ /* 0x000fe200000006ff */
[----:B------:R-:W-:Y:S01]  /*6aa0*/  FADD.FTZ R42, R42, R55 ;  /* 0x000000372a2a7221 */ /* 0x000fe20000010000 */
[----:B------:R-:W-:-:S03]  /*6ab0*/  FFMA.FTZ R49, R2, R55, R49 ;  /* 0x0000003702317223 */ /* 0x000fc60000010031 */
[----:B------:R-:W-:Y:S01]  /*6ac0*/  FADD.FTZ R76, R76, R17 ;  /* 0x000000114c4c7221 */ /* 0x000fe20000010000 */
[----:B------:R-:W-:Y:S01]  /*6ad0*/  FFMA.FTZ R78, R17, R8, R78 ;  /* 0x00000008114e7223 */ /* 0x000fe2000001004e */
[----:B------:R-:W-:Y:S01]  /*6ae0*/  FADD.FTZ R42, R37, R42 ;  /* 0x0000002a252a7221 */ /* 0x000fe20000010000 */
[----:B------:R-:W-:Y:S01]  /*6af0*/  FFMA.FTZ R49, R54, R37, R49 ;  /* 0x0000002536317223 */ /* 0x000fe20000010031 */
[----:B------:R-:W-:Y:S01]  /*6b00*/  FMUL.FTZ R17, R33, R17 ;  /* 0x0000001121117220 */ /* 0x000fe20000410000 */
[----:B------:R-:W-:-:S03]  /*6b10*/  FMUL.FTZ R2, R99, R59 ;  /* 0x0000003b63027220 */ /* 0x000fc60000410000 */
[----:B------:R-:W-:Y:S01]  /*6b20*/  FADD.FTZ R37, R42, R17 ;  /* 0x000000112a257221 */ /* 0x000fe20000010000 */
[----:B------:R-:W-:Y:S01]  /*6b30*/  FFMA.FTZ R8, R8, R17, R49 ;  /* 0x0000001108087223 */ /* 0x000fe20000010031 */
[----:B------:R-:W-:Y:S01]  /*6b40*/  SHF.L.U32 R17, R62, 0x10, RZ ;  /* 0x000000103e117819 */ /* 0x000fe200000006ff */
[----:B------:R-:W-:Y:S01]  /*6b50*/  FMUL.FTZ R43, R10, UR16 ;  /* 0x000000100a2b7c20 */ /* 0x000fe20008410000 */
[----:B------:R-:W-:Y:S01]  /*6b60*/  FADD.FTZ R37, R2, R37 ;  /* 0x0000002502257221 */ /* 0x000fe20000010000 */
[----:B------:R-:W-:Y:S02]  /*6b70*/  FFMA.FTZ R8, R57, R2, R8 ;  /* 0x0000000239087223 */ /* 0x000fe40000010008 */
[----:B------:R-:W-:Y:S01]  /*6b80*/  FMUL.FTZ R2, R33, R17 ;  /* 0x0000001121027220 */ /* 0x000fe20000410000 */
[----:B------:R-:W-:Y:S01]  /*6b90*/  FADD.FTZ R76, R76, R17 ;  /* 0x000000114c4c7221 */ /* 0x000fe20000010000 */
[----:B------:R-:W-:Y:S01]  /*6ba0*/  FFMA.FTZ R78, R17, R43, R78 ;  /* 0x0000002b114e7223 */ /* 0x000fe2000001004e */
[----:B------:R-:W-:Y:S01]  /*6bb0*/  SHF.L.U32 R17, R66, 0x10, RZ ;  /* 0x0000001042117819 */ /* 0x000fe200000006ff */
[----:B------:R-:W-:Y:S01]  /*6bc0*/  FADD.FTZ R37, R37, R2 ;  /* 0x0000000225257221 */ /* 0x000fe20000010000 */
[----:B------:R-:W-:Y:S01]  /*6bd0*/  FFMA.FTZ R8, R43, R2, R8 ;  /* 0x000000022b087223 */ /* 0x000fe20000010008 */
[----:B------:R-:W-:Y:S01]  /*6be0*/  FMUL.FTZ R2, R99, R63 ;  /* 0x0000003f63027220 */ /* 0x000fe20000410000 */
[----:B------:R-:W-:Y:S01]  /*6bf0*/  FMUL.FTZ R43, R12, UR16 ;  /* 0x000000100c2b7c20 */ /* 0x000fe20008410000 */
[----:B------:R-:W-:-:S02]  /*6c00*/  FMUL.FTZ R10, R33, R17 ;  /* 0x00000011210a7220 */ /* 0x000fc40000410000 */
[----:B------:R-:W-:Y:S01]  /*6c10*/  FADD.FTZ R37, R2, R37 ;  /* 0x0000002502257221 */ /* 0x000fe20000010000 */
[----:B------:R-:W-:Y:S01]  /*6c20*/  FFMA.FTZ R8, R61, R2, R8 ;  /* 0x000000023d087223 */ /* 0x000fe20000010008 */
[----:B------:R-:W-:Y:S01]  /*6c30*/  FADD.FTZ R76, R76, R17 ;  /* 0x000000114c4c7221 */ /* 0x000fe20000010000 */
[----:B------:R-:W-:Y:S01]  /*6c40*/  FFMA.FTZ R78, R17, R43, R78 ;  /* 0x0000002b114e7223 */ /* 0x000fe2000001004e */
[----:B------:R-:W-:Y:S01]  /*6c50*/  FADD.FTZ R14, R14, -UR28 ;  /* 0x8000001c0e0e7e21 */ /* 0x000fe20008010000 */
[----:B------:R-:W-:Y:S01]  /*6c60*/  FADD.FTZ R37, R37, R10 ;  /* 0x0000000a25257221 */ /* 0x000fe20000010000 */
[----:B------:R-:W-:Y:S01]  /*6c70*/  FFMA.FTZ R8, R43, R10, R8 ;  /* 0x0000000a2b087223 */ /* 0x000fe20000010008 */
[----:B------:R-:W-:Y:S01]  /*6c80*/  FMUL.FTZ R65, R65, UR16 ;  /* 0x0000001041417c20 */ /* 0x000fe20008410000 */
[----:B------:R-:W-:Y:S01]  /*6c90*/  FMUL.FTZ R2, R99, R67 ;  /* 0x0000004363027220 */ /* 0x000fe20000410000 */
[----:B------:R-:W-:Y:S02]  /*6ca0*/  SHF.L.U32 R69, R69, 0x10, RZ ;  /* 0x0000001045457819 */ /* 0x000fe400000006ff */
[----:B------:R-:W-:Y:S01]  /*6cb0*/  SHF.L.U32 R17, R70, 0x10, RZ ;  /* 0x0000001046117819 */ /* 0x000fe200000006ff */
[----:B------:R-:W-:Y:S01]  /*6cc0*/  FMUL.FTZ R43, R14, UR16 ;  /* 0x000000100e2b7c20 */ /* 0x000fe20008410000 */
[----:B------:R-:W-:Y:S01]  /*6cd0*/  FADD.FTZ R37, R2, R37 ;  /* 0x0000002502257221 */ /* 0x000fe20000010000 */
[----:B------:R-:W-:Y:S01]  /*6ce0*/  FFMA.FTZ R8, R65, R2, R8 ;  /* 0x0000000241087223 */ /* 0x000fe20000010008 */
[----:B------:R-:W-:Y:S01]  /*6cf0*/  SHF.L.U32 R71, R71, 0x10, RZ ;  /* 0x0000001047477819 */ /* 0x000fe200000006ff */
[----:B------:R-:W-:Y:S01]  /*6d00*/  FADD.FTZ R69, R69, -UR28 ;  /* 0x8000001c45457e21 */ /* 0x000fe20008010000 */
[----:B------:R-:W-:Y:S01]  /*6d10*/  SHF.L.U32 R16, R16, 0x10, RZ ;  /* 0x0000001010107819 */ /* 0x000fe200000006ff */
[----:B------:R-:W-:Y:S01]  /*6d20*/  FMUL.FTZ R2, R33, R17 ;  /* 0x0000001121027220 */ /* 0x000fe20000410000 */
[----:B------:R-:W-:Y:S01]  /*6d30*/  FADD.FTZ R76, R76, R17 ;  /* 0x000000114c4c7221 */ /* 0x000fe20000010000 */
[----:B------:R-:W-:Y:S01]  /*6d40*/  FFMA.FTZ R78, R17, R43, R78 ;  /* 0x0000002b114e7223 */ /* 0x000fe2000001004e */
[----:B------:R-:W-:Y:S01]  /*6d50*/  FADD.FTZ R32, R32, R59 ;  /* 0x0000003b20207221 */ /* 0x000fe20000010000 */
[----:B------:R-:W-:Y:S01]  /*6d60*/  FFMA.FTZ R6, R59, R57, R6 ;  /* 0x000000393b067223 */ /* 0x000fe20000010006 */
[----:B------:R-:W-:Y:S01]  /*6d70*/  SHF.L.U32 R17, R74, 0x10, RZ ;  /* 0x000000104a117819 */ /* 0x000fe200000006ff */
[----:B------:R-:W-:Y:S01]  /*6d80*/  FMUL.FTZ R69, R69, UR16 ;  /* 0x0000001045457c20 */ /* 0x000fe20008410000 */
[----:B------:R-:W-:Y:S01]  /*6d90*/  FMUL.FTZ R10, R99, R71 ;  /* 0x00000047630a7220 */ /* 0x000fe20000410000 */
[----:B------:R-:W-:Y:S01]  /*6da0*/  FADD.FTZ R37, R37, R2 ;  /* 0x0000000225257221 */ /* 0x000fe20000010000 */
[----:B------:R-:W-:Y:S01]  /*6db0*/  FFMA.FTZ R8, R43, R2, R8 ;  /* 0x000000022b087223 */ /* 0x000fe20000010008 */
[----:B------:R-:W-:Y:S01]  /*6dc0*/  FADD.FTZ R16, R16, -UR28 ;  /* 0x8000001c10107e21 */ /* 0x000fe20008010000 */
[----:B------:R-:W-:Y:S01]  /*6dd0*/  SHF.L.U32 R73, R73, 0x10, RZ ;  /* 0x0000001049497819 */ /* 0x000fe200000006ff */
[----:B------:R-:W-:Y:S01]  /*6de0*/  FADD.FTZ R32, R32, R63 ;  /* 0x0000003f20207221 */ /* 0x000fe20000010000 */
[----:B------:R-:W-:Y:S01]  /*6df0*/  FFMA.FTZ R6, R63, R61, R6 ;  /* 0x0000003d3f067223 */ /* 0x000fe20000010006 */
[----:B------:R-:W-:Y:S01]  /*6e00*/  FADD.FTZ R37, R10, R37 ;  /* 0x000000250a257221 */ /* 0x000fe20000010000 */
[----:B------:R-:W-:Y:S01]  /*6e10*/  FFMA.FTZ R8, R69, R10, R8 ;  /* 0x0000000a45087223 */ /* 0x000fe20000010008 */
[----:B------:R-:W-:Y:S01]  /*6e20*/  FMUL.FTZ R43, R16, UR16 ;  /* 0x00000010102b7c20 */ /* 0x000fe20008410000 */
[----:B------:R-:W-:Y:S01]  /*6e30*/  FMUL.FTZ R2, R33, R17 ;  /* 0x0000001121027220 */ /* 0x000fe20000410000 */
[----:B------:R-:W-:Y:S01]  /*6e40*/  SHF.L.U32 R20, R20, 0x10, RZ ;  /* 0x0000001014147819 */ /* 0x000fe200000006ff */
[----:B------:R-:W-:Y:S01]  /*6e50*/  FADD.FTZ R73, R73, -UR28 ;  /* 0x8000001c49497e21 */ /* 0x000fe20008010000 */
[----:B------:R-:W-:Y:S01]  /*6e60*/  SHF.L.U32 R75, R75, 0x10, RZ ;  /* 0x000000104b4b7819 */ /* 0x000fe200000006ff */
[----:B------:R-:W-:Y:S01]  /*6e70*/  FADD.FTZ R32, R32, R67 ;  /* 0x0000004320207221 */ /* 0x000fe20000010000 */
[----:B------:R-:W-:Y:S01]  /*6e80*/  SHF.L.U32 R77, R77, 0x10, RZ ;  /* 0x000000104d4d7819 */ /* 0x000fe200000006ff */
[----:B------:R-:W-:Y:S01]  /*6e90*/  FFMA.FTZ R6, R67, R65, R6 ;  /* 0x0000004143067223 */ /* 0x000fe20000010006 */
[----:B------:R-:W-:Y:S01]  /*6ea0*/  FADD.FTZ R37, R37, R2 ;  /* 0x0000000225257221 */ /* 0x000fe20000010000 */
[----:B------:R-:W-:Y:S01]  /*6eb0*/  FFMA.FTZ R8, R43, R2, R8 ;  /* 0x000000022b087223 */ /* 0x000fe20000010008 */
[----:B------:R-:W-:Y:S01]  /*6ec0*/  SHF.L.U32 R107, R107, 0x10, RZ ;  /* 0x000000106b6b7819 */ /* 0x000fe200000006ff */
[----:B------:R-:W-:Y:S01]  /*6ed0*/  FADD.FTZ R20, R20, -UR28 ;  /* 0x8000001c14147e21 */ /* 0x000fe20008010000 */
[----:B------:R-:W-:Y:S01]  /*6ee0*/  FMUL.FTZ R73, R73, UR16 ;  /* 0x0000001049497c20 */ /* 0x000fe20008410000 */
[----:B------:R-:W-:Y:S01]  /*6ef0*/  FMUL.FTZ R2, R99, R75 ;  /* 0x0000004b63027220 */ /* 0x000fe20000410000 */
[----:B------:R-:W-:Y:S01]  /*6f00*/  FADD.FTZ R32, R32, R71 ;  /* 0x0000004720207221 */ /* 0x000fe20000010000 */
[----:B------:R-:W-:Y:S01]  /*6f10*/  FFMA.FTZ R6, R71, R69, R6 ;  /* 0x0000004547067223 */ /* 0x000fe20000010006 */
[----:B------:R-:W-:Y:S01]  /*6f20*/  FADD.FTZ R76, R76, R17 ;  /* 0x000000114c4c7221 */ /* 0x000fe20000010000 */
[----:B------:R-:W-:Y:S01]  /*6f30*/  FFMA.FTZ R78, R17, R43, R78 ;  /* 0x0000002b114e7223 */ /* 0x000fe2000001004e */
[----:B------:R-:W-:Y:S01]  /*6f40*/  FADD.FTZ R77, R77, -UR28 ;  /* 0x8000001c4d4d7e21 */ /* 0x000fe20008010000 */
[----:B------:R-:W-:Y:S01]  /*6f50*/  SHF.L.U32 R17, R110, 0x10, RZ ;  /* 0x000000106e117819 */ /* 0x000fe200000006ff */
[----:B------:R-:W-:Y:S01]  /*6f60*/  FMUL.FTZ R43, R20, UR16 ;  /* 0x00000010142b7c20 */ /* 0x000fe20008410000 */
[----:B------:R-:W-:Y:S01]  /*6f70*/  SHF.L.U32 R22, R22, 0x10, RZ ;  /* 0x0000001016167819 */ /* 0x000fe200000006ff */
[----:B------:R-:W-:Y:S01]  /*6f80*/  FMUL.FTZ R10, R33, R107 ;  /* 0x0000006b210a7220 */ /* 0x000fe20000410000 */
[----:B------:R-:W-:Y:S01]  /*6f90*/  SHF.L.U32 R112, R112, 0x10, RZ ;  /* 0x0000001070707819 */ /* 0x000fe200000006ff */
[----:B------:R-:W-:Y:S01]  /*6fa0*/  FADD.FTZ R37, R2, R37 ;  /* 0x0000002502257221 */ /* 0x000fe20000010000 */
[----:B------:R-:W-:Y:S01]  /*6fb0*/  FFMA.FTZ R8, R73, R2, R8 ;  /* 0x0000000249087223 */ /* 0x000fe20000010008 */
        /* <DEDUP_REMOVED lines=39> */
[----:B------:R-:W-:Y:S01]  /*7230*/  SHF.L.U32 R120, R120, 0x10, RZ ;  /* 0x0000001078787819 */ /* 0x000fe200000006ff */
[----:B------:R-:W-:Y:S01]  /*7240*/  FADD.FTZ R26, R26, -UR28 ;  /* 0x8000001c1a1a7e21 */ /* 0x000fe20008010000 */
[----:B------:R-:W-:Y:S01]  /*7250*/  FADD.FTZ R32, R32, R17 ;  /* 0x0000001120207221 */ /* 0x000fe20000010000 */
[----:B------:R-:W-:Y:S01]  /*7260*/  FFMA.FTZ R6, R17, R116, R6 ;  /* 0x0000007411067223 */ /* 0x000fe20000010006 */
[----:B------:R-:W-:Y:S01]  /*7270*/  FADD.FTZ R76, R76, R113 ;  /* 0x000000714c4c7221 */ /* 0x000fe20000010000 */
[----:B------:R-:W-:Y:S01]  /*7280*/  FMUL.FTZ R17, R99, R17 ;  /* 0x0000001163117220 */ /* 0x000fe20000410000 */
        /* <DEDUP_REMOVED lines=8> */
[----:B------:R-:W-:Y:S01]  /*7310*/  SHF.L.U32 R17, R122, 0x10, RZ ;  /* 0x000000107a117819 */ /* 0x000fe200000006ff */
[----:B------:R-:W-:Y:S01]  /*7320*/  FMUL.FTZ R120, R120, UR16 ;  /* 0x0000001078787c20 */ /* 0x000fe20008410000 */
[----:B------:R-:W-:Y:S01]  /*7330*/  SHF.L.U32 R29, R29, 0x10, RZ ;  /* 0x000000101d1d7819 */ /* 0x000fe200000006ff */
[----:B------:R-:W-:Y:S01]  /*7340*/  FADD.FTZ R76, R76, R121 ;  /* 0x000000794c4c7221 */ /* 0x000fe20000010000 */
[----:B------:R-:W-:Y:S01]  /*7350*/  FFMA.FTZ R78, R121, R26, R78 ;  /* 0x0000001a794e7223 */ /* 0x000fe2000001004e */
[----:B------:R-:W-:Y:S01]  /*7360*/  FADD.FTZ R28, R28, -UR28 ;  /* 0x8000001c1c1c7e21 */ /* 0x000fe20008010000 */
[----:B------:R-:W-:Y:S01]  /*7370*/  FMUL.FTZ R121, R33, R121 ;  /* 0x0000007921797220 */ /* 0x000fe20000410000 */
[----:B------:R-:W-:Y:S01]  /*7380*/  FMUL.FTZ R37, R99, R17 ;  /* 0x0000001163257220 */ /* 0x000fe20000410000 */
[----:B------:R-:W-:Y:S01]  /*7390*/  FADD.FTZ R32, R32, R17 ;  /* 0x0000001120207221 */ /* 0x000fe20000010000 */
[----:B------:R-:W-:Y:S01]  /*73a0*/  FFMA.FTZ R6, R17, R120, R6 ;  /* 0x0000007811067223 */ /* 0x000fe20000010006 */
[----:B------:R-:W-:Y:S01]  /*73b0*/  SHF.L.U32 R17, R30, 0x10, RZ ;  /* 0x000000101e117819 */ /* 0x000fe200000006ff */
[----:B------:R-:W-:Y:S01]  /*73c0*/  FADD.FTZ R29, R29, -UR28 ;  /* 0x8000001c1d1d7e21 */ /* 0x000fe20008010000 */
[----:B------:R-:W-:Y:S01]  /*73d0*/  FMUL.FTZ R28, R28, UR16 ;  /* 0x000000101c1c7c20 */ /* 0x000fe20008410000 */
[----:B------:R-:W-:Y:S01]  /*73e0*/  FADD.FTZ R10, R10, R121 ;  /* 0x000000790a0a7221 */ /* 0x000fe20000010000 */
[----:B------:R-:W-:Y:S01]  /*73f0*/  FFMA.FTZ R43, R26, R121, R43 ;  /* 0x000000791a2b7223 */ /* 0x000fe2000001002b */
[----:B------:R-:W-:Y:S01]  /*7400*/  SHF.L.U32 R31, R31, 0x10, RZ ;  /* 0x000000101f1f7819 */ /* 0x000fe200000006ff */
[----:B------:R-:W-:Y:S01]  /*7410*/  FMUL.FTZ R29, R29, UR16 ;  /* 0x000000101d1d7c20 */ /* 0x000fe20008410000 */
[----:B------:R-:W-:Y:S01]  /*7420*/  FADD.FTZ R76, R76, R17 ;  /* 0x000000114c4c7221 */ /* 0x000fe20000010000 */
[----:B------:R-:W-:Y:S01]  /*7430*/  FFMA.FTZ R78, R17, R28, R78 ;  /* 0x0000001c114e7223 */ /* 0x000fe2000001004e */
        /* <DEDUP_REMOVED lines=20> */
[----:B------:R-:W-:Y:S01]  /*7580*/  FFMA.FTZ R28, R29, R0, R28 ;  /* 0x000000001d1c7223 */ /* 0x000fe2000001001c */
[----:B------:R-:W-:Y:S01]  /*7590*/  SHF.L.U32 R11, R11, 0x10, RZ ;  /* 0x000000100b0b7819 */ /* 0x000fe200000006ff */
[----:B------:R-:W-:Y:S01]  /*75a0*/  FADD.FTZ R13, R13, -UR28 ;  /* 0x8000001c0d0d7e21 */ /* 0x000fe20008010000 */
[----:B------:R-:W-:Y:S01]  /*75b0*/  SHF.L.U32 R9, R9, 0x10, RZ ;  /* 0x0000001009097819 */ /* 0x000fe200000006ff */
[----:B------:R-:W-:Y:S01]  /*75c0*/  FMUL.FTZ R3, R3, UR16 ;  /* 0x0000001003037c20 */ /* 0x000fe20008410000 */
[----:B------:R-:W-:Y:S01]  /*75d0*/  FMUL.FTZ R0, R99, R7 ;  /* 0x0000000763007220 */ /* 0x000fe20000410000 */
[----:B------:R-:W-:Y:S01]  /*75e0*/  SHF.L.U32 R21, R21, 0x10, RZ ;  /* 0x0000001015157819 */ /* 0x000fe200000006ff */
[----:B------:R-:W-:Y:S01]  /*75f0*/  FMUL.FTZ R13, R13, UR16 ;  /* 0x000000100d0d7c20 */ /* 0x000fe20008410000 */
[----:B------:R-:W-:Y:S01]  /*7600*/  SHF.L.U32 R5, R5, 0x10, RZ ;  /* 0x0000001005057819 */ /* 0x000fe200000006ff */
[----:B------:R-:W-:Y:S01]  /*7610*/  FMUL.FTZ R2, R33, R9 ;  /* 0x0000000921027220 */ /* 0x000fe20000410000 */
[----:B------:R-:W-:Y:S01]  /*7620*/  FADD.FTZ R31, R0, R31 ;  /* 0x0000001f001f7221 */ /* 0x000fe20000010000 */
[----:B------:R-:W-:Y:S01]  /*7630*/  FFMA.FTZ R28, R3, R0, R28 ;  /* 0x00000000031c7223 */ /* 0x000fe2000001001c */
[----:B------:R-:W-:Y:S01]  /*7640*/  FADD.FTZ R11, R11, -UR28 ;  /* 0x8000001c0b0b7e21 */ /* 0x000fe20008010000 */
[----:B------:R-:W-:Y:S01]  /*7650*/  FADD.FTZ R76, R76, R17 ;  /* 0x000000114c4c7221 */ /* 0x000fe20000010000 */
[----:B------:R-:W-:Y:S01]  /*7660*/  FFMA.FTZ R78, R17, R29, R78 ;  /* 0x0000001d114e7223 */ /* 0x000fe2000001004e */
[----:B------:R-:W-:Y:S01]  /*7670*/  FFMA.FTZ R6, R7, R3, R6 ;  /* 0x0000000307067223 */ /* 0x000fe20000010006 */
[----:B------:R-:W-:Y:S01]  /*7680*/  FADD.FTZ R21, R21, -UR28 ;  /* 0x8000001c15157e21 */ /* 0x000fe20008010000 */
[----:B------:R-:W-:Y:S01]  /*7690*/  FADD.FTZ R31, R31, R2 ;  /* 0x000000021f1f7221 */ /* 0x000fe20000010000 */
[----:B------:R-:W-:Y:S01]  /*76a0*/  FFMA.FTZ R28, R13, R2, R28 ;  /* 0x000000020d1c7223 */ /* 0x000fe2000001001c */
[----:B------:R-:W-:Y:S01]  /*76b0*/  FMUL.FTZ R11, R11, UR16 ;  /* 0x000000100b0b7c20 */ /* 0x000fe20008410000 */
[----:B------:R-:W-:Y:S01]  /*76c0*/  FMUL.FTZ R0, R99, R5 ;  /* 0x0000000563007220 */ /* 0x000fe20000410000 */
[----:B------:R-:W-:-:S02]  /*76d0*/  SHF.L.U32 R19, R19, 0x10, RZ ;  /* 0x0000001013137819 */ /* 0x000fc400000006ff */
[----:B------:R-:W-:Y:S01]  /*76e0*/  SHF.L.U32 R3, R18, 0x10, RZ ;  /* 0x0000001012037819 */ /* 0x000fe200000006ff */
[----:B------:R-:W-:Y:S01]  /*76f0*/  FADD.FTZ R76, R76, R9 ;  /* 0x000000094c4c7221 */ /* 0x000fe20000010000 */
[----:B------:R-:W-:Y:S01]  /*7700*/  FFMA.FTZ R78, R9, R13, R78 ;  /* 0x0000000d094e7223 */ /* 0x000fe2000001004e */
        /* <DEDUP_REMOVED lines=44> */
[----:B------:R-:W-:Y:S01]  /*79d0*/  FMUL.FTZ R7, R99, R25 ;  /* 0x0000001963077220 */ /* 0x000fe20000410000 */
[----:B------:R-:W-:Y:S01]  /*79e0*/  FMUL.FTZ R44, R44, UR16 ;  /* 0x000000102c2c7c20 */ /* 0x000fe20008410000 */
[----:B------:R-:W-:Y:S01]  /*79f0*/  SHF.L.U32 R11, R60, 0x10, RZ ;  /* 0x000000103c0b7819 */ /* 0x000fe200000006ff */
[----:B------:R-:W-:Y:S01]  /*7a00*/  FADD.FTZ R32, R32, R15 ;  /* 0x0000000f20207221 */ /* 0x000fe20000010000 */
[----:B------:R-:W-:Y:S01]  /*7a10*/  SHF.L.U32 R27, R27, 0x10, RZ ;  /* 0x000000101b1b7819 */ /* 0x000fe200000006ff */
[----:B------:R-:W-:Y:S01]  /*7a20*/  FFMA.FTZ R6, R15, R19, R6 ;  /* 0x000000130f067223 */ /* 0x000fe20000010006 */
[----:B------:R-:W-:Y:S01]  /*7a30*/  FADD.FTZ R56, R56, -UR28 ;  /* 0x8000001c38387e21 */ /* 0x000fe20008010000 */
[----:B------:R-:W-:Y:S01]  /*7a40*/  FADD.FTZ R2, R7, R2 ;  /* 0x0000000207027221 */ /* 0x000fe20000010000 */
[----:B------:R-:W-:Y:S01]  /*7a50*/  FFMA.FTZ R9, R44, R7, R9 ;  /* 0x000000072c097223 */ /* 0x000fe20000010009 */
[----:B---3--:R-:W-:Y:S01]  /*7a60*/  SHF.L.U32 R57, R123, 0x10, RZ ;  /* 0x000000107b397819 */ /* 0x008fe200000006ff */
[----:B------:R-:W-:Y:S01]  /*7a70*/  FADD.FTZ R32, R32, R23 ;  /* 0x0000001720207221 */ /* 0x000fe20000010000 */
[----:B------:R-:W-:Y:S01]  /*7a80*/  FMUL.FTZ R7, R33, R11 ;  /* 0x0000000b21077220 */ /* 0x000fe20000410000 */
[----:B------:R-:W-:Y:S01]  /*7a90*/  FFMA.FTZ R6, R23, R35, R6 ;  /* 0x0000002317067223 */ /* 0x000fe20000010006 */
[----:B------:R-:W-:Y:S01]  /*7aa0*/  FMUL.FTZ R56, R56, UR16 ;  /* 0x0000001038387c20 */ /* 0x000fe20008410000 */
[----:B------:R-:W-:Y:S01]  /*7ab0*/  FADD.FTZ R27, R27, -UR28 ;  /* 0x8000001c1b1b7e21 */ /* 0x000fe20008010000 */
[----:B------:R-:W-:Y:S01]  /*7ac0*/  FADD.FTZ R76, R76, R3 ;  /* 0x000000034c4c7221 */ /* 0x000fe20000010000 */
[----:B------:R-:W-:Y:S01]  /*7ad0*/  FFMA.FTZ R78, R3, R5, R78 ;  /* 0x00000005034e7223 */ /* 0x000fe2000001004e */
[----:B------:R-:W-:Y:S01]  /*7ae0*/  FADD.FTZ R3, R2, R7 ;  /* 0x0000000702037221 */ /* 0x000fe20000010000 */
[----:B------:R-:W-:Y:S01]  /*7af0*/  FMUL.FTZ R0, R99, R57 ;  /* 0x0000003963007220 */ /* 0x000fe20000410000 */
        /* <DEDUP_REMOVED lines=11> */
.L_x_334:
[----:B------:R-:W2:Y:S04]  /*7bb0*/  LDL.LU R6, [R1+0x150] ;  /* 0x0001500001067983 */ /* 0x000ea80000300800 */
[----:B------:R-:W3:Y:S04]  /*7bc0*/  LDL.LU R76, [R1+0x158] ;  /* 0x00015800014c7983 */ /* 0x000ee80000300800 */
[----:B------:R-:W4:Y:S04]  /*7bd0*/  LDL.LU R106, [R1+0x154] ;  /* 0x00015400016a7983 */ /* 0x000f280000300800 */
[----:B------:R-:W4:Y:S04]  /*7be0*/  LDL.LU R109, [R1+0x15c] ;  /* 0x00015c00016d7983 */ /* 0x000f280000300800 */
[----:B------:R-:W4:Y:S04]  /*7bf0*/  LDL.LU R111, [R1+0x14c] ;  /* 0x00014c00016f7983 */ /* 0x000f280000300800 */
[----:B------:R-:W4:Y:S04]  /*7c00*/  LDL.LU R123, [R1+0x164] ;  /* 0x00016400017b7983 */ /* 0x000f280000300800 */
[----:B-----5:R0:W-:Y:S04]  /*7c10*/  STL [R1+0x1b0], R41 ;  /* 0x0001b02901007387 */ /* 0x0201e80000100800 */
[----:B------:R1:W-:Y:S04]  /*7c20*/  STL [R1+0x1b4], R100 ;  /* 0x0001b46401007387 */ /* 0x0003e80000100800 */
[----:B------:R1:W-:Y:S04]  /*7c30*/  STL [R1+0x1a0], R38 ;  /* 0x0001a02601007387 */ /* 0x0003e80000100800 */
[----:B0-----:R-:W4:Y:S04]  /*7c40*/  LDL.LU R41, [R1+0x168] ;  /* 0x0001680001297983 */ /* 0x001f280000300800 */
[----:B-1----:R-:W4:Y:S04]  /*7c50*/  LDL.LU R100, [R1+0x16c] ;  /* 0x00016c0001647983 */ /* 0x002f280000300800 */
[----:B------:R-:W4:Y:S04]  /*7c60*/  LDL.LU R38, [R1+0x160] ;  /* 0x0001600001267983 */ /* 0x000f280000300800 */
[----:B------:R0:W-:Y:S04]  /*7c70*/  STL [R1+0x1a8], R39 ;  /* 0x0001a82701007387 */ /* 0x0001e80000100800 */
[----:B------:R1:W-:Y:S04]  /*7c80*/  STL [R1+0x1ac], R40 ;  /* 0x0001ac2801007387 */ /* 0x0003e80000100800 */
[----:B0-----:R-:W4:Y:S01]  /*7c90*/  LDL.LU R39, [R1+0x174] ;  /* 0x0001740001277983 */ /* 0x001f220000300800 */
        /* <DEDUP_REMOVED lines=40> */
[----:B------:R-:W-:-:S05]  /*7f20*/  SHF.L.U32 R123, R123, 0x10, RZ ;  /* 0x000000107b7b7819 */ /* 0x000fca00000006ff */
[----:B0-----:R-:W-:Y:S01]  /*7f30*/  FMUL.FTZ R123, R123, R115 ;  /* 0x000000737b7b7220 */ /* 0x001fe20000410000 */
[----:B------:R-:W-:-:S04]  /*7f40*/  FADD.FTZ R115, -R115, 1 ;  /* 0x3f80000073737421 */ /* 0x000fc80000010100 */
[----:B------:R-:W-:Y:S01]  /*7f50*/  FFMA.FTZ R115, R119, R115, 1 ;  /* 0x3f80000077737423 */ /* 0x000fe20000010073 */
[----:B------:R-:W-:Y:S02]  /*7f60*/  SHF.L.U32 R119, R41, 0x10, RZ ;  /* 0x0000001029777819 */ /* 0x000fe400000006ff */
[----:B------:R-:W2:Y:S01]  /*7f70*/  LDL.LU R41, [R1+0x170] ;  /* 0x0001700001297983 */ /* 0x000ea20000300800 */
[----:B------:R-:W-:Y:S01]  /*7f80*/  FMUL.FTZ R115, R123, R115 ;  /* 0x000000737b737220 */ /* 0x000fe20000410000 */
[----:B------:R-:W-:Y:S01]  /*7f90*/  FFMA.FTZ R6, R6, R72, RZ ;  /* 0x0000004806067223 */ /* 0x000fe200000100ff */
[----:B------:R-:W-:-:S03]  /*7fa0*/  FADD.FTZ R119, R119, -UR28 ;  /* 0x8000001c77777e21 */ /* 0x000fc60008010000 */
[----:B------:R-:W-:Y:S01]  /*7fb0*/  FFMA.FTZ R6, R111, R115, R6 ;  /* 0x000000736f067223 */ /* 0x000fe20000010006 */
[----:B------:R-:W-:Y:S01]  /*7fc0*/  FMUL.FTZ R119, R119, UR16 ;  /* 0x0000001077777c20 */ /* 0x000fe20008410000 */
[----:B------:R-:W-:-:S03]  /*7fd0*/  FADD.FTZ R72, RZ, R72 ;  /* 0x00000048ff487221 */ /* 0x000fc60000010000 */
[----:B------:R0:W-:Y:S01]  /*7fe0*/  STL [R1+0x144], R6 ;  /* 0x0001440601007387 */ /* 0x0001e20000100800 */
[----:B-1----:R-:W-:Y:S01]  /*7ff0*/  FADD.FTZ R40, R72, R115 ;  /* 0x0000007348287221 */ /* 0x002fe20000010000 */
[----:B------:R-:W-:Y:S01]  /*8000*/  FMUL.FTZ R115, R33, R115 ;  /* 0x0000007321737220 */ /* 0x000fe20000410000 */
[----:B0-----:R-:W-:-:S04]  /*8010*/  FFMA.FTZ R6, R99, R119, R68 ;  /* 0x0000007763067223 */ /* 0x001fc80000010044 */
[----:B------:R-:W-:Y:S01]  /*8020*/  FMUL.FTZ R72, R6, -1.4426950216293334961 ;  /* 0xbfb8aa3b06487820 */ /* 0x000fe20000410000 */
[----:B------:R0:W-:Y:S01]  /*8030*/  STL [R1+0x148], R40 ;  /* 0x0001482801007387 */ /* 0x0001e20000100800 */
[----:B------:R-:W-:Y:S01]  /*8040*/  FFMA.FTZ R106, R111, R115, R106 ;  /* 0x000000736f6a7223 */ /* 0x000fe2000001006a */
[----:B------:R-:W-:Y:S02]  /*8050*/  SHF.L.U32 R111, R100, 0x10, RZ ;  /* 0x00000010646f7819 */ /* 0x000fe400000006ff */
[----:B------:R-:W3:Y:S01]  /*8060*/  LDL.LU R100, [R1+0x178] ;  /* 0x0001780001647983 */ /* 0x000ee20000300800 */
[----:B------:R-:W1:Y:S03]  /*8070*/  MUFU.EX2 R72, R72 ;  /* 0x0000004800487308 */ /* 0x000e660000000800 */
[----:B0-----:R-:W4:Y:S01]  /*8080*/  LDL.LU R40, [R1+0x17c] ;  /* 0x00017c0001287983 */ /* 0x001f220000300800 */
[----:B-1----:R-:W-:-:S06]  /*8090*/  FADD.FTZ R72, R72, 1 ;  /* 0x3f80000048487421 */ /* 0x002fcc0000010000 */
[----:B------:R-:W0:Y:S01]  /*80a0*/  MUFU.RCP R72, R72 ;  /* 0x0000004800487308 */ /* 0x000e220000001000 */
[----:B------:R-:W-:Y:S01]  /*80b0*/  FFMA.FTZ R32, R32, R76, RZ ;  /* 0x0000004c20207223 */ /* 0x000fe200000100ff */
[----:B------:R-:W-:Y:S01]  /*80c0*/  FADD.FTZ R76, RZ, R76 ;  /* 0x0000004cff4c7221 */ /* 0x000fe20000010000 */
[----:B0-----:R-:W-:Y:S01]  /*80d0*/  FMUL.FTZ R111, R111, R72 ;  /* 0x000000486f6f7220 */ /* 0x001fe20000410000 */
[----:B------:R-:W-:-:S04]  /*80e0*/  FADD.FTZ R72, -R72, 1 ;  /* 0x3f80000048487421 */ /* 0x000fc80000010100 */
[----:B------:R-:W-:-:S04]  /*80f0*/  FFMA.FTZ R72, R6, R72, 1 ;  /* 0x3f80000006487423 */ /* 0x000fc80000010048 */
[----:B------:R-:W-:Y:S02]  /*8100*/  FMUL.FTZ R72, R111, R72 ;  /* 0x000000486f487220 */ /* 0x000fe40000410000 */
[----:B------:R-:W3:Y:S02]  /*8110*/  LDL.LU R111, [R1+0x184] ;  /* 0x00018400016f7983 */ /* 0x000ee40000300800 */
[----:B------:R-:W-:-:S05]  /*8120*/  FADD.FTZ R76, R76, R72 ;  /* 0x000000484c4c7221 */ /* 0x000fca0000010000 */
[----:B------:R-:W-:Y:S01]  /*8130*/  STL [R1+0x13c], R76 ;  /* 0x00013c4c01007387 */ /* 0x000fe20000100800 */
[----:B------:R-:W-:Y:S01]  /*8140*/  FADD.FTZ R6, R109, R115 ;  /* 0x000000736d067221 */ /* 0x000fe20000010000 */
[----:B------:R-:W-:-:S04]  /*8150*/  FFMA.FTZ R32, R119, R72, R32 ;  /* 0x0000004877207223 */ /* 0x000fc80000010020 */
[----:B------:R0:W-:Y:S02]  /*8160*/  STL [R1+0x140], R6 ;  /* 0x0001400601007387 */ /* 0x0001e40000100800 */
[----:B0-----:R-:W-:Y:S01]  /*8170*/  SHF.L.U32 R6, R38, 0x10, RZ ;  /* 0x0000001026067819 */ /* 0x001fe200000006ff */
[----:B------:R-:W-:Y:S01]  /*8180*/  FMUL.FTZ R38, R99, R72 ;  /* 0x0000004863267220 */ /* 0x000fe20000410000 */
[----:B------:R-:W-:Y:S02]  /*8190*/  SHF.L.U32 R72, R39, 0x10, RZ ;  /* 0x0000001027487819 */ /* 0x000fe400000006ff */
[----:B------:R-:W3:Y:S01]  /*81a0*/  LDL.LU R39, [R1+0x188] ;  /* 0x0001880001277983 */ /* 0x000ee20000300800 */
[----:B------:R-:W-:-:S04]  /*81b0*/  FADD.FTZ R6, R6, -UR28 ;  /* 0x8000001c06067e21 */ /* 0x000fc80008010000 */
[----:B------:R-:W-:Y:S01]  /*81c0*/  FMUL.FTZ R123, R6, UR16 ;  /* 0x00000010067b7c20 */ /* 0x000fe20008410000 */
[----:B------:R0:W-:Y:S03]  /*81d0*/  STL [R1+0x138], R32 ;  /* 0x0001382001007387 */ /* 0x0001e60000100800 */
[----:B0-----:R-:W-:-:S04]  /*81e0*/  FFMA.FTZ R32, R33, R123, R64 ;  /* 0x0000007b21207223 */ /* 0x001fc80000010040 */
[----:B------:R-:W-:-:S06]  /*81f0*/  FMUL.FTZ R6, R32, -1.4426950216293334961 ;  /* 0xbfb8aa3b20067820 */ /* 0x000fcc0000410000 */
[----:B------:R-:W0:Y:S01]  /*8200*/  MUFU.EX2 R6, R6 ;  /* 0x0000000600067308 */ /* 0x000e220000000800 */
[----:B--2---:R-:W-:Y:S02]  /*8210*/  SHF.L.U32 R76, R41, 0x10, RZ ;  /* 0x00000010294c7819 */ /* 0x004fe400000006ff */
[----:B------:R-:W2:Y:S01]  /*8220*/  LDL.LU R41, [R1+0x180] ;  /* 0x0001800001297983 */ /* 0x000ea20000300800 */
[----:B0-----:R-:W-:-:S06]  /*8230*/  FADD.FTZ R6, R6, 1 ;  /* 0x3f80000006067421 */ /* 0x001fcc0000010000 */
[----:B------:R-:W0:Y:S01]  /*8240*/  MUFU.RCP R6, R6 ;  /* 0x0000000600067308 */ /* 0x000e220000001000 */
[----:B------:R1:W-:Y:S01]  /*8250*/  STL [R1+0x12c], R38 ;  /* 0x00012c2601007387 */ /* 0x0003e20000100800 */
[----:B------:R-:W-:Y:S01]  /*8260*/  FADD.FTZ R76, R76, -UR28 ;  /* 0x8000001c4c4c7e21 */ /* 0x000fe20008010000 */
[----:B-1----:R-:W-:Y:S01]  /*8270*/  FFMA.FTZ R38, R119, R38, R106 ;  /* 0x0000002677267223 */ /* 0x002fe2000001006a */
[----:B0-----:R-:W-:Y:S01]  /*8280*/  FMUL.FTZ R72, R72, R6 ;  /* 0x0000000648487220 */ /* 0x001fe20000410000 */
[----:B------:R-:W-:-:S03]  /*8290*/  FADD.FTZ R6, -R6, 1 ;  /* 0x3f80000006067421 */ /* 0x000fc60000010100 */
[----:B------:R0:W-:Y:S01]  /*82a0*/  STL [R1+0x134], R38 ;  /* 0x0001342601007387 */ /* 0x0001e20000100800 */
[----:B------:R-:W-:Y:S01]  /*82b0*/  FFMA.FTZ R6, R32, R6, 1 ;  /* 0x3f80000020067423 */ /* 0x000fe20000010006 */
[----:B0-----:R-:W-:-:S03]  /*82c0*/  FMUL.FTZ R38, R76, UR16 ;  /* 0x000000104c267c20 */ /* 0x001fc60008410000 */
[----:B------:R-:W-:Y:S01]  /*82d0*/  FMUL.FTZ R6, R72, R6 ;  /* 0x0000000648067220 */ /* 0x000fe20000410000 */
[----:B------:R-:W-:Y:S01]  /*82e0*/  FFMA.FTZ R72, R99, R38, R68 ;  /* 0x0000002663487223 */ /* 0x000fe20000010044 */
[----:B------:R0:W-:Y:S03]  /*82f0*/  STL [R1+0x128], R38 ;  /* 0x0001282601007387 */ /* 0x0001e60000100800 */
[----:B------:R-:W-:Y:S01]  /*8300*/  FMUL.FTZ R32, R72, -1.4426950216293334961 ;  /* 0xbfb8aa3b48207820 */ /* 0x000fe20000410000 */
[----:B0-----:R-:W2:Y:S05]  /*8310*/  LDL.LU R38, [R1+0x18c] ;  /* 0x00018c0001267983 */ /* 0x001eaa0000300800 */
[----:B------:R-:W0:Y:S02]  /*8320*/  MUFU.EX2 R32, R32 ;  /* 0x0000002000207308 */ /* 0x000e240000000800 */
[----:B0-----:R-:W-:-:S06]  /*8330*/  FADD.FTZ R32, R32, 1 ;  /* 0x3f80000020207421 */ /* 0x001fcc0000010000 */
[----:B------:R-:W0:Y:S01]  /*8340*/  MUFU.RCP R32, R32 ;  /* 0x0000002000207308 */ /* 0x000e220000001000 */
[----:B----4-:R-:W-:Y:S02]  /*8350*/  SHF.L.U32 R76, R40, 0x10, RZ ;  /* 0x00000010284c7819 */ /* 0x010fe400000006ff */
[----:B---3--:R-:W-:Y:S02]  /*8360*/  SHF.L.U32 R106, R100, 0x10, RZ ;  /* 0x00000010646a7819 */ /* 0x008fe400000006ff */
[----:B------:R-:W3:Y:S03]  /*8370*/  LDL.LU R100, [R1+0x190] ;  /* 0x0001900001647983 */ /* 0x000ee60000300800 */
[----:B------:R-:W-:-:S04]  /*8380*/  FADD.FTZ R106, R106, -UR28 ;  /* 0x8000001c6a6a7e21 */ /* 0x000fc80008010000 */
[----:B------:R-:W-:Y:S01]  /*8390*/  FMUL.FTZ R40, R106, UR16 ;  /* 0x000000106a287c20 */ /* 0x000fe20008410000 */
[----:B0-----:R-:W-:Y:S01]  /*83a0*/  FMUL.FTZ R76, R76, R32 ;  /* 0x000000204c4c7220 */ /* 0x001fe20000410000 */
[----:B------:R-:W-:-:S04]  /*83b0*/  FADD.FTZ R32, -R32, 1 ;  /* 0x3f80000020207421 */ /* 0x000fc80000010100 */
[----:B------:R-:W-:Y:S01]  /*83c0*/  FFMA.FTZ R72, R72, R32, 1 ;  /* 0x3f80000048487423 */ /* 0x000fe20000010020 */
[----:B------:R0:W-:Y:S03]  /*83d0*/  STL [R1+0x124], R40 ;  /* 0x0001242801007387 */ /* 0x0001e60000100800 */
[----:B------:R-:W-:Y:S01]  /*83e0*/  FMUL.FTZ R72, R76, R72 ;  /* 0x000000484c487220 */ /* 0x000fe20000410000 */
[----:B------:R-:W-:Y:S02]  /*83f0*/  FFMA.FTZ R76, R33, R40, R64 ;  /* 0x00000028214c7223 */ /* 0x000fe40000010040 */
[----:B0-----:R-:W4:Y:S02]  /*8400*/  LDL.LU R40, [R1+0x194] ;  /* 0x0001940001287983 */ /* 0x001f240000300800 */
        /* <DEDUP_REMOVED lines=9> */
[----:B------:R-:W3:Y:S01]  /*84a0*/  LDL.LU R39, [R1+0x19c] ;  /* 0x00019c0001277983 */ /* 0x000ee20000300800 */
[----:B--2---:R-:W-:-:S05]  /*84b0*/  SHF.L.U32 R109, R41, 0x10, RZ ;  /* 0x00000010296d7819 */ /* 0x004fca00000006ff */
[----:B------:R-:W-:-:S04]  /*84c0*/  FADD.FTZ R109, R109, -UR28 ;  /* 0x8000001c6d6d7e21 */ /* 0x000fc80008010000 */
[----:B------:R-:W-:-:S04]  /*84d0*/  FMUL.FTZ R41, R109, UR16 ;  /* 0x000000106d297c20 */ /* 0x000fc80008410000 */
[----:B------:R-:W-:Y:S01]  /*84e0*/  FFMA.FTZ R76, R99, R41, R68 ;  /* 0x00000029634c7223 */ /* 0x000fe20000010044 */
[----:B------:R0:W-:Y:S04]  /*84f0*/  STL [R1+0x120], R41 ;  /* 0x0001202901007387 */ /* 0x0001e80000100800 */
[----:B0-----:R-:W2:Y:S01]  /*8500*/  LDL.LU R41, [R1+0x198] ;  /* 0x0001980001297983 */ /* 0x001ea20000300800 */
[----:B------:R-:W-:Y:S01]  /*8510*/  FMUL.FTZ R106, R106, R32 ;  /* 0x000000206a6a7220 */ /* 0x000fe20000410000 */
        /* <DEDUP_REMOVED lines=17> */
[----:B---3--:R-:W-:-:S05]  /*8630*/  SHF.L.U32 R115, R100, 0x10, RZ ;  /* 0x0000001064737819 */ /* 0x008fca00000006ff */
        /* <DEDUP_REMOVED lines=15> */
[----:B------:R-:W-:-:S04]  /*8730*/  FADD.FTZ R124, R124, -UR28 ;  /* 0x8000001c7c7c7e21 */ /* 0x000fc80008010000 */
[----:B------:R-:W-:Y:S01]  /*8740*/  FMUL.FTZ R40, R124, UR16 ;  /* 0x000000107c287c20 */ /* 0x000fe20008410000 */
[----:B------:R-:W-:Y:S02]  /*8750*/  SHF.L.U32 R102, R102, 0x10, RZ ;  /* 0x0000001066667819 */ /* 0x000fe400000006ff */
[----:B------:R-:W-:Y:S02]  /*8760*/  SHF.L.U32 R119, R39, 0x10, RZ ;  /* 0x0000001027777819 */ /* 0x000fe400000006ff */
[----:B--2---:R-:W-:Y:S01]  /*8770*/  SHF.L.U32 R115, R41, 0x10, RZ ;  /* 0x0000001029737819 */ /* 0x004fe200000006ff */
[----:B------:R-:W-:Y:S01]  /*8780*/  FMUL.FTZ R41, R101, UR16 ;  /* 0x0000001065297c20 */ /* 0x000fe20008410000 */
[----:B------:R-:W-:Y:S02]  /*8790*/  SHF.L.U32 R104, R104, 0x10, RZ ;  /* 0x0000001068687819 */ /* 0x000fe400000006ff */
[----:B------:R-:W-:Y:S01]  /*87a0*/  SHF.L.U32 R103, R103, 0x10, RZ ;  /* 0x0000001067677819 */ /* 0x000fe200000006ff */
[----:B0-----:R-:W-:Y:S01]  /*87b0*/  FMUL.FTZ R115, R115, R109 ;  /* 0x0000006d73737220 */ /* 0x001fe20000410000 */
[----:B------:R-:W-:Y:S01]  /*87c0*/  FADD.FTZ R109, -R109, 1 ;  /* 0x3f8000006d6d7421 */ /* 0x000fe20000010100 */
[----:B------:R0:W-:Y:S03]  /*87d0*/  STL [R1+0x11c], R38 ;  /* 0x00011c2601007387 */ /* 0x0001e60000100800 */
[----:B------:R-:W-:Y:S01]  /*87e0*/  FFMA.FTZ R109, R111, R109, 1 ;  /* 0x3f8000006f6d7423 */ /* 0x000fe2000001006d */
[----:B------:R-:W-:Y:S01]  /*87f0*/  FFMA.FTZ R111, R33, R41, R64 ;  /* 0x00000029216f7223 */ /* 0x000fe20000010040 */
[----:B------:R-:W-:-:S02]  /*8800*/  SHF.L.U32 R105, R105, 0x10, RZ ;  /* 0x0000001069697819 */ /* 0x000fc400000006ff */
[----:B------:R-:W-:Y:S01]  /*8810*/  SHF.L.U32 R94, R94, 0x10, RZ ;  /* 0x000000105e5e7819 */ /* 0x000fe200000006ff */
[----:B------:R-:W-:Y:S01]  /*8820*/  FMUL.FTZ R101, R115, R109 ;  /* 0x0000006d73657220 */ /* 0x000fe20000410000 */
[----:B------:R-:W-:Y:S01]  /*8830*/  FMUL.FTZ R109, R111, -1.4426950216293334961 ;  /* 0xbfb8aa3b6f6d7820 */ /* 0x000fe20000410000 */
[----:B------:R-:W-:Y:S02]  /*8840*/  SHF.L.U32 R95, R95, 0x10, RZ ;  /* 0x000000105f5f7819 */ /* 0x000fe400000006ff */
[----:B------:R-:W-:Y:S02]  /*8850*/  SHF.L.U32 R96, R96, 0x10, RZ ;  /* 0x0000001060607819 */ /* 0x000fe400000006ff */
[----:B------:R-:W-:Y:S01]  /*8860*/  SHF.L.U32 R90, R90, 0x10, RZ ;  /* 0x000000105a5a7819 */ /* 0x000fe200000006ff */
[----:B------:R-:W1:Y:S01]  /*8870*/  MUFU.EX2 R109, R109 ;  /* 0x0000006d006d7308 */ /* 0x000e620000000800 */
[----:B------:R-:W-:Y:S02]  /*8880*/  SHF.L.U32 R97, R97, 0x10, RZ ;  /* 0x0000001061617819 */ /* 0x000fe400000006ff */
[----:B------:R-:W-:-:S02]  /*8890*/  SHF.L.U32 R91, R91, 0x10, RZ ;  /* 0x000000105b5b7819 */ /* 0x000fc400000006ff */
[----:B------:R-:W-:Y:S02]  /*88a0*/  SHF.L.U32 R92, R92, 0x10, RZ ;  /* 0x000000105c5c7819 */ /* 0x000fe400000006ff */
[----:B------:R-:W-:Y:S02]  /*88b0*/  SHF.L.U32 R86, R86, 0x10, RZ ;  /* 0x0000001056567819 */ /* 0x000fe400000006ff */
[----:B------:R-:W-:Y:S02]  /*88c0*/  SHF.L.U32 R93, R93, 0x10, RZ ;  /* 0x000000105d5d7819 */ /* 0x000fe400000006ff */
[----:B------:R-:W-:Y:S02]  /*88d0*/  SHF.L.U32 R87, R87, 0x10, RZ ;  /* 0x0000001057577819 */ /* 0x000fe400000006ff */
[----:B------:R-:W-:Y:S01]  /*88e0*/  SHF.L.U32 R88, R88, 0x10, RZ ;  /* 0x0000001058587819 */ /* 0x000fe200000006ff */
[----:B-1----:R-:W-:Y:S01]  /*88f0*/  FADD.FTZ R109, R109, 1 ;  /* 0x3f8000006d6d7421 */ /* 0x002fe20000010000 */
[----:B------:R-:W-:-:S02]  /*8900*/  SHF.L.U32 R82, R82, 0x10, RZ ;  /* 0x0000001052527819 */ /* 0x000fc400000006ff */
[----:B------:R-:W-:Y:S02]  /*8910*/  SHF.L.U32 R89, R89, 0x10, RZ ;  /* 0x0000001059597819 */ /* 0x000fe400000006ff */
[----:B------:R-:W-:Y:S01]  /*8920*/  SHF.L.U32 R83, R83, 0x10, RZ ;  /* 0x0000001053537819 */ /* 0x000fe200000006ff */
[----:B------:R-:W1:Y:S01]  /*8930*/  MUFU.RCP R109, R109 ;  /* 0x0000006d006d7308 */ /* 0x000e620000001000 */
[----:B------:R-:W-:Y:S01]  /*8940*/  FFMA.FTZ R115, R99, R40, R68 ;  /* 0x0000002863737223 */ /* 0x000fe20000010044 */
        /* <DEDUP_REMOVED lines=9> */
[----:B-1----:R-:W-:Y:S01]  /*89e0*/  FMUL.FTZ R125, R125, R109 ;  /* 0x0000006d7d7d7220 */ /* 0x002fe20000410000 */
[----:B------:R-:W-:Y:S01]  /*89f0*/  FADD.FTZ R109, -R109, 1 ;  /* 0x3f8000006d6d7421 */ /* 0x000fe20000010100 */
[----:B------:R-:W-:-:S02]  /*8a00*/  SHF.L.U32 R2, R2, 0x10, RZ ;  /* 0x0000001002027819 */ /* 0x000fc400000006ff */
[----:B------:R-:W-:Y:S01]  /*8a10*/  SHF.L.U32 R43, R43, 0x10, RZ ;  /* 0x000000102b2b7819 */ /* 0x000fe200000006ff */
[----:B------:R-:W-:Y:S01]  /*8a20*/  FFMA.FTZ R109, R111, R109, 1 ;  /* 0x3f8000006f6d7423 */ /* 0x000fe2000001006d */
        /* <DEDUP_REMOVED lines=17> */
[----:B------:R-:W-:Y:S01]  /*8b40*/  FADD.FTZ R102, R102, -UR28 ;  /* 0x8000001c66667e21 */ /* 0x000fe20008010000 */
[----:B------:R-:W-:Y:S02]  /*8b50*/  SHF.L.U32 R58, R58, 0x10, RZ ;  /* 0x000000103a3a7819 */ /* 0x000fe400000006ff */
[----:B------:R-:W-:Y:S01]  /*8b60*/  SHF.L.U32 R10, R10, 0x10, RZ ;  /* 0x000000100a0a7819 */ /* 0x000fe200000006ff */
[----:B------:R-:W-:Y:S01]  /*8b70*/  FMUL.FTZ R39, R102, UR16 ;  /* 0x0000001066277c20 */ /* 0x000fe20008410000 */
        /* <DEDUP_REMOVED lines=12> */
[----:B------:R-:W-:Y:S01]  /*8c40*/  FFMA.FTZ R115, R33, R39, R64 ;  /* 0x0000002721737223 */ /* 0x000fe20000010040 */
[----:B------:R-:W-:Y:S02]  /*8c50*/  SHF.L.U32 R69, R69, 0x10, RZ ;  /* 0x0000001045457819 */ /* 0x000fe400000006ff */
[----:B------:R-:W-:Y:S01]  /*8c60*/  SHF.L.U32 R70, R70, 0x10, RZ ;  /* 0x0000001046467819 */ /* 0x000fe200000006ff */
[----:B------:R-:W-:Y:S01]  /*8c70*/  FMUL.FTZ R102, R119, R111 ;  /* 0x0000006f77667220 */ /* 0x000fe20000410000 */
[----:B------:R-:W-:Y:S01]  /*8c80*/  FMUL.FTZ R111, R115, -1.4426950216293334961 ;  /* 0xbfb8aa3b736f7820 */ /* 0x000fe20000410000 */
[----:B------:R-:W-:Y:S02]  /*8c90*/  SHF.L.U32 R16, R16, 0x10, RZ ;  /* 0x0000001010107819 */ /* 0x000fe400000006ff */
[----:B------:R-:W-:-:S02]  /*8ca0*/  SHF.L.U32 R71, R71, 0x10, RZ ;  /* 0x0000001047477819 */ /* 0x000fc400000006ff */
[----:B------:R-:W-:Y:S01]  /*8cb0*/  SHF.L.U32 R73, R73, 0x10, RZ ;  /* 0x0000001049497819 */ /* 0x000fe200000006ff */
[----:B------:R-:W1:Y:S01]  /*8cc0*/  MUFU.EX2 R111, R111 ;  /* 0x0000006f006f7308 */ /* 0x000e620000000800 */
[----:B------:R-:W-:Y:S02]  /*8cd0*/  SHF.L.U32 R74, R74, 0x10, RZ ;  /* 0x000000104a4a7819 */ /* 0x000fe400000006ff */
[----:B------:R-:W-:Y:S02]  /*8ce0*/  SHF.L.U32 R20, R20, 0x10, RZ ;  /* 0x0000001014147819 */ /* 0x000fe400000006ff */
[----:B------:R-:W-:Y:S02]  /*8cf0*/  SHF.L.U32 R75, R75, 0x10, RZ ;  /* 0x000000104b4b7819 */ /* 0x000fe400000006ff */
[----:B------:R-:W-:Y:S02]  /*8d00*/  SHF.L.U32 R77, R77, 0x10, RZ ;  /* 0x000000104d4d7819 */ /* 0x000fe400000006ff */
[----:B------:R-:W-:-:S02]  /*8d10*/  SHF.L.U32 R107, R107, 0x10, RZ ;  /* 0x000000106b6b7819 */ /* 0x000fc400000006ff */
[----:B------:R-:W-:Y:S02]  /*8d20*/  SHF.L.U32 R110, R110, 0x10, RZ ;  /* 0x000000106e6e7819 */ /* 0x000fe400000006ff */
[----:B------:R-:W-:Y:S01]  /*8d30*/  SHF.L.U32 R22, R22, 0x10, RZ ;  /* 0x0000001016167819 */ /* 0x000fe200000006ff */
[----:B-1----:R-:W-:Y:S01]  /*8d40*/  FADD.FTZ R111, R111, 1 ;  /* 0x3f8000006f6f7421 */ /* 0x002fe20000010000 */
[----:B------:R-:W-:Y:S02]  /*8d50*/  SHF.L.U32 R113, R113, 0x10, RZ ;  /* 0x0000001071717819 */ /* 0x000fe400000006ff */
[----:B------:R-:W-:Y:S02]  /*8d60*/  SHF.L.U32 R112, R112, 0x10, RZ ;  /* 0x0000001070707819 */ /* 0x000fe400000006ff */
[----:B------:R-:W-:Y:S01]  /*8d70*/  SHF.L.U32 R114, R114, 0x10, RZ ;  /* 0x0000001072727819 */ /* 0x000fe200000006ff */
[----:B------:R-:W1:Y:S01]  /*8d80*/  MUFU.RCP R111, R111 ;  /* 0x0000006f006f7308 */ /* 0x000e620000001000 */
[----:B------:R-:W-:Y:S01]  /*8d90*/  FADD.FTZ R103, R103, -UR28 ;  /* 0x8000001c67677e21 */ /* 0x000fe20008010000 */
[----:B------:R-:W-:-:S02]  /*8da0*/  SHF.L.U32 R24, R24, 0x10, RZ ;  /* 0x0000001018187819 */ /* 0x000fc400000006ff */
[----:B------:R-:W-:Y:S01]  /*8db0*/  SHF.L.U32 R117, R117, 0x10, RZ ;  /* 0x0000001075757819 */ /* 0x000fe200000006ff */
[----:B0-----:R-:W-:Y:S01]  /*8dc0*/  FMUL.FTZ R38, R103, UR16 ;  /* 0x0000001067267c20 */ /* 0x001fe20008410000 */
[----:B------:R-:W-:Y:S02]  /*8dd0*/  SHF.L.U32 R116, R116, 0x10, RZ ;  /* 0x0000001074747819 */ /* 0x000fe400000006ff */
[----:B------:R-:W-:Y:S02]  /*8de0*/  SHF.L.U32 R118, R118, 0x10, RZ ;  /* 0x0000001076767819 */ /* 0x000fe400000006ff */
[----:B------:R-:W-:Y:S02]  /*8df0*/  SHF.L.U32 R26, R26, 0x10, RZ ;  /* 0x000000101a1a7819 */ /* 0x000fe400000006ff */
[----:B------:R-:W-:Y:S02]  /*8e00*/  SHF.L.U32 R121, R121, 0x10, RZ ;  /* 0x0000001079797819 */ /* 0x000fe400000006ff */
[----:B------:R-:W-:-:S02]  /*8e10*/  SHF.L.U32 R120, R120, 0x10, RZ ;  /* 0x0000001078787819 */ /* 0x000fc400000006ff */
[----:B------:R-:W-:Y:S02]  /*8e20*/  SHF.L.U32 R122, R122, 0x10, RZ ;  /* 0x000000107a7a7819 */ /* 0x000fe400000006ff */
[----:B------:R-:W-:Y:S01]  /*8e30*/  SHF.L.U32 R28, R28, 0x10, RZ ;  /* 0x000000101c1c7819 */ /* 0x000fe200000006ff */
[----:B-1----:R-:W-:Y:S01]  /*8e40*/  FMUL.FTZ R104, R104, R111 ;  /* 0x0000006f68687220 */ /* 0x002fe20000410000 */
[----:B------:R-:W-:Y:S01]  /*8e50*/  FADD.FTZ R111, -R111, 1 ;  /* 0x3f8000006f6f7421 */ /* 0x000fe20000010100 */
[----:B------:R-:W-:Y:S02]  /*8e60*/  SHF.L.U32 R29, R29, 0x10, RZ ;  /* 0x000000101d1d7819 */ /* 0x000fe400000006ff */
[----:B------:R-:W-:Y:S01]  /*8e70*/  SHF.L.U32 R30, R30, 0x10, RZ ;  /* 0x000000101e1e7819 */ /* 0x000fe200000006ff */
[----:B------:R-:W-:Y:S01]  /*8e80*/  FFMA.FTZ R111, R115, R111, 1 ;  /* 0x3f800000736f7423 */ /* 0x000fe2000001006f */
[----:B------:R-:W-:Y:S02]  /*8e90*/  SHF.L.U32 R0, R0, 0x10, RZ ;  /* 0x0000001000007819 */ /* 0x000fe400000006ff */
[----:B------:R-:W-:Y:S01]  /*8ea0*/  SHF.L.U32 R31, R31, 0x10, RZ ;  /* 0x000000101f1f7819 */ /* 0x000fe200000006ff */
[----:B------:R-:W-:Y:S01]  /*8eb0*/  FMUL.FTZ R103, R104, R111 ;  /* 0x0000006f68677220 */ /* 0x000fe20000410000 */
[----:B------:R-:W-:Y:S01]  /*8ec0*/  FFMA.FTZ R111, R99, R38, R68 ;  /* 0x00000026636f7223 */ /* 0x000fe20000010044 */
[----:B------:R-:W-:-:S02]  /*8ed0*/  SHF.L.U32 R3, R3, 0x10, RZ ;  /* 0x0000001003037819 */ /* 0x000fc400000006ff */
[----:B------:R-:W-:Y:S01]  /*8ee0*/  SHF.L.U32 R4, R4, 0x10, RZ ;  /* 0x0000001004047819 */ /* 0x000fe200000006ff */
[----:B------:R-:W-:Y:S01]  /*8ef0*/  FMUL.FTZ R104, R111, -1.4426950216293334961 ;  /* 0xbfb8aa3b6f687820 */ /* 0x000fe20000410000 */
[----:B------:R-:W-:Y:S02]  /*8f00*/  SHF.L.U32 R13, R13, 0x10, RZ ;  /* 0x000000100d0d7819 */ /* 0x000fe400000006ff */
[----:B------:R-:W-:Y:S02]  /*8f10*/  SHF.L.U32 R7, R7, 0x10, RZ ;  /* 0x0000001007077819 */ /* 0x000fe400000006ff */
[----:B------:R-:W-:Y:S01]  /*8f20*/  SHF.L.U32 R11, R11, 0x10, RZ ;  /* 0x000000100b0b7819 */ /* 0x000fe200000006ff */
[----:B------:R-:W0:Y:S01]  /*8f30*/  MUFU.EX2 R104, R104 ;  /* 0x0000006800687308 */ /* 0x000e220000000800 */
[----:B------:R-:W-:Y:S02]  /*8f40*/  SHF.L.U32 R9, R9, 0x10, RZ ;  /* 0x0000001009097819 */ /* 0x000fe400000006ff */
[----:B------:R-:W-:-:S02]  /*8f50*/  SHF.L.U32 R21, R21, 0x10, RZ ;  /* 0x0000001015157819 */ /* 0x000fc400000006ff */
        /* <DEDUP_REMOVED lines=17> */
[----:B------:R-:W-:Y:S01]  /*9070*/  SHF.L.U32 R27, R27, 0x10, RZ ;  /* 0x000000101b1b7819 */ /* 0x000fe200000006ff */
[----:B------:R1:W-:Y:S01]  /*9080*/  STL [R1+0x1c0], R72 ;  /* 0x0001c04801007387 */ /* 0x0003e20000100800 */
[----:B0-----:R-:W-:Y:S01]  /*9090*/  FMUL.FTZ R105, R105, R104 ;  /* 0x0000006869697220 */ /* 0x001fe20000410000 */
[----:B------:R-:W-:Y:S02]  /*90a0*/  FADD.FTZ R104, -R104, 1 ;  /* 0x3f80000068687421 */ /* 0x000fe40000010100 */
[----:B------:R0:W-:Y:S02]  /*90b0*/  STL [R1+0x1bc], R106 ;  /* 0x0001bc6a01007387 */ /* 0x0001e40000100800 */
[----:B------:R-:W-:Y:S01]  /*90c0*/  FFMA.FTZ R111, R111, R104, 1 ;  /* 0x3f8000006f6f7423 */ /* 0x000fe20000010068 */
[----:B------:R-:W-:Y:S01]  /*90d0*/  FMUL.FTZ R104, R94, UR16 ;  /* 0x000000105e687c20 */ /* 0x000fe20008410000 */
[----:B------:R-:W-:Y:S01]  /*90e0*/  FADD.FTZ R95, R95, -UR28 ;  /* 0x8000001c5f5f7e21 */ /* 0x000fe20008010000 */
[----:B------:R-:W-:Y:S01]  /*90f0*/  FADD.FTZ R90, R90, -UR28 ;  /* 0x8000001c5a5a7e21 */ /* 0x000fe20008010000 */
[----:B------:R-:W-:Y:S01]  /*9100*/  FMUL.FTZ R94, R105, R111 ;  /* 0x0000006f695e7220 */ /* 0x000fe20000410000 */
[----:B------:R-:W-:Y:S01]  /*9110*/  FFMA.FTZ R111, R33, R104, R64 ;  /* 0x00000068216f7223 */ /* 0x000fe20000010040 */
[----:B------:R-:W-:Y:S01]  /*9120*/  FADD.FTZ R91, R91, -UR28 ;  /* 0x8000001c5b5b7e21 */ /* 0x000fe20008010000 */
[----:B------:R-:W-:Y:S01]  /*9130*/  FADD.FTZ R86, R86, -UR28 ;  /* 0x8000001c56567e21 */ /* 0x000fe20008010000 */
[----:B------:R-:W-:Y:S01]  /*9140*/  FADD.FTZ R87, R87, -UR28 ;  /* 0x8000001c57577e21 */ /* 0x000fe20008010000 */
[----:B------:R-:W-:Y:S01]  /*9150*/  FMUL.FTZ R105, R111, -1.4426950216293334961 ;  /* 0xbfb8aa3b6f697820 */ /* 0x000fe20000410000 */
[----:B------:R-:W-:Y:S01]  /*9160*/  FADD.FTZ R82, R82, -UR28 ;  /* 0x8000001c52527e21 */ /* 0x000fe20008010000 */
[----:B------:R-:W-:Y:S01]  /*9170*/  FADD.FTZ R83, R83, -UR28 ;  /* 0x8000001c53537e21 */ /* 0x000fe20008010000 */
[----:B------:R-:W-:Y:S01]  /*9180*/  FADD.FTZ R78, R78, -UR28 ;  /* 0x8000001c4e4e7e21 */ /* 0x000fe20008010000 */
[----:B------:R-:W-:Y:S01]  /*9190*/  FADD.FTZ R79, R79, -UR28 ;  /* 0x8000001c4f4f7e21 */ /* 0x000fe20008010000 */
[----:B------:R-:W-:Y:S01]  /*91a0*/  FADD.FTZ R17, R17, -UR28 ;  /* 0x8000001c11117e21 */ /* 0x000fe20008010000 */
[----:B------:R-:W2:Y:S01]  /*91b0*/  MUFU.EX2 R105, R105 ;  /* 0x0000006900697308 */ /* 0x000ea20000000800 */
        /* <DEDUP_REMOVED lines=13> */
[----:B--2---:R-:W-:Y:S01]  /*9290*/  FADD.FTZ R105, R105, 1 ;  /* 0x3f80000069697421 */ /* 0x004fe20000010000 */
[----:B------:R-:W-:Y:S01]  /*92a0*/  FADD.FTZ R14, R14, -UR28 ;  /* 0x8000001c0e0e7e21 */ /* 0x000fe20008010000 */
[----:B------:R-:W-:Y:S01]  /*92b0*/  FADD.FTZ R69, R69, -UR28 ;  /* 0x8000001c45457e21 */ /* 0x000fe20008010000 */
[----:B------:R-:W-:Y:S01]  /*92c0*/  FADD.FTZ R16, R16, -UR28 ;  /* 0x8000001c10107e21 */ /* 0x000fe20008010000 */
[----:B------:R-:W-:Y:S01]  /*92d0*/  FADD.FTZ R73, R73, -UR28 ;  /* 0x8000001c49497e21 */ /* 0x000fe20008010000 */
[----:B------:R-:W-:Y:S01]  /*92e0*/  FADD.FTZ R20, R20, -UR28 ;  /* 0x8000001c14147e21 */ /* 0x000fe20008010000 */
[----:B------:R-:W2:Y:S01]  /*92f0*/  MUFU.RCP R105, R105 ;  /* 0x0000006900697308 */ /* 0x000ea20000001000 */
        /* <DEDUP_REMOVED lines=17> */
[----:B--2---:R-:W-:Y:S01]  /*9410*/  FMUL.FTZ R115, R96, R105 ;  /* 0x0000006960737220 */ /* 0x004fe20000410000 */
[----:B------:R-:W-:Y:S01]  /*9420*/  FADD.FTZ R105, -R105, 1 ;  /* 0x3f80000069697421 */ /* 0x000fe20000010100 */
[----:B------:R-:W-:Y:S01]  /*9430*/  FMUL.FTZ R96, R95, UR16 ;  /* 0x000000105f607c20 */ /* 0x000fe20008410000 */
[----:B------:R-:W-:Y:S01]  /*9440*/  FADD.FTZ R48, R48, -UR28 ;  /* 0x8000001c30307e21 */ /* 0x000fe20008010000 */
[----:B------:R-:W-:Y:S01]  /*9450*/  FADD.FTZ R44, R44, -UR28 ;  /* 0x8000001c2c2c7e21 */ /* 0x000fe20008010000 */
[----:B------:R-:W-:Y:S01]  /*9460*/  FFMA.FTZ R105, R111, R105, 1 ;  /* 0x3f8000006f697423 */ /* 0x000fe20000010069 */
[----:B------:R-:W-:Y:S01]  /*9470*/  FFMA.FTZ R111, R99, R96, R68 ;  /* 0x00000060636f7223 */ /* 0x000fe20000010044 */
[----:B------:R-:W-:Y:S01]  /*9480*/  FADD.FTZ R56, R56, -UR28 ;  /* 0x8000001c38387e21 */ /* 0x000fe20008010000 */
[----:B------:R-:W-:Y:S01]  /*9490*/  FADD.FTZ R27, R27, -UR28 ;  /* 0x8000001c1b1b7e21 */ /* 0x000fe20008010000 */
[----:B------:R-:W-:Y:S01]  /*94a0*/  FMUL.FTZ R95, R115, R105 ;  /* 0x00000069735f7220 */ /* 0x000fe20000410000 */
[----:B------:R-:W-:Y:S01]  /*94b0*/  FMUL.FTZ R105, R111, -1.4426950216293334961 ;  /* 0xbfb8aa3b6f697820 */ /* 0x000fe20000410000 */
[----:B------:R-:W-:Y:S01]  /*94c0*/  FMUL.FTZ R109, R125, R109 ;  /* 0x0000006d7d6d7220 */ /* 0x000fe20000410000 */
[----:B------:R-:W-:Y:S01]  /*94d0*/  FMUL.FTZ R49, R49, UR16 ;  /* 0x0000001031317c20 */ /* 0x000fe20008410000 */
[----:B------:R-:W-:Y:S01]  /*94e0*/  FMUL.FTZ R13, R13, UR16 ;  /* 0x000000100d0d7c20 */ /* 0x000fe20008410000 */
[----:B------:R-:W-:Y:S01]  /*94f0*/  FMUL.FTZ R11, R11, UR16 ;  /* 0x000000100b0b7c20 */ /* 0x000fe20008410000 */
[----:B------:R-:W-:Y:S01]  /*9500*/  FMUL.FTZ R21, R21, UR16 ;  /* 0x0000001015157c20 */ /* 0x000fe20008410000 */
[----:B------:R-:W2:Y:S01]  /*9510*/  MUFU.EX2 R105, R105 ;  /* 0x0000006900697308 */ /* 0x000ea20000000800 */
[----:B------:R-:W-:Y:S01]  /*9520*/  FMUL.FTZ R19, R19, UR16 ;  /* 0x0000001013137c20 */ /* 0x000fe20008410000 */
[----:B------:R-:W-:Y:S01]  /*9530*/  FMUL.FTZ R36, R36, UR16 ;  /* 0x0000001024247c20 */ /* 0x000fe20008410000 */
[----:B------:R-:W-:Y:S01]  /*9540*/  FMUL.FTZ R35, R35, UR16 ;  /* 0x0000001023237c20 */ /* 0x000fe20008410000 */
[----:B------:R-:W-:Y:S01]  /*9550*/  FMUL.FTZ R48, R48, UR16 ;  /* 0x0000001030307c20 */ /* 0x000fe20008410000 */
[----:B------:R-:W-:Y:S01]  /*9560*/  FMUL.FTZ R56, R56, UR16 ;  /* 0x0000001038387c20 */ /* 0x000fe20008410000 */
[----:B------:R-:W3:Y:S04]  /*9570*/  LDL.LU R125, [R1+0x144] ;  /* 0x00014400017d7983 */ /* 0x000ee80000300800 */
[----:B-1----:R-:W4:Y:S01]  /*9580*/  LDL.LU R72, [R1+0x134] ;  /* 0x0001340001487983 */ /* 0x002f220000300800 */
[----:B--2---:R-:W-:-:S03]  /*9590*/  FADD.FTZ R105, R105, 1 ;  /* 0x3f80000069697421 */ /* 0x004fc60000010000 */
[----:B0-----:R-:W2:Y:S04]  /*95a0*/  LDL.LU R106, [R1+0x128] ;  /* 0x00012800016a7983 */ /* 0x001ea80000300800 */
[----:B------:R0:W-:Y:S01]  /*95b0*/  STL [R1+0x1c4], R76 ;  /* 0x0001c44c01007387 */ /* 0x0001e20000100800 */
[----:B------:R-:W1:Y:S03]  /*95c0*/  MUFU.RCP R105, R105 ;  /* 0x0000006900697308 */ /* 0x000e660000001000 */
[----:B------:R-:W2:Y:S04]  /*95d0*/  LDL.LU R124, [R1+0x12c] ;  /* 0x00012c00017c7983 */ /* 0x000ea80000300800 */
[----:B------:R1:W-:Y:S04]  /*95e0*/  STL [R1+0x1b8], R32 ;  /* 0x0001b82001007387 */ /* 0x0003e80000100800 */
[----:B0-----:R-:W2:Y:S04]  /*95f0*/  LDL.LU R76, [R1+0x140] ;  /* 0x00014000014c7983 */ /* 0x001ea80000300800 */
[----:B-1----:R-:W2:Y:S01]  /*9600*/  LDL.LU R32, [R1+0x124] ;  /* 0x0001240001207983 */ /* 0x002ea20000300800 */
[----:B------:R-:W-:Y:S01]  /*9610*/  FMUL.FTZ R115, R97, R105 ;  /* 0x0000006961737220 */ /* 0x000fe20000410000 */
        /* <DEDUP_REMOVED lines=341> */
[----:B------:R-:W-:Y:S01]  /*ab70*/  FFMA.FTZ R120, R33, R118, R64 ;  /* 0x0000007621787223 */ /* 0x000fe20000010040 */
[----:B------:R-:W-:Y:S01]  /*ab80*/  FMUL.FTZ R28, R122, R119 ;  /* 0x000000777a1c7220 */ /* 0x000fe20000410000 */
[----:B------:R-:W-:Y:S01]  /*ab90*/  FMUL.FTZ R116, R121, R116 ;  /* 0x0000007479747220 */ /* 0x000fe20000410000 */
[----:B------:R-:W2:Y:S01]  /*aba0*/  LDL.LU R122, [R1+0x138] ;  /* 0x00013800017a7983 */ /* 0x000ea20000300800 */
        /* <DEDUP_REMOVED lines=100> */
[----:B------:R-:W-:-:S04]  /*b1f0*/  FFMA.FTZ R119, R120, R119, 1 ;  /* 0x3f80000078777423 */ /* 0x000fc80000010077 */
[----:B------:R-:W-:Y:S02]  /*b200*/  FMUL.FTZ R44, R121, R119 ;  /* 0x00000077792c7220 */ /* 0x000fe40000410000 */
[----:B------:R-:W3:Y:S01]  /*b210*/  LDL.LU R121, [R1+0x118] ;  /* 0x0001180001797983 */ /* 0x000ee20000300800 */
        /* <DEDUP_REMOVED lines=24> */
[----:B---3--:R-:W-:-:S05]  /*b3a0*/  SHF.L.U32 R121, R121, 0x10, RZ ;  /* 0x0000001079797819 */ /* 0x008fca00000006ff */
[----:B0-----:R-:W-:Y:S01]  /*b3b0*/  FMUL.FTZ R121, R121, R120 ;  /* 0x0000007879797220 */ /* 0x001fe20000410000 */
[----:B------:R-:W-:-:S04]  /*b3c0*/  FADD.FTZ R120, -R120, 1 ;  /* 0x3f80000078787421 */ /* 0x000fc80000010100 */
[----:B------:R-:W-:Y:S02]  /*b3d0*/  FFMA.FTZ R60, R60, R120, 1 ;  /* 0x3f8000003c3c7423 */ /* 0x000fe40000010078 */
[----:B------:R-:W3:Y:S02]  /*b3e0*/  LDL.LU R120, [R1+0x148] ;  /* 0x0001480001787983 */ /* 0x000ee40000300800 */
[----:B------:R-:W-:Y:S01]  /*b3f0*/  FMUL.FTZ R60, R121, R60 ;  /* 0x0000003c793c7220 */ /* 0x000fe20000410000 */
[----:B---3--:R-:W-:Y:S01]  /*b400*/  FADD.FTZ R121, R120, R6 ;  /* 0x0000000678797221 */ /* 0x008fe20000010000 */
[-C--:B------:R-:W-:Y:S01]  /*b410*/  FFMA.FTZ R120, R123, R6.reuse, R125 ;  /* 0x000000067b787223 */ /* 0x080fe2000001007d */
[----:B------:R-:W-:Y:S02]  /*b420*/  FMUL.FTZ R125, R33, R6 ;  /* 0x00000006217d7220 */ /* 0x000fe40000410000 */
[----:B------:R-:W3:Y:S02]  /*b430*/  LDL.LU R6, [R1+0x13c] ;  /* 0x00013c0001067983 */ /* 0x000ee40000300800 */
[----:B----4-:R-:W-:-:S02]  /*b440*/  FFMA.FTZ R123, R123, R125, R72 ;  /* 0x0000007d7b7b7223 */ /* 0x010fc40000010048 */
[----:B------:R-:W3:Y:S02]  /*b450*/  LDL.LU R72, [R1+0x1c0] ;  /* 0x0001c00001487983 */ /* 0x000ee40000300800 */
[----:B---3--:R-:W-:Y:S01]  /*b460*/  FADD.FTZ R6, R6, R72 ;  /* 0x0000004806067221 */ /* 0x008fe20000010000 */
[-C--:B--2---:R-:W-:Y:S01]  /*b470*/  FFMA.FTZ R122, R106, R72.reuse, R122 ;  /* 0x000000486a7a7223 */ /* 0x084fe2000001007a */
[----:B------:R-:W-:-:S04]  /*b480*/  FMUL.FTZ R72, R99, R72 ;  /* 0x0000004863487220 */ /* 0x000fc80000410000 */
[----:B------:R-:W-:Y:S02]  /*b490*/  FFMA.FTZ R123, R106, R72, R123 ;  /* 0x000000486a7b7223 */ /* 0x000fe4000001007b */
[----:B------:R-:W2:Y:S01]  /*b4a0*/  LDL.LU R106, [R1+0x1bc] ;  /* 0x0001bc00016a7983 */ /* 0x000ea20000300800 */
[----:B------:R-:W-:-:S03]  /*b4b0*/  FADD.FTZ R124, R124, R76 ;  /* 0x0000004c7c7c7221 */ /* 0x000fc60000010000 */
[----:B------:R-:W3:Y:S01]  /*b4c0*/  LDL.LU R76, [R1+0x1c4] ;  /* 0x0001c400014c7983 */ /* 0x000ee20000300800 */
[----:B------:R-:W-:-:S03]  /*b4d0*/  FADD.FTZ R124, R124, R125 ;  /* 0x0000007d7c7c7221 */ /* 0x000fc60000010000 */
[----:B------:R-:W4:Y:S01]  /*b4e0*/  LDL.LU R125, [R1+0x11c] ;  /* 0x00011c00017d7983 */ /* 0x000f220000300800 */
[----:B------:R-:W-:-:S03]  /*b4f0*/  FADD.FTZ R124, R72, R124 ;  /* 0x0000007c487c7221 */ /* 0x000fc60000010000 */
[----:B------:R-:W4:Y:S01]  /*b500*/  LDL.LU R72, [R1+0x120] ;  /* 0x0001200001487983 */ /* 0x000f220000300800 */
[----:B--2---:R-:W-:Y:S01]  /*b510*/  FADD.FTZ R121, R121, R106 ;  /* 0x0000006a79797221 */ /* 0x004fe20000010000 */
[-C--:B------:R-:W-:Y:S01]  /*b520*/  FFMA.FTZ R120, R32, R106.reuse, R120 ;  /* 0x0000006a20787223 */ /* 0x080fe20000010078 */
[----:B------:R-:W-:-:S04]  /*b530*/  FMUL.FTZ R106, R33, R106 ;  /* 0x0000006a216a7220 */ /* 0x000fc80000410000 */
[----:B------:R-:W-:Y:S02]  /*b540*/  FFMA.FTZ R123, R32, R106, R123 ;  /* 0x0000006a207b7223 */ /* 0x000fe4000001007b */
[----:B------:R-:W2:Y:S01]  /*b550*/  LDL.LU R32, [R1+0x1b8] ;  /* 0x0001b80001207983 */ /* 0x000ea20000300800 */
[----:B------:R-:W-:Y:S01]  /*b560*/  FADD.FTZ R124, R124, R106 ;  /* 0x0000006a7c7c7221 */ /* 0x000fe20000010000 */
[----:B---3--:R-:W-:Y:S01]  /*b570*/  FADD.FTZ R121, R121, R76 ;  /* 0x0000004c79797221 */ /* 0x008fe20000010000 */
[----:B----4-:R-:W-:-:S04]  /*b580*/  FFMA.FTZ R120, R125, R76, R120 ;  /* 0x0000004c7d787223 */ /* 0x010fc80000010078 */
        /* <DEDUP_REMOVED lines=11> */
[C---:B------:R-:W-:Y:S01]  /*b640*/  FFMA.FTZ R123, R100.reuse, R32, R123 ;  /* 0x00000020647b7223 */ /* 0x040fe2000001007b */
[----:B------:R-:W-:Y:S01]  /*b650*/  FFMA.FTZ R122, R100, R101, R122 ;  /* 0x00000065647a7223 */ /* 0x000fe2000001007a */
[----:B------:R-:W-:Y:S01]  /*b660*/  FADD.FTZ R6, R6, R101 ;  /* 0x0000006506067221 */ /* 0x000fe20000010000 */
[----:B------:R-:W-:Y:S01]  /*b670*/  FADD.FTZ R101, R32, R124 ;  /* 0x0000007c20657221 */ /* 0x000fe20000010000 */
[----:B------:R-:W-:Y:S01]  /*b680*/  FFMA.FTZ R123, R41, R72, R123 ;  /* 0x00000048297b7223 */ /* 0x000fe2000001007b */
[----:B------:R-:W-:Y:S01]  /*b690*/  FMUL.FTZ R32, R99, R102 ;  /* 0x0000006663207220 */ /* 0x000fe20000410000 */
[----:B------:R-:W-:Y:S01]  /*b6a0*/  FADD.FTZ R76, R121, R109 ;  /* 0x0000006d794c7221 */ /* 0x000fe20000010000 */
[----:B------:R-:W-:Y:S01]  /*b6b0*/  FADD.FTZ R101, R101, R72 ;  /* 0x0000004865657221 */ /* 0x000fe20000010000 */
[-C--:B------:R-:W-:Y:S01]  /*b6c0*/  FMUL.FTZ R72, R33, R103.reuse ;  /* 0x0000006721487220 */ /* 0x080fe20000410000 */
[----:B------:R-:W-:Y:S01]  /*b6d0*/  FFMA.FTZ R123, R40, R32, R123 ;  /* 0x00000020287b7223 */ /* 0x000fe2000001007b */
[----:B------:R-:W-:Y:S01]  /*b6e0*/  FADD.FTZ R121, R6, R102 ;  /* 0x0000006606797221 */ /* 0x000fe20000010000 */
[----:B------:R-:W-:Y:S01]  /*b6f0*/  FFMA.FTZ R109, R40, R102, R122 ;  /* 0x00000066286d7223 */ /* 0x000fe2000001007a */
[----:B------:R-:W-:Y:S01]  /*b700*/  FMUL.FTZ R6, R99, R94 ;  /* 0x0000005e63067220 */ /* 0x000fe20000410000 */
[C---:B------:R-:W-:Y:S01]  /*b710*/  FFMA.FTZ R123, R39.reuse, R72, R123 ;  /* 0x00000048277b7223 */ /* 0x040fe2000001007b */
        /* <DEDUP_REMOVED lines=10> */
[----:B------:R-:W-:Y:S01]  /*b7c0*/  FMUL.FTZ R32, R33, R95 ;  /* 0x0000005f21207220 */ /* 0x000fe20000410000 */
[----:B------:R-:W-:-:S02]  /*b7d0*/  FADD.FTZ R76, R76, R103 ;  /* 0x000000674c4c7221 */ /* 0x000fc40000010000 */
        /* <DEDUP_REMOVED lines=8> */
[C---:B------:R-:W-:Y:S02]  /*b860*/  FFMA.FTZ R6, R97.reuse, R91, R6 ;  /* 0x0000005b61067223 */ /* 0x040fe40000010006 */
[----:B------:R-:W-:Y:S01]  /*b870*/  FFMA.FTZ R104, R97, R95, R104 ;  /* 0x0000005f61687223 */ /* 0x000fe20000010068 */
[----:B------:R-:W-:Y:S01]  /*b880*/  FMUL.FTZ R97, R99, R86 ;  /* 0x0000005663617220 */ /* 0x000fe20000410000 */
[----:B------:R-:W-:Y:S01]  /*b890*/  FADD.FTZ R32, R101, R32 ;  /* 0x0000002065207221 */ /* 0x000fe20000010000 */
[----:B------:R-:W-:Y:S01]  /*b8a0*/  FADD.FTZ R76, R76, R91 ;  /* 0x0000005b4c4c7221 */ /* 0x000fe20000010000 */
[----:B------:R-:W-:Y:S01]  /*b8b0*/  FMUL.FTZ R91, R33, R87 ;  /* 0x00000057215b7220 */ /* 0x000fe20000410000 */
[----:B------:R-:W-:Y:S01]  /*b8c0*/  FFMA.FTZ R104, R92, R97, R104 ;  /* 0x000000615c687223 */ /* 0x000fe20000010068 */
[----:B------:R-:W-:Y:S01]  /*b8d0*/  FADD.FTZ R32, R32, R95 ;  /* 0x0000005f20207221 */ /* 0x000fe20000010000 */
[----:B------:R-:W-:-:S02]  /*b8e0*/  FFMA.FTZ R6, R93, R87, R6 ;  /* 0x000000575d067223 */ /* 0x000fc40000010006 */
[----:B------:R-:W-:Y:S01]  /*b8f0*/  FFMA.FTZ R104, R93, R91, R104 ;  /* 0x0000005b5d687223 */ /* 0x000fe20000010068 */
[----:B------:R-:W-:Y:S01]  /*b900*/  FADD.FTZ R32, R97, R32 ;  /* 0x0000002061207221 */ /* 0x000fe20000010000 */
[----:B------:R-:W-:Y:S01]  /*b910*/  FMUL.FTZ R93, R99, R82 ;  /* 0x00000052635d7220 */ /* 0x000fe20000410000 */
[----:B------:R-:W-:Y:S01]  /*b920*/  FADD.FTZ R76, R76, R87 ;  /* 0x000000574c4c7221 */ /* 0x000fe20000010000 */
[----:B------:R-:W-:Y:S01]  /*b930*/  FMUL.FTZ R87, R33, R83 ;  /* 0x0000005321577220 */ /* 0x000fe20000410000 */
[----:B------:R-:W-:Y:S01]  /*b940*/  FADD.FTZ R32, R32, R91 ;  /* 0x0000005b20207221 */ /* 0x000fe20000010000 */
[----:B------:R-:W-:Y:S01]  /*b950*/  FFMA.FTZ R104, R88, R93, R104 ;  /* 0x0000005d58687223 */ /* 0x000fe20000010068 */
[----:B------:R-:W-:Y:S02]  /*b960*/  FFMA.FTZ R6, R89, R83, R6 ;  /* 0x0000005359067223 */ /* 0x000fe40000010006 */
[----:B------:R-:W-:Y:S01]  /*b970*/  FADD.FTZ R32, R93, R32 ;  /* 0x000000205d207221 */ /* 0x000fe20000010000 */
[----:B------:R-:W-:Y:S01]  /*b980*/  FFMA.FTZ R104, R89, R87, R104 ;  /* 0x0000005759687223 */ /* 0x000fe20000010068 */
[----:B------:R-:W-:Y:S01]  /*b990*/  FMUL.FTZ R89, R99, R78 ;  /* 0x0000004e63597220 */ /* 0x000fe20000410000 */
[----:B------:R-:W-:Y:S01]  /*b9a0*/  FADD.FTZ R121, R121, R94 ;  /* 0x0000005e79797221 */ /* 0x000fe20000010000 */
        /* <DEDUP_REMOVED lines=8> */
[C---:B------:R-:W-:Y:S01]  /*ba30*/  FFMA.FTZ R6, R85.reuse, R79, R6 ;  /* 0x0000004f55067223 */ /* 0x040fe20000010006 */
[----:B------:R-:W-:Y:S01]  /*ba40*/  FFMA.FTZ R104, R85, R83, R104 ;  /* 0x0000005355687223 */ /* 0x000fe20000010068 */
[----:B------:R-:W-:Y:S01]  /*ba50*/  FADD.FTZ R121, R121, R86 ;  /* 0x0000005679797221 */ /* 0x000fe20000010000 */
[----:B------:R-:W-:Y:S01]  /*ba60*/  FMUL.FTZ R85, R99, R17 ;  /* 0x0000001163557220 */ /* 0x000fe20000410000 */
[----:B------:R-:W-:Y:S01]  /*ba70*/  FADD.FTZ R32, R32, R83 ;  /* 0x0000005320207221 */ /* 0x000fe20000010000 */
[----:B------:R-:W-:Y:S01]  /*ba80*/  FFMA.FTZ R109, R88, R82, R109 ;  /* 0x00000052586d7223 */ /* 0x000fe2000001006d */
[----:B------:R-:W-:Y:S01]  /*ba90*/  FADD.FTZ R76, R76, R79 ;  /* 0x0000004f4c4c7221 */ /* 0x000fe20000010000 */
[----:B------:R-:W-:Y:S01]  /*baa0*/  FADD.FTZ R121, R121, R82 ;  /* 0x0000005279797221 */ /* 0x000fe20000010000 */
[----:B------:R-:W-:Y:S01]  /*bab0*/  FFMA.FTZ R104, R80, R85, R104 ;  /* 0x0000005550687223 */ /* 0x000fe20000010068 */
[-C--:B------:R-:W-:Y:S01]  /*bac0*/  FMUL.FTZ R79, R33, R37.reuse ;  /* 0x00000025214f7220 */ /* 0x080fe20000410000 */
[----:B------:R-:W-:Y:S01]  /*bad0*/  FADD.FTZ R32, R85, R32 ;  /* 0x0000002055207221 */ /* 0x000fe20000010000 */
[----:B------:R-:W-:Y:S01]  /*bae0*/  FFMA.FTZ R109, R84, R78, R109 ;  /* 0x0000004e546d7223 */ /* 0x000fe2000001006d */
[----:B------:R-:W-:Y:S01]  /*baf0*/  FADD.FTZ R78, R121, R78 ;  /* 0x0000004e794e7221 */ /* 0x000fe20000010000 */
[C---:B------:R-:W-:Y:S01]  /*bb00*/  FFMA.FTZ R6, R81.reuse, R37, R6 ;  /* 0x0000002551067223 */ /* 0x040fe20000010006 */
[----:B------:R-:W-:Y:S01]  /*bb10*/  FFMA.FTZ R104, R81, R79, R104 ;  /* 0x0000004f51687223 */ /* 0x000fe20000010068 */
[-C--:B------:R-:W-:Y:S01]  /*bb20*/  FMUL.FTZ R81, R99, R2.reuse ;  /* 0x0000000263517220 */ /* 0x080fe20000410000 */
[----:B------:R-:W-:Y:S01]  /*bb30*/  FADD.FTZ R32, R32, R79 ;  /* 0x0000004f20207221 */ /* 0x000fe20000010000 */
[----:B------:R-:W-:Y:S01]  /*bb40*/  FFMA.FTZ R109, R80, R17, R109 ;  /* 0x00000011506d7223 */ /* 0x000fe2000001006d */
        /* <DEDUP_REMOVED lines=11> */
[-C--:B------:R-:W-:Y:S01]  /*bc00*/  FMUL.FTZ R37, R33, R50.reuse ;  /* 0x0000003221257220 */ /* 0x080fe20000410000 */
[----:B------:R-:W-:Y:S01]  /*bc10*/  FFMA.FTZ R104, R46, R17, R104 ;  /* 0x000000112e687223 */ /* 0x000fe20000010068 */
[----:B------:R-:W-:Y:S01]  /*bc20*/  FADD.FTZ R42, R17, R42 ;  /* 0x0000002a112a7221 */ /* 0x000fe20000010000 */
[----:B------:R-:W-:Y:S01]  /*bc30*/  FFMA.FTZ R17, R49, R50, R6 ;  /* 0x0000003231117223 */ /* 0x000fe20000010006 */
[----:B------:R-:W-:Y:S01]  /*bc40*/  FMUL.FTZ R6, R99, R53 ;  /* 0x0000003563067220 */ /* 0x000fe20000410000 */
[----:B------:R-:W-:Y:S01]  /*bc50*/  FFMA.FTZ R49, R49, R37, R104 ;  /* 0x0000002531317223 */ /* 0x000fe20000010068 */
[----:B------:R-:W-:Y:S01]  /*bc60*/  FADD.FTZ R37, R42, R37 ;  /* 0x000000252a257221 */ /* 0x000fe20000010000 */
[----:B------:R-:W-:Y:S01]  /*bc70*/  FFMA.FTZ R32, R46, R47, R109 ;  /* 0x0000002f2e207223 */ /* 0x000fe2000001006d */
[----:B------:R-:W-:Y:S01]  /*bc80*/  FMUL.FTZ R42, R33, R54 ;  /* 0x00000036212a7220 */ /* 0x000fe20000410000 */
[C---:B------:R-:W-:Y:S01]  /*bc90*/  FFMA.FTZ R49, R51.reuse, R6, R49 ;  /* 0x0000000633317223 */ /* 0x040fe20000010031 */
[----:B------:R-:W-:Y:S01]  /*bca0*/  FADD.FTZ R2, R2, R47 ;  /* 0x0000002f02027221 */ /* 0x000fe20000010000 */
[----:B------:R-:W-:Y:S01]  /*bcb0*/  FADD.FTZ R37, R6, R37 ;  /* 0x0000002506257221 */ /* 0x000fe20000010000 */
[----:B------:R-:W-:Y:S01]  /*bcc0*/  FADD.FTZ R45, R76, R45 ;  /* 0x0000002d4c2d7221 */ /* 0x000fe20000010000 */
[----:B------:R-:W-:Y:S01]  /*bcd0*/  FFMA.FTZ R32, R51, R53, R32 ;  /* 0x0000003533207223 */ /* 0x000fe20000010020 */
[----:B------:R-:W-:Y:S01]  /*bce0*/  FFMA.FTZ R49, R98, R42, R49 ;  /* 0x0000002a62317223 */ /* 0x000fe20000010031 */
[----:B------:R-:W-:Y:S01]  /*bcf0*/  FMUL.FTZ R6, R99, R8 ;  /* 0x0000000863067220 */ /* 0x000fe20000410000 */
[----:B------:R-:W-:Y:S01]  /*bd00*/  FADD.FTZ R53, R2, R53 ;  /* 0x0000003502357221 */ /* 0x000fe20000010000 */
[----:B------:R-:W-:Y:S01]  /*bd10*/  FADD.FTZ R37, R37, R42 ;  /* 0x0000002a25257221 */ /* 0x000fe20000010000 */
[----:B------:R-:W-:Y:S01]  /*bd20*/  FFMA.FTZ R2, R98, R54, R17 ;  /* 0x0000003662027223 */ /* 0x000fe20000010011 */
[----:B------:R-:W-:Y:S01]  /*bd30*/  FADD.FTZ R45, R45, R50 ;  /* 0x000000322d2d7221 */ /* 0x000fe20000010000 */
[C---:B------:R-:W-:Y:S01]  /*bd40*/  FFMA.FTZ R17, R55.reuse, R8, R32 ;  /* 0x0000000837117223 */ /* 0x040fe20000010020 */
[----:B------:R-:W-:Y:S01]  /*bd50*/  FFMA.FTZ R32, R55, R6, R49 ;  /* 0x0000000637207223 */ /* 0x000fe20000010031 */
[----:B------:R-:W-:Y:S01]  /*bd60*/  FMUL.FTZ R43, R33, R57 ;  /* 0x00000039212b7220 */ /* 0x000fe20000410000 */
[----:B------:R-:W-:Y:S01]  /*bd70*/  FADD.FTZ R37, R6, R37 ;  /* 0x0000002506257221 */ /* 0x000fe20000010000 */
[----:B------:R-:W-:Y:S01]  /*bd80*/  FADD.FTZ R54, R45, R54 ;  /* 0x000000362d367221 */ /* 0x000fe20000010000 */
[----:B------:R-:W-:Y:S01]  /*bd90*/  FMUL.FTZ R45, R99, R10 ;  /* 0x0000000a632d7220 */ /* 0x000fe20000410000 */
[----:B------:R-:W-:Y:S01]  /*bda0*/  FFMA.FTZ R32, R105, R43, R32 ;  /* 0x0000002b69207223 */ /* 0x000fe20000010020 */
[----:B------:R-:W-:Y:S01]  /*bdb0*/  FADD.FTZ R6, R37, R43 ;  /* 0x0000002b25067221 */ /* 0x000fe20000010000 */
[----:B------:R-:W-:-:S02]  /*bdc0*/  FMUL.FTZ R37, R33, R61 ;  /* 0x0000003d21257220 */ /* 0x000fc40000410000 */
[----:B------:R-:W-:Y:S01]  /*bdd0*/  FFMA.FTZ R32, R58, R45, R32 ;  /* 0x0000002d3a207223 */ /* 0x000fe20000010020 */
        /* <DEDUP_REMOVED lines=16> */
[----:B------:R-:W-:Y:S01]  /*bee0*/  FFMA.FTZ R32, R67, R37, R32 ;  /* 0x0000002543207223 */ /* 0x000fe20000010020 */
[----:B------:R-:W-:Y:S01]  /*bef0*/  FMUL.FTZ R43, R99, R16 ;  /* 0x00000010632b7220 */ /* 0x000fe20000410000 */
        /* <DEDUP_REMOVED lines=8> */
[----:B------:R-:W-:Y:S01]  /*bf80*/  FADD.FTZ R53, R53, R8 ;  /* 0x0000000835357221 */ /* 0x000fe20000010000 */
[----:B------:R-:W-:Y:S01]  /*bf90*/  FFMA.FTZ R32, R71, R37, R32 ;  /* 0x0000002547207223 */ /* 0x000fe20000010020 */
[----:B------:R-:W-:Y:S01]  /*bfa0*/  FMUL.FTZ R43, R99, R20 ;  /* 0x00000014632b7220 */ /* 0x000fe20000410000 */
[----:B------:R-:W-:Y:S01]  /*bfb0*/  FADD.FTZ R8, R6, R37 ;  /* 0x0000002506087221 */ /* 0x000fe20000010000 */
[----:B------:R-:W-:Y:S01]  /*bfc0*/  FFMA.FTZ R17, R70, R16, R17 ;  /* 0x0000001046117223 */ /* 0x000fe20000010011 */
[----:B------:R-:W-:Y:S01]  /*bfd0*/  FFMA.FTZ R2, R71, R73, R2 ;  /* 0x0000004947027223 */ /* 0x000fe20000010002 */
[C---:B------:R-:W-:Y:S01]  /*bfe0*/  FFMA.FTZ R32, R74.reuse, R43, R32 ;  /* 0x0000002b4a207223 */ /* 0x040fe20000010020 */
[-C--:B------:R-:W-:Y:S01]  /*bff0*/  FMUL.FTZ R37, R33, R77.reuse ;  /* 0x0000004d21257220 */ /* 0x080fe20000410000 */
        /* <DEDUP_REMOVED lines=9> */
[C---:B------:R-:W-:Y:S01]  /*c090*/  FFMA.FTZ R75, R107.reuse, R2, R75 ;  /* 0x000000026b4b7223 */ /* 0x040fe2000001004b */
[----:B------:R-:W-:Y:S01]  /*c0a0*/  FADD.FTZ R37, R2, R37 ;  /* 0x0000002502257221 */ /* 0x000fe20000010000 */
[----:B------:R-:W-:Y:S01]  /*c0b0*/  FADD.FTZ R54, R54, R65 ;  /* 0x0000004136367221 */ /* 0x000fe20000010000 */
[----:B------:R-:W-:Y:S01]  /*c0c0*/  FFMA.FTZ R6, R107, R22, R6 ;  /* 0x000000166b067223 */ /* 0x000fe20000010006 */
[----:B------:R-:W-:Y:S01]  /*c0d0*/  FFMA.FTZ R75, R108, R8, R75 ;  /* 0x000000086c4b7223 */ /* 0x000fe2000001004b */
[----:B------:R-:W-:Y:S01]  /*c0e0*/  FMUL.FTZ R2, R99, R24 ;  /* 0x0000001863027220 */ /* 0x000fe20000410000 */
[----:B------:R-:W-:Y:S01]  /*c0f0*/  FADD.FTZ R43, R37, R8 ;  /* 0x00000008252b7221 */ /* 0x000fe20000010000 */
[----:B------:R-:W-:Y:S01]  /*c100*/  FADD.FTZ R53, R53, R10 ;  /* 0x0000000a35357221 */ /* 0x000fe20000010000 */
[----:B------:R-:W-:Y:S01]  /*c110*/  FADD.FTZ R54, R54, R69 ;  /* 0x0000004536367221 */ /* 0x000fe20000010000 */
[----:B------:R-:W-:Y:S01]  /*c120*/  FFMA.FTZ R17, R108, R110, R17 ;  /* 0x0000006e6c117223 */ /* 0x000fe20000010011 */
[C---:B------:R-:W-:Y:S01]  /*c130*/  FFMA.FTZ R37, R111.reuse, R24, R6 ;  /* 0x000000186f257223 */ /* 0x040fe20000010006 */
[----:B------:R-:W-:Y:S01]  /*c140*/  FFMA.FTZ R75, R111, R2, R75 ;  /* 0x000000026f4b7223 */ /* 0x000fe2000001004b */
[-C--:B------:R-:W-:Y:S01]  /*c150*/  FMUL.FTZ R6, R33, R113.reuse ;  /* 0x0000007121067220 */ /* 0x080fe20000410000 */
[----:B------:R-:W-:Y:S01]  /*c160*/  FADD.FTZ R43, R2, R43 ;  /* 0x0000002b022b7221 */ /* 0x000fe20000010000 */
[----:B------:R-:W-:Y:S01]  /*c170*/  FADD.FTZ R53, R53, R12 ;  /* 0x0000000c35357221 */ /* 0x000fe20000010000 */
[----:B------:R-:W-:Y:S01]  /*c180*/  FADD.FTZ R54, R54, R73 ;  /* 0x0000004936367221 */ /* 0x000fe20000010000 */
        /* <DEDUP_REMOVED lines=38> */
[----:B------:R-:W-:Y:S01]  /*c3f0*/  FFMA.FTZ R37, R30, R0, R37 ;  /* 0x000000001e257223 */ /* 0x000fe20000010025 */
[----:B------:R-:W-:Y:S01]  /*c400*/  FFMA.FTZ R2, R31, R3, R2 ;  /* 0x000000031f027223 */ /* 0x000fe20000010002 */
[----:B------:R-:W-:Y:S01]  /*c410*/  FADD.FTZ R116, R116, R3 ;  /* 0x0000000374747221 */ /* 0x000fe20000010000 */
[C---:B------:R-:W-:Y:S01]  /*c420*/  FFMA.FTZ R118, R4.reuse, R17, R118 ;  /* 0x0000001104767223 */ /* 0x040fe20000010076 */
[----:B------:R-:W-:Y:S01]  /*c430*/  FMUL.FTZ R3, R33, R9 ;  /* 0x0000000921037220 */ /* 0x000fe20000410000 */
        /* <DEDUP_REMOVED lines=42> */
[----:B------:R-:W-:Y:S01]  /*c6e0*/  FFMA.FTZ R52, R52, R25, R3 ;  /* 0x0000001934347223 */ /* 0x000fe20000010003 */
[----:B------:R-:W-:Y:S01]  /*c6f0*/  FADD.FTZ R44, R9, R44 ;  /* 0x0000002c092c7221 */ /* 0x000fe20000010000 */
[----:B------:R-:W-:Y:S01]  /*c700*/  FMUL.FTZ R2, R99, R60 ;  /* 0x0000003c63027220 */ /* 0x000fe20000410000 */
[----:B------:R-:W-:Y:S01]  /*c710*/  FADD.FTZ R7, R4, R7 ;  /* 0x0000000704077221 */ /* 0x000fe20000010000 */
[----:B------:R-:W-:Y:S01]  /*c720*/  FADD.FTZ R25, R0, R25 ;  /* 0x0000001900197221 */ /* 0x000fe20000010000 */
[----:B------:R-:W-:Y:S01]  /*c730*/  FFMA.FTZ R56, R56, R27, R5 ;  /* 0x0000001b38387223 */ /* 0x000fe20000010005 */
[C---:B------:R-:W-:Y:S01]  /*c740*/  FFMA.FTZ R0, R119.reuse, R2, R6 ;  /* 0x0000000277007223 */ /* 0x040fe20000010006 */
[----:B------:R-:W-:Y:S01]  /*c750*/  FADD.FTZ R3, R2, R7 ;  /* 0x0000000702037221 */ /* 0x000fe20000010000 */
[----:B------:R-:W-:Y:S01]  /*c760*/  FADD.FTZ R58, R44, R27 ;  /* 0x0000001b2c3a7221 */ /* 0x000fe20000010000 */
[----:B------:R-:W-:Y:S01]  /*c770*/  FFMA.FTZ R57, R119, R60, R52 ;  /* 0x0000003c77397223 */ /* 0x000fe20000010034 */
[----:B0-----:R-:W-:-:S07]  /*c780*/  FADD.FTZ R59, R25, R60 ;  /* 0x0000003c193b7221 */ /* 0x001fce0000010000 */
.L_x_335:
[----:B------:R-:W0:Y:S01]  /*c790*/  S2R R10, SR_LANEID ;  /* 0x00000000000a7919 */ /* 0x000e220000000000 */
[----:B------:R-:W-:Y:S01]  /*c7a0*/  MOV R7, R0 ;  /* 0x0000000000077202 */ /* 0x000fe20000000f00 */
[----:B------:R-:W1:Y:S01]  /*c7b0*/  S2UR UR7, SR_CgaCtaId ;  /* 0x00000000000779c3 */ /* 0x000e620000008800 */
[----:B------:R-:W-:Y:S01]  /*c7c0*/  MOV R5, R3 ;  /* 0x0000000300057202 */ /* 0x000fe20000000f00 */
        /* <DEDUP_REMOVED lines=45> */
.L_x_337:
[----:B------:R-:W-:Y:S05]  /*caa0*/  BSYNC.RECONVERGENT B0 ;  /* 0x0000000000007941 */ /* 0x000fea0003800200 */
.L_x_336:
[----:B------:R-:W-:Y:S06]  /*cab0*/  BAR.SYNC.DEFER_BLOCKING 0x0 ;  /* 0x0000000000007b1d */ /* 0x000fec0000010000 */
[----:B------:R-:W-:Y:S04]  /*cac0*/  BSSY.RECONVERGENT B0, `(.L_x_338) ;  /* 0x0000027000007945 */ /* 0x000fe80003800200 */
[----:B------:R-:W-:Y:S05]  /*cad0*/  @P0 BRA `(.L_x_339) ;  /* 0x0000000000940947 */ /* 0x000fea0003800000 */
[----:B------:R-:W-:-:S09]  /*cae0*/  ULEA UR5, UR7, UR6, 0x18 ;  /* 0x0000000607057291 */ /* 0x000fd2000f8ec0ff */
[----:B-1----:R-:W2:Y:S04]  /*caf0*/  LDS.64 R6, [UR5+0x18] ;  /* 0x00001805ff067984 */ /* 0x002ea80008000a00 */
[----:B------:R-:W1:Y:S04]  /*cb00*/  LDS.128 R24, [UR5+0x20] ;  /* 0x00002005ff187984 */ /* 0x000e680008000c00 */
[----:B------:R-:W4:Y:S04]  /*cb10*/  LDS.128 R28, [UR5+0x30] ;  /* 0x00003005ff1c7984 */ /* 0x000f280008000c00 */
[----:B------:R-:W4:Y:S04]  /*cb20*/  LDS.128 R16, [UR5+0x40] ;  /* 0x00004005ff107984 */ /* 0x000f280008000c00 */
[----:B------:R-:W4:Y:S04]  /*cb30*/  LDS.128 R12, [UR5+0x50] ;  /* 0x00005005ff0c7984 */ /* 0x000f280008000c00 */
[----:B---3--:R-:W3:Y:S04]  /*cb40*/  LDS.128 R8, [UR5+0x60] ;  /* 0x00006005ff087984 */ /* 0x008ee80008000c00 */
[----:B------:R-:W-:Y:S01]  /*cb50*/  LDS.64 R22, [UR5+0x80] ;  /* 0x00008005ff167984 */ /* 0x000fe20008000a00 */
[----:B--2---:R-:W-:Y:S01]  /*cb60*/  FADD.FTZ R3, R4, R6 ;  /* 0x0000000604037221 */ /* 0x004fe20000010000 */
[----:B------:R-:W-:-:S02]  /*cb70*/  FADD.FTZ R20, R5, R7 ;  /* 0x0000000705147221 */ /* 0x000fc40000010000 */
[----:B0-----:R-:W0:Y:S01]  /*cb80*/  LDS.128 R4, [UR5+0x70] ;  /* 0x00007005ff047984 */ /* 0x001e220008000c00 */
[----:B-1----:R-:W-:Y:S01]  /*cb90*/  FADD.FTZ R3, R3, R24 ;  /* 0x0000001803037221 */ /* 0x002fe20000010000 */
        /* <DEDUP_REMOVED lines=15> */
[----:B---3--:R-:W-:Y:S01]  /*cc90*/  FADD.FTZ R3, R3, R8 ;  /* 0x0000000803037221 */ /* 0x008fe20000010000 */
        /* <DEDUP_REMOVED lines=9> */
.L_x_339:
[----:B------:R-:W-:Y:S05]  /*cd30*/  BSYNC.RECONVERGENT B0 ;  /* 0x0000000000007941 */ /* 0x000fea0003800200 */
.L_x_338:
[----:B------:R-:W-:Y:S06]  /*cd40*/  BAR.SYNC.DEFER_BLOCKING 0x0 ;  /* 0x0000000000007b1d */ /* 0x000fec0000010000 */
[----:B------:R-:W-:Y:S04]  /*cd50*/  BSSY.RECONVERGENT B0, `(.L_x_340) ;  /* 0x0000025000007945 */ /* 0x000fe80003800200 */
[----:B------:R-:W-:Y:S05]  /*cd60*/  @P3 BRA `(.L_x_341) ;  /* 0x00000000008c3947 */ /* 0x000fea0003800000 */
[----:B------:R-:W2:Y:S04]  /*cd70*/  LDS.128 R24, [R0+0x3c0] ;  /* 0x0003c00000187984 */ /* 0x000ea80000000c00 */
[----:B------:R-:W4:Y:S04]  /*cd80*/  LDS.128 R28, [R0+0x780] ;  /* 0x00078000001c7984 */ /* 0x000f280000000c00 */
[----:B------:R-:W0:Y:S04]  /*cd90*/  LDS.128 R44, [R0+0xb40] ;  /* 0x000b4000002c7984 */ /* 0x000e280000000c00 */
[----:B------:R-:W0:Y:S04]  /*cda0*/  LDS.128 R16, [R0+0xf00] ;  /* 0x000f000000107984 */ /* 0x000e280000000c00 */
[----:B------:R-:W0:Y:S04]  /*cdb0*/  LDS.128 R12, [R0+0x12c0] ;  /* 0x0012c000000c7984 */ /* 0x000e280000000c00 */
[----:B---3--:R-:W3:Y:S04]  /*cdc0*/  LDS.128 R8, [R0+0x1680] ;  /* 0x0016800000087984 */ /* 0x008ee80000000c00 */
[----:B------:R-:W3:Y:S01]  /*cdd0*/  LDS.128 R20, [R0+0x1a40] ;  /* 0x001a400000147984 */ /* 0x000ee20000000c00 */
[----:B--2---:R-:W-:Y:S01]  /*cde0*/  FADD.FTZ R3, R56, R24 ;  /* 0x0000001838037221 */ /* 0x004fe20000010000 */
[----:B------:R-:W-:Y:S01]  /*cdf0*/  FADD.FTZ R6, R57, R25 ;  /* 0x0000001939067221 */ /* 0x000fe20000010000 */
[----:B-1----:R-:W-:Y:S01]  /*ce00*/  FADD.FTZ R7, R58, R26 ;  /* 0x0000001a3a077221 */ /* 0x002fe20000010000 */
[----:B------:R-:W-:Y:S01]  /*ce10*/  FADD.FTZ R24, R59, R27 ;  /* 0x0000001b3b187221 */ /* 0x000fe20000010000 */
[----:B----4-:R-:W-:Y:S01]  /*ce20*/  FADD.FTZ R3, R3, R28 ;  /* 0x0000001c03037221 */ /* 0x010fe20000010000 */
        /* <DEDUP_REMOVED lines=15> */
[----:B---3--:R-:W-:Y:S01]  /*cf20*/  FADD.FTZ R3, R3, R8 ;  /* 0x0000000803037221 */ /* 0x008fe20000010000 */
[----:B------:R-:W-:Y:S01]  /*cf30*/  FADD.FTZ R6, R6, R9 ;  /* 0x0000000906067221 */ /* 0x000fe20000010000 */
[----:B------:R-:W-:Y:S01]  /*cf40*/  FADD.FTZ R7, R7, R10 ;  /* 0x0000000a07077221 */ /* 0x000fe20000010000 */
[----:B------:R-:W-:Y:S01]  /*cf50*/  FADD.FTZ R24, R24, R11 ;  /* 0x0000000b18187221 */ /* 0x000fe20000010000 */
[----:B------:R-:W-:Y:S01]  /*cf60*/  FADD.FTZ R56, R3, R20 ;  /* 0x0000001403387221 */ /* 0x000fe20000010000 */
[----:B------:R-:W-:Y:S01]  /*cf70*/  FADD.FTZ R57, R6, R21 ;  /* 0x0000001506397221 */ /* 0x000fe20000010000 */
[----:B------:R-:W-:Y:S01]  /*cf80*/  FADD.FTZ R58, R7, R22 ;  /* 0x00000016073a7221 */ /* 0x000fe20000010000 */
[----:B------:R-:W-:-:S07]  /*cf90*/  FADD.FTZ R59, R24, R23 ;  /* 0x00000017183b7221 */ /* 0x000fce0000010000 */
.L_x_341:
[----:B------:R-:W-:Y:S05]  /*cfa0*/  BSYNC.RECONVERGENT B0 ;  /* 0x0000000000007941 */ /* 0x000fea0003800200 */
.L_x_340:
        /* <DEDUP_REMOVED lines=30> */
.L_x_343:
[----:B------:R-:W-:Y:S05]  /*d190*/  BSYNC.RECONVERGENT B0 ;  /* 0x0000000000007941 */ /* 0x000fea0003800200 */
.L_x_342:
        /* <DEDUP_REMOVED lines=34> */
.L_x_347:
[----:B------:R-:W2:Y:S04]  /*d3c0*/  LDG.E.STRONG.GPU R0, desc[UR10][R10.64] ;  /* 0x0000000a0a007981 */ /* 0x000ea8000c1ef900 */
[----:B--2---:R-:W-:Y:S04]  /*d3d0*/  CCTL.IVALL ;  /* 0x00000000ff00798f */ /* 0x004fe80002000000 */
[----:B------:R0:W-:Y:S01]  /*d3e0*/  STL [R1], R0 ;  /* 0x0000000001007387 */ /* 0x0001e20000100800 */
[----:B------:R-:W-:-:S13]  /*d3f0*/  ISETP.NE.AND P0, PT, R0, UR5, PT ;  /* 0x0000000500007c0c */ /* 0x000fda000bf05270 */
[----:B0-----:R-:W-:Y:S05]  /*d400*/  @P0 BRA `(.L_x_347) ;  /* 0xfffffffc00ec0947 */ /* 0x001fea000383ffff */
.L_x_346:
[----:B------:R-:W-:Y:S05]  /*d410*/  BSYNC.RECONVERGENT B0 ;  /* 0x0000000000007941 */ /* 0x000fea0003800200 */
.L_x_345:
        /* <DEDUP_REMOVED lines=15> */
.L_x_349:
[----:B------:R-:W-:Y:S02]  /*d510*/  ISETP.NE.AND P1, PT, RZ, UR23, PT ;  /* 0x00000017ff007c0c */ /* 0x000fe4000bf25270 */
[----:B---3--:R-:W-:Y:S02]  /*d520*/  MOV R9, UR6 ;  /* 0x0000000600097c02 */ /* 0x008fe40008000f00 */
        /* <DEDUP_REMOVED lines=75> */
.L_x_348:
        /* <DEDUP_REMOVED lines=32> */
[----:B---3--:R-:W-:Y:S01]  /*dbe0*/  MOV R9, UR17 ;  /* 0x0000001100097c02 */ /* 0x008fe20008000f00 */
[----:B------:R-:W-:-:S04]  /*dbf0*/  @!UP1 UIMAD UR7, UR7, UR9, UR14 ;  /* 0x00000009070792a4 */ /* 0x000fc8000f8e020e */
[----:B------:R-:W-:Y:S02]  /*dc00*/  @!P0 IMAD.WIDE.U32 R8, R9, 0x8, R6 ;  /* 0x0000000809088825 */ /* 0x000fe400078e0006 */
        /* <DEDUP_REMOVED lines=17> */
.L_x_350:
[----:B------:R-:W-:Y:S05]  /*dd20*/  BRA.U !UP0, `(.L_x_344) ;  /* 0x00000001089c7547 */ /* 0x000fea000b800000 */
[----:B------:R-:W0:Y:S01]  /*dd30*/  S2R R3, SR_CTAID.X ;  /* 0x0000000000037919 */ /* 0x000e220000002500 */
[----:B------:R-:W-:Y:S02]  /*dd40*/  UISETP.NE.AND UP0, UPT, UR18, 0x1, UPT ;  /* 0x000000011200788c */ /* 0x000fe4000bf05270 */
[----:B------:R-:W-:-:S07]  /*dd50*/  ULOP3.LUT UR6, UR12, 0x1, URZ, 0xc0, !UPT ;  /* 0x000000010c067892 */ /* 0x000fce000f8ec0ff */
[----:B------:R-:W-:Y:S05]  /*dd60*/  BRA.U !UP0, `(.L_x_351) ;  /* 0x0000000108587547 */ /* 0x000fea000b800000 */
[----:B------:R-:W1:Y:S01]  /*dd70*/  S2R R0, SR_CTAID.X ;  /* 0x0000000000007919 */ /* 0x000e620000002500 */
[----:B------:R-:W2:Y:S01]  /*dd80*/  S2R R8, SR_CTAID.Y ;  /* 0x0000000000087919 */ /* 0x000ea20000002600 */
[----:B-1----:R-:W-:Y:S02]  /*dd90*/  ISETP.NE.AND P0, PT, R0, UR5, PT ;  /* 0x0000000500007c0c */ /* 0x002fe4000bf05270 */
[----:B------:R-:W-:Y:S02]  /*dda0*/  MOV R0, UR5 ;  /* 0x0000000500007c02 */ /* 0x000fe40008000f00 */
[----:B------:R-:W-:Y:S02]  /*ddb0*/  ISETP.NE.OR P1, PT, R2, RZ, !P0 ;  /* 0x000000ff0200720c */ /* 0x000fe40004725670 */
[----:B---3--:R-:W-:-:S04]  /*ddc0*/  IADD3 R9, PT, PT, R0, 0x1, RZ ;  /* 0x0000000100097810 */ /* 0x008fc80007ffe0ff */
        /* <DEDUP_REMOVED lines=16> */
.L_x_351:
        /* <DEDUP_REMOVED lines=12> */
.L_x_352:
[----:B------:R-:W-:Y:S05]  /*df90*/  BSYNC.RECONVERGENT B0 ;  /* 0x0000000000007941 */ /* 0x000fea0003800200 */
.L_x_344:
[----:B------:R-:W0:Y:S01]  /*dfa0*/  S2UR UR6, SR_CgaCtaId ;  /* 0x00000000000679c3 */ /* 0x000e220000008800 */
[----:B------:R-:W-:Y:S01]  /*dfb0*/  ISETP.NE.AND P0, PT, R2, RZ, PT ;  /* 0x000000ff0200720c */ /* 0x000fe20003f05270 */
[----:B------:R-:W-:Y:S01]  /*dfc0*/  UMOV UR5, 0x400 ;  /* 0x0000040000057882 */ /* 0x000fe20000000000 */
[----:B------:R-:W1:Y:S01]  /*dfd0*/  LDCU.U8 UR12, c[0x0][0x414] ;  /* 0x00008280ff0c77ac */ /* 0x000e620008000000 */
[----:B----4-:R-:W-:Y:S01]  /*dfe0*/  HFMA2 R11, -RZ, RZ, 0, 0 ;  /* 0x00000000ff0b7431 */ /* 0x010fe200000001ff */
[----:B------:R-:W4:Y:S01]  /*dff0*/  LDCU.64 UR20, c[0x0][0x3f8] ;  /* 0x00007f00ff1477ac */ /* 0x000f220008000a00 */
[----:B------:R-:W0:Y:S01]  /*e000*/  LDCU.64 UR18, c[0x0][0x400] ;  /* 0x00008000ff1277ac */ /* 0x000e220008000a00 */
        /* <DEDUP_REMOVED lines=10> */
.L_x_358:
[----:B------:R-:W-:-:S05]  /*e0b0*/  LEA R10, R11, UR15, 0x2 ;  /* 0x0000000f0b0a7c11 */ /* 0x000fca000f8e10ff */
[----:B0-----:R-:W2:Y:S04]  /*e0c0*/  LDL.64 R4, [R10+0x10] ;  /* 0x000010000a047983 */ /* 0x001ea80000100a00 */
[----:B------:R-:W3:Y:S01]  /*e0d0*/  LDL.64 R2, [R10+0x90] ;  /* 0x000090000a027983 */ /* 0x000ee20000100a00 */
[----:B------:R-:W-:Y:S01]  /*e0e0*/  BSSY.RECONVERGENT B0, `(.L_x_353) ;  /* 0x0000036000007945 */ /* 0x000fe20003800200 */
[C---:B--2---:R-:W-:Y:S02]  /*e0f0*/  SHF.L.U32 R6, R4.reuse, 0x10, RZ ;  /* 0x0000001004067819 */ /* 0x044fe400000006ff */
[----:B------:R-:W-:-:S03]  /*e100*/  PRMT R4, R4, 0x7632, R4 ;  /* 0x0000763204047816 */ /* 0x000fc60000000004 */
[----:B------:R-:W-:Y:S01]  /*e110*/  FADD.FTZ R6, R6, -UR28 ;  /* 0x8000001c06067e21 */ /* 0x000fe20008010000 */
[----:B------:R-:W-:-:S03]  /*e120*/  SHF.L.U32 R4, R4, 0x10, RZ ;  /* 0x0000001004047819 */ /* 0x000fc600000006ff */
[----:B------:R-:W-:Y:S02]  /*e130*/  FMUL.FTZ R16, R6, UR16 ;  /* 0x0000001006107c20 */ /* 0x000fe40008410000 */
[----:B------:R-:W-:Y:S02]  /*e140*/  FADD.FTZ R4, R4, -UR28 ;  /* 0x8000001c04047e21 */ /* 0x000fe40008010000 */
[----:B------:R-:W-:Y:S02]  /*e150*/  @P1 FFMA.FTZ R6, R33, R16, R64 ;  /* 0x0000001021061223 */ /* 0x000fe40000010040 */
[----:B------:R-:W-:Y:S01]  /*e160*/  FMUL.FTZ R18, R4, UR16 ;  /* 0x0000001004127c20 */ /* 0x000fe20008410000 */
[----:B---3--:R-:W-:Y:S01]  /*e170*/  SHF.L.U32 R4, R2, 0x10, RZ ;  /* 0x0000001002047819 */ /* 0x008fe200000006ff */
[----:B------:R-:W-:Y:S01]  /*e180*/  @P1 FMUL.FTZ R8, R6, -1.4426950216293334961 ;  /* 0xbfb8aa3b06081820 */ /* 0x000fe20000410000 */
[----:B------:R-:W-:Y:S01]  /*e190*/  PRMT R2, R2, 0x7632, R2 ;  /* 0x0000763202027816 */ /* 0x000fe20000000002 */
[----:B------:R-:W-:-:S03]  /*e1a0*/  @P1 FFMA.FTZ R7, R99, R18, R68 ;  /* 0x0000001263071223 */ /* 0x000fc60000010044 */
[----:B------:R-:W-:Y:S01]  /*e1b0*/  SHF.L.U32 R2, R2, 0x10, RZ ;  /* 0x0000001002027819 */ /* 0x000fe200000006ff */
[----:B------:R-:W0:Y:S01]  /*e1c0*/  @P1 MUFU.EX2 R8, R8 ;  /* 0x0000000800081308 */ /* 0x000e220000000800 */
[----:B------:R-:W-:-:S06]  /*e1d0*/  @P1 FMUL.FTZ R12, R7, -1.4426950216293334961 ;  /* 0xbfb8aa3b070c1820 */ /* 0x000fcc0000410000 */
[----:B------:R-:W1:Y:S01]  /*e1e0*/  @P1 MUFU.EX2 R12, R12 ;  /* 0x0000000c000c1308 */ /* 0x000e620000000800 */
[----:B0-----:R-:W-:-:S04]  /*e1f0*/  @P1 FADD.FTZ R10, R8, 1 ;  /* 0x3f800000080a1421 */ /* 0x001fc80000010000 */
[----:B------:R-:W0:Y:S01]  /*e200*/  @P1 MUFU.RCP R13, R10 ;  /* 0x0000000a000d1308 */ /* 0x000e220000001000 */
[----:B-1----:R-:W-:-:S07]  /*e210*/  @P1 FADD.FTZ R14, R12, 1 ;  /* 0x3f8000000c0e1421 */ /* 0x002fce0000010000 */
[----:B------:R-:W1:Y:S01]  /*e220*/  @P1 MUFU.RCP R15, R14 ;  /* 0x0000000e000f1308 */ /* 0x000e620000001000 */
[----:B0-----:R-:W-:Y:S01]  /*e230*/  @P1 FADD.FTZ R17, -R13, 1 ;  /* 0x3f8000000d111421 */ /* 0x001fe20000010100 */
[----:B------:R-:W-:-:S03]  /*e240*/  @P1 FMUL.FTZ R13, R4, R13 ;  /* 0x0000000d040d1220 */ /* 0x000fc60000410000 */
[----:B------:R-:W-:Y:S01]  /*e250*/  @P1 FFMA.FTZ R6, R6, R17, 1 ;  /* 0x3f80000006061423 */ /* 0x000fe20000010011 */
[----:B-----5:R-:W-:-:S03]  /*e260*/  LEA R17, R11, R100, 0x3 ;  /* 0x000000640b117211 */ /* 0x020fc600078e18ff */
[----:B------:R-:W-:Y:S01]  /*e270*/  @P1 FMUL.FTZ R4, R13, R6 ;  /* 0x000000060d041220 */ /* 0x000fe20000410000 */
[----:B------:R-:W-:Y:S01]  /*e280*/  ISETP.GE.U32.AND P0, PT, R17, UR18, PT ;  /* 0x0000001211007c0c */ /* 0x000fe2000bf06070 */
[----:B-1----:R-:W-:Y:S01]  /*e290*/  @P1 FADD.FTZ R8, -R15, 1 ;  /* 0x3f8000000f081421 */ /* 0x002fe20000010100 */
[----:B------:R-:W-:Y:S01]  /*e2a0*/  SHF.R.S32.HI R13, RZ, 0x1f, R17 ;  /* 0x0000001fff0d7819 */ /* 0x000fe20000011411 */
[----:B------:R-:W-:Y:S01]  /*e2b0*/  FFMA.FTZ R6, R0, R16, R9 ;  /* 0x0000001000067223 */ /* 0x000fe20000010009 */
[----:B------:R-:W-:Y:S01]  /*e2c0*/  @P1 FMUL.FTZ R15, R2, R15 ;  /* 0x0000000f020f1220 */ /* 0x000fe20000410000 */
[----:B------:R-:W-:Y:S01]  /*e2d0*/  @P1 FFMA.FTZ R8, R7, R8, 1 ;  /* 0x3f80000007081423 */ /* 0x000fe20000010008 */
[----:B------:R-:W-:Y:S01]  /*e2e0*/  ISETP.GE.AND.EX P0, PT, R13, UR19, PT, P0 ;  /* 0x000000130d007c0c */ /* 0x000fe2000bf06300 */
[----:B------:R-:W-:Y:S01]  /*e2f0*/  FFMA.FTZ R6, R33, R4, -R6 ;  /* 0x0000000421067223 */ /* 0x000fe20000010806 */
[----:B------:R-:W-:Y:S01]  /*e300*/  PRMT R7, R5, 0x7632, R7 ;  /* 0x0000763205077816 */ /* 0x000fe20000000007 */
[----:B------:R-:W-:Y:S01]  /*e310*/  @P1 FMUL.FTZ R2, R15, R8 ;  /* 0x000000080f021220 */ /* 0x000fe20000410000 */
[----:B------:R-:W-:Y:S01]  /*e320*/  FFMA.FTZ R4, R0, R18, R9 ;  /* 0x0000001200047223 */ /* 0x000fe20000010009 */
[----:B------:R-:W-:-:S02]  /*e330*/  SHF.L.U32 R8, R5, 0x10, RZ ;  /* 0x0000001005087819 */ /* 0x000fc400000006ff */
[----:B------:R-:W-:Y:S01]  /*e340*/  IADD3 R15, PT, PT, R17, 0x8, RZ ;  /* 0x00000008110f7810 */ /* 0x000fe20007ffe0ff */
[----:B------:R-:W-:Y:S01]  /*e350*/  FFMA.FTZ R12, R99, R2, -R4 ;  /* 0x00000002630c7223 */ /* 0x000fe20000010804 */
[----:B------:R-:W-:-:S04]  /*e360*/  SHF.L.U32 R10, R7, 0x10, RZ ;  /* 0x00000010070a7819 */ /* 0x000fc800000006ff */
[----:B------:R-:W-:Y:S05]  /*e370*/  @P0 BRA `(.L_x_354) ;  /* 0x0000000000300947 */ /* 0x000fea0003800000 */
        /* <DEDUP_REMOVED lines=12> */
.L_x_354:
[----:B------:R-:W-:Y:S05]  /*e440*/  BSYNC.RECONVERGENT B0 ;  /* 0x0000000000007941 */ /* 0x000fea0003800200 */
.L_x_353:
[----:B------:R-:W-:Y:S01]  /*e450*/  ISETP.NE.AND P1, PT, RZ, UR12, PT ;  /* 0x0000000cff007c0c */ /* 0x000fe2000bf25270 */
[----:B------:R-:W-:Y:S01]  /*e460*/  FADD.FTZ R8, R8, -UR28 ;  /* 0x8000001c08087e21 */ /* 0x000fe20008010000 */
[----:B------:R-:W-:Y:S01]  /*e470*/  FADD.FTZ R10, R10, -UR28 ;  /* 0x8000001c0a0a7e21 */ /* 0x000fe20008010000 */
[----:B------:R-:W-:Y:S02]  /*e480*/  ISETP.GE.U32.AND P0, PT, R15, UR18, PT ;  /* 0x000000120f007c0c */ /* 0x000fe4000bf06070 */
[----:B------:R-:W-:Y:S01]  /*e490*/  SHF.R.S32.HI R17, RZ, 0x1f, R15 ;  /* 0x0000001fff117819 */ /* 0x000fe2000001140f */
[----:B------:R-:W-:Y:S01]  /*e4a0*/  FMUL.FTZ R8, R8, UR16 ;  /* 0x0000001008087c20 */ /* 0x000fe20008410000 */
[----:B------:R-:W-:Y:S01]  /*e4b0*/  FMUL.FTZ R10, R10, UR16 ;  /* 0x000000100a0a7c20 */ /* 0x000fe20008410000 */
[----:B------:R-:W-:Y:S02]  /*e4c0*/  PRMT R2, R3, 0x7632, R2 ;  /* 0x0000763203027816 */ /* 0x000fe40000000002 */
[----:B------:R-:W-:Y:S01]  /*e4d0*/  ISETP.GE.AND.EX P0, PT, R17, UR19, PT, P0 ;  /* 0x0000001311007c0c */ /* 0x000fe2000bf06300 */
[C-C-:B------:R-:W-:Y:S01]  /*e4e0*/  FFMA.FTZ R16, R0.reuse, R8, R9.reuse ;  /* 0x0000000800107223 */ /* 0x140fe20000010009 */
[----:B------:R-:W-:Y:S01]  /*e4f0*/  SHF.L.U32 R4, R3, 0x10, RZ ;  /* 0x0000001003047819 */ /* 0x000fe200000006ff */
[----:B------:R-:W-:Y:S01]  /*e500*/  FFMA.FTZ R18, R0, R10, R9 ;  /* 0x0000000a00127223 */ /* 0x000fe20000010009 */
[----:B------:R-:W-:Y:S01]  /*e510*/  SHF.L.U32 R2, R2, 0x10, RZ ;  /* 0x0000001002027819 */ /* 0x000fe200000006ff */
[----:B------:R-:W-:Y:S08]  /*e520*/  @!P1 BRA `(.L_x_355) ;  /* 0x0000000000489947 */ /* 0x000ff00003800000 */
        /* <DEDUP_REMOVED lines=18> */
.L_x_355:
[----:B------:R-:W-:Y:S01]  /*e650*/  BSSY.RECONVERGENT B0, `(.L_x_356) ;  /* 0x0000010000007945 */ /* 0x000fe20003800200 */
[----:B------:R-:W-:Y:S01]  /*e660*/  FFMA.FTZ R16, R33, R4, -R16 ;  /* 0x0000000421107223 */ /* 0x000fe20000010810 */
[----:B0-----:R-:W-:Y:S02]  /*e670*/  FFMA.FTZ R6, R99, R2, -R18 ;  /* 0x0000000263067223 */ /* 0x001fe40000010812 */
        /* <DEDUP_REMOVED lines=13> */
.L_x_357:
[----:B------:R-:W-:Y:S05]  /*e750*/  BSYNC.RECONVERGENT B0 ;  /* 0x0000000000007941 */ /* 0x000fea0003800200 */
.L_x_356:
        /* <DEDUP_REMOVED lines=10> */
.L_x_333:
[----:B------:R-:W1:Y:S01]  /*e800*/  S2R R6, SR_TID.X ;  /* 0x0000000000067919 */ /* 0x000e620000002100 */
[----:B0-----:R-:W0:Y:S01]  /*e810*/  LDC R4, c[0x0][0x370] ;  /* 0x0000dc00ff047b82 */ /* 0x001e220000000800 */
[----:B------:R-:W-:Y:S07]  /*e820*/  BSSY.RECONVERGENT B0, `(.L_x_360) ;  /* 0x000000e000007945 */ /* 0x000fee0003800200 */
[----:B------:R-:W2:Y:S08]  /*e830*/  LDC R7, c[0x0][0x374] ;  /* 0x0000dd00ff077b82 */ /* 0x000eb00000000800 */
[----:B------:R-:W3:Y:S01]  /*e840*/  LDC.64 R2, c[0x0][0x3c8] ;  /* 0x0000f200ff027b82 */ /* 0x000ee20000000a00 */
[----:B0-----:R-:W-:-:S02]  /*e850*/  ISETP.NE.AND P0, PT, R4, 0x1, PT ;  /* 0x000000010400780c */ /* 0x001fc40003f05270 */
[----:B-1----:R-:W-:Y:S02]  /*e860*/  ISETP.NE.AND P1, PT, R6, RZ, PT ;  /* 0x000000ff0600720c */ /* 0x002fe40003f25270 */
        /* <DEDUP_REMOVED lines=9> */
.L_x_361:
[----:B------:R-:W-:Y:S05]  /*e900*/  BSYNC.RECONVERGENT B0 ;  /* 0x0000000000007941 */ /* 0x000fea0003800200 */
.L_x_360:
        /* <DEDUP_REMOVED lines=11> */
.L_x_363:
[----:B------:R-:W2:Y:S04]  /*e9c0*/  LDG.E.STRONG.GPU R5, desc[UR10][R2.64] ;  /* 0x0000000a02057981 */ /* 0x000ea8000c1ef900 */
[----:B--2---:R-:W-:Y:S01]  /*e9d0*/  CCTL.IVALL ;  /* 0x00000000ff00798f */ /* 0x004fe20002000000 */
[----:B------:R-:W-:Y:S05]  /*e9e0*/  YIELD ;  /* 0x0000000000007946 */ /* 0x000fea0003800000 */
[----:B------:R-:W-:-:S13]  /*e9f0*/  ISETP.NE.AND P0, PT, R5, R0, PT ;  /* 0x000000000500720c */ /* 0x000fda0003f05270 */
[----:B------:R-:W-:Y:S05]  /*ea00*/  @P0 BRA `(.L_x_363) ;  /* 0xfffffffc00ec0947 */ /* 0x000fea000383ffff */
.L_x_362:
        /* <DEDUP_REMOVED lines=75> */
.L_x_366:
        /* <DEDUP_REMOVED lines=31> */
.L_x_365:
[----:B------:R-:W-:Y:S05]  /*f0b0*/  BSYNC.RECONVERGENT B0 ;  /* 0x0000000000007941 */ /* 0x000fea0003800200 */
.L_x_364:
        /* <DEDUP_REMOVED lines=10> */
.L_x_367:
        /* <DEDUP_REMOVED lines=87> */
.L_x_368:
        /* <DEDUP_REMOVED lines=11> */
.L_x_4886:


//--------------------- .text._Z35group_norm_nhwc_bwd_one_pass_kernelI11Bf16IOBf16WLi512ELi120ELi480EEv26Group_norm_nhwc_bwd_params --------------------------
	.section	.text._Z35group_norm_nhwc_bwd_one_pass_kernelI11Bf16IOBf16WLi512ELi120ELi480EEv26Group_norm_nhwc_bwd_params,"ax",@progbits
	.align	128
        .global         _Z35group_norm_nhwc_bwd_one_pass_kernelI11Bf16IOBf16WLi512ELi120ELi480EEv26Group_norm_nhwc_bwd_params
        .type           _Z35group_norm_nhwc_bwd_one_pass_kernelI11Bf16IOBf16WLi512ELi120ELi480EEv26Group_norm_nhwc_bwd_params,@function
        .size           _Z35group_norm_nhwc_bwd_one_pass_kernelI11Bf16IOBf16WLi512ELi120ELi480EEv26Group_norm_nhwc_bwd_params,(.L_x_4887 - _Z35group_norm_nhwc_bwd_one_pass_kernelI11Bf16IOBf16WLi512ELi120ELi480EEv26Group_norm_nhwc_bwd_params)
        .other          _Z35group_norm_nhwc_bwd_one_pass_kernelI11Bf16IOBf16WLi512ELi120ELi480EEv26Group_norm_nhwc_bwd_params,@"STO_CUDA_ENTRY STV_DEFAULT"
_Z35group_norm_nhwc_bwd_one_pass_kernelI11Bf16IOBf16WLi512ELi120ELi480EEv26Group_norm_nhwc_bwd_params:
.text._Z35group_norm_nhwc_bwd_one_pass_kernelI11Bf16IOBf16WLi512ELi120ELi480EEv26Group_norm_nhwc_bwd_params:
        /* <DEDUP_REMOVED lines=28> */
.L_x_395:
[----:B-1----:R-:W2:Y:S01]  /*01c0*/  LDL R10, [R1+0x758] ;  /* 0x00075800010a7983 */ /* 0x002ea20000100800 */
[----:B0-----:R-:W0:Y:S03]  /*01d0*/  LDCU UR14, c[0x0][0x410] ;  /* 0x00008200ff0e77ac */ /* 0x001e260008000800 */
        /* <DEDUP_REMOVED lines=19> */
[----:B------:R-:W-:Y:S02]  /*0310*/  UISETP.GT.U32.AND UP2, UPT, UR13, UR5, UPT ;  /* 0x000000050d00728c */ /* 0x000fe4000bf44070 */
[----:B------:R-:W-:-:S09]  /*0320*/  UISETP.GE.AND UP4, UPT, UR8, URZ, UPT ;  /* 0x000000ff0800728c */ /* 0x000fd2000bf86270 */
[----:B------:R-:W-:-:S04]  /*0330*/  @!UP2 UIADD3 UR5, UPT, UPT, UR5, -UR13, URZ ;  /* 0x8000000d0505a290 */ /* 0x000fc8000fffe0ff */
[----:B------:R-:W-:Y:S02]  /*0340*/  UIADD3 UR6, UPT, UPT, UR5, -UR13, URZ ;  /* 0x8000000d05067290 */ /* 0x000fe4000fffe0ff */
[----:B------:R-:W-:Y:S02]  /*0350*/  UISETP.GT.U32.AND UP3, UPT, UR13, UR5, UPT ;  /* 0x000000050d00728c */ /* 0x000fe4000bf64070 */
[----:B------:R-:W-:Y:S01]  /*0360*/  UISETP.GE.U32.AND UP1, UPT, UR5, UR13, UPT ;  /* 0x0000000d0500728c */ /* 0x000fe2000bf26070 */
[----:B-1----:R-:W-:Y:S01]  /*0370*/  ISETP.GE.U32.AND P0, PT, R4, UR16, PT ;  /* 0x0000001004007c0c */ /* 0x002fe2000bf06070 */
[----:B------:R-:W-:Y:S02]  /*0380*/  USEL UR5, UR6, UR5, !UP3 ;  /* 0x0000000506057287 */ /* 0x000fe4000d800000 */
[----:B------:R-:W-:Y:S02]  /*0390*/  ULOP3.LUT UR9, URZ, UR14, URZ, 0x33, !UPT ;  /* 0x0000000eff097292 */ /* 0x000fe4000f8e33ff */
[----:B------:R-:W-:-:S02]  /*03a0*/  ULOP3.LUT UR12, UR8, UR14, URZ, 0x3c, !UPT ;  /* 0x0000000e080c7292 */ /* 0x000fc4000f8e3cff */
[----:B------:R-:W-:Y:S02]  /*03b0*/  UISETP.NE.AND UP0, UPT, UR14, URZ, UPT ;  /* 0x000000ff0e00728c */ /* 0x000fe4000bf05270 */
[----:B------:R-:W-:Y:S02]  /*03c0*/  @!UP4 UIADD3 UR5, UPT, UPT, -UR5, URZ, URZ ;  /* 0x000000ff0505c290 */ /* 0x000fe4000fffe1ff */
[----:B------:R-:W-:Y:S02]  /*03d0*/  @!UP2 UIADD3 UR7, UPT, UPT, UR7, 0x1, URZ ;  /* 0x000000010707a890 */ /* 0x000fe4000fffe0ff */
[----:B------:R-:W-:Y:S02]  /*03e0*/  UISETP.GE.AND UP2, UPT, UR12, URZ, UPT ;  /* 0x000000ff0c00728c */ /* 0x000fe4000bf46270 */
[----:B------:R-:W-:Y:S01]  /*03f0*/  USEL UR13, UR9, UR5, !UP0 ;  /* 0x00000005090d7287 */ /* 0x000fe2000c000000 */
[----:B------:R-:W-:-:S03]  /*0400*/  IADD3 R9, PT, PT, R4, 0x8, RZ ;  /* 0x0000000804097810 */ /* 0x000fc60007ffe0ff */
[----:B------:R-:W-:Y:S02]  /*0410*/  UIMAD UR5, UR13, 0x78, URZ ;  /* 0x000000780d0578a4 */ /* 0x000fe4000f8e02ff */
[----:B------:R-:W-:Y:S01]  /*0420*/  @UP1 UIADD3 UR7, UPT, UPT, UR7, 0x1, URZ ;  /* 0x0000000107071890 */ /* 0x000fe2000fffe0ff */
[----:B------:R-:W-:-:S03]  /*0430*/  ISETP.GE.U32.AND P1, PT, R9, UR16, PT ;  /* 0x0000001009007c0c */ /* 0x000fc6000bf26070 */
[----:B------:R-:W-:Y:S01]  /*0440*/  @!UP2 UIADD3 UR7, UPT, UPT, -UR7, URZ, URZ ;  /* 0x000000ff0707a290 */ /* 0x000fe2000fffe1ff */
[----:B------:R-:W-:-:S03]  /*0450*/  MOV R0, UR5 ;  /* 0x0000000500007c02 */ /* 0x000fc60008000f00 */
[----:B------:R-:W-:Y:S01]  /*0460*/  USEL UR7, UR9, UR7, !UP0 ;  /* 0x0000000709077287 */ /* 0x000fe2000c000000 */
[----:B------:R-:W-:Y:S02]  /*0470*/  MOV R11, UR18 ;  /* 0x00000012000b7c02 */ /* 0x000fe40008000f00 */
[----:B------:R-:W-:-:S04]  /*0480*/  IADD3 R8, PT, PT, R4, 0x10, RZ ;  /* 0x0000001004087810 */ /* 0x000fc80007ffe0ff */
[----:B------:R-:W-:Y:S02]  /*0490*/  SHF.R.S32.HI R15, RZ, 0x1f, R8 ;  /* 0x0000001fff0f7819 */ /* 0x000fe40000011408 */
[----:B------:R-:W-:Y:S02]  /*04a0*/  LOP3.LUT R37, R37, 0xfeffffff, RZ, 0xc0, !PT ;  /* 0xfeffffff25257812 */ /* 0x000fe400078ec0ff */
[----:B------:R-:W-:-:S04]  /*04b0*/  IADD3 R14, PT, PT, R4, 0x18, RZ ;  /* 0x00000018040e7810 */ /* 0x000fc80007ffe0ff */
[----:B------:R-:W-:Y:S02]  /*04c0*/  SHF.R.S32.HI R19, RZ, 0x1f, R14 ;  /* 0x0000001fff137819 */ /* 0x000fe4000001140e */
[----:B--2---:R-:W-:Y:S02]  /*04d0*/  ISETP.GE.AND.EX P0, PT, R10, UR17, PT, P0 ;  /* 0x000000110a007c0c */ /* 0x004fe4000bf06300 */
[----:B---3--:R-:W-:Y:S02]  /*04e0*/  IADD3 R6, P2, PT, R5, UR5, RZ ;  /* 0x0000000505067c10 */ /* 0x008fe4000ff5e0ff */
[----:B------:R-:W-:-:S09]  /*04f0*/  SHF.R.S32.HI R5, RZ, 0x1f, R9 ;  /* 0x0000001fff057819 */ /* 0x000fd20000011409 */
[----:B------:R-:W0:Y:S01]  /*0500*/  @!P0 LDC.64 R2, c[0x0][0x3f8] ;  /* 0x0000fe00ff028b82 */ /* 0x000e220000000a00 */
[----:B------:R-:W-:Y:S01]  /*0510*/  ISETP.GE.AND.EX P4, PT, R5, UR17, PT, P1 ;  /* 0x0000001105007c0c */ /* 0x000fe2000bf86310 */
[----:B------:R-:W-:Y:S01]  /*0520*/  USHF.R.S32.HI UR5, URZ, 0x1f, UR7 ;  /* 0x0000001fff057899 */ /* 0x000fe20008011407 */
[----:B------:R-:W-:-:S03]  /*0530*/  LEA.HI.X.SX32 R7, R0, RZ, 0x1, P2 ;  /* 0x000000ff00077211 */ /* 0x000fc600010f0eff */
[----:B------:R-:W-:Y:S01]  /*0540*/  UIMAD UR5, UR5, UR18, URZ ;  /* 0x00000012050572a4 */ /* 0x000fe2000f8e02ff */
[----:B------:R-:W-:Y:S01]  /*0550*/  ISETP.GE.U32.AND P1, PT, R8, UR16, PT ;  /* 0x0000001008007c0c */ /* 0x000fe2000bf26070 */
[----:B------:R-:W1:Y:S01]  /*0560*/  @!P0 LDC.64 R24, c[0x0][0x398] ;  /* 0x0000e600ff188b82 */ /* 0x000e620000000a00 */
[----:B------:R-:W-:Y:S01]  /*0570*/  IMAD.WIDE.U32 R6, R11, UR7, R6 ;  /* 0x000000070b067c25 */ /* 0x000fe2000f8e0006 */
[----:B------:R-:W-:Y:S01]  /*0580*/  UIMAD UR5, UR7, UR19, UR5 ;  /* 0x00000013070572a4 */ /* 0x000fe2000f8e0205 */
[----:B------:R-:W-:Y:S02]  /*0590*/  @!P0 SHF.R.S32.HI R10, RZ, 0x1f, R4 ;  /* 0x0000001fff0a8819 */ /* 0x000fe40000011404 */
[----:B------:R-:W-:-:S03]  /*05a0*/  LOP3.LUT R61, R61, 0x7fffffff, RZ, 0xc0, !PT ;  /* 0x7fffffff3d3d7812 */ /* 0x000fc600078ec0ff */
[----:B------:R-:W2:Y:S01]  /*05b0*/  @!P0 LDC.64 R16, c[0x0][0x3a0] ;  /* 0x0000e800ff108b82 */ /* 0x000ea20000000a00 */
[----:B------:R-:W-:-:S07]  /*05c0*/  ISETP.GE.AND.EX P3, PT, R15, UR17, PT, P1 ;  /* 0x000000110f007c0c */ /* 0x000fce000bf66310 */
[----:B------:R-:W3:Y:S01]  /*05d0*/  @!P4 LDC.64 R12, c[0x0][0x3f8] ;  /* 0x0000fe00ff0ccb82 */ /* 0x000ee20000000a00 */
[----:B------:R-:W-:Y:S01]  /*05e0*/  IADD3 R41, PT, PT, R7, UR5, RZ ;  /* 0x0000000507297c10 */ /* 0x000fe2000fffe0ff */
[----:B0-----:R-:W-:Y:S01]  /*05f0*/  @!P0 IMAD R0, R10, R2, RZ ;  /* 0x000000020a008224 */ /* 0x001fe200078e02ff */
[-C--:B------:R-:W-:Y:S01]  /*0600*/  @!P0 MOV R40, R6.reuse ;  /* 0x0000000600288202 */ /* 0x080fe20000000f00 */
[----:B------:R0:W-:Y:S01]  /*0610*/  @!P0 STL [R1+0x758], R10 ;  /* 0x0007580a01008387 */ /* 0x0001e20000100800 */
[----:B------:R-:W-:Y:S01]  /*0620*/  @P4 LOP3.LUT R37, R37, 0x1000000, RZ, 0xfc, !PT ;  /* 0x0100000025254812 */ /* 0x000fe200078efcff */
[----:B------:R-:W-:Y:S02]  /*0630*/  @!P0 IMAD R3, R4, R3, R0 ;  /* 0x0000000304038224 */ /* 0x000fe400078e0200 */
[----:B------:R-:W4:Y:S01]  /*0640*/  @!P4 LDC.64 R22, c[0x0][0x3a0] ;  /* 0x0000e800ff16cb82 */ /* 0x000f220000000a00 */
[----:B------:R-:W-:-:S07]  /*0650*/  @!P4 MOV R26, R6 ;  /* 0x00000006001ac202 */ /* 0x000fce0000000f00 */
[----:B------:R-:W4:Y:S01]  /*0660*/  @!P4 LDC.64 R44, c[0x0][0x398] ;  /* 0x0000e600ff2ccb82 */ /* 0x000f220000000a00 */
[----:B0-----:R-:W-:Y:S01]  /*0670*/  @!P0 IMAD.WIDE.U32 R10, R4, R2, R40 ;  /* 0x00000002040a8225 */ /* 0x001fe200078e0028 */
[----:B------:R-:W-:Y:S01]  /*0680*/  LOP3.LUT R37, R37, 0xff7fffff, RZ, 0xc0, !PT ;  /* 0xff7fffff25257812 */ /* 0x000fe200078ec0ff */
[----:B------:R-:W-:Y:S01]  /*0690*/  STL.64 [R1+0x768], R6 ;  /* 0x0007680601007387 */ /* 0x000fe20000100a00 */
[----:B------:R-:W0:Y:S02]  /*06a0*/  LDCU.64 UR6, c[0x0][0x3b8] ;  /* 0x00007700ff0677ac */ /* 0x000e240008000a00 */
[----:B------:R-:W-:Y:S02]  /*06b0*/  @!P0 IADD3 R11, PT, PT, R11, R3, RZ ;  /* 0x000000030b0b8210 */ /* 0x000fe40007ffe0ff */
[----:B------:R-:W0:Y:S01]  /*06c0*/  @!P3 LDC.64 R2, c[0x0][0x3f8] ;  /* 0x0000fe00ff02bb82 */ /* 0x000e220000000a00 */
[----:B------:R-:W-:Y:S02]  /*06d0*/  @!P0 SHF.L.U32 R21, R10, 0x1, RZ ;  /* 0x000000010a158819 */ /* 0x000fe400000006ff */
[----:B------:R-:W-:-:S02]  /*06e0*/  ISETP.GE.U32.AND P1, PT, R14, UR16, PT ;  /* 0x000000100e007c0c */ /* 0x000fc4000bf26070 */
[----:B------:R-:W-:Y:S02]  /*06f0*/  @P3 LOP3.LUT R37, R37, 0x800000, RZ, 0xfc, !PT ;  /* 0x0080000025253812 */ /* 0x000fe400078efcff */
[----:B------:R-:W-:Y:S02]  /*0700*/  @!P0 SHF.L.U64.HI R0, R10, 0x1, R11 ;  /* 0x000000010a008819 */ /* 0x000fe4000001020b */
[C---:B-1----:R-:W-:Y:S02]  /*0710*/  @!P0 IADD3 R20, P3, PT, R21.reuse, R24, RZ ;  /* 0x0000001815148210 */ /* 0x042fe40007f7e0ff */
[----:B--2---:R-:W-:Y:S01]  /*0720*/  @!P0 IADD3 R10, P2, PT, R21, R16, RZ ;  /* 0x00000010150a8210 */ /* 0x004fe20007f5e0ff */
[----:B---3--:R-:W-:Y:S01]  /*0730*/  @!P4 IMAD R16, R5, R12, RZ ;  /* 0x0000000c0510c224 */ /* 0x008fe200078e02ff */
[----:B------:R-:W-:Y:S02]  /*0740*/  ISETP.GE.AND.EX P6, PT, R19, UR17, PT, P1 ;  /* 0x0000001113007c0c */ /* 0x000fe4000bfc6310 */
[----:B------:R-:W-:-:S02]  /*0750*/  IADD3 R5, PT, PT, R4, 0x20, RZ ;  /* 0x0000002004057810 */ /* 0x000fc40007ffe0ff */
[C---:B------:R-:W-:Y:S02]  /*0760*/  @!P0 IADD3.X R21, PT, PT, R0.reuse, R25, RZ, P3, !PT ;  /* 0x0000001900158210 */ /* 0x040fe40001ffe4ff */
[----:B------:R-:W-:Y:S02]  /*0770*/  LOP3.LUT P3, RZ, R37, 0x800000, RZ, 0xc0, !PT ;  /* 0x0080000025ff7812 */ /* 0x000fe4000786c0ff */
[----:B------:R-:W-:Y:S02]  /*0780*/  @!P0 IADD3.X R11, PT, PT, R0, R17, RZ, P2, !PT ;  /* 0x00000011000b8210 */ /* 0x000fe400017fe4ff */
[----:B------:R-:W-:Y:S02]  /*0790*/  ISETP.GE.U32.AND P1, PT, R5, UR16, PT ;  /* 0x0000001005007c0c */ /* 0x000fe4000bf26070 */
[----:B------:R-:W-:Y:S02]  /*07a0*/  SHF.R.S32.HI R17, RZ, 0x1f, R5 ;  /* 0x0000001fff117819 */ /* 0x000fe40000011405 */
[----:B------:R-:W-:Y:S01]  /*07b0*/  @!P4 MOV R27, R41 ;  /* 0x00000029001bc202 */ /* 0x000fe20000000f00 */
[----:B------:R-:W-:Y:S01]  /*07c0*/  @!P4 IMAD R29, R9, R13, R16 ;  /* 0x0000000d091dc224 */ /* 0x000fe200078e0210 */
[----:B------:R-:W-:Y:S01]  /*07d0*/  ISETP.GE.AND.EX P5, PT, R17, UR17, PT, P1 ;  /* 0x0000001111007c0c */ /* 0x000fe2000bfa6310 */
[----:B------:R-:W1:Y:S01]  /*07e0*/  @!P6 LDC.64 R52, c[0x0][0x3a0] ;  /* 0x0000e800ff34eb82 */ /* 0x000e620000000a00 */
[----:B------:R-:W-:Y:S01]  /*07f0*/  LOP3.LUT R37, R37, 0xffbfffff, RZ, 0xc0, !PT ;  /* 0xffbfffff25257812 */ /* 0x000fe200078ec0ff */
[----:B------:R-:W-:-:S03]  /*0800*/  @!P4 IMAD.WIDE.U32 R26, R9, R12, R26 ;  /* 0x0000000c091ac225 */ /* 0x000fc600078e001a */
[----:B------:R-:W-:-:S03]  /*0810*/  @P6 LOP3.LUT R37, R37, 0x400000, RZ, 0xfc, !PT ;  /* 0x0040000025256812 */ /* 0x000fc600078efcff */
[----:B------:R-:W2:Y:S01]  /*0820*/  @!P6 LDC.64 R12, c[0x0][0x3f8] ;  /* 0x0000fe00ff0ceb82 */ /* 0x000ea20000000a00 */
[----:B0-----:R-:W-:Y:S01]  /*0830*/  @!P3 IMAD R15, R15, R2, RZ ;  /* 0x000000020f0fb224 */ /* 0x001fe200078e02ff */
[----:B------:R-:W-:Y:S02]  /*0840*/  IADD3 R0, PT, PT, R4, 0x28, RZ ;  /* 0x0000002804007810 */ /* 0x000fe40007ffe0ff */
[----:B------:R-:W-:Y:S01]  /*0850*/  LOP3.LUT R37, R37, 0xffdfffff, RZ, 0xc0, !PT ;  /* 0xffdfffff25257812 */ /* 0x000fe200078ec0ff */
[----:B------:R-:W-:Y:S01]  /*0860*/  @!P3 IMAD R31, R8, R3, R15 ;  /* 0x00000003081fb224 */ /* 0x000fe200078e020f */
[----:B------:R-:W-:Y:S02]  /*0870*/  @!P4 IADD3 R9, PT, PT, R27, R29, RZ ;  /* 0x0000001d1b09c210 */ /* 0x000fe40007ffe0ff */
[----:B------:R-:W-:Y:S01]  /*0880*/  @!P4 SHF.L.U32 R29, R26, 0x1, RZ ;  /* 0x000000011a1dc819 */ /* 0x000fe200000006ff */
[----:B------:R-:W0:Y:S01]  /*0890*/  @!P3 LDC.64 R24, c[0x0][0x3a0] ;  /* 0x0000e800ff18bb82 */ /* 0x000e220000000a00 */
[----:B------:R-:W-:-:S02]  /*08a0*/  ISETP.GE.U32.AND P2, PT, R0, UR16, PT ;  /* 0x0000001000007c0c */ /* 0x000fc4000bf46070 */
[----:B------:R-:W-:Y:S02]  /*08b0*/  SHF.R.S32.HI R15, RZ, 0x1f, R0 ;  /* 0x0000001fff0f7819 */ /* 0x000fe40000011400 */
[----:B------:R-:W-:Y:S02]  /*08c0*/  @P5 LOP3.LUT R37, R37, 0x200000, RZ, 0xfc, !PT ;  /* 0x0020000025255812 */ /* 0x000fe400078efcff */
[----:B------:R-:W-:Y:S01]  /*08d0*/  @!P4 SHF.L.U64.HI R16, R26, 0x1, R9 ;  /* 0x000000011a10c819 */ /* 0x000fe20000010209 */
[----:B------:R-:W3:Y:S01]  /*08e0*/  @!P3 LDC.64 R54, c[0x0][0x398] ;  /* 0x0000e600ff36bb82 */ /* 0x000ee20000000a00 */
[----:B----4-:R-:W-:Y:S02]  /*08f0*/  @!P4 IADD3 R22, P1, PT, R29, R22, RZ ;  /* 0x000000161d16c210 */ /* 0x010fe40007f3e0ff */
[----:B------:R-:W-:Y:S02]  /*0900*/  @!P3 MOV R26, R6 ;  /* 0x00000006001ab202 */ /* 0x000fe40000000f00 */
[----:B------:R-:W-:-:S02]  /*0910*/  @!P3 MOV R27, R41 ;  /* 0x00000029001bb202 */ /* 0x000fc40000000f00 */
[----:B------:R-:W-:Y:S01]  /*0920*/  ISETP.GE.AND.EX P4, PT, R15, UR17, PT, P2 ;  /* 0x000000110f007c0c */ /* 0x000fe2000bf86320 */
[----:B------:R-:W4:Y:S01]  /*0930*/  @!P5 LDC.64 R50, c[0x0][0x398] ;  /* 0x0000e600ff32db82 */ /* 0x000f220000000a00 */
[----:B------:R-:W-:Y:S01]  /*0940*/  LOP3.LUT P2, RZ, R37, 0x1000000, RZ, 0xc0, !PT ;  /* 0x0100000025ff7812 */ /* 0x000fe2000784c0ff */
[----:B------:R-:W-:-:S06]  /*0950*/  @!P3 IMAD.WIDE.U32 R2, R8, R2, R26 ;  /* 0x000000020802b225 */ /* 0x000fcc00078e001a */
[----:B------:R-:W1:Y:S01]  /*0960*/  @!P5 LDC.64 R8, c[0x0][0x3f8] ;  /* 0x0000fe00ff08db82 */ /* 0x000e620000000a00 */
[----:B--2---:R-:W-:Y:S01]  /*0970*/  @!P6 IMAD R19, R19, R12, RZ ;  /* 0x0000000c1313e224 */ /* 0x004fe200078e02ff */
[----:B------:R-:W-:-:S04]  /*0980*/  @!P3 IADD3 R3, PT, PT, R3, R31, RZ ;  /* 0x0000001f0303b210 */ /* 0x000fc80007ffe0ff */
[----:B------:R-:W-:Y:S01]  /*0990*/  @!P2 IADD3.X R23, PT, PT, R16, R23, RZ, P1, !PT ;  /* 0x000000171017a210 */ /* 0x000fe20000ffe4ff */
[----:B------:R-:W-:Y:S01]  /*09a0*/  @!P6 IMAD R31, R14, R13, R19 ;  /* 0x0000000d0e1fe224 */ /* 0x000fe200078e0213 */
[----:B------:R-:W-:Y:S01]  /*09b0*/  @!P2 IADD3 R44, P1, PT, R29, R44, RZ ;  /* 0x0000002c1d2ca210 */ /* 0x000fe20007f3e0ff */
[----:B------:R-:W2:Y:S01]  /*09c0*/  @!P6 LDC.64 R26, c[0x0][0x398] ;  /* 0x0000e600ff1aeb82 */ /* 0x000ea20000000a00 */
[----:B------:R-:W-:Y:S02]  /*09d0*/  @!P3 SHF.L.U32 R29, R2, 0x1, RZ ;  /* 0x00000001021db819 */ /* 0x000fe400000006ff */
[----:B------:R-:W-:Y:S02]  /*09e0*/  @!P6 MOV R18, R6 ;  /* 0x000000060012e202 */ /* 0x000fe40000000f00 */
[----:B------:R-:W-:Y:S02]  /*09f0*/  @!P6 MOV R19, R41 ;  /* 0x000000290013e202 */ /* 0x000fe40000000f00 */
[----:B------:R-:W-:Y:S01]  /*0a00*/  @!P2 IADD3.X R45, PT, PT, R16, R45, RZ, P1, !PT ;  /* 0x0000002d102da210 */ /* 0x000fe20000ffe4ff */
[----:B------:R-:W4:Y:S01]  /*0a10*/  @!P4 LDC.64 R48, c[0x0][0x398] ;  /* 0x0000e600ff30cb82 */ /* 0x000f220000000a00 */
[----:B------:R-:W-:-:S02]  /*0a20*/  @!P3 SHF.L.U64.HI R16, R2, 0x1, R3 ;  /* 0x000000010210b819 */ /* 0x000fc40000010203 */
[----:B0-----:R-:W-:Y:S01]  /*0a30*/  @!P3 IADD3 R24, P1, PT, R29, R24, RZ ;  /* 0x000000181d18b210 */ /* 0x001fe20007f3e0ff */
[----:B------:R-:W-:-:S03]  /*0a40*/  @!P6 IMAD.WIDE.U32 R12, R14, R12, R18 ;  /* 0x0000000c0e0ce225 */ /* 0x000fc600078e0012 */
[C---:B------:R-:W-:Y:S01]  /*0a50*/  @!P3 IADD3.X R25, PT, PT, R16.reuse, R25, RZ, P1, !PT ;  /* 0x000000191019b210 */ /* 0x040fe20000ffe4ff */
[----:B------:R-:W0:Y:S01]  /*0a60*/  @!P4 LDC.64 R2, c[0x0][0x3f8] ;  /* 0x0000fe00ff02cb82 */ /* 0x000e220000000a00 */
[----:B---3--:R-:W-:Y:S02]  /*0a70*/  @!P3 IADD3 R54, P1, PT, R29, R54, RZ ;  /* 0x000000361d36b210 */ /* 0x008fe40007f3e0ff */
[----:B------:R-:W-:Y:S02]  /*0a80*/  @!P6 IADD3 R13, PT, PT, R13, R31, RZ ;  /* 0x0000001f0d0de210 */ /* 0x000fe40007ffe0ff */
[----:B------:R-:W-:-:S03]  /*0a90*/  @!P3 IADD3.X R55, PT, PT, R16, R55, RZ, P1, !PT ;  /* 0x000000371037b210 */ /* 0x000fc60000ffe4ff */
[----:B------:R-:W3:Y:S01]  /*0aa0*/  @!P5 LDC.64 R28, c[0x0][0x3a0] ;  /* 0x0000e800ff1cdb82 */ /* 0x000ee20000000a00 */
[----:B-1----:R-:W-:Y:S01]  /*0ab0*/  @!P5 IMAD R16, R17, R8, RZ ;  /* 0x000000081110d224 */ /* 0x002fe200078e02ff */
[C---:B------:R-:W-:Y:S02]  /*0ac0*/  @!P6 SHF.L.U32 R17, R12.reuse, 0x1, RZ ;  /* 0x000000010c11e819 */ /* 0x040fe400000006ff */
[----:B------:R-:W-:Y:S02]  /*0ad0*/  @!P6 SHF.L.U64.HI R14, R12, 0x1, R13 ;  /* 0x000000010c0ee819 */ /* 0x000fe4000001020d */
[----:B------:R-:W-:Y:S02]  /*0ae0*/  @!P5 MOV R12, R6 ;  /* 0x00000006000cd202 */ /* 0x000fe40000000f00 */
[----:B------:R-:W-:Y:S01]  /*0af0*/  @!P5 MOV R13, R41 ;  /* 0x00000029000dd202 */ /* 0x000fe20000000f00 */
[C---:B------:R-:W-:Y:S01]  /*0b00*/  @!P5 IMAD R19, R5.reuse, R9, R16 ;  /* 0x000000090513d224 */ /* 0x040fe200078e0210 */
[----:B------:R-:W1:Y:S01]  /*0b10*/  @!P4 LDC.64 R30, c[0x0][0x3a0] ;  /* 0x0000e800ff1ecb82 */ /* 0x000e620000000a00 */
[----:B------:R-:W-:Y:S01]  /*0b20*/  @!P5 IMAD.WIDE.U32 R8, R5, R8, R12 ;  /* 0x000000080508d225 */ /* 0x000fe200078e000c */
[----:B------:R-:W-:-:S04]  /*0b30*/  @!P6 IADD3 R52, P1, PT, R17, R52, RZ ;  /* 0x000000341134e210 */ /* 0x000fc80007f3e0ff */
[----:B------:R-:W-:Y:S02]  /*0b40*/  @!P5 IADD3 R9, PT, PT, R9, R19, RZ ;  /* 0x000000130909d210 */ /* 0x000fe40007ffe0ff */
[----:B------:R-:W-:Y:S01]  /*0b50*/  @!P6 IADD3.X R53, PT, PT, R14, R53, RZ, P1, !PT ;  /* 0x000000350e35e210 */ /* 0x000fe20000ffe4ff */
[----:B0-----:R-:W-:Y:S01]  /*0b60*/  @!P4 IMAD R15, R15, R2, RZ ;  /* 0x000000020f0fc224 */ /* 0x001fe200078e02ff */
[----:B--2---:R-:W-:Y:S02]  /*0b70*/  @!P6 IADD3 R26, P1, PT, R17, R26, RZ ;  /* 0x0000001a111ae210 */ /* 0x004fe40007f3e0ff */
[C---:B------:R-:W-:Y:S02]  /*0b80*/  @!P5 SHF.L.U32 R5, R8.reuse, 0x1, RZ ;  /* 0x000000010805d819 */ /* 0x040fe400000006ff */
[----:B------:R-:W-:Y:S02]  /*0b90*/  @!P5 SHF.L.U64.HI R12, R8, 0x1, R9 ;  /* 0x00000001080cd819 */ /* 0x000fe40000010209 */
[----:B------:R-:W-:-:S02]  /*0ba0*/  @!P4 MOV R8, R6 ;  /* 0x000000060008c202 */ /* 0x000fc40000000f00 */
[----:B------:R-:W-:Y:S01]  /*0bb0*/  @!P4 MOV R9, R41 ;  /* 0x000000290009c202 */ /* 0x000fe20000000f00 */
[----:B------:R-:W-:Y:S01]  /*0bc0*/  @!P4 IMAD R15, R0, R3, R15 ;  /* 0x00000003000fc224 */ /* 0x000fe200078e020f */
[----:B------:R-:W-:Y:S02]  /*0bd0*/  @!P6 IADD3.X R27, PT, PT, R14, R27, RZ, P1, !PT ;  /* 0x0000001b0e1be210 */ /* 0x000fe40000ffe4ff */
[----:B---3--:R-:W-:Y:S01]  /*0be0*/  @!P5 IADD3 R28, P1, PT, R5, R28, RZ ;  /* 0x0000001c051cd210 */ /* 0x008fe20007f3e0ff */
[----:B------:R-:W-:-:S03]  /*0bf0*/  @!P4 IMAD.WIDE.U32 R2, R0, R2, R8 ;  /* 0x000000020002c225 */ /* 0x000fc600078e0008 */
[----:B------:R-:W-:Y:S02]  /*0c00*/  @!P5 IADD3.X R29, PT, PT, R12, R29, RZ, P1, !PT ;  /* 0x0000001d0c1dd210 */ /* 0x000fe40000ffe4ff */
[----:B----4-:R-:W-:Y:S02]  /*0c10*/  @!P5 IADD3 R50, P1, PT, R5, R50, RZ ;  /* 0x000000320532d210 */ /* 0x010fe40007f3e0ff */
[----:B------:R-:W-:Y:S02]  /*0c20*/  @!P4 IADD3 R5, PT, PT, R3, R15, RZ ;  /* 0x0000000f0305c210 */ /* 0x000fe40007ffe0ff */
[----:B------:R-:W-:Y:S02]  /*0c30*/  @!P4 SHF.L.U32 R3, R2, 0x1, RZ ;  /* 0x000000010203c819 */ /* 0x000fe400000006ff */
[----:B------:R-:W-:Y:S02]  /*0c40*/  @!P5 IADD3.X R51, PT, PT, R12, R51, RZ, P1, !PT ;  /* 0x000000330c33d210 */ /* 0x000fe40000ffe4ff */
[----:B------:R-:W-:-:S02]  /*0c50*/  @!P4 SHF.L.U64.HI R2, R2, 0x1, R5 ;  /* 0x000000010202c819 */ /* 0x000fc40000010205 */
[C---:B-1----:R-:W-:Y:S02]  /*0c60*/  @!P4 IADD3 R30, P1, PT, R3.reuse, R30, RZ ;  /* 0x0000001e031ec210 */ /* 0x042fe40007f3e0ff */
[----:B------:R-:W-:Y:S02]  /*0c70*/  IADD3 R5, PT, PT, R4, 0x30, RZ ;  /* 0x0000003004057810 */ /* 0x000fe40007ffe0ff */
[C---:B------:R-:W-:Y:S02]  /*0c80*/  @!P4 IADD3.X R31, PT, PT, R2.reuse, R31, RZ, P1, !PT ;  /* 0x0000001f021fc210 */ /* 0x040fe40000ffe4ff */
[----:B------:R-:W-:Y:S02]  /*0c90*/  @!P4 IADD3 R48, P1, PT, R3, R48, RZ ;  /* 0x000000300330c210 */ /* 0x000fe40007f3e0ff */
        /* <DEDUP_REMOVED lines=15> */
[----:B-1----:R-:W-:Y:S02]  /*0d90*/  @!P2 IADD3 R32, P1, PT, R47, R32, RZ ;  /* 0x000000202f20a210 */ /* 0x002fe40007f3e0ff */
[----:B------:R-:W-:Y:S02]  /*0da0*/  LOP3.LUT R37, R37, 0xffefffff, RZ, 0xc0, !PT ;  /* 0xffefffff25257812 */ /* 0x000fe400078ec0ff */
[----:B------:R-:W-:-:S02]  /*0db0*/  @!P2 IADD3.X R33, PT, PT, R2, R33, RZ, P1, !PT ;  /* 0x000000210221a210 */ /* 0x000fc40000ffe4ff */
[----:B------:R-:W-:Y:S02]  /*0dc0*/  @P4 LOP3.LUT R37, R37, 0x100000, RZ, 0xfc, !PT ;  /* 0x0010000025254812 */ /* 0x000fe400078efcff */
[----:B------:R-:W-:Y:S02]  /*0dd0*/  IADD3 R5, PT, PT, R4, 0x38, RZ ;  /* 0x0000003804057810 */ /* 0x000fe40007ffe0ff */
[----:B------:R-:W-:Y:S02]  /*0de0*/  LOP3.LUT R37, R37, 0xfff7ffff, RZ, 0xc0, !PT ;  /* 0xfff7ffff25257812 */ /* 0x000fe400078ec0ff */
[----:B------:R-:W-:Y:S02]  /*0df0*/  SHF.R.S32.HI R3, RZ, 0x1f, R5 ;  /* 0x0000001fff037819 */ /* 0x000fe40000011405 */
[----:B0-----:R-:W-:-:S04]  /*0e00*/  @!P2 IADD3 R46, P1, PT, R47, R8, RZ ;  /* 0x000000082f2ea210 */ /* 0x001fc80007f3e0ff */
[----:B------:R-:W-:Y:S02]  /*0e10*/  @!P2 IADD3.X R47, PT, PT, R2, R9, RZ, P1, !PT ;  /* 0x00000009022fa210 */ /* 0x000fe40000ffe4ff */
        /* <DEDUP_REMOVED lines=15> */
[----:B------:R-:W-:Y:S02]  /*0f10*/  IADD3 R5, PT, PT, R4, 0x40, RZ ;  /* 0x0000004004057810 */ /* 0x000fe40007ffe0ff */
[----:B------:R-:W-:-:S02]  /*0f20*/  @!P2 IADD3.X R35, PT, PT, R2, R35, RZ, P1, !PT ;  /* 0x000000230223a210 */ /* 0x000fc40000ffe4ff */
        /* <DEDUP_REMOVED lines=60> */
[----:B-1----:R-:W-:Y:S01]  /*12f0*/  @!P2 IADD3 R12, P1, PT, R5, R12, RZ ;  /* 0x0000000c050ca210 */ /* 0x002fe20007f3e0ff */
[----:B------:R0:W-:Y:S03]  /*1300*/  STL.64 [R1+0xa10], R20 ;  /* 0x000a101401007387 */ /* 0x0001e60000100a00 */
[----:B------:R-:W-:Y:S02]  /*1310*/  @!P2 IADD3.X R13, PT, PT, R56, R13, RZ, P1, !PT ;  /* 0x0000000d380da210 */ /* 0x000fe40000ffe4ff */
        /* <DEDUP_REMOVED lines=8> */
[----:B------:R-:W0:Y:S08]  /*13a0*/  @!P2 LDC.64 R56, c[0x0][0x3f8] ;  /* 0x0000fe00ff38ab82 */ /* 0x000e300000000a00 */
[----:B------:R-:W1:Y:S01]  /*13b0*/  @!P2 LDC.64 R18, c[0x0][0x3a0] ;  /* 0x0000e800ff12ab82 */ /* 0x000e620000000a00 */
[----:B------:R-:W-:Y:S02]  /*13c0*/  @!P2 MOV R58, R6 ;  /* 0x00000006003aa202 */ /* 0x000fe40000000f00 */
[----:B------:R-:W-:Y:S01]  /*13d0*/  @!P2 MOV R59, R41 ;  /* 0x00000029003ba202 */ /* 0x000fe20000000f00 */
[----:B------:R1:W-:Y:S01]  /*13e0*/  STL.64 [R1+0xa08], R10 ;  /* 0x000a080a01007387 */ /* 0x0003e20000100a00 */
        /* <DEDUP_REMOVED lines=19> */
[----:B------:R-:W1:Y:S01]  /*1520*/  @!P2 LDC.64 R18, c[0x0][0x3f8] ;  /* 0x0000fe00ff12ab82 */ /* 0x000e620000000a00 */
[----:B------:R-:W-:Y:S02]  /*1530*/  @!P2 MOV R58, R6 ;  /* 0x00000006003aa202 */ /* 0x000fe40000000f00 */
[----:B------:R-:W-:-:S05]  /*1540*/  @!P2 MOV R59, R41 ;  /* 0x00000029003ba202 */ /* 0x000fca0000000f00 */
[----:B------:R-:W0:Y:S01]  /*1550*/  @!P2 LDC.64 R56, c[0x0][0x3a0] ;  /* 0x0000e800ff38ab82 */ /* 0x000e220000000a00 */
[-C--:B-1----:R-:W-:Y:S02]  /*1560*/  @!P2 IMAD R5, R5, R18.reuse, RZ ;  /* 0x000000120505a224 */ /* 0x082fe400078e02ff */
[----:B------:R-:W-:-:S04]  /*1570*/  @!P2 IMAD.WIDE.U32 R58, R0, R18, R58 ;  /* 0x00000012003aa225 */ /* 0x000fc800078e003a */
[----:B------:R-:W-:Y:S01]  /*1580*/  @!P2 IMAD R19, R0, R19, R5 ;  /* 0x000000130013a224 */ /* 0x000fe200078e0205 */
[----:B------:R-:W-:-:S04]  /*1590*/  @!P2 SHF.L.U32 R0, R58, 0x1, RZ ;  /* 0x000000013a00a819 */ /* 0x000fc800000006ff */
[----:B------:R-:W-:-:S04]  /*15a0*/  @!P2 IADD3 R19, PT, PT, R59, R19, RZ ;  /* 0x000000133b13a210 */ /* 0x000fc80007ffe0ff */
[----:B------:R-:W-:Y:S02]  /*15b0*/  @!P2 SHF.L.U64.HI R58, R58, 0x1, R19 ;  /* 0x000000013a3aa819 */ /* 0x000fe40000010213 */
[----:B------:R-:W1:Y:S01]  /*15c0*/  @!P2 LDC.64 R18, c[0x0][0x398] ;  /* 0x0000e600ff12ab82 */ /* 0x000e620000000a00 */
[----:B0-----:R-:W-:-:S04]  /*15d0*/  @!P2 IADD3 R10, P1, PT, R0, R56, RZ ;  /* 0x00000038000aa210 */ /* 0x001fc80007f3e0ff */
[----:B------:R-:W-:-:S05]  /*15e0*/  @!P2 IADD3.X R11, PT, PT, R58, R57, RZ, P1, !PT ;  /* 0x000000393a0ba210 */ /* 0x000fca0000ffe4ff */
[----:B------:R1:W-:Y:S01]  /*15f0*/  @!P2 STL.64 [R1+0x5e0], R10 ;  /* 0x0005e00a0100a387 */ /* 0x0003e20000100a00 */
[----:B------:R-:W-:-:S04]  /*1600*/  LOP3.LUT R37, R37, 0xffffdfff, RZ, 0xc0, !PT ;  /* 0xffffdfff25257812 */ /* 0x000fc800078ec0ff */
[----:B------:R-:W-:Y:S02]  /*1610*/  @P2 LOP3.LUT R37, R37, 0x2000, RZ, 0xfc, !PT ;  /* 0x0000200025252812 */ /* 0x000fe400078efcff */
[----:B-1----:R-:W-:Y:S02]  /*1620*/  @!P2 IADD3 R10, P1, PT, R0, R18, RZ ;  /* 0x00000012000aa210 */ /* 0x002fe40007f3e0ff */
[----:B------:R-:W-:Y:S02]  /*1630*/  IADD3 R0, PT, PT, R4, 0x68, RZ ;  /* 0x0000006804007810 */ /* 0x000fe40007ffe0ff */
[----:B------:R-:W-:Y:S02]  /*1640*/  @!P2 IADD3.X R11, PT, PT, R58, R19, RZ, P1, !PT ;  /* 0x000000133a0ba210 */ /* 0x000fe40000ffe4ff */
        /* <DEDUP_REMOVED lines=900> */
[----:B------:R-:W1:Y:S08]  /*4e90*/  @!P2 LDC.64 R56, c[0x0][0x3f8] ;  /* 0x0000fe00ff38ab82 */ /* 0x000e700000000a00 */
[----:B------:R-:W0:Y:S01]  /*4ea0*/  @!P2 LDC.64 R18, c[0x0][0x3a0] ;  /* 0x0000e800ff12ab82 */ /* 0x000e220000000a00 */
        /* <DEDUP_REMOVED lines=132> */
[----:B------:R-:W-:-:S13]  /*56f0*/  ISETP.GE.AND.EX P1, PT, R5, UR17, PT, P1 ;  /* 0x0000001105007c0c */ /* 0x000fda000bf26310 */
[----:B------:R-:W0:Y:S08]  /*5700*/  @!P1 LDC.64 R56, c[0x0][0x3f8] ;  /* 0x0000fe00ff389b82 */ /* 0x000e300000000a00 */
[----:B------:R-:W1:Y:S01]  /*5710*/  @!P1 LDC.64 R18, c[0x0][0x3a0] ;  /* 0x0000e800ff129b82 */ /* 0x000e620000000a00 */
[----:B------:R-:W-:Y:S02]  /*5720*/  @!P1 MOV R58, R6 ;  /* 0x00000006003a9202 */ /* 0x000fe40000000f00 */
[----:B------:R-:W-:-:S02]  /*5730*/  @!P1 MOV R59, R41 ;  /* 0x00000029003b9202 */ /* 0x000fc40000000f00 */
[----:B------:R-:W-:Y:S01]  /*5740*/  LOP3.LUT R61, R61, 0xfffffffe, RZ, 0xc0, !PT ;  /* 0xfffffffe3d3d7812 */ /* 0x000fe200078ec0ff */
[-C--:B0-----:R-:W-:Y:S02]  /*5750*/  @!P1 IMAD R5, R5, R56.reuse, RZ ;  /* 0x0000003805059224 */ /* 0x081fe400078e02ff */
[----:B------:R-:W-:-:S04]  /*5760*/  @!P1 IMAD.WIDE.U32 R58, R0, R56, R58 ;  /* 0x00000038003a9225 */ /* 0x000fc800078e003a */
[----:B------:R-:W-:Y:S01]  /*5770*/  @!P1 IMAD R57, R0, R57, R5 ;  /* 0x0000003900399224 */ /* 0x000fe200078e0205 */
[C---:B------:R-:W-:Y:S01]  /*5780*/  @!P1 SHF.L.U32 R5, R58.reuse, 0x1, RZ ;  /* 0x000000013a059819 */ /* 0x040fe200000006ff */
[----:B------:R1:W-:Y:S03]  /*5790*/  @!P2 STL.64 [R1+0x310], R10 ;  /* 0x0003100a0100a387 */ /* 0x0003e60000100a00 */
        /* <DEDUP_REMOVED lines=16> */
[----:B------:R-:W-:Y:S01]  /*58a0*/  @!P2 MOV R59, R41 ;  /* 0x00000029003ba202 */ /* 0x000fe20000000f00 */
[----:B------:R1:W-:Y:S01]  /*58b0*/  @!P1 STL.64 [R1+0x2f8], R10 ;  /* 0x0002f80a01009387 */ /* 0x0003e20000100a00 */
        /* <DEDUP_REMOVED lines=81> */
[----:B------:R-:W-:Y:S01]  /*5dd0*/  @!P6 MOV R59, R41 ;  /* 0x00000029003be202 */ /* 0x000fe20000000f00 */
[----:B------:R1:W-:Y:S04]  /*5de0*/  STL.64 [R1+0x760], R40 ;  /* 0x0007602801007387 */ /* 0x0003e80000100a00 */
[----:B------:R2:W-:Y:S01]  /*5df0*/  STL [R1+0x770], R41 ;  /* 0x0007702901007387 */ /* 0x0005e20000100800 */
[----:B------:R-:W3:Y:S01]  /*5e00*/  @!P6 LDC.64 R18, c[0x0][0x3a0] ;  /* 0x0000e800ff12eb82 */ /* 0x000ee20000000a00 */
[----:B0-----:R-:W-:-:S02]  /*5e10*/  @!P6 IMAD R5, R5, R56, RZ ;  /* 0x000000380505e224 */ /* 0x001fc400078e02ff */
[----:B------:R-:W-:-:S04]  /*5e20*/  @!P6 IMAD.WIDE.U32 R58, R0, R56, R58 ;  /* 0x00000038003ae225 */ /* 0x000fc800078e003a */
[----:B------:R-:W-:Y:S01]  /*5e30*/  @!P6 IMAD R57, R0, R57, R5 ;  /* 0x000000390039e224 */ /* 0x000fe200078e0205 */
[----:B------:R-:W-:-:S04]  /*5e40*/  MOV R56, R10 ;  /* 0x0000000a00387202 */ /* 0x000fc80000000f00 */
[----:B------:R-:W-:Y:S02]  /*5e50*/  @!P6 IADD3 R0, PT, PT, R59, R57, RZ ;  /* 0x000000393b00e210 */ /* 0x000fe40007ffe0ff */
[----:B------:R-:W-:Y:S02]  /*5e60*/  MOV R57, R11 ;  /* 0x0000000b00397202 */ /* 0x000fe40000000f00 */
[----:B------:R-:W4:Y:S01]  /*5e70*/  LDL.LU.64 R10, [R1+0xa08] ;  /* 0x000a0800010a7983 */ /* 0x000f220000300a00 */
[----:B-1----:R-:W-:Y:S02]  /*5e80*/  MOV R40, R20 ;  /* 0x0000001400287202 */ /* 0x002fe40000000f00 */
[----:B--2---:R-:W-:Y:S02]  /*5e90*/  MOV R41, R21 ;  /* 0x0000001500297202 */ /* 0x004fe40000000f00 */
[----:B------:R-:W2:Y:S01]  /*5ea0*/  LDL.LU.64 R20, [R1+0xa10] ;  /* 0x000a100001147983 */ /* 0x000ea20000300a00 */
[----:B------:R-:W-:-:S02]  /*5eb0*/  LOP3.LUT R37, R37, 0x7fffffff, RZ, 0xc0, !PT ;  /* 0x7fffffff25257812 */ /* 0x000fc400078ec0ff */
[C---:B------:R-:W-:Y:S02]  /*5ec0*/  @!P6 SHF.L.U32 R5, R58.reuse, 0x1, RZ ;  /* 0x000000013a05e819 */ /* 0x040fe400000006ff */
[----:B------:R-:W-:Y:S02]  /*5ed0*/  @!P6 SHF.L.U64.HI R0, R58, 0x1, R0 ;  /* 0x000000013a00e819 */ /* 0x000fe40000010200 */
[----:B------:R-:W-:Y:S02]  /*5ee0*/  @P1 LOP3.LUT R37, R37, 0x80000000, RZ, 0xfc, !PT ;  /* 0x8000000025251812 */ /* 0x000fe400078efcff */
[----:B------:R-:W-:Y:S02]  /*5ef0*/  MOV R58, R40 ;  /* 0x00000028003a7202 */ /* 0x000fe40000000f00 */
[----:B---3--:R-:W-:Y:S02]  /*5f00*/  @!P6 IADD3 R40, P1, PT, R5, R18, RZ ;  /* 0x000000120528e210 */ /* 0x008fe40007f3e0ff */
[----:B------:R-:W-:-:S02]  /*5f10*/  MOV R59, R41 ;  /* 0x00000029003b7202 */ /* 0x000fc40000000f00 */
[----:B------:R-:W-:Y:S02]  /*5f20*/  @!P6 IADD3.X R41, PT, PT, R0, R19, RZ, P1, !PT ;  /* 0x000000130029e210 */ /* 0x000fe40000ffe4ff */
[----:B------:R-:W0:Y:S01]  /*5f30*/  @!P6 LDC.64 R18, c[0x0][0x398] ;  /* 0x0000e600ff12eb82 */ /* 0x000e220000000a00 */
[----:B------:R-:W-:Y:S02]  /*5f40*/  MOV R6, R22 ;  /* 0x0000001600067202 */ /* 0x000fe40000000f00 */
[----:B------:R1:W-:Y:S02]  /*5f50*/  STL.64 [R1+0x778], R40 ;  /* 0x0007782801007387 */ /* 0x0003e40000100a00 */
[----:B-1----:R-:W-:Y:S02]  /*5f60*/  MOV R40, R56 ;  /* 0x0000003800287202 */ /* 0x002fe40000000f00 */
[----:B------:R-:W-:Y:S02]  /*5f70*/  MOV R56, R6 ;  /* 0x0000000600387202 */ /* 0x000fe40000000f00 */
[----:B0-----:R-:W-:Y:S01]  /*5f80*/  @!P6 IADD3 R6, P1, PT, R5, R18, RZ ;  /* 0x000000120506e210 */ /* 0x001fe20007f3e0ff */
[----:B------:R-:W-:Y:S01]  /*5f90*/  HFMA2 R18, -RZ, RZ, 0, 0 ;  /* 0x00000000ff127431 */ /* 0x000fe200000001ff */
[----:B------:R-:W-:-:S02]  /*5fa0*/  MOV R7, R23 ;  /* 0x0000001700077202 */ /* 0x000fc40000000f00 */
[----:B------:R-:W3:Y:S04]  /*5fb0*/  LDL.LU.64 R22, [R1+0xa18] ;  /* 0x000a180001167983 */ /* 0x000ee80000300a00 */
[----:B----4-:R0:W4:Y:S02]  /*5fc0*/  @!P0 LDG.E R18, desc[UR10][R10.64] ;  /* 0x0000000a0a128981 */ /* 0x010124000c1e1900 */
[----:B0-----:R-:W-:-:S06]  /*5fd0*/  MOV R10, RZ ;  /* 0x000000ff000a7202 */ /* 0x001fcc0000000f00 */
[----:B--2---:R0:W2:Y:S01]  /*5fe0*/  @!P0 LDG.E R10, desc[UR10][R20.64] ;  /* 0x0000000a140a8981 */ /* 0x0040a2000c1e1900 */
[----:B------:R-:W-:-:S04]  /*5ff0*/  LOP3.LUT R37, R37, 0xbfffffff, RZ, 0xc0, !PT ;  /* 0xbfffffff25257812 */ /* 0x000fc800078ec0ff */
[----:B------:R-:W-:-:S04]  /*6000*/  @P2 LOP3.LUT R37, R37, 0x40000000, RZ, 0xfc, !PT ;  /* 0x4000000025252812 */ /* 0x000fc800078efcff */
[----:B------:R-:W-:-:S04]  /*6010*/  LOP3.LUT R37, R37, 0xdfffffff, RZ, 0xc0, !PT ;  /* 0xdfffffff25257812 */ /* 0x000fc800078ec0ff */
[----:B------:R-:W-:-:S04]  /*6020*/  @P3 LOP3.LUT R37, R37, 0x20000000, RZ, 0xfc, !PT ;  /* 0x2000000025253812 */ /* 0x000fc800078efcff */
[----:B------:R-:W-:Y:S02]  /*6030*/  LOP3.LUT R37, R37, 0xefffffff, RZ, 0xc0, !PT ;  /* 0xefffffff25257812 */ /* 0x000fe400078ec0ff */
[----:B0-----:R-:W-:Y:S02]  /*6040*/  PRMT R20, RZ, 0x7610, R20 ;  /* 0x00007610ff147816 */ /* 0x001fe40000000014 */
[----:B------:R-:W-:-:S04]  /*6050*/  @P4 LOP3.LUT R37, R37, 0x10000000, RZ, 0xfc, !PT ;  /* 0x1000000025254812 */ /* 0x000fc800078efcff */
[----:B------:R-:W-:Y:S02]  /*6060*/  LOP3.LUT P4, RZ, R37, 0x1000000, RZ, 0xc0, !PT ;  /* 0x0100000025ff7812 */ /* 0x000fe4000788c0ff */
[----:B--2---:R-:W-:-:S05]  /*6070*/  @!P0 PRMT R20, R10, 0x7632, R20 ;  /* 0x000076320a148816 */ /* 0x004fca0000000014 */
[----:B------:R0:W-:Y:S02]  /*6080*/  STL.S16 [R1+0x280], R20 ;  /* 0x0002801401007387 */ /* 0x0001e40000100600 */
[----:B0-----:R-:W-:-:S06]  /*6090*/  HFMA2 R20, -RZ, RZ, 0, 0 ;  /* 0x00000000ff147431 */ /* 0x001fcc00000001ff */
[----:B---3--:R0:W2:Y:S02]  /*60a0*/  @!P4 LDG.E R20, desc[UR10][R22.64] ;  /* 0x0000000a1614c981 */ /* 0x0080a4000c1e1900 */
[----:B0-----:R-:W-:-:S06]  /*60b0*/  MOV R23, RZ ;  /* 0x000000ff00177202 */ /* 0x001fcc0000000f00 */
[----:B------:R-:W3:Y:S01]  /*60c0*/  @!P4 LDG.E R23, desc[UR10][R44.64] ;  /* 0x0000000a2c17c981 */ /* 0x000ee2000c1e1900 */
[----:B------:R-:W-:Y:S02]  /*60d0*/  LOP3.LUT R37, R37, 0xf7ffffff, RZ, 0xc0, !PT ;  /* 0xf7ffffff25257812 */ /* 0x000fe400078ec0ff */
[----:B------:R-:W-:Y:S02]  /*60e0*/  PRMT R22, RZ, 0x7610, R22 ;  /* 0x00007610ff167816 */ /* 0x000fe40000000016 */
[----:B------:R-:W-:-:S04]  /*60f0*/  @P5 LOP3.LUT R37, R37, 0x8000000, RZ, 0xfc, !PT ;  /* 0x0800000025255812 */ /* 0x000fc800078efcff */
[----:B------:R-:W-:Y:S01]  /*6100*/  LOP3.LUT P3, RZ, R37, 0x800000, RZ, 0xc0, !PT ;  /* 0x0080000025ff7812 */ /* 0x000fe2000786c0ff */
[----:B------:R-:W-:Y:S04]  /*6110*/  STL [R1+0x9f0], R60 ;  /* 0x0009f03c01007387 */ /* 0x000fe80000100800 */
[----:B------:R-:W-:Y:S04]  /*6120*/  STL [R1+0x9f8], R60 ;  /* 0x0009f83c01007387 */ /* 0x000fe80000100800 */
[----:B------:R0:W-:Y:S04]  /*6130*/  STL [R1+0xa00], R60 ;  /* 0x000a003c01007387 */ /* 0x0001e80000100800 */
[----:B------:R-:W-:Y:S04]  /*6140*/  STL [R1+0x9ec], R36 ;  /* 0x0009ec2401007387 */ /* 0x000fe80000100800 */
[----:B------:R-:W-:Y:S01]  /*6150*/  STL [R1+0x9f4], R36 ;  /* 0x0009f42401007387 */ /* 0x000fe20000100800 */
[----:B0-----:R-:W-:-:S03]  /*6160*/  PRMT R60, RZ, 0x7610, R60 ;  /* 0x00007610ff3c7816 */ /* 0x001fc6000000003c */
[----:B------:R0:W-:Y:S01]  /*6170*/  STL [R1+0x9fc], R36 ;  /* 0x0009fc2401007387 */ /* 0x0001e20000100800 */
[----:B----4-:R-:W-:Y:S02]  /*6180*/  @!P0 PRMT R60, R18, 0x7610, R60 ;  /* 0x00007610123c8816 */ /* 0x010fe4000000003c */
[----:B0-----:R-:W-:-:S04]  /*6190*/  PRMT R36, RZ, 0x7610, R36 ;  /* 0x00007610ff247816 */ /* 0x001fc80000000024 */
[----:B------:R-:W-:Y:S01]  /*61a0*/  @!P0 PRMT R36, R18, 0x7632, R36 ;  /* 0x0000763212248816 */ /* 0x000fe20000000024 */
[----:B------:R0:W-:Y:S04]  /*61b0*/  STL.S16 [R1+0x238], R60 ;  /* 0x0002383c01007387 */ /* 0x0001e80000100600 */
[----:B------:R1:W-:Y:S04]  /*61c0*/  STL.S16 [R1+0x254], R36 ;  /* 0x0002542401007387 */ /* 0x0003e80000100600 */
[----:B0-----:R-:W4:Y:S04]  /*61d0*/  LDL.LU R60, [R1+0xa00] ;  /* 0x000a0000013c7983 */ /* 0x001f280000300800 */
[----:B-1----:R-:W2:Y:S01]  /*61e0*/  LDL.LU R36, [R1+0x9fc] ;  /* 0x0009fc0001247983 */ /* 0x002ea20000300800 */
[----:B---3--:R-:W-:-:S05]  /*61f0*/  @!P4 PRMT R22, R23, 0x7632, R22 ;  /* 0x000076321716c816 */ /* 0x008fca0000000016 */
[----:B------:R0:W-:Y:S02]  /*6200*/  STL.S16 [R1+0x294], R22 ;  /* 0x0002941601007387 */ /* 0x0001e40000100600 */
[----:B0-----:R-:W-:-:S06]  /*6210*/  HFMA2 R22, -RZ, RZ, 0, 0 ;  /* 0x00000000ff167431 */ /* 0x001fcc00000001ff */
[----:B------:R0:W3:Y:S02]  /*6220*/  @!P3 LDG.E R22, desc[UR10][R24.64] ;  /* 0x0000000a1816b981 */ /* 0x0000e4000c1e1900 */
[----:B0-----:R-:W-:-:S06]  /*6230*/  MOV R25, RZ ;  /* 0x000000ff00197202 */ /* 0x001fcc0000000f00 */
[----:B------:R-:W3:Y:S01]  /*6240*/  @!P3 LDG.E R25, desc[UR10][R54.64] ;  /* 0x0000000a3619b981 */ /* 0x000ee2000c1e1900 */
[----:B------:R-:W-:Y:S02]  /*6250*/  MOV R41, R57 ;  /* 0x0000003900297202 */ /* 0x000fe40000000f00 */
[----:B------:R-:W-:Y:S02]  /*6260*/  PRMT R11, RZ, 0x7610, R11 ;  /* 0x00007610ff0b7816 */ /* 0x000fe4000000000b */
[----:B------:R-:W-:Y:S02]  /*6270*/  MOV R57, R7 ;  /* 0x0000000700397202 */ /* 0x000fe40000000f00 */
[----:B------:R-:W-:Y:S02]  /*6280*/  @!P6 IADD3.X R7, PT, PT, R0, R19, RZ, P1, !PT ;  /* 0x000000130007e210 */ /* 0x000fe40000ffe4ff */
[----:B------:R-:W-:Y:S02]  /*6290*/  LOP3.LUT P1, RZ, R37, 0x400000, RZ, 0xc0, !PT ;  /* 0x0040000025ff7812 */ /* 0x000fe4000782c0ff */
        /* <DEDUP_REMOVED lines=8> */
[----:B---3--:R-:W-:-:S05]  /*6320*/  @!P3 PRMT R11, R25, 0x7632, R11 ;  /* 0x00007632190bb816 */ /* 0x008fca000000000b */
[----:B------:R0:W-:Y:S02]  /*6330*/  STL.S16 [R1+0x304], R11 ;  /* 0x0003040b01007387 */ /* 0x0001e40000100600 */
[----:B0-----:R-:W-:-:S06]  /*6340*/  MOV R11, RZ ;  /* 0x000000ff000b7202 */ /* 0x001fcc0000000f00 */
[----:B------:R0:W3:Y:S01]  /*6350*/  @!P1 LDG.E R11, desc[UR10][R26.64] ;  /* 0x0000000a1a0b9981 */ /* 0x0000e2000c1e1900 */
[----:B------:R-:W-:Y:S02]  /*6360*/  LOP3.LUT P2, RZ, R37, 0x200000, RZ, 0xc0, !PT ;  /* 0x0020000025ff7812 */ /* 0x000fe4000784c0ff */
[----:B------:R-:W-:Y:S02]  /*6370*/  PRMT R24, RZ, 0x7610, R24 ;  /* 0x00007610ff187816 */ /* 0x000fe40000000018 */
[----:B0-----:R-:W-:Y:S02]  /*6380*/  PRMT R26, RZ, 0x7610, R26 ;  /* 0x00007610ff1a7816 */ /* 0x001fe4000000001a */
[----:B------:R-:W-:Y:S02]  /*6390*/  @!P3 PRMT R24, R25, 0x7610, R24 ;  /* 0x000076101918b816 */ /* 0x000fe40000000018 */
[----:B--2---:R-:W-:Y:S02]  /*63a0*/  PRMT R60, RZ, 0x7610, R60 ;  /* 0x00007610ff3c7816 */ /* 0x004fe4000000003c */
[----:B----4-:R-:W-:-:S02]  /*63b0*/  PRMT R36, RZ, 0x7610, R36 ;  /* 0x00007610ff247816 */ /* 0x010fc40000000024 */
[----:B------:R-:W-:Y:S01]  /*63c0*/  @!P4 PRMT R60, R23, 0x7610, R60 ;  /* 0x00007610173cc816 */ /* 0x000fe2000000003c */
[----:B------:R0:W-:Y:S01]  /*63d0*/  STL.S16 [R1+0x2e0], R24 ;  /* 0x0002e01801007387 */ /* 0x0001e20000100600 */
[----:B------:R-:W-:-:S03]  /*63e0*/  @!P3 PRMT R36, R22, 0x7632, R36 ;  /* 0x000076321624b816 */ /* 0x000fc60000000024 */
[----:B------:R1:W-:Y:S01]  /*63f0*/  STL.S16 [R1+0x290], R60 ;  /* 0x0002903c01007387 */ /* 0x0003e20000100600 */
[----:B0-----:R-:W-:-:S03]  /*6400*/  HFMA2 R24, -RZ, RZ, 0, 0 ;  /* 0x00000000ff187431 */ /* 0x001fc600000001ff */
[----:B------:R0:W-:Y:S04]  /*6410*/  STL.S16 [R1+0x300], R36 ;  /* 0x0003002401007387 */ /* 0x0001e80000100600 */
[----:B-1----:R-:W2:Y:S04]  /*6420*/  LDL.LU R60, [R1+0x9f0] ;  /* 0x0009f000013c7983 */ /* 0x002ea80000300800 */
[----:B------:R-:W4:Y:S04]  /*6430*/  @!P1 LDG.E R24, desc[UR10][R52.64] ;  /* 0x0000000a34189981 */ /* 0x000f28000c1e1900 */
[----:B0-----:R-:W4:Y:S01]  /*6440*/  LDL.LU R36, [R1+0x9ec] ;  /* 0x0009ec0001247983 */ /* 0x001f220000300800 */
[----:B---3--:R-:W-:-:S05]  /*6450*/  @!P1 PRMT R26, R11, 0x7632, R26 ;  /* 0x000076320b1a9816 */ /* 0x008fca000000001a */
[----:B------:R0:W-:Y:S02]  /*6460*/  STL.S16 [R1+0x334], R26 ;  /* 0x0003341a01007387 */ /* 0x0001e40000100600 */
[----:B0-----:R-:W-:-:S06]  /*6470*/  HFMA2 R26, -RZ, RZ, 0, 0 ;  /* 0x00000000ff1a7431 */ /* 0x001fcc00000001ff */
[----:B------:R0:W3:Y:S02]  /*6480*/  @!P2 LDG.E R26, desc[UR10][R28.64] ;  /* 0x0000000a1c1aa981 */ /* 0x0000e4000c1e1900 */
[----:B0-----:R-:W-:-:S06]  /*6490*/  MOV R29, RZ ;  /* 0x000000ff001d7202 */ /* 0x001fcc0000000f00 */
[----:B------:R-:W3:Y:S01]  /*64a0*/  @!P2 LDG.E R29, desc[UR10][R50.64] ;  /* 0x0000000a321da981 */ /* 0x000ee2000c1e1900 */
[----:B------:R-:W-:Y:S02]  /*64b0*/  PRMT R44, RZ, 0x7610, R44 ;  /* 0x00007610ff2c7816 */ /* 0x000fe4000000002c */
[----:B------:R-:W-:Y:S02]  /*64c0*/  PRMT R45, RZ, 0x7610, R45 ;  /* 0x00007610ff2d7816 */ /* 0x000fe4000000002d */
[----:B------:R-:W-:Y:S02]  /*64d0*/  @!P4 PRMT R44, R20, 0x7610, R44 ;  /* 0x00007610142cc816 */ /* 0x000fe4000000002c */
[----:B------:R-:W-:Y:S01]  /*64e0*/  @!P3 PRMT R45, R22, 0x7610, R45 ;  /* 0x00007610162db816 */ /* 0x000fe2000000002d */
[----:B------:R0:W-:Y:S01]  /*64f0*/  STL [R1+0x9e8], R38 ;  /* 0x0009e82601007387 */ /* 0x0001e20000100800 */
[----:B------:R-:W-:Y:S02]  /*6500*/  LOP3.LUT R37, R37, 0xfbffffff, RZ, 0xc0, !PT ;  /* 0xfbffffff25257812 */ /* 0x000fe400078ec0ff */
[----:B--2---:R-:W-:Y:S01]  /*6510*/  PRMT R60, RZ, 0x7610, R60 ;  /* 0x00007610ff3c7816 */ /* 0x004fe2000000003c */
[----:B------:R1:W-:Y:S01]  /*6520*/  STL.64 [R1+0x790], R44 ;  /* 0x0007902c01007387 */ /* 0x0003e20000100a00 */
[----:B------:R-:W-:-:S03]  /*6530*/  @P6 LOP3.LUT R37, R37, 0x4000000, RZ, 0xfc, !PT ;  /* 0x0400000025256812 */ /* 0x000fc600078efcff */
[----:B------:R-:W-:Y:S01]  /*6540*/  STL [R1+0x8f4], R44 ;  /* 0x0008f42c01007387 */ /* 0x000fe20000100800 */
[----:B0-----:R-:W-:-:S03]  /*6550*/  PRMT R38, RZ, 0x7610, R38 ;  /* 0x00007610ff267816 */ /* 0x001fc60000000026 */
[----:B------:R-:W-:Y:S01]  /*6560*/  STL [R1+0x928], R44 ;  /* 0x0009282c01007387 */ /* 0x000fe20000100800 */
[----:B----4-:R-:W-:-:S03]  /*6570*/  PRMT R36, RZ, 0x7610, R36 ;  /* 0x00007610ff247816 */ /* 0x010fc60000000024 */
[----:B------:R-:W-:Y:S01]  /*6580*/  STL [R1+0x958], R44 ;  /* 0x0009582c01007387 */ /* 0x000fe20000100800 */
[----:B-1----:R-:W-:-:S03]  /*6590*/  PRMT R45, RZ, 0x7610, R45 ;  /* 0x00007610ff2d7816 */ /* 0x002fc6000000002d */
[----:B------:R-:W-:Y:S01]  /*65a0*/  STL [R1+0x968], R44 ;  /* 0x0009682c01007387 */ /* 0x000fe20000100800 */
[----:B------:R-:W-:-:S03]  /*65b0*/  PRMT R28, RZ, 0x7610, R28 ;  /* 0x00007610ff1c7816 */ /* 0x000fc6000000001c */
[----:B------:R-:W-:Y:S04]  /*65c0*/  STL [R1+0x98c], R44 ;  /* 0x00098c2c01007387 */ /* 0x000fe80000100800 */
[----:B------:R0:W-:Y:S01]  /*65d0*/  STL [R1+0x9a4], R44 ;  /* 0x0009a42c01007387 */ /* 0x0001e20000100800 */
[C---:B------:R-:W-:Y:S02]  /*65e0*/  @!P1 PRMT R38, R24.reuse, 0x7610, R38 ;  /* 0x0000761018269816 */ /* 0x040fe40000000026 */
[----:B------:R-:W-:Y:S02]  /*65f0*/  @!P1 PRMT R60, R24, 0x7632, R60 ;  /* 0x00007632183c9816 */ /* 0x000fe4000000003c */
[----:B------:R-:W-:Y:S02]  /*6600*/  @!P1 PRMT R45, R11, 0x7610, R45 ;  /* 0x000076100b2d9816 */ /* 0x000fe4000000002d */
[----:B0-----:R-:W-:-:S02]  /*6610*/  PRMT R44, RZ, 0x7610, R44 ;  /* 0x00007610ff2c7816 */ /* 0x001fc4000000002c */
[C---:B------:R-:W-:Y:S01]  /*6620*/  LOP3.LUT P5, RZ, R37.reuse, 0x100000, RZ, 0xc0, !PT ;  /* 0x0010000025ff7812 */ /* 0x040fe200078ac0ff */
[----:B------:R0:W-:Y:S01]  /*6630*/  STL.S16 [R1+0x2e4], R38 ;  /* 0x0002e42601007387 */ /* 0x0001e20000100600 */
[----:B------:R-:W-:-:S03]  /*6640*/  LOP3.LUT P3, RZ, R37, 0x80000, RZ, 0xc0, !PT ;  /* 0x0008000025ff7812 */ /* 0x000fc6000786c0ff */
        /* <DEDUP_REMOVED lines=47> */
[----:B------:R1:W-:Y:S04]  /*6940*/  STL.64 [R1+0x788], R6 ;  /* 0x0007880601007387 */ /* 0x0003e80000100a00 */
[----:B------:R-:W-:Y:S04]  /*6950*/  STL [R1+0x7e4], R6 ;  /* 0x0007e40601007387 */ /* 0x000fe80000100800 */
[----:B------:R-:W-:Y:S04]  /*6960*/  STL [R1+0x814], R6 ;  /* 0x0008140601007387 */ /* 0x000fe80000100800 */
[----:B------:R-:W-:Y:S04]  /*6970*/  STL [R1+0x828], R6 ;  /* 0x0008280601007387 */ /* 0x000fe80000100800 */
[----:B------:R-:W-:Y:S04]  /*6980*/  STL [R1+0x848], R6 ;  /* 0x0008480601007387 */ /* 0x000fe80000100800 */
[----:B------:R-:W-:Y:S04]  /*6990*/  STL [R1+0x878], R6 ;  /* 0x0008780601007387 */ /* 0x000fe80000100800 */
[----:B------:R-:W-:Y:S04]  /*69a0*/  STL [R1+0x888], R6 ;  /* 0x0008880601007387 */ /* 0x000fe80000100800 */
[----:B------:R-:W-:Y:S04]  /*69b0*/  STL [R1+0x8ac], R6 ;  /* 0x0008ac0601007387 */ /* 0x000fe80000100800 */
[----:B------:R2:W-:Y:S04]  /*69c0*/  STL [R1+0x8c4], R6 ;  /* 0x0008c40601007387 */ /* 0x0005e80000100800 */
[----:B------:R-:W-:Y:S04]  /*69d0*/  STL.64 [R1+0x9d8], R18 ;  /* 0x0009d81201007387 */ /* 0x000fe80000100a00 */
[----:B------:R-:W-:Y:S01]  /*69e0*/  STL.64 [R1+0x9e0], R20 ;  /* 0x0009e01401007387 */ /* 0x000fe20000100a00 */
[----:B---3--:R-:W-:-:S03]  /*69f0*/  @!P2 PRMT R44, R26, 0x7610, R44 ;  /* 0x000076101a2ca816 */ /* 0x008fc6000000002c */
[----:B------:R-:W-:Y:S01]  /*6a00*/  STL.64 [R1+0x9c8], R22 ;  /* 0x0009c81601007387 */ /* 0x000fe20000100a00 */
[----:B------:R-:W-:-:S03]  /*6a10*/  @!P2 PRMT R36, R26, 0x7632, R36 ;  /* 0x000076321a24a816 */ /* 0x000fc60000000024 */
[----:B0-----:R-:W3:Y:S04]  /*6a20*/  LDL.LU R38, [R1+0x9e8] ;  /* 0x0009e80001267983 */ /* 0x001ee80000300800 */
[----:B------:R-:W-:Y:S04]  /*6a30*/  STL.64 [R1+0x9b8], R24 ;  /* 0x0009b81801007387 */ /* 0x000fe80000100a00 */
[----:B------:R-:W-:Y:S01]  /*6a40*/  STL.S16 [R1+0x330], R60 ;  /* 0x0003303c01007387 */ /* 0x000fe20000100600 */
[----:B------:R-:W-:-:S03]  /*6a50*/  @!P2 PRMT R28, R29, 0x7610, R28 ;  /* 0x000076101d1ca816 */ /* 0x000fc6000000001c */
[----:B------:R-:W-:Y:S04]  /*6a60*/  STL.S16 [R1+0x318], R45 ;  /* 0x0003182d01007387 */ /* 0x000fe80000100600 */
[----:B------:R0:W-:Y:S04]  /*6a70*/  STL.S16 [R1+0x31c], R44 ;  /* 0x00031c2c01007387 */ /* 0x0001e80000100600 */
[----:B------:R-:W-:Y:S04]  /*6a80*/  STL.S16 [R1+0x370], R36 ;  /* 0x0003702401007387 */ /* 0x000fe80000100600 */
[----:B------:R4:W-:Y:S01]  /*6a90*/  STL.S16 [R1+0x350], R28 ;  /* 0x0003501c01007387 */ /* 0x0009e20000100600 */
[----:B-1----:R-:W-:-:S02]  /*6aa0*/  PRMT R7, RZ, 0x7610, R7 ;  /* 0x00007610ff077816 */ /* 0x002fc40000000007 */
[----:B--2---:R-:W-:Y:S01]  /*6ab0*/  PRMT R6, RZ, 0x7610, R6 ;  /* 0x00007610ff067816 */ /* 0x004fe20000000006 */
[----:B0-----:R-:W2:Y:S01]  /*6ac0*/  LDL.LU.64 R44, [R1+0x5d8] ;  /* 0x0005d800012c7983 */ /* 0x001ea20000300a00 */
[----:B----4-:R-:W-:-:S06]  /*6ad0*/  HFMA2 R28, -RZ, RZ, 0, 0 ;  /* 0x00000000ff1c7431 */ /* 0x010fcc00000001ff */
[----:B------:R0:W4:Y:S02]  /*6ae0*/  @!P5 LDG.E R28, desc[UR10][R30.64] ;  /* 0x0000000a1e1cd981 */ /* 0x000124000c1e1900 */
[----:B0-----:R-:W-:-:S06]  /*6af0*/  CS2R R30, SRZ ;  /* 0x00000000001e7805 */ /* 0x001fcc000001ff00 */
[----:B------:R0:W3:Y:S04]  /*6b00*/  @!P3 LDG.E R30, desc[UR10][R32.64] ;  /* 0x0000000a201eb981 */ /* 0x0000e8000c1e1900 */
[----:B------:R-:W2:Y:S01]  /*6b10*/  @!P5 LDG.E R31, desc[UR10][R48.64] ;  /* 0x0000000a301fd981 */ /* 0x000ea2000c1e1900 */
[----:B0-----:R-:W-:-:S06]  /*6b20*/  CS2R R32, SRZ ;  /* 0x0000000000207805 */ /* 0x001fcc000001ff00 */
[----:B------:R-:W4:Y:S01]  /*6b30*/  @!P3 LDG.E R33, desc[UR10][R46.64] ;  /* 0x0000000a2e21b981 */ /* 0x000f22000c1e1900 */
[----:B------:R-:W-:Y:S02]  /*6b40*/  PRMT R19, RZ, 0x7610, R19 ;  /* 0x00007610ff137816 */ /* 0x000fe40000000013 */
[----:B------:R-:W-:Y:S02]  /*6b50*/  PRMT R18, RZ, 0x7610, R18 ;  /* 0x00007610ff127816 */ /* 0x000fe40000000012 */
[----:B------:R-:W-:Y:S02]  /*6b60*/  LOP3.LUT P6, RZ, R37, 0x4000, RZ, 0xc0, !PT ;  /* 0x0000400025ff7812 */ /* 0x000fe400078cc0ff */
[C---:B----4-:R-:W-:Y:S02]  /*6b70*/  @!P3 PRMT R7, R33.reuse, 0x7610, R7 ;  /* 0x000076102107b816 */ /* 0x050fe40000000007 */
[----:B------:R-:W-:-:S03]  /*6b80*/  @!P3 PRMT R6, R33, 0x7632, R6 ;  /* 0x000076322106b816 */ /* 0x000fc60000000006 */
[----:B------:R-:W-:Y:S04]  /*6b90*/  STL.S16 [R1+0x3c4], R7 ;  /* 0x0003c40701007387 */ /* 0x000fe80000100600 */
[----:B------:R0:W-:Y:S04]  /*6ba0*/  STL.S16 [R1+0x3d8], R6 ;  /* 0x0003d80601007387 */ /* 0x0001e80000100600 */
[----:B0-----:R-:W4:Y:S01]  /*6bb0*/  LDL.LU.64 R6, [R1+0x5e8] ;  /* 0x0005e80001067983 */ /* 0x001f220000300a00 */
[C---:B---3--:R-:W-:Y:S02]  /*6bc0*/  @!P3 PRMT R19, R30.reuse, 0x7610, R19 ;  /* 0x000076101e13b816 */ /* 0x048fe40000000013 */
[----:B------:R-:W-:-:S03]  /*6bd0*/  @!P3 PRMT R18, R30, 0x7632, R18 ;  /* 0x000076321e12b816 */ /* 0x000fc60000000012 */
[----:B------:R-:W-:Y:S04]  /*6be0*/  STL.S16 [R1+0x388], R19 ;  /* 0x0003881301007387 */ /* 0x000fe80000100600 */
[----:B------:R0:W-:Y:S04]  /*6bf0*/  STL.S16 [R1+0x3a4], R18 ;  /* 0x0003a41201007387 */ /* 0x0001e80000100600 */
[----:B0-----:R-:W3:Y:S01]  /*6c00*/  LDL.LU.64 R18, [R1+0x210] ;  /* 0x0002100001127983 */ /* 0x001ee20000300a00 */
[----:B------:R-:W-:Y:S02]  /*6c10*/  PRMT R24, RZ, 0x7610, R24 ;  /* 0x00007610ff187816 */ /* 0x000fe40000000018 */
[----:B------:R-:W-:-:S02]  /*6c20*/  PRMT R23, RZ, 0x7610, R23 ;  /* 0x00007610ff177816 */ /* 0x000fc40000000017 */
[----:B------:R-:W-:Y:S02]  /*6c30*/  PRMT R21, RZ, 0x7610, R21 ;  /* 0x00007610ff157816 */ /* 0x000fe40000000015 */
[----:B------:R-:W-:Y:S02]  /*6c40*/  PRMT R20, RZ, 0x7610, R20 ;  /* 0x00007610ff147816 */ /* 0x000fe40000000014 */
[----:B------:R-:W-:Y:S02]  /*6c50*/  PRMT R25, RZ, 0x7610, R25 ;  /* 0x00007610ff197816 */ /* 0x000fe40000000019 */
[----:B------:R-:W-:Y:S02]  /*6c60*/  MOV R60, RZ ;  /* 0x000000ff003c7202 */ /* 0x000fe40000000f00 */
[----:B------:R-:W-:Y:S02]  /*6c70*/  LOP3.LUT P1, RZ, R37, 0x40000, RZ, 0xc0, !PT ;  /* 0x0004000025ff7812 */ /* 0x000fe4000782c0ff */
[----:B------:R-:W-:-:S02]  /*6c80*/  @!P5 PRMT R24, R28, 0x7610, R24 ;  /* 0x000076101c18d816 */ /* 0x000fc40000000018 */
[----:B------:R-:W-:Y:S02]  /*6c90*/  @!P5 PRMT R23, R28, 0x7632, R23 ;  /* 0x000076321c17d816 */ /* 0x000fe40000000017 */
[C---:B--2---:R-:W-:Y:S02]  /*6ca0*/  @!P5 PRMT R21, R31.reuse, 0x7610, R21 ;  /* 0x000076101f15d816 */ /* 0x044fe40000000015 */
[----:B------:R-:W-:Y:S02]  /*6cb0*/  @!P5 PRMT R20, R31, 0x7632, R20 ;  /* 0x000076321f14d816 */ /* 0x000fe40000000014 */
[----:B------:R-:W-:Y:S02]  /*6cc0*/  LOP3.LUT P5, RZ, R37, 0x8000, RZ, 0xc0, !PT ;  /* 0x0000800025ff7812 */ /* 0x000fe400078ac0ff */
[----:B------:R-:W-:Y:S01]  /*6cd0*/  @!P2 PRMT R25, R29, 0x7632, R25 ;  /* 0x000076321d19a816 */ /* 0x000fe20000000019 */
[----:B------:R-:W-:Y:S01]  /*6ce0*/  HFMA2 R36, -RZ, RZ, 0, 0 ;  /* 0x00000000ff247431 */ /* 0x000fe200000001ff */
[C---:B------:R-:W-:Y:S01]  /*6cf0*/  LOP3.LUT P2, RZ, R37.reuse, 0x20000, RZ, 0xc0, !PT ;  /* 0x0002000025ff7812 */ /* 0x040fe2000784c0ff */
[----:B------:R0:W-:Y:S04]  /*6d00*/  STL.S16 [R1+0x38c], R21 ;  /* 0x00038c1501007387 */ /* 0x0001e80000100600 */
[----:B------:R1:W-:Y:S01]  /*6d10*/  STL.S16 [R1+0x3c0], R20 ;  /* 0x0003c01401007387 */ /* 0x0003e20000100600 */
[----:B------:R-:W-:-:S03]  /*6d20*/  LOP3.LUT P4, RZ, R37, 0x10000, RZ, 0xc0, !PT ;  /* 0x0001000025ff7812 */ /* 0x000fc6000788c0ff */
[----:B------:R2:W3:Y:S01]  /*6d30*/  @!P1 LDG.E R32, desc[UR10][R34.64] ;  /* 0x0000000a22209981 */ /* 0x0004e2000c1e1900 */
[----:B0-----:R-:W-:-:S03]  /*6d40*/  MOV R21, R59 ;  /* 0x0000003b00157202 */ /* 0x001fc60000000f00 */
[----:B------:R0:W3:Y:S01]  /*6d50*/  @!P2 LDG.E R36, desc[UR10][R2.64] ;  /* 0x0000000a0224a981 */ /* 0x0000e2000c1e1900 */
[----:B-1----:R-:W-:Y:S02]  /*6d60*/  MOV R20, R58 ;  /* 0x0000003a00147202 */ /* 0x002fe40000000f00 */
[----:B------:R-:W-:Y:S02]  /*6d70*/  CS2R R58, SRZ ;  /* 0x00000000003a7805 */ /* 0x000fe4000001ff00 */
[----:B--2---:R-:W-:-:S04]  /*6d80*/  CS2R R34, SRZ ;  /* 0x0000000000227805 */ /* 0x004fc8000001ff00 */
[----:B------:R-:W2:Y:S01]  /*6d90*/  @!P5 LDG.E R58, desc[UR10][R20.64] ;  /* 0x0000000a143ad981 */ /* 0x000ea2000c1e1900 */
[----:B0-----:R-:W-:-:S03]  /*6da0*/  CS2R R2, SRZ ;  /* 0x0000000000027805 */ /* 0x001fc6000001ff00 */
[----:B------:R-:W2:Y:S04]  /*6db0*/  @!P1 LDG.E R35, desc[UR10][R42.64] ;  /* 0x0000000a2a239981 */ /* 0x000ea8000c1e1900 */
[----:B------:R0:W2:Y:S04]  /*6dc0*/  @!P4 LDG.E R3, desc[UR10][R8.64] ;  /* 0x0000000a0803c981 */ /* 0x0000a8000c1e1900 */
[----:B------:R-:W2:Y:S01]  /*6dd0*/  LDL.LU.64 R20, [R1+0x5d0] ;  /* 0x0005d00001147983 */ /* 0x000ea20000300a00 */
[----:B------:R-:W-:Y:S02]  /*6de0*/  LOP3.LUT P0, RZ, R37, 0x2000, RZ, 0xc0, !PT ;  /* 0x0000200025ff7812 */ /* 0x000fe4000780c0ff */
[----:B------:R-:W-:Y:S01]  /*6df0*/  LOP3.LUT R38, R38, 0xfffff7ff, RZ, 0xc0, !PT ;  /* 0xfffff7ff26267812 */ /* 0x000fe200078ec0ff */
[----:B------:R-:W2:Y:S01]  /*6e00*/  @!P5 LDG.E R2, desc[UR10][R12.64] ;  /* 0x0000000a0c02d981 */ /* 0x000ea2000c1e1900 */
[----:B0-----:R-:W-:-:S03]  /*6e10*/  CS2R R8, SRZ ;  /* 0x0000000000087805 */ /* 0x001fc6000001ff00 */
[----:B----4-:R0:W4:Y:S01]  /*6e20*/  @!P6 LDG.E R60, desc[UR10][R6.64] ;  /* 0x0000000a063ce981 */ /* 0x010122000c1e1900 */
[----:B------:R-:W-:-:S03]  /*6e30*/  @P4 LOP3.LUT R38, R38, 0x800, RZ, 0xfc, !PT ;  /* 0x0000080026264812 */ /* 0x000fc600078efcff */
[----:B------:R-:W4:Y:S04]  /*6e40*/  @!P4 LDG.E R8, desc[UR10][R14.64] ;  /* 0x0000000a0e08c981 */ /* 0x000f28000c1e1900 */
[----:B------:R-:W4:Y:S01]  /*6e50*/  LDL.LU.64 R12, [R1+0x5c0] ;  /* 0x0005c000010c7983 */ /* 0x000f220000300a00 */
[----:B0-----:R-:W-:Y:S02]  /*6e60*/  MOV R6, R40 ;  /* 0x0000002800067202 */ /* 0x001fe40000000f00 */
[----:B------:R-:W-:Y:S01]  /*6e70*/  MOV R7, R41 ;  /* 0x0000002900077202 */ /* 0x000fe20000000f00 */
[----:B------:R-:W4:Y:S01]  /*6e80*/  @!P2 LDG.E R34, desc[UR10][R16.64] ;  /* 0x0000000a1022a981 */ /* 0x000f22000c1e1900 */
[----:B------:R-:W-:Y:S02]  /*6e90*/  MOV R40, R56 ;  /* 0x0000003800287202 */ /* 0x000fe40000000f00 */
[----:B------:R-:W-:-:S02]  /*6ea0*/  MOV R41, R57 ;  /* 0x0000003900297202 */ /* 0x000fc40000000f00 */
[----:B------:R-:W4:Y:S04]  /*6eb0*/  LDL.LU.64 R56, [R1+0x5e0] ;  /* 0x0005e00001387983 */ /* 0x000f280000300a00 */
[----:B---3--:R-:W3:Y:S01]  /*6ec0*/  @!P6 LDG.E R9, desc[UR10][R18.64] ;  /* 0x0000000a1209e981 */ /* 0x008ee2000c1e1900 */
[----:B------:R-:W-:Y:S02]  /*6ed0*/  LOP3.LUT P4, RZ, R37, 0x1000, RZ, 0xc0, !PT ;  /* 0x0000100025ff7812 */ /* 0x000fe4000788c0ff */
[----:B------:R-:W-:Y:S01]  /*6ee0*/  PRMT R5, RZ, 0x7610, R5 ;  /* 0x00007610ff057816 */ /* 0x000fe20000000005 */
[----:B------:R-:W3:Y:S04]  /*6ef0*/  LDL.LU.64 R16, [R1+0x510] ;  /* 0x0005100001107983 */ /* 0x000ee80000300a00 */
[----:B------:R-:W3:Y:S01]  /*6f00*/  LDL.LU.64 R18, [R1+0x5c8] ;  /* 0x0005c80001127983 */ /* 0x000ee20000300a00 */
[----:B------:R-:W-:-:S03]  /*6f10*/  PRMT R22, RZ, 0x7610, R22 ;  /* 0x00007610ff167816 */ /* 0x000fc60000000016 */
[----:B------:R-:W-:Y:S01]  /*6f20*/  STL.S16 [R1+0x3a0], R23 ;  /* 0x0003a01701007387 */ /* 0x000fe20000100600 */
[----:B------:R-:W-:-:S05]  /*6f30*/  @!P1 PRMT R22, R32, 0x7632, R22 ;  /* 0x0000763220169816 */ /* 0x000fca0000000016 */
[----:B------:R0:W-:Y:S04]  /*6f40*/  STL.S16 [R1+0x3fc], R22 ;  /* 0x0003fc1601007387 */ /* 0x0001e80000100600 */
[----:B0-----:R-:W3:Y:S01]  /*6f50*/  LDL.LU.64 R22, [R1+0x4d8] ;  /* 0x0004d80001167983 */ /* 0x001ee20000300a00 */
[----:B--2---:R-:W-:-:S05]  /*6f60*/  @!P1 PRMT R5, R35, 0x7610, R5 ;  /* 0x0000761023059816 */ /* 0x004fca0000000005 */
[----:B------:R0:W-:Y:S02]  /*6f70*/  STL.S16 [R1+0x3f8], R5 ;  /* 0x0003f80501007387 */ /* 0x0001e40000100600 */
[----:B0-----:R-:W-:Y:S02]  /*6f80*/  HFMA2 R5, -RZ, RZ, 0, 0 ;  /* 0x00000000ff057431 */ /* 0x001fe400000001ff */
[----:B------:R-:W-:Y:S04]  /*6f90*/  STL.S16 [R1+0x374], R25 ;  /* 0x0003741901007387 */ /* 0x000fe80000100600 */
[----:B------:R0:W-:Y:S04]  /*6fa0*/  STL.S16 [R1+0x354], R24 ;  /* 0x0003541801007387 */ /* 0x0001e80000100600 */
[----:B0-----:R-:W2:Y:S04]  /*6fb0*/  LDL.LU.64 R24, [R1+0x5b0] ;  /* 0x0005b00001187983 */ /* 0x001ea80000300a00 */
[----:B----4-:R0:W4:Y:S02]  /*6fc0*/  @!P0 LDG.E R59, desc[UR10][R56.64] ;  /* 0x0000000a383b8981 */ /* 0x010124000c1e1900 */
[----:B0-----:R-:W-:-:S02]  /*6fd0*/  CS2R R56, SRZ ;  /* 0x0000000000387805 */ /* 0x001fc4000001ff00 */
[----:B---3--:R-:W3:Y:S04]  /*6fe0*/  @!P4 LDG.E R5, desc[UR10][R18.64] ;  /* 0x0000000a1205c981 */ /* 0x008ee8000c1e1900 */
[----:B------:R-:W3:Y:S04]  /*6ff0*/  @!P4 LDG.E R56, desc[UR10][R20.64] ;  /* 0x0000000a1438c981 */ /* 0x000ee8000c1e1900 */
[----:B------:R-:W3:Y:S04]  /*7000*/  @!P0 LDG.E R57, desc[UR10][R44.64] ;  /* 0x0000000a2c398981 */ /* 0x000ee8000c1e1900 */
[----:B------:R-:W2:Y:S04]  /*7010*/  LDL.LU.64 R18, [R1+0x4f0] ;  /* 0x0004f00001127983 */ /* 0x000ea80000300a00 */
[----:B------:R-:W4:Y:S04]  /*7020*/  LDL.LU.64 R20, [R1+0x5b8] ;  /* 0x0005b80001147983 */ /* 0x000f280000300a00 */
[----:B------:R-:W3:Y:S01]  /*7030*/  LDL.LU.64 R44, [R1+0x5a8] ;  /* 0x0005a800012c7983 */ /* 0x000ee20000300a00 */
[----:B------:R-:W-:-:S02]  /*7040*/  PRMT R46, RZ, 0x7610, R46 ;  /* 0x00007610ff2e7816 */ /* 0x000fc4000000002e */
[----:B------:R-:W-:Y:S02]  /*7050*/  PRMT R0, RZ, 0x7610, R0 ;  /* 0x00007610ff007816 */ /* 0x000fe40000000000 */
[----:B------:R-:W-:Y:S02]  /*7060*/  @!P1 PRMT R46, R32, 0x7610, R46 ;  /* 0x00007610202e9816 */ /* 0x000fe4000000002e */
[----:B------:R-:W-:Y:S02]  /*7070*/  @!P1 PRMT R0, R35, 0x7632, R0 ;  /* 0x0000763223009816 */ /* 0x000fe40000000000 */
[----:B------:R-:W-:Y:S02]  /*7080*/  LOP3.LUT P1, RZ, R37, 0x400, RZ, 0xc0, !PT ;  /* 0x0000040025ff7812 */ /* 0x000fe4000782c0ff */
[----:B------:R-:W-:Y:S01]  /*7090*/  LOP3.LUT R38, R38, 0xfffffbff, RZ, 0xc0, !PT ;  /* 0xfffffbff26267812 */ /* 0x000fe200078ec0ff */
[----:B------:R0:W-:Y:S10]  /*70a0*/  STL.S16 [R1+0x430], R0 ;  /* 0x0004300001007387 */ /* 0x0001f40000100600 */
[----:B------:R-:W-:-:S02]  /*70b0*/  @P1 LOP3.LUT R38, R38, 0x400, RZ, 0xfc, !PT ;  /* 0x0000040026261812 */ /* 0x000fc400078efcff */
[----:B------:R-:W-:Y:S02]  /*70c0*/  LOP3.LUT P1, RZ, R37, 0x800, RZ, 0xc0, !PT ;  /* 0x0000080025ff7812 */ /* 0x000fe4000782c0ff */
[----:B0-----:R-:W-:Y:S02]  /*70d0*/  MOV R0, RZ ;  /* 0x000000ff00007202 */ /* 0x001fe40000000f00 */
[----:B------:R-:W-:Y:S02]  /*70e0*/  PRMT R47, RZ, 0x7610, R47 ;  /* 0x00007610ff2f7816 */ /* 0x000fe4000000002f */
[----:B------:R-:W-:Y:S02]  /*70f0*/  PRMT R48, RZ, 0x7610, R48 ;  /* 0x00007610ff307816 */ /* 0x000fe40000000030 */
[----:B------:R-:W-:Y:S02]  /*7100*/  PRMT R49, RZ, 0x7610, R49 ;  /* 0x00007610ff317816 */ /* 0x000fe40000000031 */
[----:B------:R-:W-:-:S02]  /*7110*/  PRMT R50, RZ, 0x7610, R50 ;  /* 0x00007610ff327816 */ /* 0x000fc40000000032 */
[----:B------:R-:W-:Y:S01]  /*7120*/  PRMT R14, RZ, 0x7610, R14 ;  /* 0x00007610ff0e7816 */ /* 0x000fe2000000000e */
[----:B------:R0:W3:Y:S01]  /*7130*/  @!P1 LDG.E R0, desc[UR10][R12.64] ;  /* 0x0000000a0c009981 */ /* 0x0000e2000c1e1900 */
[C---:B------:R-:W-:Y:S02]  /*7140*/  @!P2 PRMT R47, R34.reuse, 0x7610, R47 ;  /* 0x00007610222fa816 */ /* 0x040fe4000000002f */
[----:B------:R-:W-:Y:S02]  /*7150*/  @!P2 PRMT R48, R34, 0x7632, R48 ;  /* 0x000076322230a816 */ /* 0x000fe40000000030 */
[C---:B------:R-:W-:Y:S02]  /*7160*/  @!P2 PRMT R49, R36.reuse, 0x7610, R49 ;  /* 0x000076102431a816 */ /* 0x040fe40000000031 */
[----:B------:R-:W-:Y:S02]  /*7170*/  @!P2 PRMT R50, R36, 0x7632, R50 ;  /* 0x000076322432a816 */ /* 0x000fe40000000032 */
[----:B0-----:R-:W-:-:S02]  /*7180*/  CS2R R12, SRZ ;  /* 0x00000000000c7805 */ /* 0x001fc4000001ff00 */
[C---:B------:R-:W-:Y:S02]  /*7190*/  LOP3.LUT P2, RZ, R37.reuse, 0x200, RZ, 0xc0, !PT ;  /* 0x0000020025ff7812 */ /* 0x040fe4000784c0ff */
[----:B------:R-:W-:Y:S02]  /*71a0*/  @!P5 PRMT R14, R58, 0x7632, R14 ;  /* 0x000076323a0ed816 */ /* 0x000fe4000000000e */
[----:B------:R-:W-:-:S03]  /*71b0*/  LOP3.LUT P3, RZ, R37, 0x100, RZ, 0xc0, !PT ;  /* 0x0000010025ff7812 */ /* 0x000fc6000786c0ff */
[----:B------:R0:W-:Y:S02]  /*71c0*/  STL.S16 [R1+0x3dc], R14 ;  /* 0x0003dc0e01007387 */ /* 0x0001e40000100600 */
[----:B0-----:R-:W-:-:S06]  /*71d0*/  MOV R14, RZ ;  /* 0x000000ff000e7202 */ /* 0x001fcc0000000f00 */
[----:B------:R0:W3:Y:S02]  /*71e0*/  @!P2 LDG.E R14, desc[UR10][R16.64] ;  /* 0x0000000a100ea981 */ /* 0x0000e4000c1e1900 */
[----:B0-----:R-:W-:-:S06]  /*71f0*/  CS2R R16, SRZ ;  /* 0x0000000000107805 */ /* 0x001fcc000001ff00 */
[----:B------:R-:W3:Y:S04]  /*7200*/  @!P3 LDG.E R16, desc[UR10][R22.64] ;  /* 0x0000000a1610b981 */ /* 0x000ee8000c1e1900 */
[----:B------:R-:W3:Y:S01]  /*7210*/  LDL.LU.64 R22, [R1+0x590] ;  /* 0x0005900001167983 */ /* 0x000ee20000300a00 */
[----:B------:R-:W-:-:S03]  /*7220*/  HFMA2 R15, -RZ, RZ, 0, 0 ;  /* 0x00000000ff0f7431 */ /* 0x000fc600000001ff */
[----:B--2---:R-:W2:Y:S04]  /*7230*/  @!P2 LDG.E R17, desc[UR10][R18.64] ;  /* 0x0000000a1211a981 */ /* 0x004ea8000c1e1900 */
[----:B----4-:R0:W4:Y:S04]  /*7240*/  @!P1 LDG.E R13, desc[UR10][R20.64] ;  /* 0x0000000a140d9981 */ /* 0x010128000c1e1900 */
[----:B------:R-:W2:Y:S04]  /*7250*/  LDL.LU.64 R18, [R1+0x9d8] ;  /* 0x0009d80001127983 */ /* 0x000ea80000300a00 */
[----:B------:R-:W0:Y:S01]  /*7260*/  LDL.LU.64 R20, [R1+0x9e0] ;  /* 0x0009e00001147983 */ /* 0x000e220000300a00 */
[----:B------:R-:W-:-:S13]  /*7270*/  LOP3.LUT P1, RZ, R38, 0x400, RZ, 0xc0, !PT ;  /* 0x0000040026ff7812 */ /* 0x000fda000782c0ff */
[----:B------:R-:W4:Y:S04]  /*7280*/  @!P1 LDG.E R12, desc[UR10][R24.64] ;  /* 0x0000000a180c9981 */ /* 0x000f28000c1e1900 */
[----:B---3--:R-:W3:Y:S04]  /*7290*/  @!P1 LDG.E R15, desc[UR10][R44.64] ;  /* 0x0000000a2c0f9981 */ /* 0x008ee8000c1e1900 */
[----:B------:R-:W4:Y:S04]  /*72a0*/  LDL.LU.64 R24, [R1+0x558] ;  /* 0x0005580001187983 */ /* 0x000f280000300a00 */
[----:B------:R-:W3:Y:S01]  /*72b0*/  LDL.LU.64 R44, [R1+0x540] ;  /* 0x00054000012c7983 */ /* 0x000ee20000300a00 */
[----:B------:R-:W-:-:S02]  /*72c0*/  LOP3.LUT P4, RZ, R38, 0x800, RZ, 0xc0, !PT ;  /* 0x0000080026ff7812 */ /* 0x000fc4000788c0ff */
[----:B------:R-:W-:Y:S02]  /*72d0*/  PRMT R51, RZ, 0x7610, R51 ;  /* 0x00007610ff337816 */ /* 0x000fe40000000033 */
[----:B------:R-:W-:Y:S02]  /*72e0*/  PRMT R52, RZ, 0x7610, R52 ;  /* 0x00007610ff347816 */ /* 0x000fe40000000034 */
[----:B------:R-:W-:Y:S02]  /*72f0*/  PRMT R53, RZ, 0x7610, R53 ;  /* 0x00007610ff357816 */ /* 0x000fe40000000035 */
[----:B------:R-:W-:-:S05]  /*7300*/  PRMT R54, RZ, 0x7610, R54 ;  /* 0x00007610ff367816 */ /* 0x000fca0000000036 */
[C---:B------:R-:W-:Y:S02]  /*7310*/  @!P4 PRMT R51, R3.reuse, 0x7610, R51 ;  /* 0x000076100333c816 */ /* 0x040fe40000000033 */
[----:B------:R-:W-:Y:S02]  /*7320*/  @!P4 PRMT R52, R3, 0x7632, R52 ;  /* 0x000076320334c816 */ /* 0x000fe40000000034 */
[C---:B------:R-:W-:Y:S02]  /*7330*/  @!P4 PRMT R53, R8.reuse, 0x7610, R53 ;  /* 0x000076100835c816 */ /* 0x040fe40000000035 */
[----:B------:R-:W-:Y:S02]  /*7340*/  @!P4 PRMT R54, R8, 0x7632, R54 ;  /* 0x000076320836c816 */ /* 0x000fe40000000036 */
[----:B------:R-:W-:Y:S02]  /*7350*/  LOP3.LUT P4, RZ, R37, 0x80, RZ, 0xc0, !PT ;  /* 0x0000008025ff7812 */ /* 0x000fe4000788c0ff */
[----:B------:R-:W-:-:S04]  /*7360*/  PRMT R61, RZ, 0x7610, R61 ;  /* 0x00007610ff3d7816 */ /* 0x000fc8000000003d */
[----:B------:R-:W-:-:S05]  /*7370*/  @!P0 PRMT R61, R59, 0x7632, R61 ;  /* 0x000076323b3d8816 */ /* 0x000fca000000003d */
[----:B------:R1:W-:Y:S04]  /*7380*/  STL.S16 [R1+0x540], R61 ;  /* 0x0005403d01007387 */ /* 0x0003e80000100600 */
[----:B-1----:R-:W3:Y:S01]  /*7390*/  LDL.LU R61, [R1+0x9d0] ;  /* 0x0009d000013d7983 */ /* 0x002ee20000300800 */
[----:B0-----:R-:W-:-:S04]  /*73a0*/  PRMT R21, RZ, 0x7610, R21 ;  /* 0x00007610ff157816 */ /* 0x001fc80000000015 */
[----:B------:R-:W-:-:S05]  /*73b0*/  @!P0 PRMT R21, R57, 0x7632, R21 ;  /* 0x0000763239158816 */ /* 0x000fca0000000015 */
[----:B------:R0:W-:Y:S01]  /*73c0*/  STL.S16 [R1+0x558], R21 ;  /* 0x0005581501007387 */ /* 0x0001e20000100600 */
[----:B--2---:R-:W-:Y:S01]  /*73d0*/  PRMT R19, RZ, 0x7610, R19 ;  /* 0x00007610ff137816 */ /* 0x004fe20000000013 */
[----:B0-----:R-:W-:-:S03]  /*73e0*/  HFMA2 R21, -RZ, RZ, 0, 0 ;  /* 0x00000000ff157431 */ /* 0x001fc600000001ff */
[----:B------:R-:W-:-:S03]  /*73f0*/  @!P6 PRMT R19, R60, 0x7632, R19 ;  /* 0x000076323c13e816 */ /* 0x000fc60000000013 */
[----:B------:R0:W2:Y:S04]  /*7400*/  @!P4 LDG.E R21, desc[UR10][R22.64] ;  /* 0x0000000a1615c981 */ /* 0x0000a8000c1e1900 */
[----:B------:R-:W2:Y:S04]  /*7410*/  LDL.LU.64 R22, [R1+0x9c8] ;  /* 0x0009c80001167983 */ /* 0x000ea80000300a00 */
[----:B------:R1:W-:Y:S02]  /*7420*/  STL.S16 [R1+0x510], R19 ;  /* 0x0005101301007387 */ /* 0x0003e40000100600 */
[----:B-1----:R-:W-:-:S06]  /*7430*/  HFMA2 R19, -RZ, RZ, 0, 0 ;  /* 0x00000000ff137431 */ /* 0x002fcc00000001ff */
[----:B----4-:R-:W4:Y:S04]  /*7440*/  @!P3 LDG.E R19, desc[UR10][R24.64] ;  /* 0x0000000a1813b981 */ /* 0x010f28000c1e1900 */
[----:B------:R-:W4:Y:S04]  /*7450*/  LDL.LU.64 R24, [R1+0x5a0] ;  /* 0x0005a00001187983 */ /* 0x000f280000300a00 */
[----:B------:R1:W-:Y:S02]  /*7460*/  STL [R1+0x10], R18 ;  /* 0x0000101201007387 */ /* 0x0003e40000100800 */
[----:B-1----:R-:W-:-:S06]  /*7470*/  MOV R18, RZ ;  /* 0x000000ff00127202 */ /* 0x002fcc0000000f00 */
[----:B---3--:R-:W3:Y:S04]  /*7480*/  @!P4 LDG.E R18, desc[UR10][R44.64] ;  /* 0x0000000a2c12c981 */ /* 0x008ee8000c1e1900 */
[----:B------:R-:W3:Y:S01]  /*7490*/  LDL.LU.64 R44, [R1+0x588] ;  /* 0x00058800012c7983 */ /* 0x000ee20000300a00 */
[----:B------:R-:W-:-:S04]  /*74a0*/  LOP3.LUT R38, R38, 0xfffffdff, RZ, 0xc0, !PT ;  /* 0xfffffdff26267812 */ /* 0x000fc800078ec0ff */
[----:B------:R-:W-:Y:S02]  /*74b0*/  @P3 LOP3.LUT R38, R38, 0x200, RZ, 0xfc, !PT ;  /* 0x0000020026263812 */ /* 0x000fe400078efcff */
[----:B------:R-:W-:Y:S02]  /*74c0*/  LOP3.LUT P3, RZ, R37, 0x1000, RZ, 0xc0, !PT ;  /* 0x0000100025ff7812 */ /* 0x000fe4000786c0ff */
[----:B------:R-:W-:Y:S02]  /*74d0*/  PRMT R55, RZ, 0x7610, R55 ;  /* 0x00007610ff377816 */ /* 0x000fe40000000037 */
[----:B------:R-:W-:Y:S02]  /*74e0*/  PRMT R39, RZ, 0x7610, R39 ;  /* 0x00007610ff277816 */ /* 0x000fe40000000027 */
[----:B------:R-:W-:Y:S02]  /*74f0*/  PRMT R42, RZ, 0x7610, R42 ;  /* 0x00007610ff2a7816 */ /* 0x000fe4000000002a */
[----:B------:R-:W-:-:S02]  /*7500*/  @!P5 PRMT R55, R2, 0x7610, R55 ;  /* 0x000076100237d816 */ /* 0x000fc40000000037 */
[----:B------:R-:W-:Y:S02]  /*7510*/  @!P5 PRMT R39, R2, 0x7632, R39 ;  /* 0x000076320227d816 */ /* 0x000fe40000000027 */
[----:B------:R-:W-:Y:S02]  /*7520*/  @!P5 PRMT R42, R58, 0x7610, R42 ;  /* 0x000076103a2ad816 */ /* 0x000fe4000000002a */
[----:B------:R-:W-:Y:S02]  /*7530*/  LOP3.LUT P5, RZ, R37, 0x40, RZ, 0xc0, !PT ;  /* 0x0000004025ff7812 */ /* 0x000fe400078ac0ff */
[----:B------:R-:W-:Y:S02]  /*7540*/  PRMT R61, RZ, 0x7610, R61 ;  /* 0x00007610ff3d7816 */ /* 0x000fe4000000003d */
[----:B------:R-:W-:Y:S01]  /*7550*/  LOP3.LUT R38, R38, 0xfffffeff, RZ, 0xc0, !PT ;  /* 0xfffffeff26267812 */ /* 0x000fe200078ec0ff */
[----:B------:R-:W-:Y:S01]  /*7560*/  STL [R1+0x79c], R46 ;  /* 0x00079c2e01007387 */ /* 0x000fe20000100800 */
[----:B------:R-:W-:-:S02]  /*7570*/  @!P3 PRMT R61, R56, 0x7632, R61 ;  /* 0x00007632383db816 */ /* 0x000fc4000000003d */
[----:B------:R-:W-:Y:S01]  /*7580*/  PRMT R43, RZ, 0x7610, R43 ;  /* 0x00007610ff2b7816 */ /* 0x000fe2000000002b */
[----:B------:R1:W-:Y:S01]  /*7590*/  STL.64 [R1+0x7a8], R46 ;  /* 0x0007a82e01007387 */ /* 0x0003e20000100a00 */
[----:B------:R-:W-:-:S03]  /*75a0*/  @P4 LOP3.LUT R38, R38, 0x100, RZ, 0xfc, !PT ;  /* 0x0000010026264812 */ /* 0x000fc600078efcff */
[----:B------:R-:W-:Y:S01]  /*75b0*/  STL [R1+0x7f0], R46 ;  /* 0x0007f02e01007387 */ /* 0x000fe20000100800 */
[----:B------:R-:W-:-:S03]  /*75c0*/  LOP3.LUT P4, RZ, R37, 0x800, RZ, 0xc0, !PT ;  /* 0x0000080025ff7812 */ /* 0x000fc6000788c0ff */
[----:B------:R-:W-:Y:S04]  /*75d0*/  STL [R1+0x820], R46 ;  /* 0x0008202e01007387 */ /* 0x000fe80000100800 */
[----:B------:R-:W-:Y:S01]  /*75e0*/  STL [R1+0x830], R46 ;  /* 0x0008302e01007387 */ /* 0x000fe20000100800 */
[----:B-1----:R-:W-:-:S03]  /*75f0*/  PRMT R47, RZ, 0x7610, R47 ;  /* 0x00007610ff2f7816 */ /* 0x002fc6000000002f */
[----:B------:R-:W-:Y:S04]  /*7600*/  STL [R1+0x854], R46 ;  /* 0x0008542e01007387 */ /* 0x000fe80000100800 */
[----:B------:R-:W-:Y:S04]  /*7610*/  STL [R1+0x884], R46 ;  /* 0x0008842e01007387 */ /* 0x000fe80000100800 */
[----:B------:R-:W-:Y:S04]  /*7620*/  STL [R1+0x8b8], R46 ;  /* 0x0008b82e01007387 */ /* 0x000fe80000100800 */
[----:B------:R-:W-:Y:S04]  /*7630*/  STL [R1+0x8e8], R46 ;  /* 0x0008e82e01007387 */ /* 0x000fe80000100800 */
[----:B------:R-:W-:Y:S04]  /*7640*/  STL [R1+0x8f8], R46 ;  /* 0x0008f82e01007387 */ /* 0x000fe80000100800 */
[----:B------:R-:W-:Y:S04]  /*7650*/  STL [R1+0x91c], R46 ;  /* 0x00091c2e01007387 */ /* 0x000fe80000100800 */
[----:B------:R-:W-:Y:S04]  /*7660*/  STL [R1+0x934], R46 ;  /* 0x0009342e01007387 */ /* 0x000fe80000100800 */
[----:B------:R1:W-:Y:S01]  /*7670*/  STL [R1+0x964], R46 ;  /* 0x0009642e01007387 */ /* 0x0003e20000100800 */
[----:B------:R-:W-:-:S02]  /*7680*/  @!P6 PRMT R43, R9, 0x7610, R43 ;  /* 0x00007610092be816 */ /* 0x000fc4000000002b */
[----:B------:R-:W-:Y:S01]  /*7690*/  @!P6 PRMT R47, R9, 0x7632, R47 ;  /* 0x00007632092fe816 */ /* 0x000fe2000000002f */
[----:B------:R0:W-:Y:S01]  /*76a0*/  STL.S16 [R1+0x55c], R61 ;  /* 0x00055c3d01007387 */ /* 0x0001e20000100600 */
[----:B-1----:R-:W-:-:S04]  /*76b0*/  PRMT R46, RZ, 0x7610, R46 ;  /* 0x00007610ff2e7816 */ /* 0x002fc8000000002e */
[----:B------:R-:W-:Y:S01]  /*76c0*/  @!P6 PRMT R46, R60, 0x7610, R46 ;  /* 0x000076103c2ee816 */ /* 0x000fe2000000002e */
[----:B0-----:R-:W3:Y:S01]  /*76d0*/  LDL.LU R61, [R1+0x9c0] ;  /* 0x0009c000013d7983 */ /* 0x001ee20000300800 */
[----:B------:R-:W-:-:S03]  /*76e0*/  LOP3.LUT P6, RZ, R37, 0x20, RZ, 0xc0, !PT ;  /* 0x0000002025ff7812 */ /* 0x000fc600078cc0ff */
[----:B------:R0:W-:Y:S01]  /*76f0*/  STL.64 [R1+0x998], R30 ;  /* 0x0009981e01007387 */ /* 0x0001e20000100a00 */
[----:B------:R-:W-:-:S03]  /*7700*/  PRMT R4, RZ, 0x7610, R4 ;  /* 0x00007610ff047816 */ /* 0x000fc60000000004 */
[----:B------:R-:W-:Y:S04]  /*7710*/  STL.S16 [R1+0x4f0], R46 ;  /* 0x0004f02e01007387 */ /* 0x000fe80000100600 */
[----:B------:R1:W-:Y:S01]  /*7720*/  STL.S16 [R1+0x4dc], R47 ;  /* 0x0004dc2f01007387 */ /* 0x0003e20000100600 */
[----:B0-----:R-:W-:Y:S02]  /*7730*/  PRMT R31, RZ, 0x7610, R31 ;  /* 0x00007610ff1f7816 */ /* 0x001fe4000000001f */
[----:B------:R-:W-:Y:S01]  /*7740*/  PRMT R30, RZ, 0x7610, R30 ;  /* 0x00007610ff1e7816 */ /* 0x000fe2000000001e */
[----:B-1----:R-:W3:Y:S01]  /*7750*/  LDL.LU.64 R46, [R1+0x288] ;  /* 0x00028800012e7983 */ /* 0x002ee20000300a00 */
[----:B------:R-:W-:Y:S02]  /*7760*/  @!P0 PRMT R31, R57, 0x7610, R31 ;  /* 0x00007610391f8816 */ /* 0x000fe4000000001f */
[----:B------:R-:W-:-:S02]  /*7770*/  @!P3 PRMT R30, R56, 0x7610, R30 ;  /* 0x00007610381eb816 */ /* 0x000fc4000000001e */
[----:B------:R-:W-:Y:S01]  /*7780*/  @!P4 PRMT R4, R0, 0x7632, R4 ;  /* 0x000076320004c816 */ /* 0x000fe20000000004 */
[----:B------:R-:W-:Y:S04]  /*7790*/  STL.S16 [R1+0x544], R31 ;  /* 0x0005441f01007387 */ /* 0x000fe80000100600 */
[----:B------:R0:W-:Y:S04]  /*77a0*/  STL.S16 [R1+0x28c], R30 ;  /* 0x00028c1e01007387 */ /* 0x0001e80000100600 */
[----:B------:R1:W-:Y:S04]  /*77b0*/  STL.S16 [R1+0x514], R4 ;  /* 0x0005140401007387 */ /* 0x0003e80000100600 */
[----:B0-----:R-:W3:Y:S04]  /*77c0*/  LDL.LU.64 R30, [R1+0x578] ;  /* 0x00057800011e7983 */ /* 0x001ee80000300a00 */
[----:B-1----:R-:W3:Y:S04]  /*77d0*/  LDL.LU R4, [R1+0x9b4] ;  /* 0x0009b40001047983 */ /* 0x002ee80000300800 */
[----:B--2---:R0:W-:Y:S02]  /*77e0*/  STL [R1+0x114], R23 ;  /* 0x0001141701007387 */ /* 0x0041e40000100800 */
[----:B0-----:R-:W-:-:S04]  /*77f0*/  PRMT R23, RZ, 0x7610, R23 ;  /* 0x00007610ff177816 */ /* 0x001fc80000000017 */
[----:B------:R-:W-:Y:S01]  /*7800*/  @!P3 PRMT R23, R5, 0x7632, R23 ;  /* 0x000076320517b816 */ /* 0x000fe20000000017 */
[----:B------:R-:W-:Y:S04]  /*7810*/  STL [R1+0x18], R22 ;  /* 0x0000181601007387 */ /* 0x000fe80000100800 */
[----:B------:R0:W-:Y:S02]  /*7820*/  STL.S16 [R1+0x594], R23 ;  /* 0x0005941701007387 */ /* 0x0001e40000100600 */
[----:B0-----:R-:W-:-:S06]  /*7830*/  CS2R R22, SRZ ;  /* 0x0000000000167805 */ /* 0x001fcc000001ff00 */
[----:B----4-:R0:W2:Y:S04]  /*7840*/  @!P5 LDG.E R23, desc[UR10][R24.64] ;  /* 0x0000000a1817d981 */ /* 0x0100a8000c1e1900 */
[----:B------:R-:W4:Y:S04]  /*7850*/  LDL.LU.64 R24, [R1+0x9b8] ;  /* 0x0009b80001187983 */ /* 0x000f280000300a00 */
[----:B---3--:R-:W3:Y:S04]  /*7860*/  @!P6 LDG.E R22, desc[UR10][R44.64] ;  /* 0x0000000a2c16e981 */ /* 0x008ee8000c1e1900 */
[----:B------:R-:W2:Y:S01]  /*7870*/  LDL.LU.64 R44, [R1+0x580] ;  /* 0x00058000012c7983 */ /* 0x000ea20000300a00 */
[----:B------:R-:W-:-:S03]  /*7880*/  PRMT R27, RZ, 0x7610, R27 ;  /* 0x00007610ff1b7816 */ /* 0x000fc6000000001b */
[----:B------:R1:W-:Y:S04]  /*7890*/  STL [R1+0x110], R10 ;  /* 0x0001100a01007387 */ /* 0x0003e80000100800 */
[----:B------:R0:W-:Y:S01]  /*78a0*/  STL [R1+0x14], R20 ;  /* 0x0000141401007387 */ /* 0x0001e20000100800 */
[----:B-1----:R-:W-:Y:S02]  /*78b0*/  PRMT R10, RZ, 0x7610, R10 ;  /* 0x00007610ff0a7816 */ /* 0x002fe4000000000a */
[----:B0-----:R-:W-:Y:S02]  /*78c0*/  MOV R20, RZ ;  /* 0x000000ff00147202 */ /* 0x001fe40000000f00 */
[----:B------:R-:W-:Y:S02]  /*78d0*/  @!P0 PRMT R10, R59, 0x7610, R10 ;  /* 0x000076103b0a8816 */ /* 0x000fe4000000000a */
[----:B------:R-:W-:-:S02]  /*78e0*/  LOP3.LUT P0, RZ, R37, 0x10, RZ, 0xc0, !PT ;  /* 0x0000001025ff7812 */ /* 0x000fc4000780c0ff */
[----:B------:R-:W-:Y:S01]  /*78f0*/  @!P1 PRMT R27, R15, 0x7632, R27 ;  /* 0x000076320f1b9816 */ /* 0x000fe2000000001b */
[----:B------:R-:W-:Y:S04]  /*7900*/  STL [R1+0x7bc], R50 ;  /* 0x0007bc3201007387 */ /* 0x000fe80000100800 */
[----:B------:R-:W-:Y:S04]  /*7910*/  STL.64 [R1+0x7c8], R50 ;  /* 0x0007c83201007387 */ /* 0x000fe80000100a00 */
[----:B------:R-:W-:Y:S04]  /*7920*/  STL [R1+0x7fc], R50 ;  /* 0x0007fc3201007387 */ /* 0x000fe80000100800 */
[----:B------:R-:W-:Y:S04]  /*7930*/  STL [R1+0x82c], R50 ;  /* 0x00082c3201007387 */ /* 0x000fe80000100800 */
[----:B------:R-:W-:Y:S04]  /*7940*/  STL [R1+0x860], R50 ;  /* 0x0008603201007387 */ /* 0x000fe80000100800 */
[----:B------:R-:W-:Y:S04]  /*7950*/  STL.64 [R1+0x890], R50 ;  /* 0x0008903201007387 */ /* 0x000fe80000100a00 */
[----:B------:R-:W-:Y:S04]  /*7960*/  STL [R1+0x8dc], R50 ;  /* 0x0008dc3201007387 */ /* 0x000fe80000100800 */
[----:B------:R-:W-:Y:S04]  /*7970*/  STL [R1+0x910], R50 ;  /* 0x0009103201007387 */ /* 0x000fe80000100800 */
[----:B------:R-:W-:Y:S04]  /*7980*/  STL [R1+0x940], R50 ;  /* 0x0009403201007387 */ /* 0x000fe80000100800 */
[----:B------:R0:W-:Y:S02]  /*7990*/  STL.64 [R1+0x970], R50 ;  /* 0x0009703201007387 */ /* 0x0001e40000100a00 */
[----:B0-----:R-:W-:-:S02]  /*79a0*/  PRMT R51, RZ, 0x7610, R51 ;  /* 0x00007610ff337816 */ /* 0x001fc40000000033 */
[----:B------:R-:W-:Y:S02]  /*79b0*/  PRMT R61, RZ, 0x7610, R61 ;  /* 0x00007610ff3d7816 */ /* 0x000fe4000000003d */
[----:B------:R-:W-:Y:S02]  /*79c0*/  PRMT R50, RZ, 0x7610, R50 ;  /* 0x00007610ff327816 */ /* 0x000fe40000000032 */
[----:B------:R-:W-:Y:S02]  /*79d0*/  @!P4 PRMT R61, R13, 0x7610, R61 ;  /* 0x000076100d3dc816 */ /* 0x000fe4000000003d */
[----:B------:R-:W-:Y:S02]  /*79e0*/  @!P3 PRMT R51, R5, 0x7610, R51 ;  /* 0x000076100533b816 */ /* 0x000fe40000000033 */
[----:B------:R-:W-:Y:S01]  /*79f0*/  @!P4 PRMT R50, R0, 0x7610, R50 ;  /* 0x000076100032c816 */ /* 0x000fe20000000032 */
[----:B------:R0:W-:Y:S04]  /*7a00*/  STL.S16 [R1+0x588], R61 ;  /* 0x0005883d01007387 */ /* 0x0001e80000100600 */
[----:B------:R-:W-:Y:S04]  /*7a10*/  STL.S16 [R1+0x590], R51 ;  /* 0x0005903301007387 */ /* 0x000fe80000100600 */
[----:B0-----:R-:W3:Y:S04]  /*7a20*/  LDL.LU R61, [R1+0x9b0] ;  /* 0x0009b000013d7983 */ /* 0x001ee80000300800 */
[----:B------:R-:W3:Y:S04]  /*7a30*/  @!P5 LDG.E R20, desc[UR10][R46.64] ;  /* 0x0000000a2e14d981 */ /* 0x000ee8000c1e1900 */
[----:B------:R-:W3:Y:S04]  /*7a40*/  LDL.LU.64 R46, [R1+0x598] ;  /* 0x00059800012e7983 */ /* 0x000ee80000300a00 */
[----:B------:R0:W-:Y:S04]  /*7a50*/  STL.S16 [R1+0x598], R27 ;  /* 0x0005981b01007387 */ /* 0x0001e80000100600 */
[----:B------:R1:W-:Y:S01]  /*7a60*/  STL.S16 [R1+0x288], R50 ;  /* 0x0002883201007387 */ /* 0x0003e20000100600 */
[----:B0-----:R-:W-:Y:S01]  /*7a70*/  HFMA2 R27, -RZ, RZ, 0, 0 ;  /* 0x00000000ff1b7431 */ /* 0x001fe200000001ff */
[----:B------:R-:W-:-:S02]  /*7a80*/  PRMT R4, RZ, 0x7610, R4 ;  /* 0x00007610ff047816 */ /* 0x000fc40000000004 */
[----:B-1----:R-:W3:Y:S02]  /*7a90*/  LDL.LU.64 R50, [R1+0x4c0] ;  /* 0x0004c00001327983 */ /* 0x002ee40000300a00 */
[----:B------:R-:W-:-:S05]  /*7aa0*/  @!P1 PRMT R4, R12, 0x7632, R4 ;  /* 0x000076320c049816 */ /* 0x000fca0000000004 */
[----:B------:R0:W-:Y:S04]  /*7ab0*/  STL.S16 [R1+0x4f4], R4 ;  /* 0x0004f40401007387 */ /* 0x0001e80000100600 */
[----:B0-----:R-:W3:Y:S04]  /*7ac0*/  LDL.LU R4, [R1+0x9ac] ;  /* 0x0009ac0001047983 */ /* 0x001ee80000300800 */
[----:B----4-:R0:W-:Y:S02]  /*7ad0*/  STL [R1+0x118], R25 ;  /* 0x0001181901007387 */ /* 0x0101e40000100800 */
[----:B0-----:R-:W-:-:S04]  /*7ae0*/  PRMT R25, RZ, 0x7610, R25 ;  /* 0x00007610ff197816 */ /* 0x001fc80000000019 */
[----:B------:R-:W-:Y:S01]  /*7af0*/  @!P4 PRMT R25, R13, 0x7632, R25 ;  /* 0x000076320d19c816 */ /* 0x000fe20000000019 */
[----:B------:R-:W-:Y:S04]  /*7b00*/  STL [R1+0x1c], R24 ;  /* 0x00001c1801007387 */ /* 0x000fe80000100800 */
[----:B------:R0:W-:Y:S04]  /*7b10*/  STL.S16 [R1+0x58c], R25 ;  /* 0x00058c1901007387 */ /* 0x0001e80000100600 */
[----:B--2---:R1:W2:Y:S01]  /*7b20*/  @!P0 LDG.E R27, desc[UR10][R44.64] ;  /* 0x0000000a2c1b8981 */ /* 0x0042a2000c1e1900 */
[----:B0-----:R-:W-:-:S06]  /*7b30*/  CS2R R24, SRZ ;  /* 0x0000000000187805 */ /* 0x001fcc000001ff00 */
[----:B------:R-:W4:Y:S04]  /*7b40*/  @!P0 LDG.E R24, desc[UR10][R30.64] ;  /* 0x0000000a1e188981 */ /* 0x000f28000c1e1900 */
[----:B------:R-:W1:Y:S04]  /*7b50*/  LDL.LU R44, [R1+0x9a4] ;  /* 0x0009a400012c7983 */ /* 0x000e680000300800 */
[----:B------:R-:W2:Y:S04]  /*7b60*/  LDL.LU.64 R30, [R1+0x570] ;  /* 0x00057000011e7983 */ /* 0x000ea80000300a00 */
[----:B------:R0:W-:Y:S01]  /*7b70*/  STL [R1+0x120], R29 ;  /* 0x0001201d01007387 */ /* 0x0001e20000100800 */
[----:B------:R-:W-:-:S02]  /*7b80*/  LOP3.LUT P3, RZ, R37, 0x8, RZ, 0xc0, !PT ;  /* 0x0000000825ff7812 */ /* 0x000fc4000786c0ff */
[----:B0-----:R-:W-:-:S04]  /*7b90*/  PRMT R29, RZ, 0x7610, R29 ;  /* 0x00007610ff1d7816 */ /* 0x001fc8000000001d */
[----:B------:R-:W-:Y:S01]  /*7ba0*/  @!P2 PRMT R29, R17, 0x7632, R29 ;  /* 0x00007632111da816 */ /* 0x000fe2000000001d */
[----:B------:R0:W-:Y:S04]  /*7bb0*/  STL [R1+0x20], R26 ;  /* 0x0000201a01007387 */ /* 0x0001e80000100800 */
[----:B------:R-:W-:Y:S04]  /*7bc0*/  STL [R1+0x24], R28 ;  /* 0x0000241c01007387 */ /* 0x000fe80000100800 */
[----:B------:R0:W-:Y:S02]  /*7bd0*/  STL.S16 [R1+0x580], R29 ;  /* 0x0005801d01007387 */ /* 0x0001e40000100600 */
[----:B0-----:R-:W-:-:S02]  /*7be0*/  MOV R26, RZ ;  /* 0x000000ff001a7202 */ /* 0x001fc40000000f00 */
[----:B------:R-:W-:Y:S01]  /*7bf0*/  CS2R R28, SRZ ;  /* 0x00000000001c7805 */ /* 0x000fe2000001ff00 */
[----:B------:R-:W-:Y:S04]  /*7c00*/  STL [R1+0x97c], R34 ;  /* 0x00097c2201007387 */ /* 0x000fe80000100800 */
[----:B------:R0:W-:Y:S02]  /*7c10*/  STL.64 [R1+0x980], R34 ;  /* 0x0009802201007387 */ /* 0x0001e40000100a00 */
[----:B0-----:R-:W-:Y:S02]  /*7c20*/  PRMT R35, RZ, 0x7610, R35 ;  /* 0x00007610ff237816 */ /* 0x001fe40000000023 */
[----:B---3--:R-:W-:-:S04]  /*7c30*/  PRMT R61, RZ, 0x7610, R61 ;  /* 0x00007610ff3d7816 */ /* 0x008fc8000000003d */
[----:B------:R-:W-:-:S05]  /*7c40*/  @!P1 PRMT R61, R15, 0x7610, R61 ;  /* 0x000076100f3d9816 */ /* 0x000fca000000003d */
[----:B------:R0:W-:Y:S04]  /*7c50*/  STL.S16 [R1+0x578], R61 ;  /* 0x0005783d01007387 */ /* 0x0001e80000100600 */
[----:B------:R-:W3:Y:S04]  /*7c60*/  @!P6 LDG.E R25, desc[UR10][R46.64] ;  /* 0x0000000a2e19e981 */ /* 0x000ee8000c1e1900 */
[----:B0-----:R-:W4:Y:S04]  /*7c70*/  LDL.LU R61, [R1+0x9a8] ;  /* 0x0009a800013d7983 */ /* 0x001f280000300800 */
[----:B------:R-:W3:Y:S04]  /*7c80*/  LDL.LU.64 R46, [R1+0x278] ;  /* 0x00027800012e7983 */ /* 0x000ee80000300a00 */
[----:B------:R-:W3:Y:S01]  /*7c90*/  @!P3 LDG.E R26, desc[UR10][R50.64] ;  /* 0x0000000a321ab981 */ /* 0x000ee2000c1e1900 */
[----:B------:R-:W-:-:S02]  /*7ca0*/  PRMT R34, RZ, 0x7610, R34 ;  /* 0x00007610ff227816 */ /* 0x000fc40000000022 */
[----:B------:R-:W-:Y:S02]  /*7cb0*/  @!P2 PRMT R35, R17, 0x7610, R35 ;  /* 0x000076101123a816 */ /* 0x000fe40000000023 */
[----:B------:R-:W-:-:S03]  /*7cc0*/  PRMT R4, RZ, 0x7610, R4 ;  /* 0x00007610ff047816 */ /* 0x000fc60000000004 */
[----:B------:R-:W-:Y:S01]  /*7cd0*/  STL.S16 [R1+0x57c], R35 ;  /* 0x00057c2301007387 */ /* 0x000fe20000100600 */
[----:B------:R-:W-:-:S03]  /*7ce0*/  LOP3.LUT P4, RZ, R37, 0x4, RZ, 0xc0, !PT ;  /* 0x0000000425ff7812 */ /* 0x000fc6000788c0ff */
[----:B------:R-:W-:Y:S04]  /*7cf0*/  STL [R1+0x11c], R11 ;  /* 0x00011c0b01007387 */ /* 0x000fe80000100800 */
[----:B------:R-:W-:Y:S04]  /*7d00*/  STL [R1+0x2c], R32 ;  /* 0x00002c2001007387 */ /* 0x000fe80000100800 */
[----:B------:R-:W3:Y:S01]  /*7d10*/  LDL.LU.64 R50, [R1+0x498] ;  /* 0x0004980001327983 */ /* 0x000ee20000300a00 */
[----:B-1----:R-:W-:-:S03]  /*7d20*/  PRMT R44, RZ, 0x7610, R44 ;  /* 0x00007610ff2c7816 */ /* 0x002fc6000000002c */
[----:B--2---:R0:W2:Y:S01]  /*7d30*/  @!P3 LDG.E R28, desc[UR10][R30.64] ;  /* 0x0000000a1e1cb981 */ /* 0x0040a2000c1e1900 */
[----:B------:R-:W-:Y:S02]  /*7d40*/  LOP3.LUT P3, RZ, R38, 0x200, RZ, 0xc0, !PT ;  /* 0x0000020026ff7812 */ /* 0x000fe4000786c0ff */
[----:B------:R-:W-:Y:S01]  /*7d50*/  @!P2 PRMT R44, R14, 0x7610, R44 ;  /* 0x000076100e2ca816 */ /* 0x000fe2000000002c */
[----:B------:R-:W2:Y:S04]  /*7d60*/  LDL.LU.64 R30, [R1+0x998] ;  /* 0x00099800011e7983 */ /* 0x000ea80000300a00 */
[----:B------:R1:W-:Y:S06]  /*7d70*/  STL.S16 [R1+0x284], R44 ;  /* 0x0002842c01007387 */ /* 0x0003ec0000100600 */
[C---:B------:R-:W-:Y:S01]  /*7d80*/  @!P3 PRMT R4, R16.reuse, 0x7632, R4 ;  /* 0x000076321004b816 */ /* 0x040fe20000000004 */
[----:B-1----:R-:W2:Y:S04]  /*7d90*/  LDL.LU.64 R44, [R1+0x568] ;  /* 0x00056800012c7983 */ /* 0x002ea80000300a00 */
[----:B------:R1:W-:Y:S01]  /*7da0*/  STL.S16 [R1+0x4c4], R4 ;  /* 0x0004c40401007387 */ /* 0x0003e20000100600 */
[----:B------:R-:W-:-:S03]  /*7db0*/  @!P3 PRMT R34, R16, 0x7610, R34 ;  /* 0x000076101022b816 */ /* 0x000fc60000000022 */
[----:B-1----:R-:W2:Y:S04]  /*7dc0*/  LDL.LU R4, [R1+0x994] ;  /* 0x0009940001047983 */ /* 0x002ea80000300800 */
[----:B------:R1:W-:Y:S04]  /*7dd0*/  STL.S16 [R1+0x27c], R34 ;  /* 0x00027c2201007387 */ /* 0x0003e80000100600 */
[----:B-1----:R-:W2:Y:S01]  /*7de0*/  LDL.LU.64 R34, [R1+0x560] ;  /* 0x0005600001227983 */ /* 0x002ea20000300a00 */
[----:B------:R-:W-:-:S04]  /*7df0*/  PRMT R11, RZ, 0x7610, R11 ;  /* 0x00007610ff0b7816 */ /* 0x000fc8000000000b */
[----:B------:R-:W-:Y:S02]  /*7e00*/  @!P1 PRMT R11, R12, 0x7610, R11 ;  /* 0x000076100c0b9816 */ /* 0x000fe4000000000b */
[----:B------:R-:W-:Y:S01]  /*7e10*/  LOP3.LUT P1, RZ, R37, 0x2, RZ, 0xc0, !PT ;  /* 0x0000000225ff7812 */ /* 0x000fe2000782c0ff */
[----:B------:R-:W-:Y:S01]  /*7e20*/  HFMA2 R32, -RZ, RZ, 0, 0 ;  /* 0x00000000ff207431 */ /* 0x000fe200000001ff */
[----:B----4-:R-:W-:-:S04]  /*7e30*/  PRMT R61, RZ, 0x7610, R61 ;  /* 0x00007610ff3d7816 */ /* 0x010fc8000000003d */
[----:B------:R-:W-:Y:S01]  /*7e40*/  @!P2 PRMT R61, R14, 0x7632, R61 ;  /* 0x000076320e3da816 */ /* 0x000fe2000000003d */
[----:B---3--:R-:W3:Y:S04]  /*7e50*/  @!P4 LDG.E R29, desc[UR10][R46.64] ;  /* 0x0000000a2e1dc981 */ /* 0x008ee8000c1e1900 */
[----:B------:R1:W-:Y:S04]  /*7e60*/  STL.S16 [R1+0x4d8], R61 ;  /* 0x0004d83d01007387 */ /* 0x0003e80000100600 */
[----:B------:R-:W4:Y:S04]  /*7e70*/  LDL.LU.64 R46, [R1+0x270] ;  /* 0x00027000012e7983 */ /* 0x000f280000300a00 */
[----:B-1----:R-:W3:Y:S04]  /*7e80*/  LDL.LU R61, [R1+0x9a0] ;  /* 0x0009a000013d7983 */ /* 0x002ee80000300800 */
[----:B--2---:R0:W-:Y:S02]  /*7e90*/  STL [R1+0x28], R30 ;  /* 0x0000281e01007387 */ /* 0x0041e40000100800 */
[----:B0-----:R-:W-:-:S06]  /*7ea0*/  HFMA2 R30, -RZ, RZ, 0, 0 ;  /* 0x00000000ff1e7431 */ /* 0x001fcc00000001ff */
[----:B------:R0:W2:Y:S01]  /*7eb0*/  @!P4 LDG.E R30, desc[UR10][R44.64] ;  /* 0x0000000a2c1ec981 */ /* 0x0000a2000c1e1900 */
[----:B------:R-:W-:-:S03]  /*7ec0*/  LOP3.LUT P4, RZ, R38, 0x100, RZ, 0xc0, !PT ;  /* 0x0000010026ff7812 */ /* 0x000fc6000788c0ff */
[----:B------:R-:W0:Y:S01]  /*7ed0*/  LDL.LU R44, [R1+0x98c] ;  /* 0x00098c00012c7983 */ /* 0x000e220000300800 */
[----:B------:R-:W-:-:S09]  /*7ee0*/  PRMT R4, RZ, 0x7610, R4 ;  /* 0x00007610ff047816 */ /* 0x000fd20000000004 */
[----:B------:R-:W-:-:S05]  /*7ef0*/  @!P4 PRMT R4, R18, 0x7632, R4 ;  /* 0x000076321204c816 */ /* 0x000fca0000000004 */
[----:B------:R1:W-:Y:S04]  /*7f00*/  STL.S16 [R1+0x4c0], R4 ;  /* 0x0004c00401007387 */ /* 0x0003e80000100600 */
[----:B------:R0:W2:Y:S04]  /*7f10*/  @!P1 LDG.E R32, desc[UR10][R34.64] ;  /* 0x0000000a22209981 */ /* 0x0000a8000c1e1900 */
[----:B-1----:R-:W2:Y:S04]  /*7f20*/  LDL.LU R4, [R1+0x988] ;  /* 0x0009880001047983 */ /* 0x002ea80000300800 */
[----:B------:R-:W2:Y:S04]  /*7f30*/  LDL.LU.64 R34, [R1+0x980] ;  /* 0x0009800001227983 */ /* 0x000ea80000300a00 */
[----:B------:R1:W-:Y:S02]  /*7f40*/  STL [R1+0x124], R31 ;  /* 0x0001241f01007387 */ /* 0x0003e40000100800 */
[----:B-1----:R-:W-:-:S04]  /*7f50*/  PRMT R31, RZ, 0x7610, R31 ;  /* 0x00007610ff1f7816 */ /* 0x002fc8000000001f */
[----:B------:R-:W-:-:S05]  /*7f60*/  @!P3 PRMT R31, R19, 0x7632, R31 ;  /* 0x00007632131fb816 */ /* 0x000fca000000001f */
[----:B------:R-:W-:Y:S01]  /*7f70*/  STL.S16 [R1+0x574], R31 ;  /* 0x0005741f01007387 */ /* 0x000fe20000100600 */
[----:B---3--:R-:W-:-:S04]  /*7f80*/  PRMT R61, RZ, 0x7610, R61 ;  /* 0x00007610ff3d7816 */ /* 0x008fc8000000003d */
[----:B------:R-:W-:-:S05]  /*7f90*/  @!P3 PRMT R61, R19, 0x7610, R61 ;  /* 0x00007610133db816 */ /* 0x000fca000000003d */
[----:B------:R1:W-:Y:S04]  /*7fa0*/  STL.S16 [R1+0x570], R61 ;  /* 0x0005703d01007387 */ /* 0x0003e80000100600 */
[----:B-1----:R-:W3:Y:S01]  /*7fb0*/  LDL.LU R61, [R1+0x990] ;  /* 0x00099000013d7983 */ /* 0x002ee20000300800 */
[----:B------:R-:W-:-:S03]  /*7fc0*/  MOV R31, RZ ;  /* 0x000000ff001f7202 */ /* 0x000fc60000000f00 */
[----:B------:R1:W-:Y:S04]  /*7fd0*/  STL [R1+0x128], R33 ;  /* 0x0001282101007387 */ /* 0x0003e80000100800 */
[----:B------:R-:W3:Y:S01]  /*7fe0*/  @!P1 LDG.E R31, desc[UR10][R50.64] ;  /* 0x0000000a321f9981 */ /* 0x000ee2000c1e1900 */
[----:B------:R-:W-:Y:S02]  /*7ff0*/  LOP3.LUT P2, RZ, R37, 0x1, RZ, 0xc0, !PT ;  /* 0x0000000125ff7812 */ /* 0x000fe4000784c0ff */
[----:B-1----:R-:W-:Y:S01]  /*8000*/  PRMT R33, RZ, 0x7610, R33 ;  /* 0x00007610ff217816 */ /* 0x002fe20000000021 */
[----:B------:R-:W3:Y:S03]  /*8010*/  LDL.LU.64 R50, [R1+0x550] ;  /* 0x0005500001327983 */ /* 0x000ee60000300a00 */
[----:B------:R-:W-:-:S05]  /*8020*/  @!P4 PRMT R33, R21, 0x7632, R33 ;  /* 0x000076321521c816 */ /* 0x000fca0000000021 */
[----:B------:R1:W-:Y:S02]  /*8030*/  STL.S16 [R1+0x56c], R33 ;  /* 0x00056c2101007387 */ /* 0x0003e40000100600 */
[----:B-1----:R-:W-:-:S06]  /*8040*/  MOV R33, RZ ;  /* 0x000000ff00217202 */ /* 0x002fcc0000000f00 */
[----:B----4-:R-:W4:Y:S04]  /*8050*/  @!P2 LDG.E R33, desc[UR10][R46.64] ;  /* 0x0000000a2e21a981 */ /* 0x010f28000c1e1900 */
[----:B------:R-:W4:Y:S01]  /*8060*/  LDL.LU.64 R46, [R1+0x548] ;  /* 0x00054800012e7983 */ /* 0x000f220000300a00 */
[----:B0-----:R-:W-:-:S04]  /*8070*/  PRMT R44, RZ, 0x7610, R44 ;  /* 0x00007610ff2c7816 */ /* 0x001fc8000000002c */
[----:B------:R-:W-:-:S05]  /*8080*/  @!P4 PRMT R44, R18, 0x7610, R44 ;  /* 0x00007610122cc816 */ /* 0x000fca000000002c */
[----:B------:R0:W-:Y:S04]  /*8090*/  STL.S16 [R1+0x278], R44 ;  /* 0x0002782c01007387 */ /* 0x0001e80000100600 */
[----:B0-----:R-:W4:Y:S01]  /*80a0*/  LDL.LU.64 R44, [R1+0x480] ;  /* 0x00048000012c7983 */ /* 0x001f220000300a00 */
[----:B--2---:R-:W-:Y:S02]  /*80b0*/  PRMT R4, RZ, 0x7610, R4 ;  /* 0x00007610ff047816 */ /* 0x004fe40000000004 */
[----:B------:R-:W-:Y:S02]  /*80c0*/  PRMT R34, RZ, 0x7610, R34 ;  /* 0x00007610ff227816 */ /* 0x000fe40000000022 */
[----:B------:R-:W-:Y:S02]  /*80d0*/  @!P5 PRMT R4, R23, 0x7610, R4 ;  /* 0x000076101704d816 */ /* 0x000fe40000000004 */
[----:B------:R-:W-:-:S03]  /*80e0*/  @!P5 PRMT R34, R20, 0x7632, R34 ;  /* 0x000076321422d816 */ /* 0x000fc60000000022 */
[----:B------:R0:W-:Y:S04]  /*80f0*/  STL.S16 [R1+0x560], R4 ;  /* 0x0005600401007387 */ /* 0x0001e80000100600 */
[----:B------:R1:W-:Y:S04]  /*8100*/  STL.S16 [R1+0x49c], R34 ;  /* 0x00049c2201007387 */ /* 0x0003e80000100600 */
[----:B0-----:R-:W2:Y:S04]  /*8110*/  LDL.LU R4, [R1+0x978] ;  /* 0x0009780001047983 */ /* 0x001ea80000300800 */
[----:B-1----:R-:W2:Y:S04]  /*8120*/  LDL.LU R34, [R1+0x97c] ;  /* 0x00097c0001227983 */ /* 0x002ea80000300800 */
[----:B------:R0:W-:Y:S02]  /*8130*/  STL [R1+0x12c], R35 ;  /* 0x00012c2301007387 */ /* 0x0001e40000100800 */
[----:B0-----:R-:W-:-:S04]  /*8140*/  PRMT R35, RZ, 0x7610, R35 ;  /* 0x00007610ff237816 */ /* 0x001fc80000000023 */
[----:B------:R-:W-:-:S05]  /*8150*/  @!P5 PRMT R35, R23, 0x7632, R35 ;  /* 0x000076321723d816 */ /* 0x000fca0000000023 */
[----:B------:R0:W-:Y:S04]  /*8160*/  STL.S16 [R1+0x564], R35 ;  /* 0x0005642301007387 */ /* 0x0001e80000100600 */
[----:B------:R-:W-:Y:S01]  /*8170*/  STL [R1+0x7d4], R52 ;  /* 0x0007d43401007387 */ /* 0x000fe20000100800 */
[----:B0-----:R-:W-:-:S03]  /*8180*/  MOV R35, RZ ;  /* 0x000000ff00237202 */ /* 0x001fc60000000f00 */
[----:B------:R-:W-:Y:S04]  /*8190*/  STL [R1+0x7e0], R52 ;  /* 0x0007e03401007387 */ /* 0x000fe80000100800 */
[----:B------:R-:W-:Y:S01]  /*81a0*/  STL [R1+0x7ec], R52 ;  /* 0x0007ec3401007387 */ /* 0x000fe20000100800 */
[----:B---3--:R-:W-:-:S03]  /*81b0*/  LOP3.LUT P3, RZ, R61, 0x80000000, RZ, 0xc0, !PT ;  /* 0x800000003dff7812 */ /* 0x008fc6000786c0ff */
        /* <DEDUP_REMOVED lines=25> */
[----:B------:R0:W-:Y:S02]  /*8350*/  STL [R1+0x960], R52 ;  /* 0x0009603401007387 */ /* 0x0001e40000100800 */
[----:B0-----:R-:W-:-:S04]  /*8360*/  PRMT R52, RZ, 0x7610, R52 ;  /* 0x00007610ff347816 */ /* 0x001fc80000000034 */
[----:B------:R-:W-:-:S05]  /*8370*/  @!P0 PRMT R52, R24, 0x7632, R52 ;  /* 0x0000763218348816 */ /* 0x000fca0000000034 */
[----:B------:R0:W-:Y:S04]  /*8380*/  STL.S16 [R1+0x484], R52 ;  /* 0x0004843401007387 */ /* 0x0001e80000100600 */
[----:B0-----:R-:W3:Y:S04]  /*8390*/  LDL.LU R52, [R1+0x960] ;  /* 0x0009600001347983 */ /* 0x001ee80000300800 */
[----:B------:R0:W-:Y:S04]  /*83a0*/  STL [R1+0x34], R3 ;  /* 0x0000340301007387 */ /* 0x0001e80000100800 */
[----:B------:R-:W-:Y:S01]  /*83b0*/  STL.64 [R1+0x7b0], R48 ;  /* 0x0007b03001007387 */ /* 0x000fe20000100a00 */
[----:B0-----:R-:W-:-:S03]  /*83c0*/  HFMA2 R3, -RZ, RZ, 0, 0 ;  /* 0x00000000ff037431 */ /* 0x001fc600000001ff */
[----:B------:R-:W-:Y:S04]  /*83d0*/  STL [R1+0x808], R48 ;  /* 0x0008083001007387 */ /* 0x000fe80000100800 */
[----:B------:R-:W-:Y:S04]  /*83e0*/  STL.64 [R1+0x838], R48 ;  /* 0x0008383001007387 */ /* 0x000fe80000100a00 */
[----:B------:R-:W-:Y:S04]  /*83f0*/  STL [R1+0x86c], R48 ;  /* 0x00086c3001007387 */ /* 0x000fe80000100800 */
[----:B------:R-:W-:Y:S04]  /*8400*/  STL [R1+0x8a0], R48 ;  /* 0x0008a03001007387 */ /* 0x000fe80000100800 */
[----:B------:R-:W-:Y:S04]  /*8410*/  STL [R1+0x8d0], R48 ;  /* 0x0008d03001007387 */ /* 0x000fe80000100800 */
[----:B------:R0:W-:Y:S04]  /*8420*/  STL.64 [R1+0x900], R48 ;  /* 0x0009003001007387 */ /* 0x0001e80000100a00 */
[----:B------:R1:W-:Y:S04]  /*8430*/  STL [R1+0x94c], R48 ;  /* 0x00094c3001007387 */ /* 0x0003e80000100800 */
[----:B----4-:R4:W4:Y:S01]  /*8440*/  @!P3 LDG.E R3, desc[UR10][R46.64] ;  /* 0x0000000a2e03b981 */ /* 0x010922000c1e1900 */
[----:B0-----:R-:W-:-:S02]  /*8450*/  PRMT R49, RZ, 0x7610, R49 ;  /* 0x00007610ff317816 */ /* 0x001fc40000000031 */
[----:B-1----:R-:W-:Y:S01]  /*8460*/  PRMT R48, RZ, 0x7610, R48 ;  /* 0x00007610ff307816 */ /* 0x002fe20000000030 */
[----:B------:R-:W4:Y:S01]  /*8470*/  LDL.LU R46, [R1+0x964] ;  /* 0x00096400012e7983 */ /* 0x000f220000300800 */
[----:B------:R-:W-:Y:S02]  /*8480*/  @!P4 PRMT R49, R21, 0x7610, R49 ;  /* 0x000076101531c816 */ /* 0x000fe40000000031 */
[----:B------:R-:W-:Y:S01]  /*8490*/  @!P5 PRMT R48, R20, 0x7610, R48 ;  /* 0x000076101430d816 */ /* 0x000fe20000000030 */
[----:B------:R0:W4:Y:S04]  /*84a0*/  @!P3 LDG.E R35, desc[UR10][R44.64] ;  /* 0x0000000a2c23b981 */ /* 0x000128000c1e1900 */
[----:B------:R-:W0:Y:S01]  /*84b0*/  LDL.LU R44, [R1+0x968] ;  /* 0x00096800012c7983 */ /* 0x000e220000300800 */
[----:B--2---:R-:W-:-:S03]  /*84c0*/  PRMT R4, RZ, 0x7610, R4 ;  /* 0x00007610ff047816 */ /* 0x004fc60000000004 */
[----:B------:R1:W-:Y:S01]  /*84d0*/  STL [R1+0x30], R34 ;  /* 0x0000302201007387 */ /* 0x0003e20000100800 */
[----:B------:R-:W-:Y:S01]  /*84e0*/  @!P0 PRMT R4, R27, 0x7610, R4 ;  /* 0x000076101b048816 */ /* 0x000fe20000000004 */
[----:B-1----:R-:W-:-:S04]  /*84f0*/  HFMA2 R34, -RZ, RZ, 0, 0 ;  /* 0x00000000ff227431 */ /* 0x002fc800000001ff */
[----:B------:R1:W-:Y:S04]  /*8500*/  STL.S16 [R1+0x548], R4 ;  /* 0x0005480401007387 */ /* 0x0003e80000100600 */
[----:B------:R2:W2:Y:S04]  /*8510*/  @!P2 LDG.E R34, desc[UR10][R50.64] ;  /* 0x0000000a3222a981 */ /* 0x0004a8000c1e1900 */
[----:B-1----:R-:W2:Y:S04]  /*8520*/  LDL.LU R4, [R1+0x95c] ;  /* 0x00095c0001047983 */ /* 0x002ea80000300800 */
[----:B------:R-:W2:Y:S04]  /*8530*/  LDL.LU.64 R50, [R1+0x970] ;  /* 0x0009700001327983 */ /* 0x000ea80000300a00 */
[----:B------:R-:W-:Y:S04]  /*8540*/  STL.S16 [R1+0x568], R49 ;  /* 0x0005683101007387 */ /* 0x000fe80000100600 */
[----:B------:R1:W-:Y:S04]  /*8550*/  STL.S16 [R1+0x274], R48 ;  /* 0x0002743001007387 */ /* 0x0003e80000100600 */
[----:B-1----:R-:W2:Y:S01]  /*8560*/  LDL.LU.64 R48, [R1+0x268] ;  /* 0x0002680001307983 */ /* 0x002ea20000300a00 */
[----:B------:R-:W-:-:S04]  /*8570*/  LOP3.LUT R38, R38, 0xffffff7f, RZ, 0xc0, !PT ;  /* 0xffffff7f26267812 */ /* 0x000fc800078ec0ff */
[----:B------:R-:W-:Y:S02]  /*8580*/  @P3 LOP3.LUT R38, R38, 0x80, RZ, 0xfc, !PT ;  /* 0x0000008026263812 */ /* 0x000fe400078efcff */
[----:B------:R-:W-:Y:S01]  /*8590*/  LOP3.LUT P3, RZ, R37, 0x8, RZ, 0xc0, !PT ;  /* 0x0000000825ff7812 */ /* 0x000fe2000786c0ff */
[----:B------:R1:W-:Y:S01]  /*85a0*/  STL [R1+0x130], R36 ;  /* 0x0001302401007387 */ /* 0x0003e20000100800 */
[----:B------:R-:W-:Y:S02]  /*85b0*/  LOP3.LUT P4, RZ, R61, 0x40000000, RZ, 0xc0, !PT ;  /* 0x400000003dff7812 */ /* 0x000fe4000788c0ff */
[----:B-1----:R-:W-:-:S04]  /*85c0*/  PRMT R36, RZ, 0x7610, R36 ;  /* 0x00007610ff247816 */ /* 0x002fc80000000024 */
[----:B------:R-:W-:-:S05]  /*85d0*/  @!P6 PRMT R36, R25, 0x7632, R36 ;  /* 0x000076321924e816 */ /* 0x000fca0000000024 */
[----:B------:R1:W-:Y:S02]  /*85e0*/  STL.S16 [R1+0x554], R36 ;  /* 0x0005542401007387 */ /* 0x0003e40000100600 */
[----:B-1----:R-:W-:Y:S02]  /*85f0*/  MOV R36, RZ ;  /* 0x000000ff00247202 */ /* 0x002fe40000000f00 */
[----:B---3--:R-:W-:-:S04]  /*8600*/  PRMT R52, RZ, 0x7610, R52 ;  /* 0x00007610ff347816 */ /* 0x008fc80000000034 */
[----:B------:R-:W-:-:S05]  /*8610*/  @!P3 PRMT R52, R26, 0x7632, R52 ;  /* 0x000076321a34b816 */ /* 0x000fca0000000034 */
[----:B------:R1:W-:Y:S04]  /*8620*/  STL.S16 [R1+0x480], R52 ;  /* 0x0004803401007387 */ /* 0x0003e80000100600 */
[----:B-1----:R-:W3:Y:S01]  /*8630*/  LDL.LU R52, [R1+0x954] ;  /* 0x0009540001347983 */ /* 0x002ee20000300800 */
[----:B----4-:R-:W-:-:S04]  /*8640*/  PRMT R46, RZ, 0x7610, R46 ;  /* 0x00007610ff2e7816 */ /* 0x010fc8000000002e */
[----:B------:R-:W-:-:S05]  /*8650*/  @!P0 PRMT R46, R24, 0x7610, R46 ;  /* 0x00007610182e8816 */ /* 0x000fca000000002e */
[----:B------:R1:W-:Y:S04]  /*8660*/  STL.S16 [R1+0x26c], R46 ;  /* 0x00026c2e01007387 */ /* 0x0003e80000100600 */
[----:B-1----:R-:W4:Y:S01]  /*8670*/  LDL.LU.64 R46, [R1+0x458] ;  /* 0x00045800012e7983 */ /* 0x002f220000300a00 */
[----:B0-----:R-:W-:-:S04]  /*8680*/  PRMT R44, RZ, 0x7610, R44 ;  /* 0x00007610ff2c7816 */ /* 0x001fc8000000002c */
[----:B------:R-:W-:-:S05]  /*8690*/  @!P6 PRMT R44, R22, 0x7610, R44 ;  /* 0x00007610162ce816 */ /* 0x000fca000000002c */
[----:B------:R0:W-:Y:S04]  /*86a0*/  STL.S16 [R1+0x270], R44 ;  /* 0x0002702c01007387 */ /* 0x0001e80000100600 */
[----:B0-----:R-:W4:Y:S01]  /*86b0*/  LDL.LU.64 R44, [R1+0x538] ;  /* 0x00053800012c7983 */ /* 0x001f220000300a00 */
[----:B--2---:R-:W-:Y:S02]  /*86c0*/  PRMT R4, RZ, 0x7610, R4 ;  /* 0x00007610ff047816 */ /* 0x004fe40000000004 */
[----:B------:R-:W-:Y:S02]  /*86d0*/  PRMT R51, RZ, 0x7610, R51 ;  /* 0x00007610ff337816 */ /* 0x000fe40000000033 */
[----:B------:R-:W-:Y:S02]  /*86e0*/  PRMT R50, RZ, 0x7610, R50 ;  /* 0x00007610ff327816 */ /* 0x000fe40000000032 */
[----:B------:R-:W-:-:S02]  /*86f0*/  @!P6 PRMT R51, R22, 0x7632, R51 ;  /* 0x000076321633e816 */ /* 0x000fc40000000033 */
[----:B------:R-:W-:Y:S02]  /*8700*/  @!P6 PRMT R50, R25, 0x7610, R50 ;  /* 0x000076101932e816 */ /* 0x000fe40000000032 */
[----:B------:R-:W-:Y:S01]  /*8710*/  @!P3 PRMT R4, R28, 0x7610, R4 ;  /* 0x000076101c04b816 */ /* 0x000fe20000000004 */
[----:B------:R-:W-:Y:S04]  /*8720*/  STL.S16 [R1+0x498], R51 ;  /* 0x0004983301007387 */ /* 0x000fe80000100600 */
[----:B------:R0:W-:Y:S04]  /*8730*/  STL.S16 [R1+0x550], R50 ;  /* 0x0005503201007387 */ /* 0x0001e80000100600 */
[----:B------:R-:W2:Y:S04]  /*8740*/  @!P4 LDG.E R36, desc[UR10][R48.64] ;  /* 0x0000000a3024c981 */ /* 0x000ea8000c1e1900 */
[----:B0-----:R-:W2:Y:S04]  /*8750*/  LDL.LU.64 R50, [R1+0x528] ;  /* 0x0005280001327983 */ /* 0x001ea80000300a00 */
[----:B------:R0:W-:Y:S04]  /*8760*/  STL.S16 [R1+0x528], R4 ;  /* 0x0005280401007387 */ /* 0x0001e80000100600 */
[----:B------:R-:W2:Y:S04]  /*8770*/  LDL.LU.64 R48, [R1+0x530] ;  /* 0x0005300001307983 */ /* 0x000ea80000300a00 */
[----:B0-----:R-:W2:Y:S01]  /*8780*/  LDL.LU R4, [R1+0x950] ;  /* 0x0009500001047983 */ /* 0x001ea20000300800 */
[----:B------:R-:W-:-:S03]  /*8790*/  LOP3.LUT R38, R38, 0xffffffbf, RZ, 0xc0, !PT ;  /* 0xffffffbf26267812 */ /* 0x000fc600078ec0ff */
[----:B------:R0:W-:Y:S01]  /*87a0*/  STL [R1+0x38], R2 ;  /* 0x0000380201007387 */ /* 0x0001e20000100800 */
[----:B------:R-:W-:Y:S01]  /*87b0*/  @P4 LOP3.LUT R38, R38, 0x40, RZ, 0xfc, !PT ;  /* 0x0000004026264812 */ /* 0x000fe200078efcff */
[----:B0-----:R-:W-:Y:S02]  /*87c0*/  HFMA2 R2, -RZ, RZ, 0, 0 ;  /* 0x00000000ff027431 */ /* 0x001fe400000001ff */
[----:B------:R0:W-:Y:S04]  /*87d0*/  STL [R1+0x134], R8 ;  /* 0x0001340801007387 */ /* 0x0001e80000100800 */
[----:B------:R1:W-:Y:S01]  /*87e0*/  STL [R1+0x138], R58 ;  /* 0x0001383a01007387 */ /* 0x0003e20000100800 */
[C---:B------:R-:W-:Y:S02]  /*87f0*/  LOP3.LUT P5, RZ, R61.reuse, 0x20000000, RZ, 0xc0, !PT ;  /* 0x200000003dff7812 */ /* 0x040fe400078ac0ff */
[----:B------:R-:W-:-:S02]  /*8800*/  LOP3.LUT P6, RZ, R61, 0x10000000, RZ, 0xc0, !PT ;  /* 0x100000003dff7812 */ /* 0x000fc400078cc0ff */
[----:B0-----:R-:W-:Y:S02]  /*8810*/  PRMT R8, RZ, 0x7610, R8 ;  /* 0x00007610ff087816 */ /* 0x001fe40000000008 */
[----:B-1----:R-:W-:Y:S02]  /*8820*/  PRMT R58, RZ, 0x7610, R58 ;  /* 0x00007610ff3a7816 */ /* 0x002fe4000000003a */
[----:B------:R-:W-:Y:S02]  /*8830*/  @!P0 PRMT R8, R27, 0x7632, R8 ;  /* 0x000076321b088816 */ /* 0x000fe40000000008 */
[----:B------:R-:W-:Y:S01]  /*8840*/  @!P3 PRMT R58, R28, 0x7632, R58 ;  /* 0x000076321c3ab816 */ /* 0x000fe2000000003a */
[----:B------:R0:W-:Y:S04]  /*8850*/  STL [R1+0x3c], R9 ;  /* 0x00003c0901007387 */ /* 0x0001e80000100800 */
[----:B------:R1:W-:Y:S04]  /*8860*/  STL.S16 [R1+0x54c], R8 ;  /* 0x00054c0801007387 */ /* 0x0003e80000100600 */
[----:B------:R1:W-:Y:S01]  /*8870*/  STL.S16 [R1+0x538], R58 ;  /* 0x0005383a01007387 */ /* 0x0003e20000100600 */
[----:B0-----:R-:W-:Y:S01]  /*8880*/  HFMA2 R9, -RZ, RZ, 0, 0 ;  /* 0x00000000ff097431 */ /* 0x001fe200000001ff */
[----:B-1----:R-:W-:-:S02]  /*8890*/  MOV R8, RZ ;  /* 0x000000ff00087202 */ /* 0x002fc40000000f00 */
[----:B------:R-:W-:Y:S02]  /*88a0*/  MOV R58, RZ ;  /* 0x000000ff003a7202 */ /* 0x000fe40000000f00 */
[----:B---3--:R-:W-:-:S04]  /*88b0*/  PRMT R52, RZ, 0x7610, R52 ;  /* 0x00007610ff347816 */ /* 0x008fc80000000034 */
[----:B----4-:R-:W3:Y:S04]  /*88c0*/  @!P6 LDG.E R58, desc[UR10][R46.64] ;  /* 0x0000000a2e3ae981 */ /* 0x010ee8000c1e1900 */
[----:B------:R-:W4:Y:S04]  /*88d0*/  LDL.LU.64 R46, [R1+0x518] ;  /* 0x00051800012e7983 */ /* 0x000f280000300a00 */
[----:B------:R0:W3:Y:S01]  /*88e0*/  @!P4 LDG.E R2, desc[UR10][R44.64] ;  /* 0x0000000a2c02c981 */ /* 0x0000e2000c1e1900 */
[----:B------:R-:W-:-:S03]  /*88f0*/  LOP3.LUT P4, RZ, R37, 0x4, RZ, 0xc0, !PT ;  /* 0x0000000425ff7812 */ /* 0x000fc6000788c0ff */
[----:B------:R-:W0:Y:S10]  /*8900*/  LDL.LU R44, [R1+0x958] ;  /* 0x00095800012c7983 */ /* 0x000e340000300800 */
[----:B------:R-:W-:-:S05]  /*8910*/  @!P4 PRMT R52, R29, 0x7632, R52 ;  /* 0x000076321d34c816 */ /* 0x000fca0000000034 */
[----:B------:R1:W-:Y:S04]  /*8920*/  STL.S16 [R1+0x45c], R52 ;  /* 0x00045c3401007387 */ /* 0x0003e80000100600 */
[----:B-1----:R-:W3:Y:S04]  /*8930*/  LDL.LU R52, [R1+0x948] ;  /* 0x0009480001347983 */ /* 0x002ee80000300800 */
[----:B--2---:R-:W2:Y:S04]  /*8940*/  @!P5 LDG.E R8, desc[UR10][R50.64] ;  /* 0x0000000a3208d981 */ /* 0x004ea8000c1e1900 */
[----:B------:R1:W2:Y:S04]  /*8950*/  @!P5 LDG.E R9, desc[UR10][R48.64] ;  /* 0x0000000a3009d981 */ /* 0x0002a8000c1e1900 */
[----:B------:R-:W2:Y:S01]  /*8960*/  LDL.LU.64 R50, [R1+0x520] ;  /* 0x0005200001327983 */ /* 0x000ea20000300a00 */
[----:B------:R-:W-:-:S04]  /*8970*/  PRMT R4, RZ, 0x7610, R4 ;  /* 0x00007610ff047816 */ /* 0x000fc80000000004 */
[----:B------:R-:W-:Y:S01]  /*8980*/  @!P4 PRMT R4, R30, 0x7610, R4 ;  /* 0x000076101e04c816 */ /* 0x000fe20000000004 */
[----:B------:R-:W1:Y:S04]  /*8990*/  LDL.LU R48, [R1+0x94c] ;  /* 0x00094c0001307983 */ /* 0x000e680000300800 */
[----:B------:R4:W-:Y:S04]  /*89a0*/  STL.S16 [R1+0x52c], R4 ;  /* 0x00052c0401007387 */ /* 0x0009e80000100600 */
[----:B----4-:R-:W4:Y:S01]  /*89b0*/  LDL.LU R4, [R1+0x944] ;  /* 0x0009440001047983 */ /* 0x010f220000300800 */
[----:B------:R-:W-:-:S03]  /*89c0*/  LOP3.LUT P0, RZ, R61, 0x8000000, RZ, 0xc0, !PT ;  /* 0x080000003dff7812 */ /* 0x000fc6000780c0ff */
[----:B------:R0:W-:Y:S04]  /*89d0*/  STL [R1+0x40], R59 ;  /* 0x0000403b01007387 */ /* 0x0001e80000100800 */
[----:B------:R0:W-:Y:S02]  /*89e0*/  STL [R1+0x44], R56 ;  /* 0x0000443801007387 */ /* 0x0001e40000100800 */
[----:B0-----:R-:W-:Y:S02]  /*89f0*/  HFMA2 R59, -RZ, RZ, 0, 0 ;  /* 0x00000000ff3b7431 */ /* 0x001fe400000001ff */
[----:B------:R-:W-:-:S06]  /*8a00*/  HFMA2 R56, -RZ, RZ, 0, 0 ;  /* 0x00000000ff387431 */ /* 0x000fcc00000001ff */
[----:B------:R0:W4:Y:S04]  /*8a10*/  @!P0 LDG.E R56, desc[UR10][R46.64] ;  /* 0x0000000a2e388981 */ /* 0x000128000c1e1900 */
[----:B------:R-:W0:Y:S01]  /*8a20*/  LDL.LU R46, [R1+0x934] ;  /* 0x00093400012e7983 */ /* 0x000e220000300800 */
[----:B------:R-:W-:-:S04]  /*8a30*/  PRMT R44, RZ, 0x7610, R44 ;  /* 0x00007610ff2c7816 */ /* 0x000fc8000000002c */
[----:B------:R-:W-:-:S05]  /*8a40*/  @!P3 PRMT R44, R26, 0x7610, R44 ;  /* 0x000076101a2cb816 */ /* 0x000fca000000002c */
[----:B------:R3:W-:Y:S02]  /*8a50*/  STL.S16 [R1+0x268], R44 ;  /* 0x0002682c01007387 */ /* 0x0007e40000100600 */
[----:B---3--:R-:W-:Y:S02]  /*8a60*/  PRMT R52, RZ, 0x7610, R52 ;  /* 0x00007610ff347816 */ /* 0x008fe40000000034 */
[----:B------:R-:W3:Y:S02]  /*8a70*/  LDL.LU.64 R44, [R1+0x258] ;  /* 0x00025800012c7983 */ /* 0x000ee40000300a00 */
[----:B------:R-:W-:-:S05]  /*8a80*/  @!P1 PRMT R52, R31, 0x7632, R52 ;  /* 0x000076321f349816 */ /* 0x000fca0000000034 */
[----:B------:R2:W-:Y:S04]  /*8a90*/  STL.S16 [R1+0x458], R52 ;  /* 0x0004583401007387 */ /* 0x0005e80000100600 */
[----:B--2---:R-:W2:Y:S04]  /*8aa0*/  LDL.LU R52, [R1+0x93c] ;  /* 0x00093c0001347983 */ /* 0x004ea80000300800 */
[----:B------:R2:W2:Y:S01]  /*8ab0*/  @!P6 LDG.E R59, desc[UR10][R50.64] ;  /* 0x0000000a323be981 */ /* 0x0004a2000c1e1900 */
[----:B-1----:R-:W-:-:S03]  /*8ac0*/  PRMT R48, RZ, 0x7610, R48 ;  /* 0x00007610ff307816 */ /* 0x002fc60000000030 */
[----:B------:R-:W2:Y:S01]  /*8ad0*/  LDL.LU R50, [R1+0x940] ;  /* 0x0009400001327983 */ /* 0x000ea20000300800 */
[----:B------:R-:W-:Y:S02]  /*8ae0*/  @!P4 PRMT R48, R29, 0x7610, R48 ;  /* 0x000076101d30c816 */ /* 0x000fe40000000030 */
[----:B----4-:R-:W-:-:S04]  /*8af0*/  PRMT R4, RZ, 0x7610, R4 ;  /* 0x00007610ff047816 */ /* 0x010fc80000000004 */
[----:B------:R-:W-:-:S05]  /*8b00*/  @!P1 PRMT R4, R32, 0x7610, R4 ;  /* 0x0000761020049816 */ /* 0x000fca0000000004 */
[----:B------:R1:W-:Y:S04]  /*8b10*/  STL.S16 [R1+0x520], R4 ;  /* 0x0005200401007387 */ /* 0x0003e80000100600 */
[----:B------:R4:W-:Y:S04]  /*8b20*/  STL.S16 [R1+0x260], R48 ;  /* 0x0002603001007387 */ /* 0x0009e80000100600 */
[----:B-1----:R-:W2:Y:S04]  /*8b30*/  LDL.LU R4, [R1+0x938] ;  /* 0x0009380001047983 */ /* 0x002ea80000300800 */
[----:B----4-:R-:W4:Y:S04]  /*8b40*/  LDL.LU.64 R48, [R1+0x500] ;  /* 0x0005000001307983 */ /* 0x010f280000300a00 */
[----:B------:R1:W-:Y:S04]  /*8b50*/  STL [R1+0x13c], R60 ;  /* 0x00013c3c01007387 */ /* 0x0003e80000100800 */
[----:B------:R1:W-:Y:S02]  /*8b60*/  STL [R1+0x140], R57 ;  /* 0x0001403901007387 */ /* 0x0003e40000100800 */
[----:B-1----:R-:W-:-:S04]  /*8b70*/  PRMT R60, RZ, 0x7610, R60 ;  /* 0x00007610ff3c7816 */ /* 0x002fc8000000003c */
[----:B------:R-:W-:Y:S02]  /*8b80*/  @!P4 PRMT R60, R30, 0x7632, R60 ;  /* 0x000076321e3cc816 */ /* 0x000fe4000000003c */
[----:B------:R-:W-:Y:S02]  /*8b90*/  PRMT R57, RZ, 0x7610, R57 ;  /* 0x00007610ff397816 */ /* 0x000fe40000000039 */
[----:B------:R-:W-:Y:S01]  /*8ba0*/  LOP3.LUT P3, RZ, R61, 0x4000000, RZ, 0xc0, !PT ;  /* 0x040000003dff7812 */ /* 0x000fe2000786c0ff */
[----:B------:R1:W-:Y:S01]  /*8bb0*/  STL.S16 [R1+0x530], R60 ;  /* 0x0005303c01007387 */ /* 0x0003e20000100600 */
[----:B------:R-:W-:Y:S02]  /*8bc0*/  @!P1 PRMT R57, R32, 0x7632, R57 ;  /* 0x0000763220399816 */ /* 0x000fe40000000039 */
[----:B-1----:R-:W-:-:S03]  /*8bd0*/  MOV R60, RZ ;  /* 0x000000ff003c7202 */ /* 0x002fc60000000f00 */
[----:B------:R1:W-:Y:S02]  /*8be0*/  STL.S16 [R1+0x524], R57 ;  /* 0x0005243901007387 */ /* 0x0003e40000100600 */
[----:B-1----:R-:W-:Y:S02]  /*8bf0*/  MOV R57, RZ ;  /* 0x000000ff00397202 */ /* 0x002fe40000000f00 */
[----:B0-----:R-:W-:-:S04]  /*8c00*/  PRMT R46, RZ, 0x7610, R46 ;  /* 0x00007610ff2e7816 */ /* 0x001fc8000000002e */
[----:B------:R-:W-:-:S05]  /*8c10*/  @!P2 PRMT R46, R33, 0x7610, R46 ;  /* 0x00007610212ea816 */ /* 0x000fca000000002e */
[----:B------:R0:W-:Y:S04]  /*8c20*/  STL.S16 [R1+0x258], R46 ;  /* 0x0002582e01007387 */ /* 0x0001e80000100600 */
[----:B0-----:R-:W4:Y:S04]  /*8c30*/  LDL.LU.64 R46, [R1+0x4f8] ;  /* 0x0004f800012e7983 */ /* 0x001f280000300a00 */
[----:B---3--:R-:W3:Y:S04]  /*8c40*/  @!P0 LDG.E R60, desc[UR10][R44.64] ;  /* 0x0000000a2c3c8981 */ /* 0x008ee8000c1e1900 */
[----:B------:R-:W3:Y:S01]  /*8c50*/  LDL.LU.64 R44, [R1+0x508] ;  /* 0x00050800012c7983 */ /* 0x000ee20000300a00 */
[----:B--2---:R-:W-:-:S04]  /*8c60*/  PRMT R52, RZ, 0x7610, R52 ;  /* 0x00007610ff347816 */ /* 0x004fc80000000034 */
[----:B------:R-:W-:Y:S02]  /*8c70*/  @!P2 PRMT R52, R33, 0x7632, R52 ;  /* 0x000076322134a816 */ /* 0x000fe40000000034 */
[----:B------:R-:W-:-:S04]  /*8c80*/  PRMT R50, RZ, 0x7610, R50 ;  /* 0x00007610ff327816 */ /* 0x000fc80000000032 */
[----:B------:R-:W-:-:S05]  /*8c90*/  @!P1 PRMT R50, R31, 0x7610, R50 ;  /* 0x000076101f329816 */ /* 0x000fca0000000032 */
[----:B------:R0:W-:Y:S04]  /*8ca0*/  STL.S16 [R1+0x25c], R50 ;  /* 0x00025c3201007387 */ /* 0x0001e80000100600 */
[----:B0-----:R-:W2:Y:S01]  /*8cb0*/  LDL.LU.64 R50, [R1+0x418] ;  /* 0x0004180001327983 */ /* 0x001ea20000300a00 */
[----:B------:R-:W-:-:S04]  /*8cc0*/  PRMT R4, RZ, 0x7610, R4 ;  /* 0x00007610ff047816 */ /* 0x000fc80000000004 */
[----:B------:R-:W-:Y:S01]  /*8cd0*/  @!P2 PRMT R4, R34, 0x7610, R4 ;  /* 0x000076102204a816 */ /* 0x000fe20000000004 */
[----:B----4-:R-:W4:Y:S04]  /*8ce0*/  @!P3 LDG.E R57, desc[UR10][R48.64] ;  /* 0x0000000a3039b981 */ /* 0x010f28000c1e1900 */
[----:B------:R-:W4:Y:S04]  /*8cf0*/  LDL.LU.64 R48, [R1+0x248] ;  /* 0x0002480001307983 */ /* 0x000f280000300a00 */
[----:B------:R-:W-:Y:S04]  /*8d00*/  STL.S16 [R1+0x434], R52 ;  /* 0x0004343401007387 */ /* 0x000fe80000100600 */
[----:B------:R0:W-:Y:S04]  /*8d10*/  STL.S16 [R1+0x500], R4 ;  /* 0x0005000401007387 */ /* 0x0001e80000100600 */
[----:B------:R1:W-:Y:S04]  /*8d20*/  STL [R1+0x48], R0 ;  /* 0x0000480001007387 */ /* 0x0003e80000100800 */
[----:B------:R-:W-:Y:S04]  /*8d30*/  STL [R1+0x144], R5 ;  /* 0x0001440501007387 */ /* 0x000fe80000100800 */
[----:B0-----:R-:W2:Y:S01]  /*8d40*/  LDL.LU R4, [R1+0x92c] ;  /* 0x00092c0001047983 */ /* 0x001ea20000300800 */
[----:B-1----:R-:W-:Y:S01]  /*8d50*/  HFMA2 R0, -RZ, RZ, 0, 0 ;  /* 0x00000000ff007431 */ /* 0x002fe200000001ff */
[----:B------:R-:W-:-:S02]  /*8d60*/  LOP3.LUT P4, RZ, R61, 0x2000000, RZ, 0xc0, !PT ;  /* 0x020000003dff7812 */ /* 0x000fc4000788c0ff */
[----:B------:R-:W-:Y:S04]  /*8d70*/  STL [R1+0x4c], R12 ;  /* 0x00004c0c01007387 */ /* 0x000fe80000100800 */
[----:B------:R-:W4:Y:S04]  /*8d80*/  LDL.LU R52, [R1+0x930] ;  /* 0x0009300001347983 */ /* 0x000f280000300800 */
[----:B---3--:R0:W3:Y:S01]  /*8d90*/  @!P3 LDG.E R0, desc[UR10][R44.64] ;  /* 0x0000000a2c00b981 */ /* 0x0080e2000c1e1900 */
[----:B------:R-:W-:-:S03]  /*8da0*/  LOP3.LUT P3, RZ, R38, 0x80, RZ, 0xc0, !PT ;  /* 0x0000008026ff7812 */ /* 0x000fc6000786c0ff */
[----:B------:R-:W0:Y:S01]  /*8db0*/  LDL.LU R44, [R1+0x928] ;  /* 0x00092800012c7983 */ /* 0x000e220000300800 */
[----:B--2---:R-:W-:-:S09]  /*8dc0*/  PRMT R4, RZ, 0x7610, R4 ;  /* 0x00007610ff047816 */ /* 0x004fd20000000004 */
[----:B------:R-:W-:-:S05]  /*8dd0*/  @!P3 PRMT R4, R3, 0x7610, R4 ;  /* 0x000076100304b816 */ /* 0x000fca0000000004 */
[----:B------:R1:W-:Y:S04]  /*8de0*/  STL.S16 [R1+0x504], R4 ;  /* 0x0005040401007387 */ /* 0x0003e80000100600 */
[----:B-1----:R-:W2:Y:S01]  /*8df0*/  LDL.LU R4, [R1+0x920] ;  /* 0x0009200001047983 */ /* 0x002ea20000300800 */
[----:B------:R-:W-:-:S04]  /*8e00*/  PRMT R5, RZ, 0x7610, R5 ;  /* 0x00007610ff057816 */ /* 0x000fc80000000005 */
[----:B------:R-:W-:Y:S01]  /*8e10*/  @!P2 PRMT R5, R34, 0x7632, R5 ;  /* 0x000076322205a816 */ /* 0x000fe20000000005 */
[----:B------:R-:W-:-:S04]  /*8e20*/  HFMA2 R12, -RZ, RZ, 0, 0 ;  /* 0x00000000ff0c7431 */ /* 0x000fc800000001ff */
[----:B------:R1:W-:Y:S04]  /*8e30*/  STL.S16 [R1+0x518], R5 ;  /* 0x0005180501007387 */ /* 0x0003e80000100600 */
[----:B------:R2:W3:Y:S01]  /*8e40*/  @!P4 LDG.E R12, desc[UR10][R46.64] ;  /* 0x0000000a2e0cc981 */ /* 0x0004e2000c1e1900 */
[----:B-1----:R-:W-:-:S03]  /*8e50*/  MOV R5, RZ ;  /* 0x000000ff00057202 */ /* 0x002fc60000000f00 */
[----:B------:R-:W3:Y:S04]  /*8e60*/  LDL.LU R46, [R1+0x91c] ;  /* 0x00091c00012e7983 */ /* 0x000ee80000300800 */
[----:B------:R-:W3:Y:S01]  /*8e70*/  @!P4 LDG.E R5, desc[UR10][R50.64] ;  /* 0x0000000a3205c981 */ /* 0x000ee2000c1e1900 */
[----:B------:R-:W-:Y:S02]  /*8e80*/  LOP3.LUT P4, RZ, R38, 0x40, RZ, 0xc0, !PT ;  /* 0x0000004026ff7812 */ /* 0x000fe4000788c0ff */
[----:B----4-:R-:W-:Y:S02]  /*8e90*/  PRMT R52, RZ, 0x7610, R52 ;  /* 0x00007610ff347816 */ /* 0x010fe40000000034 */
[----:B0-----:R-:W-:Y:S01]  /*8ea0*/  PRMT R44, RZ, 0x7610, R44 ;  /* 0x00007610ff2c7816 */ /* 0x001fe2000000002c */
[----:B------:R-:W-:Y:S03]  /*8eb0*/  STL [R1+0x148], R13 ;  /* 0x0001480d01007387 */ /* 0x000fe60000100800 */
[----:B------:R-:W-:Y:S01]  /*8ec0*/  @!P3 PRMT R44, R35, 0x7610, R44 ;  /* 0x00007610232cb816 */ /* 0x000fe2000000002c */
[----:B------:R-:W4:Y:S01]  /*8ed0*/  LDL.LU.64 R50, [R1+0x4e8] ;  /* 0x0004e80001327983 */ /* 0x000f220000300a00 */
[----:B--2---:R-:W-:-:S04]  /*8ee0*/  PRMT R4, RZ, 0x7610, R4 ;  /* 0x00007610ff047816 */ /* 0x004fc80000000004 */
[----:B------:R-:W-:-:S05]  /*8ef0*/  @!P4 PRMT R4, R2, 0x7610, R4 ;  /* 0x000076100204c816 */ /* 0x000fca0000000004 */
[----:B------:R0:W-:Y:S04]  /*8f00*/  STL.S16 [R1+0x4f8], R4 ;  /* 0x0004f80401007387 */ /* 0x0001e80000100600 */
[----:B0-----:R-:W2:Y:S04]  /*8f10*/  LDL.LU R4, [R1+0x914] ;  /* 0x0009140001047983 */ /* 0x001ea80000300800 */
[----:B------:R0:W-:Y:S04]  /*8f20*/  STL.S16 [R1+0x250], R44 ;  /* 0x0002502c01007387 */ /* 0x0001e80000100600 */
[----:B0-----:R-:W4:Y:S01]  /*8f30*/  LDL.LU.64 R44, [R1+0x240] ;  /* 0x00024000012c7983 */ /* 0x001f220000300a00 */
[----:B------:R-:W-:-:S05]  /*8f40*/  @!P3 PRMT R52, R35, 0x7632, R52 ;  /* 0x000076322334b816 */ /* 0x000fca0000000034 */
[----:B------:R0:W-:Y:S01]  /*8f50*/  STL.S16 [R1+0x41c], R52 ;  /* 0x00041c3401007387 */ /* 0x0001e20000100600 */
[----:B---3--:R-:W-:Y:S02]  /*8f60*/  PRMT R46, RZ, 0x7610, R46 ;  /* 0x00007610ff2e7816 */ /* 0x008fe4000000002e */
[----:B------:R-:W-:Y:S01]  /*8f70*/  PRMT R13, RZ, 0x7610, R13 ;  /* 0x00007610ff0d7816 */ /* 0x000fe2000000000d */
[----:B0-----:R-:W3:Y:S01]  /*8f80*/  LDL.LU R52, [R1+0x924] ;  /* 0x0009240001347983 */ /* 0x001ee20000300800 */
[----:B------:R-:W-:Y:S02]  /*8f90*/  LOP3.LUT P1, RZ, R61, 0x1000000, RZ, 0xc0, !PT ;  /* 0x010000003dff7812 */ /* 0x000fe4000782c0ff */
[----:B------:R-:W-:Y:S02]  /*8fa0*/  @!P4 PRMT R46, R36, 0x7610, R46 ;  /* 0x00007610242ec816 */ /* 0x000fe4000000002e */
[----:B------:R-:W-:-:S03]  /*8fb0*/  @!P3 PRMT R13, R3, 0x7632, R13 ;  /* 0x00007632030db816 */ /* 0x000fc6000000000d */
[----:B------:R0:W-:Y:S04]  /*8fc0*/  STL.S16 [R1+0x24c], R46 ;  /* 0x00024c2e01007387 */ /* 0x0001e80000100600 */
[----:B------:R1:W-:Y:S04]  /*8fd0*/  STL.S16 [R1+0x508], R13 ;  /* 0x0005080d01007387 */ /* 0x0003e80000100600 */
[----:B0-----:R-:W3:Y:S01]  /*8fe0*/  LDL.LU.64 R46, [R1+0x230] ;  /* 0x00023000012e7983 */ /* 0x001ee20000300a00 */
[----:B-1----:R-:W-:-:S06]  /*8ff0*/  MOV R13, RZ ;  /* 0x000000ff000d7202 */ /* 0x002fcc0000000f00 */
[----:B------:R-:W3:Y:S04]  /*9000*/  @!P1 LDG.E R13, desc[UR10][R48.64] ;  /* 0x0000000a300d9981 */ /* 0x000ee8000c1e1900 */
[----:B------:R-:W3:Y:S04]  /*9010*/  LDL.LU.64 R48, [R1+0x4e0] ;  /* 0x0004e00001307983 */ /* 0x000ee80000300a00 */
[----:B------:R0:W-:Y:S01]  /*9020*/  STL [R1+0x14c], R15 ;  /* 0x00014c0f01007387 */ /* 0x0001e20000100800 */
[----:B------:R-:W-:Y:S02]  /*9030*/  LOP3.LUT P2, RZ, R61, 0x800000, RZ, 0xc0, !PT ;  /* 0x008000003dff7812 */ /* 0x000fe4000784c0ff */
[----:B0-----:R-:W-:-:S04]  /*9040*/  PRMT R15, RZ, 0x7610, R15 ;  /* 0x00007610ff0f7816 */ /* 0x001fc8000000000f */
[----:B------:R-:W-:-:S05]  /*9050*/  @!P4 PRMT R15, R2, 0x7632, R15 ;  /* 0x00007632020fc816 */ /* 0x000fca000000000f */
[----:B------:R0:W-:Y:S02]  /*9060*/  STL.S16 [R1+0x4fc], R15 ;  /* 0x0004fc0f01007387 */ /* 0x0001e40000100600 */
[----:B0-----:R-:W-:Y:S02]  /*9070*/  MOV R15, RZ ;  /* 0x000000ff000f7202 */ /* 0x001fe40000000f00 */
[----:B--2---:R-:W-:-:S04]  /*9080*/  PRMT R4, RZ, 0x7610, R4 ;  /* 0x00007610ff047816 */ /* 0x004fc80000000004 */
[----:B------:R-:W-:-:S05]  /*9090*/  @!P5 PRMT R4, R9, 0x7610, R4 ;  /* 0x000076100904d816 */ /* 0x000fca0000000004 */
[----:B------:R0:W-:Y:S04]  /*90a0*/  STL.S16 [R1+0x248], R4 ;  /* 0x0002480401007387 */ /* 0x0001e80000100600 */
[----:B----4-:R-:W2:Y:S04]  /*90b0*/  @!P2 LDG.E R15, desc[UR10][R44.64] ;  /* 0x0000000a2c0fa981 */ /* 0x010ea8000c1e1900 */
[----:B0-----:R-:W4:Y:S04]  /*90c0*/  LDL.LU R4, [R1+0x908] ;  /* 0x0009080001047983 */ /* 0x001f280000300800 */
[----:B------:R-:W2:Y:S04]  /*90d0*/  LDL.LU.64 R44, [R1+0x4d0] ;  /* 0x0004d000012c7983 */ /* 0x000ea80000300a00 */
[----:B------:R0:W-:Y:S01]  /*90e0*/  STL [R1+0x150], R17 ;  /* 0x0001501101007387 */ /* 0x0001e20000100800 */
[----:B------:R-:W-:-:S02]  /*90f0*/  LOP3.LUT P3, RZ, R61, 0x400000, RZ, 0xc0, !PT ;  /* 0x004000003dff7812 */ /* 0x000fc4000786c0ff */
[----:B---3--:R-:W-:Y:S02]  /*9100*/  PRMT R52, RZ, 0x7610, R52 ;  /* 0x00007610ff347816 */ /* 0x008fe40000000034 */
[----:B0-----:R-:W-:-:S04]  /*9110*/  PRMT R17, RZ, 0x7610, R17 ;  /* 0x00007610ff117816 */ /* 0x001fc80000000011 */
[----:B------:R-:W-:Y:S02]  /*9120*/  @!P5 PRMT R17, R9, 0x7632, R17 ;  /* 0x000076320911d816 */ /* 0x000fe40000000011 */
[----:B------:R-:W-:Y:S01]  /*9130*/  @!P4 PRMT R52, R36, 0x7632, R52 ;  /* 0x000076322434c816 */ /* 0x000fe20000000034 */
[----:B------:R0:W-:Y:S04]  /*9140*/  STL [R1+0x50], R14 ;  /* 0x0000500e01007387 */ /* 0x0001e80000100800 */
[----:B------:R-:W-:Y:S04]  /*9150*/  STL [R1+0x54], R16 ;  /* 0x0000541001007387 */ /* 0x000fe80000100800 */
[----:B------:R1:W-:Y:S01]  /*9160*/  STL.S16 [R1+0x4e8], R17 ;  /* 0x0004e81101007387 */ /* 0x0003e20000100600 */
[----:B0-----:R-:W-:-:S03]  /*9170*/  HFMA2 R14, -RZ, RZ, 0, 0 ;  /* 0x00000000ff0e7431 */ /* 0x001fc600000001ff */
[----:B------:R0:W-:Y:S04]  /*9180*/  STL.S16 [R1+0x418], R52 ;  /* 0x0004183401007387 */ /* 0x0001e80000100600 */
[----:B------:R3:W3:Y:S01]  /*9190*/  @!P1 LDG.E R14, desc[UR10][R50.64] ;  /* 0x0000000a320e9981 */ /* 0x0006e2000c1e1900 */
[----:B-1----:R-:W-:-:S03]  /*91a0*/  CS2R R16, SRZ ;  /* 0x0000000000107805 */ /* 0x002fc6000001ff00 */
[----:B0-----:R-:W3:Y:S04]  /*91b0*/  LDL.LU R52, [R1+0x918] ;  /* 0x0009180001347983 */ /* 0x001ee80000300800 */
[----:B------:R0:W3:Y:S04]  /*91c0*/  @!P3 LDG.E R17, desc[UR10][R46.64] ;  /* 0x0000000a2e11b981 */ /* 0x0000e8000c1e1900 */
[----:B------:R-:W3:Y:S04]  /*91d0*/  LDL.LU R50, [R1+0x910] ;  /* 0x0009100001327983 */ /* 0x000ee80000300800 */
[----:B------:R1:W3:Y:S04]  /*91e0*/  @!P2 LDG.E R16, desc[UR10][R48.64] ;  /* 0x0000000a3010a981 */ /* 0x0002e8000c1e1900 */
[----:B------:R-:W0:Y:S04]  /*91f0*/  LDL.LU R46, [R1+0x8f8] ;  /* 0x0008f800012e7983 */ /* 0x000e280000300800 */
[----:B------:R-:W1:Y:S04]  /*9200*/  LDL.LU.64 R48, [R1+0x900] ;  /* 0x0009000001307983 */ /* 0x000e680000300a00 */
[----:B------:R4:W-:Y:S02]  /*9210*/  STL [R1+0x154], R19 ;  /* 0x0001541301007387 */ /* 0x0009e40000100800 */
[----:B----4-:R-:W-:-:S04]  /*9220*/  PRMT R19, RZ, 0x7610, R19 ;  /* 0x00007610ff137816 */ /* 0x010fc80000000013 */
[----:B------:R-:W-:Y:S01]  /*9230*/  @!P6 PRMT R19, R59, 0x7632, R19 ;  /* 0x000076323b13e816 */ /* 0x000fe20000000013 */
[----:B------:R-:W-:Y:S04]  /*9240*/  STL [R1+0x58], R18 ;  /* 0x0000581201007387 */ /* 0x000fe80000100800 */
[----:B------:R4:W-:Y:S02]  /*9250*/  STL.S16 [R1+0x4e4], R19 ;  /* 0x0004e41301007387 */ /* 0x0009e40000100600 */
[----:B----4-:R-:W-:Y:S02]  /*9260*/  CS2R R18, SRZ ;  /* 0x0000000000127805 */ /* 0x010fe4000001ff00 */
[----:B------:R-:W-:-:S04]  /*9270*/  PRMT R4, RZ, 0x7610, R4 ;  /* 0x00007610ff047816 */ /* 0x000fc80000000004 */
[----:B------:R-:W-:Y:S01]  /*9280*/  @!P0 PRMT R4, R56, 0x7610, R4 ;  /* 0x0000761038048816 */ /* 0x000fe20000000004 */
[----:B--2---:R2:W4:Y:S04]  /*9290*/  @!P3 LDG.E R18, desc[UR10][R44.64] ;  /* 0x0000000a2c12b981 */ /* 0x004528000c1e1900 */
[----:B------:R2:W-:Y:S04]  /*92a0*/  STL.S16 [R1+0x4d0], R4 ;  /* 0x0004d00401007387 */ /* 0x0005e80000100600 */
[----:B------:R-:W4:Y:S04]  /*92b0*/  LDL.LU R44, [R1+0x8f4] ;  /* 0x0008f400012c7983 */ /* 0x000f280000300800 */
[----:B--2---:R-:W2:Y:S01]  /*92c0*/  LDL.LU R4, [R1+0x8ec] ;  /* 0x0008ec0001047983 */ /* 0x004ea20000300800 */
[----:B------:R-:W-:-:S04]  /*92d0*/  LOP3.LUT R38, R38, 0xffffffdf, RZ, 0xc0, !PT ;  /* 0xffffffdf26267812 */ /* 0x000fc800078ec0ff */
[----:B------:R-:W-:Y:S02]  /*92e0*/  @P3 LOP3.LUT R38, R38, 0x20, RZ, 0xfc, !PT ;  /* 0x0000002026263812 */ /* 0x000fe400078efcff */
[----:B------:R-:W-:Y:S02]  /*92f0*/  LOP3.LUT P3, RZ, R61, 0x4000000, RZ, 0xc0, !PT ;  /* 0x040000003dff7812 */ /* 0x000fe4000786c0ff */
[----:B---3--:R-:W-:-:S04]  /*9300*/  PRMT R52, RZ, 0x7610, R52 ;  /* 0x00007610ff347816 */ /* 0x008fc80000000034 */
[----:B------:R-:W-:Y:S02]  /*9310*/  @!P5 PRMT R52, R8, 0x7632, R52 ;  /* 0x000076320834d816 */ /* 0x000fe40000000034 */
[----:B------:R-:W-:-:S03]  /*9320*/  PRMT R50, RZ, 0x7610, R50 ;  /* 0x00007610ff327816 */ /* 0x000fc60000000032 */
[----:B------:R3:W-:Y:S01]  /*9330*/  STL.S16 [R1+0x244], R52 ;  /* 0x0002443401007387 */ /* 0x0007e20000100600 */
[----:B------:R-:W-:Y:S02]  /*9340*/  @!P5 PRMT R50, R8, 0x7610, R50 ;  /* 0x000076100832d816 */ /* 0x000fe40000000032 */
[----:B0-----:R-:W-:Y:S01]  /*9350*/  PRMT R46, RZ, 0x7610, R46 ;  /* 0x00007610ff2e7816 */ /* 0x001fe2000000002e */
[----:B---3--:R-:W3:Y:S03]  /*9360*/  LDL.LU R52, [R1+0x90c] ;  /* 0x00090c0001347983 */ /* 0x008ee60000300800 */
[----:B------:R-:W-:Y:S02]  /*9370*/  @!P6 PRMT R46, R58, 0x7610, R46 ;  /* 0x000076103a2ee816 */ /* 0x000fe4000000002e */
[----:B-1----:R-:W-:Y:S01]  /*9380*/  PRMT R49, RZ, 0x7610, R49 ;  /* 0x00007610ff317816 */ /* 0x002fe20000000031 */
[----:B------:R0:W-:Y:S01]  /*9390*/  STL.S16 [R1+0x240], R50 ;  /* 0x0002403201007387 */ /* 0x0001e20000100600 */
[----:B------:R-:W-:-:S03]  /*93a0*/  PRMT R48, RZ, 0x7610, R48 ;  /* 0x00007610ff307816 */ /* 0x000fc60000000030 */
[----:B------:R1:W-:Y:S01]  /*93b0*/  STL.S16 [R1+0x234], R46 ;  /* 0x0002342e01007387 */ /* 0x0003e20000100600 */
[----:B------:R-:W-:Y:S02]  /*93c0*/  @!P6 PRMT R49, R58, 0x7632, R49 ;  /* 0x000076323a31e816 */ /* 0x000fe40000000031 */
[----:B------:R-:W-:Y:S01]  /*93d0*/  @!P6 PRMT R48, R59, 0x7610, R48 ;  /* 0x000076103b30e816 */ /* 0x000fe20000000030 */
[----:B0-----:R-:W3:Y:S04]  /*93e0*/  LDL.LU.64 R50, [R1+0x228] ;  /* 0x0002280001327983 */ /* 0x001ee80000300a00 */
[----:B-1----:R-:W3:Y:S04]  /*93f0*/  LDL.LU.64 R46, [R1+0x4c8] ;  /* 0x0004c800012e7983 */ /* 0x002ee80000300a00 */
[----:B------:R-:W-:Y:S04]  /*9400*/  STL.S16 [R1+0x4e0], R48 ;  /* 0x0004e03001007387 */ /* 0x000fe80000100600 */
[----:B------:R0:W-:Y:S04]  /*9410*/  STL.S16 [R1+0x23c], R49 ;  /* 0x00023c3101007387 */ /* 0x0001e80000100600 */
[----:B0-----:R-:W3:Y:S01]  /*9420*/  LDL.LU.64 R48, [R1+0x4b0] ;  /* 0x0004b00001307983 */ /* 0x001ee20000300a00 */
[----:B------:R-:W-:-:S02]  /*9430*/  MOV R45, R7 ;  /* 0x00000007002d7202 */ /* 0x000fc40000000f00 */
[----:B--2---:R-:W-:-:S04]  /*9440*/  PRMT R4, RZ, 0x7610, R4 ;  /* 0x00007610ff047816 */ /* 0x004fc80000000004 */
[----:B------:R-:W-:-:S05]  /*9450*/  @!P3 PRMT R4, R0, 0x7610, R4 ;  /* 0x000076100004b816 */ /* 0x000fca0000000004 */
[----:B------:R0:W-:Y:S04]  /*9460*/  STL.S16 [R1+0x4b0], R4 ;  /* 0x0004b00401007387 */ /* 0x0001e80000100600 */
[----:B0-----:R-:W2:Y:S01]  /*9470*/  LDL.LU R4, [R1+0x8e0] ;  /* 0x0008e00001047983 */ /* 0x001ea20000300800 */
[----:B----4-:R-:W-:-:S04]  /*9480*/  PRMT R44, RZ, 0x7610, R44 ;  /* 0x00007610ff2c7816 */ /* 0x010fc8000000002c */
[----:B------:R-:W-:-:S05]  /*9490*/  @!P0 PRMT R44, R60, 0x7610, R44 ;  /* 0x000076103c2c8816 */ /* 0x000fca000000002c */
[----:B------:R0:W-:Y:S02]  /*94a0*/  STL.S16 [R1+0x22c], R44 ;  /* 0x00022c2c01007387 */ /* 0x0001e40000100600 */
[----:B0-----:R-:W-:Y:S02]  /*94b0*/  MOV R44, R6 ;  /* 0x00000006002c7202 */ /* 0x001fe40000000f00 */
[----:B------:R-:W4:Y:S01]  /*94c0*/  LDL.LU.64 R6, [R1+0x218] ;  /* 0x0002180001067983 */ /* 0x000f220000300a00 */
[----:B------:R-:W-:-:S03]  /*94d0*/  LOP3.LUT P4, RZ, R61, 0x200000, RZ, 0xc0, !PT ;  /* 0x002000003dff7812 */ /* 0x000fc6000788c0ff */
[----:B------:R0:W-:Y:S01]  /*94e0*/  STL [R1+0x5c], R20 ;  /* 0x00005c1401007387 */ /* 0x0001e20000100800 */
[----:B------:R-:W-:Y:S02]  /*94f0*/  LOP3.LUT R38, R38, 0xffffffef, RZ, 0xc0, !PT ;  /* 0xffffffef26267812 */ /* 0x000fe400078ec0ff */
[----:B---3--:R-:W-:Y:S01]  /*9500*/  PRMT R52, RZ, 0x7610, R52 ;  /* 0x00007610ff347816 */ /* 0x008fe20000000034 */
[----:B0-----:R-:W-:-:S03]  /*9510*/  HFMA2 R20, -RZ, RZ, 0, 0 ;  /* 0x00000000ff147431 */ /* 0x001fc600000001ff */
[----:B------:R-:W-:-:S03]  /*9520*/  @!P0 PRMT R52, R60, 0x7632, R52 ;  /* 0x000076323c348816 */ /* 0x000fc60000000034 */
[----:B------:R-:W-:Y:S01]  /*9530*/  @P4 LOP3.LUT R38, R38, 0x10, RZ, 0xfc, !PT ;  /* 0x0000001026264812 */ /* 0x000fe200078efcff */
[----:B------:R-:W3:Y:S04]  /*9540*/  @!P4 LDG.E R19, desc[UR10][R50.64] ;  /* 0x0000000a3213c981 */ /* 0x000ee8000c1e1900 */
[----:B------:R0:W3:Y:S01]  /*9550*/  @!P4 LDG.E R20, desc[UR10][R46.64] ;  /* 0x0000000a2e14c981 */ /* 0x0000e2000c1e1900 */
[----:B------:R-:W-:-:S03]  /*9560*/  LOP3.LUT P4, RZ, R61, 0x2000000, RZ, 0xc0, !PT ;  /* 0x020000003dff7812 */ /* 0x000fc6000788c0ff */
[----:B------:R1:W-:Y:S04]  /*9570*/  STL.S16 [R1+0x230], R52 ;  /* 0x0002303401007387 */ /* 0x0003e80000100600 */
[----:B------:R-:W3:Y:S04]  /*9580*/  LDL.LU.64 R50, [R1+0x4b8] ;  /* 0x0004b80001327983 */ /* 0x000ee80000300a00 */
[----:B------:R-:W0:Y:S04]  /*9590*/  LDL.LU R46, [R1+0x8e8] ;  /* 0x0008e800012e7983 */ /* 0x000e280000300800 */
[----:B-1----:R-:W3:Y:S04]  /*95a0*/  LDL.LU R52, [R1+0x8f0] ;  /* 0x0008f00001347983 */ /* 0x002ee80000300800 */
[----:B------:R1:W-:Y:S01]  /*95b0*/  STL [R1+0x15c], R23 ;  /* 0x00015c1701007387 */ /* 0x0003e20000100800 */
[----:B------:R-:W-:-:S02]  /*95c0*/  LOP3.LUT P6, RZ, R61, 0x80000, RZ, 0xc0, !PT ;  /* 0x000800003dff7812 */ /* 0x000fc400078cc0ff */
[----:B-1----:R-:W-:-:S04]  /*95d0*/  PRMT R23, RZ, 0x7610, R23 ;  /* 0x00007610ff177816 */ /* 0x002fc80000000017 */
[----:B------:R-:W-:-:S05]  /*95e0*/  @!P3 PRMT R23, R0, 0x7632, R23 ;  /* 0x000076320017b816 */ /* 0x000fca0000000017 */
[----:B------:R1:W-:Y:S02]  /*95f0*/  STL.S16 [R1+0x4c8], R23 ;  /* 0x0004c81701007387 */ /* 0x0003e40000100600 */
[----:B-1----:R-:W-:Y:S02]  /*9600*/  MOV R23, RZ ;  /* 0x000000ff00177202 */ /* 0x002fe40000000f00 */
[----:B--2---:R-:W-:-:S04]  /*9610*/  PRMT R4, RZ, 0x7610, R4 ;  /* 0x00007610ff047816 */ /* 0x004fc80000000004 */
[----:B------:R-:W-:-:S05]  /*9620*/  @!P4 PRMT R4, R12, 0x7610, R4 ;  /* 0x000076100c04c816 */ /* 0x000fca0000000004 */
[----:B------:R1:W-:Y:S04]  /*9630*/  STL.S16 [R1+0x4b4], R4 ;  /* 0x0004b40401007387 */ /* 0x0003e80000100600 */
[----:B-1----:R-:W2:Y:S04]  /*9640*/  LDL.LU R4, [R1+0x8d4] ;  /* 0x0008d40001047983 */ /* 0x002ea80000300800 */
[----:B----4-:R-:W4:Y:S04]  /*9650*/  @!P6 LDG.E R23, desc[UR10][R6.64] ;  /* 0x0000000a0617e981 */ /* 0x010f28000c1e1900 */
[----:B------:R-:W4:Y:S01]  /*9660*/  LDL.LU.64 R6, [R1+0x4a0] ;  /* 0x0004a00001067983 */ /* 0x000f220000300a00 */
[----:B------:R-:W-:-:S03]  /*9670*/  LOP3.LUT P5, RZ, R61, 0x100000, RZ, 0xc0, !PT ;  /* 0x001000003dff7812 */ /* 0x000fc600078ac0ff */
[----:B------:R1:W-:Y:S04]  /*9680*/  STL [R1+0x158], R21 ;  /* 0x0001581501007387 */ /* 0x0003e80000100800 */
[----:B------:R1:W-:Y:S02]  /*9690*/  STL [R1+0x60], R22 ;  /* 0x0000601601007387 */ /* 0x0003e40000100800 */
[----:B-1----:R-:W-:Y:S01]  /*96a0*/  PRMT R21, RZ, 0x7610, R21 ;  /* 0x00007610ff157816 */ /* 0x002fe20000000015 */
[----:B------:R-:W-:-:S03]  /*96b0*/  HFMA2 R22, -RZ, RZ, 0, 0 ;  /* 0x00000000ff167431 */ /* 0x000fc600000001ff */
[----:B------:R-:W-:-:S03]  /*96c0*/  @!P0 PRMT R21, R56, 0x7632, R21 ;  /* 0x0000763238158816 */ /* 0x000fc60000000015 */
[----:B---3--:R1:W3:Y:S01]  /*96d0*/  @!P5 LDG.E R22, desc[UR10][R50.64] ;  /* 0x0000000a3216d981 */ /* 0x0082e2000c1e1900 */
[----:B------:R-:W-:-:S04]  /*96e0*/  PRMT R52, RZ, 0x7610, R52 ;  /* 0x00007610ff347816 */ /* 0x000fc80000000034 */
[----:B------:R-:W-:Y:S01]  /*96f0*/  @!P3 PRMT R52, R57, 0x7632, R52 ;  /* 0x000076323934b816 */ /* 0x000fe20000000034 */
[----:B------:R-:W1:Y:S01]  /*9700*/  LDL.LU R50, [R1+0x8dc] ;  /* 0x0008dc0001327983 */ /* 0x000e620000300800 */
[----:B0-----:R-:W-:-:S03]  /*9710*/  PRMT R46, RZ, 0x7610, R46 ;  /* 0x00007610ff2e7816 */ /* 0x001fc6000000002e */
[----:B------:R0:W-:Y:S01]  /*9720*/  STL.S16 [R1+0x228], R52 ;  /* 0x0002283401007387 */ /* 0x0001e20000100600 */
[----:B------:R-:W-:-:S03]  /*9730*/  @!P3 PRMT R46, R57, 0x7610, R46 ;  /* 0x00007610392eb816 */ /* 0x000fc6000000002e */
[----:B------:R0:W-:Y:S04]  /*9740*/  STL.S16 [R1+0x4d4], R21 ;  /* 0x0004d41501007387 */ /* 0x0001e80000100600 */
[----:B0-----:R-:W3:Y:S01]  /*9750*/  LDL.LU R52, [R1+0x8e4] ;  /* 0x0008e40001347983 */ /* 0x001ee20000300800 */
[----:B------:R-:W-:-:S03]  /*9760*/  MOV R21, RZ ;  /* 0x000000ff00157202 */ /* 0x000fc60000000f00 */
[----:B------:R0:W-:Y:S04]  /*9770*/  STL.S16 [R1+0x224], R46 ;  /* 0x0002242e01007387 */ /* 0x0001e80000100600 */
[----:B------:R-:W3:Y:S04]  /*9780*/  @!P5 LDG.E R21, desc[UR10][R48.64] ;  /* 0x0000000a3015d981 */ /* 0x000ee8000c1e1900 */
[----:B0-----:R-:W3:Y:S04]  /*9790*/  LDL.LU.64 R46, [R1+0x490] ;  /* 0x00049000012e7983 */ /* 0x001ee80000300a00 */
[----:B------:R-:W3:Y:S01]  /*97a0*/  LDL.LU.64 R48, [R1+0x4a8] ;  /* 0x0004a80001307983 */ /* 0x000ee20000300a00 */
[----:B------:R-:W-:-:S03]  /*97b0*/  LOP3.LUT P0, RZ, R61, 0x40000, RZ, 0xc0, !PT ;  /* 0x000400003dff7812 */ /* 0x000fc6000780c0ff */
[----:B------:R0:W-:Y:S02]  /*97c0*/  STL [R1+0x68], R26 ;  /* 0x0000681a01007387 */ /* 0x0001e40000100800 */
[----:B0-----:R-:W-:Y:S01]  /*97d0*/  HFMA2 R26, -RZ, RZ, 0, 0 ;  /* 0x00000000ff1a7431 */ /* 0x001fe200000001ff */
[----:B--2---:R-:W-:-:S04]  /*97e0*/  PRMT R4, RZ, 0x7610, R4 ;  /* 0x00007610ff047816 */ /* 0x004fc80000000004 */
[----:B------:R-:W-:-:S05]  /*97f0*/  @!P1 PRMT R4, R14, 0x7610, R4 ;  /* 0x000076100e049816 */ /* 0x000fca0000000004 */
[----:B------:R0:W-:Y:S04]  /*9800*/  STL.S16 [R1+0x490], R4 ;  /* 0x0004900401007387 */ /* 0x0001e80000100600 */
[----:B----4-:R2:W4:Y:S04]  /*9810*/  @!P0 LDG.E R26, desc[UR10][R6.64] ;  /* 0x0000000a061a8981 */ /* 0x010528000c1e1900 */
[----:B0-----:R-:W2:Y:S04]  /*9820*/  LDL.LU R4, [R1+0x8c8] ;  /* 0x0008c80001047983 */ /* 0x001ea80000300800 */
[----:B------:R-:W4:Y:S04]  /*9830*/  LDL.LU R6, [R1+0x8c4] ;  /* 0x0008c40001067983 */ /* 0x000f280000300800 */
[----:B------:R0:W-:Y:S02]  /*9840*/  STL [R1+0x160], R25 ;  /* 0x0001601901007387 */ /* 0x0001e40000100800 */
[----:B0-----:R-:W-:-:S04]  /*9850*/  PRMT R25, RZ, 0x7610, R25 ;  /* 0x00007610ff197816 */ /* 0x001fc80000000019 */
[----:B------:R-:W-:Y:S01]  /*9860*/  @!P4 PRMT R25, R12, 0x7632, R25 ;  /* 0x000076320c19c816 */ /* 0x000fe20000000019 */
[----:B------:R0:W-:Y:S04]  /*9870*/  STL [R1+0x64], R24 ;  /* 0x0000641801007387 */ /* 0x0001e80000100800 */
[----:B------:R3:W-:Y:S01]  /*9880*/  STL.S16 [R1+0x4b8], R25 ;  /* 0x0004b81901007387 */ /* 0x0007e20000100600 */
[----:B-1----:R-:W-:Y:S01]  /*9890*/  PRMT R50, RZ, 0x7610, R50 ;  /* 0x00007610ff327816 */ /* 0x002fe20000000032 */
[----:B0-----:R-:W-:-:S03]  /*98a0*/  HFMA2 R24, -RZ, RZ, 0, 0 ;  /* 0x00000000ff187431 */ /* 0x001fc600000001ff */
[----:B------:R-:W-:Y:S02]  /*98b0*/  @!P4 PRMT R50, R5, 0x7610, R50 ;  /* 0x000076100532c816 */ /* 0x000fe40000000032 */
[----:B---3--:R-:W-:-:S04]  /*98c0*/  PRMT R52, RZ, 0x7610, R52 ;  /* 0x00007610ff347816 */ /* 0x008fc80000000034 */
[----:B------:R-:W-:Y:S02]  /*98d0*/  @!P4 PRMT R52, R5, 0x7632, R52 ;  /* 0x000076320534c816 */ /* 0x000fe40000000034 */
[----:B------:R-:W-:-:S03]  /*98e0*/  MOV R25, RZ ;  /* 0x000000ff00197202 */ /* 0x000fc60000000f00 */
[----:B------:R0:W-:Y:S04]  /*98f0*/  STL.S16 [R1+0x21c], R52 ;  /* 0x00021c3401007387 */ /* 0x0001e80000100600 */
[----:B------:R1:W-:Y:S04]  /*9900*/  STL.S16 [R1+0x218], R50 ;  /* 0x0002183201007387 */ /* 0x0003e80000100600 */
[----:B------:R-:W3:Y:S04]  /*9910*/  @!P0 LDG.E R25, desc[UR10][R46.64] ;  /* 0x0000000a2e198981 */ /* 0x000ee8000c1e1900 */
[----:B0-----:R-:W3:Y:S04]  /*9920*/  LDL.LU R52, [R1+0x8d8] ;  /* 0x0008d80001347983 */ /* 0x001ee80000300800 */
[----:B------:R0:W3:Y:S04]  /*9930*/  @!P6 LDG.E R24, desc[UR10][R48.64] ;  /* 0x0000000a3018e981 */ /* 0x0000e8000c1e1900 */
[----:B-1----:R-:W3:Y:S04]  /*9940*/  LDL.LU.64 R50, [R1+0x488] ;  /* 0x0004880001327983 */ /* 0x002ee80000300a00 */
[----:B------:R-:W3:Y:S04]  /*9950*/  LDL.LU.64 R46, [R1+0x478] ;  /* 0x00047800012e7983 */ /* 0x000ee80000300a00 */
[----:B------:R-:W0:Y:S01]  /*9960*/  LDL.LU R48, [R1+0x8d0] ;  /* 0x0008d00001307983 */ /* 0x000e220000300800 */
[----:B--2---:R-:W-:-:S04]  /*9970*/  PRMT R4, RZ, 0x7610, R4 ;  /* 0x00007610ff047816 */ /* 0x004fc80000000004 */
[----:B------:R-:W-:-:S05]  /*9980*/  @!P2 PRMT R4, R16, 0x7610, R4 ;  /* 0x000076101004a816 */ /* 0x000fca0000000004 */
[----:B------:R1:W-:Y:S04]  /*9990*/  STL.S16 [R1+0x48c], R4 ;  /* 0x00048c0401007387 */ /* 0x0003e80000100600 */
[----:B-1----:R-:W2:Y:S01]  /*99a0*/  LDL.LU R4, [R1+0x8bc] ;  /* 0x0008bc0001047983 */ /* 0x002ea20000300800 */
[----:B----4-:R-:W-:-:S04]  /*99b0*/  PRMT R6, RZ, 0x7610, R6 ;  /* 0x00007610ff067816 */ /* 0x010fc80000000006 */
[----:B------:R-:W-:-:S05]  /*99c0*/  @!P2 PRMT R6, R15, 0x7610, R6 ;  /* 0x000076100f06a816 */ /* 0x000fca0000000006 */
[----:B------:R1:W-:Y:S04]  /*99d0*/  STL.S16 [R1+0x488], R6 ;  /* 0x0004880601007387 */ /* 0x0003e80000100600 */
[----:B-1----:R-:W4:Y:S04]  /*99e0*/  LDL.LU.64 R6, [R1+0x468] ;  /* 0x0004680001067983 */ /* 0x002f280000300a00 */
[----:B------:R1:W-:Y:S04]  /*99f0*/  STL [R1+0x164], R27 ;  /* 0x0001641b01007387 */ /* 0x0003e80000100800 */
[----:B------:R1:W-:Y:S01]  /*9a00*/  STL [R1+0x168], R28 ;  /* 0x0001681c01007387 */ /* 0x0003e20000100800 */
[----:B------:R-:W-:-:S02]  /*9a10*/  LOP3.LUT P3, RZ, R61, 0x20000, RZ, 0xc0, !PT ;  /* 0x000200003dff7812 */ /* 0x000fc4000786c0ff */
[----:B-1----:R-:W-:Y:S02]  /*9a20*/  PRMT R27, RZ, 0x7610, R27 ;  /* 0x00007610ff1b7816 */ /* 0x002fe4000000001b */
[----:B------:R-:W-:Y:S02]  /*9a30*/  PRMT R28, RZ, 0x7610, R28 ;  /* 0x00007610ff1c7816 */ /* 0x000fe4000000001c */
[----:B------:R-:W-:Y:S02]  /*9a40*/  @!P1 PRMT R27, R14, 0x7632, R27 ;  /* 0x000076320e1b9816 */ /* 0x000fe4000000001b */
[----:B------:R-:W-:Y:S01]  /*9a50*/  @!P2 PRMT R28, R16, 0x7632, R28 ;  /* 0x00007632101ca816 */ /* 0x000fe2000000001c */
[----:B------:R-:W-:Y:S04]  /*9a60*/  STL [R1+0x6c], R29 ;  /* 0x00006c1d01007387 */ /* 0x000fe80000100800 */
[----:B------:R1:W-:Y:S01]  /*9a70*/  STL.S16 [R1+0x494], R27 ;  /* 0x0004941b01007387 */ /* 0x0003e20000100600 */
[----:B---3--:R-:W-:-:S03]  /*9a80*/  PRMT R52, RZ, 0x7610, R52 ;  /* 0x00007610ff347816 */ /* 0x008fc60000000034 */
[----:B------:R3:W-:Y:S01]  /*9a90*/  STL.S16 [R1+0x4a4], R28 ;  /* 0x0004a41c01007387 */ /* 0x0007e20000100600 */
[----:B-1----:R-:W-:Y:S02]  /*9aa0*/  MOV R27, RZ ;  /* 0x000000ff001b7202 */ /* 0x002fe40000000f00 */
[----:B---3--:R-:W-:Y:S02]  /*9ab0*/  CS2R R28, SRZ ;  /* 0x00000000001c7805 */ /* 0x008fe4000001ff00 */
[----:B0-----:R-:W-:Y:S02]  /*9ac0*/  PRMT R48, RZ, 0x7610, R48 ;  /* 0x00007610ff307816 */ /* 0x001fe40000000030 */
[----:B------:R-:W3:Y:S01]  /*9ad0*/  @!P3 LDG.E R27, desc[UR10][R50.64] ;  /* 0x0000000a321bb981 */ /* 0x000ee2000c1e1900 */
[----:B------:R-:W-:-:S03]  /*9ae0*/  @!P1 PRMT R52, R13, 0x7632, R52 ;  /* 0x000076320d349816 */ /* 0x000fc60000000034 */
[----:B------:R0:W3:Y:S01]  /*9af0*/  @!P3 LDG.E R28, desc[UR10][R46.64] ;  /* 0x0000000a2e1cb981 */ /* 0x0000e2000c1e1900 */
[----:B------:R-:W-:Y:S02]  /*9b00*/  LOP3.LUT P3, RZ, R38, 0x20, RZ, 0xc0, !PT ;  /* 0x0000002026ff7812 */ /* 0x000fe4000786c0ff */
[----:B------:R-:W-:Y:S01]  /*9b10*/  @!P1 PRMT R48, R13, 0x7610, R48 ;  /* 0x000076100d309816 */ /* 0x000fe20000000030 */
[----:B------:R1:W-:Y:S04]  /*9b20*/  STL.S16 [R1+0x214], R52 ;  /* 0x0002143401007387 */ /* 0x0003e80000100600 */
[----:B------:R0:W-:Y:S04]  /*9b30*/  STL.S16 [R1+0x210], R48 ;  /* 0x0002103001007387 */ /* 0x0001e80000100600 */
[----:B------:R0:W-:Y:S04]  /*9b40*/  STL [R1+0x16c], R30 ;  /* 0x00016c1e01007387 */ /* 0x0001e80000100800 */
[----:B-1----:R-:W3:Y:S04]  /*9b50*/  LDL.LU R52, [R1+0x8cc] ;  /* 0x0008cc0001347983 */ /* 0x002ee80000300800 */
[----:B0-----:R-:W3:Y:S01]  /*9b60*/  LDL.LU.64 R48, [R1+0x470] ;  /* 0x0004700001307983 */ /* 0x001ee20000300a00 */
[----:B------:R-:W-:-:S02]  /*9b70*/  PRMT R30, RZ, 0x7610, R30 ;  /* 0x00007610ff1e7816 */ /* 0x000fc4000000001e */
[----:B------:R-:W-:Y:S01]  /*9b80*/  LOP3.LUT P4, RZ, R61, 0x10000, RZ, 0xc0, !PT ;  /* 0x000100003dff7812 */ /* 0x000fe2000788c0ff */
[----:B------:R-:W-:Y:S01]  /*9b90*/  STL [R1+0x70], R31 ;  /* 0x0000701f01007387 */ /* 0x000fe20000100800 */
[----:B------:R-:W-:-:S03]  /*9ba0*/  @!P3 PRMT R30, R18, 0x7632, R30 ;  /* 0x00007632121eb816 */ /* 0x000fc6000000001e */
[----:B------:R-:W3:Y:S04]  /*9bb0*/  LDL.LU R46, [R1+0x8b8] ;  /* 0x0008b800012e7983 */ /* 0x000ee80000300800 */
[----:B------:R0:W-:Y:S04]  /*9bc0*/  STL.S16 [R1+0x47c], R30 ;  /* 0x00047c1e01007387 */ /* 0x0001e80000100600 */
[----:B------:R-:W3:Y:S01]  /*9bd0*/  LDL.LU.64 R50, [R1+0x460] ;  /* 0x0004600001327983 */ /* 0x000ee20000300a00 */
[----:B0-----:R-:W-:Y:S02]  /*9be0*/  CS2R R30, SRZ ;  /* 0x00000000001e7805 */ /* 0x001fe4000001ff00 */
[----:B--2---:R-:W-:-:S04]  /*9bf0*/  PRMT R4, RZ, 0x7610, R4 ;  /* 0x00007610ff047816 */ /* 0x004fc80000000004 */
[----:B------:R-:W-:-:S05]  /*9c00*/  @!P3 PRMT R4, R18, 0x7610, R4 ;  /* 0x000076101204b816 */ /* 0x000fca0000000004 */
[----:B------:R0:W-:Y:S04]  /*9c10*/  STL.S16 [R1+0x474], R4 ;  /* 0x0004740401007387 */ /* 0x0001e80000100600 */
[----:B0-----:R-:W2:Y:S04]  /*9c20*/  LDL.LU R4, [R1+0x8b0] ;  /* 0x0008b00001047983 */ /* 0x001ea80000300800 */
[----:B----4-:R0:W4:Y:S04]  /*9c30*/  @!P4 LDG.E R30, desc[UR10][R6.64] ;  /* 0x0000000a061ec981 */ /* 0x010128000c1e1900 */
[----:B------:R-:W0:Y:S01]  /*9c40*/  LDL.LU R6, [R1+0x8ac] ;  /* 0x0008ac0001067983 */ /* 0x000e220000300800 */
[----:B---3--:R-:W-:-:S04]  /*9c50*/  PRMT R52, RZ, 0x7610, R52 ;  /* 0x00007610ff347816 */ /* 0x008fc80000000034 */
[----:B------:R-:W-:Y:S01]  /*9c60*/  @!P2 PRMT R52, R15, 0x7632, R52 ;  /* 0x000076320f34a816 */ /* 0x000fe20000000034 */
[----:B------:R-:W3:Y:S01]  /*9c70*/  @!P4 LDG.E R29, desc[UR10][R48.64] ;  /* 0x0000000a301dc981 */ /* 0x000ee2000c1e1900 */
[----:B------:R-:W-:-:S03]  /*9c80*/  LOP3.LUT P4, RZ, R38, 0x10, RZ, 0xc0, !PT ;  /* 0x0000001026ff7812 */ /* 0x000fc6000788c0ff */
[----:B------:R1:W-:Y:S01]  /*9c90*/  STL.S16 [R1+0x4a0], R52 ;  /* 0x0004a03401007387 */ /* 0x0003e20000100600 */
[----:B------:R-:W-:-:S03]  /*9ca0*/  PRMT R46, RZ, 0x7610, R46 ;  /* 0x00007610ff2e7816 */ /* 0x000fc6000000002e */
[----:B------:R-:W4:Y:S04]  /*9cb0*/  LDL.LU.64 R48, [R1+0x450] ;  /* 0x0004500001307983 */ /* 0x000f280000300a00 */
[----:B-1----:R-:W3:Y:S01]  /*9cc0*/  LDL.LU R52, [R1+0x8c0] ;  /* 0x0008c00001347983 */ /* 0x002ee20000300800 */
[----:B------:R-:W-:-:S05]  /*9cd0*/  @!P3 PRMT R46, R17, 0x7610, R46 ;  /* 0x00007610112eb816 */ /* 0x000fca000000002e */
[----:B------:R1:W-:Y:S04]  /*9ce0*/  STL.S16 [R1+0x470], R46 ;  /* 0x0004702e01007387 */ /* 0x0003e80000100600 */
[----:B-1----:R-:W4:Y:S01]  /*9cf0*/  LDL.LU.64 R46, [R1+0x448] ;  /* 0x00044800012e7983 */ /* 0x002f220000300a00 */
[----:B--2---:R-:W-:-:S04]  /*9d00*/  PRMT R4, RZ, 0x7610, R4 ;  /* 0x00007610ff047816 */ /* 0x004fc80000000004 */
[----:B------:R-:W-:-:S05]  /*9d10*/  @!P4 PRMT R4, R20, 0x7610, R4 ;  /* 0x000076101404c816 */ /* 0x000fca0000000004 */
[----:B------:R1:W-:Y:S04]  /*9d20*/  STL.S16 [R1+0x468], R4 ;  /* 0x0004680401007387 */ /* 0x0003e80000100600 */
[----:B-1----:R-:W2:Y:S01]  /*9d30*/  LDL.LU R4, [R1+0x8a4] ;  /* 0x0008a40001047983 */ /* 0x002ea20000300800 */
[----:B0-----:R-:W-:-:S04]  /*9d40*/  PRMT R6, RZ, 0x7610, R6 ;  /* 0x00007610ff067816 */ /* 0x001fc80000000006 */
[----:B------:R-:W-:-:S05]  /*9d50*/  @!P4 PRMT R6, R19, 0x7610, R6 ;  /* 0x000076101306c816 */ /* 0x000fca0000000006 */
[----:B------:R0:W-:Y:S04]  /*9d60*/  STL.S16 [R1+0x460], R6 ;  /* 0x0004600601007387 */ /* 0x0001e80000100600 */
[----:B0-----:R-:W2:Y:S01]  /*9d70*/  LDL.LU.64 R6, [R1+0x438] ;  /* 0x0004380001067983 */ /* 0x001ea20000300a00 */
[----:B---3--:R-:W-:-:S04]  /*9d80*/  PRMT R52, RZ, 0x7610, R52 ;  /* 0x00007610ff347816 */ /* 0x008fc80000000034 */
[----:B------:R-:W-:-:S05]  /*9d90*/  @!P3 PRMT R52, R17, 0x7632, R52 ;  /* 0x000076321134b816 */ /* 0x000fca0000000034 */
[----:B------:R0:W-:Y:S04]  /*9da0*/  STL.S16 [R1+0x478], R52 ;  /* 0x0004783401007387 */ /* 0x0001e80000100600 */
[----:B0-----:R-:W3:Y:S04]  /*9db0*/  LDL.LU R52, [R1+0x8b4] ;  /* 0x0008b40001347983 */ /* 0x001ee80000300800 */
[----:B------:R0:W-:Y:S01]  /*9dc0*/  STL [R1+0x170], R32 ;  /* 0x0001702001007387 */ /* 0x0001e20000100800 */
[----:B------:R-:W-:-:S03]  /*9dd0*/  LOP3.LUT P2, RZ, R61, 0x4000, RZ, 0xc0, !PT ;  /* 0x000040003dff7812 */ /* 0x000fc6000784c0ff */
[----:B------:R1:W-:Y:S01]  /*9de0*/  STL [R1+0x174], R34 ;  /* 0x0001742201007387 */ /* 0x0003e20000100800 */
[----:B------:R-:W-:Y:S02]  /*9df0*/  LOP3.LUT P3, RZ, R61, 0x2000, RZ, 0xc0, !PT ;  /* 0x000020003dff7812 */ /* 0x000fe4000786c0ff */
[----:B0-----:R-:W-:Y:S02]  /*9e00*/  PRMT R32, RZ, 0x7610, R32 ;  /* 0x00007610ff207816 */ /* 0x001fe40000000020 */
[----:B-1----:R-:W-:Y:S02]  /*9e10*/  PRMT R34, RZ, 0x7610, R34 ;  /* 0x00007610ff227816 */ /* 0x002fe40000000022 */
[----:B------:R-:W-:Y:S02]  /*9e20*/  @!P4 PRMT R32, R20, 0x7632, R32 ;  /* 0x000076321420c816 */ /* 0x000fe40000000020 */
[----:B------:R-:W-:Y:S01]  /*9e30*/  @!P5 PRMT R34, R22, 0x7632, R34 ;  /* 0x000076321622d816 */ /* 0x000fe20000000022 */
[----:B------:R-:W-:Y:S04]  /*9e40*/  STL [R1+0x74], R33 ;  /* 0x0000742101007387 */ /* 0x000fe80000100800 */
[----:B------:R0:W-:Y:S04]  /*9e50*/  STL.S16 [R1+0x4ac], R32 ;  /* 0x0004ac2001007387 */ /* 0x0001e80000100600 */
[----:B------:R-:W-:Y:S04]  /*9e60*/  STL [R1+0x78], R35 ;  /* 0x0000782301007387 */ /* 0x000fe80000100800 */
[----:B------:R1:W-:Y:S01]  /*9e70*/  STL.S16 [R1+0x50c], R34 ;  /* 0x00050c2201007387 */ /* 0x0003e20000100600 */
[----:B0-----:R-:W-:-:S06]  /*9e80*/  CS2R R32, SRZ ;  /* 0x0000000000207805 */ /* 0x001fcc000001ff00 */
[----:B----4-:R-:W4:Y:S01]  /*9e90*/  @!P2 LDG.E R33, desc[UR10][R46.64] ;  /* 0x0000000a2e21a981 */ /* 0x010f22000c1e1900 */
[----:B-1----:R-:W-:-:S03]  /*9ea0*/  CS2R R34, SRZ ;  /* 0x0000000000227805 */ /* 0x002fc6000001ff00 */
[----:B------:R-:W4:Y:S01]  /*9eb0*/  LDL.LU.64 R46, [R1+0x428] ;  /* 0x00042800012e7983 */ /* 0x000f220000300a00 */
[----:B--2---:R-:W-:-:S04]  /*9ec0*/  PRMT R4, RZ, 0x7610, R4 ;  /* 0x00007610ff047816 */ /* 0x004fc80000000004 */
[----:B------:R-:W-:-:S05]  /*9ed0*/  @!P5 PRMT R4, R22, 0x7610, R4 ;  /* 0x000076101604d816 */ /* 0x000fca0000000004 */
[----:B------:R0:W-:Y:S04]  /*9ee0*/  STL.S16 [R1+0x4bc], R4 ;  /* 0x0004bc0401007387 */ /* 0x0001e80000100600 */
[----:B0-----:R-:W2:Y:S04]  /*9ef0*/  LDL.LU R4, [R1+0x898] ;  /* 0x0008980001047983 */ /* 0x001ea80000300800 */
[----:B------:R0:W2:Y:S04]  /*9f00*/  @!P3 LDG.E R35, desc[UR10][R6.64] ;  /* 0x0000000a0623b981 */ /* 0x0000a8000c1e1900 */
[----:B------:R-:W0:Y:S01]  /*9f10*/  LDL.LU R6, [R1+0x888] ;  /* 0x0008880001067983 */ /* 0x000e220000300800 */
[----:B------:R-:W-:-:S13]  /*9f20*/  LOP3.LUT P1, RZ, R61, 0x8000, RZ, 0xc0, !PT ;  /* 0x000080003dff7812 */ /* 0x000fda000782c0ff */
[----:B------:R1:W2:Y:S04]  /*9f30*/  @!P1 LDG.E R32, desc[UR10][R48.64] ;  /* 0x0000000a30209981 */ /* 0x0002a8000c1e1900 */
[----:B------:R-:W-:Y:S04]  /*9f40*/  STL [R1+0x178], R3 ;  /* 0x0001780301007387 */ /* 0x000fe80000100800 */
[----:B------:R-:W2:Y:S04]  /*9f50*/  @!P1 LDG.E R31, desc[UR10][R50.64] ;  /* 0x0000000a321f9981 */ /* 0x000ea8000c1e1900 */
[----:B------:R-:W1:Y:S01]  /*9f60*/  LDL.LU R48, [R1+0x8a0] ;  /* 0x0008a00001307983 */ /* 0x000e620000300800 */
[----:B---3--:R-:W-:-:S03]  /*9f70*/  PRMT R52, RZ, 0x7610, R52 ;  /* 0x00007610ff347816 */ /* 0x008fc60000000034 */
[----:B------:R-:W3:Y:S01]  /*9f80*/  LDL.LU.64 R50, [R1+0x440] ;  /* 0x0004400001327983 */ /* 0x000ee20000300a00 */
[----:B------:R-:W-:-:S05]  /*9f90*/  @!P4 PRMT R52, R19, 0x7632, R52 ;  /* 0x000076321334c816 */ /* 0x000fca0000000034 */
[----:B------:R4:W-:Y:S04]  /*9fa0*/  STL.S16 [R1+0x46c], R52 ;  /* 0x00046c3401007387 */ /* 0x0009e80000100600 */
[----:B----4-:R-:W4:Y:S01]  /*9fb0*/  LDL.LU R52, [R1+0x8a8] ;  /* 0x0008a80001347983 */ /* 0x010f220000300800 */
[----:B------:R-:W-:-:S04]  /*9fc0*/  PRMT R3, RZ, 0x7610, R3 ;  /* 0x00007610ff037816 */ /* 0x000fc80000000003 */
[----:B------:R-:W-:-:S05]  /*9fd0*/  @!P6 PRMT R3, R24, 0x7632, R3 ;  /* 0x000076321803e816 */ /* 0x000fca0000000003 */
[----:B------:R2:W-:Y:S02]  /*9fe0*/  STL.S16 [R1+0x584], R3 ;  /* 0x0005840301007387 */ /* 0x0005e40000100600 */
[----:B--2---:R-:W-:-:S06]  /*9ff0*/  HFMA2 R3, -RZ, RZ, 0, 0 ;  /* 0x00000000ff037431 */ /* 0x004fcc00000001ff */
[----:B------:R2:W2:Y:S04]  /*a000*/  @!P3 LDG.E R3, desc[UR10][R46.64] ;  /* 0x0000000a2e03b981 */ /* 0x0004a8000c1e1900 */
[----:B------:R-:W2:Y:S01]  /*a010*/  LDL.LU R46, [R1+0x884] ;  /* 0x00088400012e7983 */ /* 0x000ea20000300800 */
[----:B------:R-:W-:-:S04]  /*a020*/  PRMT R4, RZ, 0x7610, R4 ;  /* 0x00007610ff047816 */ /* 0x000fc80000000004 */
[----:B------:R-:W-:-:S05]  /*a030*/  @!P0 PRMT R4, R26, 0x7610, R4 ;  /* 0x000076101a048816 */ /* 0x000fca0000000004 */
[----:B------:R0:W-:Y:S04]  /*a040*/  STL.S16 [R1+0x59c], R4 ;  /* 0x00059c0401007387 */ /* 0x0001e80000100600 */
[----:B0-----:R-:W2:Y:S01]  /*a050*/  LDL.LU R4, [R1+0x87c] ;  /* 0x00087c0001047983 */ /* 0x001ea20000300800 */
[----:B------:R-:W-:-:S04]  /*a060*/  PRMT R6, RZ, 0x7610, R6 ;  /* 0x00007610ff067816 */ /* 0x000fc80000000006 */
[----:B------:R-:W-:-:S05]  /*a070*/  @!P6 PRMT R6, R23, 0x7610, R6 ;  /* 0x000076101706e816 */ /* 0x000fca0000000006 */
[----:B------:R0:W-:Y:S04]  /*a080*/  STL.S16 [R1+0x4ec], R6 ;  /* 0x0004ec0601007387 */ /* 0x0001e80000100600 */
[----:B0-----:R-:W2:Y:S01]  /*a090*/  LDL.LU.64 R6, [R1+0x410] ;  /* 0x0004100001067983 */ /* 0x001ea20000300a00 */
[----:B------:R-:W-:Y:S02]  /*a0a0*/  LOP3.LUT R38, R38, 0xfffffff7, RZ, 0xc0, !PT ;  /* 0xfffffff726267812 */ /* 0x000fe400078ec0ff */
[----:B-1----:R-:W-:Y:S02]  /*a0b0*/  PRMT R48, RZ, 0x7610, R48 ;  /* 0x00007610ff307816 */ /* 0x002fe40000000030 */
[----:B------:R-:W-:Y:S02]  /*a0c0*/  @P3 LOP3.LUT R38, R38, 0x8, RZ, 0xfc, !PT ;  /* 0x0000000826263812 */ /* 0x000fe400078efcff */
[----:B------:R-:W-:-:S02]  /*a0d0*/  LOP3.LUT P3, RZ, R61, 0x20000, RZ, 0xc0, !PT ;  /* 0x000200003dff7812 */ /* 0x000fc4000786c0ff */
[----:B------:R-:W-:-:S05]  /*a0e0*/  @!P5 PRMT R48, R21, 0x7610, R48 ;  /* 0x000076101530d816 */ /* 0x000fca0000000030 */
[----:B------:R0:W-:Y:S04]  /*a0f0*/  STL.S16 [R1+0x4a8], R48 ;  /* 0x0004a83001007387 */ /* 0x0001e80000100600 */
[----:B0-----:R-:W2:Y:S04]  /*a100*/  LDL.LU.64 R48, [R1+0x420] ;  /* 0x0004200001307983 */ /* 0x001ea80000300a00 */
[----:B---3--:R0:W3:Y:S04]  /*a110*/  @!P2 LDG.E R34, desc[UR10][R50.64] ;  /* 0x0000000a3222a981 */ /* 0x0080e8000c1e1900 */
[----:B------:R-:W0:Y:S01]  /*a120*/  LDL.LU.64 R50, [R1+0x890] ;  /* 0x0008900001327983 */ /* 0x000e220000300a00 */
[----:B----4-:R-:W-:-:S04]  /*a130*/  PRMT R52, RZ, 0x7610, R52 ;  /* 0x00007610ff347816 */ /* 0x010fc80000000034 */
[----:B------:R-:W-:-:S05]  /*a140*/  @!P5 PRMT R52, R21, 0x7632, R52 ;  /* 0x000076321534d816 */ /* 0x000fca0000000034 */
[----:B------:R1:W-:Y:S04]  /*a150*/  STL.S16 [R1+0x4cc], R52 ;  /* 0x0004cc3401007387 */ /* 0x0003e80000100600 */
[----:B-1----:R-:W4:Y:S04]  /*a160*/  LDL.LU R52, [R1+0x89c] ;  /* 0x00089c0001347983 */ /* 0x002f280000300800 */
[----:B------:R1:W-:Y:S01]  /*a170*/  STL [R1+0x17c], R2 ;  /* 0x00017c0201007387 */ /* 0x0003e20000100800 */
[----:B------:R-:W-:Y:S02]  /*a180*/  LOP3.LUT P4, RZ, R61, 0x1000, RZ, 0xc0, !PT ;  /* 0x000010003dff7812 */ /* 0x000fe4000788c0ff */
[----:B-1----:R-:W-:-:S04]  /*a190*/  PRMT R2, RZ, 0x7610, R2 ;  /* 0x00007610ff027816 */ /* 0x002fc80000000002 */
[----:B------:R-:W-:Y:S02]  /*a1a0*/  @!P0 PRMT R2, R26, 0x7632, R2 ;  /* 0x000076321a028816 */ /* 0x000fe40000000002 */
[----:B--2---:R-:W-:-:S03]  /*a1b0*/  PRMT R46, RZ, 0x7610, R46 ;  /* 0x00007610ff2e7816 */ /* 0x004fc6000000002e */
[----:B------:R1:W-:Y:S01]  /*a1c0*/  STL.S16 [R1+0x5a8], R2 ;  /* 0x0005a80201007387 */ /* 0x0003e20000100600 */
[----:B------:R-:W-:Y:S01]  /*a1d0*/  @!P0 PRMT R46, R25, 0x7610, R46 ;  /* 0x00007610192e8816 */ /* 0x000fe2000000002e */
[----:B-1----:R-:W-:-:S04]  /*a1e0*/  HFMA2 R2, -RZ, RZ, 0, 0 ;  /* 0x00000000ff027431 */ /* 0x002fc800000001ff */
[----:B------:R1:W-:Y:S04]  /*a1f0*/  STL.S16 [R1+0x53c], R46 ;  /* 0x00053c2e01007387 */ /* 0x0003e80000100600 */
[----:B-1----:R-:W2:Y:S01]  /*a200*/  LDL.LU.64 R46, [R1+0x3f0] ;  /* 0x0003f000012e7983 */ /* 0x002ea20000300a00 */
[----:B------:R-:W-:-:S04]  /*a210*/  PRMT R4, RZ, 0x7610, R4 ;  /* 0x00007610ff047816 */ /* 0x000fc80000000004 */
[----:B------:R-:W-:-:S05]  /*a220*/  @!P3 PRMT R4, R28, 0x7610, R4 ;  /* 0x000076101c04b816 */ /* 0x000fca0000000004 */
[----:B------:R1:W-:Y:S04]  /*a230*/  STL.S16 [R1+0x5ac], R4 ;  /* 0x0005ac0401007387 */ /* 0x0003e80000100600 */
[----:B-1----:R-:W3:Y:S04]  /*a240*/  LDL.LU R4, [R1+0x870] ;  /* 0x0008700001047983 */ /* 0x002ee80000300800 */
[----:B------:R1:W3:Y:S04]  /*a250*/  @!P4 LDG.E R2, desc[UR10][R6.64] ;  /* 0x0000000a0602c981 */ /* 0x0002e8000c1e1900 */
[----:B------:R-:W1:Y:S01]  /*a260*/  LDL.LU R6, [R1+0x878] ;  /* 0x0008780001067983 */ /* 0x000e620000300800 */
[----:B------:R-:W-:-:S03]  /*a270*/  LOP3.LUT R38, R38, 0xfffffffb, RZ, 0xc0, !PT ;  /* 0xfffffffb26267812 */ /* 0x000fc600078ec0ff */
[----:B------:R0:W-:Y:S01]  /*a280*/  STL [R1+0x7c], R36 ;  /* 0x00007c2401007387 */ /* 0x0001e20000100800 */
[----:B------:R-:W-:Y:S02]  /*a290*/  @P4 LOP3.LUT R38, R38, 0x4, RZ, 0xfc, !PT ;  /* 0x0000000426264812 */ /* 0x000fe400078efcff */
[----:B0-----:R-:W-:-:S06]  /*a2a0*/  MOV R36, RZ ;  /* 0x000000ff00247202 */ /* 0x001fcc0000000f00 */
[----:B------:R-:W3:Y:S01]  /*a2b0*/  @!P4 LDG.E R36, desc[UR10][R48.64] ;  /* 0x0000000a3024c981 */ /* 0x000ee2000c1e1900 */
[----:B------:R-:W-:Y:S02]  /*a2c0*/  LOP3.LUT P4, RZ, R61, 0x10000, RZ, 0xc0, !PT ;  /* 0x000100003dff7812 */ /* 0x000fe4000788c0ff */
[----:B------:R-:W-:Y:S02]  /*a2d0*/  PRMT R51, RZ, 0x7610, R51 ;  /* 0x00007610ff337816 */ /* 0x000fe40000000033 */
[----:B------:R-:W-:Y:S01]  /*a2e0*/  PRMT R50, RZ, 0x7610, R50 ;  /* 0x00007610ff327816 */ /* 0x000fe20000000032 */
[----:B------:R-:W3:Y:S01]  /*a2f0*/  LDL.LU.64 R48, [R1+0x400] ;  /* 0x0004000001307983 */ /* 0x000ee20000300a00 */
[----:B----4-:R-:W-:-:S04]  /*a300*/  PRMT R52, RZ, 0x7610, R52 ;  /* 0x00007610ff347816 */ /* 0x010fc80000000034 */
[----:B------:R-:W-:-:S05]  /*a310*/  @!P0 PRMT R52, R25, 0x7632, R52 ;  /* 0x0000763219348816 */ /* 0x000fca0000000034 */
[----:B------:R0:W-:Y:S04]  /*a320*/  STL.S16 [R1+0x5a0], R52 ;  /* 0x0005a03401007387 */ /* 0x0001e80000100600 */
[----:B0-----:R-:W4:Y:S01]  /*a330*/  LDL.LU R52, [R1+0x880] ;  /* 0x0008800001347983 */ /* 0x001f220000300800 */
[----:B------:R-:W-:Y:S02]  /*a340*/  @!P6 PRMT R51, R23, 0x7632, R51 ;  /* 0x000076321733e816 */ /* 0x000fe40000000033 */
[----:B------:R-:W-:-:S03]  /*a350*/  @!P6 PRMT R50, R24, 0x7610, R50 ;  /* 0x000076101832e816 */ /* 0x000fc60000000032 */
[----:B------:R-:W-:Y:S01]  /*a360*/  STL.S16 [R1+0x534], R51 ;  /* 0x0005343301007387 */ /* 0x000fe20000100600 */
[----:B------:R-:W-:-:S03]  /*a370*/  LOP3.LUT P6, RZ, R61, 0x400, RZ, 0xc0, !PT ;  /* 0x000004003dff7812 */ /* 0x000fc600078cc0ff */
[----:B------:R0:W-:Y:S04]  /*a380*/  STL.S16 [R1+0x51c], R50 ;  /* 0x00051c3201007387 */ /* 0x0001e80000100600 */
[----:B0-----:R-:W4:Y:S04]  /*a390*/  LDL.LU.64 R50, [R1+0x408] ;  /* 0x0004080001327983 */ /* 0x001f280000300a00 */
[----:B------:R0:W-:Y:S02]  /*a3a0*/  STL [R1+0x84], R58 ;  /* 0x0000843a01007387 */ /* 0x0001e40000100800 */
[----:B0-----:R-:W-:-:S06]  /*a3b0*/  MOV R58, RZ ;  /* 0x000000ff003a7202 */ /* 0x001fcc0000000f00 */
[----:B--2---:R-:W2:Y:S04]  /*a3c0*/  @!P6 LDG.E R58, desc[UR10][R46.64] ;  /* 0x0000000a2e3ae981 */ /* 0x004ea8000c1e1900 */
[----:B------:R-:W2:Y:S01]  /*a3d0*/  LDL.LU.64 R46, [R1+0x3d0] ;  /* 0x0003d000012e7983 */ /* 0x000ea20000300a00 */
[----:B---3--:R-:W-:-:S04]  /*a3e0*/  PRMT R4, RZ, 0x7610, R4 ;  /* 0x00007610ff047816 */ /* 0x008fc80000000004 */
[----:B------:R-:W-:-:S05]  /*a3f0*/  @!P4 PRMT R4, R30, 0x7610, R4 ;  /* 0x000076101e04c816 */ /* 0x000fca0000000004 */
[----:B------:R0:W-:Y:S04]  /*a400*/  STL.S16 [R1+0x5bc], R4 ;  /* 0x0005bc0401007387 */ /* 0x0001e80000100600 */
[----:B0-----:R-:W3:Y:S01]  /*a410*/  LDL.LU R4, [R1+0x864] ;  /* 0x0008640001047983 */ /* 0x001ee20000300800 */
[----:B-1----:R-:W-:-:S04]  /*a420*/  PRMT R6, RZ, 0x7610, R6 ;  /* 0x00007610ff067816 */ /* 0x002fc80000000006 */
[----:B------:R-:W-:-:S05]  /*a430*/  @!P3 PRMT R6, R27, 0x7610, R6 ;  /* 0x000076101b06b816 */ /* 0x000fca0000000006 */
[----:B------:R0:W-:Y:S04]  /*a440*/  STL.S16 [R1+0x5a4], R6 ;  /* 0x0005a40601007387 */ /* 0x0001e80000100600 */
[----:B0-----:R-:W3:Y:S04]  /*a450*/  LDL.LU.64 R6, [R1+0x3e0] ;  /* 0x0003e00001067983 */ /* 0x001ee80000300a00 */
[----:B------:R0:W-:Y:S01]  /*a460*/  STL [R1+0x180], R9 ;  /* 0x0001800901007387 */ /* 0x0001e20000100800 */
[----:B------:R-:W-:Y:S02]  /*a470*/  LOP3.LUT P5, RZ, R61, 0x800, RZ, 0xc0, !PT ;  /* 0x000008003dff7812 */ /* 0x000fe400078ac0ff */
[----:B0-----:R-:W-:-:S04]  /*a480*/  PRMT R9, RZ, 0x7610, R9 ;  /* 0x00007610ff097816 */ /* 0x001fc80000000009 */
[----:B------:R-:W-:-:S05]  /*a490*/  @!P3 PRMT R9, R28, 0x7632, R9 ;  /* 0x000076321c09b816 */ /* 0x000fca0000000009 */
[----:B------:R0:W-:Y:S02]  /*a4a0*/  STL.S16 [R1+0x5b8], R9 ;  /* 0x0005b80901007387 */ /* 0x0001e40000100600 */
[----:B0-----:R-:W-:Y:S02]  /*a4b0*/  HFMA2 R9, -RZ, RZ, 0, 0 ;  /* 0x00000000ff097431 */ /* 0x001fe400000001ff */
[----:B------:R0:W-:Y:S04]  /*a4c0*/  STL [R1+0x80], R8 ;  /* 0x0000800801007387 */ /* 0x0001e80000100800 */
[----:B------:R1:W3:Y:S01]  /*a4d0*/  @!P5 LDG.E R9, desc[UR10][R48.64] ;  /* 0x0000000a3009d981 */ /* 0x0002e2000c1e1900 */
[----:B----4-:R-:W-:-:S04]  /*a4e0*/  PRMT R52, RZ, 0x7610, R52 ;  /* 0x00007610ff347816 */ /* 0x010fc80000000034 */
[----:B------:R-:W-:Y:S01]  /*a4f0*/  @!P3 PRMT R52, R27, 0x7632, R52 ;  /* 0x000076321b34b816 */ /* 0x000fe20000000034 */
[----:B------:R-:W1:Y:S04]  /*a500*/  LDL.LU R48, [R1+0x86c] ;  /* 0x00086c0001307983 */ /* 0x000e680000300800 */
[----:B------:R4:W-:Y:S01]  /*a510*/  STL.S16 [R1+0x5b0], R52 ;  /* 0x0005b03401007387 */ /* 0x0009e20000100600 */
[----:B0-----:R-:W-:-:S03]  /*a520*/  MOV R8, RZ ;  /* 0x000000ff00087202 */ /* 0x001fc60000000f00 */
[----:B----4-:R-:W4:Y:S04]  /*a530*/  LDL.LU R52, [R1+0x874] ;  /* 0x0008740001347983 */ /* 0x010f280000300800 */
[----:B------:R0:W-:Y:S01]  /*a540*/  STL [R1+0x188], R56 ;  /* 0x0001883801007387 */ /* 0x0001e20000100800 */
[----:B------:R-:W-:-:S03]  /*a550*/  LOP3.LUT P0, RZ, R61, 0x200, RZ, 0xc0, !PT ;  /* 0x000002003dff7812 */ /* 0x000fc6000780c0ff */
[----:B------:R-:W4:Y:S01]  /*a560*/  @!P5 LDG.E R8, desc[UR10][R50.64] ;  /* 0x0000000a3208d981 */ /* 0x000f22000c1e1900 */
[----:B0-----:R-:W-:-:S03]  /*a570*/  PRMT R56, RZ, 0x7610, R56 ;  /* 0x00007610ff387816 */ /* 0x001fc60000000038 */
[----:B------:R-:W4:Y:S01]  /*a580*/  LDL.LU.64 R50, [R1+0x3e8] ;  /* 0x0003e80001327983 */ /* 0x000f220000300a00 */
[----:B------:R-:W-:-:S03]  /*a590*/  @!P1 PRMT R56, R32, 0x7632, R56 ;  /* 0x0000763220389816 */ /* 0x000fc60000000038 */
[----:B------:R-:W-:Y:S04]  /*a5a0*/  STL [R1+0x8c], R57 ;  /* 0x00008c3901007387 */ /* 0x000fe80000100800 */
[----:B------:R0:W-:Y:S02]  /*a5b0*/  STL.S16 [R1+0x5d8], R56 ;  /* 0x0005d83801007387 */ /* 0x0001e40000100600 */
[----:B0-----:R-:W-:Y:S02]  /*a5c0*/  CS2R R56, SRZ ;  /* 0x0000000000387805 */ /* 0x001fe4000001ff00 */
[----:B------:R0:W-:Y:S04]  /*a5d0*/  STL [R1+0x88], R60 ;  /* 0x0000883c01007387 */ /* 0x0001e80000100800 */
[----:B--2---:R2:W2:Y:S01]  /*a5e0*/  @!P0 LDG.E R56, desc[UR10][R46.64] ;  /* 0x0000000a2e388981 */ /* 0x0044a2000c1e1900 */
[----:B0-----:R-:W-:-:S03]  /*a5f0*/  MOV R60, RZ ;  /* 0x000000ff003c7202 */ /* 0x001fc60000000f00 */
[----:B------:R-:W2:Y:S01]  /*a600*/  LDL.LU R46, [R1+0x854] ;  /* 0x00085400012e7983 */ /* 0x000ea20000300800 */
[----:B---3--:R-:W-:-:S04]  /*a610*/  PRMT R4, RZ, 0x7610, R4 ;  /* 0x00007610ff047816 */ /* 0x008fc80000000004 */
[----:B------:R-:W-:-:S05]  /*a620*/  @!P1 PRMT R4, R32, 0x7610, R4 ;  /* 0x0000761020049816 */ /* 0x000fca0000000004 */
[----:B------:R0:W-:Y:S04]  /*a630*/  STL.S16 [R1+0x5cc], R4 ;  /* 0x0005cc0401007387 */ /* 0x0001e80000100600 */
[----:B0-----:R-:W3:Y:S04]  /*a640*/  LDL.LU R4, [R1+0x858] ;  /* 0x0008580001047983 */ /* 0x001ee80000300800 */
[----:B------:R-:W3:Y:S04]  /*a650*/  @!P0 LDG.E R60, desc[UR10][R6.64] ;  /* 0x0000000a063c8981 */ /* 0x000ee8000c1e1900 */
[----:B------:R-:W3:Y:S04]  /*a660*/  LDL.LU.64 R6, [R1+0x3b8] ;  /* 0x0003b80001067983 */ /* 0x000ee80000300a00 */
[----:B------:R0:W-:Y:S02]  /*a670*/  STL [R1+0x184], R59 ;  /* 0x0001843b01007387 */ /* 0x0001e40000100800 */
[----:B0-----:R-:W-:-:S04]  /*a680*/  PRMT R59, RZ, 0x7610, R59 ;  /* 0x00007610ff3b7816 */ /* 0x001fc8000000003b */
[----:B------:R-:W-:-:S05]  /*a690*/  @!P4 PRMT R59, R30, 0x7632, R59 ;  /* 0x000076321e3bc816 */ /* 0x000fca000000003b */
[----:B------:R0:W-:Y:S01]  /*a6a0*/  STL.S16 [R1+0x5c8], R59 ;  /* 0x0005c83b01007387 */ /* 0x0001e20000100600 */
[----:B-1----:R-:W-:Y:S01]  /*a6b0*/  PRMT R48, RZ, 0x7610, R48 ;  /* 0x00007610ff307816 */ /* 0x002fe20000000030 */
[----:B0-----:R-:W-:-:S03]  /*a6c0*/  HFMA2 R59, -RZ, RZ, 0, 0 ;  /* 0x00000000ff3b7431 */ /* 0x001fc600000001ff */
[----:B------:R-:W-:Y:S02]  /*a6d0*/  @!P4 PRMT R48, R29, 0x7610, R48 ;  /* 0x000076101d30c816 */ /* 0x000fe40000000030 */
[----:B----4-:R-:W-:-:S04]  /*a6e0*/  PRMT R52, RZ, 0x7610, R52 ;  /* 0x00007610ff347816 */ /* 0x010fc80000000034 */
[----:B------:R-:W-:Y:S01]  /*a6f0*/  @!P4 PRMT R52, R29, 0x7632, R52 ;  /* 0x000076321d34c816 */ /* 0x000fe20000000034 */
[----:B------:R0:W-:Y:S04]  /*a700*/  STL.S16 [R1+0x5b4], R48 ;  /* 0x0005b43001007387 */ /* 0x0001e80000100600 */
[----:B------:R1:W-:Y:S04]  /*a710*/  STL.S16 [R1+0x5c0], R52 ;  /* 0x0005c03401007387 */ /* 0x0003e80000100600 */
[----:B0-----:R-:W4:Y:S04]  /*a720*/  LDL.LU.64 R48, [R1+0x3c8] ;  /* 0x0003c80001307983 */ /* 0x001f280000300a00 */
[----:B-1----:R-:W4:Y:S04]  /*a730*/  LDL.LU R52, [R1+0x868] ;  /* 0x0008680001347983 */ /* 0x002f280000300800 */
[----:B------:R0:W4:Y:S04]  /*a740*/  @!P6 LDG.E R59, desc[UR10][R50.64] ;  /* 0x0000000a323be981 */ /* 0x000128000c1e1900 */
[----:B------:R-:W0:Y:S04]  /*a750*/  LDL.LU R50, [R1+0x860] ;  /* 0x0008600001327983 */ /* 0x000e280000300800 */
[----:B------:R1:W-:Y:S01]  /*a760*/  STL [R1+0x18c], R0 ;  /* 0x00018c0001007387 */ /* 0x0003e20000100800 */
[----:B------:R-:W-:-:S02]  /*a770*/  LOP3.LUT P3, RZ, R61, 0x100, RZ, 0xc0, !PT ;  /* 0x000001003dff7812 */ /* 0x000fc4000786c0ff */
        /* <DEDUP_REMOVED lines=8> */
[----:B---3--:R-:W-:-:S04]  /*a800*/  PRMT R4, RZ, 0x7610, R4 ;  /* 0x00007610ff047816 */ /* 0x008fc80000000004 */
[----:B------:R-:W-:-:S05]  /*a810*/  @!P2 PRMT R4, R34, 0x7610, R4 ;  /* 0x000076102204a816 */ /* 0x000fca0000000004 */
[----:B------:R1:W-:Y:S04]  /*a820*/  STL.S16 [R1+0x5dc], R4 ;  /* 0x0005dc0401007387 */ /* 0x0003e80000100600 */
[----:B------:R3:W3:Y:S04]  /*a830*/  @!P3 LDG.E R0, desc[UR10][R6.64] ;  /* 0x0000000a0600b981 */ /* 0x0006e8000c1e1900 */
[----:B-1----:R-:W3:Y:S04]  /*a840*/  LDL.LU R4, [R1+0x84c] ;  /* 0x00084c0001047983 */ /* 0x002ee80000300800 */
[----:B------:R-:W3:Y:S04]  /*a850*/  LDL.LU R6, [R1+0x848] ;  /* 0x0008480001067983 */ /* 0x000ee80000300800 */
[----:B------:R1:W-:Y:S02]  /*a860*/  STL [R1+0x190], R12 ;  /* 0x0001900c01007387 */ /* 0x0003e40000100800 */
[----:B-1----:R-:W-:-:S02]  /*a870*/  PRMT R12, RZ, 0x7610, R12 ;  /* 0x00007610ff0c7816 */ /* 0x002fc4000000000c */
[----:B------:R-:W-:Y:S04]  /*a880*/  STL [R1+0x94], R13 ;  /* 0x0000940d01007387 */ /* 0x000fe80000100800 */
[----:B----4-:R-:W4:Y:S01]  /*a890*/  @!P3 LDG.E R57, desc[UR10][R48.64] ;  /* 0x0000000a3039b981 */ /* 0x010f22000c1e1900 */
[----:B------:R-:W-:Y:S02]  /*a8a0*/  PRMT R52, RZ, 0x7610, R52 ;  /* 0x00007610ff347816 */ /* 0x000fe40000000034 */
[----:B------:R-:W-:Y:S02]  /*a8b0*/  LOP3.LUT P3, RZ, R38, 0x8, RZ, 0xc0, !PT ;  /* 0x0000000826ff7812 */ /* 0x000fe4000786c0ff */
[----:B------:R-:W-:Y:S01]  /*a8c0*/  @!P1 PRMT R52, R31, 0x7632, R52 ;  /* 0x000076321f349816 */ /* 0x000fe20000000034 */
[----:B------:R-:W4:Y:S01]  /*a8d0*/  LDL.LU.64 R48, [R1+0x3a8] ;  /* 0x0003a80001307983 */ /* 0x000f220000300a00 */
[----:B0-----:R-:W-:-:S03]  /*a8e0*/  PRMT R50, RZ, 0x7610, R50 ;  /* 0x00007610ff327816 */ /* 0x001fc60000000032 */
[----:B------:R0:W-:Y:S01]  /*a8f0*/  STL.S16 [R1+0x5d0], R52 ;  /* 0x0005d03401007387 */ /* 0x0001e20000100600 */
[----:B------:R-:W-:-:S03]  /*a900*/  @!P1 PRMT R50, R31, 0x7610, R50 ;  /* 0x000076101f329816 */ /* 0x000fc60000000032 */
[----:B0-----:R-:W4:Y:S01]  /*a910*/  LDL.LU R52, [R1+0x85c] ;  /* 0x00085c0001347983 */ /* 0x001f220000300800 */
[----:B------:R-:W-:-:S03]  /*a920*/  LOP3.LUT P1, RZ, R61, 0x40, RZ, 0xc0, !PT ;  /* 0x000000403dff7812 */ /* 0x000fc6000782c0ff */
[----:B------:R0:W-:Y:S01]  /*a930*/  STL.S16 [R1+0x5c4], R50 ;  /* 0x0005c43201007387 */ /* 0x0001e20000100600 */
[----:B------:R-:W-:-:S03]  /*a940*/  @!P3 PRMT R12, R3, 0x7632, R12 ;  /* 0x00007632030cb816 */ /* 0x000fc6000000000c */
[----:B0-----:R-:W4:Y:S04]  /*a950*/  LDL.LU.64 R50, [R1+0x3b0] ;  /* 0x0003b00001327983 */ /* 0x001f280000300a00 */
[----:B------:R0:W-:Y:S02]  /*a960*/  STL.S16 [R1+0x5f0], R12 ;  /* 0x0005f00c01007387 */ /* 0x0001e40000100600 */
[----:B0-----:R-:W-:-:S06]  /*a970*/  CS2R R12, SRZ ;  /* 0x00000000000c7805 */ /* 0x001fcc000001ff00 */
[----:B--2---:R0:W2:Y:S04]  /*a980*/  @!P1 LDG.E R13, desc[UR10][R46.64] ;  /* 0x0000000a2e0d9981 */ /* 0x0040a8000c1e1900 */
[----:B------:R-:W0:Y:S01]  /*a990*/  LDL.LU R46, [R1+0x830] ;  /* 0x00083000012e7983 */ /* 0x000e220000300800 */
[----:B---3--:R-:W-:-:S04]  /*a9a0*/  PRMT R4, RZ, 0x7610, R4 ;  /* 0x00007610ff047816 */ /* 0x008fc80000000004 */
[----:B------:R-:W-:-:S05]  /*a9b0*/  @!P3 PRMT R4, R3, 0x7610, R4 ;  /* 0x000076100304b816 */ /* 0x000fca0000000004 */
[----:B------:R1:W-:Y:S01]  /*a9c0*/  STL.S16 [R1+0x5e8], R4 ;  /* 0x0005e80401007387 */ /* 0x0003e20000100600 */
[----:B------:R-:W-:-:S03]  /*a9d0*/  PRMT R6, RZ, 0x7610, R6 ;  /* 0x00007610ff067816 */ /* 0x000fc60000000006 */
[----:B-1----:R-:W3:Y:S01]  /*a9e0*/  LDL.LU R4, [R1+0x840] ;  /* 0x0008400001047983 */ /* 0x002ee20000300800 */
[----:B------:R-:W-:-:S05]  /*a9f0*/  @!P3 PRMT R6, R35, 0x7610, R6 ;  /* 0x000076102306b816 */ /* 0x000fca0000000006 */
[----:B------:R1:W-:Y:S04]  /*aa00*/  STL.S16 [R1+0x3b0], R6 ;  /* 0x0003b00601007387 */ /* 0x0003e80000100600 */
[----:B-1----:R-:W2:Y:S01]  /*aa10*/  LDL.LU.64 R6, [R1+0x378] ;  /* 0x0003780001067983 */ /* 0x002ea20000300a00 */
[----:B------:R-:W-:-:S03]  /*aa20*/  LOP3.LUT P4, RZ, R61, 0x80, RZ, 0xc0, !PT ;  /* 0x000000803dff7812 */ /* 0x000fc6000788c0ff */
[----:B------:R1:W-:Y:S02]  /*aa30*/  STL [R1+0x90], R5 ;  /* 0x0000900501007387 */ /* 0x0003e40000100800 */
[----:B-1----:R-:W-:Y:S02]  /*aa40*/  MOV R5, RZ ;  /* 0x000000ff00057202 */ /* 0x002fe40000000f00 */
[----:B------:R1:W-:Y:S02]  /*aa50*/  STL [R1+0x194], R14 ;  /* 0x0001940e01007387 */ /* 0x0003e40000100800 */
[----:B-1----:R-:W-:-:S04]  /*aa60*/  PRMT R14, RZ, 0x7610, R14 ;  /* 0x00007610ff0e7816 */ /* 0x002fc8000000000e */
[----:B----4-:R1:W4:Y:S04]  /*aa70*/  @!P4 LDG.E R12, desc[UR10][R48.64] ;  /* 0x0000000a300cc981 */ /* 0x010328000c1e1900 */
[----:B------:R-:W-:Y:S04]  /*aa80*/  STL [R1+0x98], R15 ;  /* 0x0000980f01007387 */ /* 0x000fe80000100800 */
[----:B------:R-:W1:Y:S01]  /*aa90*/  LDL.LU.64 R48, [R1+0x838] ;  /* 0x0008380001307983 */ /* 0x000e620000300a00 */
[----:B------:R-:W-:-:S04]  /*aaa0*/  PRMT R52, RZ, 0x7610, R52 ;  /* 0x00007610ff347816 */ /* 0x000fc80000000034 */
[----:B------:R-:W-:-:S05]  /*aab0*/  @!P2 PRMT R52, R33, 0x7632, R52 ;  /* 0x000076322134a816 */ /* 0x000fca0000000034 */
[----:B------:R0:W-:Y:S04]  /*aac0*/  STL.S16 [R1+0x5e0], R52 ;  /* 0x0005e03401007387 */ /* 0x0001e80000100600 */
[----:B------:R-:W4:Y:S01]  /*aad0*/  @!P4 LDG.E R5, desc[UR10][R50.64] ;  /* 0x0000000a3205c981 */ /* 0x000f22000c1e1900 */
[----:B------:R-:W-:-:S03]  /*aae0*/  LOP3.LUT P4, RZ, R38, 0x4, RZ, 0xc0, !PT ;  /* 0x0000000426ff7812 */ /* 0x000fc6000788c0ff */
[----:B0-----:R-:W4:Y:S01]  /*aaf0*/  LDL.LU R52, [R1+0x850] ;  /* 0x0008500001347983 */ /* 0x001f220000300800 */
[----:B------:R-:W-:-:S03]  /*ab00*/  LOP3.LUT P2, RZ, R61, 0x20, RZ, 0xc0, !PT ;  /* 0x000000203dff7812 */ /* 0x000fc6000784c0ff */
[----:B------:R-:W4:Y:S06]  /*ab10*/  LDL.LU.64 R50, [R1+0x390] ;  /* 0x0003900001327983 */ /* 0x000f2c0000300a00 */
[----:B------:R-:W-:-:S05]  /*ab20*/  @!P4 PRMT R14, R2, 0x7632, R14 ;  /* 0x00007632020ec816 */ /* 0x000fca000000000e */
[----:B------:R0:W-:Y:S01]  /*ab30*/  STL.S16 [R1+0x600], R14 ;  /* 0x0006000e01007387 */ /* 0x0001e20000100600 */
[----:B------:R-:W-:Y:S02]  /*ab40*/  PRMT R46, RZ, 0x7610, R46 ;  /* 0x00007610ff2e7816 */ /* 0x000fe4000000002e */
[----:B0-----:R-:W-:Y:S02]  /*ab50*/  CS2R R14, SRZ ;  /* 0x00000000000e7805 */ /* 0x001fe4000001ff00 */
[----:B------:R-:W-:-:S05]  /*ab60*/  @!P4 PRMT R46, R36, 0x7610, R46 ;  /* 0x00007610242ec816 */ /* 0x000fca000000002e */
[----:B------:R0:W-:Y:S04]  /*ab70*/  STL.S16 [R1+0x398], R46 ;  /* 0x0003982e01007387 */ /* 0x0001e80000100600 */
[----:B0-----:R-:W4:Y:S01]  /*ab80*/  LDL.LU.64 R46, [R1+0x380] ;  /* 0x00038000012e7983 */ /* 0x001f220000300a00 */
[----:B---3--:R-:W-:-:S04]  /*ab90*/  PRMT R4, RZ, 0x7610, R4 ;  /* 0x00007610ff047816 */ /* 0x008fc80000000004 */
[----:B------:R-:W-:-:S05]  /*aba0*/  @!P5 PRMT R4, R9, 0x7610, R4 ;  /* 0x000076100904d816 */ /* 0x000fca0000000004 */
[----:B------:R0:W-:Y:S04]  /*abb0*/  STL.S16 [R1+0x37c], R4 ;  /* 0x00037c0401007387 */ /* 0x0001e80000100600 */
[----:B--2---:R2:W3:Y:S04]  /*abc0*/  @!P2 LDG.E R15, desc[UR10][R6.64] ;  /* 0x0000000a060fa981 */ /* 0x0044e8000c1e1900 */
[----:B0-----:R-:W2:Y:S04]  /*abd0*/  LDL.LU R4, [R1+0x824] ;  /* 0x0008240001047983 */ /* 0x001ea80000300800 */
[----:B------:R-:W3:Y:S04]  /*abe0*/  LDL.LU R6, [R1+0x828] ;  /* 0x0008280001067983 */ /* 0x000ee80000300800 */
[----:B------:R0:W-:Y:S02]  /*abf0*/  STL [R1+0x198], R16 ;  /* 0x0001981001007387 */ /* 0x0001e40000100800 */
[----:B0-----:R-:W-:-:S04]  /*ac00*/  PRMT R16, RZ, 0x7610, R16 ;  /* 0x00007610ff107816 */ /* 0x001fc80000000010 */
[----:B------:R-:W-:Y:S01]  /*ac10*/  @!P5 PRMT R16, R9, 0x7632, R16 ;  /* 0x000076320910d816 */ /* 0x000fe20000000010 */
[----:B------:R-:W-:Y:S04]  /*ac20*/  STL [R1+0x9c], R17 ;  /* 0x00009c1101007387 */ /* 0x000fe80000100800 */
[----:B------:R0:W-:Y:S02]  /*ac30*/  STL.S16 [R1+0x394], R16 ;  /* 0x0003941001007387 */ /* 0x0001e40000100600 */
[----:B0-----:R-:W-:Y:S02]  /*ac40*/  CS2R R16, SRZ ;  /* 0x0000000000107805 */ /* 0x001fe4000001ff00 */
[----:B-1----:R-:W-:Y:S02]  /*ac50*/  PRMT R49, RZ, 0x7610, R49 ;  /* 0x00007610ff317816 */ /* 0x002fe40000000031 */
[----:B------:R-:W-:-:S02]  /*ac60*/  PRMT R48, RZ, 0x7610, R48 ;  /* 0x00007610ff307816 */ /* 0x000fc40000000030 */
[----:B------:R-:W-:Y:S02]  /*ac70*/  @!P4 PRMT R49, R36, 0x7632, R49 ;  /* 0x000076322431c816 */ /* 0x000fe40000000031 */
[----:B------:R-:W-:Y:S02]  /*ac80*/  @!P4 PRMT R48, R2, 0x7610, R48 ;  /* 0x000076100230c816 */ /* 0x000fe40000000030 */
[----:B----4-:R-:W-:-:S04]  /*ac90*/  PRMT R52, RZ, 0x7610, R52 ;  /* 0x00007610ff347816 */ /* 0x010fc80000000034 */
[----:B------:R-:W-:Y:S01]  /*aca0*/  @!P3 PRMT R52, R35, 0x7632, R52 ;  /* 0x000076322334b816 */ /* 0x000fe20000000034 */
[----:B------:R0:W4:Y:S04]  /*acb0*/  @!P1 LDG.E R14, desc[UR10][R50.64] ;  /* 0x0000000a320e9981 */ /* 0x000128000c1e1900 */
[----:B------:R1:W-:Y:S04]  /*acc0*/  STL.S16 [R1+0x5ec], R52 ;  /* 0x0005ec3401007387 */ /* 0x0003e80000100600 */
[----:B------:R-:W-:Y:S04]  /*acd0*/  STL.S16 [R1+0x39c], R48 ;  /* 0x00039c3001007387 */ /* 0x000fe80000100600 */
[----:B------:R0:W-:Y:S04]  /*ace0*/  STL.S16 [R1+0x3a8], R49 ;  /* 0x0003a83101007387 */ /* 0x0001e80000100600 */
[----:B-1----:R-:W4:Y:S04]  /*acf0*/  LDL.LU R52, [R1+0x844] ;  /* 0x0008440001347983 */ /* 0x002f280000300800 */
[----:B------:R-:W4:Y:S04]  /*ad00*/  LDL.LU R50, [R1+0x82c] ;  /* 0x00082c0001327983 */ /* 0x000f280000300800 */
[----:B0-----:R-:W4:Y:S04]  /*ad10*/  LDL.LU.64 R48, [R1+0x360] ;  /* 0x0003600001307983 */ /* 0x001f280000300a00 */
[----:B------:R0:W4:Y:S04]  /*ad20*/  @!P2 LDG.E R16, desc[UR10][R46.64] ;  /* 0x0000000a2e10a981 */ /* 0x000128000c1e1900 */
[----:B------:R-:W0:Y:S01]  /*ad30*/  LDL.LU R46, [R1+0x820] ;  /* 0x00082000012e7983 */ /* 0x000e220000300800 */
[----:B--2---:R-:W-:-:S04]  /*ad40*/  PRMT R4, RZ, 0x7610, R4 ;  /* 0x00007610ff047816 */ /* 0x004fc80000000004 */
[----:B------:R-:W-:Y:S02]  /*ad50*/  @!P6 PRMT R4, R59, 0x7610, R4 ;  /* 0x000076103b04e816 */ /* 0x000fe40000000004 */
[----:B---3--:R-:W-:-:S03]  /*ad60*/  PRMT R6, RZ, 0x7610, R6 ;  /* 0x00007610ff067816 */ /* 0x008fc60000000006 */
[----:B------:R1:W-:Y:S01]  /*ad70*/  STL.S16 [R1+0x364], R4 ;  /* 0x0003640401007387 */ /* 0x0003e20000100600 */
[----:B------:R-:W-:-:S03]  /*ad80*/  @!P5 PRMT R6, R8, 0x7610, R6 ;  /* 0x000076100806d816 */ /* 0x000fc60000000006 */
[----:B-1----:R-:W2:Y:S04]  /*ad90*/  LDL.LU R4, [R1+0x818] ;  /* 0x0008180001047983 */ /* 0x002ea80000300800 */
[----:B------:R1:W-:Y:S04]  /*ada0*/  STL.S16 [R1+0x378], R6 ;  /* 0x0003780601007387 */ /* 0x0003e80000100600 */
[----:B-1----:R-:W3:Y:S01]  /*adb0*/  LDL.LU.64 R6, [R1+0x368] ;  /* 0x0003680001067983 */ /* 0x002ee20000300a00 */
[----:B------:R-:W-:-:S03]  /*adc0*/  LOP3.LUT P3, RZ, R61, 0x10, RZ, 0xc0, !PT ;  /* 0x000000103dff7812 */ /* 0x000fc6000786c0ff */
[----:B------:R1:W-:Y:S02]  /*add0*/  STL [R1+0x19c], R18 ;  /* 0x00019c1201007387 */ /* 0x0003e40000100800 */
[----:B-1----:R-:W-:-:S04]  /*ade0*/  PRMT R18, RZ, 0x7610, R18 ;  /* 0x00007610ff127816 */ /* 0x002fc80000000012 */
[----:B------:R-:W-:-:S05]  /*adf0*/  @!P6 PRMT R18, R59, 0x7632, R18 ;  /* 0x000076323b12e816 */ /* 0x000fca0000000012 */
[----:B------:R-:W-:Y:S01]  /*ae00*/  STL.S16 [R1+0x384], R18 ;  /* 0x0003841201007387 */ /* 0x000fe20000100600 */
[----:B----4-:R-:W-:-:S04]  /*ae10*/  PRMT R52, RZ, 0x7610, R52 ;  /* 0x00007610ff347816 */ /* 0x010fc80000000034 */
[----:B------:R-:W-:Y:S02]  /*ae20*/  @!P6 PRMT R52, R58, 0x7632, R52 ;  /* 0x000076323a34e816 */ /* 0x000fe40000000034 */
[----:B------:R-:W-:Y:S01]  /*ae30*/  PRMT R50, RZ, 0x7610, R50 ;  /* 0x00007610ff327816 */ /* 0x000fe20000000032 */
[----:B------:R-:W4:Y:S04]  /*ae40*/  @!P3 LDG.E R17, desc[UR10][R48.64] ;  /* 0x0000000a3011b981 */ /* 0x000f28000c1e1900 */
[----:B------:R1:W-:Y:S01]  /*ae50*/  STL.S16 [R1+0x380], R52 ;  /* 0x0003803401007387 */ /* 0x0003e20000100600 */
[----:B------:R-:W-:-:S03]  /*ae60*/  @!P5 PRMT R50, R8, 0x7632, R50 ;  /* 0x000076320832d816 */ /* 0x000fc60000000032 */
[----:B------:R1:W-:Y:S04]  /*ae70*/  STL [R1+0xa0], R19 ;  /* 0x0000a01301007387 */ /* 0x0003e80000100800 */
[----:B------:R-:W4:Y:S04]  /*ae80*/  LDL.LU.64 R48, [R1+0x358] ;  /* 0x0003580001307983 */ /* 0x000f280000300a00 */
[----:B-1----:R-:W4:Y:S01]  /*ae90*/  LDL.LU R52, [R1+0x81c] ;  /* 0x00081c0001347983 */ /* 0x002f220000300800 */
[----:B------:R-:W-:Y:S02]  /*aea0*/  CS2R R18, SRZ ;  /* 0x0000000000127805 */ /* 0x000fe4000001ff00 */
[----:B0-----:R-:W-:-:S04]  /*aeb0*/  PRMT R46, RZ, 0x7610, R46 ;  /* 0x00007610ff2e7816 */ /* 0x001fc8000000002e */
[----:B------:R-:W-:Y:S01]  /*aec0*/  @!P6 PRMT R46, R58, 0x7610, R46 ;  /* 0x000076103a2ee816 */ /* 0x000fe2000000002e */
[----:B------:R0:W-:Y:S04]  /*aed0*/  STL.S16 [R1+0x390], R50 ;  /* 0x0003903201007387 */ /* 0x0001e80000100600 */
[----:B------:R1:W-:Y:S04]  /*aee0*/  STL.S16 [R1+0x360], R46 ;  /* 0x0003602e01007387 */ /* 0x0003e80000100600 */
[----:B0-----:R-:W4:Y:S04]  /*aef0*/  LDL.LU.64 R50, [R1+0x348] ;  /* 0x0003480001327983 */ /* 0x001f280000300a00 */
[----:B-1----:R-:W4:Y:S01]  /*af00*/  LDL.LU.64 R46, [R1+0x338] ;  /* 0x00033800012e7983 */ /* 0x002f220000300a00 */
[----:B--2---:R-:W-:-:S04]  /*af10*/  PRMT R4, RZ, 0x7610, R4 ;  /* 0x00007610ff047816 */ /* 0x004fc80000000004 */
[----:B------:R-:W-:Y:S01]  /*af20*/  @!P0 PRMT R4, R56, 0x7610, R4 ;  /* 0x0000761038048816 */ /* 0x000fe20000000004 */
[----:B---3--:R0:W2:Y:S04]  /*af30*/  @!P3 LDG.E R18, desc[UR10][R6.64] ;  /* 0x0000000a0612b981 */ /* 0x0080a8000c1e1900 */
[----:B------:R-:W0:Y:S04]  /*af40*/  LDL.LU R6, [R1+0x814] ;  /* 0x0008140001067983 */ /* 0x000e280000300800 */
[----:B------:R1:W-:Y:S04]  /*af50*/  STL.S16 [R1+0x36c], R4 ;  /* 0x00036c0401007387 */ /* 0x0003e80000100600 */
[----:B-1----:R-:W3:Y:S01]  /*af60*/  LDL.LU R4, [R1+0x80c] ;  /* 0x00080c0001047983 */ /* 0x002ee20000300800 */
[----:B------:R-:W-:-:S04]  /*af70*/  LOP3.LUT R38, R38, 0xfffffffe, RZ, 0xc0, !PT ;  /* 0xfffffffe26267812 */ /* 0x000fc800078ec0ff */
[----:B------:R-:W-:-:S04]  /*af80*/  @P1 LOP3.LUT R38, R38, 0x1, RZ, 0xfc, !PT ;  /* 0x0000000126261812 */ /* 0x000fc800078efcff */
[----:B------:R-:W-:Y:S02]  /*af90*/  LOP3.LUT R38, R38, 0xfffffffd, RZ, 0xc0, !PT ;  /* 0xfffffffd26267812 */ /* 0x000fe400078ec0ff */
[C---:B------:R-:W-:Y:S02]  /*afa0*/  LOP3.LUT P4, RZ, R61.reuse, 0x8, RZ, 0xc0, !PT ;  /* 0x000000083dff7812 */ /* 0x040fe4000788c0ff */
[----:B------:R-:W-:Y:S02]  /*afb0*/  @P2 LOP3.LUT R38, R38, 0x2, RZ, 0xfc, !PT ;  /* 0x0000000226262812 */ /* 0x000fe400078efcff */
[----:B------:R-:W-:Y:S02]  /*afc0*/  LOP3.LUT P2, RZ, R61, 0x100, RZ, 0xc0, !PT ;  /* 0x000001003dff7812 */ /* 0x000fe4000784c0ff */
[----:B----4-:R-:W-:-:S04]  /*afd0*/  PRMT R52, RZ, 0x7610, R52 ;  /* 0x00007610ff347816 */ /* 0x010fc80000000034 */
[----:B------:R-:W-:-:S05]  /*afe0*/  @!P0 PRMT R52, R60, 0x7632, R52 ;  /* 0x000076323c348816 */ /* 0x000fca0000000034 */
[----:B------:R1:W-:Y:S04]  /*aff0*/  STL.S16 [R1+0x624], R52 ;  /* 0x0006243401007387 */ /* 0x0003e80000100600 */
[----:B-1----:R-:W4:Y:S04]  /*b000*/  LDL.LU R52, [R1+0x810] ;  /* 0x0008100001347983 */ /* 0x002f280000300800 */
[----:B------:R-:W2:Y:S04]  /*b010*/  @!P4 LDG.E R19, desc[UR10][R50.64] ;  /* 0x0000000a3213c981 */ /* 0x000ea8000c1e1900 */
[----:B------:R-:W2:Y:S01]  /*b020*/  LDL.LU.64 R50, [R1+0x340] ;  /* 0x0003400001327983 */ /* 0x000ea20000300a00 */
[----:B---3--:R-:W-:-:S04]  /*b030*/  PRMT R4, RZ, 0x7610, R4 ;  /* 0x00007610ff047816 */ /* 0x008fc80000000004 */
[----:B------:R-:W-:-:S05]  /*b040*/  @!P2 PRMT R4, R0, 0x7610, R4 ;  /* 0x000076100004a816 */ /* 0x000fca0000000004 */
[----:B------:R1:W-:Y:S04]  /*b050*/  STL.S16 [R1+0x63c], R4 ;  /* 0x00063c0401007387 */ /* 0x0003e80000100600 */
[----:B-1----:R-:W3:Y:S04]  /*b060*/  LDL.LU R4, [R1+0x800] ;  /* 0x0008000001047983 */ /* 0x002ee80000300800 */
[----:B------:R1:W-:Y:S01]  /*b070*/  STL [R1+0x1a4], R22 ;  /* 0x0001a41601007387 */ /* 0x0003e20000100800 */
[----:B------:R-:W-:Y:S02]  /*b080*/  LOP3.LUT P5, RZ, R61, 0x4, RZ, 0xc0, !PT ;  /* 0x000000043dff7812 */ /* 0x000fe400078ac0ff */
[----:B-1----:R-:W-:-:S04]  /*b090*/  PRMT R22, RZ, 0x7610, R22 ;  /* 0x00007610ff167816 */ /* 0x002fc80000000016 */
[----:B------:R-:W-:Y:S01]  /*b0a0*/  @!P2 PRMT R22, R0, 0x7632, R22 ;  /* 0x000076320016a816 */ /* 0x000fe20000000016 */
[----:B------:R-:W-:Y:S01]  /*b0b0*/  STL [R1+0xa8], R23 ;  /* 0x0000a81701007387 */ /* 0x000fe20000100800 */
[----:B------:R-:W-:-:S03]  /*b0c0*/  LOP3.LUT P1, RZ, R61, 0x80, RZ, 0xc0, !PT ;  /* 0x000000803dff7812 */ /* 0x000fc6000782c0ff */
[----:B------:R1:W-:Y:S02]  /*b0d0*/  STL.S16 [R1+0x64c], R22 ;  /* 0x00064c1601007387 */ /* 0x0003e40000100600 */
[----:B-1----:R-:W-:Y:S02]  /*b0e0*/  CS2R R22, SRZ ;  /* 0x0000000000167805 */ /* 0x002fe4000001ff00 */
[----:B----4-:R-:W-:-:S04]  /*b0f0*/  PRMT R52, RZ, 0x7610, R52 ;  /* 0x00007610ff347816 */ /* 0x010fc80000000034 */
[----:B------:R-:W-:-:S05]  /*b100*/  @!P2 PRMT R52, R57, 0x7632, R52 ;  /* 0x000076323934a816 */ /* 0x000fca0000000034 */
[----:B------:R1:W-:Y:S04]  /*b110*/  STL.S16 [R1+0x640], R52 ;  /* 0x0006403401007387 */ /* 0x0003e80000100600 */
[----:B--2---:R2:W4:Y:S04]  /*b120*/  @!P5 LDG.E R22, desc[UR10][R50.64] ;  /* 0x0000000a3216d981 */ /* 0x004528000c1e1900 */
[----:B-1----:R-:W2:Y:S04]  /*b130*/  LDL.LU R52, [R1+0x804] ;  /* 0x0008040001347983 */ /* 0x002ea80000300800 */
[----:B------:R-:W4:Y:S01]  /*b140*/  LDL.LU R50, [R1+0x7fc] ;  /* 0x0007fc0001327983 */ /* 0x000f220000300800 */
[----:B---3--:R-:W-:-:S04]  /*b150*/  PRMT R4, RZ, 0x7610, R4 ;  /* 0x00007610ff047816 */ /* 0x008fc80000000004 */
[----:B------:R-:W-:-:S05]  /*b160*/  @!P1 PRMT R4, R12, 0x7610, R4 ;  /* 0x000076100c049816 */ /* 0x000fca0000000004 */
[----:B------:R1:W-:Y:S04]  /*b170*/  STL.S16 [R1+0x654], R4 ;  /* 0x0006540401007387 */ /* 0x0003e80000100600 */
[----:B-1----:R-:W3:Y:S04]  /*b180*/  LDL.LU R4, [R1+0x7f4] ;  /* 0x0007f40001047983 */ /* 0x002ee80000300800 */
[----:B------:R1:W-:Y:S04]  /*b190*/  STL [R1+0x1a0], R20 ;  /* 0x0001a01401007387 */ /* 0x0003e80000100800 */
[----:B------:R0:W-:Y:S01]  /*b1a0*/  STL [R1+0x1a8], R24 ;  /* 0x0001a81801007387 */ /* 0x0001e20000100800 */
[----:B-1----:R-:W-:-:S04]  /*b1b0*/  PRMT R20, RZ, 0x7610, R20 ;  /* 0x00007610ff147816 */ /* 0x002fc80000000014 */
[----:B------:R-:W-:Y:S02]  /*b1c0*/  @!P0 PRMT R20, R56, 0x7632, R20 ;  /* 0x0000763238148816 */ /* 0x000fe40000000014 */
[----:B0-----:R-:W-:Y:S01]  /*b1d0*/  PRMT R24, RZ, 0x7610, R24 ;  /* 0x00007610ff187816 */ /* 0x001fe20000000018 */
[----:B------:R-:W-:Y:S04]  /*b1e0*/  STL [R1+0xa4], R21 ;  /* 0x0000a41501007387 */ /* 0x000fe80000100800 */
[----:B------:R0:W-:Y:S01]  /*b1f0*/  STL.S16 [R1+0x634], R20 ;  /* 0x0006341401007387 */ /* 0x0001e20000100600 */
[----:B------:R-:W-:Y:S02]  /*b200*/  @!P1 PRMT R24, R12, 0x7632, R24 ;  /* 0x000076320c189816 */ /* 0x000fe40000000018 */
[----:B0-----:R-:W-:-:S06]  /*b210*/  CS2R R20, SRZ ;  /* 0x0000000000147805 */ /* 0x001fcc000001ff00 */
[----:B------:R0:W3:Y:S01]  /*b220*/  @!P4 LDG.E R20, desc[UR10][R48.64] ;  /* 0x0000000a3014c981 */ /* 0x0000e2000c1e1900 */
[----:B------:R-:W-:-:S03]  /*b230*/  PRMT R6, RZ, 0x7610, R6 ;  /* 0x00007610ff067816 */ /* 0x000fc60000000006 */
[----:B------:R-:W3:Y:S04]  /*b240*/  @!P5 LDG.E R21, desc[UR10][R46.64] ;  /* 0x0000000a2e15d981 */ /* 0x000ee8000c1e1900 */
[----:B------:R-:W0:Y:S01]  /*b250*/  LDL.LU R48, [R1+0x808] ;  /* 0x0008080001307983 */ /* 0x000e220000300800 */
[----:B--2---:R-:W-:-:S03]  /*b260*/  PRMT R52, RZ, 0x7610, R52 ;  /* 0x00007610ff347816 */ /* 0x004fc60000000034 */
[----:B------:R-:W2:Y:S01]  /*b270*/  LDL.LU.64 R46, [R1+0x328] ;  /* 0x00032800012e7983 */ /* 0x000ea20000300a00 */
[----:B----4-:R-:W-:Y:S02]  /*b280*/  PRMT R50, RZ, 0x7610, R50 ;  /* 0x00007610ff327816 */ /* 0x010fe40000000032 */
[C---:B------:R-:W-:Y:S02]  /*b290*/  @!P1 PRMT R52, R5.reuse, 0x7632, R52 ;  /* 0x0000763205349816 */ /* 0x040fe40000000034 */
[----:B------:R-:W-:Y:S02]  /*b2a0*/  @!P1 PRMT R50, R5, 0x7610, R50 ;  /* 0x0000761005329816 */ /* 0x000fe40000000032 */
[----:B------:R-:W-:Y:S02]  /*b2b0*/  LOP3.LUT P1, RZ, R38, 0x1, RZ, 0xc0, !PT ;  /* 0x0000000126ff7812 */ /* 0x000fe4000782c0ff */
[----:B---3--:R-:W-:-:S11]  /*b2c0*/  PRMT R4, RZ, 0x7610, R4 ;  /* 0x00007610ff047816 */ /* 0x008fd60000000004 */
[----:B------:R-:W-:-:S05]  /*b2d0*/  @!P1 PRMT R4, R14, 0x7610, R4 ;  /* 0x000076100e049816 */ /* 0x000fca0000000004 */
[----:B------:R1:W-:Y:S04]  /*b2e0*/  STL.S16 [R1+0x66c], R4 ;  /* 0x00066c0401007387 */ /* 0x0003e80000100600 */
[----:B-1----:R-:W3:Y:S01]  /*b2f0*/  LDL.LU R4, [R1+0x7e8] ;  /* 0x0007e80001047983 */ /* 0x002ee20000300800 */
[----:B0-----:R-:W-:-:S04]  /*b300*/  PRMT R48, RZ, 0x7610, R48 ;  /* 0x00007610ff307816 */ /* 0x001fc80000000030 */
[----:B------:R-:W-:Y:S02]  /*b310*/  @!P2 PRMT R48, R57, 0x7610, R48 ;  /* 0x000076103930a816 */ /* 0x000fe40000000030 */
[----:B------:R-:W-:Y:S02]  /*b320*/  LOP3.LUT P2, RZ, R38, 0x2, RZ, 0xc0, !PT ;  /* 0x0000000226ff7812 */ /* 0x000fe4000784c0ff */
[----:B---3--:R-:W-:-:S11]  /*b330*/  PRMT R4, RZ, 0x7610, R4 ;  /* 0x00007610ff047816 */ /* 0x008fd60000000004 */
[----:B------:R-:W-:-:S05]  /*b340*/  @!P2 PRMT R4, R16, 0x7610, R4 ;  /* 0x000076101004a816 */ /* 0x000fca0000000004 */
[----:B------:R0:W-:Y:S04]  /*b350*/  STL.S16 [R1+0x688], R4 ;  /* 0x0006880401007387 */ /* 0x0001e80000100600 */
[----:B0-----:R-:W3:Y:S02]  /*b360*/  LDL.LU R4, [R1+0x7dc] ;  /* 0x0007dc0001047983 */ /* 0x001ee40000300800 */
[----:B---3--:R-:W-:-:S04]  /*b370*/  PRMT R4, RZ, 0x7610, R4 ;  /* 0x00007610ff047816 */ /* 0x008fc80000000004 */
[----:B------:R-:W-:-:S05]  /*b380*/  @!P3 PRMT R4, R17, 0x7610, R4 ;  /* 0x000076101104b816 */ /* 0x000fca0000000004 */
[----:B------:R0:W-:Y:S04]  /*b390*/  STL.S16 [R1+0x694], R4 ;  /* 0x0006940401007387 */ /* 0x0001e80000100600 */
[----:B0-----:R-:W3:Y:S01]  /*b3a0*/  LDL.LU R4, [R1+0x7d8] ;  /* 0x0007d80001047983 */ /* 0x001ee20000300800 */
[----:B------:R-:W-:-:S05]  /*b3b0*/  @!P0 PRMT R6, R60, 0x7610, R6 ;  /* 0x000076103c068816 */ /* 0x000fca0000000006 */
[----:B------:R0:W-:Y:S04]  /*b3c0*/  STL.S16 [R1+0x368], R6 ;  /* 0x0003680601007387 */ /* 0x0001e80000100600 */
[----:B0-----:R-:W4:Y:S01]  /*b3d0*/  LDL.LU.64 R6, [R1+0x320] ;  /* 0x0003200001067983 */ /* 0x001f220000300a00 */
[----:B---3--:R-:W-:-:S04]  /*b3e0*/  PRMT R4, RZ, 0x7610, R4 ;  /* 0x00007610ff047816 */ /* 0x008fc80000000004 */
[----:B------:R-:W-:-:S05]  /*b3f0*/  @!P3 PRMT R4, R18, 0x7610, R4 ;  /* 0x000076101204b816 */ /* 0x000fca0000000004 */
[----:B------:R0:W-:Y:S04]  /*b400*/  STL.S16 [R1+0x6a0], R4 ;  /* 0x0006a00401007387 */ /* 0x0001e80000100600 */
[----:B0-----:R-:W3:Y:S01]  /*b410*/  LDL.LU R4, [R1+0x7d0] ;  /* 0x0007d00001047983 */ /* 0x001ee20000300800 */
[----:B------:R-:W-:-:S03]  /*b420*/  LOP3.LUT P6, RZ, R61, 0x2, RZ, 0xc0, !PT ;  /* 0x000000023dff7812 */ /* 0x000fc600078cc0ff */
[----:B------:R0:W-:Y:S04]  /*b430*/  STL.S16 [R1+0x65c], R52 ;  /* 0x00065c3401007387 */ /* 0x0001e80000100600 */
[----:B------:R-:W-:Y:S04]  /*b440*/  STL [R1+0xac], R25 ;  /* 0x0000ac1901007387 */ /* 0x000fe80000100800 */
[----:B------:R1:W-:Y:S04]  /*b450*/  STL.S16 [R1+0x664], R24 ;  /* 0x0006641801007387 */ /* 0x0003e80000100600 */
[----:B0-----:R-:W3:Y:S04]  /*b460*/  LDL.LU R52, [R1+0x7f8] ;  /* 0x0007f80001347983 */ /* 0x001ee80000300800 */
[----:B----4-:R-:W4:Y:S01]  /*b470*/  @!P6 LDG.E R23, desc[UR10][R6.64] ;  /* 0x0000000a0617e981 */ /* 0x010f22000c1e1900 */
[----:B-1----:R-:W-:-:S06]  /*b480*/  CS2R R24, SRZ ;  /* 0x0000000000187805 */ /* 0x002fcc000001ff00 */
[----:B--2---:R0:W2:Y:S04]  /*b490*/  @!P6 LDG.E R24, desc[UR10][R46.64] ;  /* 0x0000000a2e18e981 */ /* 0x0040a8000c1e1900 */
[----:B------:R-:W4:Y:S04]  /*b4a0*/  LDL.LU.64 R6, [R1+0x310] ;  /* 0x0003100001067983 */ /* 0x000f280000300a00 */
[----:B------:R-:W0:Y:S04]  /*b4b0*/  LDL.LU R46, [R1+0x7f0] ;  /* 0x0007f000012e7983 */ /* 0x000e280000300800 */
[----:B------:R1:W-:Y:S04]  /*b4c0*/  STL.S16 [R1+0x344], R50 ;  /* 0x0003443201007387 */ /* 0x0003e80000100600 */
[----:B-1----:R-:W2:Y:S01]  /*b4d0*/  LDL.LU.64 R50, [R1+0x2f0] ;  /* 0x0002f00001327983 */ /* 0x002ea20000300a00 */
[----:B---3--:R-:W-:-:S04]  /*b4e0*/  PRMT R4, RZ, 0x7610, R4 ;  /* 0x00007610ff047816 */ /* 0x008fc80000000004 */
[----:B------:R-:W-:-:S05]  /*b4f0*/  @!P4 PRMT R4, R19, 0x7610, R4 ;  /* 0x000076101304c816 */ /* 0x000fca0000000004 */
[----:B------:R1:W-:Y:S04]  /*b500*/  STL.S16 [R1+0x6ac], R4 ;  /* 0x0006ac0401007387 */ /* 0x0003e80000100600 */
[----:B-1----:R-:W3:Y:S04]  /*b510*/  LDL.LU R4, [R1+0x7c0] ;  /* 0x0007c00001047983 */ /* 0x002ee80000300800 */
[----:B------:R1:W-:Y:S01]  /*b520*/  STL [R1+0x1ac], R26 ;  /* 0x0001ac1a01007387 */ /* 0x0003e20000100800 */
[----:B------:R-:W-:Y:S02]  /*b530*/  LOP3.LUT P0, RZ, R61, 0x1, RZ, 0xc0, !PT ;  /* 0x000000013dff7812 */ /* 0x000fe4000780c0ff */
[----:B------:R-:W-:-:S02]  /*b540*/  PRMT R52, RZ, 0x7610, R52 ;  /* 0x00007610ff347816 */ /* 0x000fc40000000034 */
[----:B-1----:R-:W-:-:S04]  /*b550*/  PRMT R26, RZ, 0x7610, R26 ;  /* 0x00007610ff1a7816 */ /* 0x002fc8000000001a */
[----:B------:R-:W-:Y:S01]  /*b560*/  @!P1 PRMT R26, R14, 0x7632, R26 ;  /* 0x000076320e1a9816 */ /* 0x000fe2000000001a */
[----:B------:R-:W-:Y:S01]  /*b570*/  STL [R1+0xb0], R27 ;  /* 0x0000b01b01007387 */ /* 0x000fe20000100800 */
[----:B------:R-:W-:-:S03]  /*b580*/  @!P1 PRMT R52, R13, 0x7632, R52 ;  /* 0x000076320d349816 */ /* 0x000fc60000000034 */
[----:B------:R1:W-:Y:S01]  /*b590*/  STL.S16 [R1+0x680], R26 ;  /* 0x0006801a01007387 */ /* 0x0003e20000100600 */
[----:B0-----:R-:W-:-:S03]  /*b5a0*/  PRMT R46, RZ, 0x7610, R46 ;  /* 0x00007610ff2e7816 */ /* 0x001fc6000000002e */
[----:B------:R0:W-:Y:S01]  /*b5b0*/  STL.S16 [R1+0x674], R52 ;  /* 0x0006743401007387 */ /* 0x0001e20000100600 */
[----:B-1----:R-:W-:Y:S02]  /*b5c0*/  CS2R R26, SRZ ;  /* 0x00000000001a7805 */ /* 0x002fe4000001ff00 */
[----:B------:R-:W-:Y:S01]  /*b5d0*/  @!P1 PRMT R46, R13, 0x7610, R46 ;  /* 0x000076100d2e9816 */ /* 0x000fe2000000002e */
[----:B0-----:R-:W3:Y:S04]  /*b5e0*/  LDL.LU R52, [R1+0x7ec] ;  /* 0x0007ec0001347983 */ /* 0x001ee80000300800 */
[----:B----4-:R0:W4:Y:S01]  /*b5f0*/  @!P0 LDG.E R26, desc[UR10][R6.64] ;  /* 0x0000000a061a8981 */ /* 0x010122000c1e1900 */
[----:B------:R-:W-:-:S03]  /*b600*/  LOP3.LUT P1, RZ, R37, 0x80000000, RZ, 0xc0, !PT ;  /* 0x8000000025ff7812 */ /* 0x000fc6000782c0ff */
[----:B------:R-:W0:Y:S10]  /*b610*/  LDL.LU R6, [R1+0x7e4] ;  /* 0x0007e40001067983 */ /* 0x000e340000300800 */
[----:B--2---:R-:W2:Y:S04]  /*b620*/  @!P1 LDG.E R27, desc[UR10][R50.64] ;  /* 0x0000000a321b9981 */ /* 0x004ea8000c1e1900 */
[----:B------:R-:W4:Y:S04]  /*b630*/  LDL.LU.64 R50, [R1+0x2e8] ;  /* 0x0002e80001327983 */ /* 0x000f280000300a00 */
[----:B------:R1:W-:Y:S04]  /*b640*/  STL.S16 [R1+0x628], R48 ;  /* 0x0006283001007387 */ /* 0x0003e80000100600 */
[----:B-1----:R-:W2:Y:S04]  /*b650*/  LDL.LU.64 R48, [R1+0x308] ;  /* 0x0003080001307983 */ /* 0x002ea80000300a00 */
[----:B------:R1:W-:Y:S04]  /*b660*/  STL.S16 [R1+0x308], R46 ;  /* 0x0003082e01007387 */ /* 0x0003e80000100600 */
[----:B-1----:R-:W2:Y:S01]  /*b670*/  LDL.LU.64 R46, [R1+0x2d8] ;  /* 0x0002d800012e7983 */ /* 0x002ea20000300a00 */
[----:B---3--:R-:W-:-:S04]  /*b680*/  PRMT R4, RZ, 0x7610, R4 ;  /* 0x00007610ff047816 */ /* 0x008fc80000000004 */
[----:B------:R-:W-:-:S05]  /*b690*/  @!P4 PRMT R4, R20, 0x7610, R4 ;  /* 0x000076101404c816 */ /* 0x000fca0000000004 */
[----:B------:R1:W-:Y:S04]  /*b6a0*/  STL.S16 [R1+0x6b4], R4 ;  /* 0x0006b40401007387 */ /* 0x0003e80000100600 */
[----:B-1----:R-:W3:Y:S04]  /*b6b0*/  LDL.LU R4, [R1+0x7b8] ;  /* 0x0007b80001047983 */ /* 0x002ee80000300800 */
[----:B------:R1:W-:Y:S04]  /*b6c0*/  STL [R1+0x1b0], R28 ;  /* 0x0001b01c01007387 */ /* 0x0003e80000100800 */
[----:B------:R1:W-:Y:S02]  /*b6d0*/  STL [R1+0x1b4], R30 ;  /* 0x0001b41e01007387 */ /* 0x0003e40000100800 */
[----:B-1----:R-:W-:-:S02]  /*b6e0*/  PRMT R28, RZ, 0x7610, R28 ;  /* 0x00007610ff1c7816 */ /* 0x002fc4000000001c */
[----:B------:R-:W-:Y:S02]  /*b6f0*/  PRMT R52, RZ, 0x7610, R52 ;  /* 0x00007610ff347816 */ /* 0x000fe40000000034 */
[----:B------:R-:W-:Y:S02]  /*b700*/  PRMT R30, RZ, 0x7610, R30 ;  /* 0x00007610ff1e7816 */ /* 0x000fe4000000001e */
[----:B------:R-:W-:Y:S02]  /*b710*/  @!P2 PRMT R52, R15, 0x7632, R52 ;  /* 0x000076320f34a816 */ /* 0x000fe40000000034 */
[----:B------:R-:W-:Y:S02]  /*b720*/  @!P2 PRMT R28, R16, 0x7632, R28 ;  /* 0x00007632101ca816 */ /* 0x000fe4000000001c */
[----:B------:R-:W-:Y:S02]  /*b730*/  @!P3 PRMT R30, R18, 0x7632, R30 ;  /* 0x00007632121eb816 */ /* 0x000fe4000000001e */
[----:B0-----:R-:W-:-:S04]  /*b740*/  PRMT R6, RZ, 0x7610, R6 ;  /* 0x00007610ff067816 */ /* 0x001fc80000000006 */
[----:B------:R-:W-:Y:S02]  /*b750*/  @!P2 PRMT R6, R15, 0x7610, R6 ;  /* 0x000076100f06a816 */ /* 0x000fe40000000006 */
[----:B------:R-:W-:Y:S01]  /*b760*/  LOP3.LUT P2, RZ, R37, 0x40000000, RZ, 0xc0, !PT ;  /* 0x4000000025ff7812 */ /* 0x000fe2000784c0ff */
[----:B------:R-:W-:Y:S04]  /*b770*/  STL [R1+0xb8], R31 ;  /* 0x0000b81f01007387 */ /* 0x000fe80000100800 */
[----:B------:R0:W-:Y:S02]  /*b780*/  STL.S16 [R1+0x6b0], R30 ;  /* 0x0006b01e01007387 */ /* 0x0001e40000100600 */
[----:B0-----:R-:W-:-:S06]  /*b790*/  CS2R R30, SRZ ;  /* 0x00000000001e7805 */ /* 0x001fcc000001ff00 */
[----:B----4-:R0:W4:Y:S04]  /*b7a0*/  @!P2 LDG.E R30, desc[UR10][R50.64] ;  /* 0x0000000a321ea981 */ /* 0x010128000c1e1900 */
[----:B------:R-:W-:Y:S04]  /*b7b0*/  STL [R1+0xb4], R29 ;  /* 0x0000b41d01007387 */ /* 0x000fe80000100800 */
[----:B------:R-:W-:Y:S04]  /*b7c0*/  STL [R1+0x1b8], R32 ;  /* 0x0001b82001007387 */ /* 0x000fe80000100800 */
[----:B------:R-:W0:Y:S04]  /*b7d0*/  LDL.LU.64 R50, [R1+0x7c8] ;  /* 0x0007c80001327983 */ /* 0x000e280000300a00 */
[----:B------:R1:W-:Y:S04]  /*b7e0*/  STL.S16 [R1+0x69c], R28 ;  /* 0x00069c1c01007387 */ /* 0x0003e80000100600 */
[----:B------:R-:W-:Y:S04]  /*b7f0*/  STL [R1+0xbc], R33 ;  /* 0x0000bc2101007387 */ /* 0x000fe80000100800 */
[----:B------:R-:W-:Y:S01]  /*b800*/  STL [R1+0x1bc], R34 ;  /* 0x0001bc2201007387 */ /* 0x000fe20000100800 */
[----:B-1----:R-:W-:-:S02]  /*b810*/  CS2R R28, SRZ ;  /* 0x00000000001c7805 */ /* 0x002fc4000001ff00 */
[----:B------:R-:W-:Y:S01]  /*b820*/  PRMT R61, RZ, 0x7610, R61 ;  /* 0x00007610ff3d7816 */ /* 0x000fe2000000003d */
[----:B------:R-:W-:Y:S04]  /*b830*/  STL [R1+0x1c0], R3 ;  /* 0x0001c00301007387 */ /* 0x000fe80000100800 */
[----:B--2---:R-:W2:Y:S01]  /*b840*/  @!P2 LDG.E R29, desc[UR10][R46.64] ;  /* 0x0000000a2e1da981 */ /* 0x004ea2000c1e1900 */
[----:B------:R-:W-:-:S03]  /*b850*/  PRMT R38, RZ, 0x7610, R38 ;  /* 0x00007610ff267816 */ /* 0x000fc60000000026 */
[----:B------:R-:W-:Y:S04]  /*b860*/  STL [R1+0xc4], R36 ;  /* 0x0000c42401007387 */ /* 0x000fe80000100800 */
[----:B------:R-:W4:Y:S04]  /*b870*/  @!P0 LDG.E R25, desc[UR10][R48.64] ;  /* 0x0000000a30198981 */ /* 0x000f28000c1e1900 */
[----:B------:R-:W2:Y:S01]  /*b880*/  LDL.LU.64 R46, [R1+0x2b8] ;  /* 0x0002b800012e7983 */ /* 0x000ea20000300a00 */
[----:B---3--:R-:W-:-:S03]  /*b890*/  PRMT R4, RZ, 0x7610, R4 ;  /* 0x00007610ff047816 */ /* 0x008fc60000000004 */
[----:B------:R1:W-:Y:S01]  /*b8a0*/  STL.S16 [R1+0x68c], R52 ;  /* 0x00068c3401007387 */ /* 0x0003e20000100600 */
[----:B------:R-:W-:-:S03]  /*b8b0*/  @!P5 PRMT R4, R21, 0x7610, R4 ;  /* 0x000076101504d816 */ /* 0x000fc60000000004 */
[----:B------:R3:W-:Y:S04]  /*b8c0*/  STL.S16 [R1+0x2f4], R6 ;  /* 0x0002f40601007387 */ /* 0x0007e80000100600 */
[----:B------:R3:W-:Y:S01]  /*b8d0*/  STL.S16 [R1+0x2b8], R4 ;  /* 0x0002b80401007387 */ /* 0x0007e20000100600 */
[----:B------:R-:W-:-:S03]  /*b8e0*/  PRMT R32, RZ, 0x7610, R32 ;  /* 0x00007610ff207816 */ /* 0x000fc60000000020 */
[----:B-1----:R-:W4:Y:S04]  /*b8f0*/  LDL.LU R52, [R1+0x7e0] ;  /* 0x0007e00001347983 */ /* 0x002f280000300800 */
[----:B---3--:R-:W3:Y:S04]  /*b900*/  LDL.LU.64 R6, [R1+0x2c8] ;  /* 0x0002c80001067983 */ /* 0x008ee80000300a00 */
[----:B------:R-:W4:Y:S01]  /*b910*/  LDL.LU R4, [R1+0x7a0] ;  /* 0x0007a00001047983 */ /* 0x000f220000300800 */
[----:B------:R-:W-:Y:S02]  /*b920*/  @!P4 PRMT R32, R20, 0x7632, R32 ;  /* 0x000076321420c816 */ /* 0x000fe40000000020 */
[----:B0-----:R-:W-:Y:S01]  /*b930*/  PRMT R50, RZ, 0x7610, R50 ;  /* 0x00007610ff327816 */ /* 0x001fe20000000032 */
[----:B------:R-:W3:Y:S03]  /*b940*/  LDL.LU.64 R48, [R1+0x2f8] ;  /* 0x0002f80001307983 */ /* 0x000ee60000300a00 */
[----:B------:R-:W-:-:S02]  /*b950*/  @!P4 PRMT R50, R19, 0x7632, R50 ;  /* 0x000076321332c816 */ /* 0x000fc40000000032 */
[----:B------:R-:W-:Y:S01]  /*b960*/  LOP3.LUT P4, RZ, R37, 0x10000000, RZ, 0xc0, !PT ;  /* 0x1000000025ff7812 */ /* 0x000fe2000788c0ff */
[----:B------:R0:W-:Y:S02]  /*b970*/  STL.S16 [R1+0x6c0], R32 ;  /* 0x0006c02001007387 */ /* 0x0001e40000100600 */
[----:B0-----:R-:W-:-:S10]  /*b980*/  CS2R R32, SRZ ;  /* 0x0000000000207805 */ /* 0x001fd4000001ff00 */
[----:B--2---:R0:W2:Y:S04]  /*b990*/  @!P4 LDG.E R33, desc[UR10][R46.64] ;  /* 0x0000000a2e21c981 */ /* 0x0040a8000c1e1900 */
[----:B------:R-:W0:Y:S01]  /*b9a0*/  LDL.LU.64 R46, [R1+0x7a8] ;  /* 0x0007a800012e7983 */ /* 0x000e220000300a00 */
[----:B----4-:R-:W-:-:S04]  /*b9b0*/  PRMT R4, RZ, 0x7610, R4 ;  /* 0x00007610ff047816 */ /* 0x010fc80000000004 */
[----:B------:R-:W-:-:S05]  /*b9c0*/  @!P5 PRMT R4, R22, 0x7610, R4 ;  /* 0x000076101604d816 */ /* 0x000fca0000000004 */
[----:B------:R1:W-:Y:S04]  /*b9d0*/  STL.S16 [R1+0x6c4], R4 ;  /* 0x0006c40401007387 */ /* 0x0003e80000100600 */
[----:B-1----:R-:W4:Y:S01]  /*b9e0*/  LDL.LU R4, [R1+0x798] ;  /* 0x0007980001047983 */ /* 0x002f220000300800 */
[----:B------:R-:W-:Y:S02]  /*b9f0*/  PRMT R34, RZ, 0x7610, R34 ;  /* 0x00007610ff227816 */ /* 0x000fe40000000022 */
[----:B------:R-:W-:Y:S02]  /*ba00*/  PRMT R52, RZ, 0x7610, R52 ;  /* 0x00007610ff347816 */ /* 0x000fe40000000034 */
[----:B------:R-:W-:Y:S02]  /*ba10*/  @!P5 PRMT R34, R22, 0x7632, R34 ;  /* 0x000076321622d816 */ /* 0x000fe40000000022 */
[----:B------:R-:W-:-:S02]  /*ba20*/  PRMT R3, RZ, 0x7610, R3 ;  /* 0x00007610ff037816 */ /* 0x000fc40000000003 */
[----:B------:R-:W-:Y:S02]  /*ba30*/  @!P3 PRMT R52, R17, 0x7632, R52 ;  /* 0x000076321134b816 */ /* 0x000fe40000000034 */
[----:B------:R-:W-:Y:S02]  /*ba40*/  @!P6 PRMT R61, R23, 0x7632, R61 ;  /* 0x00007632173de816 */ /* 0x000fe4000000003d */
[C---:B------:R-:W-:Y:S02]  /*ba50*/  @!P6 PRMT R38, R24.reuse, 0x7610, R38 ;  /* 0x000076101826e816 */ /* 0x040fe40000000026 */
[----:B------:R-:W-:Y:S02]  /*ba60*/  @!P6 PRMT R3, R24, 0x7632, R3 ;  /* 0x000076321803e816 */ /* 0x000fe40000000003 */
[----:B------:R-:W-:-:S13]  /*ba70*/  LOP3.LUT P3, RZ, R37, 0x20000000, RZ, 0xc0, !PT ;  /* 0x2000000025ff7812 */ /* 0x000fda000786c0ff */
[----:B---3--:R-:W3:Y:S04]  /*ba80*/  @!P3 LDG.E R31, desc[UR10][R6.64] ;  /* 0x0000000a061fb981 */ /* 0x008ee8000c1e1900 */
[----:B------:R-:W-:Y:S04]  /*ba90*/  STL [R1+0xc0], R35 ;  /* 0x0000c02301007387 */ /* 0x000fe80000100800 */
[----:B------:R-:W2:Y:S04]  /*baa0*/  @!P1 LDG.E R28, desc[UR10][R48.64] ;  /* 0x0000000a301c9981 */ /* 0x000ea8000c1e1900 */
[----:B------:R-:W3:Y:S01]  /*bab0*/  LDL.LU.64 R6, [R1+0x2a8] ;  /* 0x0002a80001067983 */ /* 0x000ee20000300a00 */
[----:B0-----:R-:W-:-:S02]  /*bac0*/  PRMT R46, RZ, 0x7610, R46 ;  /* 0x00007610ff2e7816 */ /* 0x001fc4000000002e */
[----:B----4-:R-:W-:Y:S01]  /*bad0*/  PRMT R4, RZ, 0x7610, R4 ;  /* 0x00007610ff047816 */ /* 0x010fe20000000004 */
[----:B------:R0:W-:Y:S01]  /*bae0*/  STL.S16 [R1+0x6d0], R34 ;  /* 0x0006d02201007387 */ /* 0x0001e20000100600 */
[----:B------:R-:W-:Y:S02]  /*baf0*/  @!P5 PRMT R46, R21, 0x7632, R46 ;  /* 0x00007632152ed816 */ /* 0x000fe4000000002e */
[----:B------:R-:W-:Y:S01]  /*bb00*/  LOP3.LUT P5, RZ, R37, 0x8000000, RZ, 0xc0, !PT ;  /* 0x0800000025ff7812 */ /* 0x000fe200078ac0ff */
[----:B------:R-:W4:Y:S01]  /*bb10*/  LDL.LU.64 R48, [R1+0x2d0] ;  /* 0x0002d00001307983 */ /* 0x000f220000300a00 */
[----:B------:R-:W-:Y:S02]  /*bb20*/  @!P6 PRMT R4, R23, 0x7610, R4 ;  /* 0x000076101704e816 */ /* 0x000fe40000000004 */
[----:B------:R-:W-:Y:S02]  /*bb30*/  LOP3.LUT P6, RZ, R37, 0x4000000, RZ, 0xc0, !PT ;  /* 0x0400000025ff7812 */ /* 0x000fe400078cc0ff */
[----:B------:R-:W-:-:S07]  /*bb40*/  CS2R R36, SRZ ;  /* 0x0000000000247805 */ /* 0x000fce000001ff00 */
[----:B------:R-:W2:Y:S04]  /*bb50*/  @!P5 LDG.E R36, desc[UR10][R40.64] ;  /* 0x0000000a2824d981 */ /* 0x000ea8000c1e1900 */
[----:B------:R-:W2:Y:S01]  /*bb60*/  LDL.LU.64 R40, [R1+0x778] ;  /* 0x0007780001287983 */ /* 0x000ea20000300a00 */
[----:B0-----:R-:W-:Y:S01]  /*bb70*/  CS2R R34, SRZ ;  /* 0x0000000000227805 */ /* 0x001fe2000001ff00 */
[----:B------:R-:W-:Y:S02]  /*bb80*/  UIMAD.WIDE UR6, UR8, 0x8, UR6 ;  /* 0x00000008080678a5 */ /* 0x000fe4000f8e0206 */
[----:B------:R-:W-:Y:S04]  /*bb90*/  STL.S16 [R1+0x6dc], R61 ;  /* 0x0006dc3d01007387 */ /* 0x000fe80000100600 */
[----:B------:R-:W-:Y:S04]  /*bba0*/  STL.S16 [R1+0x6f0], R3 ;  /* 0x0006f00301007387 */ /* 0x000fe80000100600 */
[----:B------:R0:W-:Y:S04]  /*bbb0*/  STL [R1+0x1c4], R2 ;  /* 0x0001c40201007387 */ /* 0x0001e80000100800 */
[----:B---3--:R-:W3:Y:S04]  /*bbc0*/  @!P5 LDG.E R35, desc[UR10][R6.64] ;  /* 0x0000000a0623d981 */ /* 0x008ee8000c1e1900 */
[----:B------:R-:W-:Y:S04]  /*bbd0*/  STL [R1+0xc8], R8 ;  /* 0x0000c80801007387 */ /* 0x000fe80000100800 */
[----:B------:R-:W-:Y:S04]  /*bbe0*/  STL [R1+0x1c8], R9 ;  /* 0x0001c80901007387 */ /* 0x000fe80000100800 */
[----:B------:R-:W3:Y:S04]  /*bbf0*/  LDL.LU.64 R6, [R1+0x788] ;  /* 0x0007880001067983 */ /* 0x000ee80000300a00 */
[----:B------:R1:W-:Y:S04]  /*bc00*/  STL [R1+0xcc], R58 ;  /* 0x0000cc3a01007387 */ /* 0x0003e80000100800 */
[----:B------:R-:W-:Y:S04]  /*bc10*/  STL [R1+0xd0], R60 ;  /* 0x0000d03c01007387 */ /* 0x000fe80000100800 */
[----:B------:R1:W-:Y:S04]  /*bc20*/  STL.S16 [R1+0x6d8], R38 ;  /* 0x0006d82601007387 */ /* 0x0003e80000100600 */
[----:B------:R-:W-:Y:S04]  /*bc30*/  STL [R1+0x1d0], R56 ;  /* 0x0001d03801007387 */ /* 0x000fe80000100800 */
[----:B------:R-:W-:Y:S04]  /*bc40*/  STL [R1+0xd4], R57 ;  /* 0x0000d43901007387 */ /* 0x000fe80000100800 */
[----:B------:R1:W-:Y:S04]  /*bc50*/  STL [R1+0x1d4], R0 ;  /* 0x0001d40001007387 */ /* 0x0003e80000100800 */
[----:B----4-:R-:W4:Y:S04]  /*bc60*/  @!P3 LDG.E R32, desc[UR10][R48.64] ;  /* 0x0000000a3020b981 */ /* 0x010f28000c1e1900 */
[----:B--2---:R2:W4:Y:S01]  /*bc70*/  @!P6 LDG.E R37, desc[UR10][R40.64] ;  /* 0x0000000a2825e981 */ /* 0x004522000c1e1900 */
[----:B0-----:R-:W-:Y:S01]  /*bc80*/  MOV R2, UR6 ;  /* 0x0000000600027c02 */ /* 0x001fe20008000f00 */
[----:B------:R-:W0:Y:S01]  /*bc90*/  LDCU.U8 UR6, c[0x0][0x414] ;  /* 0x00008280ff0677ac */ /* 0x000e220008000000 */
[----:B------:R-:W-:Y:S01]  /*bca0*/  MOV R3, UR7 ;  /* 0x0000000700037c02 */ /* 0x000fe20008000f00 */
[----:B------:R-:W4:Y:S01]  /*bcb0*/  @!P4 LDG.E R34, desc[UR10][R44.64] ;  /* 0x0000000a2c22c981 */ /* 0x000f22000c1e1900 */
[----:B-1----:R-:W-:-:S02]  /*bcc0*/  PRMT R58, RZ, 0x7610, R58 ;  /* 0x00007610ff3a7816 */ /* 0x002fc4000000003a */
[----:B------:R-:W-:Y:S01]  /*bcd0*/  PRMT R9, RZ, 0x7610, R9 ;  /* 0x00007610ff097816 */ /* 0x000fe20000000009 */
[----:B------:R-:W-:Y:S01]  /*bce0*/  HFMA2 R38, -RZ, RZ, 0, 0 ;  /* 0x00000000ff267431 */ /* 0x000fe200000001ff */
[----:B------:R-:W4:Y:S04]  /*bcf0*/  LDG.E.64 R2, desc[UR10][R2.64] ;  /* 0x0000000a02027981 */ /* 0x000f28000c1e1b00 */
[----:B------:R-:W4:Y:S01]  /*bd00*/  LDL.LU R41, [R1+0x770] ;  /* 0x0007700001297983 */ /* 0x000f220000300800 */
[----:B--2---:R-:W1:Y:S01]  /*bd10*/  S2R R40, SR_TID.X ;  /* 0x0000000000287919 */ /* 0x004e620000002100 */
[----:B------:R-:W-:Y:S02]  /*bd20*/  @!P0 PRMT R58, R25, 0x7632, R58 ;  /* 0x00007632193a8816 */ /* 0x000fe4000000003a */
[----:B------:R-:W-:Y:S01]  /*bd30*/  @!P0 PRMT R9, R26, 0x7632, R9 ;  /* 0x000076321a098816 */ /* 0x000fe20000000009 */
[----:B------:R-:W-:Y:S01]  /*bd40*/  STL [R1+0x1e8], R20 ;  /* 0x0001e81401007387 */ /* 0x000fe20000100800 */
[----:B------:R-:W-:-:S03]  /*bd50*/  PRMT R0, RZ, 0x7610, R0 ;  /* 0x00007610ff007816 */ /* 0x000fc60000000000 */
[----:B------:R-:W-:Y:S04]  /*bd60*/  STL [R1+0x1ec], R22 ;  /* 0x0001ec1601007387 */ /* 0x000fe80000100800 */
[----:B---3--:R-:W2:Y:S04]  /*bd70*/  @!P6 LDG.E R38, desc[UR10][R6.64] ;  /* 0x0000000a0626e981 */ /* 0x008ea8000c1e1900 */
[----:B------:R-:W-:Y:S04]  /*bd80*/  STL [R1+0x1f0], R24 ;  /* 0x0001f01801007387 */ /* 0x000fe80000100800 */
[----:B------:R-:W-:Y:S04]  /*bd90*/  STL [R1+0x1cc], R59 ;  /* 0x0001cc3b01007387 */ /* 0x000fe80000100800 */
[----:B------:R-:W-:Y:S04]  /*bda0*/  STL [R1+0xd8], R5 ;  /* 0x0000d80501007387 */ /* 0x000fe80000100800 */
[----:B------:R-:W-:Y:S01]  /*bdb0*/  STL [R1+0xf8], R27 ;  /* 0x0000f81b01007387 */ /* 0x000fe20000100800 */
[----:B-1----:R-:W-:-:S03]  /*bdc0*/  LOP3.LUT R61, R40, 0xffff, RZ, 0xc0, !PT ;  /* 0x0000ffff283d7812 */ /* 0x002fc600078ec0ff */
[----:B------:R1:W-:Y:S02]  /*bdd0*/  STL.S16 [R1+0x6e4], R58 ;  /* 0x0006e43a01007387 */ /* 0x0003e40000100600 */
[----:B------:R-:W-:Y:S02]  /*bde0*/  IMAD R61, R61, 0x445, RZ ;  /* 0x000004453d3d7824 */ /* 0x000fe400078e02ff */
[----:B------:R-:W-:Y:S03]  /*bdf0*/  STL.S16 [R1+0x6f8], R9 ;  /* 0x0006f80901007387 */ /* 0x000fe60000100600 */
[--C-:B------:R-:W-:Y:S01]  /*be00*/  SHF.R.U32.HI R8, RZ, 0x10, R61.reuse ;  /* 0x00000010ff087819 */ /* 0x100fe2000001163d */
[----:B------:R-:W-:Y:S01]  /*be10*/  STL [R1+0x1f8], R28 ;  /* 0x0001f81c01007387 */ /* 0x000fe20000100800 */
[----:B------:R-:W-:Y:S02]  /*be20*/  PRMT R61, RZ, 0x7610, R61 ;  /* 0x00007610ff3d7816 */ /* 0x000fe4000000003d */
[----:B------:R-:W-:Y:S01]  /*be30*/  PRMT R8, R8, 0x9910, RZ ;  /* 0x0000991008087816 */ /* 0x000fe200000000ff */
[----:B------:R-:W-:Y:S01]  /*be40*/  STL [R1+0x1d8], R12 ;  /* 0x0001d80c01007387 */ /* 0x000fe20000100800 */
[----:B------:R-:W-:-:S03]  /*be50*/  @!P0 PRMT R61, R25, 0x7610, R61 ;  /* 0x00007610193d8816 */ /* 0x000fc6000000003d */
[----:B------:R-:W-:Y:S01]  /*be60*/  IMAD R8, R8, 0x3c, RZ ;  /* 0x0000003c08087824 */ /* 0x000fe200078e02ff */
[----:B------:R-:W-:Y:S04]  /*be70*/  STL [R1+0xdc], R13 ;  /* 0x0000dc0d01007387 */ /* 0x000fe80000100800 */
[----:B------:R-:W-:Y:S01]  /*be80*/  IADD3 R8, PT, PT, RZ, -R8, RZ ;  /* 0x80000008ff087210 */ /* 0x000fe20007ffe0ff */
[----:B------:R-:W-:Y:S03]  /*be90*/  STL [R1+0x1dc], R14 ;  /* 0x0001dc0e01007387 */ /* 0x000fe60000100800 */
[----:B------:R-:W-:Y:S01]  /*bea0*/  PRMT R8, R8, 0x7710, RZ ;  /* 0x0000771008087816 */ /* 0x000fe200000000ff */
[----:B------:R-:W-:Y:S03]  /*beb0*/  STL [R1+0xe0], R15 ;  /* 0x0000e00f01007387 */ /* 0x000fe60000100800 */
[----:B------:R-:W-:Y:S01]  /*bec0*/  IADD3 R8, PT, PT, R8, R40, RZ ;  /* 0x0000002808087210 */ /* 0x000fe20007ffe0ff */
[----:B------:R-:W-:Y:S03]  /*bed0*/  STL [R1+0x1e0], R16 ;  /* 0x0001e01001007387 */ /* 0x000fe60000100800 */
[----:B------:R-:W-:Y:S01]  /*bee0*/  SHF.L.U32 R8, R8, 0x1, RZ ;  /* 0x0000000108087819 */ /* 0x000fe200000006ff */
[----:B------:R-:W-:Y:S01]  /*bef0*/  STL [R1+0xe4], R17 ;  /* 0x0000e41101007387 */ /* 0x000fe20000100800 */
[----:B-1----:R-:W-:-:S02]  /*bf00*/  MOV R58, UR13 ;  /* 0x0000000d003a7c02 */ /* 0x002fc40008000f00 */
[----:B------:R-:W-:Y:S01]  /*bf10*/  LOP3.LUT R8, R8, 0xffff, RZ, 0xc0, !PT ;  /* 0x0000ffff08087812 */ /* 0x000fe200078ec0ff */
[----:B------:R-:W-:Y:S04]  /*bf20*/  STL.S16 [R1+0x6d4], R61 ;  /* 0x0006d43d01007387 */ /* 0x000fe80000100600 */
[----:B------:R-:W-:Y:S01]  /*bf30*/  IMAD R58, R58, 0x78, R8 ;  /* 0x000000783a3a7824 */ /* 0x000fe200078e0208 */
        /* <DEDUP_REMOVED lines=8> */
[----:B------:R-:W-:Y:S04]  /*bfc0*/  STL.S16 [R1+0x6bc], R50 ;  /* 0x0006bc3201007387 */ /* 0x000fe80000100600 */
[----:B------:R-:W-:Y:S04]  /*bfd0*/  STL.S16 [R1+0x6c8], R46 ;  /* 0x0006c82e01007387 */ /* 0x000fe80000100600 */
[----:B------:R-:W-:Y:S04]  /*bfe0*/  STL.S16 [R1+0x6cc], R4 ;  /* 0x0006cc0401007387 */ /* 0x000fe80000100600 */
[----:B------:R-:W-:Y:S04]  /*bff0*/  STL [R1+0xfc], R29 ;  /* 0x0000fc1d01007387 */ /* 0x000fe80000100800 */
[----:B------:R-:W-:Y:S04]  /*c000*/  STL [R1+0x1fc], R30 ;  /* 0x0001fc1e01007387 */ /* 0x000fe80000100800 */
[----:B------:R-:W-:Y:S04]  /*c010*/  STL [R1+0x100], R31 ;  /* 0x0001001f01007387 */ /* 0x000fe80000100800 */
[----:B------:R-:W-:Y:S04]  /*c020*/  STL [R1+0x104], R33 ;  /* 0x0001042101007387 */ /* 0x000fe80000100800 */
[----:B------:R-:W-:Y:S04]  /*c030*/  STL [R1+0x108], R35 ;  /* 0x0001082301007387 */ /* 0x000fe80000100800 */
[----:B------:R-:W-:Y:S04]  /*c040*/  STL [R1+0x208], R36 ;  /* 0x0002082401007387 */ /* 0x000fe80000100800 */
[----:B------:R-:W5:Y:S04]  /*c050*/  LDL.LU.64 R48, [R1+0x7b0] ;  /* 0x0007b00001307983 */ /* 0x000f680000300a00 */
[----:B------:R-:W5:Y:S01]  /*c060*/  LDL.LU.64 R44, [R1+0x790] ;  /* 0x00079000012c7983 */ /* 0x000f620000300a00 */
[----:B----4-:R-:W-:-:S03]  /*c070*/  PRMT R41, RZ, 0x7610, R41 ;  /* 0x00007610ff297816 */ /* 0x010fc60000000029 */
[----:B------:R-:W-:Y:S01]  /*c080*/  STL [R1+0x200], R32 ;  /* 0x0002002001007387 */ /* 0x000fe20000100800 */
[----:B------:R-:W-:-:S03]  /*c090*/  @!P0 PRMT R41, R26, 0x7610, R41 ;  /* 0x000076101a298816 */ /* 0x000fc60000000029 */
[----:B------:R-:W-:Y:S01]  /*c0a0*/  STL [R1+0x204], R34 ;  /* 0x0002042201007387 */ /* 0x000fe20000100800 */
[----:B0-----:R-:W-:-:S03]  /*c0b0*/  ISETP.NE.AND P0, PT, RZ, UR6, PT ;  /* 0x00000006ff007c0c */ /* 0x001fc6000bf05270 */
[----:B------:R0:W-:Y:S01]  /*c0c0*/  STL.S16 [R1+0x6e0], R41 ;  /* 0x0006e02901007387 */ /* 0x0001e20000100600 */
[----:B------:R-:W-:Y:S02]  /*c0d0*/  R2UR UR28, R2 ;  /* 0x00000000021c72ca */ /* 0x000fe400000e0000 */
[----:B------:R-:W-:Y:S01]  /*c0e0*/  @!P2 PRMT R0, R29, 0x7632, R0 ;  /* 0x000076321d00a816 */ /* 0x000fe20000000000 */
[----:B------:R-:W-:Y:S01]  /*c0f0*/  STL [R1+0x10c], R37 ;  /* 0x00010c2501007387 */ /* 0x000fe20000100800 */
[----:B------:R-:W-:Y:S02]  /*c100*/  PRMT R20, RZ, 0x7610, R20 ;  /* 0x00007610ff147816 */ /* 0x000fe40000000014 */
[----:B------:R-:W-:Y:S01]  /*c110*/  PRMT R22, RZ, 0x7610, R22 ;  /* 0x00007610ff167816 */ /* 0x000fe20000000016 */
[----:B--2---:R-:W-:Y:S02]  /*c120*/  STL [R1+0x20c], R38 ;  /* 0x00020c2601007387 */ /* 0x004fe40000100800 */
[----:B0-----:R-:W0:Y:S01]  /*c130*/  @P0 LDC.64 R40, c[0x0][0x3b0] ;  /* 0x0000ec00ff280b82 */ /* 0x001e220000000a00 */
[----:B------:R-:W-:Y:S01]  /*c140*/  PRMT R24, RZ, 0x7610, R24 ;  /* 0x00007610ff187816 */ /* 0x000fe20000000018 */
[----:B------:R-:W5:Y:S01]  /*c150*/  LDL.LU R52, [R1+0x7d4] ;  /* 0x0007d40001347983 */ /* 0x000f620000300800 */
[----:B------:R-:W-:-:S02]  /*c160*/  PRMT R59, RZ, 0x7610, R59 ;  /* 0x00007610ff3b7816 */ /* 0x000fc4000000003b */
[----:B------:R-:W-:Y:S01]  /*c170*/  PRMT R5, RZ, 0x7610, R5 ;  /* 0x00007610ff057816 */ /* 0x000fe20000000005 */
[----:B------:R-:W5:Y:S01]  /*c180*/  LDL.LU R50, [R1+0x7bc] ;  /* 0x0007bc0001327983 */ /* 0x000f620000300800 */
[----:B------:R-:W-:Y:S02]  /*c190*/  PRMT R19, RZ, 0x7610, R19 ;  /* 0x00007610ff137816 */ /* 0x000fe40000000013 */
[----:B------:R-:W-:Y:S01]  /*c1a0*/  PRMT R18, RZ, 0x7610, R18 ;  /* 0x00007610ff127816 */ /* 0x000fe20000000012 */
[----:B------:R-:W5:Y:S01]  /*c1b0*/  LDL.LU R46, [R1+0x79c] ;  /* 0x00079c00012e7983 */ /* 0x000f620000300800 */
[----:B------:R-:W-:Y:S02]  /*c1c0*/  PRMT R17, RZ, 0x7610, R17 ;  /* 0x00007610ff117816 */ /* 0x000fe40000000011 */
[----:B------:R-:W-:Y:S01]  /*c1d0*/  PRMT R21, RZ, 0x7610, R21 ;  /* 0x00007610ff157816 */ /* 0x000fe20000000015 */
[----:B------:R-:W5:Y:S04]  /*c1e0*/  LDL.LU R4, [R1+0x780] ;  /* 0x0007800001047983 */ /* 0x000f680000300800 */
[----:B------:R-:W5:Y:S01]  /*c1f0*/  LDL.LU.64 R6, [R1+0x768] ;  /* 0x0007680001067983 */ /* 0x000f620000300a00 */
[----:B0-----:R-:W-:-:S02]  /*c200*/  MOV R60, R40 ;  /* 0x00000028003c7202 */ /* 0x001fc40000000f00 */
[----:B------:R-:W-:Y:S01]  /*c210*/  MOV R61, R41 ;  /* 0x00000029003d7202 */ /* 0x000fe20000000f00 */
[----:B------:R0:W-:Y:S02]  /*c220*/  STL.S16 [R1+0x6fc], R0 ;  /* 0x0006fc0001007387 */ /* 0x0001e40000100600 */
[C---:B------:R-:W-:Y:S01]  /*c230*/  @P0 IMAD.WIDE R8, R58.reuse, 0x2, R60 ;  /* 0x000000023a080825 */ /* 0x040fe200078e023c */
[C---:B------:R-:W-:Y:S02]  /*c240*/  @!P1 PRMT R20, R27.reuse, 0x7610, R20 ;  /* 0x000076101b149816 */ /* 0x040fe40000000014 */
[----:B------:R-:W1:Y:S01]  /*c250*/  LDC.64 R60, c[0x0][0x3a8] ;  /* 0x0000ea00ff3c7b82 */ /* 0x000e620000000a00 */
[----:B------:R-:W-:Y:S01]  /*c260*/  @!P1 PRMT R22, R27, 0x7632, R22 ;  /* 0x000076321b169816 */ /* 0x000fe20000000016 */
[----:B------:R-:W5:Y:S04]  /*c270*/  LDL.LU.64 R40, [R1+0x760] ;  /* 0x0007600001287983 */ /* 0x000f680000300a00 */
[----:B------:R-:W2:Y:S04]  /*c280*/  @P0 LDG.E.U16 R56, desc[UR10][R8.64] ;  /* 0x0000000a08380981 */ /* 0x000ea8000c1e1500 */
[----:B------:R1:W3:Y:S02]  /*c290*/  @P0 LDG.E.U16 R57, desc[UR10][R8.64+0x2] ;  /* 0x0000020a08390981 */ /* 0x0002e4000c1e1500 */
[----:B-1----:R-:W-:Y:S01]  /*c2a0*/  IMAD.WIDE R8, R58, 0x2, R60 ;  /* 0x000000023a087825 */ /* 0x002fe200078e023c */
[----:B0-----:R-:W-:Y:S01]  /*c2b0*/  MOV R0, UR28 ;  /* 0x0000001c00007c02 */ /* 0x001fe20008000f00 */
[----:B------:R-:W5:Y:S04]  /*c2c0*/  LDL R60, [R1+0x220] ;  /* 0x00022000013c7983 */ /* 0x000f680000100800 */
[----:B------:R-:W4:Y:S01]  /*c2d0*/  LDG.E.U16 R58, desc[UR10][R8.64] ;  /* 0x0000000a083a7981 */ /* 0x000f22000c1e1500 */
[----:B------:R-:W-:Y:S01]  /*c2e0*/  PRMT R61, RZ, 0x7610, R61 ;  /* 0x00007610ff3d7816 */ /* 0x000fe2000000003d */
[----:B------:R-:W-:Y:S01]  /*c2f0*/  FFMA.FTZ R0, -R0, UR28, R3 ;  /* 0x0000001c00007c23 */ /* 0x000fe20008010103 */
[----:B------:R-:W-:-:S02]  /*c300*/  @!P1 PRMT R24, R28, 0x7610, R24 ;  /* 0x000076101c189816 */ /* 0x000fc40000000018 */
[----:B------:R-:W-:Y:S02]  /*c310*/  @!P1 PRMT R61, R28, 0x7632, R61 ;  /* 0x000076321c3d9816 */ /* 0x000fe4000000003d */
[----:B------:R-:W-:Y:S02]  /*c320*/  FSETP.GTU.FTZ.AND P1, PT, R0, RZ, PT ;  /* 0x000000ff0000720b */ /* 0x000fe40003f3c000 */
[----:B------:R-:W-:Y:S01]  /*c330*/  PRMT R2, RZ, 0x7610, R2 ;  /* 0x00007610ff027816 */ /* 0x000fe20000000002 */
[----:B------:R0:W4:Y:S10]  /*c340*/  LDG.E.U16 R8, desc[UR10][R8.64+0x2] ;  /* 0x0000020a08087981 */ /* 0x000134000c1e1500 */
[----:B------:R-:W-:-:S05]  /*c350*/  VOTEU.ANY UP0, P1 ;  /* 0x0000000000ff7886 */ /* 0x000fca0000800100 */
[----:B------:R-:W1:Y:S01]  /*c360*/  @UP0 LDCU UR5, c[0x0][0x3c0] ;  /* 0x00007800ff0507ac */ /* 0x000e620008000800 */
[----:B------:R-:W-:-:S13]  /*c370*/  PLOP3.LUT P1, PT, PT, PT, UP0, 0x80, 0x8 ;  /* 0x000000000008781c */ /* 0x000fda0003f2f008 */
[----:B-1----:R-:W-:-:S06]  /*c380*/  @P1 FADD.FTZ R0, R0, UR5 ;  /* 0x0000000500001e21 */ /* 0x002fcc0008010000 */
[----:B------:R-:W1:Y:S01]  /*c390*/  @P1 MUFU.RSQ R0, R0 ;  /* 0x0000000000001308 */ /* 0x000e620000001400 */
[----:B------:R-:W-:Y:S02]  /*c3a0*/  PRMT R3, RZ, 0x7610, R3 ;  /* 0x00007610ff037816 */ /* 0x000fe40000000003 */
[----:B------:R-:W-:Y:S02]  /*c3b0*/  PRMT R28, RZ, 0x7610, R28 ;  /* 0x00007610ff1c7816 */ /* 0x000fe4000000001c */
[----:B------:R-:W-:Y:S02]  /*c3c0*/  PRMT R27, RZ, 0x7610, R27 ;  /* 0x00007610ff1b7816 */ /* 0x000fe4000000001b */
[----:B------:R-:W-:Y:S02]  /*c3d0*/  @!P6 PRMT R2, R38, 0x7610, R2 ;  /* 0x000076102602e816 */ /* 0x000fe40000000002 */
[----:B------:R-:W-:Y:S02]  /*c3e0*/  @!P6 PRMT R3, R37, 0x7632, R3 ;  /* 0x000076322503e816 */ /* 0x000fe40000000003 */
[----:B------:R-:W-:-:S02]  /*c3f0*/  @!P2 PRMT R59, R29, 0x7610, R59 ;  /* 0x000076101d3ba816 */ /* 0x000fc4000000003b */
[C---:B------:R-:W-:Y:S02]  /*c400*/  @!P2 PRMT R28, R30.reuse, 0x7610, R28 ;  /* 0x000076101e1ca816 */ /* 0x040fe4000000001c */
[----:B------:R-:W-:Y:S02]  /*c410*/  @!P2 PRMT R27, R30, 0x7632, R27 ;  /* 0x000076321e1ba816 */ /* 0x000fe4000000001b */
[----:B------:R-:W-:Y:S02]  /*c420*/  @!P6 PRMT R5, R37, 0x7610, R5 ;  /* 0x000076102505e816 */ /* 0x000fe40000000005 */
[----:B------:R-:W-:Y:S02]  /*c430*/  PRMT R26, RZ, 0x7610, R26 ;  /* 0x00007610ff1a7816 */ /* 0x000fe4000000001a */
[----:B------:R-:W-:Y:S02]  /*c440*/  PRMT R16, RZ, 0x7610, R16 ;  /* 0x00007610ff107816 */ /* 0x000fe40000000010 */
[----:B------:R-:W-:-:S02]  /*c450*/  PRMT R15, RZ, 0x7610, R15 ;  /* 0x00007610ff0f7816 */ /* 0x000fc4000000000f */
[----:B------:R-:W-:Y:S02]  /*c460*/  PRMT R14, RZ, 0x7610, R14 ;  /* 0x00007610ff0e7816 */ /* 0x000fe4000000000e */
[----:B------:R-:W-:Y:S02]  /*c470*/  PRMT R13, RZ, 0x7610, R13 ;  /* 0x00007610ff0d7816 */ /* 0x000fe4000000000d */
[----:B------:R-:W-:Y:S02]  /*c480*/  PRMT R23, RZ, 0x7610, R23 ;  /* 0x00007610ff177816 */ /* 0x000fe40000000017 */
[----:B------:R-:W-:Y:S02]  /*c490*/  PRMT R12, RZ, 0x7610, R12 ;  /* 0x00007610ff0c7816 */ /* 0x000fe4000000000c */
[----:B0-----:R-:W-:Y:S02]  /*c4a0*/  PRMT R9, RZ, 0x7610, R9 ;  /* 0x00007610ff097816 */ /* 0x001fe40000000009 */
[----:B------:R-:W-:Y:S01]  /*c4b0*/  PRMT R25, RZ, 0x7610, R25 ;  /* 0x00007610ff197816 */ /* 0x000fe20000000019 */
[----:B------:R0:W-:Y:S01]  /*c4c0*/  STL.S16 [R1+0x738], R2 ;  /* 0x0007380201007387 */ /* 0x0001e20000100600 */
[----:B-1----:R-:W-:Y:S01]  /*c4d0*/  @P1 R2UR UR5, R0 ;  /* 0x00000000000512ca */ /* 0x002fe200000e0000 */
[----:B------:R-:W-:Y:S01]  /*c4e0*/  HFMA2 R0, -RZ, RZ, 0, 0 ;  /* 0x00000000ff007431 */ /* 0x000fe200000001ff */
[C---:B------:R-:W-:Y:S01]  /*c4f0*/  @!P3 PRMT R26, R31.reuse, 0x7610, R26 ;  /* 0x000076101f1ab816 */ /* 0x040fe2000000001a */
[----:B------:R-:W-:Y:S01]  /*c500*/  STL.S16 [R1+0x73c], R3 ;  /* 0x00073c0301007387 */ /* 0x000fe20000100600 */
[----:B------:R-:W-:-:S02]  /*c510*/  @!P3 PRMT R19, R31, 0x7632, R19 ;  /* 0x000076321f13b816 */ /* 0x000fc40000000013 */
[C---:B------:R-:W-:Y:S01]  /*c520*/  @!P3 PRMT R18, R32.reuse, 0x7610, R18 ;  /* 0x000076102012b816 */ /* 0x040fe20000000012 */
[----:B------:R-:W-:Y:S01]  /*c530*/  STL.S16 [R1+0x6ec], R61 ;  /* 0x0006ec3d01007387 */ /* 0x000fe20000100600 */
[----:B------:R-:W-:Y:S02]  /*c540*/  @!P3 PRMT R17, R32, 0x7632, R17 ;  /* 0x000076322011b816 */ /* 0x000fe40000000011 */
[----:B0-----:R-:W-:Y:S01]  /*c550*/  MOV R2, RZ ;  /* 0x000000ff00027202 */ /* 0x001fe20000000f00 */
[----:B------:R0:W-:Y:S01]  /*c560*/  STL.S16 [R1+0x6e8], R59 ;  /* 0x0006e83b01007387 */ /* 0x0001e20000100600 */
[C---:B------:R-:W-:Y:S02]  /*c570*/  @!P4 PRMT R21, R33.reuse, 0x7610, R21 ;  /* 0x000076102115c816 */ /* 0x040fe40000000015 */
[----:B------:R-:W-:Y:S01]  /*c580*/  @!P4 PRMT R16, R33, 0x7632, R16 ;  /* 0x000076322110c816 */ /* 0x000fe20000000010 */
[----:B------:R-:W-:Y:S01]  /*c590*/  STL.S16 [R1+0x6f4], R28 ;  /* 0x0006f41c01007387 */ /* 0x000fe20000100600 */
[----:B------:R-:W-:-:S02]  /*c5a0*/  @!P4 PRMT R15, R34, 0x7610, R15 ;  /* 0x00007610220fc816 */ /* 0x000fc4000000000f */
[----:B------:R-:W-:Y:S01]  /*c5b0*/  @!P4 PRMT R14, R34, 0x7632, R14 ;  /* 0x00007632220ec816 */ /* 0x000fe2000000000e */
[----:B------:R1:W-:Y:S01]  /*c5c0*/  STL.S16 [R1+0x704], R27 ;  /* 0x0007041b01007387 */ /* 0x0003e20000100600 */
[C---:B------:R-:W-:Y:S02]  /*c5d0*/  @!P5 PRMT R13, R35.reuse, 0x7610, R13 ;  /* 0x00007610230dd816 */ /* 0x040fe4000000000d */
[----:B------:R-:W-:Y:S01]  /*c5e0*/  @!P5 PRMT R23, R35, 0x7632, R23 ;  /* 0x000076322317d816 */ /* 0x000fe20000000017 */
[----:B------:R4:W-:Y:S01]  /*c5f0*/  STL.S16 [R1+0x730], R5 ;  /* 0x0007300501007387 */ /* 0x0009e20000100600 */
[C---:B------:R-:W-:Y:S02]  /*c600*/  @!P5 PRMT R12, R36.reuse, 0x7610, R12 ;  /* 0x00007610240cd816 */ /* 0x040fe4000000000c */
[----:B------:R-:W-:Y:S01]  /*c610*/  @!P5 PRMT R9, R36, 0x7632, R9 ;  /* 0x000076322409d816 */ /* 0x000fe20000000009 */
[----:B0-----:R0:W5:Y:S01]  /*c620*/  LDL R59, [R1+0x280] ;  /* 0x00028000013b7983 */ /* 0x0011620000100800 */
[----:B------:R-:W-:-:S03]  /*c630*/  @!P6 PRMT R25, R38, 0x7632, R25 ;  /* 0x000076322619e816 */ /* 0x000fc60000000019 */
[----:B------:R0:W5:Y:S04]  /*c640*/  LDL R61, [R1+0x300] ;  /* 0x00030000013d7983 */ /* 0x0001680000100800 */
[----:B------:R0:W5:Y:S04]  /*c650*/  LDL R35, [R1+0x384] ;  /* 0x0003840001237983 */ /* 0x0001680000100800 */
[----:B------:R0:W5:Y:S04]  /*c660*/  LDL R33, [R1+0x634] ;  /* 0x0006340001217983 */ /* 0x0001680000100800 */
[----:B------:R0:W5:Y:S04]  /*c670*/  LDL R31, [R1+0x64c] ;  /* 0x00064c00011f7983 */ /* 0x0001680000100800 */
[----:B------:R0:W5:Y:S04]  /*c680*/  LDL R29, [R1+0x664] ;  /* 0x00066400011d7983 */ /* 0x0001680000100800 */
[----:B-1----:R0:W5:Y:S04]  /*c690*/  LDL R27, [R1+0x680] ;  /* 0x00068000011b7983 */ /* 0x0021680000100800 */
[----:B------:R0:W5:Y:S04]  /*c6a0*/  LDL R36, [R1+0x688] ;  /* 0x0006880001247983 */ /* 0x0001680000100800 */
[----:B------:R0:W5:Y:S04]  /*c6b0*/  LDL R34, [R1+0x6a0] ;  /* 0x0006a00001227983 */ /* 0x0001680000100800 */
[----:B------:R0:W5:Y:S04]  /*c6c0*/  LDL R32, [R1+0x6b4] ;  /* 0x0006b40001207983 */ /* 0x0001680000100800 */
[----:B------:R0:W5:Y:S04]  /*c6d0*/  LDL R30, [R1+0x6c4] ;  /* 0x0006c400011e7983 */ /* 0x0001680000100800 */
[----:B------:R0:W5:Y:S04]  /*c6e0*/  LDL R28, [R1+0x6d8] ;  /* 0x0006d800011c7983 */ /* 0x0001680000100800 */
[----:B------:R0:W5:Y:S04]  /*c6f0*/  LDL R37, [R1+0x66c] ;  /* 0x00066c0001257983 */ /* 0x0001680000100800 */
[----:B------:R0:W5:Y:S01]  /*c700*/  LDL R38, [R1+0x654] ;  /* 0x0006540001267983 */ /* 0x0001620000100800 */
[----:B--2---:R-:W-:-:S03]  /*c710*/  @P0 SHF.L.U32 R0, R56, 0x10, RZ ;  /* 0x0000001038000819 */ /* 0x004fc600000006ff */
[----:B------:R0:W5:Y:S01]  /*c720*/  LDL R56, [R1+0x730] ;  /* 0x0007300001387983 */ /* 0x0001620000100800 */
[----:B---3--:R-:W-:-:S03]  /*c730*/  @P0 SHF.L.U32 R2, R57, 0x10, RZ ;  /* 0x0000001039020819 */ /* 0x008fc600000006ff */
[----:B------:R0:W5:Y:S01]  /*c740*/  LDL R57, [R1+0x73c] ;  /* 0x00073c0001397983 */ /* 0x0001620000100800 */
[----:B----4-:R-:W-:-:S03]  /*c750*/  SHF.L.U32 R3, R58, 0x10, RZ ;  /* 0x000000103a037819 */ /* 0x010fc600000006ff */
[----:B------:R0:W5:Y:S04]  /*c760*/  LDL R58, [R1+0x294] ;  /* 0x00029400013a7983 */ /* 0x0001680000100800 */
        /* <DEDUP_REMOVED lines=14> */
[----:B------:R-:W-:Y:S01]  /*c850*/  SHF.L.U32 R5, R8, 0x10, RZ ;  /* 0x0000001008057819 */ /* 0x000fe200000006ff */
[----:B------:R-:W-:Y:S01]  /*c860*/  UMOV UR16, 0x3f800000 ;  /* 0x3f80000000107882 */ /* 0x000fe20000000000 */
[----:B------:R-:W-:-:S06]  /*c870*/  @UP0 UMOV UR16, UR5 ;  /* 0x0000000500100c82 */ /* 0x000fcc0008000000 */
        /* <DEDUP_REMOVED lines=9> */
[----:B-----5:R-:W-:-:S05]  /*c910*/  SHF.L.U32 R44, R44, 0x10, RZ ;  /* 0x000000102c2c7819 */ /* 0x020fca00000006ff */
[----:B------:R-:W-:-:S04]  /*c920*/  FADD.FTZ R44, R44, -UR28 ;  /* 0x8000001c2c2c7e21 */ /* 0x000fc80008010000 */
[----:B------:R-:W-:Y:S01]  /*c930*/  FMUL.FTZ R44, R44, UR16 ;  /* 0x000000102c2c7c20 */ /* 0x000fe20008410000 */
[----:B------:R-:W-:Y:S02]  /*c940*/  SHF.L.U32 R45, R45, 0x10, RZ ;  /* 0x000000102d2d7819 */ /* 0x000fe400000006ff */
[----:B--2---:R-:W-:Y:S02]  /*c950*/  SHF.L.U32 R9, R9, 0x10, RZ ;  /* 0x0000001009097819 */ /* 0x004fe400000006ff */
[----:B---3--:R-:W-:-:S03]  /*c960*/  SHF.L.U32 R8, R15, 0x10, RZ ;  /* 0x000000100f087819 */ /* 0x008fc600000006ff */
[----:B------:R-:W-:Y:S01]  /*c970*/  FADD.FTZ R9, R9, -UR28 ;  /* 0x8000001c09097e21 */ /* 0x000fe20008010000 */
[----:B----4-:R-:W-:-:S03]  /*c980*/  SHF.L.U32 R14, R14, 0x10, RZ ;  /* 0x000000100e0e7819 */ /* 0x010fc600000006ff */
[----:B------:R-:W-:Y:S01]  /*c990*/  FMUL.FTZ R9, R9, UR16 ;  /* 0x0000001009097c20 */ /* 0x000fe20008410000 */
[----:B------:R-:W-:Y:S02]  /*c9a0*/  MOV R19, R12 ;  /* 0x0000000c00137202 */ /* 0x000fe40000000f00 */
[----:B------:R-:W-:Y:S02]  /*c9b0*/  SHF.L.U32 R12, R59, 0x10, RZ ;  /* 0x000000103b0c7819 */ /* 0x000fe400000006ff */
[----:B------:R-:W-:Y:S01]  /*c9c0*/  MOV R59, R13 ;  /* 0x0000000d003b7202 */ /* 0x000fe20000000f00 */
[----:B------:R-:W-:Y:S01]  /*c9d0*/  FMUL.FTZ R13, R3, R8 ;  /* 0x00000008030d7220 */ /* 0x000fe20000410000 */
[----:B------:R-:W-:Y:S01]  /*c9e0*/  FADD.FTZ R14, R14, -UR28 ;  /* 0x8000001c0e0e7e21 */ /* 0x000fe20008010000 */
[----:B------:R-:W-:Y:S02]  /*c9f0*/  MOV R26, R18 ;  /* 0x00000012001a7202 */ /* 0x000fe40000000f00 */
[----:B------:R-:W-:Y:S01]  /*ca00*/  FADD.FTZ R15, RZ, R13 ;  /* 0x0000000dff0f7221 */ /* 0x000fe20000010000 */
[----:B------:R-:W-:Y:S01]  /*ca10*/  FMUL.FTZ R14, R14, UR16 ;  /* 0x000000100e0e7c20 */ /* 0x000fe20008410000 */
[----:B------:R-:W-:Y:S01]  /*ca20*/  MOV R18, R16 ;  /* 0x0000001000127202 */ /* 0x000fe20000000f00 */
[----:B------:R-:W-:Y:S01]  /*ca30*/  FFMA.FTZ R16, R9, R13, RZ ;  /* 0x0000000d09107223 */ /* 0x000fe200000100ff */
[----:B------:R-:W-:Y:S01]  /*ca40*/  FMUL.FTZ R13, R5, R12 ;  /* 0x0000000c050d7220 */ /* 0x000fe20000410000 */
[----:B------:R-:W-:Y:S01]  /*ca50*/  FFMA.FTZ R9, R8, R9, RZ ;  /* 0x0000000908097223 */ /* 0x000fe200000100ff */
[----:B------:R-:W-:-:S02]  /*ca60*/  FADD.FTZ R8, RZ, R8 ;  /* 0x00000008ff087221 */ /* 0x000fc40000010000 */
[----:B------:R-:W-:Y:S01]  /*ca70*/  FFMA.FTZ R16, R14, R13, R16 ;  /* 0x0000000d0e107223 */ /* 0x000fe20000010010 */
[----:B------:R-:W-:Y:S01]  /*ca80*/  FADD.FTZ R15, R13, R15 ;  /* 0x0000000f0d0f7221 */ /* 0x000fe20000010000 */
[----:B------:R-:W-:Y:S02]  /*ca90*/  SHF.L.U32 R13, R59, 0x10, RZ ;  /* 0x000000103b0d7819 */ /* 0x000fe400000006ff */
[----:B------:R-:W-:-:S03]  /*caa0*/  MOV R59, R17 ;  /* 0x00000011003b7202 */ /* 0x000fc60000000f00 */
[C---:B------:R-:W-:Y:S01]  /*cab0*/  FADD.FTZ R8, R13.reuse, R8 ;  /* 0x000000080d087221 */ /* 0x040fe20000010000 */
[----:B------:R-:W-:Y:S01]  /*cac0*/  FFMA.FTZ R9, R13, R44, R9 ;  /* 0x0000002c0d097223 */ /* 0x000fe20000010009 */
[----:B------:R-:W-:Y:S01]  /*cad0*/  FMUL.FTZ R13, R3, R13 ;  /* 0x0000000d030d7220 */ /* 0x000fe20000410000 */
[----:B------:R-:W-:-:S03]  /*cae0*/  SHF.L.U32 R17, R60, 0x10, RZ ;  /* 0x000000103c117819 */ /* 0x000fc600000006ff */
[----:B------:R-:W-:Y:S02]  /*caf0*/  FFMA.FTZ R16, R44, R13, R16 ;  /* 0x0000000d2c107223 */ /* 0x000fe40000010010 */
[----:B------:R-:W2:Y:S01]  /*cb00*/  LDL.LU R44, [R1+0x330] ;  /* 0x00033000012c7983 */ /* 0x000ea20000300800 */
[----:B------:R-:W-:Y:S01]  /*cb10*/  FADD.FTZ R17, R17, -UR28 ;  /* 0x8000001c11117e21 */ /* 0x000fe20008010000 */
[----:B------:R-:W-:Y:S01]  /*cb20*/  MOV R60, R18 ;  /* 0x00000012003c7202 */ /* 0x000fe20000000f00 */
[----:B------:R-:W-:Y:S01]  /*cb30*/  FADD.FTZ R15, R15, R13 ;  /* 0x0000000d0f0f7221 */ /* 0x000fe20000010000 */
[----:B------:R-:W-:Y:S01]  /*cb40*/  SHF.L.U32 R18, R58, 0x10, RZ ;  /* 0x000000103a127819 */ /* 0x000fe200000006ff */
[----:B------:R-:W-:Y:S01]  /*cb50*/  FFMA.FTZ R14, R12, R14, RZ ;  /* 0x0000000e0c0e7223 */ /* 0x000fe200000100ff */
[----:B------:R-:W-:Y:S01]  /*cb60*/  SHF.L.U32 R13, R19, 0x10, RZ ;  /* 0x00000010130d7819 */ /* 0x000fe200000006ff */
[----:B------:R-:W-:Y:S01]  /*cb70*/  FADD.FTZ R12, RZ, R12 ;  /* 0x0000000cff0c7221 */ /* 0x000fe20000010000 */
[----:B------:R-:W-:Y:S01]  /*cb80*/  FMUL.FTZ R17, R17, UR16 ;  /* 0x0000001011117c20 */ /* 0x000fe20008410000 */
[----:B------:R-:W-:-:S02]  /*cb90*/  FADD.FTZ R19, R45, -UR28 ;  /* 0x8000001c2d137e21 */ /* 0x000fc40008010000 */
[----:B------:R-:W3:Y:S01]  /*cba0*/  LDL.LU R45, [R1+0x334] ;  /* 0x00033400012d7983 */ /* 0x000ee20000300800 */
[C---:B------:R-:W-:Y:S01]  /*cbb0*/  FADD.FTZ R12, R18.reuse, R12 ;  /* 0x0000000c120c7221 */ /* 0x040fe20000010000 */
[----:B------:R-:W-:Y:S01]  /*cbc0*/  FFMA.FTZ R14, R18, R17, R14 ;  /* 0x00000011120e7223 */ /* 0x000fe2000001000e */
[----:B------:R-:W-:Y:S01]  /*cbd0*/  FMUL.FTZ R18, R5, R18 ;  /* 0x0000001205127220 */ /* 0x000fe20000410000 */
[----:B------:R-:W-:Y:S01]  /*cbe0*/  FMUL.FTZ R19, R19, UR16 ;  /* 0x0000001013137c20 */ /* 0x000fe20008410000 */
[----:B------:R-:W-:Y:S02]  /*cbf0*/  FADD.FTZ R8, R8, R13 ;  /* 0x0000000d08087221 */ /* 0x000fe40000010000 */
[----:B------:R-:W-:Y:S01]  /*cc00*/  FFMA.FTZ R16, R17, R18, R16 ;  /* 0x0000001211107223 */ /* 0x000fe20000010010 */
[----:B------:R-:W-:Y:S01]  /*cc10*/  FADD.FTZ R15, R18, R15 ;  /* 0x0000000f120f7221 */ /* 0x000fe20000010000 */
[----:B------:R-:W-:Y:S01]  /*cc20*/  FMUL.FTZ R18, R3, R13 ;  /* 0x0000000d03127220 */ /* 0x000fe20000410000 */
[----:B------:R-:W-:Y:S01]  /*cc30*/  FFMA.FTZ R9, R13, R19, R9 ;  /* 0x000000130d097223 */ /* 0x000fe20000010009 */
[----:B------:R-:W-:-:S02]  /*cc40*/  SHF.L.U32 R13, R59, 0x10, RZ ;  /* 0x000000103b0d7819 */ /* 0x000fc400000006ff */
[----:B------:R-:W4:Y:S01]  /*cc50*/  LDL.LU R59, [R1+0x350] ;  /* 0x00035000013b7983 */ /* 0x000f220000300800 */
[----:B------:R-:W-:-:S03]  /*cc60*/  MOV R58, R60 ;  /* 0x0000003c003a7202 */ /* 0x000fc60000000f00 */
[----:B------:R-:W4:Y:S01]  /*cc70*/  LDL.LU R60, [R1+0x31c] ;  /* 0x00031c00013c7983 */ /* 0x000f220000300800 */
[----:B------:R-:W-:Y:S01]  /*cc80*/  SHF.L.U32 R17, R61, 0x10, RZ ;  /* 0x000000103d117819 */ /* 0x000fe200000006ff */
[----:B------:R-:W-:Y:S01]  /*cc90*/  FFMA.FTZ R16, R19, R18, R16 ;  /* 0x0000001213107223 */ /* 0x000fe20000010010 */
[----:B------:R-:W-:Y:S01]  /*cca0*/  SHF.L.U32 R19, R26, 0x10, RZ ;  /* 0x000000101a137819 */ /* 0x000fe200000006ff */
[----:B------:R-:W-:Y:S01]  /*ccb0*/  FADD.FTZ R12, R12, R13 ;  /* 0x0000000d0c0c7221 */ /* 0x000fe20000010000 */
[----:B------:R-:W4:Y:S01]  /*ccc0*/  LDL.LU R26, [R1+0x370] ;  /* 0x00037000011a7983 */ /* 0x000f220000300800 */
[----:B------:R-:W-:Y:S01]  /*ccd0*/  FADD.FTZ R17, R17, -UR28 ;  /* 0x8000001c11117e21 */ /* 0x000fe20008010000 */
[----:B------:R-:W-:Y:S02]  /*cce0*/  FADD.FTZ R15, R15, R18 ;  /* 0x000000120f0f7221 */ /* 0x000fe40000010000 */
[----:B------:R-:W4:Y:S01]  /*ccf0*/  LDL.LU R61, [R1+0x38c] ;  /* 0x00038c00013d7983 */ /* 0x000f220000300800 */
[----:B------:R-:W-:Y:S01]  /*cd00*/  FMUL.FTZ R17, R17, UR16 ;  /* 0x0000001011117c20 */ /* 0x000fe20008410000 */
[----:B------:R-:W-:-:S03]  /*cd10*/  FADD.FTZ R19, R19, -UR28 ;  /* 0x8000001c13137e21 */ /* 0x000fc60008010000 */
[----:B------:R-:W-:Y:S01]  /*cd20*/  FFMA.FTZ R14, R13, R17, R14 ;  /* 0x000000110d0e7223 */ /* 0x000fe2000001000e */
[----:B------:R-:W-:Y:S01]  /*cd30*/  FMUL.FTZ R13, R5, R13 ;  /* 0x0000000d050d7220 */ /* 0x000fe20000410000 */
[----:B------:R-:W-:-:S03]  /*cd40*/  FMUL.FTZ R19, R19, UR16 ;  /* 0x0000001013137c20 */ /* 0x000fc60008410000 */
[----:B------:R-:W-:Y:S01]  /*cd50*/  FFMA.FTZ R16, R17, R13, R16 ;  /* 0x0000000d11107223 */ /* 0x000fe20000010010 */
[----:B------:R-:W-:Y:S02]  /*cd60*/  SHF.L.U32 R17, R58, 0x10, RZ ;  /* 0x000000103a117819 */ /* 0x000fe400000006ff */
[----:B------:R-:W4:Y:S01]  /*cd70*/  LDL.LU R58, [R1+0x374] ;  /* 0x00037400013a7983 */ /* 0x000f220000300800 */
[----:B------:R-:W-:Y:S02]  /*cd80*/  FADD.FTZ R15, R13, R15 ;  /* 0x0000000f0d0f7221 */ /* 0x000fe40000010000 */
[----:B------:R-:W-:Y:S01]  /*cd90*/  FADD.FTZ R8, R8, R17 ;  /* 0x0000001108087221 */ /* 0x000fe20000010000 */
[----:B------:R-:W-:Y:S01]  /*cda0*/  FFMA.FTZ R9, R17, R19, R9 ;  /* 0x0000001311097223 */ /* 0x000fe20000010009 */
[----:B------:R-:W-:-:S04]  /*cdb0*/  FMUL.FTZ R17, R3, R17 ;  /* 0x0000001103117220 */ /* 0x000fc80000410000 */
[----:B------:R-:W-:Y:S01]  /*cdc0*/  FFMA.FTZ R16, R19, R17, R16 ;  /* 0x0000001113107223 */ /* 0x000fe20000010010 */
[----:B--2---:R-:W-:Y:S02]  /*cdd0*/  SHF.L.U32 R18, R44, 0x10, RZ ;  /* 0x000000102c127819 */ /* 0x004fe400000006ff */
[----:B------:R-:W2:Y:S03]  /*cde0*/  LDL.LU R44, [R1+0x354] ;  /* 0x00035400012c7983 */ /* 0x000ea60000300800 */
[----:B------:R-:W-:-:S04]  /*cdf0*/  FADD.FTZ R18, R18, -UR28 ;  /* 0x8000001c12127e21 */ /* 0x000fc80008010000 */
[----:B------:R-:W-:Y:S01]  /*ce00*/  FMUL.FTZ R18, R18, UR16 ;  /* 0x0000001012127c20 */ /* 0x000fe20008410000 */
[----:B---3--:R-:W-:Y:S01]  /*ce10*/  SHF.L.U32 R13, R45, 0x10, RZ ;  /* 0x000000102d0d7819 */ /* 0x008fe200000006ff */
[----:B------:R-:W-:Y:S01]  /*ce20*/  FADD.FTZ R15, R15, R17 ;  /* 0x000000110f0f7221 */ /* 0x000fe20000010000 */
[----:B------:R-:W3:Y:S03]  /*ce30*/  LDL.LU R45, [R1+0x388] ;  /* 0x00038800012d7983 */ /* 0x000ee60000300800 */
[----:B------:R-:W-:Y:S01]  /*ce40*/  FADD.FTZ R12, R12, R13 ;  /* 0x0000000d0c0c7221 */ /* 0x000fe20000010000 */
[----:B------:R-:W-:Y:S01]  /*ce50*/  FFMA.FTZ R14, R13, R18, R14 ;  /* 0x000000120d0e7223 */ /* 0x000fe2000001000e */
[----:B------:R-:W-:-:S04]  /*ce60*/  FMUL.FTZ R13, R5, R13 ;  /* 0x0000000d050d7220 */ /* 0x000fc80000410000 */
[----:B------:R-:W-:Y:S01]  /*ce70*/  FFMA.FTZ R16, R18, R13, R16 ;  /* 0x0000000d12107223 */ /* 0x000fe20000010010 */
[----:B----4-:R-:W-:Y:S02]  /*ce80*/  SHF.L.U32 R18, R59, 0x10, RZ ;  /* 0x000000103b127819 */ /* 0x010fe400000006ff */
[----:B------:R-:W4:Y:S01]  /*ce90*/  LDL.LU R59, [R1+0x3c0] ;  /* 0x0003c000013b7983 */ /* 0x000f220000300800 */
[----:B------:R-:W-:-:S03]  /*cea0*/  SHF.L.U32 R19, R60, 0x10, RZ ;  /* 0x000000103c137819 */ /* 0x000fc600000006ff */
[----:B------:R-:W3:Y:S01]  /*ceb0*/  LDL.LU R60, [R1+0x3a0] ;  /* 0x0003a000013c7983 */ /* 0x000ee20000300800 */
[----:B------:R-:W-:-:S03]  /*cec0*/  SHF.L.U32 R17, R26, 0x10, RZ ;  /* 0x000000101a117819 */ /* 0x000fc600000006ff */
[----:B------:R-:W3:Y:S01]  /*ced0*/  LDL.LU R26, [R1+0x3a4] ;  /* 0x0003a400011a7983 */ /* 0x000ee20000300800 */
[----:B------:R-:W-:-:S04]  /*cee0*/  FADD.FTZ R19, R19, -UR28 ;  /* 0x8000001c13137e21 */ /* 0x000fc80008010000 */
[----:B------:R-:W-:Y:S01]  /*cef0*/  FMUL.FTZ R19, R19, UR16 ;  /* 0x0000001013137c20 */ /* 0x000fe20008410000 */
[----:B------:R-:W-:Y:S01]  /*cf00*/  FADD.FTZ R8, R8, R18 ;  /* 0x0000001208087221 */ /* 0x000fe20000010000 */
[----:B------:R-:W-:Y:S02]  /*cf10*/  FADD.FTZ R15, R13, R15 ;  /* 0x0000000f0d0f7221 */ /* 0x000fe40000010000 */
[----:B------:R-:W-:Y:S01]  /*cf20*/  FFMA.FTZ R9, R18, R19, R9 ;  /* 0x0000001312097223 */ /* 0x000fe20000010009 */
[----:B------:R-:W-:Y:S01]  /*cf30*/  FMUL.FTZ R18, R3, R18 ;  /* 0x0000001203127220 */ /* 0x000fe20000410000 */
[----:B------:R-:W-:Y:S01]  /*cf40*/  FADD.FTZ R17, R17, -UR28 ;  /* 0x8000001c11117e21 */ /* 0x000fe20008010000 */
[----:B------:R-:W-:Y:S02]  /*cf50*/  SHF.L.U32 R13, R58, 0x10, RZ ;  /* 0x000000103a0d7819 */ /* 0x000fe400000006ff */
[----:B------:R-:W3:Y:S01]  /*cf60*/  LDL.LU R58, [R1+0x3c4] ;  /* 0x0003c400013a7983 */ /* 0x000ee20000300800 */
[----:B------:R-:W-:Y:S01]  /*cf70*/  FFMA.FTZ R16, R19, R18, R16 ;  /* 0x0000001213107223 */ /* 0x000fe20000010010 */
[----:B------:R-:W-:Y:S01]  /*cf80*/  FMUL.FTZ R17, R17, UR16 ;  /* 0x0000001011117c20 */ /* 0x000fe20008410000 */
[----:B------:R-:W-:Y:S01]  /*cf90*/  FADD.FTZ R12, R12, R13 ;  /* 0x0000000d0c0c7221 */ /* 0x000fe20000010000 */
[----:B------:R-:W-:-:S02]  /*cfa0*/  FADD.FTZ R15, R15, R18 ;  /* 0x000000120f0f7221 */ /* 0x000fc40000010000 */
[----:B------:R-:W-:Y:S01]  /*cfb0*/  FFMA.FTZ R14, R13, R17, R14 ;  /* 0x000000110d0e7223 */ /* 0x000fe2000001000e */
[----:B------:R-:W-:-:S04]  /*cfc0*/  FMUL.FTZ R13, R5, R13 ;  /* 0x0000000d050d7220 */ /* 0x000fc80000410000 */
[----:B------:R-:W-:Y:S01]  /*cfd0*/  FFMA.FTZ R16, R17, R13, R16 ;  /* 0x0000000d11107223 */ /* 0x000fe20000010010 */
[----:B------:R-:W-:Y:S01]  /*cfe0*/  FADD.FTZ R15, R13, R15 ;  /* 0x0000000f0d0f7221 */ /* 0x000fe20000010000 */
[----:B--2---:R-:W-:Y:S02]  /*cff0*/  SHF.L.U32 R19, R44, 0x10, RZ ;  /* 0x000000102c137819 */ /* 0x004fe400000006ff */
[----:B------:R-:W2:Y:S01]  /*d000*/  LDL.LU R44, [R1+0x3d8] ;  /* 0x0003d800012c7983 */ /* 0x000ea20000300800 */
[----:B----4-:R-:W-:-:S03]  /*d010*/  SHF.L.U32 R13, R59, 0x10, RZ ;  /* 0x000000103b0d7819 */ /* 0x010fc600000006ff */
[----:B------:R-:W4:Y:S01]  /*d020*/  LDL.LU R59, [R1+0x3fc] ;  /* 0x0003fc00013b7983 */ /* 0x000f220000300800 */
[----:B------:R-:W-:Y:S01]  /*d030*/  FADD.FTZ R19, R19, -UR28 ;  /* 0x8000001c13137e21 */ /* 0x000fe20008010000 */
[----:B---3--:R-:W-:Y:S02]  /*d040*/  SHF.L.U32 R18, R60, 0x10, RZ ;  /* 0x000000103c127819 */ /* 0x008fe400000006ff */
[----:B------:R-:W-:Y:S01]  /*d050*/  SHF.L.U32 R17, R61, 0x10, RZ ;  /* 0x000000103d117819 */ /* 0x000fe200000006ff */
[----:B------:R-:W-:Y:S01]  /*d060*/  FMUL.FTZ R19, R19, UR16 ;  /* 0x0000001013137c20 */ /* 0x000fe20008410000 */
[----:B------:R-:W3:Y:S01]  /*d070*/  LDL.LU R60, [R1+0x3f8] ;  /* 0x0003f800013c7983 */ /* 0x000ee20000300800 */
[----:B------:R-:W-:Y:S02]  /*d080*/  FADD.FTZ R18, R18, -UR28 ;  /* 0x8000001c12127e21 */ /* 0x000fe40008010000 */
[----:B------:R-:W-:Y:S01]  /*d090*/  FADD.FTZ R8, R8, R17 ;  /* 0x0000001108087221 */ /* 0x000fe20000010000 */
[----:B------:R-:W-:Y:S01]  /*d0a0*/  FFMA.FTZ R9, R17, R19, R9 ;  /* 0x0000001311097223 */ /* 0x000fe20000010009 */
[----:B------:R-:W-:Y:S01]  /*d0b0*/  FMUL.FTZ R17, R3, R17 ;  /* 0x0000001103117220 */ /* 0x000fe20000410000 */
[----:B------:R-:W-:Y:S01]  /*d0c0*/  FMUL.FTZ R18, R18, UR16 ;  /* 0x0000001012127c20 */ /* 0x000fe20008410000 */
[----:B------:R-:W-:Y:S01]  /*d0d0*/  FADD.FTZ R12, R12, R13 ;  /* 0x0000000d0c0c7221 */ /* 0x000fe20000010000 */
[----:B------:R-:W-:Y:S01]  /*d0e0*/  SHF.L.U32 R46, R46, 0x10, RZ ;  /* 0x000000102e2e7819 */ /* 0x000fe200000006ff */
[----:B------:R-:W-:Y:S01]  /*d0f0*/  FFMA.FTZ R16, R19, R17, R16 ;  /* 0x0000001113107223 */ /* 0x000fe20000010010 */
[----:B------:R-:W-:Y:S01]  /*d100*/  FMUL.FTZ R19, R5, R13 ;  /* 0x0000000d05137220 */ /* 0x000fe20000410000 */
[----:B------:R-:W-:Y:S01]  /*d110*/  FFMA.FTZ R14, R13, R18, R14 ;  /* 0x000000120d0e7223 */ /* 0x000fe2000001000e */
[----:B------:R-:W-:Y:S01]  /*d120*/  SHF.L.U32 R13, R26, 0x10, RZ ;  /* 0x000000101a0d7819 */ /* 0x000fe200000006ff */
[----:B------:R-:W3:Y:S04]  /*d130*/  LDL.LU R61, [R1+0x378] ;  /* 0x00037800013d7983 */ /* 0x000ee80000300800 */
[----:B------:R-:W3:Y:S01]  /*d140*/  LDL.LU R26, [R1+0x430] ;  /* 0x00043000011a7983 */ /* 0x000ee20000300800 */
[----:B------:R-:W-:Y:S01]  /*d150*/  FADD.FTZ R15, R15, R17 ;  /* 0x000000110f0f7221 */ /* 0x000fe20000010000 */
[----:B------:R-:W-:Y:S01]  /*d160*/  SHF.L.U32 R17, R45, 0x10, RZ ;  /* 0x000000102d117819 */ /* 0x000fe200000006ff */
[----:B------:R-:W-:Y:S01]  /*d170*/  FFMA.FTZ R16, R18, R19, R16 ;  /* 0x0000001312107223 */ /* 0x000fe20000010010 */
[----:B------:R-:W-:Y:S01]  /*d180*/  SHF.L.U32 R18, R58, 0x10, RZ ;  /* 0x000000103a127819 */ /* 0x000fe200000006ff */
[----:B------:R-:W-:Y:S01]  /*d190*/  FADD.FTZ R13, R13, -UR28 ;  /* 0x8000001c0d0d7e21 */ /* 0x000fe20008010000 */
[----:B------:R-:W-:Y:S01]  /*d1a0*/  FADD.FTZ R15, R19, R15 ;  /* 0x0000000f130f7221 */ /* 0x000fe20000010000 */
[----:B------:R-:W-:Y:S01]  /*d1b0*/  FADD.FTZ R17, R17, -UR28 ;  /* 0x8000001c11117e21 */ /* 0x000fe20008010000 */
[----:B------:R-:W-:Y:S01]  /*d1c0*/  FADD.FTZ R46, R46, -UR28 ;  /* 0x8000001c2e2e7e21 */ /* 0x000fe20008010000 */
[----:B------:R-:W-:Y:S01]  /*d1d0*/  SHF.L.U32 R47, R47, 0x10, RZ ;  /* 0x000000102f2f7819 */ /* 0x000fe200000006ff */
[----:B------:R-:W3:Y:S01]  /*d1e0*/  LDL.LU R58, [R1+0x4f0] ;  /* 0x0004f000013a7983 */ /* 0x000ee20000300800 */
[----:B------:R-:W-:Y:S01]  /*d1f0*/  FMUL.FTZ R17, R17, UR16 ;  /* 0x0000001011117c20 */ /* 0x000fe20008410000 */
[----:B------:R-:W-:Y:S01]  /*d200*/  FMUL.FTZ R13, R13, UR16 ;  /* 0x000000100d0d7c20 */ /* 0x000fe20008410000 */
[----:B------:R-:W-:Y:S01]  /*d210*/  FADD.FTZ R8, R8, R18 ;  /* 0x0000001208087221 */ /* 0x000fe20000010000 */
[----:B------:R-:W-:Y:S01]  /*d220*/  SHF.L.U32 R48, R48, 0x10, RZ ;  /* 0x0000001030307819 */ /* 0x000fe200000006ff */
[----:B------:R-:W-:Y:S01]  /*d230*/  FFMA.FTZ R9, R18, R17, R9 ;  /* 0x0000001112097223 */ /* 0x000fe20000010009 */
[----:B------:R-:W-:Y:S01]  /*d240*/  FMUL.FTZ R18, R3, R18 ;  /* 0x0000001203127220 */ /* 0x000fe20000410000 */
[----:B------:R-:W-:Y:S01]  /*d250*/  SHF.L.U32 R49, R49, 0x10, RZ ;  /* 0x0000001031317819 */ /* 0x000fe200000006ff */
[----:B------:R-:W3:Y:S02]  /*d260*/  LDL.LU R45, [R1+0x55c] ;  /* 0x00055c00012d7983 */ /* 0x000ee40000300800 */
[----:B------:R-:W-:Y:S01]  /*d270*/  FFMA.FTZ R16, R17, R18, R16 ;  /* 0x0000001211107223 */ /* 0x000fe20000010010 */
[----:B--2---:R-:W-:Y:S01]  /*d280*/  SHF.L.U32 R19, R44, 0x10, RZ ;  /* 0x000000102c137819 */ /* 0x004fe200000006ff */
[----:B------:R-:W-:Y:S01]  /*d290*/  FMUL.FTZ R46, R46, UR16 ;  /* 0x000000102e2e7c20 */ /* 0x000fe20008410000 */
[----:B------:R-:W-:Y:S01]  /*d2a0*/  FADD.FTZ R15, R15, R18 ;  /* 0x000000120f0f7221 */ /* 0x000fe20000010000 */
[----:B------:R-:W-:Y:S01]  /*d2b0*/  FADD.FTZ R47, R47, -UR28 ;  /* 0x8000001c2f2f7e21 */ /* 0x000fe20008010000 */
[----:B------:R-:W-:Y:S01]  /*d2c0*/  SHF.L.U32 R51, R51, 0x10, RZ ;  /* 0x0000001033337819 */ /* 0x000fe200000006ff */
[----:B------:R-:W-:Y:S01]  /*d2d0*/  FADD.FTZ R12, R12, R19 ;  /* 0x000000130c0c7221 */ /* 0x000fe20000010000 */
[----:B------:R-:W-:Y:S01]  /*d2e0*/  FFMA.FTZ R14, R19, R13, R14 ;  /* 0x0000000d130e7223 */ /* 0x000fe2000001000e */
[----:B------:R-:W-:Y:S01]  /*d2f0*/  FMUL.FTZ R19, R5, R19 ;  /* 0x0000001305137220 */ /* 0x000fe20000410000 */
[----:B------:R-:W-:Y:S01]  /*d300*/  SHF.L.U32 R52, R52, 0x10, RZ ;  /* 0x0000001034347819 */ /* 0x000fe200000006ff */
[----:B------:R-:W-:Y:S01]  /*d310*/  FADD.FTZ R48, R48, -UR28 ;  /* 0x8000001c30307e21 */ /* 0x000fe20008010000 */
[----:B------:R-:W-:Y:S01]  /*d320*/  SHF.L.U32 R50, R50, 0x10, RZ ;  /* 0x0000001032327819 */ /* 0x000fe200000006ff */
[----:B------:R-:W-:Y:S01]  /*d330*/  FFMA.FTZ R16, R13, R19, R16 ;  /* 0x000000130d107223 */ /* 0x000fe20000010010 */
[----:B------:R-:W-:Y:S01]  /*d340*/  SHF.L.U32 R53, R53, 0x10, RZ ;  /* 0x0000001035357819 */ /* 0x000fe200000006ff */
[----:B------:R-:W2:Y:S01]  /*d350*/  LDL.LU R44, [R1+0x510] ;  /* 0x00051000012c7983 */ /* 0x000ea20000300800 */
[----:B----4-:R-:W-:-:S03]  /*d360*/  SHF.L.U32 R13, R59, 0x10, RZ ;  /* 0x000000103b0d7819 */ /* 0x010fc600000006ff */
[----:B------:R-:W4:Y:S01]  /*d370*/  LDL.LU R59, [R1+0x3dc] ;  /* 0x0003dc00013b7983 */ /* 0x000f220000300800 */
[----:B---3--:R-:W-:Y:S01]  /*d380*/  SHF.L.U32 R17, R60, 0x10, RZ ;  /* 0x000000103c117819 */ /* 0x008fe200000006ff */
[----:B------:R-:W-:Y:S01]  /*d390*/  FADD.FTZ R13, R13, -UR28 ;  /* 0x8000001c0d0d7e21 */ /* 0x000fe20008010000 */
[----:B------:R-:W-:Y:S01]  /*d3a0*/  FADD.FTZ R15, R19, R15 ;  /* 0x0000000f130f7221 */ /* 0x000fe20000010000 */
[----:B------:R-:W-:Y:S01]  /*d3b0*/  FMUL.FTZ R47, R47, UR16 ;  /* 0x000000102f2f7c20 */ /* 0x000fe20008410000 */
[----:B------:R-:W-:Y:S01]  /*d3c0*/  FADD.FTZ R51, R51, -UR28 ;  /* 0x8000001c33337e21 */ /* 0x000fe20008010000 */
[----:B------:R-:W-:Y:S01]  /*d3d0*/  FMUL.FTZ R18, R3, R17 ;  /* 0x0000001103127220 */ /* 0x000fe20000410000 */
[----:B------:R-:W-:Y:S01]  /*d3e0*/  FADD.FTZ R8, R8, R17 ;  /* 0x0000001108087221 */ /* 0x000fe20000010000 */
[----:B------:R-:W-:Y:S01]  /*d3f0*/  FFMA.FTZ R9, R17, R46, R9 ;  /* 0x0000002e11097223 */ /* 0x000fe20000010009 */
[----:B------:R-:W-:Y:S01]  /*d400*/  FMUL.FTZ R13, R13, UR16 ;  /* 0x000000100d0d7c20 */ /* 0x000fe20008410000 */
[----:B------:R-:W-:Y:S01]  /*d410*/  FADD.FTZ R15, R15, R18 ;  /* 0x000000120f0f7221 */ /* 0x000fe20000010000 */
[----:B------:R-:W-:Y:S01]  /*d420*/  FFMA.FTZ R16, R46, R18, R16 ;  /* 0x000000122e107223 */ /* 0x000fe20000010010 */
[----:B------:R-:W-:Y:S01]  /*d430*/  FMUL.FTZ R48, R48, UR16 ;  /* 0x0000001030307c20 */ /* 0x000fe20008410000 */
[----:B------:R-:W-:Y:S01]  /*d440*/  FADD.FTZ R52, R52, -UR28 ;  /* 0x8000001c34347e21 */ /* 0x000fe20008010000 */
[----:B------:R-:W-:Y:S01]  /*d450*/  SHF.L.U32 R54, R54, 0x10, RZ ;  /* 0x0000001036367819 */ /* 0x000fe200000006ff */
[----:B------:R-:W3:Y:S01]  /*d460*/  LDL.LU R60, [R1+0x540] ;  /* 0x00054000013c7983 */ /* 0x000ee20000300800 */
[----:B------:R-:W-:-:S03]  /*d470*/  SHF.L.U32 R17, R26, 0x10, RZ ;  /* 0x000000101a117819 */ /* 0x000fc600000006ff */
[----:B------:R-:W2:Y:S02]  /*d480*/  LDL.LU R26, [R1+0x4dc] ;  /* 0x0004dc00011a7983 */ /* 0x000ea40000300800 */
        /* <DEDUP_REMOVED lines=31> */
[----:B------:R-:W-:-:S02]  /*d680*/  FMUL.FTZ R55, R55, UR16 ;  /* 0x0000001037377c20 */ /* 0x000fc40008410000 */
[----:B------:R-:W-:Y:S02]  /*d690*/  FADD.FTZ R15, R15, R13 ;  /* 0x0000000d0f0f7221 */ /* 0x000fe40000010000 */
[----:B------:R-:W-:Y:S01]  /*d6a0*/  FFMA.FTZ R16, R55, R13, R16 ;  /* 0x0000000d37107223 */ /* 0x000fe20000010010 */
[----:B----4-:R-:W-:Y:S02]  /*d6b0*/  SHF.L.U32 R13, R59, 0x10, RZ ;  /* 0x000000103b0d7819 */ /* 0x010fe400000006ff */
[----:B------:R-:W4:Y:S01]  /*d6c0*/  LDL.LU R59, [R1+0x544] ;  /* 0x00054400013b7983 */ /* 0x000f220000300800 */
[----:B------:R-:W-:Y:S02]  /*d6d0*/  SHF.L.U32 R39, R39, 0x10, RZ ;  /* 0x0000001027277819 */ /* 0x000fe400000006ff */
[----:B------:R-:W-:-:S03]  /*d6e0*/  SHF.L.U32 R43, R43, 0x10, RZ ;  /* 0x000000102b2b7819 */ /* 0x000fc600000006ff */
[----:B------:R-:W-:-:S04]  /*d6f0*/  FADD.FTZ R39, R39, -UR28 ;  /* 0x8000001c27277e21 */ /* 0x000fc80008010000 */
[----:B------:R-:W-:Y:S01]  /*d700*/  FMUL.FTZ R39, R39, UR16 ;  /* 0x0000001027277c20 */ /* 0x000fe20008410000 */
[----:B------:R-:W-:Y:S01]  /*d710*/  FADD.FTZ R43, R43, -UR28 ;  /* 0x8000001c2b2b7e21 */ /* 0x000fe20008010000 */
[----:B------:R-:W-:Y:S01]  /*d720*/  SHF.L.U32 R18, R58, 0x10, RZ ;  /* 0x000000103a127819 */ /* 0x000fe200000006ff */
[----:B------:R-:W-:Y:S01]  /*d730*/  FADD.FTZ R12, R12, R13 ;  /* 0x0000000d0c0c7221 */ /* 0x000fe20000010000 */
[----:B------:R-:W-:Y:S01]  /*d740*/  FFMA.FTZ R14, R13, R39, R14 ;  /* 0x000000270d0e7223 */ /* 0x000fe2000001000e */
[----:B------:R-:W4:Y:S01]  /*d750*/  LDL.LU R58, [R1+0x28c] ;  /* 0x00028c00013a7983 */ /* 0x000f220000300800 */
[----:B--2---:R-:W-:-:S03]  /*d760*/  SHF.L.U32 R17, R26, 0x10, RZ ;  /* 0x000000101a117819 */ /* 0x004fc600000006ff */
[----:B------:R-:W2:Y:S01]  /*d770*/  LDL.LU R26, [R1+0x558] ;  /* 0x00055800011a7983 */ /* 0x000ea20000300800 */
[----:B------:R-:W-:Y:S01]  /*d780*/  FMUL.FTZ R13, R5, R13 ;  /* 0x0000000d050d7220 */ /* 0x000fe20000410000 */
[----:B------:R-:W-:Y:S01]  /*d790*/  FADD.FTZ R8, R8, R42 ;  /* 0x0000002a08087221 */ /* 0x000fe20000010000 */
[----:B------:R-:W-:Y:S01]  /*d7a0*/  FFMA.FTZ R9, R42, R55, R9 ;  /* 0x000000372a097223 */ /* 0x000fe20000010009 */
[----:B------:R-:W-:Y:S01]  /*d7b0*/  FMUL.FTZ R43, R43, UR16 ;  /* 0x000000102b2b7c20 */ /* 0x000fe20008410000 */
[----:B------:R-:W-:Y:S01]  /*d7c0*/  FADD.FTZ R15, R13, R15 ;  /* 0x0000000f0d0f7221 */ /* 0x000fe20000010000 */
[----:B------:R-:W-:Y:S01]  /*d7d0*/  FFMA.FTZ R16, R39, R13, R16 ;  /* 0x0000000d27107223 */ /* 0x000fe20000010010 */
[----:B------:R-:W-:Y:S01]  /*d7e0*/  FADD.FTZ R17, R17, -UR28 ;  /* 0x8000001c11117e21 */ /* 0x000fe20008010000 */
[----:B------:R-:W-:Y:S01]  /*d7f0*/  SHF.L.U32 R13, R44, 0x10, RZ ;  /* 0x000000102c0d7819 */ /* 0x000fe200000006ff */
[----:B------:R-:W-:Y:S01]  /*d800*/  FADD.FTZ R8, R8, R18 ;  /* 0x0000001208087221 */ /* 0x000fe20000010000 */
[----:B------:R-:W-:Y:S01]  /*d810*/  FFMA.FTZ R9, R18, R43, R9 ;  /* 0x0000002b12097223 */ /* 0x000fe20000010009 */
[----:B------:R-:W2:Y:S01]  /*d820*/  LDL.LU R44, [R1+0x590] ;  /* 0x00059000012c7983 */ /* 0x000ea20000300800 */
[----:B------:R-:W-:Y:S01]  /*d830*/  FMUL.FTZ R18, R3, R18 ;  /* 0x0000001203127220 */ /* 0x000fe20000410000 */
[----:B------:R-:W-:Y:S01]  /*d840*/  FMUL.FTZ R17, R17, UR16 ;  /* 0x0000001011117c20 */ /* 0x000fe20008410000 */
[----:B------:R-:W-:-:S02]  /*d850*/  FADD.FTZ R12, R12, R13 ;  /* 0x0000000d0c0c7221 */ /* 0x000fc40000010000 */
[----:B------:R-:W-:Y:S01]  /*d860*/  FADD.FTZ R15, R15, R18 ;  /* 0x000000120f0f7221 */ /* 0x000fe20000010000 */
[----:B------:R-:W-:Y:S01]  /*d870*/  FFMA.FTZ R16, R43, R18, R16 ;  /* 0x000000122b107223 */ /* 0x000fe20000010010 */
[----:B------:R-:W-:Y:S01]  /*d880*/  FMUL.FTZ R18, R5, R13 ;  /* 0x0000000d05127220 */ /* 0x000fe20000410000 */
[----:B------:R-:W-:Y:S01]  /*d890*/  FFMA.FTZ R14, R13, R17, R14 ;  /* 0x000000110d0e7223 */ /* 0x000fe2000001000e */
[----:B---3--:R-:W-:Y:S02]  /*d8a0*/  SHF.L.U32 R13, R60, 0x10, RZ ;  /* 0x000000103c0d7819 */ /* 0x008fe400000006ff */
[----:B------:R-:W3:Y:S01]  /*d8b0*/  LDL.LU R60, [R1+0x288] ;  /* 0x00028800013c7983 */ /* 0x000ee20000300800 */
[----:B------:R-:W-:Y:S01]  /*d8c0*/  FFMA.FTZ R16, R17, R18, R16 ;  /* 0x0000001211107223 */ /* 0x000fe20000010010 */
[----:B----4-:R-:W-:Y:S02]  /*d8d0*/  SHF.L.U32 R17, R59, 0x10, RZ ;  /* 0x000000103b117819 */ /* 0x010fe400000006ff */
[----:B------:R-:W4:Y:S01]  /*d8e0*/  LDL.LU R59, [R1+0x594] ;  /* 0x00059400013b7983 */ /* 0x000f220000300800 */
[----:B------:R-:W-:Y:S01]  /*d8f0*/  SHF.L.U32 R10, R10, 0x10, RZ ;  /* 0x000000100a0a7819 */ /* 0x000fe200000006ff */
[----:B------:R-:W-:-:S04]  /*d900*/  FADD.FTZ R15, R18, R15 ;  /* 0x0000000f120f7221 */ /* 0x000fc80000010000 */
[----:B------:R-:W-:-:S04]  /*d910*/  FADD.FTZ R10, R10, -UR28 ;  /* 0x8000001c0a0a7e21 */ /* 0x000fc80008010000 */
[----:B------:R-:W-:Y:S01]  /*d920*/  FMUL.FTZ R10, R10, UR16 ;  /* 0x000000100a0a7c20 */ /* 0x000fe20008410000 */
[----:B------:R-:W-:Y:S01]  /*d930*/  FADD.FTZ R8, R8, R17 ;  /* 0x0000001108087221 */ /* 0x000fe20000010000 */
[----:B------:R-:W-:Y:S02]  /*d940*/  SHF.L.U32 R19, R58, 0x10, RZ ;  /* 0x000000103a137819 */ /* 0x000fe400000006ff */
[----:B------:R-:W-:Y:S01]  /*d950*/  FFMA.FTZ R9, R17, R10, R9 ;  /* 0x0000000a11097223 */ /* 0x000fe20000010009 */
[----:B------:R-:W-:Y:S01]  /*d960*/  FMUL.FTZ R17, R3, R17 ;  /* 0x0000001103117220 */ /* 0x000fe20000410000 */
[----:B------:R-:W4:Y:S01]  /*d970*/  LDL.LU R58, [R1+0x588] ;  /* 0x00058800013a7983 */ /* 0x000f220000300800 */
[----:B--2---:R-:W-:-:S03]  /*d980*/  SHF.L.U32 R18, R26, 0x10, RZ ;  /* 0x000000101a127819 */ /* 0x004fc600000006ff */
[----:B------:R-:W2:Y:S01]  /*d990*/  LDL.LU R26, [R1+0x514] ;  /* 0x00051400011a7983 */ /* 0x000ea20000300800 */
[----:B------:R-:W-:Y:S01]  /*d9a0*/  FFMA.FTZ R16, R10, R17, R16 ;  /* 0x000000110a107223 */ /* 0x000fe20000010010 */
[----:B------:R-:W-:Y:S01]  /*d9b0*/  FADD.FTZ R19, R19, -UR28 ;  /* 0x8000001c13137e21 */ /* 0x000fe20008010000 */
[----:B------:R-:W-:-:S03]  /*d9c0*/  FADD.FTZ R13, R13, -UR28 ;  /* 0x8000001c0d0d7e21 */ /* 0x000fc60008010000 */
[----:B------:R-:W-:Y:S01]  /*d9d0*/  FMUL.FTZ R19, R19, UR16 ;  /* 0x0000001013137c20 */ /* 0x000fe20008410000 */
[----:B------:R-:W-:Y:S02]  /*d9e0*/  SHF.L.U32 R10, R44, 0x10, RZ ;  /* 0x000000102c0a7819 */ /* 0x000fe400000006ff */
[----:B------:R-:W2:Y:S01]  /*d9f0*/  LDL.LU R44, [R1+0x58c] ;  /* 0x00058c00012c7983 */ /* 0x000ea20000300800 */
[----:B------:R-:W-:Y:S01]  /*da00*/  FMUL.FTZ R13, R13, UR16 ;  /* 0x000000100d0d7c20 */ /* 0x000fe20008410000 */
[----:B------:R-:W-:Y:S01]  /*da10*/  FADD.FTZ R15, R15, R17 ;  /* 0x000000110f0f7221 */ /* 0x000fe20000010000 */
[----:B------:R-:W-:Y:S01]  /*da20*/  FMUL.FTZ R17, R3, R10 ;  /* 0x0000000a03117220 */ /* 0x000fe20000410000 */
[----:B------:R-:W-:Y:S01]  /*da30*/  FADD.FTZ R8, R8, R10 ;  /* 0x0000000a08087221 */ /* 0x000fe20000010000 */
[----:B------:R-:W-:Y:S01]  /*da40*/  FFMA.FTZ R9, R10, R19, R9 ;  /* 0x000000130a097223 */ /* 0x000fe20000010009 */
[----:B------:R-:W-:Y:S01]  /*da50*/  FADD.FTZ R12, R12, R18 ;  /* 0x000000120c0c7221 */ /* 0x000fe20000010000 */
[----:B------:R-:W-:Y:S01]  /*da60*/  FFMA.FTZ R14, R18, R13, R14 ;  /* 0x0000000d120e7223 */ /* 0x000fe2000001000e */
[----:B---3--:R-:W-:Y:S01]  /*da70*/  SHF.L.U32 R10, R60, 0x10, RZ ;  /* 0x000000103c0a7819 */ /* 0x008fe200000006ff */
[----:B------:R-:W-:Y:S01]  /*da80*/  FMUL.FTZ R18, R5, R18 ;  /* 0x0000001205127220 */ /* 0x000fe20000410000 */
[----:B------:R-:W3:Y:S03]  /*da90*/  LDL.LU R60, [R1+0x4f4] ;  /* 0x0004f400013c7983 */ /* 0x000ee60000300800 */
[----:B------:R-:W-:Y:S01]  /*daa0*/  FADD.FTZ R15, R18, R15 ;  /* 0x0000000f120f7221 */ /* 0x000fe20000010000 */
[----:B------:R-:W-:-:S03]  /*dab0*/  FFMA.FTZ R16, R13, R18, R16 ;  /* 0x000000120d107223 */ /* 0x000fc60000010010 */
[----:B------:R-:W-:Y:S01]  /*dac0*/  FADD.FTZ R15, R15, R17 ;  /* 0x000000110f0f7221 */ /* 0x000fe20000010000 */
[----:B------:R-:W-:Y:S01]  /*dad0*/  FFMA.FTZ R16, R19, R17, R16 ;  /* 0x0000001113107223 */ /* 0x000fe20000010010 */
[----:B----4-:R-:W-:Y:S02]  /*dae0*/  SHF.L.U32 R17, R59, 0x10, RZ ;  /* 0x000000103b117819 */ /* 0x010fe400000006ff */
[----:B------:R-:W4:Y:S01]  /*daf0*/  LDL.LU R59, [R1+0x578] ;  /* 0x00057800013b7983 */ /* 0x000f220000300800 */
[----:B------:R-:W-:-:S03]  /*db00*/  SHF.L.U32 R13, R45, 0x10, RZ ;  /* 0x000000102d0d7819 */ /* 0x000fc600000006ff */
[----:B------:R-:W4:Y:S02]  /*db10*/  LDL.LU R45, [R1+0x284] ;  /* 0x00028400012d7983 */ /* 0x000f240000300800 */
[----:B------:R-:W-:Y:S01]  /*db20*/  FADD.FTZ R13, R13, -UR28 ;  /* 0x8000001c0d0d7e21 */ /* 0x000fe20008010000 */
[----:B------:R-:W-:-:S03]  /*db30*/  FADD.FTZ R10, R10, -UR28 ;  /* 0x8000001c0a0a7e21 */ /* 0x000fc60008010000 */
[----:B------:R-:W-:Y:S01]  /*db40*/  FMUL.FTZ R13, R13, UR16 ;  /* 0x000000100d0d7c20 */ /* 0x000fe20008410000 */
[----:B------:R-:W-:-:S03]  /*db50*/  FADD.FTZ R12, R12, R17 ;  /* 0x000000110c0c7221 */ /* 0x000fc60000010000 */
[----:B------:R-:W-:Y:S01]  /*db60*/  FFMA.FTZ R14, R17, R13, R14 ;  /* 0x0000000d110e7223 */ /* 0x000fe2000001000e */
[----:B------:R-:W-:Y:S01]  /*db70*/  FMUL.FTZ R17, R5, R17 ;  /* 0x0000001105117220 */ /* 0x000fe20000410000 */
[----:B--2---:R-:W-:Y:S02]  /*db80*/  SHF.L.U32 R18, R26, 0x10, RZ ;  /* 0x000000101a127819 */ /* 0x004fe400000006ff */
[----:B------:R-:W2:Y:S01]  /*db90*/  LDL.LU R26, [R1+0x598] ;  /* 0x00059800011a7983 */ /* 0x000ea20000300800 */
[----:B------:R-:W-:Y:S01]  /*dba0*/  SHF.L.U32 R19, R58, 0x10, RZ ;  /* 0x000000103a137819 */ /* 0x000fe200000006ff */
[----:B------:R-:W-:Y:S01]  /*dbb0*/  FMUL.FTZ R10, R10, UR16 ;  /* 0x000000100a0a7c20 */ /* 0x000fe20008410000 */
[----:B------:R-:W-:Y:S01]  /*dbc0*/  FFMA.FTZ R16, R13, R17, R16 ;  /* 0x000000110d107223 */ /* 0x000fe20000010010 */
[----:B------:R-:W-:Y:S01]  /*dbd0*/  FADD.FTZ R18, R18, -UR28 ;  /* 0x8000001c12127e21 */ /* 0x000fe20008010000 */
[----:B------:R-:W2:Y:S01]  /*dbe0*/  LDL.LU R58, [R1+0x57c] ;  /* 0x00057c00013a7983 */ /* 0x000ea20000300800 */
[----:B------:R-:W-:Y:S01]  /*dbf0*/  FADD.FTZ R8, R8, R19 ;  /* 0x0000001308087221 */ /* 0x000fe20000010000 */
[----:B------:R-:W-:Y:S01]  /*dc00*/  FFMA.FTZ R9, R19, R10, R9 ;  /* 0x0000000a13097223 */ /* 0x000fe20000010009 */
[----:B------:R-:W-:Y:S01]  /*dc10*/  SHF.L.U32 R13, R44, 0x10, RZ ;  /* 0x000000102c0d7819 */ /* 0x000fe200000006ff */
[----:B------:R-:W-:Y:S01]  /*dc20*/  FMUL.FTZ R19, R3, R19 ;  /* 0x0000001303137220 */ /* 0x000fe20000410000 */
[----:B------:R-:W2:Y:S01]  /*dc30*/  LDL.LU R44, [R1+0x4d8] ;  /* 0x0004d800012c7983 */ /* 0x000ea20000300800 */
[----:B------:R-:W-:-:S02]  /*dc40*/  FMUL.FTZ R18, R18, UR16 ;  /* 0x0000001012127c20 */ /* 0x000fc40008410000 */
[----:B------:R-:W-:Y:S01]  /*dc50*/  FFMA.FTZ R16, R10, R19, R16 ;  /* 0x000000130a107223 */ /* 0x000fe20000010010 */
[----:B------:R-:W-:Y:S01]  /*dc60*/  FMUL.FTZ R10, R5, R13 ;  /* 0x0000000d050a7220 */ /* 0x000fe20000410000 */
[----:B------:R-:W-:Y:S01]  /*dc70*/  FADD.FTZ R12, R12, R13 ;  /* 0x0000000d0c0c7221 */ /* 0x000fe20000010000 */
[----:B------:R-:W-:Y:S01]  /*dc80*/  FFMA.FTZ R14, R13, R18, R14 ;  /* 0x000000120d0e7223 */ /* 0x000fe2000001000e */
[----:B------:R-:W-:Y:S01]  /*dc90*/  FADD.FTZ R15, R17, R15 ;  /* 0x0000000f110f7221 */ /* 0x000fe20000010000 */
[----:B---3--:R-:W-:Y:S02]  /*dca0*/  SHF.L.U32 R13, R60, 0x10, RZ ;  /* 0x000000103c0d7819 */ /* 0x008fe400000006ff */
[----:B------:R-:W3:Y:S01]  /*dcb0*/  LDL.LU R60, [R1+0x27c] ;  /* 0x00027c00013c7983 */ /* 0x000ee20000300800 */
[----:B------:R-:W-:Y:S01]  /*dcc0*/  FADD.FTZ R15, R15, R19 ;  /* 0x000000130f0f7221 */ /* 0x000fe20000010000 */
[----:B------:R-:W-:-:S03]  /*dcd0*/  FFMA.FTZ R16, R18, R10, R16 ;  /* 0x0000000a12107223 */ /* 0x000fc60000010010 */
[----:B------:R-:W-:Y:S01]  /*dce0*/  FADD.FTZ R15, R10, R15 ;  /* 0x0000000f0a0f7221 */ /* 0x000fe20000010000 */
[----:B----4-:R-:W-:Y:S02]  /*dcf0*/  SHF.L.U32 R10, R59, 0x10, RZ ;  /* 0x000000103b0a7819 */ /* 0x010fe400000006ff */
[----:B------:R-:W4:Y:S01]  /*dd00*/  LDL.LU R59, [R1+0x580] ;  /* 0x00058000013b7983 */ /* 0x000f220000300800 */
[----:B------:R-:W-:Y:S02]  /*dd10*/  SHF.L.U32 R11, R11, 0x10, RZ ;  /* 0x000000100b0b7819 */ /* 0x000fe400000006ff */
[----:B------:R-:W-:Y:S02]  /*dd20*/  SHF.L.U32 R18, R45, 0x10, RZ ;  /* 0x000000102d127819 */ /* 0x000fe400000006ff */
[----:B------:R-:W4:Y:S01]  /*dd30*/  LDL.LU R45, [R1+0x570] ;  /* 0x00057000012d7983 */ /* 0x000f220000300800 */
        /* <DEDUP_REMOVED lines=8> */
[----:B------:R-:W-:Y:S01]  /*ddc0*/  FMUL.FTZ R13, R13, UR16 ;  /* 0x000000100d0d7c20 */ /* 0x000fe20008410000 */
[----:B------:R-:W-:Y:S01]  /*ddd0*/  FFMA.FTZ R16, R11, R10, R16 ;  /* 0x0000000a0b107223 */ /* 0x000fe20000010010 */
[----:B------:R-:W-:Y:S01]  /*dde0*/  FADD.FTZ R18, R18, -UR28 ;  /* 0x8000001c12127e21 */ /* 0x000fe20008010000 */
[----:B------:R-:W-:Y:S01]  /*ddf0*/  FADD.FTZ R12, R12, R17 ;  /* 0x000000110c0c7221 */ /* 0x000fe20000010000 */
[----:B------:R-:W-:Y:S01]  /*de00*/  FFMA.FTZ R14, R17, R13, R14 ;  /* 0x0000000d110e7223 */ /* 0x000fe2000001000e */
[----:B------:R-:W-:Y:S01]  /*de10*/  FADD.FTZ R15, R15, R10 ;  /* 0x0000000a0f0f7221 */ /* 0x000fe20000010000 */
[----:B------:R-:W-:Y:S01]  /*de20*/  FMUL.FTZ R17, R5, R17 ;  /* 0x0000001105117220 */ /* 0x000fe20000410000 */
[----:B------:R-:W-:-:S02]  /*de30*/  SHF.L.U32 R11, R44, 0x10, RZ ;  /* 0x000000102c0b7819 */ /* 0x000fc400000006ff */
[----:B------:R-:W2:Y:S01]  /*de40*/  LDL.LU R44, [R1+0x278] ;  /* 0x00027800012c7983 */ /* 0x000ea20000300800 */
[----:B------:R-:W-:Y:S01]  /*de50*/  SHF.L.U32 R10, R58, 0x10, RZ ;  /* 0x000000103a0a7819 */ /* 0x000fe200000006ff */
[----:B------:R-:W-:Y:S02]  /*de60*/  FMUL.FTZ R18, R18, UR16 ;  /* 0x0000001012127c20 */ /* 0x000fe40008410000 */
[----:B------:R-:W2:Y:S01]  /*de70*/  LDL.LU R58, [R1+0x574] ;  /* 0x00057400013a7983 */ /* 0x000ea20000300800 */
[----:B------:R-:W-:Y:S01]  /*de80*/  FFMA.FTZ R16, R13, R17, R16 ;  /* 0x000000110d107223 */ /* 0x000fe20000010010 */
[----:B------:R-:W-:Y:S01]  /*de90*/  FMUL.FTZ R13, R3, R10 ;  /* 0x0000000a030d7220 */ /* 0x000fe20000410000 */
[----:B------:R-:W-:Y:S01]  /*dea0*/  FADD.FTZ R8, R8, R10 ;  /* 0x0000000a08087221 */ /* 0x000fe20000010000 */
[----:B------:R-:W-:Y:S01]  /*deb0*/  FFMA.FTZ R9, R10, R18, R9 ;  /* 0x000000120a097223 */ /* 0x000fe20000010009 */
[----:B---3--:R-:W-:Y:S02]  /*dec0*/  SHF.L.U32 R10, R60, 0x10, RZ ;  /* 0x000000103c0a7819 */ /* 0x008fe400000006ff */
[----:B------:R-:W3:Y:S01]  /*ded0*/  LDL.LU R60, [R1+0x4c0] ;  /* 0x0004c000013c7983 */ /* 0x000ee20000300800 */
[----:B------:R-:W-:Y:S01]  /*dee0*/  FADD.FTZ R15, R17, R15 ;  /* 0x0000000f110f7221 */ /* 0x000fe20000010000 */
[----:B------:R-:W-:-:S03]  /*def0*/  FFMA.FTZ R16, R18, R13, R16 ;  /* 0x0000000d12107223 */ /* 0x000fc60000010010 */
[----:B------:R-:W-:Y:S01]  /*df00*/  FADD.FTZ R15, R15, R13 ;  /* 0x0000000d0f0f7221 */ /* 0x000fe20000010000 */
[----:B----4-:R-:W-:Y:S02]  /*df10*/  SHF.L.U32 R13, R59, 0x10, RZ ;  /* 0x000000103b0d7819 */ /* 0x010fe400000006ff */
[----:B------:R-:W4:Y:S01]  /*df20*/  LDL.LU R59, [R1+0x568] ;  /* 0x00056800013b7983 */ /* 0x000f220000300800 */
[----:B------:R-:W-:Y:S01]  /*df30*/  FADD.FTZ R11, R11, -UR28 ;  /* 0x8000001c0b0b7e21 */ /* 0x000fe20008010000 */
[----:B------:R-:W-:-:S03]  /*df40*/  FADD.FTZ R10, R10, -UR28 ;  /* 0x8000001c0a0a7e21 */ /* 0x000fc60008010000 */
[----:B------:R-:W-:Y:S01]  /*df50*/  FMUL.FTZ R11, R11, UR16 ;  /* 0x000000100b0b7c20 */ /* 0x000fe20008410000 */
[----:B------:R-:W-:Y:S01]  /*df60*/  SHF.L.U32 R18, R45, 0x10, RZ ;  /* 0x000000102d127819 */ /* 0x000fe200000006ff */
[----:B------:R-:W-:Y:S01]  /*df70*/  FMUL.FTZ R10, R10, UR16 ;  /* 0x000000100a0a7c20 */ /* 0x000fe20008410000 */
[----:B------:R-:W4:Y:S01]  /*df80*/  LDL.LU R45, [R1+0x274] ;  /* 0x00027400012d7983 */ /* 0x000f220000300800 */
[----:B------:R-:W-:Y:S01]  /*df90*/  FADD.FTZ R12, R12, R13 ;  /* 0x0000000d0c0c7221 */ /* 0x000fe20000010000 */
[----:B------:R-:W-:Y:S01]  /*dfa0*/  FFMA.FTZ R14, R13, R11, R14 ;  /* 0x0000000b0d0e7223 */ /* 0x000fe2000001000e */
[----:B------:R-:W-:Y:S01]  /*dfb0*/  FMUL.FTZ R13, R5, R13 ;  /* 0x0000000d050d7220 */ /* 0x000fe20000410000 */
[----:B------:R-:W-:Y:S01]  /*dfc0*/  FADD.FTZ R8, R8, R18 ;  /* 0x0000001208087221 */ /* 0x000fe20000010000 */
[----:B------:R-:W-:Y:S01]  /*dfd0*/  FFMA.FTZ R9, R18, R10, R9 ;  /* 0x0000000a12097223 */ /* 0x000fe20000010009 */
[----:B------:R-:W-:Y:S01]  /*dfe0*/  FMUL.FTZ R18, R3, R18 ;  /* 0x0000001203127220 */ /* 0x000fe20000410000 */
[----:B------:R-:W-:Y:S01]  /*dff0*/  FFMA.FTZ R16, R11, R13, R16 ;  /* 0x0000000d0b107223 */ /* 0x000fe20000010010 */
[----:B--2---:R-:W-:-:S02]  /*e000*/  SHF.L.U32 R17, R26, 0x10, RZ ;  /* 0x000000101a117819 */ /* 0x004fc400000006ff */
[----:B------:R-:W2:Y:S01]  /*e010*/  LDL.LU R26, [R1+0x56c] ;  /* 0x00056c00011a7983 */ /* 0x000ea20000300800 */
[----:B------:R-:W-:Y:S02]  /*e020*/  FFMA.FTZ R16, R10, R18, R16 ;  /* 0x000000120a107223 */ /* 0x000fe40000010010 */
[----:B------:R-:W-:Y:S01]  /*e030*/  FADD.FTZ R17, R17, -UR28 ;  /* 0x8000001c11117e21 */ /* 0x000fe20008010000 */
[----:B------:R-:W-:Y:S02]  /*e040*/  SHF.L.U32 R10, R44, 0x10, RZ ;  /* 0x000000102c0a7819 */ /* 0x000fe400000006ff */
[----:B------:R-:W2:Y:S01]  /*e050*/  LDL.LU R44, [R1+0x49c] ;  /* 0x00049c00012c7983 */ /* 0x000ea20000300800 */
[----:B------:R-:W-:Y:S01]  /*e060*/  FMUL.FTZ R17, R17, UR16 ;  /* 0x0000001011117c20 */ /* 0x000fe20008410000 */
[----:B------:R-:W-:Y:S02]  /*e070*/  SHF.L.U32 R11, R58, 0x10, RZ ;  /* 0x000000103a0b7819 */ /* 0x000fe400000006ff */
[----:B------:R-:W2:Y:S01]  /*e080*/  LDL.LU R58, [R1+0x560] ;  /* 0x00056000013a7983 */ /* 0x000ea20000300800 */
[----:B------:R-:W-:-:S02]  /*e090*/  FADD.FTZ R15, R13, R15 ;  /* 0x0000000f0d0f7221 */ /* 0x000fc40000010000 */
        /* <DEDUP_REMOVED lines=18> */
[----:B------:R-:W-:-:S04]  /*e1c0*/  FMUL.FTZ R13, R3, R13 ;  /* 0x0000000d030d7220 */ /* 0x000fc80000410000 */
[----:B------:R-:W-:Y:S01]  /*e1d0*/  FFMA.FTZ R16, R10, R13, R16 ;  /* 0x0000000d0a107223 */ /* 0x000fe20000010010 */
[----:B--2---:R-:W-:Y:S02]  /*e1e0*/  SHF.L.U32 R17, R26, 0x10, RZ ;  /* 0x000000101a117819 */ /* 0x004fe400000006ff */
[----:B------:R-:W2:Y:S03]  /*e1f0*/  LDL.LU R26, [R1+0x498] ;  /* 0x00049800011a7983 */ /* 0x000ea60000300800 */
[----:B------:R-:W-:Y:S01]  /*e200*/  FADD.FTZ R12, R12, R17 ;  /* 0x000000110c0c7221 */ /* 0x000fe20000010000 */
[----:B------:R-:W-:Y:S01]  /*e210*/  FFMA.FTZ R14, R17, R11, R14 ;  /* 0x0000000b110e7223 */ /* 0x000fe2000001000e */
[----:B------:R-:W-:Y:S01]  /*e220*/  FMUL.FTZ R17, R5, R17 ;  /* 0x0000001105117220 */ /* 0x000fe20000410000 */
[----:B------:R-:W-:-:S03]  /*e230*/  FADD.FTZ R18, R18, -UR28 ;  /* 0x8000001c12127e21 */ /* 0x000fc60008010000 */
[----:B------:R-:W-:Y:S01]  /*e240*/  FFMA.FTZ R16, R11, R17, R16 ;  /* 0x000000110b107223 */ /* 0x000fe20000010010 */
[----:B------:R-:W-:Y:S02]  /*e250*/  SHF.L.U32 R11, R44, 0x10, RZ ;  /* 0x000000102c0b7819 */ /* 0x000fe400000006ff */
[----:B------:R-:W2:Y:S01]  /*e260*/  LDL.LU R44, [R1+0x26c] ;  /* 0x00026c00012c7983 */ /* 0x000ea20000300800 */
[----:B------:R-:W-:Y:S01]  /*e270*/  SHF.L.U32 R10, R58, 0x10, RZ ;  /* 0x000000103a0a7819 */ /* 0x000fe200000006ff */
[----:B------:R-:W-:Y:S02]  /*e280*/  FMUL.FTZ R18, R18, UR16 ;  /* 0x0000001012127c20 */ /* 0x000fe40008410000 */
[----:B------:R-:W2:Y:S01]  /*e290*/  LDL.LU R58, [R1+0x554] ;  /* 0x00055400013a7983 */ /* 0x000ea20000300800 */
[----:B------:R-:W-:Y:S01]  /*e2a0*/  FADD.FTZ R15, R15, R13 ;  /* 0x0000000d0f0f7221 */ /* 0x000fe20000010000 */
[----:B------:R-:W-:Y:S01]  /*e2b0*/  FMUL.FTZ R13, R3, R10 ;  /* 0x0000000a030d7220 */ /* 0x000fe20000410000 */
[----:B------:R-:W-:Y:S01]  /*e2c0*/  FADD.FTZ R8, R8, R10 ;  /* 0x0000000a08087221 */ /* 0x000fe20000010000 */
[----:B------:R-:W-:Y:S01]  /*e2d0*/  FFMA.FTZ R9, R10, R18, R9 ;  /* 0x000000120a097223 */ /* 0x000fe20000010009 */
[----:B---3--:R-:W-:-:S02]  /*e2e0*/  SHF.L.U32 R10, R60, 0x10, RZ ;  /* 0x000000103c0a7819 */ /* 0x008fc400000006ff */
        /* <DEDUP_REMOVED lines=23> */
[----:B------:R-:W-:-:S03]  /*e460*/  FADD.FTZ R15, R13, R15 ;  /* 0x0000000f0d0f7221 */ /* 0x000fc60000010000 */
[----:B------:R-:W-:Y:S01]  /*e470*/  FMUL.FTZ R17, R17, UR16 ;  /* 0x0000001011117c20 */ /* 0x000fe20008410000 */
[----:B------:R-:W-:Y:S02]  /*e480*/  SHF.L.U32 R10, R44, 0x10, RZ ;  /* 0x000000102c0a7819 */ /* 0x000fe400000006ff */
[----:B------:R-:W2:Y:S01]  /*e490*/  LDL.LU R44, [R1+0x480] ;  /* 0x00048000012c7983 */ /* 0x000ea20000300800 */
[----:B------:R-:W-:-:S03]  /*e4a0*/  SHF.L.U32 R11, R58, 0x10, RZ ;  /* 0x000000103a0b7819 */ /* 0x000fc600000006ff */
[----:B------:R-:W2:Y:S02]  /*e4b0*/  LDL.LU R58, [R1+0x528] ;  /* 0x00052800013a7983 */ /* 0x000ea40000300800 */
        /* <DEDUP_REMOVED lines=29> */
[----:B------:R-:W-:Y:S01]  /*e690*/  FMUL.FTZ R18, R18, UR16 ;  /* 0x0000001012127c20 */ /* 0x000fe20008410000 */
[----:B------:R-:W-:Y:S02]  /*e6a0*/  SHF.L.U32 R10, R58, 0x10, RZ ;  /* 0x000000103a0a7819 */ /* 0x000fe400000006ff */
[----:B------:R-:W2:Y:S01]  /*e6b0*/  LDL.LU R58, [R1+0x530] ;  /* 0x00053000013a7983 */ /* 0x000ea20000300800 */
[----:B------:R-:W-:Y:S02]  /*e6c0*/  FADD.FTZ R15, R15, R13 ;  /* 0x0000000d0f0f7221 */ /* 0x000fe40000010000 */
        /* <DEDUP_REMOVED lines=484> */
[----:B------:R-:W4:Y:S01]  /*10510*/  LDL.LU R45, [R1+0x37c] ;  /* 0x00037c00012d7983 */ /* 0x000f220000300800 */
[----:B--2---:R-:W-:-:S03]  /*10520*/  SHF.L.U32 R17, R26, 0x10, RZ ;  /* 0x000000101a117819 */ /* 0x004fc600000006ff */
[----:B------:R-:W2:Y:S01]  /*10530*/  LDL.LU R26, [R1+0x600] ;  /* 0x00060000011a7983 */ /* 0x000ea20000300800 */
[----:B------:R-:W-:Y:S01]  /*10540*/  FFMA.FTZ R16, R10, R18, R16 ;  /* 0x000000120a107223 */ /* 0x000fe20000010010 */
[----:B------:R-:W-:Y:S01]  /*10550*/  FADD.FTZ R17, R17, -UR28 ;  /* 0x8000001c11117e21 */ /* 0x000fe20008010000 */
[----:B------:R-:W-:-:S03]  /*10560*/  FADD.FTZ R15, R13, R15 ;  /* 0x0000000f0d0f7221 */ /* 0x000fc60000010000 */
[----:B------:R-:W-:Y:S01]  /*10570*/  FMUL.FTZ R17, R17, UR16 ;  /* 0x0000001011117c20 */ /* 0x000fe20008410000 */
[----:B------:R-:W-:Y:S02]  /*10580*/  SHF.L.U32 R10, R44, 0x10, RZ ;  /* 0x000000102c0a7819 */ /* 0x000fe400000006ff */
[----:B------:R-:W2:Y:S01]  /*10590*/  LDL.LU R44, [R1+0x390] ;  /* 0x00039000012c7983 */ /* 0x000ea20000300800 */
[----:B------:R-:W-:Y:S01]  /*105a0*/  SHF.L.U32 R11, R58, 0x10, RZ ;  /* 0x000000103a0b7819 */ /* 0x000fe200000006ff */
[----:B------:R-:W-:Y:S02]  /*105b0*/  FADD.FTZ R15, R15, R18 ;  /* 0x000000120f0f7221 */ /* 0x000fe40000010000 */
[----:B------:R-:W2:Y:S02]  /*105c0*/  LDL.LU R58, [R1+0x360] ;  /* 0x00036000013a7983 */ /* 0x000ea40000300800 */
[----:B------:R-:W-:Y:S01]  /*105d0*/  FMUL.FTZ R13, R5, R11 ;  /* 0x0000000b050d7220 */ /* 0x000fe20000410000 */
[----:B------:R-:W-:Y:S01]  /*105e0*/  FADD.FTZ R12, R12, R11 ;  /* 0x0000000b0c0c7221 */ /* 0x000fe20000010000 */
[----:B------:R-:W-:Y:S01]  /*105f0*/  FFMA.FTZ R14, R11, R17, R14 ;  /* 0x000000110b0e7223 */ /* 0x000fe2000001000e */
[----:B---3--:R-:W-:-:S02]  /*10600*/  SHF.L.U32 R11, R60, 0x10, RZ ;  /* 0x000000103c0b7819 */ /* 0x008fc400000006ff */
[----:B------:R-:W3:Y:S01]  /*10610*/  LDL.LU R60, [R1+0x394] ;  /* 0x00039400013c7983 */ /* 0x000ee20000300800 */
[----:B------:R-:W-:Y:S01]  /*10620*/  FADD.FTZ R15, R13, R15 ;  /* 0x0000000f0d0f7221 */ /* 0x000fe20000010000 */
[----:B------:R-:W-:Y:S01]  /*10630*/  FFMA.FTZ R16, R17, R13, R16 ;  /* 0x0000000d11107223 */ /* 0x000fe20000010010 */
[----:B----4-:R-:W-:Y:S02]  /*10640*/  SHF.L.U32 R13, R59, 0x10, RZ ;  /* 0x000000103b0d7819 */ /* 0x010fe400000006ff */
[----:B------:R-:W4:Y:S01]  /*10650*/  LDL.LU R59, [R1+0x380] ;  /* 0x00038000013b7983 */ /* 0x000f220000300800 */
[----:B------:R-:W-:Y:S01]  /*10660*/  FADD.FTZ R10, R10, -UR28 ;  /* 0x8000001c0a0a7e21 */ /* 0x000fe20008010000 */
[----:B------:R-:W-:-:S03]  /*10670*/  FADD.FTZ R11, R11, -UR28 ;  /* 0x8000001c0b0b7e21 */ /* 0x000fc60008010000 */
[----:B------:R-:W-:Y:S01]  /*10680*/  FMUL.FTZ R10, R10, UR16 ;  /* 0x000000100a0a7c20 */ /* 0x000fe20008410000 */
[----:B------:R-:W-:Y:S01]  /*10690*/  FMUL.FTZ R11, R11, UR16 ;  /* 0x000000100b0b7c20 */ /* 0x000fe20008410000 */
[----:B------:R-:W-:Y:S02]  /*106a0*/  FADD.FTZ R8, R8, R13 ;  /* 0x0000000d08087221 */ /* 0x000fe40000010000 */
[----:B------:R-:W-:Y:S01]  /*106b0*/  FFMA.FTZ R9, R13, R10, R9 ;  /* 0x0000000a0d097223 */ /* 0x000fe20000010009 */
[----:B------:R-:W-:Y:S01]  /*106c0*/  FMUL.FTZ R13, R3, R13 ;  /* 0x0000000d030d7220 */ /* 0x000fe20000410000 */
[----:B------:R-:W-:Y:S02]  /*106d0*/  SHF.L.U32 R18, R61, 0x10, RZ ;  /* 0x000000103d127819 */ /* 0x000fe400000006ff */
[----:B------:R-:W4:Y:S01]  /*106e0*/  LDL.LU R61, [R1+0x6dc] ;  /* 0x0006dc00013d7983 */ /* 0x000f220000300800 */
[----:B------:R-:W-:Y:S01]  /*106f0*/  FFMA.FTZ R16, R10, R13, R16 ;  /* 0x0000000d0a107223 */ /* 0x000fe20000010010 */
[----:B--2---:R-:W-:-:S02]  /*10700*/  SHF.L.U32 R17, R26, 0x10, RZ ;  /* 0x000000101a117819 */ /* 0x004fc400000006ff */
[----:B------:R-:W2:Y:S03]  /*10710*/  LDL.LU R26, [R1+0x364] ;  /* 0x00036400011a7983 */ /* 0x000ea60000300800 */
[----:B------:R-:W-:Y:S01]  /*10720*/  FADD.FTZ R12, R12, R17 ;  /* 0x000000110c0c7221 */ /* 0x000fe20000010000 */
[----:B------:R-:W-:Y:S01]  /*10730*/  FFMA.FTZ R14, R17, R11, R14 ;  /* 0x0000000b110e7223 */ /* 0x000fe2000001000e */
[----:B------:R-:W-:Y:S01]  /*10740*/  FMUL.FTZ R17, R5, R17 ;  /* 0x0000001105117220 */ /* 0x000fe20000410000 */
[----:B------:R-:W-:Y:S01]  /*10750*/  SHF.L.U32 R10, R45, 0x10, RZ ;  /* 0x000000102d0a7819 */ /* 0x000fe200000006ff */
[----:B------:R-:W-:Y:S01]  /*10760*/  FADD.FTZ R15, R15, R13 ;  /* 0x0000000d0f0f7221 */ /* 0x000fe20000010000 */
[----:B------:R-:W-:Y:S01]  /*10770*/  FADD.FTZ R18, R18, -UR28 ;  /* 0x8000001c12127e21 */ /* 0x000fe20008010000 */
[----:B------:R-:W-:Y:S01]  /*10780*/  FFMA.FTZ R16, R11, R17, R16 ;  /* 0x000000110b107223 */ /* 0x000fe20000010010 */
[----:B------:R-:W-:Y:S01]  /*10790*/  SHF.L.U32 R11, R44, 0x10, RZ ;  /* 0x000000102c0b7819 */ /* 0x000fe200000006ff */
[----:B------:R-:W2:Y:S01]  /*107a0*/  LDL.LU R45, [R1+0x624] ;  /* 0x00062400012d7983 */ /* 0x000ea20000300800 */
[----:B------:R-:W-:Y:S01]  /*107b0*/  FADD.FTZ R15, R17, R15 ;  /* 0x0000000f110f7221 */ /* 0x000fe20000010000 */
[----:B------:R-:W-:-:S02]  /*107c0*/  FMUL.FTZ R18, R18, UR16 ;  /* 0x0000001012127c20 */ /* 0x000fc40008410000 */
[----:B------:R-:W2:Y:S01]  /*107d0*/  LDL.LU R44, [R1+0x368] ;  /* 0x00036800012c7983 */ /* 0x000ea20000300800 */
[----:B------:R-:W-:-:S04]  /*107e0*/  FMUL.FTZ R13, R3, R10 ;  /* 0x0000000a030d7220 */ /* 0x000fc80000410000 */
[----:B------:R-:W-:Y:S01]  /*107f0*/  FADD.FTZ R15, R15, R13 ;  /* 0x0000000d0f0f7221 */ /* 0x000fe20000010000 */
[----:B------:R-:W-:Y:S01]  /*10800*/  FFMA.FTZ R16, R18, R13, R16 ;  /* 0x0000000d12107223 */ /* 0x000fe20000010010 */
[----:B---3--:R-:W-:Y:S02]  /*10810*/  SHF.L.U32 R13, R60, 0x10, RZ ;  /* 0x000000103c0d7819 */ /* 0x008fe400000006ff */
[----:B------:R-:W3:Y:S01]  /*10820*/  LDL.LU R60, [R1+0x36c] ;  /* 0x00036c00013c7983 */ /* 0x000ee20000300800 */
[----:B----4-:R-:W-:-:S03]  /*10830*/  SHF.L.U32 R17, R59, 0x10, RZ ;  /* 0x000000103b117819 */ /* 0x010fc600000006ff */
[----:B------:R-:W4:Y:S01]  /*10840*/  LDL.LU R59, [R1+0x63c] ;  /* 0x00063c00013b7983 */ /* 0x000f220000300800 */
[----:B------:R-:W-:Y:S01]  /*10850*/  FADD.FTZ R8, R8, R10 ;  /* 0x0000000a08087221 */ /* 0x000fe20000010000 */
[----:B------:R-:W-:Y:S01]  /*10860*/  FFMA.FTZ R9, R10, R18, R9 ;  /* 0x000000120a097223 */ /* 0x000fe20000010009 */
[----:B------:R-:W-:Y:S01]  /*10870*/  SHF.L.U32 R10, R58, 0x10, RZ ;  /* 0x000000103a0a7819 */ /* 0x000fe200000006ff */
[----:B------:R-:W-:Y:S01]  /*10880*/  FADD.FTZ R11, R11, -UR28 ;  /* 0x8000001c0b0b7e21 */ /* 0x000fe20008010000 */
[----:B------:R-:W4:Y:S03]  /*10890*/  LDL.LU R58, [R1+0x628] ;  /* 0x00062800013a7983 */ /* 0x000f260000300800 */
[----:B------:R-:W-:Y:S01]  /*108a0*/  FADD.FTZ R10, R10, -UR28 ;  /* 0x8000001c0a0a7e21 */ /* 0x000fe20008010000 */
[----:B------:R-:W-:Y:S01]  /*108b0*/  FMUL.FTZ R11, R11, UR16 ;  /* 0x000000100b0b7c20 */ /* 0x000fe20008410000 */
[----:B------:R-:W-:-:S02]  /*108c0*/  FADD.FTZ R12, R12, R13 ;  /* 0x0000000d0c0c7221 */ /* 0x000fc40000010000 */
[----:B------:R-:W-:Y:S01]  /*108d0*/  FMUL.FTZ R10, R10, UR16 ;  /* 0x000000100a0a7c20 */ /* 0x000fe20008410000 */
[----:B------:R-:W-:Y:S01]  /*108e0*/  FFMA.FTZ R14, R13, R11, R14 ;  /* 0x0000000b0d0e7223 */ /* 0x000fe2000001000e */
[----:B------:R-:W-:Y:S01]  /*108f0*/  FMUL.FTZ R13, R5, R13 ;  /* 0x0000000d050d7220 */ /* 0x000fe20000410000 */
[----:B--2---:R-:W-:-:S03]  /*10900*/  SHF.L.U32 R18, R26, 0x10, RZ ;  /* 0x000000101a127819 */ /* 0x004fc600000006ff */
[----:B------:R-:W-:Y:S01]  /*10910*/  FFMA.FTZ R16, R11, R13, R16 ;  /* 0x0000000d0b107223 */ /* 0x000fe20000010010 */
[----:B------:R-:W2:Y:S01]  /*10920*/  LDL.LU R26, [R1+0x640] ;  /* 0x00064000011a7983 */ /* 0x000ea20000300800 */
[----:B------:R-:W-:Y:S01]  /*10930*/  FADD.FTZ R8, R8, R18 ;  /* 0x0000001208087221 */ /* 0x000fe20000010000 */
[----:B------:R-:W-:Y:S01]  /*10940*/  FFMA.FTZ R9, R18, R10, R9 ;  /* 0x0000000a12097223 */ /* 0x000fe20000010009 */
[----:B------:R-:W-:Y:S01]  /*10950*/  FMUL.FTZ R18, R3, R18 ;  /* 0x0000001203127220 */ /* 0x000fe20000410000 */
[----:B------:R-:W-:Y:S01]  /*10960*/  SHF.L.U32 R11, R35, 0x10, RZ ;  /* 0x00000010230b7819 */ /* 0x000fe200000006ff */
[----:B------:R-:W-:Y:S01]  /*10970*/  FADD.FTZ R15, R13, R15 ;  /* 0x0000000f0d0f7221 */ /* 0x000fe20000010000 */
[----:B------:R-:W-:Y:S01]  /*10980*/  FADD.FTZ R17, R17, -UR28 ;  /* 0x8000001c11117e21 */ /* 0x000fe20008010000 */
[----:B------:R-:W-:Y:S01]  /*10990*/  FFMA.FTZ R16, R10, R18, R16 ;  /* 0x000000120a107223 */ /* 0x000fe20000010010 */
[----:B------:R-:W-:Y:S02]  /*109a0*/  SHF.L.U32 R10, R44, 0x10, RZ ;  /* 0x000000102c0a7819 */ /* 0x000fe400000006ff */
[----:B------:R-:W2:Y:S01]  /*109b0*/  LDL.LU R44, [R1+0x344] ;  /* 0x00034400012c7983 */ /* 0x000ea20000300800 */
[----:B------:R-:W-:Y:S01]  /*109c0*/  FADD.FTZ R15, R15, R18 ;  /* 0x000000120f0f7221 */ /* 0x000fe20000010000 */
[----:B------:R-:W-:Y:S01]  /*109d0*/  FMUL.FTZ R17, R17, UR16 ;  /* 0x0000001011117c20 */ /* 0x000fe20008410000 */
[----:B------:R-:W-:Y:S01]  /*109e0*/  FMUL.FTZ R13, R5, R11 ;  /* 0x0000000b050d7220 */ /* 0x000fe20000410000 */
[----:B------:R-:W-:-:S03]  /*109f0*/  FADD.FTZ R10, R10, -UR28 ;  /* 0x8000001c0a0a7e21 */ /* 0x000fc60008010000 */
[----:B------:R-:W-:Y:S01]  /*10a00*/  FADD.FTZ R15, R13, R15 ;  /* 0x0000000f0d0f7221 */ /* 0x000fe20000010000 */
[----:B------:R-:W-:Y:S01]  /*10a10*/  FFMA.FTZ R16, R17, R13, R16 ;  /* 0x0000000d11107223 */ /* 0x000fe20000010010 */
[----:B---3--:R-:W-:Y:S01]  /*10a20*/  SHF.L.U32 R13, R60, 0x10, RZ ;  /* 0x000000103c0d7819 */ /* 0x008fe200000006ff */
[----:B------:R-:W-:Y:S01]  /*10a30*/  FMUL.FTZ R10, R10, UR16 ;  /* 0x000000100a0a7c20 */ /* 0x000fe20008410000 */
[----:B------:R-:W3:Y:S03]  /*10a40*/  LDL.LU R60, [R1+0x65c] ;  /* 0x00065c00013c7983 */ /* 0x000ee60000300800 */
[----:B------:R-:W-:Y:S01]  /*10a50*/  FADD.FTZ R8, R8, R13 ;  /* 0x0000000d08087221 */ /* 0x000fe20000010000 */
[----:B------:R-:W-:Y:S01]  /*10a60*/  FFMA.FTZ R9, R13, R10, R9 ;  /* 0x0000000a0d097223 */ /* 0x000fe20000010009 */
[----:B------:R-:W-:-:S04]  /*10a70*/  FMUL.FTZ R13, R3, R13 ;  /* 0x0000000d030d7220 */ /* 0x000fc80000410000 */
[----:B------:R-:W-:Y:S01]  /*10a80*/  FFMA.FTZ R16, R10, R13, R16 ;  /* 0x0000000d0a107223 */ /* 0x000fe20000010010 */
[----:B----4-:R-:W-:Y:S02]  /*10a90*/  SHF.L.U32 R10, R59, 0x10, RZ ;  /* 0x000000103b0a7819 */ /* 0x010fe400000006ff */
[----:B------:R-:W4:Y:S01]  /*10aa0*/  LDL.LU R59, [R1+0x308] ;  /* 0x00030800013b7983 */ /* 0x000f220000300800 */
[----:B------:R-:W-:Y:S01]  /*10ab0*/  FADD.FTZ R12, R12, R11 ;  /* 0x0000000b0c0c7221 */ /* 0x000fe20000010000 */
[----:B------:R-:W-:Y:S01]  /*10ac0*/  FFMA.FTZ R14, R11, R17, R14 ;  /* 0x000000110b0e7223 */ /* 0x000fe2000001000e */
[----:B------:R-:W-:Y:S02]  /*10ad0*/  SHF.L.U32 R11, R45, 0x10, RZ ;  /* 0x000000102d0b7819 */ /* 0x000fe400000006ff */
[----:B------:R-:W-:Y:S02]  /*10ae0*/  SHF.L.U32 R17, R33, 0x10, RZ ;  /* 0x0000001021117819 */ /* 0x000fe400000006ff */
[----:B------:R-:W-:Y:S01]  /*10af0*/  SHF.L.U32 R18, R58, 0x10, RZ ;  /* 0x000000103a127819 */ /* 0x000fe200000006ff */
[----:B------:R-:W-:Y:S01]  /*10b00*/  FADD.FTZ R11, R11, -UR28 ;  /* 0x8000001c0b0b7e21 */ /* 0x000fe20008010000 */
[----:B------:R-:W-:Y:S01]  /*10b10*/  FADD.FTZ R15, R15, R13 ;  /* 0x0000000d0f0f7221 */ /* 0x000fe20000010000 */
[----:B------:R-:W-:Y:S01]  /*10b20*/  FADD.FTZ R12, R12, R17 ;  /* 0x000000110c0c7221 */ /* 0x000fe20000010000 */
[----:B------:R-:W-:Y:S01]  /*10b30*/  FADD.FTZ R8, R8, R10 ;  /* 0x0000000a08087221 */ /* 0x000fe20000010000 */
[----:B------:R-:W-:Y:S01]  /*10b40*/  FMUL.FTZ R11, R11, UR16 ;  /* 0x000000100b0b7c20 */ /* 0x000fe20008410000 */
[----:B------:R-:W-:Y:S01]  /*10b50*/  FADD.FTZ R18, R18, -UR28 ;  /* 0x8000001c12127e21 */ /* 0x000fe20008010000 */
[----:B------:R-:W4:Y:S02]  /*10b60*/  LDL.LU R45, [R1+0x694] ;  /* 0x00069400012d7983 */ /* 0x000f240000300800 */
[----:B------:R-:W-:Y:S01]  /*10b70*/  FFMA.FTZ R14, R17, R11, R14 ;  /* 0x0000000b110e7223 */ /* 0x000fe2000001000e */
[----:B------:R-:W-:Y:S01]  /*10b80*/  FMUL.FTZ R17, R5, R17 ;  /* 0x0000001105117220 */ /* 0x000fe20000410000 */
[----:B------:R-:W-:Y:S01]  /*10b90*/  FMUL.FTZ R18, R18, UR16 ;  /* 0x0000001012127c20 */ /* 0x000fe20008410000 */
[----:B------:R-:W4:Y:S02]  /*10ba0*/  LDL.LU R58, [R1+0x69c] ;  /* 0x00069c00013a7983 */ /* 0x000f240000300800 */
[----:B------:R-:W-:Y:S01]  /*10bb0*/  FFMA.FTZ R16, R11, R17, R16 ;  /* 0x000000110b107223 */ /* 0x000fe20000010010 */
[----:B--2---:R-:W-:Y:S01]  /*10bc0*/  SHF.L.U32 R11, R26, 0x10, RZ ;  /* 0x000000101a0b7819 */ /* 0x004fe200000006ff */
[----:B------:R-:W-:Y:S01]  /*10bd0*/  FADD.FTZ R15, R17, R15 ;  /* 0x0000000f110f7221 */ /* 0x000fe20000010000 */
[----:B------:R-:W-:Y:S01]  /*10be0*/  FMUL.FTZ R13, R3, R10 ;  /* 0x0000000a030d7220 */ /* 0x000fe20000410000 */
[----:B------:R-:W-:Y:S01]  /*10bf0*/  FFMA.FTZ R9, R10, R18, R9 ;  /* 0x000000120a097223 */ /* 0x000fe20000010009 */
[----:B------:R-:W2:Y:S01]  /*10c00*/  LDL.LU R26, [R1+0x674] ;  /* 0x00067400011a7983 */ /* 0x000ea20000300800 */
[----:B------:R-:W-:Y:S01]  /*10c10*/  FADD.FTZ R11, R11, -UR28 ;  /* 0x8000001c0b0b7e21 */ /* 0x000fe20008010000 */
[----:B------:R-:W-:Y:S01]  /*10c20*/  FADD.FTZ R15, R15, R13 ;  /* 0x0000000d0f0f7221 */ /* 0x000fe20000010000 */
[----:B------:R-:W-:Y:S01]  /*10c30*/  FFMA.FTZ R16, R18, R13, R16 ;  /* 0x0000000d12107223 */ /* 0x000fe20000010010 */
[----:B------:R-:W-:Y:S01]  /*10c40*/  SHF.L.U32 R13, R31, 0x10, RZ ;  /* 0x000000101f0d7819 */ /* 0x000fe200000006ff */
[----:B------:R-:W-:Y:S01]  /*10c50*/  FMUL.FTZ R11, R11, UR16 ;  /* 0x000000100b0b7c20 */ /* 0x000fe20008410000 */
[----:B------:R-:W-:-:S03]  /*10c60*/  SHF.L.U32 R10, R44, 0x10, RZ ;  /* 0x000000102c0a7819 */ /* 0x000fc600000006ff */
[----:B------:R-:W-:Y:S01]  /*10c70*/  FADD.FTZ R12, R12, R13 ;  /* 0x0000000d0c0c7221 */ /* 0x000fe20000010000 */
[----:B------:R-:W-:Y:S01]  /*10c80*/  SHF.L.U32 R18, R38, 0x10, RZ ;  /* 0x0000001026127819 */ /* 0x000fe200000006ff */
[----:B------:R-:W-:Y:S01]  /*10c90*/  FFMA.FTZ R14, R13, R11, R14 ;  /* 0x0000000b0d0e7223 */ /* 0x000fe2000001000e */
[----:B------:R-:W2:Y:S01]  /*10ca0*/  LDL.LU R44, [R1+0x6b0] ;  /* 0x0006b000012c7983 */ /* 0x000ea20000300800 */
[----:B------:R-:W-:Y:S01]  /*10cb0*/  FADD.FTZ R10, R10, -UR28 ;  /* 0x8000001c0a0a7e21 */ /* 0x000fe20008010000 */
[----:B------:R-:W-:-:S03]  /*10cc0*/  FMUL.FTZ R13, R5, R13 ;  /* 0x0000000d050d7220 */ /* 0x000fc60000410000 */
[----:B------:R-:W-:Y:S01]  /*10cd0*/  FMUL.FTZ R10, R10, UR16 ;  /* 0x000000100a0a7c20 */ /* 0x000fe20008410000 */
[----:B------:R-:W-:Y:S01]  /*10ce0*/  FADD.FTZ R8, R8, R18 ;  /* 0x0000001208087221 */ /* 0x000fe20000010000 */
[----:B---3--:R-:W-:Y:S01]  /*10cf0*/  SHF.L.U32 R17, R60, 0x10, RZ ;  /* 0x000000103c117819 */ /* 0x008fe200000006ff */
[----:B------:R-:W-:Y:S01]  /*10d00*/  FFMA.FTZ R16, R11, R13, R16 ;  /* 0x0000000d0b107223 */ /* 0x000fe20000010010 */
[----:B------:R-:W-:Y:S01]  /*10d10*/  FFMA.FTZ R9, R18, R10, R9 ;  /* 0x0000000a12097223 */ /* 0x000fe20000010009 */
[----:B------:R-:W-:Y:S01]  /*10d20*/  FMUL.FTZ R18, R3, R18 ;  /* 0x0000001203127220 */ /* 0x000fe20000410000 */
[----:B------:R-:W3:Y:S03]  /*10d30*/  LDL.LU R60, [R1+0x2f4] ;  /* 0x0002f400013c7983 */ /* 0x000ee60000300800 */
[----:B------:R-:W-:Y:S01]  /*10d40*/  FFMA.FTZ R16, R10, R18, R16 ;  /* 0x000000120a107223 */ /* 0x000fe20000010010 */
[----:B----4-:R-:W-:-:S02]  /*10d50*/  SHF.L.U32 R10, R59, 0x10, RZ ;  /* 0x000000103b0a7819 */ /* 0x010fc400000006ff */
[----:B------:R-:W4:Y:S01]  /*10d60*/  LDL.LU R59, [R1+0x68c] ;  /* 0x00068c00013b7983 */ /* 0x000f220000300800 */
[----:B------:R-:W-:Y:S01]  /*10d70*/  FADD.FTZ R17, R17, -UR28 ;  /* 0x8000001c11117e21 */ /* 0x000fe20008010000 */
[----:B------:R-:W-:Y:S01]  /*10d80*/  SHF.L.U32 R11, R29, 0x10, RZ ;  /* 0x000000101d0b7819 */ /* 0x000fe200000006ff */
[----:B------:R-:W-:Y:S02]  /*10d90*/  FADD.FTZ R15, R13, R15 ;  /* 0x0000000f0d0f7221 */ /* 0x000fe40000010000 */
        /* <DEDUP_REMOVED lines=10> */
[----:B------:R-:W-:-:S02]  /*10e40*/  SHF.L.U32 R17, R27, 0x10, RZ ;  /* 0x000000101b117819 */ /* 0x000fc400000006ff */
[----:B--2---:R-:W-:Y:S02]  /*10e50*/  SHF.L.U32 R11, R26, 0x10, RZ ;  /* 0x000000101a0b7819 */ /* 0x004fe400000006ff */
[----:B------:R-:W2:Y:S03]  /*10e60*/  LDL.LU R26, [R1+0x6a8] ;  /* 0x0006a800011a7983 */ /* 0x000ea60000300800 */
[----:B------:R-:W-:Y:S01]  /*10e70*/  FADD.FTZ R11, R11, -UR28 ;  /* 0x8000001c0b0b7e21 */ /* 0x000fe20008010000 */
[----:B------:R-:W-:Y:S01]  /*10e80*/  FADD.FTZ R8, R8, R13 ;  /* 0x0000000d08087221 */ /* 0x000fe20000010000 */
[----:B------:R-:W-:Y:S01]  /*10e90*/  FFMA.FTZ R9, R13, R10, R9 ;  /* 0x0000000a0d097223 */ /* 0x000fe20000010009 */
[----:B------:R-:W-:Y:S01]  /*10ea0*/  FMUL.FTZ R13, R3, R13 ;  /* 0x0000000d030d7220 */ /* 0x000fe20000410000 */
[----:B------:R-:W-:Y:S01]  /*10eb0*/  FMUL.FTZ R11, R11, UR16 ;  /* 0x000000100b0b7c20 */ /* 0x000fe20008410000 */
[----:B------:R-:W-:-:S02]  /*10ec0*/  FADD.FTZ R12, R12, R17 ;  /* 0x000000110c0c7221 */ /* 0x000fc40000010000 */
[----:B------:R-:W-:Y:S01]  /*10ed0*/  FFMA.FTZ R16, R10, R13, R16 ;  /* 0x0000000d0a107223 */ /* 0x000fe20000010010 */
[----:B------:R-:W-:Y:S01]  /*10ee0*/  FFMA.FTZ R14, R17, R11, R14 ;  /* 0x0000000b110e7223 */ /* 0x000fe2000001000e */
[----:B------:R-:W-:-:S04]  /*10ef0*/  FMUL.FTZ R17, R5, R17 ;  /* 0x0000001105117220 */ /* 0x000fc80000410000 */
[----:B------:R-:W-:Y:S01]  /*10f00*/  FFMA.FTZ R16, R11, R17, R16 ;  /* 0x000000110b107223 */ /* 0x000fe20000010010 */
[----:B---3--:R-:W-:Y:S02]  /*10f10*/  SHF.L.U32 R18, R60, 0x10, RZ ;  /* 0x000000103c127819 */ /* 0x008fe400000006ff */
[----:B------:R-:W3:Y:S01]  /*10f20*/  LDL.LU R60, [R1+0x6ac] ;  /* 0x0006ac00013c7983 */ /* 0x000ee20000300800 */
[----:B----4-:R-:W-:-:S03]  /*10f30*/  SHF.L.U32 R11, R59, 0x10, RZ ;  /* 0x000000103b0b7819 */ /* 0x010fc600000006ff */
        /* <DEDUP_REMOVED lines=10> */
[----:B------:R-:W-:Y:S01]  /*10fe0*/  SHF.L.U32 R10, R45, 0x10, RZ ;  /* 0x000000102d0a7819 */ /* 0x000fe200000006ff */
[----:B------:R-:W-:Y:S01]  /*10ff0*/  FADD.FTZ R15, R15, R13 ;  /* 0x0000000d0f0f7221 */ /* 0x000fe20000010000 */
[----:B------:R-:W-:Y:S01]  /*11000*/  FFMA.FTZ R16, R18, R13, R16 ;  /* 0x0000000d12107223 */ /* 0x000fe20000010010 */
[----:B------:R-:W-:Y:S01]  /*11010*/  SHF.L.U32 R13, R58, 0x10, RZ ;  /* 0x000000103a0d7819 */ /* 0x000fe200000006ff */
[----:B------:R-:W-:Y:S01]  /*11020*/  FMUL.FTZ R11, R11, UR16 ;  /* 0x000000100b0b7c20 */ /* 0x000fe20008410000 */
[----:B------:R-:W4:Y:S01]  /*11030*/  LDL.LU R58, [R1+0x6c0] ;  /* 0x0006c000013a7983 */ /* 0x000f220000300800 */
[----:B------:R-:W-:Y:S01]  /*11040*/  FADD.FTZ R10, R10, -UR28 ;  /* 0x8000001c0a0a7e21 */ /* 0x000fe20008010000 */
[----:B------:R-:W-:Y:S01]  /*11050*/  SHF.L.U32 R18, R34, 0x10, RZ ;  /* 0x0000001022127819 */ /* 0x000fe200000006ff */
[----:B------:R-:W-:Y:S01]  /*11060*/  FADD.FTZ R12, R12, R13 ;  /* 0x0000000d0c0c7221 */ /* 0x000fe20000010000 */
[----:B------:R-:W-:Y:S01]  /*11070*/  FFMA.FTZ R14, R13, R11, R14 ;  /* 0x0000000b0d0e7223 */ /* 0x000fe2000001000e */
[----:B------:R-:W-:Y:S01]  /*11080*/  FMUL.FTZ R13, R5, R13 ;  /* 0x0000000d050d7220 */ /* 0x000fe20000410000 */
[----:B--2---:R-:W-:Y:S01]  /*11090*/  SHF.L.U32 R17, R26, 0x10, RZ ;  /* 0x000000101a117819 */ /* 0x004fe200000006ff */
[----:B------:R-:W-:Y:S01]  /*110a0*/  FMUL.FTZ R10, R10, UR16 ;  /* 0x000000100a0a7c20 */ /* 0x000fe20008410000 */
[----:B------:R-:W2:Y:S01]  /*110b0*/  LDL.LU R26, [R1+0x2b8] ;  /* 0x0002b800011a7983 */ /* 0x000ea20000300800 */
[----:B------:R-:W-:Y:S01]  /*110c0*/  FADD.FTZ R15, R13, R15 ;  /* 0x0000000f0d0f7221 */ /* 0x000fe20000010000 */
[----:B------:R-:W-:Y:S01]  /*110d0*/  FFMA.FTZ R11, R11, R13, R16 ;  /* 0x0000000d0b0b7223 */ /* 0x000fe20000010010 */
[----:B------:R-:W-:Y:S01]  /*110e0*/  FADD.FTZ R8, R8, R18 ;  /* 0x0000001208087221 */ /* 0x000fe20000010000 */
[----:B------:R-:W-:Y:S01]  /*110f0*/  FFMA.FTZ R9, R18, R10, R9 ;  /* 0x0000000a12097223 */ /* 0x000fe20000010009 */
[----:B------:R-:W-:Y:S01]  /*11100*/  SHF.L.U32 R13, R44, 0x10, RZ ;  /* 0x000000102c0d7819 */ /* 0x000fe200000006ff */
[----:B------:R-:W-:Y:S01]  /*11110*/  FMUL.FTZ R18, R3, R18 ;  /* 0x0000001203127220 */ /* 0x000fe20000410000 */
[----:B------:R-:W2:Y:S01]  /*11120*/  LDL.LU R44, [R1+0x6c8] ;  /* 0x0006c800012c7983 */ /* 0x000ea20000300800 */
[----:B------:R-:W-:-:S02]  /*11130*/  FADD.FTZ R17, R17, -UR28 ;  /* 0x8000001c11117e21 */ /* 0x000fc40008010000 */
[----:B------:R-:W-:Y:S01]  /*11140*/  FFMA.FTZ R11, R10, R18, R11 ;  /* 0x000000120a0b7223 */ /* 0x000fe2000001000b */
[----:B------:R-:W2:Y:S01]  /*11150*/  LDL.LU R45, [R1+0x6f0] ;  /* 0x0006f000012d7983 */ /* 0x000ea20000300800 */
[----:B------:R-:W-:Y:S01]  /*11160*/  FMUL.FTZ R10, R17, UR16 ;  /* 0x00000010110a7c20 */ /* 0x000fe20008410000 */
[----:B------:R-:W-:Y:S01]  /*11170*/  FADD.FTZ R15, R15, R18 ;  /* 0x000000120f0f7221 */ /* 0x000fe20000010000 */
[----:B------:R-:W-:Y:S01]  /*11180*/  FMUL.FTZ R18, R5, R13 ;  /* 0x0000000d05127220 */ /* 0x000fe20000410000 */
[----:B------:R-:W-:Y:S01]  /*11190*/  FADD.FTZ R12, R12, R13 ;  /* 0x0000000d0c0c7221 */ /* 0x000fe20000010000 */
[----:B------:R-:W-:Y:S01]  /*111a0*/  FFMA.FTZ R14, R13, R10, R14 ;  /* 0x0000000a0d0e7223 */ /* 0x000fe2000001000e */
[----:B---3--:R-:W-:Y:S02]  /*111b0*/  SHF.L.U32 R16, R60, 0x10, RZ ;  /* 0x000000103c107819 */ /* 0x008fe400000006ff */
[----:B------:R-:W3:Y:S01]  /*111c0*/  LDL.LU R60, [R1+0x6cc] ;  /* 0x0006cc00013c7983 */ /* 0x000ee20000300800 */
[----:B----4-:R-:W-:-:S03]  /*111d0*/  SHF.L.U32 R13, R59, 0x10, RZ ;  /* 0x000000103b0d7819 */ /* 0x010fc600000006ff */
[----:B------:R-:W4:Y:S01]  /*111e0*/  LDL.LU R59, [R1+0x6d0] ;  /* 0x0006d000013b7983 */ /* 0x000f220000300800 */
[----:B------:R-:W-:Y:S01]  /*111f0*/  FADD.FTZ R16, R16, -UR28 ;  /* 0x8000001c10107e21 */ /* 0x000fe20008010000 */
[----:B------:R-:W-:Y:S01]  /*11200*/  FFMA.FTZ R11, R10, R18, R11 ;  /* 0x000000120a0b7223 */ /* 0x000fe2000001000b */
[----:B------:R-:W-:Y:S01]  /*11210*/  FADD.FTZ R15, R18, R15 ;  /* 0x0000000f120f7221 */ /* 0x000fe20000010000 */
[----:B------:R-:W-:Y:S01]  /*11220*/  SHF.L.U32 R10, R32, 0x10, RZ ;  /* 0x00000010200a7819 */ /* 0x000fe200000006ff */
[----:B------:R-:W-:Y:S01]  /*11230*/  FADD.FTZ R18, R13, -UR28 ;  /* 0x8000001c0d127e21 */ /* 0x000fe20008010000 */
[----:B------:R-:W-:-:S03]  /*11240*/  FMUL.FTZ R16, R16, UR16 ;  /* 0x0000001010107c20 */ /* 0x000fc60008410000 */
[----:B------:R-:W-:Y:S01]  /*11250*/  FMUL.FTZ R18, R18, UR16 ;  /* 0x0000001012127c20 */ /* 0x000fe20008410000 */
[----:B------:R-:W-:Y:S01]  /*11260*/  FADD.FTZ R8, R8, R10 ;  /* 0x0000000a08087221 */ /* 0x000fe20000010000 */
[----:B------:R-:W-:Y:S01]  /*11270*/  FFMA.FTZ R9, R10, R16, R9 ;  /* 0x000000100a097223 */ /* 0x000fe20000010009 */
[----:B------:R-:W-:Y:S01]  /*11280*/  FMUL.FTZ R10, R3, R10 ;  /* 0x0000000a030a7220 */ /* 0x000fe20000410000 */
[----:B------:R-:W-:-:S03]  /*11290*/  SHF.L.U32 R13, R58, 0x10, RZ ;  /* 0x000000103a0d7819 */ /* 0x000fc600000006ff */
[----:B------:R-:W-:Y:S01]  /*112a0*/  FFMA.FTZ R11, R16, R10, R11 ;  /* 0x0000000a100b7223 */ /* 0x000fe2000001000b */
[----:B------:R-:W4:Y:S01]  /*112b0*/  LDL.LU R58, [R1+0x6d4] ;  /* 0x0006d400013a7983 */ /* 0x000f220000300800 */
[----:B------:R-:W-:Y:S01]  /*112c0*/  FADD.FTZ R12, R12, R13 ;  /* 0x0000000d0c0c7221 */ /* 0x000fe20000010000 */
[----:B------:R-:W-:Y:S01]  /*112d0*/  FFMA.FTZ R14, R13, R18, R14 ;  /* 0x000000120d0e7223 */ /* 0x000fe2000001000e */
[----:B------:R-:W-:Y:S01]  /*112e0*/  FMUL.FTZ R13, R5, R13 ;  /* 0x0000000d050d7220 */ /* 0x000fe20000410000 */
[----:B--2---:R-:W-:Y:S01]  /*112f0*/  SHF.L.U32 R17, R26, 0x10, RZ ;  /* 0x000000101a117819 */ /* 0x004fe200000006ff */
[----:B------:R-:W-:Y:S02]  /*11300*/  FADD.FTZ R26, R15, R10 ;  /* 0x0000000a0f1a7221 */ /* 0x000fe40000010000 */
[----:B------:R-:W-:Y:S01]  /*11310*/  FFMA.FTZ R11, R18, R13, R11 ;  /* 0x0000000d120b7223 */ /* 0x000fe2000001000b */
[----:B------:R-:W-:Y:S01]  /*11320*/  SHF.L.U32 R16, R30, 0x10, RZ ;  /* 0x000000101e107819 */ /* 0x000fe200000006ff */
[----:B------:R-:W-:Y:S01]  /*11330*/  FADD.FTZ R10, R13, R26 ;  /* 0x0000001a0d0a7221 */ /* 0x000fe20000010000 */
[----:B------:R-:W-:Y:S01]  /*11340*/  FADD.FTZ R17, R17, -UR28 ;  /* 0x8000001c11117e21 */ /* 0x000fe20008010000 */
[----:B------:R-:W-:-:S02]  /*11350*/  SHF.L.U32 R13, R44, 0x10, RZ ;  /* 0x000000102c0d7819 */ /* 0x000fc400000006ff */
[----:B------:R-:W2:Y:S01]  /*11360*/  LDL.LU R44, [R1+0x6e4] ;  /* 0x0006e400012c7983 */ /* 0x000ea20000300800 */
[----:B------:R-:W-:Y:S01]  /*11370*/  FMUL.FTZ R18, R17, UR16 ;  /* 0x0000001011127c20 */ /* 0x000fe20008410000 */
        /* <DEDUP_REMOVED lines=9> */
[----:B------:R-:W-:-:S04]  /*11410*/  FADD.FTZ R16, R13, -UR28 ;  /* 0x8000001c0d107e21 */ /* 0x000fc80008010000 */
[----:B------:R-:W-:Y:S01]  /*11420*/  FMUL.FTZ R18, R16, UR16 ;  /* 0x0000001010127c20 */ /* 0x000fe20008410000 */
[----:B------:R-:W-:Y:S01]  /*11430*/  FADD.FTZ R12, R12, R15 ;  /* 0x0000000f0c0c7221 */ /* 0x000fe20000010000 */
[----:B------:R-:W-:Y:S02]  /*11440*/  SHF.L.U32 R13, R61, 0x10, RZ ;  /* 0x000000103d0d7819 */ /* 0x000fe400000006ff */
[----:B------:R-:W-:Y:S01]  /*11450*/  FFMA.FTZ R14, R15, R18, R14 ;  /* 0x000000120f0e7223 */ /* 0x000fe2000001000e */
[----:B------:R-:W-:Y:S01]  /*11460*/  FMUL.FTZ R15, R5, R15 ;  /* 0x0000000f050f7220 */ /* 0x000fe20000410000 */
[----:B------:R-:W-:Y:S01]  /*11470*/  FADD.FTZ R17, R17, -UR28 ;  /* 0x8000001c11117e21 */ /* 0x000fe20008010000 */
[----:B------:R-:W-:Y:S02]  /*11480*/  SHF.L.U32 R26, R28, 0x10, RZ ;  /* 0x000000101c1a7819 */ /* 0x000fe400000006ff */
[----:B------:R-:W-:Y:S01]  /*11490*/  FADD.FTZ R10, R15, R10 ;  /* 0x0000000a0f0a7221 */ /* 0x000fe20000010000 */
[----:B------:R-:W-:Y:S01]  /*114a0*/  FFMA.FTZ R11, R18, R15, R11 ;  /* 0x0000000f120b7223 */ /* 0x000fe2000001000b */
[----:B------:R-:W-:Y:S01]  /*114b0*/  FADD.FTZ R15, R13, -UR28 ;  /* 0x8000001c0d0f7e21 */ /* 0x000fe20008010000 */
[----:B------:R-:W-:Y:S01]  /*114c0*/  FMUL.FTZ R16, R17, UR16 ;  /* 0x0000001011107c20 */ /* 0x000fe20008410000 */
[----:B------:R-:W-:Y:S01]  /*114d0*/  FMUL.FTZ R17, R3, R26 ;  /* 0x0000001a03117220 */ /* 0x000fe20000410000 */
[----:B------:R-:W-:Y:S01]  /*114e0*/  SHF.L.U32 R13, R45, 0x10, RZ ;  /* 0x000000102d0d7819 */ /* 0x000fe200000006ff */
[----:B------:R-:W-:-:S02]  /*114f0*/  FMUL.FTZ R15, R15, UR16 ;  /* 0x000000100f0f7c20 */ /* 0x000fc40008410000 */
[----:B------:R-:W-:Y:S01]  /*11500*/  FADD.FTZ R19, R10, R17 ;  /* 0x000000110a137221 */ /* 0x000fe20000010000 */
[----:B------:R-:W-:Y:S01]  /*11510*/  FFMA.FTZ R9, R26, R16, R9 ;  /* 0x000000101a097223 */ /* 0x000fe20000010009 */
[----:B------:R-:W-:Y:S01]  /*11520*/  FMUL.FTZ R10, R5, R13 ;  /* 0x0000000d050a7220 */ /* 0x000fe20000410000 */
[----:B------:R-:W-:Y:S01]  /*11530*/  FADD.FTZ R12, R12, R13 ;  /* 0x0000000d0c0c7221 */ /* 0x000fe20000010000 */
[----:B------:R-:W-:Y:S01]  /*11540*/  FFMA.FTZ R14, R13, R15, R14 ;  /* 0x0000000f0d0e7223 */ /* 0x000fe2000001000e */
[----:B------:R-:W-:Y:S01]  /*11550*/  FFMA.FTZ R16, R16, R17, R11 ;  /* 0x0000001110107223 */ /* 0x000fe2000001000b */
[----:B--2---:R-:W-:Y:S02]  /*11560*/  SHF.L.U32 R13, R44, 0x10, RZ ;  /* 0x000000102c0d7819 */ /* 0x004fe400000006ff */
[----:B------:R-:W2:Y:S01]  /*11570*/  LDL.LU R44, [R1+0x6e8] ;  /* 0x0006e800012c7983 */ /* 0x000ea20000300800 */
[----:B------:R-:W-:-:S03]  /*11580*/  SHF.L.U32 R11, R58, 0x10, RZ ;  /* 0x000000103a0b7819 */ /* 0x000fc600000006ff */
[----:B------:R-:W2:Y:S01]  /*11590*/  LDL.LU R61, [R1+0x6ec] ;  /* 0x0006ec00013d7983 */ /* 0x000ea20000300800 */
[----:B------:R-:W-:Y:S01]  /*115a0*/  FADD.FTZ R19, R10, R19 ;  /* 0x000000130a137221 */ /* 0x000fe20000010000 */
[----:B------:R-:W-:Y:S01]  /*115b0*/  FFMA.FTZ R16, R15, R10, R16 ;  /* 0x0000000a0f107223 */ /* 0x000fe20000010010 */
[----:B------:R-:W-:Y:S01]  /*115c0*/  FADD.FTZ R15, R11, -UR28 ;  /* 0x8000001c0b0f7e21 */ /* 0x000fe20008010000 */
[----:B------:R-:W-:Y:S01]  /*115d0*/  FADD.FTZ R13, R13, -UR28 ;  /* 0x8000001c0d0d7e21 */ /* 0x000fe20008010000 */
[----:B------:R-:W-:Y:S01]  /*115e0*/  FADD.FTZ R8, R8, R26 ;  /* 0x0000001a08087221 */ /* 0x000fe20000010000 */
[----:B------:R-:W2:Y:S01]  /*115f0*/  LDL.LU R45, [R1+0x6f4] ;  /* 0x0006f400012d7983 */ /* 0x000ea20000300800 */
[----:B------:R-:W-:Y:S02]  /*11600*/  SHF.L.U32 R20, R20, 0x10, RZ ;  /* 0x0000001014147819 */ /* 0x000fe400000006ff */
[----:B------:R-:W-:Y:S01]  /*11610*/  SHF.L.U32 R24, R24, 0x10, RZ ;  /* 0x0000001018187819 */ /* 0x000fe200000006ff */
[----:B------:R-:W2:Y:S01]  /*11620*/  LDL.LU R58, [R1+0x700] ;  /* 0x00070000013a7983 */ /* 0x000ea20000300800 */
[----:B---3--:R-:W-:-:S03]  /*11630*/  SHF.L.U32 R10, R60, 0x10, RZ ;  /* 0x000000103c0a7819 */ /* 0x008fc600000006ff */
[----:B------:R-:W3:Y:S01]  /*11640*/  LDL.LU R60, [R1+0x6fc] ;  /* 0x0006fc00013c7983 */ /* 0x000ee20000300800 */
[----:B------:R-:W-:-:S03]  /*11650*/  SHF.L.U32 R22, R22, 0x10, RZ ;  /* 0x0000001016167819 */ /* 0x000fc600000006ff */
[----:B------:R-:W3:Y:S01]  /*11660*/  LDL.LU R46, [R1+0x708] ;  /* 0x00070800012e7983 */ /* 0x000ee20000300800 */
[----:B----4-:R-:W-:-:S03]  /*11670*/  SHF.L.U32 R11, R59, 0x10, RZ ;  /* 0x000000103b0b7819 */ /* 0x010fc600000006ff */
[----:B------:R-:W4:Y:S01]  /*11680*/  LDL.LU R59, [R1+0x704] ;  /* 0x00070400013b7983 */ /* 0x000f220000300800 */
[----:B------:R-:W-:Y:S01]  /*11690*/  FMUL.FTZ R15, R15, UR16 ;  /* 0x000000100f0f7c20 */ /* 0x000fe20008410000 */
[----:B------:R-:W-:Y:S01]  /*116a0*/  FMUL.FTZ R13, R13, UR16 ;  /* 0x000000100d0d7c20 */ /* 0x000fe20008410000 */
[----:B------:R-:W-:Y:S01]  /*116b0*/  FADD.FTZ R17, R8, R10 ;  /* 0x0000000a08117221 */ /* 0x000fe20000010000 */
[----:B------:R-:W-:Y:S01]  /*116c0*/  FADD.FTZ R20, R20, -UR28 ;  /* 0x8000001c14147e21 */ /* 0x000fe20008010000 */
[----:B------:R-:W-:Y:S01]  /*116d0*/  FFMA.FTZ R9, R10, R15, R9 ;  /* 0x0000000f0a097223 */ /* 0x000fe20000010009 */
[----:B------:R-:W-:Y:S01]  /*116e0*/  FMUL.FTZ R10, R3, R10 ;  /* 0x0000000a030a7220 */ /* 0x000fe20000410000 */
[----:B------:R-:W-:Y:S01]  /*116f0*/  FFMA.FTZ R8, R11, R13, R14 ;  /* 0x0000000d0b087223 */ /* 0x000fe2000001000e */
[----:B------:R-:W-:Y:S01]  /*11700*/  FADD.FTZ R12, R12, R11 ;  /* 0x0000000b0c0c7221 */ /* 0x000fe20000010000 */
[----:B------:R-:W-:Y:S01]  /*11710*/  FMUL.FTZ R14, R5, R11 ;  /* 0x0000000b050e7220 */ /* 0x000fe20000410000 */
[----:B------:R-:W-:Y:S01]  /*11720*/  FADD.FTZ R19, R19, R10 ;  /* 0x0000000a13137221 */ /* 0x000fe20000010000 */
[----:B------:R-:W-:Y:S01]  /*11730*/  FFMA.FTZ R16, R15, R10, R16 ;  /* 0x0000000a0f107223 */ /* 0x000fe20000010010 */
[----:B------:R-:W-:Y:S01]  /*11740*/  FMUL.FTZ R11, R20, UR16 ;  /* 0x00000010140b7c20 */ /* 0x000fe20008410000 */
[----:B------:R-:W-:Y:S01]  /*11750*/  FMUL.FTZ R10, R3, R24 ;  /* 0x00000018030a7220 */ /* 0x000fe20000410000 */
[----:B------:R-:W-:Y:S01]  /*11760*/  FADD.FTZ R17, R17, R24 ;  /* 0x0000001811117221 */ /* 0x000fe20000010000 */
[----:B------:R-:W-:Y:S01]  /*11770*/  FADD.FTZ R19, R14, R19 ;  /* 0x000000130e137221 */ /* 0x000fe20000010000 */
[----:B------:R-:W-:Y:S01]  /*11780*/  FFMA.FTZ R16, R13, R14, R16 ;  /* 0x0000000e0d107223 */ /* 0x000fe20000010010 */
[----:B------:R-:W-:Y:S01]  /*11790*/  FFMA.FTZ R24, R24, R11, R9 ;  /* 0x0000000b18187223 */ /* 0x000fe20000010009 */
[----:B------:R-:W-:Y:S01]  /*117a0*/  FADD.FTZ R22, R22, -UR28 ;  /* 0x8000001c16167e21 */ /* 0x000fe20008010000 */
[----:B------:R-:W-:Y:S01]  /*117b0*/  FADD.FTZ R14, R19, R10 ;  /* 0x0000000a130e7221 */ /* 0x000fe20000010000 */
[----:B------:R-:W-:-:S02]  /*117c0*/  FFMA.FTZ R13, R11, R10, R16 ;  /* 0x0000000a0b0d7223 */ /* 0x000fc40000010010 */
[----:B------:R-:W-:Y:S01]  /*117d0*/  FMUL.FTZ R22, R22, UR16 ;  /* 0x0000001016167c20 */ /* 0x000fe20008410000 */
[----:B--2---:R-:W-:Y:S02]  /*117e0*/  SHF.L.U32 R15, R44, 0x10, RZ ;  /* 0x000000102c0f7819 */ /* 0x004fe400000006ff */
[----:B------:R-:W2:Y:S01]  /*117f0*/  LDL.LU R44, [R1+0x70c] ;  /* 0x00070c00012c7983 */ /* 0x000ea20000300800 */
[----:B------:R-:W-:Y:S02]  /*11800*/  SHF.L.U32 R9, R61, 0x10, RZ ;  /* 0x000000103d097819 */ /* 0x000fe400000006ff */
[----:B------:R-:W-:Y:S01]  /*11810*/  FADD.FTZ R10, R15, -UR28 ;  /* 0x8000001c0f0a7e21 */ /* 0x000fe20008010000 */
[----:B------:R-:W2:Y:S02]  /*11820*/  LDL.LU R61, [R1+0x71c] ;  /* 0x00071c00013d7983 */ /* 0x000ea40000300800 */
[----:B------:R-:W-:-:S04]  /*11830*/  FMUL.FTZ R11, R5, R9 ;  /* 0x00000009050b7220 */ /* 0x000fc80000410000 */
[----:B------:R-:W-:Y:S01]  /*11840*/  FADD.FTZ R14, R11, R14 ;  /* 0x0000000e0b0e7221 */ /* 0x000fe20000010000 */
[----:B------:R-:W-:Y:S01]  /*11850*/  FFMA.FTZ R13, R22, R11, R13 ;  /* 0x0000000b160d7223 */ /* 0x000fe2000001000d */
[----:B---3--:R-:W-:Y:S02]  /*11860*/  SHF.L.U32 R15, R60, 0x10, RZ ;  /* 0x000000103c0f7819 */ /* 0x008fe400000006ff */
[----:B------:R-:W3:Y:S01]  /*11870*/  LDL.LU R60, [R1+0x714] ;  /* 0x00071400013c7983 */ /* 0x000ee20000300800 */
[----:B----4-:R-:W-:-:S03]  /*11880*/  SHF.L.U32 R11, R59, 0x10, RZ ;  /* 0x000000103b0b7819 */ /* 0x010fc600000006ff */
[----:B------:R-:W4:Y:S01]  /*11890*/  LDL.LU R59, [R1+0x718] ;  /* 0x00071800013b7983 */ /* 0x000f220000300800 */
[----:B------:R-:W-:Y:S01]  /*118a0*/  SHF.L.U32 R19, R45, 0x10, RZ ;  /* 0x000000102d137819 */ /* 0x000fe200000006ff */
[----:B------:R-:W-:Y:S01]  /*118b0*/  FMUL.FTZ R16, R10, UR16 ;  /* 0x000000100a107c20 */ /* 0x000fe20008410000 */
[----:B------:R-:W-:Y:S01]  /*118c0*/  FADD.FTZ R12, R12, R9 ;  /* 0x000000090c0c7221 */ /* 0x000fe20000010000 */
[----:B------:R-:W-:Y:S01]  /*118d0*/  FFMA.FTZ R10, R9, R22, R8 ;  /* 0x00000016090a7223 */ /* 0x000fe20000010008 */
[----:B------:R-:W-:Y:S01]  /*118e0*/  FADD.FTZ R15, R15, -UR28 ;  /* 0x8000001c0f0f7e21 */ /* 0x000fe20008010000 */
[----:B------:R-:W-:Y:S01]  /*118f0*/  FADD.FTZ R9, R17, R19 ;  /* 0x0000001311097221 */ /* 0x000fe20000010000 */
[----:B------:R-:W-:Y:S01]  /*11900*/  FFMA.FTZ R8, R19, R16, R24 ;  /* 0x0000001013087223 */ /* 0x000fe20000010018 */
[----:B------:R-:W-:Y:S01]  /*11910*/  FMUL.FTZ R19, R3, R19 ;  /* 0x0000001303137220 */ /* 0x000fe20000410000 */
[----:B------:R-:W-:Y:S01]  /*11920*/  FMUL.FTZ R15, R15, UR16 ;  /* 0x000000100f0f7c20 */ /* 0x000fe20008410000 */
[----:B------:R-:W4:Y:S02]  /*11930*/  LDL.LU R45, [R1+0x724] ;  /* 0x00072400012d7983 */ /* 0x000f240000300800 */
[----:B------:R-:W-:Y:S01]  /*11940*/  FADD.FTZ R17, R14, R19 ;  /* 0x000000130e117221 */ /* 0x000fe20000010000 */
[----:B------:R-:W-:Y:S01]  /*11950*/  FFMA.FTZ R16, R16, R19, R13 ;  /* 0x0000001310107223 */ /* 0x000fe2000001000d */
[----:B------:R-:W-:Y:S01]  /*11960*/  SHF.L.U32 R13, R58, 0x10, RZ ;  /* 0x000000103a0d7819 */ /* 0x000fe200000006ff */
[----:B------:R-:W-:Y:S01]  /*11970*/  FMUL.FTZ R14, R5, R11 ;  /* 0x0000000b050e7220 */ /* 0x000fe20000410000 */
[----:B------:R-:W4:Y:S01]  /*11980*/  LDL.LU R58, [R1+0x720] ;  /* 0x00072000013a7983 */ /* 0x000f220000300800 */
[----:B------:R-:W-:Y:S01]  /*11990*/  FADD.FTZ R12, R12, R11 ;  /* 0x0000000b0c0c7221 */ /* 0x000fe20000010000 */
[----:B------:R-:W-:Y:S01]  /*119a0*/  FFMA.FTZ R10, R11, R15, R10 ;  /* 0x0000000f0b0a7223 */ /* 0x000fe2000001000a */
[----:B------:R-:W-:Y:S01]  /*119b0*/  FADD.FTZ R17, R14, R17 ;  /* 0x000000110e117221 */ /* 0x000fe20000010000 */
[----:B------:R-:W-:Y:S01]  /*119c0*/  FFMA.FTZ R16, R15, R14, R16 ;  /* 0x0000000e0f107223 */ /* 0x000fe20000010010 */
[----:B------:R-:W-:Y:S01]  /*119d0*/  FADD.FTZ R14, R13, -UR28 ;  /* 0x8000001c0d0e7e21 */ /* 0x000fe20008010000 */
[----:B------:R-:W-:-:S03]  /*119e0*/  SHF.L.U32 R13, R46, 0x10, RZ ;  /* 0x000000102e0d7819 */ /* 0x000fc600000006ff */
[----:B------:R-:W-:Y:S01]  /*119f0*/  FMUL.FTZ R19, R14, UR16 ;  /* 0x000000100e137c20 */ /* 0x000fe20008410000 */
[----:B--2---:R-:W-:Y:S02]  /*11a00*/  SHF.L.U32 R11, R44, 0x10, RZ ;  /* 0x000000102c0b7819 */ /* 0x004fe400000006ff */
[----:B------:R-:W2:Y:S03]  /*11a10*/  LDL.LU R44, [R1+0x728] ;  /* 0x00072800012c7983 */ /* 0x000ea60000300800 */
[----:B------:R-:W-:Y:S01]  /*11a20*/  FADD.FTZ R15, R11, -UR28 ;  /* 0x8000001c0b0f7e21 */ /* 0x000fe20008010000 */
[----:B------:R-:W-:Y:S01]  /*11a30*/  FADD.FTZ R14, R9, R13 ;  /* 0x0000000d090e7221 */ /* 0x000fe20000010000 */
[----:B------:R-:W-:Y:S01]  /*11a40*/  FFMA.FTZ R18, R13, R19, R8 ;  /* 0x000000130d127223 */ /* 0x000fe20000010008 */
[----:B------:R-:W-:Y:S01]  /*11a50*/  FMUL.FTZ R20, R3, R13 ;  /* 0x0000000d03147220 */ /* 0x000fe20000410000 */
[----:B---3--:R-:W-:-:S02]  /*11a60*/  SHF.L.U32 R11, R60, 0x10, RZ ;  /* 0x000000103c0b7819 */ /* 0x008fc400000006ff */
[----:B------:R-:W3:Y:S01]  /*11a70*/  LDL.LU R60, [R1+0x734] ;  /* 0x00073400013c7983 */ /* 0x000ee20000300800 */
[----:B----4-:R-:W-:-:S03]  /*11a80*/  SHF.L.U32 R13, R59, 0x10, RZ ;  /* 0x000000103b0d7819 */ /* 0x010fc600000006ff */
[----:B------:R-:W4:Y:S01]  /*11a90*/  LDL.LU R59, [R1+0x738] ;  /* 0x00073800013b7983 */ /* 0x000f220000300800 */
[----:B------:R-:W-:Y:S01]  /*11aa0*/  SHF.L.U32 R21, R21, 0x10, RZ ;  /* 0x0000001015157819 */ /* 0x000fe200000006ff */
[----:B------:R-:W-:Y:S01]  /*11ab0*/  FMUL.FTZ R15, R15, UR16 ;  /* 0x000000100f0f7c20 */ /* 0x000fe20008410000 */
[----:B------:R-:W-:-:S03]  /*11ac0*/  FADD.FTZ R17, R17, R20 ;  /* 0x0000001411117221 */ /* 0x000fc60000010000 */
[----:B------:R-:W-:Y:S01]  /*11ad0*/  FADD.FTZ R21, R21, -UR28 ;  /* 0x8000001c15157e21 */ /* 0x000fe20008010000 */
[----:B------:R-:W-:Y:S01]  /*11ae0*/  FFMA.FTZ R8, R11, R15, R10 ;  /* 0x0000000f0b087223 */ /* 0x000fe2000001000a */
[----:B------:R-:W-:Y:S01]  /*11af0*/  FMUL.FTZ R10, R5, R11 ;  /* 0x0000000b050a7220 */ /* 0x000fe20000410000 */
[----:B------:R-:W-:Y:S01]  /*11b00*/  FFMA.FTZ R16, R19, R20, R16 ;  /* 0x0000001413107223 */ /* 0x000fe20000010010 */
[----:B------:R-:W-:Y:S01]  /*11b10*/  FADD.FTZ R9, R12, R11 ;  /* 0x0000000b0c097221 */ /* 0x000fe20000010000 */
[----:B------:R-:W-:Y:S01]  /*11b20*/  FMUL.FTZ R21, R21, UR16 ;  /* 0x0000001015157c20 */ /* 0x000fe20008410000 */
        /* <DEDUP_REMOVED lines=11> */
[----:B------:R-:W-:Y:S01]  /*11be0*/  FMUL.FTZ R12, R5, R13 ;  /* 0x0000000d050c7220 */ /* 0x000fe20000410000 */
[----:B------:R-:W-:Y:S01]  /*11bf0*/  FMUL.FTZ R11, R11, UR16 ;  /* 0x000000100b0b7c20 */ /* 0x000fe20008410000 */
[----:B------:R-:W-:Y:S01]  /*11c00*/  SHF.L.U32 R15, R23, 0x10, RZ ;  /* 0x00000010170f7819 */ /* 0x000fe200000006ff */
[----:B------:R-:W-:Y:S01]  /*11c10*/  FADD.FTZ R14, R14, -UR28 ;  /* 0x8000001c0e0e7e21 */ /* 0x000fe20008010000 */
[----:B------:R-:W-:Y:S01]  /*11c20*/  FADD.FTZ R17, R12, R17 ;  /* 0x000000110c117221 */ /* 0x000fe20000010000 */
[----:B--2---:R-:W-:Y:S01]  /*11c30*/  SHF.L.U32 R19, R44, 0x10, RZ ;  /* 0x000000102c137819 */ /* 0x004fe200000006ff */
[----:B------:R-:W-:Y:S01]  /*11c40*/  FFMA.FTZ R16, R11, R12, R16 ;  /* 0x0000000c0b107223 */ /* 0x000fe20000010010 */
[----:B------:R-:W-:Y:S01]  /*11c50*/  FMUL.FTZ R23, R14, UR16 ;  /* 0x000000100e177c20 */ /* 0x000fe20008410000 */
[----:B------:R-:W-:-:S02]  /*11c60*/  FADD.FTZ R15, R15, -UR28 ;  /* 0x8000001c0f0f7e21 */ /* 0x000fc40008010000 */
[----:B------:R-:W-:Y:S01]  /*11c70*/  FMUL.FTZ R12, R3, R19 ;  /* 0x00000013030c7220 */ /* 0x000fe20000410000 */
[----:B------:R-:W-:Y:S01]  /*11c80*/  SHF.L.U32 R14, R56, 0x10, RZ ;  /* 0x00000010380e7819 */ /* 0x000fe200000006ff */
[----:B------:R-:W-:Y:S01]  /*11c90*/  FADD.FTZ R9, R9, R13 ;  /* 0x0000000d09097221 */ /* 0x000fe20000010000 */
[----:B------:R-:W-:Y:S01]  /*11ca0*/  FFMA.FTZ R8, R13, R11, R8 ;  /* 0x0000000b0d087223 */ /* 0x000fe20000010008 */
[----:B------:R-:W-:Y:S01]  /*11cb0*/  FADD.FTZ R17, R17, R12 ;  /* 0x0000000c11117221 */ /* 0x000fe20000010000 */
[----:B------:R-:W-:Y:S01]  /*11cc0*/  FFMA.FTZ R16, R23, R12, R16 ;  /* 0x0000000c17107223 */ /* 0x000fe20000010010 */
[----:B------:R-:W-:Y:S01]  /*11cd0*/  FMUL.FTZ R15, R15, UR16 ;  /* 0x000000100f0f7c20 */ /* 0x000fe20008410000 */
[----:B---3--:R-:W-:Y:S01]  /*11ce0*/  SHF.L.U32 R21, R60, 0x10, RZ ;  /* 0x000000103c157819 */ /* 0x008fe200000006ff */
[----:B------:R-:W-:Y:S01]  /*11cf0*/  FADD.FTZ R14, R14, -UR28 ;  /* 0x8000001c0e0e7e21 */ /* 0x000fe20008010000 */
[----:B------:R-:W-:-:S03]  /*11d00*/  SHF.L.U32 R11, R57, 0x10, RZ ;  /* 0x00000010390b7819 */ /* 0x000fc600000006ff */
[----:B------:R-:W-:-:S04]  /*11d10*/  FMUL.FTZ R12, R5, R21 ;  /* 0x00000015050c7220 */ /* 0x000fc80000410000 */
[----:B------:R-:W-:Y:S01]  /*11d20*/  FADD.FTZ R17, R12, R17 ;  /* 0x000000110c117221 */ /* 0x000fe20000010000 */
[----:B------:R-:W-:Y:S01]  /*11d30*/  FFMA.FTZ R16, R15, R12, R16 ;  /* 0x0000000c0f107223 */ /* 0x000fe20000010010 */
[----:B------:R-:W-:Y:S01]  /*11d40*/  SHF.L.U32 R12, R25, 0x10, RZ ;  /* 0x00000010190c7819 */ /* 0x000fe200000006ff */
[----:B------:R-:W-:Y:S01]  /*11d50*/  FMUL.FTZ R25, R14, UR16 ;  /* 0x000000100e197c20 */ /* 0x000fe20008410000 */
[----:B------:R-:W-:Y:S01]  /*11d60*/  FADD.FTZ R11, R11, -UR28 ;  /* 0x8000001c0b0b7e21 */ /* 0x000fe20008010000 */
[----:B------:R-:W-:Y:S01]  /*11d70*/  FADD.FTZ R10, R10, R19 ;  /* 0x000000130a0a7221 */ /* 0x000fe20000010000 */
[----:B------:R-:W-:Y:S01]  /*11d80*/  FFMA.FTZ R18, R19, R23, R18 ;  /* 0x0000001713127223 */ /* 0x000fe20000010012 */
[----:B------:R-:W-:Y:S01]  /*11d90*/  FADD.FTZ R9, R9, R21 ;  /* 0x0000001509097221 */ /* 0x000fe20000010000 */
[----:B------:R-:W-:Y:S01]  /*11da0*/  FMUL.FTZ R14, R11, UR16 ;  /* 0x000000100b0e7c20 */ /* 0x000fe20008410000 */
[----:B------:R-:W-:Y:S02]  /*11db0*/  FFMA.FTZ R15, R21, R15, R8 ;  /* 0x0000000f150f7223 */ /* 0x000fe40000010008 */
[----:B------:R-:W-:-:S02]  /*11dc0*/  FADD.FTZ R11, R9, R12 ;  /* 0x0000000c090b7221 */ /* 0x000fc40000010000 */
[----:B------:R-:W-:Y:S01]  /*11dd0*/  FFMA.FTZ R9, R12, R14, R15 ;  /* 0x0000000e0c097223 */ /* 0x000fe2000001000f */
[----:B----4-:R-:W-:-:S05]  /*11de0*/  SHF.L.U32 R13, R59, 0x10, RZ ;  /* 0x000000103b0d7819 */ /* 0x010fca00000006ff */
[----:B------:R-:W-:-:S04]  /*11df0*/  FMUL.FTZ R20, R3, R13 ;  /* 0x0000000d03147220 */ /* 0x000fc80000410000 */
[----:B------:R-:W-:Y:S01]  /*11e00*/  FADD.FTZ R22, R17, R20 ;  /* 0x0000001411167221 */ /* 0x000fe20000010000 */
[----:B------:R-:W-:Y:S01]  /*11e10*/  FMUL.FTZ R17, R5, R12 ;  /* 0x0000000c05117220 */ /* 0x000fe20000410000 */
[----:B------:R-:W-:Y:S01]  /*11e20*/  FFMA.FTZ R19, R25, R20, R16 ;  /* 0x0000001419137223 */ /* 0x000fe20000010010 */
[----:B------:R-:W-:Y:S01]  /*11e30*/  FADD.FTZ R10, R10, R13 ;  /* 0x0000000d0a0a7221 */ /* 0x000fe20000010000 */
[----:B------:R-:W-:Y:S01]  /*11e40*/  FFMA.FTZ R8, R13, R25, R18 ;  /* 0x000000190d087223 */ /* 0x000fe20000010012 */
[----:B------:R-:W-:Y:S01]  /*11e50*/  FADD.FTZ R22, R17, R22 ;  /* 0x0000001611167221 */ /* 0x000fe20000010000 */
[----:B------:R-:W-:Y:S01]  /*11e60*/  FFMA.FTZ R17, R14, R17, R19 ;  /* 0x000000110e117223 */ /* 0x000fe20000010013 */
[----:B------:R-:W-:Y:S06]  /*11e70*/  BRA `(.L_x_371) ;  /* 0x000000b800647947 */ /* 0x000fec0003800000 */
.L_x_370:
[----:B------:R-:W2:Y:S04]  /*11e80*/  LDL.LU R12, [R1+0x238] ;  /* 0x00023800010c7983 */ /* 0x000ea80000300800 */
[----:B------:R-:W3:Y:S04]  /*11e90*/  LDL.LU R13, [R1+0x254] ;  /* 0x00025400010d7983 */ /* 0x000ee80000300800 */
[----:B------:R-:W4:Y:S04]  /*11ea0*/  LDL.LU R14, [R1+0x264] ;  /* 0x00026400010e7983 */ /* 0x000f280000300800 */
[----:B------:R-:W4:Y:S04]  /*11eb0*/  LDL.LU R16, [R1+0x290] ;  /* 0x0002900001107983 */ /* 0x000f280000300800 */
[----:B------:R-:W4:Y:S04]  /*11ec0*/  LDL.LU R18, [R1+0x2e0] ;  /* 0x0002e00001127983 */ /* 0x000f280000300800 */
[----:B-----5:R0:W-:Y:S01]  /*11ed0*/  STL [R1+0x75c], R4 ;  /* 0x00075c0401007387 */ /* 0x0201e20000100800 */
[----:B------:R-:W-:-:S03]  /*11ee0*/  SHF.L.U32 R15, R59, 0x10, RZ ;  /* 0x000000103b0f7819 */ /* 0x000fc600000006ff */
[----:B------:R-:W4:Y:S04]  /*11ef0*/  LDL.LU R23, [R1+0x304] ;  /* 0x0003040001177983 */ /* 0x000f280000300800 */
[----:B------:R-:W4:Y:S04]  /*11f00*/  LDL.LU R21, [R1+0x2e4] ;  /* 0x0002e40001157983 */ /* 0x000f280000300800 */
[----:B------:R-:W-:Y:S04]  /*11f10*/  STL [R1+0x760], R6 ;  /* 0x0007600601007387 */ /* 0x000fe80000100800 */
[----:B------:R-:W4:Y:S04]  /*11f20*/  LDL.LU R19, [R1+0x318] ;  /* 0x0003180001137983 */ /* 0x000f280000300800 */
[----:B------:R-:W-:Y:S01]  /*11f30*/  STL [R1+0x764], R7 ;  /* 0x0007640701007387 */ /* 0x000fe20000100800 */
[----:B------:R-:W-:-:S03]  /*11f40*/  SHF.L.U32 R45, R45, 0x10, RZ ;  /* 0x000000102d2d7819 */ /* 0x000fc600000006ff */
[----:B------:R-:W4:Y:S04]  /*11f50*/  LDL.LU R25, [R1+0x330] ;  /* 0x0003300001197983 */ /* 0x000f280000300800 */
[----:B------:R-:W4:Y:S04]  /*11f60*/  LDL.LU R26, [R1+0x38c] ;  /* 0x00038c00011a7983 */ /* 0x000f280000300800 */
[----:B------:R-:W-:Y:S04]  /*11f70*/  STL [R1+0x76c], R41 ;  /* 0x00076c2901007387 */ /* 0x000fe80000100800 */
        /* <DEDUP_REMOVED lines=8> */
[----:B------:R-:W1:Y:S02]  /*12000*/  MUFU.EX2 R9, R9 ;  /* 0x0000000900097308 */ /* 0x000e640000000800 */
[----:B-1----:R-:W-:-:S06]  /*12010*/  FADD.FTZ R9, R9, 1 ;  /* 0x3f80000009097421 */ /* 0x002fcc0000010000 */
[----:B------:R-:W1:Y:S01]  /*12020*/  MUFU.RCP R9, R9 ;  /* 0x0000000900097308 */ /* 0x000e620000001000 */
[----:B------:R-:W-:-:S04]  /*12030*/  FADD.FTZ R13, R13, -UR28 ;  /* 0x8000001c0d0d7e21 */ /* 0x000fc80008010000 */
[----:B0-----:R-:W-:Y:S01]  /*12040*/  FMUL.FTZ R4, R13, UR16 ;  /* 0x000000100d047c20 */ /* 0x001fe20008410000 */
[----:B-1----:R-:W-:Y:S01]  /*12050*/  FMUL.FTZ R14, R14, R9 ;  /* 0x000000090e0e7220 */ /* 0x002fe20000410000 */
[----:B------:R-:W-:-:S04]  /*12060*/  FADD.FTZ R9, -R9, 1 ;  /* 0x3f80000009097421 */ /* 0x000fc80000010100 */
[----:B------:R-:W-:Y:S01]  /*12070*/  FFMA.FTZ R12, R12, R9, 1 ;  /* 0x3f8000000c0c7423 */ /* 0x000fe20000010009 */
[----:B------:R-:W-:-:S04]  /*12080*/  FFMA.FTZ R9, R5, R4, R2 ;  /* 0x0000000405097223 */ /* 0x000fc80000010002 */
[----:B------:R-:W-:-:S06]  /*12090*/  FMUL.FTZ R13, R9, -1.4426950216293334961 ;  /* 0xbfb8aa3b090d7820 */ /* 0x000fcc0000410000 */
[----:B------:R-:W0:Y:S02]  /*120a0*/  MUFU.EX2 R13, R13 ;  /* 0x0000000d000d7308 */ /* 0x000e240000000800 */
[----:B0-----:R-:W-:-:S06]  /*120b0*/  FADD.FTZ R13, R13, 1 ;  /* 0x3f8000000d0d7421 */ /* 0x001fcc0000010000 */
[----:B------:R-:W0:Y:S01]  /*120c0*/  MUFU.RCP R13, R13 ;  /* 0x0000000d000d7308 */ /* 0x000e220000001000 */
[----:B------:R-:W-:-:S04]  /*120d0*/  FMUL.FTZ R12, R14, R12 ;  /* 0x0000000c0e0c7220 */ /* 0x000fc80000410000 */
[----:B------:R-:W-:Y:S01]  /*120e0*/  FMUL.FTZ R14, R3, R12 ;  /* 0x0000000c030e7220 */ /* 0x000fe20000410000 */
[----:B0-----:R-:W-:Y:S01]  /*120f0*/  FMUL.FTZ R15, R15, R13 ;  /* 0x0000000d0f0f7220 */ /* 0x001fe20000410000 */
[----:B------:R-:W-:-:S04]  /*12100*/  FADD.FTZ R13, -R13, 1 ;  /* 0x3f8000000d0d7421 */ /* 0x000fc80000010100 */
[----:B------:R-:W-:-:S04]  /*12110*/  FFMA.FTZ R13, R9, R13, 1 ;  /* 0x3f800000090d7423 */ /* 0x000fc8000001000d */
[----:B------:R-:W-:Y:S01]  /*12120*/  FMUL.FTZ R59, R15, R13 ;  /* 0x0000000d0f3b7220 */ /* 0x000fe20000410000 */
[----:B------:R-:W-:Y:S01]  /*12130*/  SHF.L.U32 R13, R44, 0x10, RZ ;  /* 0x000000102c0d7819 */ /* 0x000fe200000006ff */
[----:B------:R-:W-:Y:S01]  /*12140*/  FFMA.FTZ R9, R8, R14, RZ ;  /* 0x0000000e08097223 */ /* 0x000fe200000100ff */
[----:B------:R-:W-:Y:S01]  /*12150*/  FADD.FTZ R14, RZ, R14 ;  /* 0x0000000eff0e7221 */ /* 0x000fe20000010000 */
[----:B------:R-:W-:Y:S02]  /*12160*/  FMUL.FTZ R15, R5, R59 ;  /* 0x0000003b050f7220 */ /* 0x000fe40000410000 */
[----:B------:R-:W-:Y:S01]  /*12170*/  FADD.FTZ R13, R13, -UR28 ;  /* 0x8000001c0d0d7e21 */ /* 0x000fe20008010000 */
[----:B------:R0:W-:Y:S01]  /*12180*/  STL [R1+0x6b8], R4 ;  /* 0x0006b80401007387 */ /* 0x0001e20000100800 */
[----:B------:R-:W-:Y:S02]  /*12190*/  FFMA.FTZ R9, R4, R15, R9 ;  /* 0x0000000f04097223 */ /* 0x000fe40000010009 */
[----:B------:R-:W-:Y:S01]  /*121a0*/  FMUL.FTZ R13, R13, UR16 ;  /* 0x000000100d0d7c20 */ /* 0x000fe20008410000 */
[----:B0-----:R-:W-:-:S03]  /*121b0*/  FADD.FTZ R4, R15, R14 ;  /* 0x0000000e0f047221 */ /* 0x001fc60000010000 */
[----:B------:R-:W-:-:S04]  /*121c0*/  FFMA.FTZ R14, R3, R13, R0 ;  /* 0x0000000d030e7223 */ /* 0x000fc80000010000 */
[----:B------:R-:W-:-:S06]  /*121d0*/  FMUL.FTZ R15, R14, -1.4426950216293334961 ;  /* 0xbfb8aa3b0e0f7820 */ /* 0x000fcc0000410000 */
[----:B------:R-:W0:Y:S02]  /*121e0*/  MUFU.EX2 R15, R15 ;  /* 0x0000000f000f7308 */ /* 0x000e240000000800 */
[----:B0-----:R-:W-:-:S06]  /*121f0*/  FADD.FTZ R15, R15, 1 ;  /* 0x3f8000000f0f7421 */ /* 0x001fcc0000010000 */
[----:B------:R-:W0:Y:S01]  /*12200*/  MUFU.RCP R15, R15 ;  /* 0x0000000f000f7308 */ /* 0x000e220000001000 */
[----:B------:R-:W-:Y:S01]  /*12210*/  SHF.L.U32 R16, R16, 0x10, RZ ;  /* 0x0000001010107819 */ /* 0x000fe200000006ff */
[----:B------:R1:W-:Y:S04]  /*12220*/  STL [R1+0x750], R4 ;  /* 0x0007500401007387 */ /* 0x0003e80000100800 */
[----:B0-----:R-:W-:Y:S01]  /*12230*/  FMUL.FTZ R16, R16, R15 ;  /* 0x0000000f10107220 */ /* 0x001fe20000410000 */
[----:B------:R-:W-:-:S04]  /*12240*/  FADD.FTZ R15, -R15, 1 ;  /* 0x3f8000000f0f7421 */ /* 0x000fc80000010100 */
[----:B------:R-:W-:Y:S01]  /*12250*/  FFMA.FTZ R15, R14, R15, 1 ;  /* 0x3f8000000e0f7423 */ /* 0x000fe2000001000f */
[----:B------:R-:W-:-:S03]  /*12260*/  SHF.L.U32 R14, R60, 0x10, RZ ;  /* 0x000000103c0e7819 */ /* 0x000fc600000006ff */
[----:B------:R-:W-:Y:S02]  /*12270*/  FMUL.FTZ R15, R16, R15 ;  /* 0x0000000f100f7220 */ /* 0x000fe40000410000 */
[----:B------:R-:W-:Y:S02]  /*12280*/  FADD.FTZ R14, R14, -UR28 ;  /* 0x8000001c0e0e7e21 */ /* 0x000fe40008010000 */
[-C--:B-1----:R-:W-:Y:S02]  /*12290*/  FMUL.FTZ R4, R3, R15.reuse ;  /* 0x0000000f03047220 */ /* 0x082fe40000410000 */
[----:B------:R-:W-:Y:S01]  /*122a0*/  FMUL.FTZ R60, R14, UR16 ;  /* 0x000000100e3c7c20 */ /* 0x000fe20008410000 */
[----:B------:R-:W-:Y:S02]  /*122b0*/  FFMA.FTZ R8, R8, R12, RZ ;  /* 0x0000000c08087223 */ /* 0x000fe400000100ff */
[----:B------:R0:W-:Y:S02]  /*122c0*/  STL [R1+0x6a4], R4 ;  /* 0x0006a40401007387 */ /* 0x0001e40000100800 */
[C---:B------:R-:W-:Y:S01]  /*122d0*/  FFMA.FTZ R6, R13.reuse, R15, R8 ;  /* 0x0000000f0d067223 */ /* 0x040fe20000010008 */
[----:B0-----:R-:W-:Y:S01]  /*122e0*/  FFMA.FTZ R4, R13, R4, R9 ;  /* 0x000000040d047223 */ /* 0x001fe20000010009 */
[----:B------:R-:W-:-:S04]  /*122f0*/  FFMA.FTZ R9, R5, R60, R2 ;  /* 0x0000003c05097223 */ /* 0x000fc80000010002 */
[----:B------:R-:W-:-:S06]  /*12300*/  FMUL.FTZ R8, R9, -1.4426950216293334961 ;  /* 0xbfb8aa3b09087820 */ /* 0x000fcc0000410000 */
[----:B------:R-:W0:Y:S02]  /*12310*/  MUFU.EX2 R8, R8 ;  /* 0x0000000800087308 */ /* 0x000e240000000800 */
[----:B0-----:R-:W-:-:S06]  /*12320*/  FADD.FTZ R8, R8, 1 ;  /* 0x3f80000008087421 */ /* 0x001fcc0000010000 */
[----:B------:R-:W0:Y:S01]  /*12330*/  MUFU.RCP R8, R8 ;  /* 0x0000000800087308 */ /* 0x000e220000001000 */
[----:B------:R-:W-:-:S04]  /*12340*/  FADD.FTZ R12, RZ, R12 ;  /* 0x0000000cff0c7221 */ /* 0x000fc80000010000 */
[----:B------:R-:W-:Y:S01]  /*12350*/  FADD.FTZ R7, R12, R15 ;  /* 0x0000000f0c077221 */ /* 0x000fe20000010000 */
[----:B------:R-:W-:-:S05]  /*12360*/  SHF.L.U32 R12, R58, 0x10, RZ ;  /* 0x000000103a0c7819 */ /* 0x000fca00000006ff */
        /* <DEDUP_REMOVED lines=19> */
[----:B------:R-:W-:-:S04]  /*124a0*/  FADD.FTZ R8, -R8, 1 ;  /* 0x3f80000008087421 */ /* 0x000fc80000010100 */
[----:B------:R-:W-:Y:S01]  /*124b0*/  FFMA.FTZ R8, R9, R8, 1 ;  /* 0x3f80000009087423 */ /* 0x000fe20000010008 */
[----:B------:R-:W-:-:S03]  /*124c0*/  FFMA.FTZ R9, R5, R4, R2 ;  /* 0x0000000405097223 */ /* 0x000fc60000010002 */
[----:B------:R-:W-:Y:S01]  /*124d0*/  FMUL.FTZ R61, R12, R8 ;  /* 0x000000080c3d7220 */ /* 0x000fe20000410000 */
[----:B------:R-:W-:Y:S01]  /*124e0*/  FMUL.FTZ R8, R9, -1.4426950216293334961 ;  /* 0xbfb8aa3b09087820 */ /* 0x000fe20000410000 */
[----:B------:R-:W-:Y:S02]  /*124f0*/  SHF.L.U32 R12, R23, 0x10, RZ ;  /* 0x00000010170c7819 */ /* 0x000fe400000006ff */
[----:B------:R-:W3:Y:S03]  /*12500*/  LDL.LU R23, [R1+0x31c] ;  /* 0x00031c0001177983 */ /* 0x000ee60000300800 */
[----:B------:R-:W0:Y:S02]  /*12510*/  MUFU.EX2 R8, R8 ;  /* 0x0000000800087308 */ /* 0x000e240000000800 */
[----:B0-----:R-:W-:-:S06]  /*12520*/  FADD.FTZ R8, R8, 1 ;  /* 0x3f80000008087421 */ /* 0x001fcc0000010000 */
[----:B------:R-:W0:Y:S01]  /*12530*/  MUFU.RCP R8, R8 ;  /* 0x0000000800087308 */ /* 0x000e220000001000 */
[----:B------:R-:W-:Y:S01]  /*12540*/  SHF.L.U32 R13, R21, 0x10, RZ ;  /* 0x00000010150d7819 */ /* 0x000fe200000006ff */
[----:B------:R1:W-:Y:S04]  /*12550*/  STL [R1+0x690], R4 ;  /* 0x0006900401007387 */ /* 0x0003e80000100800 */
[----:B------:R-:W-:Y:S01]  /*12560*/  FADD.FTZ R13, R13, -UR28 ;  /* 0x8000001c0d0d7e21 */ /* 0x000fe20008010000 */
[----:B------:R4:W-:Y:S04]  /*12570*/  STL [R1+0x748], R6 ;  /* 0x0007480601007387 */ /* 0x0009e80000100800 */
[----:B------:R-:W3:Y:S01]  /*12580*/  LDL.LU R21, [R1+0x350] ;  /* 0x0003500001157983 */ /* 0x000ee20000300800 */
[----:B-1----:R-:W-:Y:S01]  /*12590*/  FMUL.FTZ R4, R13, UR16 ;  /* 0x000000100d047c20 */ /* 0x002fe20008410000 */
[----:B0-----:R-:W-:Y:S01]  /*125a0*/  FMUL.FTZ R12, R12, R8 ;  /* 0x000000080c0c7220 */ /* 0x001fe20000410000 */
[----:B------:R-:W-:-:S04]  /*125b0*/  FADD.FTZ R8, -R8, 1 ;  /* 0x3f80000008087421 */ /* 0x000fc80000010100 */
[----:B------:R-:W-:Y:S01]  /*125c0*/  FFMA.FTZ R8, R9, R8, 1 ;  /* 0x3f80000009087423 */ /* 0x000fe20000010008 */
[----:B------:R-:W-:-:S03]  /*125d0*/  FFMA.FTZ R9, R3, R4, R0 ;  /* 0x0000000403097223 */ /* 0x000fc60000010000 */
[----:B----4-:R-:W-:Y:S01]  /*125e0*/  FMUL.FTZ R6, R12, R8 ;  /* 0x000000080c067220 */ /* 0x010fe20000410000 */
[----:B------:R-:W-:Y:S01]  /*125f0*/  SHF.L.U32 R12, R19, 0x10, RZ ;  /* 0x00000010130c7819 */ /* 0x000fe200000006ff */
[----:B------:R-:W-:Y:S01]  /*12600*/  FMUL.FTZ R8, R9, -1.4426950216293334961 ;  /* 0xbfb8aa3b09087820 */ /* 0x000fe20000410000 */
[----:B------:R-:W4:Y:S05]  /*12610*/  LDL.LU R19, [R1+0x370] ;  /* 0x0003700001137983 */ /* 0x000f2a0000300800 */
[----:B------:R-:W0:Y:S02]  /*12620*/  MUFU.EX2 R8, R8 ;  /* 0x0000000800087308 */ /* 0x000e240000000800 */
[----:B0-----:R-:W-:-:S06]  /*12630*/  FADD.FTZ R8, R8, 1 ;  /* 0x3f80000008087421 */ /* 0x001fcc0000010000 */
[----:B------:R-:W0:Y:S01]  /*12640*/  MUFU.RCP R8, R8 ;  /* 0x0000000800087308 */ /* 0x000e220000001000 */
[----:B------:R1:W-:Y:S01]  /*12650*/  STL [R1+0x464], R6 ;  /* 0x0004640601007387 */ /* 0x0003e20000100800 */
[----:B0-----:R-:W-:Y:S01]  /*12660*/  FMUL.FTZ R12, R12, R8 ;  /* 0x000000080c0c7220 */ /* 0x001fe20000410000 */
[----:B------:R-:W-:-:S04]  /*12670*/  FADD.FTZ R8, -R8, 1 ;  /* 0x3f80000008087421 */ /* 0x000fc80000010100 */
[----:B------:R-:W-:-:S04]  /*12680*/  FFMA.FTZ R8, R9, R8, 1 ;  /* 0x3f80000009087423 */ /* 0x000fc80000010008 */
[----:B-1----:R-:W-:Y:S01]  /*12690*/  FMUL.FTZ R6, R12, R8 ;  /* 0x000000080c067220 */ /* 0x002fe20000410000 */
[----:B--2---:R-:W-:Y:S02]  /*126a0*/  SHF.L.U32 R12, R18, 0x10, RZ ;  /* 0x00000010120c7819 */ /* 0x004fe400000006ff */
[----:B------:R-:W2:Y:S01]  /*126b0*/  LDL.LU R18, [R1+0x354] ;  /* 0x0003540001127983 */ /* 0x000ea20000300800 */
[----:B------:R-:W-:-:S03]  /*126c0*/  SHF.L.U32 R13, R25, 0x10, RZ ;  /* 0x00000010190d7819 */ /* 0x000fc600000006ff */
[----:B------:R-:W2:Y:S02]  /*126d0*/  LDL.LU R25, [R1+0x374] ;  /* 0x0003740001197983 */ /* 0x000ea40000300800 */
[----:B------:R-:W-:Y:S02]  /*126e0*/  FADD.FTZ R13, R13, -UR28 ;  /* 0x8000001c0d0d7e21 */ /* 0x000fe40008010000 */
[----:B------:R0:W-:Y:S02]  /*126f0*/  STL [R1+0x684], R4 ;  /* 0x0006840401007387 */ /* 0x0001e40000100800 */
[----:B0-----:R-:W-:-:S04]  /*12700*/  FMUL.FTZ R4, R13, UR16 ;  /* 0x000000100d047c20 */ /* 0x001fc80008410000 */
[----:B------:R-:W-:-:S04]  /*12710*/  FFMA.FTZ R9, R5, R4, R2 ;  /* 0x0000000405097223 */ /* 0x000fc80000010002 */
[----:B------:R-:W-:-:S06]  /*12720*/  FMUL.FTZ R8, R9, -1.4426950216293334961 ;  /* 0xbfb8aa3b09087820 */ /* 0x000fcc0000410000 */
[----:B------:R-:W0:Y:S02]  /*12730*/  MUFU.EX2 R8, R8 ;  /* 0x0000000800087308 */ /* 0x000e240000000800 */
[----:B0-----:R-:W-:Y:S01]  /*12740*/  FADD.FTZ R8, R8, 1 ;  /* 0x3f80000008087421 */ /* 0x001fe20000010000 */
[----:B---3--:R-:W-:Y:S02]  /*12750*/  SHF.L.U32 R13, R23, 0x10, RZ ;  /* 0x00000010170d7819 */ /* 0x008fe400000006ff */
[----:B------:R-:W3:Y:S03]  /*12760*/  LDL.LU R23, [R1+0x3a0] ;  /* 0x0003a00001177983 */ /* 0x000ee60000300800 */
[----:B------:R-:W0:Y:S01]  /*12770*/  MUFU.RCP R8, R8 ;  /* 0x0000000800087308 */ /* 0x000e220000001000 */
[----:B------:R-:W-:Y:S01]  /*12780*/  FADD.FTZ R13, R13, -UR28 ;  /* 0x8000001c0d0d7e21 */ /* 0x000fe20008010000 */
[----:B------:R1:W-:Y:S04]  /*12790*/  STL [R1+0x67c], R4 ;  /* 0x00067c0401007387 */ /* 0x0003e80000100800 */
[----:B------:R1:W-:Y:S01]  /*127a0*/  STL [R1+0x454], R6 ;  /* 0x0004540601007387 */ /* 0x0003e20000100800 */
[----:B0-----:R-:W-:Y:S01]  /*127b0*/  FMUL.FTZ R12, R12, R8 ;  /* 0x000000080c0c7220 */ /* 0x001fe20000410000 */
[----:B------:R-:W-:Y:S01]  /*127c0*/  FADD.FTZ R8, -R8, 1 ;  /* 0x3f80000008087421 */ /* 0x000fe20000010100 */
[----:B-1----:R-:W-:-:S03]  /*127d0*/  FMUL.FTZ R4, R13, UR16 ;  /* 0x000000100d047c20 */ /* 0x002fc60008410000 */
[----:B------:R-:W-:-:S04]  /*127e0*/  FFMA.FTZ R8, R9, R8, 1 ;  /* 0x3f80000009087423 */ /* 0x000fc80000010008 */
[----:B------:R-:W-:Y:S01]  /*127f0*/  FMUL.FTZ R6, R12, R8 ;  /* 0x000000080c067220 */ /* 0x000fe20000410000 */
[----:B------:R-:W-:Y:S02]  /*12800*/  SHF.L.U32 R12, R21, 0x10, RZ ;  /* 0x00000010150c7819 */ /* 0x000fe400000006ff */
[----:B------:R-:W3:Y:S01]  /*12810*/  LDL.LU R21, [R1+0x3c0] ;  /* 0x0003c00001157983 */ /* 0x000ee20000300800 */
[----:B----4-:R-:W-:-:S03]  /*12820*/  SHF.L.U32 R13, R19, 0x10, RZ ;  /* 0x00000010130d7819 */ /* 0x010fc600000006ff */
[----:B------:R-:W4:Y:S02]  /*12830*/  LDL.LU R19, [R1+0x388] ;  /* 0x0003880001137983 */ /* 0x000f240000300800 */
[----:B------:R-:W-:Y:S02]  /*12840*/  FADD.FTZ R13, R13, -UR28 ;  /* 0x8000001c0d0d7e21 */ /* 0x000fe40008010000 */
[----:B------:R0:W-:Y:S01]  /*12850*/  STL [R1+0x678], R4 ;  /* 0x0006780401007387 */ /* 0x0001e20000100800 */
[----:B------:R-:W-:Y:S01]  /*12860*/  FFMA.FTZ R9, R3, R4, R0 ;  /* 0x0000000403097223 */ /* 0x000fe20000010000 */
[----:B0-----:R-:W-:-:S03]  /*12870*/  FMUL.FTZ R4, R13, UR16 ;  /* 0x000000100d047c20 */ /* 0x001fc60008410000 */
[----:B------:R-:W-:-:S06]  /*12880*/  FMUL.FTZ R8, R9, -1.4426950216293334961 ;  /* 0xbfb8aa3b09087820 */ /* 0x000fcc0000410000 */
[----:B------:R-:W0:Y:S02]  /*12890*/  MUFU.EX2 R8, R8 ;  /* 0x0000000800087308 */ /* 0x000e240000000800 */
[----:B0-----:R-:W-:-:S06]  /*128a0*/  FADD.FTZ R8, R8, 1 ;  /* 0x3f80000008087421 */ /* 0x001fcc0000010000 */
[----:B------:R-:W0:Y:S01]  /*128b0*/  MUFU.RCP R8, R8 ;  /* 0x0000000800087308 */ /* 0x000e220000001000 */
[----:B--2---:R-:W-:Y:S02]  /*128c0*/  SHF.L.U32 R13, R18, 0x10, RZ ;  /* 0x00000010120d7819 */ /* 0x004fe400000006ff */
[----:B------:R-:W2:Y:S01]  /*128d0*/  LDL.LU R18, [R1+0x3a4] ;  /* 0x0003a40001127983 */ /* 0x000ea20000300800 */
[----:B0-----:R-:W-:Y:S01]  /*128e0*/  FMUL.FTZ R12, R12, R8 ;  /* 0x000000080c0c7220 */ /* 0x001fe20000410000 */
[----:B------:R-:W-:-:S04]  /*128f0*/  FADD.FTZ R8, -R8, 1 ;  /* 0x3f80000008087421 */ /* 0x000fc80000010100 */
[----:B------:R-:W-:Y:S01]  /*12900*/  FFMA.FTZ R8, R9, R8, 1 ;  /* 0x3f80000009087423 */ /* 0x000fe20000010008 */
[----:B------:R-:W-:Y:S01]  /*12910*/  FFMA.FTZ R9, R5, R4, R2 ;  /* 0x0000000405097223 */ /* 0x000fe20000010002 */
[----:B------:R0:W-:Y:S02]  /*12920*/  STL [R1+0x44c], R6 ;  /* 0x00044c0601007387 */ /* 0x0001e40000100800 */
[----:B0-----:R-:W-:Y:S01]  /*12930*/  FMUL.FTZ R6, R12, R8 ;  /* 0x000000080c067220 */ /* 0x001fe20000410000 */
[----:B------:R-:W-:Y:S01]  /*12940*/  FMUL.FTZ R8, R9, -1.4426950216293334961 ;  /* 0xbfb8aa3b09087820 */ /* 0x000fe20000410000 */
[----:B------:R-:W-:Y:S02]  /*12950*/  SHF.L.U32 R12, R25, 0x10, RZ ;  /* 0x00000010190c7819 */ /* 0x000fe400000006ff */
[----:B------:R-:W2:Y:S03]  /*12960*/  LDL.LU R25, [R1+0x3c4] ;  /* 0x0003c40001197983 */ /* 0x000ea60000300800 */
[----:B------:R-:W0:Y:S02]  /*12970*/  MUFU.EX2 R8, R8 ;  /* 0x0000000800087308 */ /* 0x000e240000000800 */
[----:B0-----:R-:W-:-:S06]  /*12980*/  FADD.FTZ R8, R8, 1 ;  /* 0x3f80000008087421 */ /* 0x001fcc0000010000 */
[----:B------:R-:W0:Y:S01]  /*12990*/  MUFU.RCP R8, R8 ;  /* 0x0000000800087308 */ /* 0x000e220000001000 */
[----:B------:R-:W-:Y:S01]  /*129a0*/  FADD.FTZ R13, R13, -UR28 ;  /* 0x8000001c0d0d7e21 */ /* 0x000fe20008010000 */
[----:B------:R1:W-:Y:S04]  /*129b0*/  STL [R1+0x670], R4 ;  /* 0x0006700401007387 */ /* 0x0003e80000100800 */
[----:B------:R0:W-:Y:S01]  /*129c0*/  STL [R1+0x448], R6 ;  /* 0x0004480601007387 */ /* 0x0001e20000100800 */
[----:B-1----:R-:W-:Y:S01]  /*129d0*/  FMUL.FTZ R4, R13, UR16 ;  /* 0x000000100d047c20 */ /* 0x002fe20008410000 */
[----:B0-----:R-:W-:Y:S01]  /*129e0*/  FMUL.FTZ R12, R12, R8 ;  /* 0x000000080c0c7220 */ /* 0x001fe20000410000 */
[----:B------:R-:W-:-:S04]  /*129f0*/  FADD.FTZ R8, -R8, 1 ;  /* 0x3f80000008087421 */ /* 0x000fc80000010100 */
[----:B------:R-:W-:Y:S01]  /*12a00*/  FFMA.FTZ R8, R9, R8, 1 ;  /* 0x3f80000009087423 */ /* 0x000fe20000010008 */
[----:B------:R-:W-:-:S03]  /*12a10*/  FFMA.FTZ R9, R3, R4, R0 ;  /* 0x0000000403097223 */ /* 0x000fc60000010000 */
[----:B------:R-:W-:Y:S01]  /*12a20*/  FMUL.FTZ R6, R12, R8 ;  /* 0x000000080c067220 */ /* 0x000fe20000410000 */
[----:B------:R-:W-:Y:S01]  /*12a30*/  FMUL.FTZ R8, R9, -1.4426950216293334961 ;  /* 0xbfb8aa3b09087820 */ /* 0x000fe20000410000 */
[----:B---3--:R-:W-:Y:S02]  /*12a40*/  SHF.L.U32 R13, R23, 0x10, RZ ;  /* 0x00000010170d7819 */ /* 0x008fe400000006ff */
[----:B------:R-:W3:Y:S03]  /*12a50*/  LDL.LU R23, [R1+0x3d8] ;  /* 0x0003d80001177983 */ /* 0x000ee60000300800 */
[----:B------:R-:W0:Y:S02]  /*12a60*/  MUFU.EX2 R8, R8 ;  /* 0x0000000800087308 */ /* 0x000e240000000800 */
[----:B0-----:R-:W-:-:S06]  /*12a70*/  FADD.FTZ R8, R8, 1 ;  /* 0x3f80000008087421 */ /* 0x001fcc0000010000 */
[----:B------:R-:W0:Y:S01]  /*12a80*/  MUFU.RCP R8, R8 ;  /* 0x0000000800087308 */ /* 0x000e220000001000 */
[----:B------:R-:W-:Y:S01]  /*12a90*/  SHF.L.U32 R12, R26, 0x10, RZ ;  /* 0x000000101a0c7819 */ /* 0x000fe200000006ff */
[----:B------:R-:W-:Y:S01]  /*12aa0*/  FADD.FTZ R13, R13, -UR28 ;  /* 0x8000001c0d0d7e21 */ /* 0x000fe20008010000 */
[----:B------:R1:W-:Y:S04]  /*12ab0*/  STL [R1+0x668], R4 ;  /* 0x0006680401007387 */ /* 0x0003e80000100800 */
[----:B------:R1:W-:Y:S01]  /*12ac0*/  STL [R1+0x440], R6 ;  /* 0x0004400601007387 */ /* 0x0003e20000100800 */
[----:B------:R-:W-:Y:S02]  /*12ad0*/  SHF.L.U32 R46, R46, 0x10, RZ ;  /* 0x000000102e2e7819 */ /* 0x000fe400000006ff */
[----:B------:R-:W-:Y:S01]  /*12ae0*/  SHF.L.U32 R47, R47, 0x10, RZ ;  /* 0x000000102f2f7819 */ /* 0x000fe200000006ff */
[----:B------:R-:W3:Y:S01]  /*12af0*/  LDL.LU R26, [R1+0x590] ;  /* 0x00059000011a7983 */ /* 0x000ee20000300800 */
[----:B0-----:R-:W-:Y:S01]  /*12b00*/  FMUL.FTZ R12, R12, R8 ;  /* 0x000000080c0c7220 */ /* 0x001fe20000410000 */
[----:B------:R-:W-:Y:S01]  /*12b10*/  FADD.FTZ R8, -R8, 1 ;  /* 0x3f80000008087421 */ /* 0x000fe20000010100 */
[----:B-1----:R-:W-:-:S03]  /*12b20*/  FMUL.FTZ R4, R13, UR16 ;  /* 0x000000100d047c20 */ /* 0x002fc60008410000 */
[----:B------:R-:W-:-:S04]  /*12b30*/  FFMA.FTZ R8, R9, R8, 1 ;  /* 0x3f80000009087423 */ /* 0x000fc80000010008 */
[----:B------:R-:W-:Y:S01]  /*12b40*/  FMUL.FTZ R6, R12, R8 ;  /* 0x000000080c067220 */ /* 0x000fe20000410000 */
[----:B------:R-:W-:Y:S02]  /*12b50*/  SHF.L.U32 R12, R21, 0x10, RZ ;  /* 0x00000010150c7819 */ /* 0x000fe400000006ff */
[----:B----4-:R-:W-:Y:S01]  /*12b60*/  SHF.L.U32 R13, R19, 0x10, RZ ;  /* 0x00000010130d7819 */ /* 0x010fe200000006ff */
[----:B------:R-:W4:Y:S04]  /*12b70*/  LDL.LU R21, [R1+0x3f8] ;  /* 0x0003f80001157983 */ /* 0x000f280000300800 */
[----:B------:R-:W4:Y:S01]  /*12b80*/  LDL.LU R19, [R1+0x3fc] ;  /* 0x0003fc0001137983 */ /* 0x000f220000300800 */
[----:B------:R-:W-:Y:S01]  /*12b90*/  FADD.FTZ R13, R13, -UR28 ;  /* 0x8000001c0d0d7e21 */ /* 0x000fe20008010000 */
[----:B------:R-:W-:-:S02]  /*12ba0*/  FFMA.FTZ R9, R5, R4, R2 ;  /* 0x0000000405097223 */ /* 0x000fc40000010002 */
[----:B------:R0:W-:Y:S02]  /*12bb0*/  STL [R1+0x660], R4 ;  /* 0x0006600401007387 */ /* 0x0001e40000100800 */
[----:B0-----:R-:W-:Y:S01]  /*12bc0*/  FMUL.FTZ R4, R13, UR16 ;  /* 0x000000100d047c20 */ /* 0x001fe20008410000 */
[----:B------:R-:W-:-:S06]  /*12bd0*/  FMUL.FTZ R8, R9, -1.4426950216293334961 ;  /* 0xbfb8aa3b09087820 */ /* 0x000fcc0000410000 */
[----:B------:R-:W0:Y:S02]  /*12be0*/  MUFU.EX2 R8, R8 ;  /* 0x0000000800087308 */ /* 0x000e240000000800 */
[----:B0-----:R-:W-:-:S06]  /*12bf0*/  FADD.FTZ R8, R8, 1 ;  /* 0x3f80000008087421 */ /* 0x001fcc0000010000 */
[----:B------:R-:W0:Y:S01]  /*12c00*/  MUFU.RCP R8, R8 ;  /* 0x0000000800087308 */ /* 0x000e220000001000 */
[----:B------:R1:W-:Y:S01]  /*12c10*/  STL [R1+0x43c], R6 ;  /* 0x00043c0601007387 */ /* 0x0003e20000100800 */
[----:B0-----:R-:W-:Y:S01]  /*12c20*/  FMUL.FTZ R12, R12, R8 ;  /* 0x000000080c0c7220 */ /* 0x001fe20000410000 */
[----:B------:R-:W-:-:S04]  /*12c30*/  FADD.FTZ R8, -R8, 1 ;  /* 0x3f80000008087421 */ /* 0x000fc80000010100 */
[----:B------:R-:W-:Y:S01]  /*12c40*/  FFMA.FTZ R8, R9, R8, 1 ;  /* 0x3f80000009087423 */ /* 0x000fe20000010008 */
[----:B------:R-:W-:Y:S01]  /*12c50*/  FFMA.FTZ R9, R3, R4, R0 ;  /* 0x0000000403097223 */ /* 0x000fe20000010000 */
[----:B--2---:R-:W-:Y:S02]  /*12c60*/  SHF.L.U32 R13, R18, 0x10, RZ ;  /* 0x00000010120d7819 */ /* 0x004fe400000006ff */
[----:B------:R-:W2:Y:S01]  /*12c70*/  LDL.LU R18, [R1+0x430] ;  /* 0x0004300001127983 */ /* 0x000ea20000300800 */
[----:B-1----:R-:W-:Y:S01]  /*12c80*/  FMUL.FTZ R6, R12, R8 ;  /* 0x000000080c067220 */ /* 0x002fe20000410000 */
[----:B------:R-:W-:-:S06]  /*12c90*/  FMUL.FTZ R8, R9, -1.4426950216293334961 ;  /* 0xbfb8aa3b09087820 */ /* 0x000fcc0000410000 */
[----:B------:R-:W0:Y:S02]  /*12ca0*/  MUFU.EX2 R8, R8 ;  /* 0x0000000800087308 */ /* 0x000e240000000800 */
[----:B0-----:R-:W-:-:S06]  /*12cb0*/  FADD.FTZ R8, R8, 1 ;  /* 0x3f80000008087421 */ /* 0x001fcc0000010000 */
[----:B------:R-:W0:Y:S01]  /*12cc0*/  MUFU.RCP R8, R8 ;  /* 0x0000000800087308 */ /* 0x000e220000001000 */
[----:B------:R-:W-:Y:S01]  /*12cd0*/  SHF.L.U32 R12, R25, 0x10, RZ ;  /* 0x00000010190c7819 */ /* 0x000fe200000006ff */
[----:B------:R-:W-:Y:S01]  /*12ce0*/  FADD.FTZ R13, R13, -UR28 ;  /* 0x8000001c0d0d7e21 */ /* 0x000fe20008010000 */
[----:B------:R1:W-:Y:S04]  /*12cf0*/  STL [R1+0x658], R4 ;  /* 0x0006580401007387 */ /* 0x0003e80000100800 */
[----:B------:R0:W-:Y:S01]  /*12d00*/  STL [R1+0x438], R6 ;  /* 0x0004380601007387 */ /* 0x0001e20000100800 */
[----:B------:R-:W-:Y:S01]  /*12d10*/  FADD.FTZ R46, R46, -UR28 ;  /* 0x8000001c2e2e7e21 */ /* 0x000fe20008010000 */
[----:B------:R-:W-:Y:S01]  /*12d20*/  FADD.FTZ R47, R47, -UR28 ;  /* 0x8000001c2f2f7e21 */ /* 0x000fe20008010000 */
[----:B------:R-:W-:Y:S01]  /*12d30*/  SHF.L.U32 R48, R48, 0x10, RZ ;  /* 0x0000001030307819 */ /* 0x000fe200000006ff */
[----:B------:R-:W2:Y:S01]  /*12d40*/  LDL.LU R25, [R1+0x594] ;  /* 0x0005940001197983 */ /* 0x000ea20000300800 */
        /* <DEDUP_REMOVED lines=10> */
[----:B---3--:R-:W-:Y:S01]  /*12df0*/  SHF.L.U32 R12, R23, 0x10, RZ ;  /* 0x00000010170c7819 */ /* 0x008fe200000006ff */
[----:B------:R1:W-:Y:S04]  /*12e00*/  STL [R1+0x650], R4 ;  /* 0x0006500401007387 */ /* 0x0003e80000100800 */
[----:B------:R3:W-:Y:S01]  /*12e10*/  STL [R1+0x42c], R6 ;  /* 0x00042c0601007387 */ /* 0x0007e20000100800 */
[----:B------:R-:W-:Y:S01]  /*12e20*/  SHF.L.U32 R49, R49, 0x10, RZ ;  /* 0x0000001031317819 */ /* 0x000fe200000006ff */
        /* <DEDUP_REMOVED lines=8> */
[----:B---3--:R-:W-:Y:S01]  /*12eb0*/  FMUL.FTZ R6, R12, R8 ;  /* 0x000000080c067220 */ /* 0x008fe20000410000 */
[----:B------:R-:W-:-:S06]  /*12ec0*/  FMUL.FTZ R8, R9, -1.4426950216293334961 ;  /* 0xbfb8aa3b09087820 */ /* 0x000fcc0000410000 */
[----:B------:R-:W0:Y:S02]  /*12ed0*/  MUFU.EX2 R8, R8 ;  /* 0x0000000800087308 */ /* 0x000e240000000800 */
[----:B0-----:R-:W-:-:S06]  /*12ee0*/  FADD.FTZ R8, R8, 1 ;  /* 0x3f80000008087421 */ /* 0x001fcc0000010000 */
[----:B------:R-:W0:Y:S01]  /*12ef0*/  MUFU.RCP R8, R8 ;  /* 0x0000000800087308 */ /* 0x000e220000001000 */
[----:B----4-:R-:W-:Y:S02]  /*12f00*/  SHF.L.U32 R13, R19, 0x10, RZ ;  /* 0x00000010130d7819 */ /* 0x010fe400000006ff */
[----:B------:R-:W-:Y:S01]  /*12f10*/  SHF.L.U32 R12, R21, 0x10, RZ ;  /* 0x00000010150c7819 */ /* 0x000fe200000006ff */
[----:B------:R1:W-:Y:S02]  /*12f20*/  STL [R1+0x648], R4 ;  /* 0x0006480401007387 */ /* 0x0003e40000100800 */
[----:B------:R-:W-:Y:S02]  /*12f30*/  FADD.FTZ R13, R13, -UR28 ;  /* 0x8000001c0d0d7e21 */ /* 0x000fe40008010000 */
[----:B------:R3:W-:Y:S04]  /*12f40*/  STL [R1+0x428], R6 ;  /* 0x0004280601007387 */ /* 0x0007e80000100800 */
[----:B------:R-:W4:Y:S01]  /*12f50*/  LDL.LU R21, [R1+0x3dc] ;  /* 0x0003dc0001157983 */ /* 0x000f220000300800 */
[----:B-1----:R-:W-:-:S03]  /*12f60*/  FMUL.FTZ R4, R13, UR16 ;  /* 0x000000100d047c20 */ /* 0x002fc60008410000 */
[----:B------:R-:W4:Y:S01]  /*12f70*/  LDL.LU R19, [R1+0x4f0] ;  /* 0x0004f00001137983 */ /* 0x000f220000300800 */
        /* <DEDUP_REMOVED lines=9> */
[----:B------:R1:W-:Y:S04]  /*13010*/  STL [R1+0x644], R4 ;  /* 0x0006440401007387 */ /* 0x0003e80000100800 */
[----:B------:R3:W-:Y:S01]  /*13020*/  STL [R1+0x424], R6 ;  /* 0x0004240601007387 */ /* 0x0007e20000100800 */
[----:B-1----:R-:W-:-:S05]  /*13030*/  FMUL.FTZ R4, R47, UR16 ;  /* 0x000000102f047c20 */ /* 0x002fca0008410000 */
[----:B------:R1:W-:Y:S01]  /*13040*/  STL [R1+0x638], R4 ;  /* 0x0006380401007387 */ /* 0x0003e20000100800 */
[----:B--2---:R-:W-:Y:S02]  /*13050*/  SHF.L.U32 R12, R18, 0x10, RZ ;  /* 0x00000010120c7819 */ /* 0x004fe400000006ff */
[----:B------:R-:W-:Y:S01]  /*13060*/  SHF.L.U32 R50, R50, 0x10, RZ ;  /* 0x0000001032327819 */ /* 0x000fe200000006ff */
[----:B------:R-:W-:Y:S01]  /*13070*/  FADD.FTZ R51, R51, -UR28 ;  /* 0x8000001c33337e21 */ /* 0x000fe20008010000 */
[----:B------:R-:W2:Y:S01]  /*13080*/  LDL.LU R18, [R1+0x510] ;  /* 0x0005100001127983 */ /* 0x000ea20000300800 */
        /* <DEDUP_REMOVED lines=9> */
[----:B-1----:R-:W-:Y:S01]  /*13120*/  FMUL.FTZ R4, R48, UR16 ;  /* 0x0000001030047c20 */ /* 0x002fe20008410000 */
[----:B------:R1:W-:Y:S01]  /*13130*/  STL [R1+0x420], R6 ;  /* 0x0004200601007387 */ /* 0x0003e20000100800 */
[----:B0-----:R-:W-:Y:S01]  /*13140*/  FMUL.FTZ R49, R49, R8 ;  /* 0x0000000831317220 */ /* 0x001fe20000410000 */
[----:B------:R-:W-:-:S04]  /*13150*/  FADD.FTZ R8, -R8, 1 ;  /* 0x3f80000008087421 */ /* 0x000fc80000010100 */
[----:B------:R-:W-:Y:S01]  /*13160*/  FFMA.FTZ R8, R9, R8, 1 ;  /* 0x3f80000009087423 */ /* 0x000fe20000010008 */
[----:B------:R-:W-:-:S03]  /*13170*/  FFMA.FTZ R9, R5, R4, R2 ;  /* 0x0000000405097223 */ /* 0x000fc60000010002 */
[----:B-1----:R-:W-:Y:S01]  /*13180*/  FMUL.FTZ R6, R49, R8 ;  /* 0x0000000831067220 */ /* 0x002fe20000410000 */
[----:B------:R-:W-:-:S06]  /*13190*/  FMUL.FTZ R8, R9, -1.4426950216293334961 ;  /* 0xbfb8aa3b09087820 */ /* 0x000fcc0000410000 */
[----:B------:R-:W0:Y:S02]  /*131a0*/  MUFU.EX2 R8, R8 ;  /* 0x0000000800087308 */ /* 0x000e240000000800 */
[----:B0-----:R-:W-:-:S06]  /*131b0*/  FADD.FTZ R8, R8, 1 ;  /* 0x3f80000008087421 */ /* 0x001fcc0000010000 */
[----:B------:R-:W0:Y:S01]  /*131c0*/  MUFU.RCP R8, R8 ;  /* 0x0000000800087308 */ /* 0x000e220000001000 */
[----:B------:R1:W-:Y:S04]  /*131d0*/  STL [R1+0x630], R4 ;  /* 0x0006300401007387 */ /* 0x0003e80000100800 */
[----:B------:R3:W-:Y:S01]  /*131e0*/  STL [R1+0x414], R6 ;  /* 0x0004140601007387 */ /* 0x0007e20000100800 */
        /* <DEDUP_REMOVED lines=10> */
[----:B------:R-:W-:Y:S02]  /*13290*/  SHF.L.U32 R52, R52, 0x10, RZ ;  /* 0x0000001034347819 */ /* 0x000fe400000006ff */
[----:B------:R-:W-:-:S03]  /*132a0*/  SHF.L.U32 R53, R53, 0x10, RZ ;  /* 0x0000001035357819 */ /* 0x000fc600000006ff */
[----:B------:R-:W-:Y:S01]  /*132b0*/  FADD.FTZ R52, R52, -UR28 ;  /* 0x8000001c34347e21 */ /* 0x000fe20008010000 */
[----:B------:R1:W-:Y:S01]  /*132c0*/  STL [R1+0x62c], R4 ;  /* 0x00062c0401007387 */ /* 0x0003e20000100800 */
[----:B0-----:R-:W-:Y:S01]  /*132d0*/  FMUL.FTZ R53, R53, R8 ;  /* 0x0000000835357220 */ /* 0x001fe20000410000 */
[----:B------:R-:W-:Y:S01]  /*132e0*/  FADD.FTZ R8, -R8, 1 ;  /* 0x3f80000008087421 */ /* 0x000fe20000010100 */
[----:B-1----:R-:W-:-:S03]  /*132f0*/  FMUL.FTZ R4, R52, UR16 ;  /* 0x0000001034047c20 */ /* 0x002fc60008410000 */
[----:B------:R-:W-:Y:S01]  /*13300*/  FFMA.FTZ R8, R9, R8, 1 ;  /* 0x3f80000009087423 */ /* 0x000fe20000010008 */
[----:B------:R-:W-:Y:S01]  /*13310*/  FFMA.FTZ R9, R5, R4, R2 ;  /* 0x0000000405097223 */ /* 0x000fe20000010002 */
[----:B------:R0:W-:Y:S02]  /*13320*/  STL [R1+0x408], R6 ;  /* 0x0004080601007387 */ /* 0x0001e40000100800 */
[----:B0-----:R-:W-:Y:S01]  /*13330*/  FMUL.FTZ R6, R53, R8 ;  /* 0x0000000835067220 */ /* 0x001fe20000410000 */
        /* <DEDUP_REMOVED lines=30> */
[----:B------:R-:W0:Y:S01]  /*13520*/  MUFU.EX2 R8, R8 ;  /* 0x0000000800087308 */ /* 0x000e220000000800 */
[----:B----4-:R-:W-:Y:S02]  /*13530*/  SHF.L.U32 R12, R21, 0x10, RZ ;  /* 0x00000010150c7819 */ /* 0x010fe400000006ff */
[----:B------:R-:W3:Y:S01]  /*13540*/  LDL.LU R21, [R1+0x544] ;  /* 0x0005440001157983 */ /* 0x000ee20000300800 */
[----:B0-----:R-:W-:-:S06]  /*13550*/  FADD.FTZ R8, R8, 1 ;  /* 0x3f80000008087421 */ /* 0x001fcc0000010000 */
[----:B------:R-:W0:Y:S01]  /*13560*/  MUFU.RCP R8, R8 ;  /* 0x0000000800087308 */ /* 0x000e220000001000 */
[----:B------:R1:W-:Y:S01]  /*13570*/  STL [R1+0x220], R6 ;  /* 0x0002200601007387 */ /* 0x0003e20000100800 */
[----:B0-----:R-:W-:Y:S01]  /*13580*/  FMUL.FTZ R12, R12, R8 ;  /* 0x000000080c0c7220 */ /* 0x001fe20000410000 */
[----:B------:R-:W-:-:S04]  /*13590*/  FADD.FTZ R8, -R8, 1 ;  /* 0x3f80000008087421 */ /* 0x000fc80000010100 */
[----:B------:R-:W-:-:S04]  /*135a0*/  FFMA.FTZ R8, R9, R8, 1 ;  /* 0x3f80000009087423 */ /* 0x000fc80000010008 */
[----:B-1----:R-:W-:Y:S01]  /*135b0*/  FMUL.FTZ R6, R12, R8 ;  /* 0x000000080c067220 */ /* 0x002fe20000410000 */
[----:B------:R-:W-:Y:S02]  /*135c0*/  SHF.L.U32 R12, R19, 0x10, RZ ;  /* 0x00000010130c7819 */ /* 0x000fe400000006ff */
[----:B------:R-:W4:Y:S01]  /*135d0*/  LDL.LU R19, [R1+0x540] ;  /* 0x0005400001137983 */ /* 0x000f220000300800 */
        /* <DEDUP_REMOVED lines=23> */
[----:B------:R-:W0:Y:S01]  /*13750*/  MUFU.EX2 R8, R8 ;  /* 0x0000000800087308 */ /* 0x000e220000000800 */
[----:B------:R-:W-:Y:S01]  /*13760*/  SHF.L.U32 R10, R10, 0x10, RZ ;  /* 0x000000100a0a7819 */ /* 0x000fe200000006ff */
[----:B------:R1:W-:Y:S04]  /*13770*/  STL [R1+0x610], R4 ;  /* 0x0006100401007387 */ /* 0x0003e80000100800 */
[----:B------:R-:W-:Y:S01]  /*13780*/  FADD.FTZ R10, R10, -UR28 ;  /* 0x8000001c0a0a7e21 */ /* 0x000fe20008010000 */
[----:B0-----:R-:W-:-:S03]  /*13790*/  FADD.FTZ R8, R8, 1 ;  /* 0x3f80000008087421 */ /* 0x001fc60000010000 */
[----:B-1----:R-:W-:-:S03]  /*137a0*/  FMUL.FTZ R4, R10, UR16 ;  /* 0x000000100a047c20 */ /* 0x002fc60008410000 */
        /* <DEDUP_REMOVED lines=8> */
[----:B----4-:R-:W-:-:S03]  /*13830*/  SHF.L.U32 R12, R19, 0x10, RZ ;  /* 0x00000010130c7819 */ /* 0x010fc600000006ff */
[----:B------:R-:W4:Y:S02]  /*13840*/  LDL.LU R19, [R1+0x288] ;  /* 0x0002880001137983 */ /* 0x000f240000300800 */
[----:B------:R-:W-:Y:S02]  /*13850*/  FADD.FTZ R12, R12, -UR28 ;  /* 0x8000001c0c0c7e21 */ /* 0x000fe40008010000 */
[----:B------:R0:W-:Y:S01]  /*13860*/  STL [R1+0x60c], R4 ;  /* 0x00060c0401007387 */ /* 0x0001e20000100800 */
[----:B------:R-:W-:Y:S01]  /*13870*/  FFMA.FTZ R9, R3, R4, R0 ;  /* 0x0000000403097223 */ /* 0x000fe20000010000 */
[----:B0-----:R-:W-:Y:S01]  /*13880*/  FMUL.FTZ R4, R12, UR16 ;  /* 0x000000100c047c20 */ /* 0x001fe20008410000 */
[----:B--2---:R-:W-:Y:S02]  /*13890*/  SHF.L.U32 R12, R18, 0x10, RZ ;  /* 0x00000010120c7819 */ /* 0x004fe400000006ff */
[----:B------:R-:W2:Y:S01]  /*138a0*/  LDL.LU R18, [R1+0x588] ;  /* 0x0005880001127983 */ /* 0x000ea20000300800 */
        /* <DEDUP_REMOVED lines=10> */
[----:B------:R-:W2:Y:S01]  /*13950*/  LDL.LU R23, [R1+0x514] ;  /* 0x0005140001177983 */ /* 0x000ea20000300800 */
[----:B------:R-:W-:-:S04]  /*13960*/  FFMA.FTZ R9, R5, R4, R2 ;  /* 0x0000000405097223 */ /* 0x000fc80000010002 */
[----:B------:R-:W-:-:S06]  /*13970*/  FMUL.FTZ R8, R9, -1.4426950216293334961 ;  /* 0xbfb8aa3b09087820 */ /* 0x000fcc0000410000 */
[----:B------:R-:W0:Y:S01]  /*13980*/  MUFU.EX2 R8, R8 ;  /* 0x0000000800087308 */ /* 0x000e220000000800 */
[----:B------:R-:W-:Y:S01]  /*13990*/  FADD.FTZ R12, R12, -UR28 ;  /* 0x8000001c0c0c7e21 */ /* 0x000fe20008010000 */
[----:B0-----:R-:W-:-:S06]  /*139a0*/  FADD.FTZ R8, R8, 1 ;  /* 0x3f80000008087421 */ /* 0x001fcc0000010000 */
[----:B------:R-:W0:Y:S01]  /*139b0*/  MUFU.RCP R8, R8 ;  /* 0x0000000800087308 */ /* 0x000e220000001000 */
[----:B------:R1:W-:Y:S02]  /*139c0*/  STL [R1+0x608], R4 ;  /* 0x0006080401007387 */ /* 0x0003e40000100800 */
[----:B-1----:R-:W-:Y:S01]  /*139d0*/  FMUL.FTZ R4, R12, UR16 ;  /* 0x000000100c047c20 */ /* 0x002fe20008410000 */
[----:B0-----:R-:W-:Y:S01]  /*139e0*/  FMUL.FTZ R10, R10, R8 ;  /* 0x000000080a0a7220 */ /* 0x001fe20000410000 */
[----:B------:R-:W-:Y:S01]  /*139f0*/  FADD.FTZ R8, -R8, 1 ;  /* 0x3f80000008087421 */ /* 0x000fe20000010100 */
[----:B------:R0:W-:Y:S03]  /*13a00*/  STL [R1+0x280], R6 ;  /* 0x0002800601007387 */ /* 0x0001e60000100800 */
[----:B------:R-:W-:Y:S01]  /*13a10*/  FFMA.FTZ R8, R9, R8, 1 ;  /* 0x3f80000009087423 */ /* 0x000fe20000010008 */
[----:B------:R-:W-:-:S03]  /*13a20*/  FFMA.FTZ R9, R3, R4, R0 ;  /* 0x0000000403097223 */ /* 0x000fc60000010000 */
[----:B0-----:R-:W-:Y:S01]  /*13a30*/  FMUL.FTZ R6, R10, R8 ;  /* 0x000000080a067220 */ /* 0x001fe20000410000 */
[----:B------:R-:W-:Y:S01]  /*13a40*/  FMUL.FTZ R8, R9, -1.4426950216293334961 ;  /* 0xbfb8aa3b09087820 */ /* 0x000fe20000410000 */
[----:B------:R0:W-:Y:S05]  /*13a50*/  STL [R1+0x604], R4 ;  /* 0x0006040401007387 */ /* 0x0001ea0000100800 */
[----:B------:R-:W1:Y:S01]  /*13a60*/  MUFU.EX2 R8, R8 ;  /* 0x0000000800087308 */ /* 0x000e620000000800 */
[----:B---3--:R-:W-:Y:S02]  /*13a70*/  SHF.L.U32 R12, R21, 0x10, RZ ;  /* 0x00000010150c7819 */ /* 0x008fe400000006ff */
[----:B------:R-:W3:Y:S03]  /*13a80*/  LDL.LU R21, [R1+0x58c] ;  /* 0x00058c0001157983 */ /* 0x000ee60000300800 */
[----:B------:R-:W-:-:S04]  /*13a90*/  FADD.FTZ R12, R12, -UR28 ;  /* 0x8000001c0c0c7e21 */ /* 0x000fc80008010000 */
[----:B0-----:R-:W-:Y:S01]  /*13aa0*/  FMUL.FTZ R4, R12, UR16 ;  /* 0x000000100c047c20 */ /* 0x001fe20008410000 */
[----:B-1----:R-:W-:-:S06]  /*13ab0*/  FADD.FTZ R8, R8, 1 ;  /* 0x3f80000008087421 */ /* 0x002fcc0000010000 */
[----:B------:R-:W0:Y:S01]  /*13ac0*/  MUFU.RCP R8, R8 ;  /* 0x0000000800087308 */ /* 0x000e220000001000 */
[----:B------:R-:W-:Y:S02]  /*13ad0*/  SHF.L.U32 R10, R26, 0x10, RZ ;  /* 0x000000101a0a7819 */ /* 0x000fe400000006ff */
[----:B----4-:R-:W-:Y:S01]  /*13ae0*/  SHF.L.U32 R12, R19, 0x10, RZ ;  /* 0x00000010130c7819 */ /* 0x010fe200000006ff */
[----:B------:R1:W-:Y:S04]  /*13af0*/  STL [R1+0x28c], R6 ;  /* 0x00028c0601007387 */ /* 0x0003e80000100800 */
[----:B------:R-:W4:Y:S01]  /*13b00*/  LDL.LU R19, [R1+0x578] ;  /* 0x0005780001137983 */ /* 0x000f220000300800 */
[----:B0-----:R-:W-:Y:S01]  /*13b10*/  FMUL.FTZ R10, R10, R8 ;  /* 0x000000080a0a7220 */ /* 0x001fe20000410000 */
[----:B------:R-:W-:-:S02]  /*13b20*/  FADD.FTZ R8, -R8, 1 ;  /* 0x3f80000008087421 */ /* 0x000fc40000010100 */
[----:B------:R-:W-:Y:S02]  /*13b30*/  STL [R1+0x5fc], R4 ;  /* 0x0005fc0401007387 */ /* 0x000fe40000100800 */
[----:B------:R-:W-:Y:S01]  /*13b40*/  FFMA.FTZ R8, R9, R8, 1 ;  /* 0x3f80000009087423 */ /* 0x000fe20000010008 */
[----:B------:R-:W-:Y:S01]  /*13b50*/  FFMA.FTZ R9, R5, R4, R2 ;  /* 0x0000000405097223 */ /* 0x000fe20000010002 */
[----:B------:R-:W-:Y:S01]  /*13b60*/  SHF.L.U32 R11, R11, 0x10, RZ ;  /* 0x000000100b0b7819 */ /* 0x000fe200000006ff */
[----:B------:R-:W4:Y:S01]  /*13b70*/  LDL.LU R26, [R1+0x568] ;  /* 0x00056800011a7983 */ /* 0x000f220000300800 */
[----:B-1----:R-:W-:Y:S01]  /*13b80*/  FMUL.FTZ R6, R10, R8 ;  /* 0x000000080a067220 */ /* 0x002fe20000410000 */
[----:B------:R-:W-:-:S06]  /*13b90*/  FMUL.FTZ R8, R9, -1.4426950216293334961 ;  /* 0xbfb8aa3b09087820 */ /* 0x000fcc0000410000 */
[----:B------:R-:W0:Y:S02]  /*13ba0*/  MUFU.EX2 R8, R8 ;  /* 0x0000000800087308 */ /* 0x000e240000000800 */
[----:B0-----:R-:W-:-:S06]  /*13bb0*/  FADD.FTZ R8, R8, 1 ;  /* 0x3f80000008087421 */ /* 0x001fcc0000010000 */
[----:B------:R-:W0:Y:S01]  /*13bc0*/  MUFU.RCP R8, R8 ;  /* 0x0000000800087308 */ /* 0x000e220000001000 */
[----:B------:R-:W-:Y:S01]  /*13bd0*/  SHF.L.U32 R10, R25, 0x10, RZ ;  /* 0x00000010190a7819 */ /* 0x000fe200000006ff */
[----:B------:R1:W-:Y:S01]  /*13be0*/  STL [R1+0x290], R6 ;  /* 0x0002900601007387 */ /* 0x0003e20000100800 */
[----:B------:R-:W-:-:S03]  /*13bf0*/  FADD.FTZ R12, R12, -UR28 ;  /* 0x8000001c0c0c7e21 */ /* 0x000fc60008010000 */
[----:B------:R-:W4:Y:S01]  /*13c00*/  LDL.LU R25, [R1+0x598] ;  /* 0x0005980001197983 */ /* 0x000f220000300800 */
[----:B0-----:R-:W-:Y:S01]  /*13c10*/  FMUL.FTZ R10, R10, R8 ;  /* 0x000000080a0a7220 */ /* 0x001fe20000410000 */
[----:B------:R-:W-:-:S04]  /*13c20*/  FADD.FTZ R8, -R8, 1 ;  /* 0x3f80000008087421 */ /* 0x000fc80000010100 */
[----:B------:R-:W-:-:S04]  /*13c30*/  FFMA.FTZ R8, R9, R8, 1 ;  /* 0x3f80000009087423 */ /* 0x000fc80000010008 */
[----:B-1----:R-:W-:Y:S01]  /*13c40*/  FMUL.FTZ R6, R10, R8 ;  /* 0x000000080a067220 */ /* 0x002fe20000410000 */
[----:B--2---:R-:W-:Y:S02]  /*13c50*/  SHF.L.U32 R10, R18, 0x10, RZ ;  /* 0x00000010120a7819 */ /* 0x004fe400000006ff */
[----:B------:R-:W2:Y:S01]  /*13c60*/  LDL.LU R18, [R1+0x4f4] ;  /* 0x0004f40001127983 */ /* 0x000ea20000300800 */
[----:B------:R-:W-:-:S04]  /*13c70*/  FMUL.FTZ R4, R12, UR16 ;  /* 0x000000100c047c20 */ /* 0x000fc80008410000 */
[----:B------:R-:W-:-:S04]  /*13c80*/  FFMA.FTZ R9, R3, R4, R0 ;  /* 0x0000000403097223 */ /* 0x000fc80000010000 */
[----:B------:R-:W-:-:S06]  /*13c90*/  FMUL.FTZ R8, R9, -1.4426950216293334961 ;  /* 0xbfb8aa3b09087820 */ /* 0x000fcc0000410000 */
[----:B------:R-:W0:Y:S02]  /*13ca0*/  MUFU.EX2 R8, R8 ;  /* 0x0000000800087308 */ /* 0x000e240000000800 */
[----:B0-----:R-:W-:-:S06]  /*13cb0*/  FADD.FTZ R8, R8, 1 ;  /* 0x3f80000008087421 */ /* 0x001fcc0000010000 */
[----:B------:R-:W0:Y:S01]  /*13cc0*/  MUFU.RCP R8, R8 ;  /* 0x0000000800087308 */ /* 0x000e220000001000 */
[----:B------:R1:W-:Y:S04]  /*13cd0*/  STL [R1+0x5f8], R4 ;  /* 0x0005f80401007387 */ /* 0x0003e80000100800 */
[----:B------:R1:W-:Y:S01]  /*13ce0*/  STL [R1+0x288], R6 ;  /* 0x0002880601007387 */ /* 0x0003e20000100800 */
[----:B------:R-:W-:Y:S01]  /*13cf0*/  SHF.L.U32 R12, R23, 0x10, RZ ;  /* 0x00000010170c7819 */ /* 0x000fe200000006ff */
[----:B0-----:R-:W-:Y:S01]  /*13d00*/  FMUL.FTZ R10, R10, R8 ;  /* 0x000000080a0a7220 */ /* 0x001fe20000410000 */
[----:B------:R-:W-:Y:S01]  /*13d10*/  FADD.FTZ R8, -R8, 1 ;  /* 0x3f80000008087421 */ /* 0x000fe20000010100 */
[----:B------:R-:W2:Y:S02]  /*13d20*/  LDL.LU R23, [R1+0x57c] ;  /* 0x00057c0001177983 */ /* 0x000ea40000300800 */
[----:B------:R-:W-:Y:S01]  /*13d30*/  FADD.FTZ R12, R12, -UR28 ;  /* 0x8000001c0c0c7e21 */ /* 0x000fe20008010000 */
[----:B------:R-:W-:-:S03]  /*13d40*/  FFMA.FTZ R8, R9, R8, 1 ;  /* 0x3f80000009087423 */ /* 0x000fc60000010008 */
[----:B-1----:R-:W-:Y:S01]  /*13d50*/  FMUL.FTZ R4, R12, UR16 ;  /* 0x000000100c047c20 */ /* 0x002fe20008410000 */
[----:B------:R-:W-:-:S03]  /*13d60*/  FMUL.FTZ R6, R10, R8 ;  /* 0x000000080a067220 */ /* 0x000fc60000410000 */
[----:B------:R-:W-:-:S04]  /*13d70*/  FFMA.FTZ R9, R5, R4, R2 ;  /* 0x0000000405097223 */ /* 0x000fc80000010002 */
[----:B------:R-:W-:-:S06]  /*13d80*/  FMUL.FTZ R8, R9, -1.4426950216293334961 ;  /* 0xbfb8aa3b09087820 */ /* 0x000fcc0000410000 */
        /* <DEDUP_REMOVED lines=9> */
[----:B-1----:R-:W-:Y:S01]  /*13e20*/  FMUL.FTZ R6, R10, R8 ;  /* 0x000000080a067220 */ /* 0x002fe20000410000 */
[----:B----4-:R-:W-:Y:S02]  /*13e30*/  SHF.L.U32 R10, R19, 0x10, RZ ;  /* 0x00000010130a7819 */ /* 0x010fe400000006ff */
[----:B------:R-:W4:Y:S01]  /*13e40*/  LDL.LU R19, [R1+0x4d8] ;  /* 0x0004d80001137983 */ /* 0x000f220000300800 */
[----:B------:R-:W-:-:S03]  /*13e50*/  FADD.FTZ R11, R11, -UR28 ;  /* 0x8000001c0b0b7e21 */ /* 0x000fc60008010000 */
[----:B------:R0:W-:Y:S02]  /*13e60*/  STL [R1+0x5f4], R4 ;  /* 0x0005f40401007387 */ /* 0x0001e40000100800 */
[----:B0-----:R-:W-:Y:S01]  /*13e70*/  FMUL.FTZ R4, R11, UR16 ;  /* 0x000000100b047c20 */ /* 0x001fe20008410000 */
[----:B--2---:R-:W-:Y:S02]  /*13e80*/  SHF.L.U32 R11, R18, 0x10, RZ ;  /* 0x00000010120b7819 */ /* 0x004fe400000006ff */
[----:B------:R-:W2:Y:S01]  /*13e90*/  LDL.LU R18, [R1+0x580] ;  /* 0x0005800001127983 */ /* 0x000ea20000300800 */
        /* <DEDUP_REMOVED lines=15> */
[----:B------:R-:W-:Y:S01]  /*13f90*/  FMUL.FTZ R8, R9, -1.4426950216293334961 ;  /* 0xbfb8aa3b09087820 */ /* 0x000fe20000410000 */
[----:B------:R0:W-:Y:S05]  /*13fa0*/  STL [R1+0x590], R4 ;  /* 0x0005900401007387 */ /* 0x0001ea0000100800 */
[----:B------:R-:W1:Y:S02]  /*13fb0*/  MUFU.EX2 R8, R8 ;  /* 0x0000000800087308 */ /* 0x000e640000000800 */
[----:B-1----:R-:W-:-:S06]  /*13fc0*/  FADD.FTZ R8, R8, 1 ;  /* 0x3f80000008087421 */ /* 0x002fcc0000010000 */
[----:B------:R-:W1:Y:S01]  /*13fd0*/  MUFU.RCP R8, R8 ;  /* 0x0000000800087308 */ /* 0x000e620000001000 */
[----:B---3--:R-:W-:Y:S02]  /*13fe0*/  SHF.L.U32 R11, R21, 0x10, RZ ;  /* 0x00000010150b7819 */ /* 0x008fe400000006ff */
[----:B------:R-:W3:Y:S03]  /*13ff0*/  LDL.LU R21, [R1+0x570] ;  /* 0x0005700001157983 */ /* 0x000ee60000300800 */
[----:B------:R-:W-:-:S04]  /*14000*/  FADD.FTZ R11, R11, -UR28 ;  /* 0x8000001c0b0b7e21 */ /* 0x000fc80008010000 */
[----:B0-----:R-:W-:Y:S01]  /*14010*/  FMUL.FTZ R4, R11, UR16 ;  /* 0x000000100b047c20 */ /* 0x001fe20008410000 */
[----:B-1----:R-:W-:Y:S01]  /*14020*/  FMUL.FTZ R10, R10, R8 ;  /* 0x000000080a0a7220 */ /* 0x002fe20000410000 */
[----:B------:R-:W-:Y:S01]  /*14030*/  FADD.FTZ R8, -R8, 1 ;  /* 0x3f80000008087421 */ /* 0x000fe20000010100 */
[----:B----4-:R-:W-:Y:S02]  /*14040*/  SHF.L.U32 R11, R19, 0x10, RZ ;  /* 0x00000010130b7819 */ /* 0x010fe400000006ff */
[----:B------:R-:W4:Y:S01]  /*14050*/  LDL.LU R19, [R1+0x574] ;  /* 0x0005740001137983 */ /* 0x000f220000300800 */
[----:B------:R-:W-:Y:S01]  /*14060*/  FFMA.FTZ R8, R9, R8, 1 ;  /* 0x3f80000009087423 */ /* 0x000fe20000010008 */
[----:B------:R-:W-:Y:S02]  /*14070*/  FFMA.FTZ R9, R3, R4, R0 ;  /* 0x0000000403097223 */ /* 0x000fe40000010000 */
[----:B------:R0:W-:Y:S02]  /*14080*/  STL [R1+0x298], R6 ;  /* 0x0002980601007387 */ /* 0x0001e40000100800 */
[----:B0-----:R-:W-:Y:S01]  /*14090*/  FMUL.FTZ R6, R10, R8 ;  /* 0x000000080a067220 */ /* 0x001fe20000410000 */
[----:B------:R-:W-:-:S06]  /*140a0*/  FMUL.FTZ R8, R9, -1.4426950216293334961 ;  /* 0xbfb8aa3b09087820 */ /* 0x000fcc0000410000 */
[----:B------:R-:W0:Y:S02]  /*140b0*/  MUFU.EX2 R8, R8 ;  /* 0x0000000800087308 */ /* 0x000e240000000800 */
[----:B0-----:R-:W-:-:S06]  /*140c0*/  FADD.FTZ R8, R8, 1 ;  /* 0x3f80000008087421 */ /* 0x001fcc0000010000 */
[----:B------:R-:W0:Y:S01]  /*140d0*/  MUFU.RCP R8, R8 ;  /* 0x0000000800087308 */ /* 0x000e220000001000 */
[----:B------:R-:W-:Y:S02]  /*140e0*/  SHF.L.U32 R10, R23, 0x10, RZ ;  /* 0x00000010170a7819 */ /* 0x000fe400000006ff */
[----:B------:R-:W4:Y:S04]  /*140f0*/  LDL.LU R23, [R1+0x4c4] ;  /* 0x0004c40001177983 */ /* 0x000f280000300800 */
[----:B------:R1:W-:Y:S01]  /*14100*/  STL [R1+0x284], R6 ;  /* 0x0002840601007387 */ /* 0x0003e20000100800 */
[----:B0-----:R-:W-:Y:S01]  /*14110*/  FMUL.FTZ R10, R10, R8 ;  /* 0x000000080a0a7220 */ /* 0x001fe20000410000 */
[----:B------:R-:W-:-:S04]  /*14120*/  FADD.FTZ R8, -R8, 1 ;  /* 0x3f80000008087421 */ /* 0x000fc80000010100 */
[----:B------:R-:W-:-:S04]  /*14130*/  FFMA.FTZ R8, R9, R8, 1 ;  /* 0x3f80000009087423 */ /* 0x000fc80000010008 */
[----:B-1----:R-:W-:Y:S01]  /*14140*/  FMUL.FTZ R6, R10, R8 ;  /* 0x000000080a067220 */ /* 0x002fe20000410000 */
[----:B--2---:R-:W-:Y:S02]  /*14150*/  SHF.L.U32 R10, R18, 0x10, RZ ;  /* 0x00000010120a7819 */ /* 0x004fe400000006ff */
        /* <DEDUP_REMOVED lines=10> */
[----:B------:R-:W-:-:S03]  /*14200*/  SHF.L.U32 R11, R25, 0x10, RZ ;  /* 0x00000010190b7819 */ /* 0x000fc600000006ff */
[----:B------:R3:W-:Y:S02]  /*14210*/  STL [R1+0x29c], R6 ;  /* 0x00029c0601007387 */ /* 0x0007e40000100800 */
[----:B------:R-:W-:Y:S02]  /*14220*/  FADD.FTZ R11, R11, -UR28 ;  /* 0x8000001c0b0b7e21 */ /* 0x000fe40008010000 */
[----:B------:R-:W2:Y:S01]  /*14230*/  LDL.LU R25, [R1+0x274] ;  /* 0x0002740001197983 */ /* 0x000ea20000300800 */
        /* <DEDUP_REMOVED lines=16> */
[----:B----4-:R-:W-:Y:S02]  /*14340*/  SHF.L.U32 R10, R19, 0x10, RZ ;  /* 0x00000010130a7819 */ /* 0x010fe400000006ff */
[----:B------:R-:W4:Y:S04]  /*14350*/  LDL.LU R19, [R1+0x56c] ;  /* 0x00056c0001137983 */ /* 0x000f280000300800 */
[----:B------:R0:W-:Y:S01]  /*14360*/  STL [R1+0x57c], R4 ;  /* 0x00057c0401007387 */ /* 0x0001e20000100800 */
[----:B------:R-:W-:-:S03]  /*14370*/  SHF.L.U32 R11, R23, 0x10, RZ ;  /* 0x00000010170b7819 */ /* 0x000fc600000006ff */
[----:B------:R-:W-:Y:S02]  /*14380*/  STL [R1+0x27c], R6 ;  /* 0x00027c0601007387 */ /* 0x000fe40000100800 */
[----:B------:R-:W-:Y:S02]  /*14390*/  FADD.FTZ R11, R11, -UR28 ;  /* 0x8000001c0b0b7e21 */ /* 0x000fe40008010000 */
[----:B------:R-:W4:Y:S02]  /*143a0*/  LDL.LU R23, [R1+0x560] ;  /* 0x0005600001177983 */ /* 0x000f240000300800 */
[----:B0-----:R-:W-:Y:S01]  /*143b0*/  FMUL.FTZ R4, R11, UR16 ;  /* 0x000000100b047c20 */ /* 0x001fe20008410000 */
[----:B--2---:R-:W-:Y:S02]  /*143c0*/  SHF.L.U32 R11, R18, 0x10, RZ ;  /* 0x00000010120b7819 */ /* 0x004fe400000006ff */
[----:B------:R-:W2:Y:S01]  /*143d0*/  LDL.LU R18, [R1+0x49c] ;  /* 0x00049c0001127983 */ /* 0x000ea20000300800 */
[----:B------:R-:W-:-:S04]  /*143e0*/  FFMA.FTZ R9, R5, R4, R2 ;  /* 0x0000000405097223 */ /* 0x000fc80000010002 */
[----:B------:R-:W-:-:S06]  /*143f0*/  FMUL.FTZ R8, R9, -1.4426950216293334961 ;  /* 0xbfb8aa3b09087820 */ /* 0x000fcc0000410000 */
        /* <DEDUP_REMOVED lines=16> */
[----:B---3--:R-:W-:Y:S01]  /*14500*/  SHF.L.U32 R11, R21, 0x10, RZ ;  /* 0x00000010150b7819 */ /* 0x008fe200000006ff */
[----:B------:R1:W-:Y:S04]  /*14510*/  STL [R1+0x574], R4 ;  /* 0x0005740401007387 */ /* 0x0003e80000100800 */
[----:B------:R-:W3:Y:S01]  /*14520*/  LDL.LU R21, [R1+0x564] ;  /* 0x0005640001157983 */ /* 0x000ee20000300800 */
[----:B0-----:R-:W-:Y:S01]  /*14530*/  FMUL.FTZ R10, R10, R8 ;  /* 0x000000080a0a7220 */ /* 0x001fe20000410000 */
[----:B------:R-:W-:-:S02]  /*14540*/  FADD.FTZ R8, -R8, 1 ;  /* 0x3f80000008087421 */ /* 0x000fc40000010100 */
[----:B------:R-:W-:Y:S02]  /*14550*/  STL [R1+0x278], R6 ;  /* 0x0002780601007387 */ /* 0x000fe40000100800 */
[----:B------:R-:W-:Y:S02]  /*14560*/  FFMA.FTZ R8, R9, R8, 1 ;  /* 0x3f80000009087423 */ /* 0x000fe40000010008 */
[----:B------:R-:W3:Y:S02]  /*14570*/  LDL.LU R26, [R1+0x550] ;  /* 0x00055000011a7983 */ /* 0x000ee40000300800 */
[----:B------:R-:W-:Y:S01]  /*14580*/  FMUL.FTZ R52, R10, R8 ;  /* 0x000000080a347220 */ /* 0x000fe20000410000 */
[----:B----4-:R-:W-:Y:S02]  /*14590*/  SHF.L.U32 R10, R19, 0x10, RZ ;  /* 0x00000010130a7819 */ /* 0x010fe400000006ff */
[----:B------:R-:W4:Y:S01]  /*145a0*/  LDL.LU R19, [R1+0x270] ;  /* 0x0002700001137983 */ /* 0x000f220000300800 */
[----:B------:R-:W-:-:S04]  /*145b0*/  FADD.FTZ R11, R11, -UR28 ;  /* 0x8000001c0b0b7e21 */ /* 0x000fc80008010000 */
[----:B-1----:R-:W-:Y:S01]  /*145c0*/  FMUL.FTZ R4, R11, UR16 ;  /* 0x000000100b047c20 */ /* 0x002fe20008410000 */
[----:B------:R-:W-:Y:S02]  /*145d0*/  SHF.L.U32 R11, R25, 0x10, RZ ;  /* 0x00000010190b7819 */ /* 0x000fe400000006ff */
[----:B------:R-:W4:Y:S03]  /*145e0*/  LDL.LU R25, [R1+0x548] ;  /* 0x0005480001197983 */ /* 0x000f260000300800 */
[----:B------:R-:W-:Y:S01]  /*145f0*/  FADD.FTZ R11, R11, -UR28 ;  /* 0x8000001c0b0b7e21 */ /* 0x000fe20008010000 */
[----:B------:R0:W-:Y:S01]  /*14600*/  STL [R1+0x570], R4 ;  /* 0x0005700401007387 */ /* 0x0001e20000100800 */
[----:B------:R-:W-:Y:S02]  /*14610*/  FFMA.FTZ R9, R5, R4, R2 ;  /* 0x0000000405097223 */ /* 0x000fe40000010002 */
[----:B0-----:R-:W-:Y:S01]  /*14620*/  FMUL.FTZ R4, R11, UR16 ;  /* 0x000000100b047c20 */ /* 0x001fe20008410000 */
[----:B--2---:R-:W-:-:S02]  /*14630*/  SHF.L.U32 R11, R18, 0x10, RZ ;  /* 0x00000010120b7819 */ /* 0x004fc400000006ff */
[----:B------:R-:W2:Y:S01]  /*14640*/  LDL.LU R18, [R1+0x498] ;  /* 0x0004980001127983 */ /* 0x000ea20000300800 */
        /* <DEDUP_REMOVED lines=15> */
[----:B------:R-:W2:Y:S01]  /*14740*/  LDL.LU R23, [R1+0x554] ;  /* 0x0005540001177983 */ /* 0x000ea20000300800 */
[----:B0-----:R-:W-:Y:S01]  /*14750*/  FMUL.FTZ R10, R10, R8 ;  /* 0x000000080a0a7220 */ /* 0x001fe20000410000 */
[----:B------:R-:W-:-:S04]  /*14760*/  FADD.FTZ R8, -R8, 1 ;  /* 0x3f80000008087421 */ /* 0x000fc80000010100 */
[----:B------:R-:W-:-:S04]  /*14770*/  FFMA.FTZ R8, R9, R8, 1 ;  /* 0x3f80000009087423 */ /* 0x000fc80000010008 */
[----:B-1----:R-:W-:Y:S01]  /*14780*/  FMUL.FTZ R6, R10, R8 ;  /* 0x000000080a067220 */ /* 0x002fe20000410000 */
[----:B------:R-:W-:Y:S01]  /*14790*/  FADD.FTZ R11, R11, -UR28 ;  /* 0x8000001c0b0b7e21 */ /* 0x000fe20008010000 */
[----:B------:R0:W-:Y:S03]  /*147a0*/  STL [R1+0x568], R4 ;  /* 0x0005680401007387 */ /* 0x0001e60000100800 */
[----:B0-----:R-:W-:Y:S01]  /*147b0*/  FMUL.FTZ R4, R11, UR16 ;  /* 0x000000100b047c20 */ /* 0x001fe20008410000 */
        /* <DEDUP_REMOVED lines=20> */
[----:B------:R-:W0:Y:S01]  /*14900*/  MUFU.EX2 R8, R8 ;  /* 0x0000000800087308 */ /* 0x000e220000000800 */
[----:B------:R-:W-:Y:S01]  /*14910*/  FADD.FTZ R11, R11, -UR28 ;  /* 0x8000001c0b0b7e21 */ /* 0x000fe20008010000 */
[----:B0-----:R-:W-:-:S06]  /*14920*/  FADD.FTZ R8, R8, 1 ;  /* 0x3f80000008087421 */ /* 0x001fcc0000010000 */
[----:B------:R-:W0:Y:S01]  /*14930*/  MUFU.RCP R8, R8 ;  /* 0x0000000800087308 */ /* 0x000e220000001000 */
[----:B------:R1:W-:Y:S01]  /*14940*/  STL [R1+0x55c], R4 ;  /* 0x00055c0401007387 */ /* 0x0003e20000100800 */
[----:B------:R-:W-:-:S03]  /*14950*/  SHF.L.U32 R10, R26, 0x10, RZ ;  /* 0x000000101a0a7819 */ /* 0x000fc600000006ff */
[----:B------:R0:W-:Y:S04]  /*14960*/  STL [R1+0x2a0], R6 ;  /* 0x0002a00601007387 */ /* 0x0001e80000100800 */
[----:B------:R-:W2:Y:S01]  /*14970*/  LDL.LU R26, [R1+0x538] ;  /* 0x00053800011a7983 */ /* 0x000ea20000300800 */
[----:B-1----:R-:W-:Y:S01]  /*14980*/  FMUL.FTZ R4, R11, UR16 ;  /* 0x000000100b047c20 */ /* 0x002fe20008410000 */
[----:B0-----:R-:W-:Y:S01]  /*14990*/  FMUL.FTZ R10, R10, R8 ;  /* 0x000000080a0a7220 */ /* 0x001fe20000410000 */
[----:B------:R-:W-:-:S04]  /*149a0*/  FADD.FTZ R8, -R8, 1 ;  /* 0x3f80000008087421 */ /* 0x000fc80000010100 */
[----:B------:R-:W-:Y:S01]  /*149b0*/  FFMA.FTZ R8, R9, R8, 1 ;  /* 0x3f80000009087423 */ /* 0x000fe20000010008 */
[----:B------:R-:W-:-:S03]  /*149c0*/  FFMA.FTZ R9, R5, R4, R2 ;  /* 0x0000000405097223 */ /* 0x000fc60000010002 */
[----:B------:R-:W-:Y:S01]  /*149d0*/  FMUL.FTZ R6, R10, R8 ;  /* 0x000000080a067220 */ /* 0x000fe20000410000 */
[----:B------:R-:W-:Y:S01]  /*149e0*/  SHF.L.U32 R10, R23, 0x10, RZ ;  /* 0x00000010170a7819 */ /* 0x000fe200000006ff */
[----:B------:R-:W-:Y:S01]  /*149f0*/  FMUL.FTZ R8, R9, -1.4426950216293334961 ;  /* 0xbfb8aa3b09087820 */ /* 0x000fe20000410000 */
[----:B------:R-:W2:Y:S04]  /*14a00*/  LDL.LU R23, [R1+0x268] ;  /* 0x0002680001177983 */ /* 0x000ea80000300800 */
[----:B------:R0:W-:Y:S01]  /*14a10*/  STL [R1+0x558], R4 ;  /* 0x0005580401007387 */ /* 0x0001e20000100800 */
[----:B------:R-:W1:Y:S02]  /*14a20*/  MUFU.EX2 R8, R8 ;  /* 0x0000000800087308 */ /* 0x000e640000000800 */
[----:B-1----:R-:W-:Y:S01]  /*14a30*/  FADD.FTZ R8, R8, 1 ;  /* 0x3f80000008087421 */ /* 0x002fe20000010000 */
[----:B---3--:R-:W-:-:S02]  /*14a40*/  SHF.L.U32 R11, R21, 0x10, RZ ;  /* 0x00000010150b7819 */ /* 0x008fc400000006ff */
[----:B------:R-:W3:Y:S03]  /*14a50*/  LDL.LU R21, [R1+0x528] ;  /* 0x0005280001157983 */ /* 0x000ee60000300800 */
[----:B------:R-:W-:-:S04]  /*14a60*/  FADD.FTZ R11, R11, -UR28 ;  /* 0x8000001c0b0b7e21 */ /* 0x000fc80008010000 */
[----:B0-----:R-:W-:Y:S01]  /*14a70*/  FMUL.FTZ R4, R11, UR16 ;  /* 0x000000100b047c20 */ /* 0x001fe20008410000 */
[----:B------:R-:W0:Y:S01]  /*14a80*/  MUFU.RCP R8, R8 ;  /* 0x0000000800087308 */ /* 0x000e220000001000 */
[----:B----4-:R-:W-:Y:S02]  /*14a90*/  SHF.L.U32 R11, R19, 0x10, RZ ;  /* 0x00000010130b7819 */ /* 0x010fe400000006ff */
        /* <DEDUP_REMOVED lines=11> */
[----:B------:R-:W-:Y:S01]  /*14b50*/  SHF.L.U32 R10, R25, 0x10, RZ ;  /* 0x00000010190a7819 */ /* 0x000fe200000006ff */
[----:B------:R-:W-:Y:S01]  /*14b60*/  FADD.FTZ R11, R11, -UR28 ;  /* 0x8000001c0b0b7e21 */ /* 0x000fe20008010000 */
[----:B------:R1:W-:Y:S04]  /*14b70*/  STL [R1+0x550], R4 ;  /* 0x0005500401007387 */ /* 0x0003e80000100800 */
[----:B------:R1:W-:Y:S04]  /*14b80*/  STL [R1+0x26c], R6 ;  /* 0x00026c0601007387 */ /* 0x0003e80000100800 */
[----:B------:R-:W4:Y:S01]  /*14b90*/  LDL.LU R25, [R1+0x52c] ;  /* 0x00052c0001197983 */ /* 0x000f220000300800 */
[----:B0-----:R-:W-:Y:S01]  /*14ba0*/  FMUL.FTZ R10, R10, R8 ;  /* 0x000000080a0a7220 */ /* 0x001fe20000410000 */
[----:B------:R-:W-:-:S04]  /*14bb0*/  FADD.FTZ R8, -R8, 1 ;  /* 0x3f80000008087421 */ /* 0x000fc80000010100 */
[----:B------:R-:W-:-:S04]  /*14bc0*/  FFMA.FTZ R8, R9, R8, 1 ;  /* 0x3f80000009087423 */ /* 0x000fc80000010008 */
[----:B------:R-:W-:Y:S01]  /*14bd0*/  FMUL.FTZ R51, R10, R8 ;  /* 0x000000080a337220 */ /* 0x000fe20000410000 */
[----:B--2---:R-:W-:Y:S02]  /*14be0*/  SHF.L.U32 R10, R18, 0x10, RZ ;  /* 0x00000010120a7819 */ /* 0x004fe400000006ff */
[----:B------:R-:W2:Y:S01]  /*14bf0*/  LDL.LU R18, [R1+0x260] ;  /* 0x0002600001127983 */ /* 0x000ea20000300800 */
[----:B-1----:R-:W-:-:S04]  /*14c00*/  FMUL.FTZ R4, R11, UR16 ;  /* 0x000000100b047c20 */ /* 0x002fc80008410000 */
        /* <DEDUP_REMOVED lines=10> */
[----:B------:R-:W-:-:S03]  /*14cb0*/  SHF.L.U32 R11, R23, 0x10, RZ ;  /* 0x00000010170b7819 */ /* 0x000fc600000006ff */
[----:B------:R-:W2:Y:S02]  /*14cc0*/  LDL.LU R23, [R1+0x530] ;  /* 0x0005300001177983 */ /* 0x000ea40000300800 */
[----:B------:R-:W-:-:S04]  /*14cd0*/  FADD.FTZ R11, R11, -UR28 ;  /* 0x8000001c0b0b7e21 */ /* 0x000fc80008010000 */
        /* <DEDUP_REMOVED lines=19> */
[----:B------:R-:W-:-:S03]  /*14e10*/  FFMA.FTZ R9, R5, R4, R2 ;  /* 0x0000000405097223 */ /* 0x000fc60000010002 */
[----:B-1----:R-:W-:Y:S01]  /*14e20*/  FMUL.FTZ R6, R10, R8 ;  /* 0x000000080a067220 */ /* 0x002fe20000410000 */
[----:B------:R-:W-:-:S06]  /*14e30*/  FMUL.FTZ R8, R9, -1.4426950216293334961 ;  /* 0xbfb8aa3b09087820 */ /* 0x000fcc0000410000 */
[----:B------:R-:W0:Y:S01]  /*14e40*/  MUFU.EX2 R8, R8 ;  /* 0x0000000800087308 */ /* 0x000e220000000800 */
[----:B------:R-:W-:Y:S01]  /*14e50*/  FADD.FTZ R11, R11, -UR28 ;  /* 0x8000001c0b0b7e21 */ /* 0x000fe20008010000 */
[----:B0-----:R-:W-:-:S06]  /*14e60*/  FADD.FTZ R8, R8, 1 ;  /* 0x3f80000008087421 */ /* 0x001fcc0000010000 */
[----:B------:R-:W0:Y:S01]  /*14e70*/  MUFU.RCP R8, R8 ;  /* 0x0000000800087308 */ /* 0x000e220000001000 */
[----:B------:R1:W-:Y:S01]  /*14e80*/  STL [R1+0x540], R4 ;  /* 0x0005400401007387 */ /* 0x0003e20000100800 */
[----:B------:R-:W-:-:S03]  /*14e90*/  SHF.L.U32 R10, R26, 0x10, RZ ;  /* 0x000000101a0a7819 */ /* 0x000fc600000006ff */
[----:B------:R-:W-:Y:S04]  /*14ea0*/  STL [R1+0x2a4], R6 ;  /* 0x0002a40601007387 */ /* 0x000fe80000100800 */
[----:B------:R-:W-:Y:S01]  /*14eb0*/  STL [R1+0x78c], R52 ;  /* 0x00078c3401007387 */ /* 0x000fe20000100800 */
[----:B-1----:R-:W-:-:S03]  /*14ec0*/  FMUL.FTZ R4, R11, UR16 ;  /* 0x000000100b047c20 */ /* 0x002fc60008410000 */
[----:B------:R-:W2:Y:S01]  /*14ed0*/  LDL.LU R26, [R1+0x4f8] ;  /* 0x0004f800011a7983 */ /* 0x000ea20000300800 */
[----:B0-----:R-:W-:Y:S01]  /*14ee0*/  FMUL.FTZ R10, R10, R8 ;  /* 0x000000080a0a7220 */ /* 0x001fe20000410000 */
[----:B------:R-:W-:-:S04]  /*14ef0*/  FADD.FTZ R8, -R8, 1 ;  /* 0x3f80000008087421 */ /* 0x000fc80000010100 */
[----:B------:R-:W-:Y:S01]  /*14f00*/  FFMA.FTZ R8, R9, R8, 1 ;  /* 0x3f80000009087423 */ /* 0x000fe20000010008 */
[----:B------:R-:W-:-:S03]  /*14f10*/  FFMA.FTZ R9, R3, R4, R0 ;  /* 0x0000000403097223 */ /* 0x000fc60000010000 */
[----:B------:R-:W-:Y:S01]  /*14f20*/  FMUL.FTZ R46, R10, R8 ;  /* 0x000000080a2e7220 */ /* 0x000fe20000410000 */
[----:B------:R-:W-:Y:S01]  /*14f30*/  FMUL.FTZ R8, R9, -1.4426950216293334961 ;  /* 0xbfb8aa3b09087820 */ /* 0x000fe20000410000 */
[----:B------:R0:W-:Y:S05]  /*14f40*/  STL [R1+0x528], R4 ;  /* 0x0005280401007387 */ /* 0x0001ea0000100800 */
[----:B------:R-:W1:Y:S02]  /*14f50*/  MUFU.EX2 R8, R8 ;  /* 0x0000000800087308 */ /* 0x000e640000000800 */
[----:B-1----:R-:W-:Y:S01]  /*14f60*/  FADD.FTZ R8, R8, 1 ;  /* 0x3f80000008087421 */ /* 0x002fe20000010000 */
[----:B---3--:R-:W-:-:S02]  /*14f70*/  SHF.L.U32 R11, R21, 0x10, RZ ;  /* 0x00000010150b7819 */ /* 0x008fc400000006ff */
[----:B------:R-:W3:Y:S03]  /*14f80*/  LDL.LU R21, [R1+0x458] ;  /* 0x0004580001157983 */ /* 0x000ee60000300800 */
[----:B------:R-:W-:-:S04]  /*14f90*/  FADD.FTZ R11, R11, -UR28 ;  /* 0x8000001c0b0b7e21 */ /* 0x000fc80008010000 */
[----:B0-----:R-:W-:Y:S01]  /*14fa0*/  FMUL.FTZ R4, R11, UR16 ;  /* 0x000000100b047c20 */ /* 0x001fe20008410000 */
[----:B------:R-:W0:Y:S01]  /*14fb0*/  MUFU.RCP R8, R8 ;  /* 0x0000000800087308 */ /* 0x000e220000001000 */
[----:B------:R-:W-:Y:S02]  /*14fc0*/  SHF.L.U32 R10, R25, 0x10, RZ ;  /* 0x00000010190a7819 */ /* 0x000fe400000006ff */
[----:B------:R-:W3:Y:S01]  /*14fd0*/  LDL.LU R25, [R1+0x524] ;  /* 0x0005240001197983 */ /* 0x000ee20000300800 */
[----:B----4-:R-:W-:-:S03]  /*14fe0*/  SHF.L.U32 R11, R19, 0x10, RZ ;  /* 0x00000010130b7819 */ /* 0x010fc600000006ff */
[----:B------:R-:W4:Y:S01]  /*14ff0*/  LDL.LU R19, [R1+0x258] ;  /* 0x0002580001137983 */ /* 0x000f220000300800 */
        /* <DEDUP_REMOVED lines=15> */
[----:B--2---:R-:W-:Y:S02]  /*150f0*/  SHF.L.U32 R10, R18, 0x10, RZ ;  /* 0x00000010120a7819 */ /* 0x004fe400000006ff */
[----:B------:R-:W2:Y:S01]  /*15100*/  LDL.LU R18, [R1+0x434] ;  /* 0x0004340001127983 */ /* 0x000ea20000300800 */
[----:B------:R-:W-:-:S03]  /*15110*/  FADD.FTZ R11, R11, -UR28 ;  /* 0x8000001c0b0b7e21 */ /* 0x000fc60008010000 */
[----:B------:R0:W-:Y:S02]  /*15120*/  STL [R1+0x514], R4 ;  /* 0x0005140401007387 */ /* 0x0001e40000100800 */
[----:B0-----:R-:W-:-:S04]  /*15130*/  FMUL.FTZ R4, R11, UR16 ;  /* 0x000000100b047c20 */ /* 0x001fc80008410000 */
[----:B------:R-:W-:-:S04]  /*15140*/  FFMA.FTZ R9, R3, R4, R0 ;  /* 0x0000000403097223 */ /* 0x000fc80000010000 */
[----:B------:R-:W-:-:S06]  /*15150*/  FMUL.FTZ R8, R9, -1.4426950216293334961 ;  /* 0xbfb8aa3b09087820 */ /* 0x000fcc0000410000 */
[----:B------:R-:W0:Y:S01]  /*15160*/  MUFU.EX2 R8, R8 ;  /* 0x0000000800087308 */ /* 0x000e220000000800 */
[----:B------:R1:W-:Y:S01]  /*15170*/  STL [R1+0x510], R4 ;  /* 0x0005100401007387 */ /* 0x0003e20000100800 */
[----:B0-----:R-:W-:-:S06]  /*15180*/  FADD.FTZ R8, R8, 1 ;  /* 0x3f80000008087421 */ /* 0x001fcc0000010000 */
[----:B------:R-:W0:Y:S02]  /*15190*/  MUFU.RCP R8, R8 ;  /* 0x0000000800087308 */ /* 0x000e240000001000 */
[----:B0-----:R-:W-:Y:S01]  /*151a0*/  FMUL.FTZ R10, R10, R8 ;  /* 0x000000080a0a7220 */ /* 0x001fe20000410000 */
[----:B------:R-:W-:-:S04]  /*151b0*/  FADD.FTZ R8, -R8, 1 ;  /* 0x3f80000008087421 */ /* 0x000fc80000010100 */
[----:B------:R-:W-:-:S04]  /*151c0*/  FFMA.FTZ R8, R9, R8, 1 ;  /* 0x3f80000009087423 */ /* 0x000fc80000010008 */
[----:B------:R-:W-:Y:S01]  /*151d0*/  FMUL.FTZ R49, R10, R8 ;  /* 0x000000080a317220 */ /* 0x000fe20000410000 */
[----:B---3--:R-:W-:Y:S02]  /*151e0*/  SHF.L.U32 R11, R21, 0x10, RZ ;  /* 0x00000010150b7819 */ /* 0x008fe400000006ff */
[----:B------:R-:W3:Y:S03]  /*151f0*/  LDL.LU R21, [R1+0x518] ;  /* 0x0005180001157983 */ /* 0x000ee60000300800 */
[----:B------:R-:W-:-:S04]  /*15200*/  FADD.FTZ R11, R11, -UR28 ;  /* 0x8000001c0b0b7e21 */ /* 0x000fc80008010000 */
[----:B-1----:R-:W-:Y:S01]  /*15210*/  FMUL.FTZ R4, R11, UR16 ;  /* 0x000000100b047c20 */ /* 0x002fe20008410000 */
        /* <DEDUP_REMOVED lines=45> */
[----:B------:R-:W-:Y:S01]  /*154f0*/  SHF.L.U32 R11, R25, 0x10, RZ ;  /* 0x00000010190b7819 */ /* 0x000fe200000006ff */
[----:B------:R0:W-:Y:S01]  /*15500*/  STL [R1+0x4dc], R4 ;  /* 0x0004dc0401007387 */ /* 0x0001e20000100800 */
[----:B----4-:R-:W-:-:S03]  /*15510*/  SHF.L.U32 R10, R19, 0x10, RZ ;  /* 0x00000010130a7819 */ /* 0x010fc600000006ff */
[----:B------:R1:W-:Y:S04]  /*15520*/  STL [R1+0x2a8], R6 ;  /* 0x0002a80601007387 */ /* 0x0003e80000100800 */
[----:B------:R-:W4:Y:S01]  /*15530*/  LDL.LU R19, [R1+0x418] ;  /* 0x0004180001137983 */ /* 0x000f220000300800 */
[----:B------:R-:W-:-:S03]  /*15540*/  FADD.FTZ R11, R11, -UR28 ;  /* 0x8000001c0b0b7e21 */ /* 0x000fc60008010000 */
[----:B------:R-:W4:Y:S01]  /*15550*/  LDL.LU R25, [R1+0x240] ;  /* 0x0002400001197983 */ /* 0x000f220000300800 */
[----:B0-----:R-:W-:-:S04]  /*15560*/  FMUL.FTZ R4, R11, UR16 ;  /* 0x000000100b047c20 */ /* 0x001fc80008410000 */
        /* <DEDUP_REMOVED lines=8> */
[----:B-1----:R-:W-:Y:S01]  /*155f0*/  FMUL.FTZ R6, R10, R8 ;  /* 0x000000080a067220 */ /* 0x002fe20000410000 */
[----:B--2---:R-:W-:Y:S02]  /*15600*/  SHF.L.U32 R10, R18, 0x10, RZ ;  /* 0x00000010120a7819 */ /* 0x004fe400000006ff */
[----:B------:R-:W2:Y:S04]  /*15610*/  LDL.LU R18, [R1+0x4fc] ;  /* 0x0004fc0001127983 */ /* 0x000ea80000300800 */
[----:B------:R0:W-:Y:S01]  /*15620*/  STL [R1+0x4d8], R4 ;  /* 0x0004d80401007387 */ /* 0x0001e20000100800 */
[----:B------:R-:W-:-:S03]  /*15630*/  SHF.L.U32 R11, R23, 0x10, RZ ;  /* 0x00000010170b7819 */ /* 0x000fc600000006ff */
[----:B------:R-:W2:Y:S02]  /*15640*/  LDL.LU R23, [R1+0x248] ;  /* 0x0002480001177983 */ /* 0x000ea40000300800 */
[----:B------:R-:W-:-:S04]  /*15650*/  FADD.FTZ R11, R11, -UR28 ;  /* 0x8000001c0b0b7e21 */ /* 0x000fc80008010000 */
        /* <DEDUP_REMOVED lines=26> */
[----:B------:R-:W-:Y:S04]  /*15800*/  STL [R1+0x24c], R6 ;  /* 0x00024c0601007387 */ /* 0x000fe80000100800 */
        /* <DEDUP_REMOVED lines=28> */
[----:B------:R1:W-:Y:S01]  /*159d0*/  STL [R1+0x2ac], R6 ;  /* 0x0002ac0601007387 */ /* 0x0003e20000100800 */
[----:B---3--:R-:W-:-:S03]  /*159e0*/  SHF.L.U32 R11, R21, 0x10, RZ ;  /* 0x00000010150b7819 */ /* 0x008fc600000006ff */
[----:B------:R3:W-:Y:S04]  /*159f0*/  STL [R1+0x498], R4 ;  /* 0x0004980401007387 */ /* 0x0007e80000100800 */
[----:B------:R-:W2:Y:S01]  /*15a00*/  LDL.LU R21, [R1+0x4e4] ;  /* 0x0004e40001157983 */ /* 0x000ea20000300800 */
[----:B0-----:R-:W-:Y:S01]  /*15a10*/  FMUL.FTZ R10, R10, R8 ;  /* 0x000000080a0a7220 */ /* 0x001fe20000410000 */
[----:B------:R-:W-:Y:S02]  /*15a20*/  FADD.FTZ R8, -R8, 1 ;  /* 0x3f80000008087421 */ /* 0x000fe40000010100 */
[----:B------:R-:W2:Y:S02]  /*15a30*/  LDL.LU R23, [R1+0x4d0] ;  /* 0x0004d00001177983 */ /* 0x000ea40000300800 */
[----:B------:R-:W-:-:S04]  /*15a40*/  FFMA.FTZ R8, R9, R8, 1 ;  /* 0x3f80000009087423 */ /* 0x000fc80000010008 */
[----:B-1----:R-:W-:Y:S01]  /*15a50*/  FMUL.FTZ R6, R10, R8 ;  /* 0x000000080a067220 */ /* 0x002fe20000410000 */
[----:B----4-:R-:W-:Y:S02]  /*15a60*/  SHF.L.U32 R10, R19, 0x10, RZ ;  /* 0x00000010130a7819 */ /* 0x010fe400000006ff */
[----:B------:R-:W4:Y:S01]  /*15a70*/  LDL.LU R19, [R1+0x22c] ;  /* 0x00022c0001137983 */ /* 0x000f220000300800 */
[----:B------:R-:W-:-:S04]  /*15a80*/  FADD.FTZ R11, R11, -UR28 ;  /* 0x8000001c0b0b7e21 */ /* 0x000fc80008010000 */
[----:B---3--:R-:W-:-:S04]  /*15a90*/  FMUL.FTZ R4, R11, UR16 ;  /* 0x000000100b047c20 */ /* 0x008fc80008410000 */
[----:B------:R-:W-:Y:S01]  /*15aa0*/  FFMA.FTZ R9, R5, R4, R2 ;  /* 0x0000000405097223 */ /* 0x000fe20000010002 */
[----:B--2---:R-:W-:Y:S02]  /*15ab0*/  SHF.L.U32 R11, R18, 0x10, RZ ;  /* 0x00000010120b7819 */ /* 0x004fe400000006ff */
[----:B------:R-:W2:Y:S01]  /*15ac0*/  LDL.LU R18, [R1+0x230] ;  /* 0x0002300001127983 */ /* 0x000ea20000300800 */
        /* <DEDUP_REMOVED lines=20> */
[----:B------:R-:W-:-:S04]  /*15c10*/  FFMA.FTZ R8, R9, R8, 1 ;  /* 0x3f80000009087423 */ /* 0x000fc80000010008 */
[----:B-1----:R-:W-:Y:S01]  /*15c20*/  FMUL.FTZ R6, R10, R8 ;  /* 0x000000080a067220 */ /* 0x002fe20000410000 */
[----:B------:R-:W-:Y:S01]  /*15c30*/  SHF.L.U32 R11, R25, 0x10, RZ ;  /* 0x00000010190b7819 */ /* 0x000fe200000006ff */
[----:B------:R0:W-:Y:S04]  /*15c40*/  STL [R1+0x480], R4 ;  /* 0x0004800401007387 */ /* 0x0001e80000100800 */
[----:B------:R-:W-:Y:S01]  /*15c50*/  FADD.FTZ R11, R11, -UR28 ;  /* 0x8000001c0b0b7e21 */ /* 0x000fe20008010000 */
[----:B------:R-:W3:Y:S03]  /*15c60*/  LDL.LU R25, [R1+0x4b0] ;  /* 0x0004b00001197983 */ /* 0x000ee60000300800 */
[----:B0-----:R-:W-:Y:S01]  /*15c70*/  FMUL.FTZ R4, R11, UR16 ;  /* 0x000000100b047c20 */ /* 0x001fe20008410000 */
[----:B------:R-:W-:-:S02]  /*15c80*/  SHF.L.U32 R10, R21, 0x10, RZ ;  /* 0x00000010150a7819 */ /* 0x000fc400000006ff */
        /* <DEDUP_REMOVED lines=21> */
[----:B------:R-:W-:Y:S02]  /*15de0*/  SHF.L.U32 R10, R23, 0x10, RZ ;  /* 0x00000010170a7819 */ /* 0x000fe400000006ff */
[----:B------:R-:W2:Y:S01]  /*15df0*/  LDL.LU R23, [R1+0x4c8] ;  /* 0x0004c80001177983 */ /* 0x000ea20000300800 */
        /* <DEDUP_REMOVED lines=12> */
[----:B---3--:R-:W-:Y:S02]  /*15ec0*/  SHF.L.U32 R10, R21, 0x10, RZ ;  /* 0x00000010150a7819 */ /* 0x008fe400000006ff */
[----:B------:R-:W3:Y:S01]  /*15ed0*/  LDL.LU R21, [R1+0x218] ;  /* 0x0002180001157983 */ /* 0x000ee20000300800 */
[----:B0-----:R-:W-:-:S06]  /*15ee0*/  FADD.FTZ R8, R8, 1 ;  /* 0x3f80000008087421 */ /* 0x001fcc0000010000 */
[----:B------:R-:W0:Y:S01]  /*15ef0*/  MUFU.RCP R8, R8 ;  /* 0x0000000800087308 */ /* 0x000e220000001000 */
[----:B----4-:R-:W-:Y:S02]  /*15f00*/  SHF.L.U32 R11, R19, 0x10, RZ ;  /* 0x00000010130b7819 */ /* 0x010fe400000006ff */
[----:B------:R-:W4:Y:S01]  /*15f10*/  LDL.LU R19, [R1+0x4b4] ;  /* 0x0004b40001137983 */ /* 0x000f220000300800 */
[----:B0-----:R-:W-:Y:S01]  /*15f20*/  FMUL.FTZ R10, R10, R8 ;  /* 0x000000080a0a7220 */ /* 0x001fe20000410000 */
[----:B------:R-:W-:-:S04]  /*15f30*/  FADD.FTZ R8, -R8, 1 ;  /* 0x3f80000008087421 */ /* 0x000fc80000010100 */
[----:B------:R-:W-:Y:S01]  /*15f40*/  FFMA.FTZ R8, R9, R8, 1 ;  /* 0x3f80000009087423 */ /* 0x000fe20000010008 */
[----:B------:R0:W-:Y:S03]  /*15f50*/  STL [R1+0x2b4], R6 ;  /* 0x0002b40601007387 */ /* 0x0001e60000100800 */
[----:B0-----:R-:W-:Y:S01]  /*15f60*/  FMUL.FTZ R6, R10, R8 ;  /* 0x000000080a067220 */ /* 0x001fe20000410000 */
[----:B------:R-:W-:Y:S02]  /*15f70*/  SHF.L.U32 R10, R25, 0x10, RZ ;  /* 0x00000010190a7819 */ /* 0x000fe400000006ff */
        /* <DEDUP_REMOVED lines=11> */
[----:B------:R1:W-:Y:S01]  /*16030*/  STL [R1+0x2bc], R6 ;  /* 0x0002bc0601007387 */ /* 0x0003e20000100800 */
[----:B------:R-:W-:Y:S01]  /*16040*/  FADD.FTZ R11, R11, -UR28 ;  /* 0x8000001c0b0b7e21 */ /* 0x000fe20008010000 */
[----:B0-----:R-:W-:Y:S01]  /*16050*/  FMUL.FTZ R10, R10, R8 ;  /* 0x000000080a0a7220 */ /* 0x001fe20000410000 */
[----:B------:R-:W-:-:S04]  /*16060*/  FADD.FTZ R8, -R8, 1 ;  /* 0x3f80000008087421 */ /* 0x000fc80000010100 */
[----:B------:R-:W-:-:S04]  /*16070*/  FFMA.FTZ R8, R9, R8, 1 ;  /* 0x3f80000009087423 */ /* 0x000fc80000010008 */
[----:B-1----:R-:W-:Y:S01]  /*16080*/  FMUL.FTZ R6, R10, R8 ;  /* 0x000000080a067220 */ /* 0x002fe20000410000 */
[----:B------:R-:W-:Y:S02]  /*16090*/  SHF.L.U32 R10, R23, 0x10, RZ ;  /* 0x00000010170a7819 */ /* 0x000fe400000006ff */
[----:B------:R-:W2:Y:S04]  /*160a0*/  LDL.LU R23, [R1+0x210] ;  /* 0x0002100001177983 */ /* 0x000ea80000300800 */
        /* <DEDUP_REMOVED lines=13> */
[----:B------:R-:W3:Y:S03]  /*16180*/  LDL.LU R21, [R1+0x490] ;  /* 0x0004900001157983 */ /* 0x000ee60000300800 */
[----:B------:R-:W-:Y:S01]  /*16190*/  FADD.FTZ R11, R11, -UR28 ;  /* 0x8000001c0b0b7e21 */ /* 0x000fe20008010000 */
[----:B------:R0:W-:Y:S01]  /*161a0*/  STL [R1+0x434], R4 ;  /* 0x0004340401007387 */ /* 0x0001e20000100800 */
[----:B----4-:R-:W-:-:S03]  /*161b0*/  SHF.L.U32 R10, R19, 0x10, RZ ;  /* 0x00000010130a7819 */ /* 0x010fc600000006ff */
[----:B------:R-:W4:Y:S01]  /*161c0*/  LDL.LU R19, [R1+0x214] ;  /* 0x0002140001137983 */ /* 0x000f220000300800 */
[----:B0-----:R-:W-:-:S04]  /*161d0*/  FMUL.FTZ R4, R11, UR16 ;  /* 0x000000100b047c20 */ /* 0x001fc80008410000 */
[----:B------:R-:W-:-:S04]  /*161e0*/  FFMA.FTZ R9, R3, R4, R0 ;  /* 0x0000000403097223 */ /* 0x000fc80000010000 */
[----:B------:R-:W-:-:S06]  /*161f0*/  FMUL.FTZ R8, R9, -1.4426950216293334961 ;  /* 0xbfb8aa3b09087820 */ /* 0x000fcc0000410000 */
[----:B------:R-:W0:Y:S01]  /*16200*/  MUFU.EX2 R8, R8 ;  /* 0x0000000800087308 */ /* 0x000e220000000800 */
[----:B------:R-:W-:Y:S02]  /*16210*/  SHF.L.U32 R11, R25, 0x10, RZ ;  /* 0x00000010190b7819 */ /* 0x000fe400000006ff */
[----:B------:R-:W4:Y:S01]  /*16220*/  LDL.LU R25, [R1+0x494] ;  /* 0x0004940001197983 */ /* 0x000f220000300800 */
        /* <DEDUP_REMOVED lines=17> */
[----:B------:R-:W-:Y:S02]  /*16340*/  SHF.L.U32 R11, R23, 0x10, RZ ;  /* 0x00000010170b7819 */ /* 0x000fe400000006ff */
[----:B------:R-:W2:Y:S03]  /*16350*/  LDL.LU R23, [R1+0x48c] ;  /* 0x00048c0001177983 */ /* 0x000ea60000300800 */
[----:B------:R-:W-:Y:S01]  /*16360*/  FADD.FTZ R11, R11, -UR28 ;  /* 0x8000001c0b0b7e21 */ /* 0x000fe20008010000 */
[----:B0-----:R-:W-:Y:S01]  /*16370*/  FMUL.FTZ R10, R10, R8 ;  /* 0x000000080a0a7220 */ /* 0x001fe20000410000 */
        /* <DEDUP_REMOVED lines=9> */
[----:B0-----:R-:W-:-:S06]  /*16410*/  FADD.FTZ R8, R8, 1 ;  /* 0x3f80000008087421 */ /* 0x001fcc0000010000 */
[----:B------:R-:W0:Y:S01]  /*16420*/  MUFU.RCP R8, R8 ;  /* 0x0000000800087308 */ /* 0x000e220000001000 */
[----:B------:R-:W-:Y:S04]  /*16430*/  STL [R1+0x418], R4 ;  /* 0x0004180401007387 */ /* 0x000fe80000100800 */
[----:B------:R1:W-:Y:S04]  /*16440*/  STL [R1+0x2cc], R6 ;  /* 0x0002cc0601007387 */ /* 0x0003e80000100800 */
[----:B------:R4:W-:Y:S04]  /*16450*/  STL [R1+0x74c], R7 ;  /* 0x00074c0701007387 */ /* 0x0009e80000100800 */
[----:B------:R-:W-:Y:S04]  /*16460*/  STL [R1+0x7a4], R54 ;  /* 0x0007a43601007387 */ /* 0x000fe80000100800 */
[----:B------:R-:W-:Y:S01]  /*16470*/  STL [R1+0x794], R53 ;  /* 0x0007943501007387 */ /* 0x000fe20000100800 */
[----:B---3--:R-:W-:-:S03]  /*16480*/  SHF.L.U32 R10, R21, 0x10, RZ ;  /* 0x00000010150a7819 */ /* 0x008fc600000006ff */
[----:B------:R-:W3:Y:S02]  /*16490*/  LDL.LU R21, [R1+0x4a0] ;  /* 0x0004a00001157983 */ /* 0x000ee40000300800 */
[----:B0-----:R-:W-:Y:S01]  /*164a0*/  FMUL.FTZ R10, R10, R8 ;  /* 0x000000080a0a7220 */ /* 0x001fe20000410000 */
[----:B------:R-:W-:-:S04]  /*164b0*/  FADD.FTZ R8, -R8, 1 ;  /* 0x3f80000008087421 */ /* 0x000fc80000010100 */
[----:B------:R-:W-:-:S04]  /*164c0*/  FFMA.FTZ R8, R9, R8, 1 ;  /* 0x3f80000009087423 */ /* 0x000fc80000010008 */
[----:B-1----:R-:W-:Y:S01]  /*164d0*/  FMUL.FTZ R6, R10, R8 ;  /* 0x000000080a067220 */ /* 0x002fe20000410000 */
[----:B------:R-:W-:Y:S04]  /*164e0*/  STL [R1+0x790], R50 ;  /* 0x0007903201007387 */ /* 0x000fe80000100800 */
[----:B------:R-:W-:Y:S04]  /*164f0*/  STL [R1+0x788], R48 ;  /* 0x0007883001007387 */ /* 0x000fe80000100800 */
[----:B------:R-:W-:Y:S04]  /*16500*/  STL [R1+0x784], R51 ;  /* 0x0007843301007387 */ /* 0x000fe80000100800 */
[----:B------:R0:W-:Y:S04]  /*16510*/  STL [R1+0x798], R46 ;  /* 0x0007982e01007387 */ /* 0x0001e80000100800 */
[----:B------:R-:W-:Y:S01]  /*16520*/  STL [R1+0x79c], R52 ;  /* 0x00079c3401007387 */ /* 0x000fe20000100800 */
[----:B----4-:R-:W-:-:S05]  /*16530*/  SHF.L.U32 R11, R19, 0x10, RZ ;  /* 0x00000010130b7819 */ /* 0x010fca00000006ff */
[----:B------:R-:W-:-:S04]  /*16540*/  FADD.FTZ R11, R11, -UR28 ;  /* 0x8000001c0b0b7e21 */ /* 0x000fc80008010000 */
[----:B------:R-:W-:Y:S01]  /*16550*/  FMUL.FTZ R4, R11, UR16 ;  /* 0x000000100b047c20 */ /* 0x000fe20008410000 */
[----:B------:R-:W-:Y:S04]  /*16560*/  STL [R1+0x77c], R49 ;  /* 0x00077c3101007387 */ /* 0x000fe80000100800 */
[----:B------:R-:W-:Y:S04]  /*16570*/  STL [R1+0x780], R44 ;  /* 0x0007802c01007387 */ /* 0x000fe80000100800 */
[----:B------:R-:W-:Y:S04]  /*16580*/  STL [R1+0x778], R47 ;  /* 0x0007782f01007387 */ /* 0x000fe80000100800 */
[----:B------:R-:W-:Y:S04]  /*16590*/  STL [R1+0x774], R43 ;  /* 0x0007742b01007387 */ /* 0x000fe80000100800 */
[----:B------:R-:W-:Y:S04]  /*165a0*/  STL [R1+0x7a0], R45 ;  /* 0x0007a02d01007387 */ /* 0x000fe80000100800 */
[----:B------:R1:W-:Y:S04]  /*165b0*/  STL [R1+0x410], R4 ;  /* 0x0004100401007387 */ /* 0x0003e80000100800 */
[----:B------:R4:W-:Y:S04]  /*165c0*/  STL [R1+0x2d0], R6 ;  /* 0x0002d00601007387 */ /* 0x0009e80000100800 */
[----:B------:R-:W3:Y:S01]  /*165d0*/  LDL.LU R19, [R1+0x4a4] ;  /* 0x0004a40001137983 */ /* 0x000ee20000300800 */
[----:B------:R-:W-:-:S03]  /*165e0*/  FFMA.FTZ R9, R5, R4, R2 ;  /* 0x0000000405097223 */ /* 0x000fc60000010002 */
[----:B------:R-:W3:Y:S01]  /*165f0*/  LDL.LU R26, [R1+0x37c] ;  /* 0x00037c00011a7983 */ /* 0x000ee20000300800 */
[----:B------:R-:W-:Y:S01]  /*16600*/  FMUL.FTZ R8, R9, -1.4426950216293334961 ;  /* 0xbfb8aa3b09087820 */ /* 0x000fe20000410000 */
[----:B------:R-:W-:Y:S02]  /*16610*/  SHF.L.U32 R35, R35, 0x10, RZ ;  /* 0x0000001023237819 */ /* 0x000fe400000006ff */
[----:B------:R-:W-:Y:S01]  /*16620*/  SHF.L.U32 R33, R33, 0x10, RZ ;  /* 0x0000001021217819 */ /* 0x000fe200000006ff */
[----:B------:R-:W3:Y:S02]  /*16630*/  LDL.LU R17, [R1+0x6c8] ;  /* 0x0006c80001117983 */ /* 0x000ee40000300800 */
[----:B------:R-:W0:Y:S01]  /*16640*/  MUFU.EX2 R8, R8 ;  /* 0x0000000800087308 */ /* 0x000e220000000800 */
[----:B------:R-:W-:Y:S01]  /*16650*/  SHF.L.U32 R31, R31, 0x10, RZ ;  /* 0x000000101f1f7819 */ /* 0x000fe200000006ff */
[----:B------:R-:W3:Y:S01]  /*16660*/  LDL.LU R40, [R1+0x6f0] ;  /* 0x0006f00001287983 */ /* 0x000ee20000300800 */
[----:B------:R-:W-:-:S02]  /*16670*/  SHF.L.U32 R38, R38, 0x10, RZ ;  /* 0x0000001026267819 */ /* 0x000fc400000006ff */
[----:B------:R-:W-:Y:S01]  /*16680*/  SHF.L.U32 R29, R29, 0x10, RZ ;  /* 0x000000101d1d7819 */ /* 0x000fe200000006ff */
[----:B------:R-:W3:Y:S01]  /*16690*/  LDL.LU R41, [R1+0x6d4] ;  /* 0x0006d40001297983 */ /* 0x000ee20000300800 */
[----:B------:R-:W-:Y:S02]  /*166a0*/  SHF.L.U32 R37, R37, 0x10, RZ ;  /* 0x0000001025257819 */ /* 0x000fe400000006ff */
[----:B------:R-:W-:Y:S01]  /*166b0*/  SHF.L.U32 R27, R27, 0x10, RZ ;  /* 0x000000101b1b7819 */ /* 0x000fe200000006ff */
[----:B------:R-:W3:Y:S01]  /*166c0*/  LDL.LU R7, [R1+0x6fc] ;  /* 0x0006fc0001077983 */ /* 0x000ee20000300800 */
[----:B0-----:R-:W-:Y:S01]  /*166d0*/  FADD.FTZ R8, R8, 1 ;  /* 0x3f80000008087421 */ /* 0x001fe20000010000 */
[----:B------:R-:W-:Y:S02]  /*166e0*/  SHF.L.U32 R36, R36, 0x10, RZ ;  /* 0x0000001024247819 */ /* 0x000fe400000006ff */
[----:B------:R-:W3:Y:S01]  /*166f0*/  LDL.LU R14, [R1+0x728] ;  /* 0x00072800010e7983 */ /* 0x000ee20000300800 */
[----:B------:R0:W1:Y:S01]  /*16700*/  MUFU.RCP R11, R8 ;  /* 0x00000008000b7308 */ /* 0x0000620000001000 */
[----:B------:R-:W-:-:S02]  /*16710*/  SHF.L.U32 R34, R34, 0x10, RZ ;  /* 0x0000001022227819 */ /* 0x000fc400000006ff */
[----:B------:R-:W3:Y:S01]  /*16720*/  LDL.LU R46, [R1+0x740] ;  /* 0x00074000012e7983 */ /* 0x000ee20000300800 */
[----:B------:R-:W-:Y:S02]  /*16730*/  SHF.L.U32 R32, R32, 0x10, RZ ;  /* 0x0000001020207819 */ /* 0x000fe400000006ff */
[----:B------:R-:W-:Y:S01]  /*16740*/  SHF.L.U32 R30, R30, 0x10, RZ ;  /* 0x000000101e1e7819 */ /* 0x000fe200000006ff */
[----:B------:R-:W3:Y:S01]  /*16750*/  LDL.LU R54, [R1+0x6b8] ;  /* 0x0006b80001367983 */ /* 0x000ee20000300800 */
[----:B0-----:R-:W-:-:S03]  /*16760*/  SHF.L.U32 R8, R25, 0x10, RZ ;  /* 0x0000001019087819 */ /* 0x001fc600000006ff */
[----:B------:R-:W3:Y:S04]  /*16770*/  LDL.LU R48, [R1+0x6a4] ;  /* 0x0006a40001307983 */ /* 0x000ee80000300800 */
[----:B------:R-:W3:Y:S01]  /*16780*/  LDL.LU R25, [R1+0x470] ;  /* 0x0004700001197983 */ /* 0x000ee20000300800 */
[----:B--2---:R-:W-:-:S03]  /*16790*/  SHF.L.U32 R10, R18, 0x10, RZ ;  /* 0x00000010120a7819 */ /* 0x004fc600000006ff */
[----:B------:R-:W2:Y:S02]  /*167a0*/  LDL.LU R18, [R1+0x474] ;  /* 0x0004740001127983 */ /* 0x000ea40000300800 */
[----:B------:R-:W-:Y:S01]  /*167b0*/  FADD.FTZ R10, R10, -UR28 ;  /* 0x8000001c0a0a7e21 */ /* 0x000fe20008010000 */
[----:B-1----:R-:W-:Y:S01]  /*167c0*/  FMUL.FTZ R8, R8, R11 ;  /* 0x0000000b08087220 */ /* 0x002fe20000410000 */
[----:B------:R-:W-:Y:S01]  /*167d0*/  FADD.FTZ R11, -R11, 1 ;  /* 0x3f8000000b0b7421 */ /* 0x000fe20000010100 */
[----:B------:R-:W-:Y:S01]  /*167e0*/  SHF.L.U32 R28, R28, 0x10, RZ ;  /* 0x000000101c1c7819 */ /* 0x000fe200000006ff */
[----:B------:R-:W-:Y:S01]  /*167f0*/  FMUL.FTZ R4, R10, UR16 ;  /* 0x000000100a047c20 */ /* 0x000fe20008410000 */
[----:B------:R-:W-:Y:S01]  /*16800*/  SHF.L.U32 R24, R24, 0x10, RZ ;  /* 0x0000001018187819 */ /* 0x000fe200000006ff */
[----:B------:R-:W-:Y:S01]  /*16810*/  FFMA.FTZ R11, R9, R11, 1 ;  /* 0x3f800000090b7423 */ /* 0x000fe2000001000b */
[----:B------:R-:W2:Y:S01]  /*16820*/  LDL.LU R50, [R1+0x750] ;  /* 0x0007500001327983 */ /* 0x000ea20000300800 */
[----:B------:R-:W-:-:S02]  /*16830*/  FFMA.FTZ R9, R3, R4, R0 ;  /* 0x0000000403097223 */ /* 0x000fc40000010000 */
[----:B----4-:R-:W-:Y:S01]  /*16840*/  FMUL.FTZ R6, R8, R11 ;  /* 0x0000000b08067220 */ /* 0x010fe20000410000 */
[----:B------:R-:W4:Y:S01]  /*16850*/  LDL.LU R45, [R1+0x744] ;  /* 0x00074400012d7983 */ /* 0x000f220000300800 */
[----:B------:R-:W-:-:S03]  /*16860*/  FMUL.FTZ R8, R9, -1.4426950216293334961 ;  /* 0xbfb8aa3b09087820 */ /* 0x000fc60000410000 */
[----:B------:R-:W4:Y:S03]  /*16870*/  LDL.LU R43, [R1+0x74c] ;  /* 0x00074c00012b7983 */ /* 0x000f260000300800 */
[----:B------:R-:W0:Y:S01]  /*16880*/  MUFU.EX2 R8, R8 ;  /* 0x0000000800087308 */ /* 0x000e220000000800 */
[----:B------:R-:W4:Y:S04]  /*16890*/  LDL.LU R44, [R1+0x748] ;  /* 0x00074800012c7983 */ /* 0x000f280000300800 */
[----:B------:R-:W4:Y:S04]  /*168a0*/  LDL.LU R53, [R1+0x698] ;  /* 0x0006980001357983 */ /* 0x000f280000300800 */
[----:B------:R-:W4:Y:S04]  /*168b0*/  LDL.LU R49, [R1+0x464] ;  /* 0x0004640001317983 */ /* 0x000f280000300800 */
[----:B------:R-:W4:Y:S01]  /*168c0*/  LDL.LU R51, [R1+0x690] ;  /* 0x0006900001337983 */ /* 0x000f220000300800 */
[----:B0-----:R-:W-:-:S03]  /*168d0*/  FADD.FTZ R8, R8, 1 ;  /* 0x3f80000008087421 */ /* 0x001fc60000010000 */
[----:B------:R-:W4:Y:S01]  /*168e0*/  LDL.LU R47, [R1+0x454] ;  /* 0x00045400012f7983 */ /* 0x000f220000300800 */
[----:B------:R0:W1:Y:S03]  /*168f0*/  MUFU.RCP R11, R8 ;  /* 0x00000008000b7308 */ /* 0x0000660000001000 */
[----:B------:R-:W4:Y:S01]  /*16900*/  LDL.LU R52, [R1+0x67c] ;  /* 0x00067c0001347983 */ /* 0x000f220000300800 */
[----:B0-----:R-:W-:-:S03]  /*16910*/  SHF.L.U32 R8, R23, 0x10, RZ ;  /* 0x0000001017087819 */ /* 0x001fc600000006ff */
[----:B------:R-:W4:Y:S02]  /*16920*/  LDL.LU R23, [R1+0x478] ;  /* 0x0004780001177983 */ /* 0x000f240000300800 */
[----:B-1----:R-:W-:Y:S02]  /*16930*/  FMUL.FTZ R8, R8, R11 ;  /* 0x0000000b08087220 */ /* 0x002fe40000410000 */
[----:B------:R-:W-:Y:S01]  /*16940*/  STL [R1+0x40c], R4 ;  /* 0x00040c0401007387 */ /* 0x000fe20000100800 */
[----:B------:R-:W-:-:S04]  /*16950*/  FADD.FTZ R11, -R11, 1 ;  /* 0x3f8000000b0b7421 */ /* 0x000fc80000010100 */
[----:B------:R-:W-:Y:S01]  /*16960*/  FFMA.FTZ R11, R9, R11, 1 ;  /* 0x3f800000090b7423 */ /* 0x000fe2000001000b */
[----:B------:R0:W-:Y:S03]  /*16970*/  STL [R1+0x35c], R6 ;  /* 0x00035c0601007387 */ /* 0x0001e60000100800 */
        /* <DEDUP_REMOVED lines=11> */
[----:B------:R-:W3:Y:S03]  /*16a30*/  LDL.LU R19, [R1+0x460] ;  /* 0x0004600001137983 */ /* 0x000ee60000300800 */
[----:B-1----:R-:W-:Y:S01]  /*16a40*/  FMUL.FTZ R8, R8, R11 ;  /* 0x0000000b08087220 */ /* 0x002fe20000410000 */
[----:B------:R-:W-:Y:S01]  /*16a50*/  STL [R1+0x404], R4 ;  /* 0x0004040401007387 */ /* 0x000fe20000100800 */
[----:B------:R-:W-:-:S04]  /*16a60*/  FADD.FTZ R11, -R11, 1 ;  /* 0x3f8000000b0b7421 */ /* 0x000fc80000010100 */
[----:B------:R-:W-:Y:S01]  /*16a70*/  FFMA.FTZ R11, R9, R11, 1 ;  /* 0x3f800000090b7423 */ /* 0x000fe2000001000b */
[----:B------:R0:W-:Y:S03]  /*16a80*/  STL [R1+0x358], R6 ;  /* 0x0003580601007387 */ /* 0x0001e60000100800 */
[----:B0-----:R-:W-:Y:S01]  /*16a90*/  FMUL.FTZ R6, R8, R11 ;  /* 0x0000000b08067220 */ /* 0x001fe20000410000 */
[----:B------:R-:W-:Y:S02]  /*16aa0*/  SHF.L.U32 R10, R25, 0x10, RZ ;  /* 0x00000010190a7819 */ /* 0x000fe400000006ff */
[----:B------:R-:W3:Y:S03]  /*16ab0*/  LDL.LU R25, [R1+0x468] ;  /* 0x0004680001197983 */ /* 0x000ee60000300800 */
        /* <DEDUP_REMOVED lines=8> */
[----:B------:R-:W2:Y:S01]  /*16b40*/  LDL.LU R18, [R1+0x46c] ;  /* 0x00046c0001127983 */ /* 0x000ea20000300800 */
[----:B----4-:R-:W-:-:S03]  /*16b50*/  SHF.L.U32 R10, R23, 0x10, RZ ;  /* 0x00000010170a7819 */ /* 0x010fc600000006ff */
[----:B------:R-:W4:Y:S01]  /*16b60*/  LDL.LU R23, [R1+0x4ac] ;  /* 0x0004ac0001177983 */ /* 0x000f220000300800 */
[----:B0-----:R-:W-:Y:S01]  /*16b70*/  FMUL.FTZ R8, R8, R11 ;  /* 0x0000000b08087220 */ /* 0x001fe20000410000 */
        /* <DEDUP_REMOVED lines=11> */
[----:B------:R3:W0:Y:S01]  /*16c30*/  MUFU.RCP R11, R8 ;  /* 0x00000008000b7308 */ /* 0x0006220000001000 */
[----:B------:R-:W-:Y:S04]  /*16c40*/  STL [R1+0x3fc], R4 ;  /* 0x0003fc0401007387 */ /* 0x000fe80000100800 */
[----:B------:R1:W-:Y:S01]  /*16c50*/  STL [R1+0x34c], R6 ;  /* 0x00034c0601007387 */ /* 0x0003e20000100800 */
[----:B---3--:R-:W-:-:S03]  /*16c60*/  SHF.L.U32 R8, R21, 0x10, RZ ;  /* 0x0000001015087819 */ /* 0x008fc600000006ff */
[----:B------:R-:W3:Y:S02]  /*16c70*/  LDL.LU R21, [R1+0x4a8] ;  /* 0x0004a80001157983 */ /* 0x000ee40000300800 */
[----:B0-----:R-:W-:Y:S01]  /*16c80*/  FMUL.FTZ R8, R8, R11 ;  /* 0x0000000b08087220 */ /* 0x001fe20000410000 */
[----:B------:R-:W-:-:S04]  /*16c90*/  FADD.FTZ R11, -R11, 1 ;  /* 0x3f8000000b0b7421 */ /* 0x000fc80000010100 */
[----:B------:R-:W-:-:S04]  /*16ca0*/  FFMA.FTZ R11, R9, R11, 1 ;  /* 0x3f800000090b7423 */ /* 0x000fc8000001000b */
[----:B-1----:R-:W-:Y:S01]  /*16cb0*/  FMUL.FTZ R6, R8, R11 ;  /* 0x0000000b08067220 */ /* 0x002fe20000410000 */
        /* <DEDUP_REMOVED lines=10> */
[----:B------:R-:W3:Y:S01]  /*16d60*/  LDL.LU R25, [R1+0x4cc] ;  /* 0x0004cc0001197983 */ /* 0x000ee20000300800 */
[----:B--2---:R-:W-:-:S03]  /*16d70*/  SHF.L.U32 R10, R18, 0x10, RZ ;  /* 0x00000010120a7819 */ /* 0x004fc600000006ff */
[----:B------:R-:W2:Y:S01]  /*16d80*/  LDL.LU R18, [R1+0x50c] ;  /* 0x00050c0001127983 */ /* 0x000ea20000300800 */
        /* <DEDUP_REMOVED lines=48> */
[----:B------:R-:W2:Y:S04]  /*17090*/  LDL.LU R18, [R1+0x53c] ;  /* 0x00053c0001127983 */ /* 0x000ea80000300800 */
        /* <DEDUP_REMOVED lines=16> */
[----:B------:R-:W3:Y:S03]  /*171a0*/  LDL.LU R21, [R1+0x5a0] ;  /* 0x0005a00001157983 */ /* 0x000ee60000300800 */
[----:B0-----:R-:W-:Y:S01]  /*171b0*/  FMUL.FTZ R8, R8, R11 ;  /* 0x0000000b08087220 */ /* 0x001fe20000410000 */
        /* <DEDUP_REMOVED lines=217> */
[----:B------:R0:W1:Y:S01]  /*17f50*/  MUFU.RCP R11, R8 ;  /* 0x00000008000b7308 */ /* 0x0000620000001000 */
[----:B------:R-:W-:Y:S04]  /*17f60*/  STL [R1+0x3b0], R4 ;  /* 0x0003b00401007387 */ /* 0x000fe80000100800 */
[----:B------:R1:W-:Y:S01]  /*17f70*/  STL [R1+0x2f0], R6 ;  /* 0x0002f00601007387 */ /* 0x0003e20000100800 */
[----:B0-----:R-:W-:-:S03]  /*17f80*/  SHF.L.U32 R8, R19, 0x10, RZ ;  /* 0x0000001013087819 */ /* 0x001fc600000006ff */
[----:B------:R-:W3:Y:S02]  /*17f90*/  LDL.LU R19, [R1+0x378] ;  /* 0x0003780001137983 */ /* 0x000ee40000300800 */
[----:B-1----:R-:W-:Y:S01]  /*17fa0*/  FMUL.FTZ R8, R8, R11 ;  /* 0x0000000b08087220 */ /* 0x002fe20000410000 */
[----:B------:R-:W-:-:S04]  /*17fb0*/  FADD.FTZ R11, -R11, 1 ;  /* 0x3f8000000b0b7421 */ /* 0x000fc80000010100 */
[----:B------:R-:W-:-:S04]  /*17fc0*/  FFMA.FTZ R11, R9, R11, 1 ;  /* 0x3f800000090b7423 */ /* 0x000fc8000001000b */
[----:B------:R-:W-:Y:S01]  /*17fd0*/  FMUL.FTZ R6, R8, R11 ;  /* 0x0000000b08067220 */ /* 0x000fe20000410000 */
        /* <DEDUP_REMOVED lines=28> */
[----:B------:R1:W-:Y:S01]  /*181a0*/  STL [R1+0x3a8], R4 ;  /* 0x0003a80401007387 */ /* 0x0003e20000100800 */
[----:B------:R-:W-:-:S03]  /*181b0*/  SHF.L.U32 R10, R19, 0x10, RZ ;  /* 0x00000010130a7819 */ /* 0x000fc600000006ff */
[----:B------:R-:W3:Y:S02]  /*181c0*/  LDL.LU R19, [R1+0x364] ;  /* 0x0003640001137983 */ /* 0x000ee40000300800 */
[----:B------:R-:W-:-:S04]  /*181d0*/  FADD.FTZ R10, R10, -UR28 ;  /* 0x8000001c0a0a7e21 */ /* 0x000fc80008010000 */
[----:B-1----:R-:W-:Y:S01]  /*181e0*/  FMUL.FTZ R4, R10, UR16 ;  /* 0x000000100a047c20 */ /* 0x002fe20008410000 */
        /* <DEDUP_REMOVED lines=14> */
[----:B0-----:R-:W-:Y:S02]  /*182d0*/  SHF.L.U32 R8, R26, 0x10, RZ ;  /* 0x000000101a087819 */ /* 0x001fe400000006ff */
[----:B------:R0:W-:Y:S01]  /*182e0*/  STL [R1+0x2e4], R6 ;  /* 0x0002e40601007387 */ /* 0x0001e20000100800 */
[----:B------:R-:W-:-:S03]  /*182f0*/  FMUL.FTZ R4, R10, UR16 ;  /* 0x000000100a047c20 */ /* 0x000fc60008410000 */
[----:B------:R-:W2:Y:S01]  /*18300*/  LDL.LU R26, [R1+0x6ac] ;  /* 0x0006ac00011a7983 */ /* 0x000ea20000300800 */
[----:B-1----:R-:W-:Y:S01]  /*18310*/  FMUL.FTZ R8, R8, R11 ;  /* 0x0000000b08087220 */ /* 0x002fe20000410000 */
[----:B------:R-:W-:-:S04]  /*18320*/  FADD.FTZ R11, -R11, 1 ;  /* 0x3f8000000b0b7421 */ /* 0x000fc80000010100 */
[----:B------:R-:W-:Y:S01]  /*18330*/  FFMA.FTZ R11, R9, R11, 1 ;  /* 0x3f800000090b7423 */ /* 0x000fe2000001000b */
[----:B------:R-:W-:-:S03]  /*18340*/  FFMA.FTZ R9, R5, R4, R2 ;  /* 0x0000000405097223 */ /* 0x000fc60000010002 */
[----:B0-----:R-:W-:Y:S01]  /*18350*/  FMUL.FTZ R6, R8, R11 ;  /* 0x0000000b08067220 */ /* 0x001fe20000410000 */
[----:B------:R-:W-:-:S06]  /*18360*/  FMUL.FTZ R8, R9, -1.4426950216293334961 ;  /* 0xbfb8aa3b09087820 */ /* 0x000fcc0000410000 */
[----:B------:R-:W0:Y:S02]  /*18370*/  MUFU.EX2 R8, R8 ;  /* 0x0000000800087308 */ /* 0x000e240000000800 */
[----:B0-----:R-:W-:-:S04]  /*18380*/  FADD.FTZ R8, R8, 1 ;  /* 0x3f80000008087421 */ /* 0x001fc80000010000 */
[----:B------:R0:W1:Y:S01]  /*18390*/  MUFU.RCP R11, R8 ;  /* 0x00000008000b7308 */ /* 0x0000620000001000 */
[----:B----4-:R-:W-:Y:S01]  /*183a0*/  SHF.L.U32 R10, R23, 0x10, RZ ;  /* 0x00000010170a7819 */ /* 0x010fe200000006ff */
[----:B------:R4:W-:Y:S04]  /*183b0*/  STL [R1+0x3a0], R4 ;  /* 0x0003a00401007387 */ /* 0x0009e80000100800 */
[----:B------:R-:W-:Y:S01]  /*183c0*/  FADD.FTZ R10, R10, -UR28 ;  /* 0x8000001c0a0a7e21 */ /* 0x000fe20008010000 */
[----:B------:R1:W-:Y:S01]  /*183d0*/  STL [R1+0x2dc], R6 ;  /* 0x0002dc0601007387 */ /* 0x0003e20000100800 */
[----:B0-----:R-:W-:-:S03]  /*183e0*/  SHF.L.U32 R8, R25, 0x10, RZ ;  /* 0x0000001019087819 */ /* 0x001fc600000006ff */
[----:B------:R-:W2:Y:S01]  /*183f0*/  LDL.LU R25, [R1+0x36c] ;  /* 0x00036c0001197983 */ /* 0x000ea20000300800 */
[----:B----4-:R-:W-:-:S03]  /*18400*/  FMUL.FTZ R4, R10, UR16 ;  /* 0x000000100a047c20 */ /* 0x010fc60008410000 */
[----:B------:R-:W4:Y:S01]  /*18410*/  LDL.LU R23, [R1+0x63c] ;  /* 0x00063c0001177983 */ /* 0x000f220000300800 */
[----:B-1----:R-:W-:Y:S01]  /*18420*/  FMUL.FTZ R8, R8, R11 ;  /* 0x0000000b08087220 */ /* 0x002fe20000410000 */
[----:B------:R-:W-:-:S04]  /*18430*/  FADD.FTZ R11, -R11, 1 ;  /* 0x3f8000000b0b7421 */ /* 0x000fc80000010100 */
[----:B------:R-:W-:Y:S01]  /*18440*/  FFMA.FTZ R11, R9, R11, 1 ;  /* 0x3f800000090b7423 */ /* 0x000fe2000001000b */
[----:B------:R-:W-:-:S03]  /*18450*/  FFMA.FTZ R9, R3, R4, R0 ;  /* 0x0000000403097223 */ /* 0x000fc60000010000 */
[----:B------:R-:W-:Y:S01]  /*18460*/  FMUL.FTZ R6, R8, R11 ;  /* 0x0000000b08067220 */ /* 0x000fe20000410000 */
[----:B------:R-:W-:-:S06]  /*18470*/  FMUL.FTZ R8, R9, -1.4426950216293334961 ;  /* 0xbfb8aa3b09087820 */ /* 0x000fcc0000410000 */
[----:B------:R-:W0:Y:S02]  /*18480*/  MUFU.EX2 R8, R8 ;  /* 0x0000000800087308 */ /* 0x000e240000000800 */
[----:B0-----:R-:W-:-:S04]  /*18490*/  FADD.FTZ R8, R8, 1 ;  /* 0x3f80000008087421 */ /* 0x001fc80000010000 */
[----:B------:R0:W1:Y:S01]  /*184a0*/  MUFU.RCP R11, R8 ;  /* 0x00000008000b7308 */ /* 0x0000620000001000 */
[----:B---3--:R-:W-:Y:S01]  /*184b0*/  SHF.L.U32 R10, R21, 0x10, RZ ;  /* 0x00000010150a7819 */ /* 0x008fe200000006ff */
[----:B------:R3:W-:Y:S04]  /*184c0*/  STL [R1+0x39c], R4 ;  /* 0x00039c0401007387 */ /* 0x0007e80000100800 */
[----:B------:R-:W-:Y:S01]  /*184d0*/  FADD.FTZ R10, R10, -UR28 ;  /* 0x8000001c0a0a7e21 */ /* 0x000fe20008010000 */
[----:B------:R1:W-:Y:S04]  /*184e0*/  STL [R1+0x2d8], R6 ;  /* 0x0002d80601007387 */ /* 0x0003e80000100800 */
[----:B------:R-:W4:Y:S01]  /*184f0*/  LDL.LU R21, [R1+0x640] ;  /* 0x0006400001157983 */ /* 0x000f220000300800 */
[----:B---3--:R-:W-:Y:S01]  /*18500*/  FMUL.FTZ R4, R10, UR16 ;  /* 0x000000100a047c20 */ /* 0x008fe20008410000 */
[----:B0-----:R-:W-:-:S02]  /*18510*/  SHF.L.U32 R8, R19, 0x10, RZ ;  /* 0x0000001013087819 */ /* 0x001fc400000006ff */
[----:B------:R-:W3:Y:S03]  /*18520*/  LDL.LU R19, [R1+0x624] ;  /* 0x0006240001137983 */ /* 0x000ee60000300800 */
[----:B-1----:R-:W-:Y:S01]  /*18530*/  FMUL.FTZ R8, R8, R11 ;  /* 0x0000000b08087220 */ /* 0x002fe20000410000 */
[----:B------:R-:W-:-:S04]  /*18540*/  FADD.FTZ R11, -R11, 1 ;  /* 0x3f8000000b0b7421 */ /* 0x000fc80000010100 */
[----:B------:R-:W-:-:S04]  /*18550*/  FFMA.FTZ R11, R9, R11, 1 ;  /* 0x3f800000090b7423 */ /* 0x000fc8000001000b */
[----:B------:R-:W-:Y:S01]  /*18560*/  FMUL.FTZ R6, R8, R11 ;  /* 0x0000000b08067220 */ /* 0x000fe20000410000 */
[----:B------:R-:W-:-:S04]  /*18570*/  FFMA.FTZ R8, R5, R4, R2 ;  /* 0x0000000405087223 */ /* 0x000fc80000010002 */
[----:B------:R-:W-:-:S06]  /*18580*/  FMUL.FTZ R9, R8, -1.4426950216293334961 ;  /* 0xbfb8aa3b08097820 */ /* 0x000fcc0000410000 */
[----:B------:R-:W0:Y:S02]  /*18590*/  MUFU.EX2 R9, R9 ;  /* 0x0000000900097308 */ /* 0x000e240000000800 */
[----:B0-----:R-:W-:-:S04]  /*185a0*/  FADD.FTZ R9, R9, 1 ;  /* 0x3f80000009097421 */ /* 0x001fc80000010000 */
[----:B------:R2:W0:Y:S02]  /*185b0*/  MUFU.RCP R10, R9 ;  /* 0x00000009000a7308 */ /* 0x0004240000001000 */
[----:B--2---:R-:W-:Y:S02]  /*185c0*/  SHF.L.U32 R9, R18, 0x10, RZ ;  /* 0x0000001012097819 */ /* 0x004fe400000006ff */
[----:B------:R-:W2:Y:S01]  /*185d0*/  LDL.LU R18, [R1+0x628] ;  /* 0x0006280001127983 */ /* 0x000ea20000300800 */
        /* <DEDUP_REMOVED lines=13> */
[----:B------:R-:W-:-:S05]  /*186b0*/  SHF.L.U32 R42, R25, 0x10, RZ ;  /* 0x00000010192a7819 */ /* 0x000fca00000006ff */
[----:B0-----:R-:W-:Y:S01]  /*186c0*/  FMUL.FTZ R42, R42, R10 ;  /* 0x0000000a2a2a7220 */ /* 0x001fe20000410000 */
[----:B------:R-:W-:-:S04]  /*186d0*/  FADD.FTZ R10, -R10, 1 ;  /* 0x3f8000000a0a7421 */ /* 0x000fc80000010100 */
[----:B------:R-:W-:-:S04]  /*186e0*/  FFMA.FTZ R10, R8, R10, 1 ;  /* 0x3f800000080a7423 */ /* 0x000fc8000001000a */
[----:B------:R-:W-:Y:S01]  /*186f0*/  FMUL.FTZ R42, R42, R10 ;  /* 0x0000000a2a2a7220 */ /* 0x000fe20000410000 */
[----:B---3--:R-:W-:Y:S02]  /*18700*/  SHF.L.U32 R9, R19, 0x10, RZ ;  /* 0x0000001013097819 */ /* 0x008fe400000006ff */
[----:B------:R-:W3:Y:S03]  /*18710*/  LDL.LU R19, [R1+0x344] ;  /* 0x0003440001137983 */ /* 0x000ee60000300800 */
[----:B------:R-:W-:-:S04]  /*18720*/  FADD.FTZ R9, R9, -UR28 ;  /* 0x8000001c09097e21 */ /* 0x000fc80008010000 */
[----:B-1----:R-:W-:-:S04]  /*18730*/  FMUL.FTZ R4, R9, UR16 ;  /* 0x0000001009047c20 */ /* 0x002fc80008410000 */
        /* <DEDUP_REMOVED lines=18> */
[----:B------:R0:W1:Y:S01]  /*18860*/  MUFU.RCP R10, R9 ;  /* 0x00000009000a7308 */ /* 0x0000620000001000 */
[----:B----4-:R-:W-:Y:S01]  /*18870*/  SHF.L.U32 R39, R23, 0x10, RZ ;  /* 0x0000001017277819 */ /* 0x010fe200000006ff */
[----:B------:R4:W-:Y:S04]  /*18880*/  STL [R1+0x38c], R4 ;  /* 0x00038c0401007387 */ /* 0x0009e80000100800 */
[----:B------:R-:W2:Y:S01]  /*18890*/  LDL.LU R23, [R1+0x68c] ;  /* 0x00068c0001177983 */ /* 0x000ea20000300800 */
[----:B0-----:R-:W-:-:S03]  /*188a0*/  SHF.L.U32 R9, R21, 0x10, RZ ;  /* 0x0000001015097819 */ /* 0x001fc600000006ff */
[----:B------:R-:W2:Y:S02]  /*188b0*/  LDL.LU R21, [R1+0x308] ;  /* 0x0003080001157983 */ /* 0x000ea40000300800 */
[----:B------:R-:W-:Y:S01]  /*188c0*/  FADD.FTZ R9, R9, -UR28 ;  /* 0x8000001c09097e21 */ /* 0x000fe20008010000 */
[----:B-1----:R-:W-:Y:S01]  /*188d0*/  FMUL.FTZ R39, R39, R10 ;  /* 0x0000000a27277220 */ /* 0x002fe20000410000 */
[----:B------:R-:W-:Y:S02]  /*188e0*/  FADD.FTZ R10, -R10, 1 ;  /* 0x3f8000000a0a7421 */ /* 0x000fe40000010100 */
[----:B----4-:R-:W-:Y:S02]  /*188f0*/  FMUL.FTZ R4, R9, UR16 ;  /* 0x0000001009047c20 */ /* 0x010fe40008410000 */
[----:B------:R-:W-:Y:S02]  /*18900*/  FFMA.FTZ R10, R8, R10, 1 ;  /* 0x3f800000080a7423 */ /* 0x000fe4000001000a */
        /* <DEDUP_REMOVED lines=121> */
[----:B0-----:R-:W-:Y:S02]  /*190a0*/  SHF.L.U32 R9, R26, 0x10, RZ ;  /* 0x000000101a097819 */ /* 0x001fe400000006ff */
[----:B------:R-:W-:Y:S01]  /*190b0*/  SHF.L.U32 R23, R23, 0x10, RZ ;  /* 0x0000001017177819 */ /* 0x000fe200000006ff */
[----:B------:R-:W4:Y:S02]  /*190c0*/  LDL.LU R26, [R1+0x6cc] ;  /* 0x0006cc00011a7983 */ /* 0x000f240000300800 */
[----:B------:R-:W-:Y:S02]  /*190d0*/  FADD.FTZ R9, R9, -UR28 ;  /* 0x8000001c09097e21 */ /* 0x000fe40008010000 */
[----:B-1----:R-:W-:Y:S01]  /*190e0*/  FMUL.FTZ R23, R23, R10 ;  /* 0x0000000a17177220 */ /* 0x002fe20000410000 */
[----:B------:R-:W-:Y:S01]  /*190f0*/  FADD.FTZ R10, -R10, 1 ;  /* 0x3f8000000a0a7421 */ /* 0x000fe20000010100 */
[----:B------:R-:W-:-:S03]  /*19100*/  FMUL.FTZ R4, R9, UR16 ;  /* 0x0000001009047c20 */ /* 0x000fc60008410000 */
[----:B------:R-:W-:Y:S01]  /*19110*/  FFMA.FTZ R10, R8, R10, 1 ;  /* 0x3f800000080a7423 */ /* 0x000fe2000001000a */
        /* <DEDUP_REMOVED lines=22> */
[----:B----4-:R-:W-:Y:S02]  /*19280*/  SHF.L.U32 R21, R21, 0x10, RZ ;  /* 0x0000001015157819 */ /* 0x010fe400000006ff */
[----:B------:R-:W-:Y:S01]  /*19290*/  FADD.FTZ R9, R9, -UR28 ;  /* 0x8000001c09097e21 */ /* 0x000fe20008010000 */
[----:B------:R1:W-:Y:S02]  /*192a0*/  STL [R1+0x360], R4 ;  /* 0x0003600401007387 */ /* 0x0003e40000100800 */
[----:B0-----:R-:W-:Y:S01]  /*192b0*/  FMUL.FTZ R21, R21, R10 ;  /* 0x0000000a15157220 */ /* 0x001fe20000410000 */
[----:B------:R-:W-:-:S04]  /*192c0*/  FADD.FTZ R10, -R10, 1 ;  /* 0x3f8000000a0a7421 */ /* 0x000fc80000010100 */
[----:B------:R-:W-:Y:S01]  /*192d0*/  FFMA.FTZ R10, R8, R10, 1 ;  /* 0x3f800000080a7423 */ /* 0x000fe2000001000a */
[----:B-1----:R-:W-:-:S04]  /*192e0*/  FMUL.FTZ R4, R9, UR16 ;  /* 0x0000001009047c20 */ /* 0x002fc80008410000 */
        /* <DEDUP_REMOVED lines=19> */
[----:B------:R0:W1:Y:S02]  /*19420*/  MUFU.RCP R10, R9 ;  /* 0x00000009000a7308 */ /* 0x0000640000001000 */
[----:B0-----:R-:W-:Y:S02]  /*19430*/  SHF.L.U32 R9, R26, 0x10, RZ ;  /* 0x000000101a097819 */ /* 0x001fe400000006ff */
[----:B------:R-:W4:Y:S03]  /*19440*/  LDL.LU R26, [R1+0x6e0] ;  /* 0x0006e000011a7983 */ /* 0x000f260000300800 */
[----:B------:R-:W-:Y:S01]  /*19450*/  FADD.FTZ R9, R9, -UR28 ;  /* 0x8000001c09097e21 */ /* 0x000fe20008010000 */
[----:B------:R0:W-:Y:S03]  /*19460*/  STL [R1+0x344], R4 ;  /* 0x0003440401007387 */ /* 0x0001e60000100800 */
[----:B0-----:R-:W-:Y:S01]  /*19470*/  FMUL.FTZ R4, R9, UR16 ;  /* 0x0000001009047c20 */ /* 0x001fe20008410000 */
[----:B---3--:R-:W-:-:S05]  /*19480*/  SHF.L.U32 R19, R19, 0x10, RZ ;  /* 0x0000001013137819 */ /* 0x008fca00000006ff */
        /* <DEDUP_REMOVED lines=8> */
[----:B------:R2:W0:Y:S01]  /*19510*/  MUFU.RCP R10, R9 ;  /* 0x00000009000a7308 */ /* 0x0004220000001000 */
[----:B------:R1:W-:Y:S04]  /*19520*/  STL [R1+0x2d4], R6 ;  /* 0x0002d40601007387 */ /* 0x0003e80000100800 */
[----:B-1----:R-:W3:Y:S01]  /*19530*/  LDL.LU R6, [R1+0x6ec] ;  /* 0x0006ec0001067983 */ /* 0x002ee20000300800 */
[----:B--2---:R-:W-:-:S03]  /*19540*/  SHF.L.U32 R9, R18, 0x10, RZ ;  /* 0x0000001012097819 */ /* 0x004fc600000006ff */
[----:B------:R-:W2:Y:S01]  /*19550*/  LDL.LU R18, [R1+0x6f8] ;  /* 0x0006f80001127983 */ /* 0x000ea20000300800 */
[----:B0-----:R-:W-:Y:S01]  /*19560*/  FMUL.FTZ R28, R28, R10 ;  /* 0x0000000a1c1c7220 */ /* 0x001fe20000410000 */
[----:B------:R-:W-:Y:S02]  /*19570*/  FADD.FTZ R9, R9, -UR28 ;  /* 0x8000001c09097e21 */ /* 0x000fe40008010000 */
[----:B------:R0:W-:Y:S01]  /*19580*/  STL [R1+0x330], R4 ;  /* 0x0003300401007387 */ /* 0x0001e20000100800 */
[----:B------:R-:W-:-:S04]  /*19590*/  FADD.FTZ R10, -R10, 1 ;  /* 0x3f8000000a0a7421 */ /* 0x000fc80000010100 */
[----:B------:R-:W-:Y:S01]  /*195a0*/  FFMA.FTZ R10, R8, R10, 1 ;  /* 0x3f800000080a7423 */ /* 0x000fe2000001000a */
[----:B0-----:R-:W-:-:S04]  /*195b0*/  FMUL.FTZ R4, R9, UR16 ;  /* 0x0000001009047c20 */ /* 0x001fc80008410000 */
[----:B------:R-:W-:-:S04]  /*195c0*/  FFMA.FTZ R8, R5, R4, R2 ;  /* 0x0000000405087223 */ /* 0x000fc80000010002 */
[----:B------:R-:W-:-:S06]  /*195d0*/  FMUL.FTZ R9, R8, -1.4426950216293334961 ;  /* 0xbfb8aa3b08097820 */ /* 0x000fcc0000410000 */
[----:B------:R-:W0:Y:S01]  /*195e0*/  MUFU.EX2 R9, R9 ;  /* 0x0000000900097308 */ /* 0x000e220000000800 */
[----:B------:R-:W-:Y:S01]  /*195f0*/  SHF.L.U32 R15, R40, 0x10, RZ ;  /* 0x00000010280f7819 */ /* 0x000fe200000006ff */
[----:B------:R-:W-:Y:S01]  /*19600*/  FMUL.FTZ R28, R28, R10 ;  /* 0x0000000a1c1c7220 */ /* 0x000fe20000410000 */
[----:B------:R-:W2:Y:S01]  /*19610*/  LDL.LU R40, [R1+0x6f4] ;  /* 0x0006f40001287983 */ /* 0x000ea20000300800 */
[----:B0-----:R-:W-:-:S04]  /*19620*/  FADD.FTZ R9, R9, 1 ;  /* 0x3f80000009097421 */ /* 0x001fc80000010000 */
[----:B------:R0:W1:Y:S02]  /*19630*/  MUFU.RCP R10, R9 ;  /* 0x00000009000a7308 */ /* 0x0000640000001000 */
[----:B0-----:R-:W-:Y:S02]  /*19640*/  SHF.L.U32 R9, R41, 0x10, RZ ;  /* 0x0000001029097819 */ /* 0x001fe400000006ff */
[----:B------:R-:W2:Y:S03]  /*19650*/  LDL.LU R41, [R1+0x6e8] ;  /* 0x0006e80001297983 */ /* 0x000ea60000300800 */
[----:B------:R-:W-:Y:S01]  /*19660*/  FADD.FTZ R9, R9, -UR28 ;  /* 0x8000001c09097e21 */ /* 0x000fe20008010000 */
[----:B------:R0:W-:Y:S01]  /*19670*/  STL [R1+0x31c], R4 ;  /* 0x00031c0401007387 */ /* 0x0001e20000100800 */
[----:B-1----:R-:W-:Y:S01]  /*19680*/  FMUL.FTZ R15, R15, R10 ;  /* 0x0000000a0f0f7220 */ /* 0x002fe20000410000 */
[----:B------:R-:W-:Y:S01]  /*19690*/  FADD.FTZ R10, -R10, 1 ;  /* 0x3f8000000a0a7421 */ /* 0x000fe20000010100 */
[----:B0-----:R-:W-:-:S03]  /*196a0*/  FMUL.FTZ R4, R9, UR16 ;  /* 0x0000001009047c20 */ /* 0x001fc60008410000 */
[----:B------:R-:W-:Y:S01]  /*196b0*/  FFMA.FTZ R10, R8, R10, 1 ;  /* 0x3f800000080a7423 */ /* 0x000fe2000001000a */
[----:B------:R-:W-:-:S04]  /*196c0*/  FFMA.FTZ R8, R3, R4, R0 ;  /* 0x0000000403087223 */ /* 0x000fc80000010000 */
[----:B------:R-:W-:-:S06]  /*196d0*/  FMUL.FTZ R9, R8, -1.4426950216293334961 ;  /* 0xbfb8aa3b08097820 */ /* 0x000fcc0000410000 */
[----:B------:R-:W0:Y:S01]  /*196e0*/  MUFU.EX2 R9, R9 ;  /* 0x0000000900097308 */ /* 0x000e220000000800 */
[----:B------:R-:W-:Y:S01]  /*196f0*/  FMUL.FTZ R15, R15, R10 ;  /* 0x0000000a0f0f7220 */ /* 0x000fe20000410000 */
[----:B0-----:R-:W-:-:S04]  /*19700*/  FADD.FTZ R9, R9, 1 ;  /* 0x3f80000009097421 */ /* 0x001fc80000010000 */
[----:B------:R0:W1:Y:S01]  /*19710*/  MUFU.RCP R10, R9 ;  /* 0x00000009000a7308 */ /* 0x0000620000001000 */
[----:B----4-:R-:W-:Y:S02]  /*19720*/  SHF.L.U32 R26, R26, 0x10, RZ ;  /* 0x000000101a1a7819 */ /* 0x010fe400000006ff */
[----:B0-----:R-:W-:Y:S01]  /*19730*/  SHF.L.U32 R9, R17, 0x10, RZ ;  /* 0x0000001011097819 */ /* 0x001fe200000006ff */
[----:B------:R0:W-:Y:S04]  /*19740*/  STL [R1+0x308], R4 ;  /* 0x0003080401007387 */ /* 0x0001e80000100800 */
[----:B------:R-:W-:Y:S01]  /*19750*/  FADD.FTZ R9, R9, -UR28 ;  /* 0x8000001c09097e21 */ /* 0x000fe20008010000 */
[----:B------:R-:W4:Y:S01]  /*19760*/  LDL.LU R17, [R1+0x704] ;  /* 0x0007040001117983 */ /* 0x000f220000300800 */
        /* <DEDUP_REMOVED lines=11> */
[----:B0-----:R-:W-:-:S05]  /*19820*/  SHF.L.U32 R9, R20, 0x10, RZ ;  /* 0x0000001014097819 */ /* 0x001fca00000006ff */
[----:B------:R-:W-:-:S04]  /*19830*/  FADD.FTZ R9, R9, -UR28 ;  /* 0x8000001c09097e21 */ /* 0x000fc80008010000 */
[----:B-1----:R-:W-:-:S05]  /*19840*/  FMUL.FTZ R4, R9, UR16 ;  /* 0x0000001009047c20 */ /* 0x002fca0008410000 */
[----:B------:R0:W-:Y:S01]  /*19850*/  STL [R1+0x2e0], R4 ;  /* 0x0002e00401007387 */ /* 0x0001e20000100800 */
[----:B---3--:R-:W-:-:S03]  /*19860*/  SHF.L.U32 R13, R6, 0x10, RZ ;  /* 0x00000010060d7819 */ /* 0x008fc600000006ff */
[----:B------:R-:W3:Y:S01]  /*19870*/  LDL.LU R6, [R1+0x700] ;  /* 0x0007000001067983 */ /* 0x000ee20000300800 */
[----:B--2---:R-:W-:-:S05]  /*19880*/  SHF.L.U32 R18, R18, 0x10, RZ ;  /* 0x0000001012127819 */ /* 0x004fca00000006ff */
[----:B------:R-:W-:Y:S01]  /*19890*/  FMUL.FTZ R18, R18, R10 ;  /* 0x0000000a12127220 */ /* 0x000fe20000410000 */
[----:B------:R-:W-:-:S04]  /*198a0*/  FADD.FTZ R10, -R10, 1 ;  /* 0x3f8000000a0a7421 */ /* 0x000fc80000010100 */
[----:B------:R-:W-:Y:S01]  /*198b0*/  FFMA.FTZ R10, R8, R10, 1 ;  /* 0x3f800000080a7423 */ /* 0x000fe2000001000a */
[----:B------:R-:W-:-:S04]  /*198c0*/  FFMA.FTZ R8, R3, R4, R0 ;  /* 0x0000000403087223 */ /* 0x000fc80000010000 */
[----:B------:R-:W-:-:S06]  /*198d0*/  FMUL.FTZ R9, R8, -1.4426950216293334961 ;  /* 0xbfb8aa3b08097820 */ /* 0x000fcc0000410000 */
[----:B------:R-:W1:Y:S01]  /*198e0*/  MUFU.EX2 R9, R9 ;  /* 0x0000000900097308 */ /* 0x000e620000000800 */
[----:B------:R-:W-:Y:S01]  /*198f0*/  FMUL.FTZ R18, R18, R10 ;  /* 0x0000000a12127220 */ /* 0x000fe20000410000 */
[----:B-1----:R-:W-:-:S04]  /*19900*/  FADD.FTZ R9, R9, 1 ;  /* 0x3f80000009097421 */ /* 0x002fc80000010000 */
[----:B------:R1:W2:Y:S02]  /*19910*/  MUFU.RCP R10, R9 ;  /* 0x00000009000a7308 */ /* 0x0002a40000001000 */
[----:B-1----:R-:W-:-:S05]  /*19920*/  SHF.L.U32 R9, R22, 0x10, RZ ;  /* 0x0000001016097819 */ /* 0x002fca00000006ff */
[----:B------:R-:W-:Y:S01]  /*19930*/  FADD.FTZ R9, R9, -UR28 ;  /* 0x8000001c09097e21 */ /* 0x000fe20008010000 */
[----:B--2---:R-:W-:Y:S01]  /*19940*/  FMUL.FTZ R24, R24, R10 ;  /* 0x0000000a18187220 */ /* 0x004fe20000410000 */
[----:B------:R-:W-:Y:S02]  /*19950*/  FADD.FTZ R10, -R10, 1 ;  /* 0x3f8000000a0a7421 */ /* 0x000fe40000010100 */
[----:B0-----:R-:W-:Y:S02]  /*19960*/  FMUL.FTZ R4, R9, UR16 ;  /* 0x0000001009047c20 */ /* 0x001fe40008410000 */
[----:B------:R-:W-:Y:S02]  /*19970*/  FFMA.FTZ R10, R8, R10, 1 ;  /* 0x3f800000080a7423 */ /* 0x000fe4000001000a */
        /* <DEDUP_REMOVED lines=32> */
[----:B------:R-:W0:Y:S02]  /*19b80*/  MUFU.EX2 R9, R9 ;  /* 0x0000000900097308 */ /* 0x000e240000000800 */
[----:B0-----:R-:W-:-:S04]  /*19b90*/  FADD.FTZ R9, R9, 1 ;  /* 0x3f80000009097421 */ /* 0x001fc80000010000 */
[----:B------:R0:W1:Y:S02]  /*19ba0*/  MUFU.RCP R11, R9 ;  /* 0x00000009000b7308 */ /* 0x0000640000001000 */
[----:B0-----:R-:W-:Y:S02]  /*19bb0*/  SHF.L.U32 R9, R17, 0x10, RZ ;  /* 0x0000001011097819 */ /* 0x001fe400000006ff */
[----:B------:R-:W4:Y:S01]  /*19bc0*/  LDL.LU R17, [R1+0x714] ;  /* 0x0007140001117983 */ /* 0x000f220000300800 */
[----:B------:R-:W-:-:S03]  /*19bd0*/  FMUL.FTZ R22, R22, R10 ;  /* 0x0000000a16167220 */ /* 0x000fc60000410000 */
[----:B------:R0:W-:Y:S01]  /*19be0*/  STL [R1+0x240], R4 ;  /* 0x0002400401007387 */ /* 0x0001e20000100800 */
[----:B-1----:R-:W-:Y:S01]  /*19bf0*/  FMUL.FTZ R9, R9, R11 ;  /* 0x0000000b09097220 */ /* 0x002fe20000410000 */
[----:B------:R-:W-:-:S04]  /*19c00*/  FADD.FTZ R11, -R11, 1 ;  /* 0x3f8000000b0b7421 */ /* 0x000fc80000010100 */
[----:B------:R-:W-:Y:S01]  /*19c10*/  FFMA.FTZ R11, R8, R11, 1 ;  /* 0x3f800000080b7423 */ /* 0x000fe2000001000b */
[----:B---3--:R-:W-:Y:S02]  /*19c20*/  SHF.L.U32 R10, R6, 0x10, RZ ;  /* 0x00000010060a7819 */ /* 0x008fe400000006ff */
[----:B------:R-:W3:Y:S03]  /*19c30*/  LDL.LU R6, [R1+0x718] ;  /* 0x0007180001067983 */ /* 0x000ee60000300800 */
[----:B------:R-:W-:-:S04]  /*19c40*/  FADD.FTZ R10, R10, -UR28 ;  /* 0x8000001c0a0a7e21 */ /* 0x000fc80008010000 */
        /* <DEDUP_REMOVED lines=8> */
[----:B--2---:R-:W-:-:S03]  /*19cd0*/  SHF.L.U32 R10, R40, 0x10, RZ ;  /* 0x00000010280a7819 */ /* 0x004fc600000006ff */
[----:B------:R-:W2:Y:S02]  /*19ce0*/  LDL.LU R40, [R1+0x720] ;  /* 0x0007200001287983 */ /* 0x000ea40000300800 */
[----:B------:R-:W-:-:S04]  /*19cf0*/  FADD.FTZ R10, R10, -UR28 ;  /* 0x8000001c0a0a7e21 */ /* 0x000fc80008010000 */
[----:B-1----:R-:W-:-:S05]  /*19d00*/  FMUL.FTZ R4, R10, UR16 ;  /* 0x000000100a047c20 */ /* 0x002fca0008410000 */
[----:B------:R1:W-:Y:S01]  /*19d10*/  STL [R1+0x234], R4 ;  /* 0x0002340401007387 */ /* 0x0003e20000100800 */
[----:B------:R-:W-:-:S03]  /*19d20*/  SHF.L.U32 R20, R41, 0x10, RZ ;  /* 0x0000001029147819 */ /* 0x000fc600000006ff */
[----:B------:R-:W2:Y:S02]  /*19d30*/  LDL.LU R41, [R1+0x71c] ;  /* 0x00071c0001297983 */ /* 0x000ea40000300800 */
[----:B0-----:R-:W-:Y:S01]  /*19d40*/  FMUL.FTZ R20, R20, R11 ;  /* 0x0000000b14147220 */ /* 0x001fe20000410000 */
[----:B------:R-:W-:-:S04]  /*19d50*/  FADD.FTZ R11, -R11, 1 ;  /* 0x3f8000000b0b7421 */ /* 0x000fc80000010100 */
[----:B------:R-:W-:Y:S01]  /*19d60*/  FFMA.FTZ R11, R8, R11, 1 ;  /* 0x3f800000080b7423 */ /* 0x000fe2000001000b */
[----:B------:R-:W-:Y:S02]  /*19d70*/  FFMA.FTZ R8, R5, R4, R2 ;  /* 0x0000000405087223 */ /* 0x000fe40000010002 */
[----:B-1----:R-:W2:Y:S02]  /*19d80*/  LDL.LU R4, [R1+0x724] ;  /* 0x0007240001047983 */ /* 0x002ea40000300800 */
[----:B------:R-:W-:-:S06]  /*19d90*/  FMUL.FTZ R10, R8, -1.4426950216293334961 ;  /* 0xbfb8aa3b080a7820 */ /* 0x000fcc0000410000 */
[----:B------:R-:W0:Y:S01]  /*19da0*/  MUFU.EX2 R10, R10 ;  /* 0x0000000a000a7308 */ /* 0x000e220000000800 */
[----:B------:R-:W-:Y:S01]  /*19db0*/  FMUL.FTZ R20, R20, R11 ;  /* 0x0000000b14147220 */ /* 0x000fe20000410000 */
[----:B0-----:R-:W-:-:S04]  /*19dc0*/  FADD.FTZ R10, R10, 1 ;  /* 0x3f8000000a0a7421 */ /* 0x001fc80000010000 */
[----:B------:R0:W1:Y:S02]  /*19dd0*/  MUFU.RCP R11, R10 ;  /* 0x0000000a000b7308 */ /* 0x0000640000001000 */
[----:B0-----:R-:W-:-:S05]  /*19de0*/  SHF.L.U32 R10, R7, 0x10, RZ ;  /* 0x00000010070a7819 */ /* 0x001fca00000006ff */
[----:B------:R-:W-:-:S04]  /*19df0*/  FADD.FTZ R10, R10, -UR28 ;  /* 0x8000001c0a0a7e21 */ /* 0x000fc80008010000 */
[----:B------:R-:W-:-:S04]  /*19e00*/  FMUL.FTZ R7, R10, UR16 ;  /* 0x000000100a077c20 */ /* 0x000fc80008410000 */
[----:B------:R-:W-:Y:S01]  /*19e10*/  FFMA.FTZ R10, R3, R7, R0 ;  /* 0x00000007030a7223 */ /* 0x000fe20000010000 */
[----:B------:R0:W-:Y:S04]  /*19e20*/  STL [R1+0x230], R7 ;  /* 0x0002300701007387 */ /* 0x0001e80000100800 */
[----:B0-----:R-:W2:Y:S01]  /*19e30*/  LDL.LU R7, [R1+0x72c] ;  /* 0x00072c0001077983 */ /* 0x001ea20000300800 */
[----:B----4-:R-:W-:-:S05]  /*19e40*/  SHF.L.U32 R17, R17, 0x10, RZ ;  /* 0x0000001011117819 */ /* 0x010fca00000006ff */
[----:B-1----:R-:W-:Y:S01]  /*19e50*/  FMUL.FTZ R17, R17, R11 ;  /* 0x0000000b11117220 */ /* 0x002fe20000410000 */
        /* <DEDUP_REMOVED lines=8> */
[----:B------:R-:W-:Y:S02]  /*19ee0*/  FMUL.FTZ R17, R17, R11 ;  /* 0x0000000b11117220 */ /* 0x000fe40000410000 */
[----:B0-----:R-:W-:Y:S01]  /*19ef0*/  FMUL.FTZ R8, R8, R12 ;  /* 0x0000000c08087220 */ /* 0x001fe20000410000 */
[----:B------:R-:W-:-:S04]  /*19f00*/  FADD.FTZ R12, -R12, 1 ;  /* 0x3f8000000c0c7421 */ /* 0x000fc80000010100 */
[----:B------:R-:W-:-:S04]  /*19f10*/  FFMA.FTZ R12, R10, R12, 1 ;  /* 0x3f8000000a0c7423 */ /* 0x000fc8000001000c */
[----:B------:R-:W-:Y:S01]  /*19f20*/  FMUL.FTZ R8, R8, R12 ;  /* 0x0000000c08087220 */ /* 0x000fe20000410000 */
[----:B--2---:R-:W-:Y:S02]  /*19f30*/  SHF.L.U32 R16, R4, 0x10, RZ ;  /* 0x0000001004107819 */ /* 0x004fe400000006ff */
[----:B------:R-:W2:Y:S01]  /*19f40*/  LDL.LU R4, [R1+0x738] ;  /* 0x0007380001047983 */ /* 0x000ea20000300800 */
[----:B------:R-:W-:-:S05]  /*19f50*/  SHF.L.U32 R11, R41, 0x10, RZ ;  /* 0x00000010290b7819 */ /* 0x000fca00000006ff */
[----:B------:R-:W-:-:S04]  /*19f60*/  FADD.FTZ R11, R11, -UR28 ;  /* 0x8000001c0b0b7e21 */ /* 0x000fc80008010000 */
[----:B------:R-:W-:-:S04]  /*19f70*/  FMUL.FTZ R41, R11, UR16 ;  /* 0x000000100b297c20 */ /* 0x000fc80008410000 */
[----:B------:R-:W-:-:S04]  /*19f80*/  FFMA.FTZ R10, R5, R41, R2 ;  /* 0x00000029050a7223 */ /* 0x000fc80000010002 */
[----:B------:R-:W-:-:S06]  /*19f90*/  FMUL.FTZ R11, R10, -1.4426950216293334961 ;  /* 0xbfb8aa3b0a0b7820 */ /* 0x000fcc0000410000 */
[----:B------:R-:W0:Y:S02]  /*19fa0*/  MUFU.EX2 R11, R11 ;  /* 0x0000000b000b7308 */ /* 0x000e240000000800 */
[----:B0-----:R-:W-:-:S04]  /*19fb0*/  FADD.FTZ R11, R11, 1 ;  /* 0x3f8000000b0b7421 */ /* 0x001fc80000010000 */
[----:B------:R0:W1:Y:S02]  /*19fc0*/  MUFU.RCP R12, R11 ;  /* 0x0000000b000c7308 */ /* 0x0000640000001000 */
[----:B0-----:R-:W-:-:S05]  /*19fd0*/  SHF.L.U32 R11, R40, 0x10, RZ ;  /* 0x00000010280b7819 */ /* 0x001fca00000006ff */
[----:B------:R-:W-:Y:S01]  /*19fe0*/  FADD.FTZ R11, R11, -UR28 ;  /* 0x8000001c0b0b7e21 */ /* 0x000fe20008010000 */
[----:B-1----:R-:W-:Y:S01]  /*19ff0*/  FMUL.FTZ R16, R16, R12 ;  /* 0x0000000c10107220 */ /* 0x002fe20000410000 */
[----:B------:R-:W-:Y:S02]  /*1a000*/  FADD.FTZ R12, -R12, 1 ;  /* 0x3f8000000c0c7421 */ /* 0x000fe40000010100 */
[----:B------:R-:W-:Y:S02]  /*1a010*/  FMUL.FTZ R40, R11, UR16 ;  /* 0x000000100b287c20 */ /* 0x000fe40008410000 */
[----:B------:R-:W-:Y:S02]  /*1a020*/  FFMA.FTZ R12, R10, R12, 1 ;  /* 0x3f8000000a0c7423 */ /* 0x000fe4000001000c */
[----:B------:R-:W-:-:S04]  /*1a030*/  FFMA.FTZ R10, R3, R40, R0 ;  /* 0x00000028030a7223 */ /* 0x000fc80000010000 */
[----:B------:R-:W-:-:S06]  /*1a040*/  FMUL.FTZ R11, R10, -1.4426950216293334961 ;  /* 0xbfb8aa3b0a0b7820 */ /* 0x000fcc0000410000 */
[----:B------:R-:W0:Y:S01]  /*1a050*/  MUFU.EX2 R11, R11 ;  /* 0x0000000b000b7308 */ /* 0x000e220000000800 */
[----:B------:R-:W-:Y:S01]  /*1a060*/  FMUL.FTZ R16, R16, R12 ;  /* 0x0000000c10107220 */ /* 0x000fe20000410000 */
[----:B0-----:R-:W-:-:S04]  /*1a070*/  FADD.FTZ R11, R11, 1 ;  /* 0x3f8000000b0b7421 */ /* 0x001fc80000010000 */
[----:B------:R0:W1:Y:S01]  /*1a080*/  MUFU.RCP R12, R11 ;  /* 0x0000000b000c7308 */ /* 0x0000620000001000 */
[----:B------:R-:W-:Y:S02]  /*1a090*/  SHF.L.U32 R14, R14, 0x10, RZ ;  /* 0x000000100e0e7819 */ /* 0x000fe400000006ff */
        /* <DEDUP_REMOVED lines=8> */
[----:B------:R-:W0:Y:S02]  /*1a120*/  MUFU.EX2 R11, R11 ;  /* 0x0000000b000b7308 */ /* 0x000e240000000800 */
[----:B0-----:R-:W-:-:S04]  /*1a130*/  FADD.FTZ R11, R11, 1 ;  /* 0x3f8000000b0b7421 */ /* 0x001fc80000010000 */
[----:B------:R0:W1:Y:S01]  /*1a140*/  MUFU.RCP R55, R11 ;  /* 0x0000000b00377308 */ /* 0x0000620000001000 */
[----:B------:R-:W-:Y:S01]  /*1a150*/  FMUL.FTZ R14, R14, R12 ;  /* 0x0000000c0e0e7220 */ /* 0x000fe20000410000 */
[----:B---3--:R-:W-:Y:S02]  /*1a160*/  SHF.L.U32 R12, R6, 0x10, RZ ;  /* 0x00000010060c7819 */ /* 0x008fe400000006ff */
[----:B0-----:R-:W-:-:S05]  /*1a170*/  SHF.L.U32 R11, R56, 0x10, RZ ;  /* 0x00000010380b7819 */ /* 0x001fca00000006ff */
[----:B------:R-:W-:-:S04]  /*1a180*/  FADD.FTZ R11, R11, -UR28 ;  /* 0x8000001c0b0b7e21 */ /* 0x000fc80008010000 */
[----:B------:R-:W-:Y:S01]  /*1a190*/  FMUL.FTZ R6, R11, UR16 ;  /* 0x000000100b067c20 */ /* 0x000fe20008410000 */
[----:B-1----:R-:W-:Y:S01]  /*1a1a0*/  FMUL.FTZ R12, R12, R55 ;  /* 0x000000370c0c7220 */ /* 0x002fe20000410000 */
[----:B------:R-:W-:Y:S02]  /*1a1b0*/  FADD.FTZ R55, -R55, 1 ;  /* 0x3f80000037377421 */ /* 0x000fe40000010100 */
[----:B------:R-:W-:Y:S02]  /*1a1c0*/  FFMA.FTZ R11, R3, R6, R0 ;  /* 0x00000006030b7223 */ /* 0x000fe40000010000 */
[----:B------:R-:W-:Y:S02]  /*1a1d0*/  FFMA.FTZ R55, R10, R55, 1 ;  /* 0x3f8000000a377423 */ /* 0x000fe40000010037 */
[----:B------:R-:W-:-:S06]  /*1a1e0*/  FMUL.FTZ R10, R11, -1.4426950216293334961 ;  /* 0xbfb8aa3b0b0a7820 */ /* 0x000fcc0000410000 */
[----:B------:R-:W0:Y:S01]  /*1a1f0*/  MUFU.EX2 R10, R10 ;  /* 0x0000000a000a7308 */ /* 0x000e220000000800 */
[----:B------:R-:W-:Y:S01]  /*1a200*/  FMUL.FTZ R12, R12, R55 ;  /* 0x000000370c0c7220 */ /* 0x000fe20000410000 */
[----:B------:R-:W-:Y:S01]  /*1a210*/  SHF.L.U32 R55, R57, 0x10, RZ ;  /* 0x0000001039377819 */ /* 0x000fe200000006ff */
[----:B0-----:R-:W-:-:S04]  /*1a220*/  FADD.FTZ R10, R10, 1 ;  /* 0x3f8000000a0a7421 */ /* 0x001fc80000010000 */
[----:B------:R2:W0:Y:S01]  /*1a230*/  MUFU.RCP R56, R10 ;  /* 0x0000000a00387308 */ /* 0x0004220000001000 */
[----:B------:R-:W-:Y:S01]  /*1a240*/  FADD.FTZ R55, R55, -UR28 ;  /* 0x8000001c37377e21 */ /* 0x000fe20008010000 */
[----:B------:R1:W-:Y:S01]  /*1a250*/  STL [R1+0x770], R35 ;  /* 0x0007702301007387 */ /* 0x0003e20000100800 */
[----:B--2---:R-:W-:Y:S02]  /*1a260*/  SHF.L.U32 R10, R4, 0x10, RZ ;  /* 0x00000010040a7819 */ /* 0x004fe400000006ff */
[----:B------:R-:W-:-:S03]  /*1a270*/  FMUL.FTZ R4, R55, UR16 ;  /* 0x0000001037047c20 */ /* 0x000fc60008410000 */
[----:B0-----:R-:W-:Y:S01]  /*1a280*/  FMUL.FTZ R10, R10, R56 ;  /* 0x000000380a0a7220 */ /* 0x001fe20000410000 */
[----:B------:R-:W-:Y:S01]  /*1a290*/  FADD.FTZ R56, -R56, 1 ;  /* 0x3f80000038387421 */ /* 0x000fe20000010100 */
[----:B------:R-:W-:-:S03]  /*1a2a0*/  FFMA.FTZ R57, R5, R4, R2 ;  /* 0x0000000405397223 */ /* 0x000fc60000010002 */
[----:B------:R-:W-:Y:S01]  /*1a2b0*/  FFMA.FTZ R56, R11, R56, 1 ;  /* 0x3f8000000b387423 */ /* 0x000fe20000010038 */
[----:B------:R-:W-:-:S06]  /*1a2c0*/  FMUL.FTZ R11, R57, -1.4426950216293334961 ;  /* 0xbfb8aa3b390b7820 */ /* 0x000fcc0000410000 */
[----:B------:R-:W0:Y:S02]  /*1a2d0*/  MUFU.EX2 R11, R11 ;  /* 0x0000000b000b7308 */ /* 0x000e240000000800 */
[----:B0-----:R-:W-:-:S04]  /*1a2e0*/  FADD.FTZ R11, R11, 1 ;  /* 0x3f8000000b0b7421 */ /* 0x001fc80000010000 */
[----:B------:R0:W2:Y:S01]  /*1a2f0*/  MUFU.RCP R55, R11 ;  /* 0x0000000b00377308 */ /* 0x0000a20000001000 */
[----:B------:R-:W-:Y:S01]  /*1a300*/  FMUL.FTZ R10, R10, R56 ;  /* 0x000000380a0a7220 */ /* 0x000fe20000410000 */
[----:B0-----:R-:W-:Y:S01]  /*1a310*/  SHF.L.U32 R11, R46, 0x10, RZ ;  /* 0x000000102e0b7819 */ /* 0x001fe200000006ff */
[----:B------:R-:W-:Y:S01]  /*1a320*/  FADD.FTZ R56, RZ, R59 ;  /* 0x0000003bff387221 */ /* 0x000fe20000010000 */
[----:B------:R-:W3:Y:S03]  /*1a330*/  LDL.LU R46, [R1+0x684] ;  /* 0x00068400012e7983 */ /* 0x000ee60000300800 */
[----:B--2---:R-:W-:Y:S01]  /*1a340*/  FMUL.FTZ R11, R11, R55 ;  /* 0x000000370b0b7220 */ /* 0x004fe20000410000 */
[----:B------:R-:W-:Y:S01]  /*1a350*/  FADD.FTZ R55, -R55, 1 ;  /* 0x3f80000037377421 */ /* 0x000fe20000010100 */
[----:B-1----:R-:W-:-:S03]  /*1a360*/  FADD.FTZ R35, R56, R58 ;  /* 0x0000003a38237221 */ /* 0x002fc60000010000 */
[----:B------:R-:W-:Y:S01]  /*1a370*/  FFMA.FTZ R57, R57, R55, 1 ;  /* 0x3f80000039397423 */ /* 0x000fe20000010037 */
[----:B------:R-:W-:Y:S01]  /*1a380*/  FFMA.FTZ R55, R54, R59, RZ ;  /* 0x0000003b36377223 */ /* 0x000fe200000100ff */
[-C--:B------:R-:W-:Y:S01]  /*1a390*/  FMUL.FTZ R56, R5, R58.reuse ;  /* 0x0000003a05387220 */ /* 0x080fe20000410000 */
[----:B------:R-:W2:Y:S01]  /*1a3a0*/  LDL.LU R54, [R1+0x44c] ;  /* 0x00044c0001367983 */ /* 0x000ea20000300800 */
[----:B------:R-:W-:Y:S01]  /*1a3b0*/  FMUL.FTZ R11, R11, R57 ;  /* 0x000000390b0b7220 */ /* 0x000fe20000410000 */
[----:B------:R-:W-:Y:S01]  /*1a3c0*/  FADD.FTZ R57, R50, R48 ;  /* 0x0000003032397221 */ /* 0x000fe20000010000 */
[C---:B------:R-:W-:Y:S01]  /*1a3d0*/  FFMA.FTZ R55, R60.reuse, R58, R55 ;  /* 0x0000003a3c377223 */ /* 0x040fe20000010037 */
[----:B------:R-:W4:Y:S01]  /*1a3e0*/  LDL.LU R48, [R1+0x448] ;  /* 0x0004480001307983 */ /* 0x000f220000300800 */
[----:B------:R-:W-:Y:S01]  /*1a3f0*/  FFMA.FTZ R58, R60, R56, R45 ;  /* 0x000000383c3a7223 */ /* 0x000fe2000001002d */
[----:B------:R-:W-:Y:S01]  /*1a400*/  FADD.FTZ R59, R43, R61 ;  /* 0x0000003d2b3b7221 */ /* 0x000fe20000010000 */
[-C--:B------:R-:W-:Y:S01]  /*1a410*/  FFMA.FTZ R60, R53, R61.reuse, R44 ;  /* 0x0000003d353c7223 */ /* 0x080fe2000001002c */
[----:B------:R-:W-:Y:S01]  /*1a420*/  FMUL.FTZ R61, R3, R61 ;  /* 0x0000003d033d7220 */ /* 0x000fe20000410000 */
[----:B------:R-:W4:Y:S04]  /*1a430*/  LDL.LU R50, [R1+0x678] ;  /* 0x0006780001327983 */ /* 0x000f280000300800 */
[----:B------:R-:W4:Y:S01]  /*1a440*/  LDL.LU R44, [R1+0x440] ;  /* 0x00044000012c7983 */ /* 0x000f220000300800 */
[----:B------:R-:W-:-:S03]  /*1a450*/  FFMA.FTZ R58, R53, R61, R58 ;  /* 0x0000003d353a7223 */ /* 0x000fc6000001003a */
[----:B------:R-:W4:Y:S01]  /*1a460*/  LDL.LU R53, [R1+0x670] ;  /* 0x0006700001357983 */ /* 0x000f220000300800 */
[----:B------:R-:W-:Y:S01]  /*1a470*/  FADD.FTZ R57, R56, R57 ;  /* 0x0000003938397221 */ /* 0x000fe20000010000 */
[----:B------:R-:W-:Y:S01]  /*1a480*/  FADD.FTZ R35, R35, R49 ;  /* 0x0000003123237221 */ /* 0x000fe20000010000 */
[-C--:B------:R-:W-:Y:S01]  /*1a490*/  FFMA.FTZ R55, R51, R49.reuse, R55 ;  /* 0x0000003133377223 */ /* 0x080fe20000010037 */
[----:B------:R-:W-:Y:S01]  /*1a4a0*/  FMUL.FTZ R56, R5, R49 ;  /* 0x0000003105387220 */ /* 0x000fe20000410000 */
[----:B------:R0:W-:Y:S01]  /*1a4b0*/  STL [R1+0x7a8], R42 ;  /* 0x0007a82a01007387 */ /* 0x0001e20000100800 */
[----:B------:R-:W-:-:S03]  /*1a4c0*/  FADD.FTZ R57, R57, R61 ;  /* 0x0000003d39397221 */ /* 0x000fc60000010000 */
[----:B------:R-:W4:Y:S01]  /*1a4d0*/  LDL.LU R49, [R1+0x43c] ;  /* 0x00043c0001317983 */ /* 0x000f220000300800 */
[----:B------:R-:W-:Y:S01]  /*1a4e0*/  FFMA.FTZ R58, R51, R56, R58 ;  /* 0x00000038333a7223 */ /* 0x000fe2000001003a */
[----:B------:R-:W-:Y:S02]  /*1a4f0*/  FMUL.FTZ R61, R3, R47 ;  /* 0x0000002f033d7220 */ /* 0x000fe40000410000 */
[----:B------:R-:W4:Y:S01]  /*1a500*/  LDL.LU R51, [R1+0x668] ;  /* 0x0006680001337983 */ /* 0x000f220000300800 */
[----:B------:R-:W-:-:S03]  /*1a510*/  FADD.FTZ R57, R56, R57 ;  /* 0x0000003938397221 */ /* 0x000fc60000010000 */
[----:B0-----:R-:W4:Y:S01]  /*1a520*/  LDL.LU R42, [R1+0x438] ;  /* 0x00043800012a7983 */ /* 0x001f220000300800 */
[----:B------:R-:W-:Y:S01]  /*1a530*/  FADD.FTZ R57, R57, R61 ;  /* 0x0000003d39397221 */ /* 0x000fe20000010000 */
[----:B------:R-:W-:Y:S02]  /*1a540*/  FADD.FTZ R59, R59, R47 ;  /* 0x0000002f3b3b7221 */ /* 0x000fe40000010000 */
[----:B------:R-:W4:Y:S01]  /*1a550*/  LDL.LU R43, [R1+0x428] ;  /* 0x00042800012b7983 */ /* 0x000f220000300800 */
[C---:B---3--:R-:W-:Y:S01]  /*1a560*/  FFMA.FTZ R60, R46.reuse, R47, R60 ;  /* 0x0000002f2e3c7223 */ /* 0x048fe2000001003c */
[----:B------:R-:W-:Y:S02]  /*1a570*/  FFMA.FTZ R58, R46, R61, R58 ;  /* 0x0000003d2e3a7223 */ /* 0x000fe4000001003a */
[----:B------:R-:W3:Y:S04]  /*1a580*/  LDL.LU R47, [R1+0x644] ;  /* 0x00064400012f7983 */ /* 0x000ee80000300800 */
[----:B------:R-:W3:Y:S01]  /*1a590*/  LDL.LU R46, [R1+0x660] ;  /* 0x00066000012e7983 */ /* 0x000ee20000300800 */
[----:B--2---:R-:W-:Y:S01]  /*1a5a0*/  FADD.FTZ R35, R35, R54 ;  /* 0x0000003623237221 */ /* 0x004fe20000010000 */
[-C--:B------:R-:W-:Y:S01]  /*1a5b0*/  FFMA.FTZ R55, R52, R54.reuse, R55 ;  /* 0x0000003634377223 */ /* 0x080fe20000010037 */
[----:B------:R-:W-:-:S02]  /*1a5c0*/  FMUL.FTZ R56, R5, R54 ;  /* 0x0000003605387220 */ /* 0x000fc40000410000 */
[----:B------:R-:W2:Y:S01]  /*1a5d0*/  LDL.LU R54, [R1+0x42c] ;  /* 0x00042c0001367983 */ /* 0x000ea20000300800 */
[----:B----4-:R-:W-:Y:S01]  /*1a5e0*/  FMUL.FTZ R61, R3, R48 ;  /* 0x00000030033d7220 */ /* 0x010fe20000410000 */
[----:B------:R-:W-:Y:S02]  /*1a5f0*/  FFMA.FTZ R58, R52, R56, R58 ;  /* 0x00000038343a7223 */ /* 0x000fe4000001003a */
[----:B------:R-:W4:Y:S01]  /*1a600*/  LDL.LU R52, [R1+0x658] ;  /* 0x0006580001347983 */ /* 0x000f220000300800 */
[----:B------:R-:W-:Y:S01]  /*1a610*/  FADD.FTZ R57, R56, R57 ;  /* 0x0000003938397221 */ /* 0x000fe20000010000 */
[----:B------:R-:W-:Y:S01]  /*1a620*/  FADD.FTZ R59, R59, R48 ;  /* 0x000000303b3b7221 */ /* 0x000fe20000010000 */
[C---:B------:R-:W-:Y:S01]  /*1a630*/  FFMA.FTZ R60, R50.reuse, R48, R60 ;  /* 0x00000030323c7223 */ /* 0x040fe2000001003c */
[----:B------:R-:W-:Y:S01]  /*1a640*/  FFMA.FTZ R58, R50, R61, R58 ;  /* 0x0000003d323a7223 */ /* 0x000fe2000001003a */
[----:B------:R-:W-:Y:S01]  /*1a650*/  FMUL.FTZ R56, R5, R44 ;  /* 0x0000002c05387220 */ /* 0x000fe20000410000 */
[----:B------:R-:W4:Y:S01]  /*1a660*/  LDL.LU R50, [R1+0x650] ;  /* 0x0006500001327983 */ /* 0x000f220000300800 */
[----:B------:R-:W-:-:S03]  /*1a670*/  FADD.FTZ R45, R35, R44 ;  /* 0x0000002c232d7221 */ /* 0x000fc60000010000 */
[----:B------:R-:W4:Y:S01]  /*1a680*/  LDL.LU R48, [R1+0x424] ;  /* 0x0004240001307983 */ /* 0x000f220000300800 */
[C---:B------:R-:W-:Y:S01]  /*1a690*/  FFMA.FTZ R55, R53.reuse, R44, R55 ;  /* 0x0000002c35377223 */ /* 0x040fe20000010037 */
[----:B------:R-:W-:Y:S02]  /*1a6a0*/  FFMA.FTZ R58, R53, R56, R58 ;  /* 0x00000038353a7223 */ /* 0x000fe4000001003a */
[----:B------:R-:W4:Y:S04]  /*1a6b0*/  LDL.LU R44, [R1+0x648] ;  /* 0x00064800012c7983 */ /* 0x000f280000300800 */
[----:B------:R-:W4:Y:S01]  /*1a6c0*/  LDL.LU R53, [R1+0x420] ;  /* 0x0004200001357983 */ /* 0x000f220000300800 */
[----:B------:R-:W-:Y:S01]  /*1a6d0*/  FADD.FTZ R57, R57, R61 ;  /* 0x0000003d39397221 */ /* 0x000fe20000010000 */
[----:B------:R-:W-:Y:S01]  /*1a6e0*/  FADD.FTZ R35, R59, R49 ;  /* 0x000000313b237221 */ /* 0x000fe20000010000 */
[----:B------:R-:W-:-:S02]  /*1a6f0*/  FMUL.FTZ R59, R3, R49 ;  /* 0x00000031033b7220 */ /* 0x000fc40000410000 */
[----:B------:R-:W-:Y:S01]  /*1a700*/  FADD.FTZ R56, R56, R57 ;  /* 0x0000003938387221 */ /* 0x000fe20000010000 */
[C---:B------:R-:W-:Y:S01]  /*1a710*/  FFMA.FTZ R60, R51.reuse, R49, R60 ;  /* 0x00000031333c7223 */ /* 0x040fe2000001003c */
[----:B------:R-:W-:Y:S01]  /*1a720*/  FFMA.FTZ R61, R51, R59, R58 ;  /* 0x0000003b333d7223 */ /* 0x000fe2000001003a */
[----:B------:R-:W-:Y:S01]  /*1a730*/  FMUL.FTZ R57, R5, R42 ;  /* 0x0000002a05397220 */ /* 0x000fe20000410000 */
[----:B------:R-:W4:Y:S01]  /*1a740*/  LDL.LU R51, [R1+0x414] ;  /* 0x0004140001337983 */ /* 0x000f220000300800 */
[----:B------:R-:W-:-:S03]  /*1a750*/  FADD.FTZ R56, R56, R59 ;  /* 0x0000003b38387221 */ /* 0x000fc60000010000 */
[----:B------:R-:W4:Y:S01]  /*1a760*/  LDL.LU R49, [R1+0x638] ;  /* 0x0006380001317983 */ /* 0x000f220000300800 */
[----:B------:R-:W-:Y:S01]  /*1a770*/  FADD.FTZ R56, R57, R56 ;  /* 0x0000003839387221 */ /* 0x000fe20000010000 */
[----:B------:R-:W-:-:S04]  /*1a780*/  FADD.FTZ R59, R45, R42 ;  /* 0x0000002a2d3b7221 */ /* 0x000fc80000010000 */
[----:B------:R-:W-:Y:S01]  /*1a790*/  FADD.FTZ R59, R59, R43 ;  /* 0x0000002b3b3b7221 */ /* 0x000fe20000010000 */
[C---:B---3--:R-:W-:Y:S01]  /*1a7a0*/  FFMA.FTZ R58, R46.reuse, R42, R55 ;  /* 0x0000002a2e3a7223 */ /* 0x048fe20000010037 */
[----:B------:R-:W-:Y:S02]  /*1a7b0*/  FFMA.FTZ R61, R46, R57, R61 ;  /* 0x000000392e3d7223 */ /* 0x000fe4000001003d */
[----:B------:R-:W3:Y:S01]  /*1a7c0*/  LDL.LU R46, [R1+0x408] ;  /* 0x00040800012e7983 */ /* 0x000ee20000300800 */
[----:B------:R-:W-:-:S03]  /*1a7d0*/  FMUL.FTZ R57, R5, R43 ;  /* 0x0000002b05397220 */ /* 0x000fc60000410000 */
[----:B------:R-:W3:Y:S04]  /*1a7e0*/  LDL.LU R45, [R1+0x3c0] ;  /* 0x0003c000012d7983 */ /* 0x000ee80000300800 */
[----:B------:R-:W3:Y:S01]  /*1a7f0*/  LDL.LU R42, [R1+0x7a8] ;  /* 0x0007a800012a7983 */ /* 0x000ee20000300800 */
[----:B--2---:R-:W-:-:S04]  /*1a800*/  FMUL.FTZ R55, R3, R54 ;  /* 0x0000003603377220 */ /* 0x004fc80000410000 */
[C---:B----4-:R-:W-:Y:S01]  /*1a810*/  FFMA.FTZ R61, R52.reuse, R55, R61 ;  /* 0x00000037343d7223 */ /* 0x050fe2000001003d */
[----:B------:R-:W-:Y:S01]  /*1a820*/  FFMA.FTZ R60, R52, R54, R60 ;  /* 0x00000036343c7223 */ /* 0x000fe2000001003c */
[----:B------:R-:W-:Y:S01]  /*1a830*/  FADD.FTZ R56, R56, R55 ;  /* 0x0000003738387221 */ /* 0x000fe20000010000 */
[----:B------:R-:W2:Y:S01]  /*1a840*/  LDL.LU R52, [R1+0x630] ;  /* 0x0006300001347983 */ /* 0x000ea20000300800 */
[----:B------:R-:W-:Y:S01]  /*1a850*/  FADD.FTZ R35, R35, R54 ;  /* 0x0000003623237221 */ /* 0x000fe20000010000 */
[C---:B------:R-:W-:Y:S01]  /*1a860*/  FFMA.FTZ R61, R50.reuse, R57, R61 ;  /* 0x00000039323d7223 */ /* 0x040fe2000001003d */
[----:B------:R-:W-:Y:S01]  /*1a870*/  FFMA.FTZ R58, R50, R43, R58 ;  /* 0x0000002b323a7223 */ /* 0x000fe2000001003a */
[----:B------:R-:W4:Y:S01]  /*1a880*/  LDL.LU R54, [R1+0x7a4] ;  /* 0x0007a40001367983 */ /* 0x000f220000300800 */
[-C--:B------:R-:W-:Y:S01]  /*1a890*/  FMUL.FTZ R55, R3, R48.reuse ;  /* 0x0000003003377220 */ /* 0x080fe20000410000 */
[----:B------:R-:W-:Y:S02]  /*1a8a0*/  FADD.FTZ R56, R57, R56 ;  /* 0x0000003839387221 */ /* 0x000fe40000010000 */
[----:B------:R-:W4:Y:S01]  /*1a8b0*/  LDL.LU R50, [R1+0x62c] ;  /* 0x00062c0001327983 */ /* 0x000f220000300800 */
[----:B------:R-:W-:Y:S01]  /*1a8c0*/  FADD.FTZ R35, R35, R48 ;  /* 0x0000003023237221 */ /* 0x000fe20000010000 */
[C---:B------:R-:W-:Y:S01]  /*1a8d0*/  FFMA.FTZ R60, R44.reuse, R48, R60 ;  /* 0x000000302c3c7223 */ /* 0x040fe2000001003c */
[----:B------:R-:W-:Y:S01]  /*1a8e0*/  FFMA.FTZ R61, R44, R55, R61 ;  /* 0x000000372c3d7223 */ /* 0x000fe2000001003d */
[----:B------:R-:W4:Y:S01]  /*1a8f0*/  LDL.LU R48, [R1+0x620] ;  /* 0x0006200001307983 */ /* 0x000f220000300800 */
[----:B------:R-:W-:-:S03]  /*1a900*/  FMUL.FTZ R57, R5, R53 ;  /* 0x0000003505397220 */ /* 0x000fc60000410000 */
[----:B------:R-:W4:Y:S01]  /*1a910*/  LDL.LU R44, [R1+0x220] ;  /* 0x00022000012c7983 */ /* 0x000f220000300800 */
[C---:B------:R-:W-:Y:S01]  /*1a920*/  FFMA.FTZ R58, R47.reuse, R53, R58 ;  /* 0x000000352f3a7223 */ /* 0x040fe2000001003a */
[----:B------:R-:W-:Y:S01]  /*1a930*/  FFMA.FTZ R61, R47, R57, R61 ;  /* 0x000000392f3d7223 */ /* 0x000fe2000001003d */
[----:B------:R-:W-:Y:S01]  /*1a940*/  FADD.FTZ R59, R59, R53 ;  /* 0x000000353b3b7221 */ /* 0x000fe20000010000 */
[----:B------:R-:W4:Y:S04]  /*1a950*/  LDL.LU R47, [R1+0x61c] ;  /* 0x00061c00012f7983 */ /* 0x000f280000300800 */
[----:B------:R-:W4:Y:S04]  /*1a960*/  LDL.LU R53, [R1+0x238] ;  /* 0x0002380001357983 */ /* 0x000f280000300800 */
[----:B------:R-:W4:Y:S01]  /*1a970*/  LDL.LU R43, [R1+0x618] ;  /* 0x00061800012b7983 */ /* 0x000f220000300800 */
[----:B------:R-:W-:Y:S01]  /*1a980*/  FADD.FTZ R56, R56, R55 ;  /* 0x0000003738387221 */ /* 0x000fe20000010000 */
[-C--:B------:R-:W-:Y:S01]  /*1a990*/  FMUL.FTZ R55, R3, R51.reuse ;  /* 0x0000003303377220 */ /* 0x080fe20000410000 */
[----:B------:R-:W-:Y:S01]  /*1a9a0*/  FFMA.FTZ R60, R49, R51, R60 ;  /* 0x00000033313c7223 */ /* 0x000fe2000001003c */
[----:B------:R-:W-:Y:S01]  /*1a9b0*/  FADD.FTZ R35, R35, R51 ;  /* 0x0000003323237221 */ /* 0x000fe20000010000 */
[----:B------:R-:W-:Y:S01]  /*1a9c0*/  FADD.FTZ R56, R57, R56 ;  /* 0x0000003839387221 */ /* 0x000fe20000010000 */
[----:B------:R-:W-:Y:S01]  /*1a9d0*/  FFMA.FTZ R61, R49, R55, R61 ;  /* 0x00000037313d7223 */ /* 0x000fe2000001003d */
[----:B------:R-:W4:Y:S02]  /*1a9e0*/  LDL.LU R51, [R1+0x254] ;  /* 0x0002540001337983 */ /* 0x000f240000300800 */
[----:B------:R-:W-:-:S02]  /*1a9f0*/  FADD.FTZ R56, R56, R55 ;  /* 0x0000003738387221 */ /* 0x000fc40000010000 */
[----:B------:R-:W4:Y:S01]  /*1aa00*/  LDL.LU R49, [R1+0x614] ;  /* 0x0006140001317983 */ /* 0x000f220000300800 */
[----:B---3--:R-:W-:Y:S01]  /*1aa10*/  FMUL.FTZ R57, R5, R46 ;  /* 0x0000002e05397220 */ /* 0x008fe20000410000 */
[----:B------:R-:W-:-:S03]  /*1aa20*/  FMUL.FTZ R55, R3, R45 ;  /* 0x0000002d03377220 */ /* 0x000fc60000410000 */
[----:B------:R-:W-:-:S04]  /*1aa30*/  FADD.FTZ R56, R57, R56 ;  /* 0x0000003839387221 */ /* 0x000fc80000010000 */
[----:B------:R-:W-:Y:S01]  /*1aa40*/  FADD.FTZ R56, R56, R55 ;  /* 0x0000003738387221 */ /* 0x000fe20000010000 */
[C---:B--2---:R-:W-:Y:S01]  /*1aa50*/  FFMA.FTZ R58, R52.reuse, R46, R58 ;  /* 0x0000002e343a7223 */ /* 0x044fe2000001003a */
[----:B------:R-:W-:Y:S02]  /*1aa60*/  FFMA.FTZ R61, R52, R57, R61 ;  /* 0x00000039343d7223 */ /* 0x000fe4000001003d */
[----:B------:R-:W2:Y:S01]  /*1aa70*/  LDL.LU R52, [R1+0x264] ;  /* 0x0002640001347983 */ /* 0x000ea20000300800 */
[----:B------:R-:W-:Y:S01]  /*1aa80*/  FADD.FTZ R46, R59, R46 ;  /* 0x0000002e3b2e7221 */ /* 0x000fe20000010000 */
[----:B----4-:R-:W-:Y:S01]  /*1aa90*/  FMUL.FTZ R59, R5, R54 ;  /* 0x00000036053b7220 */ /* 0x010fe20000410000 */
[----:B------:R-:W-:Y:S02]  /*1aaa0*/  FADD.FTZ R57, R35, R45 ;  /* 0x0000002d23397221 */ /* 0x000fe40000010000 */
[----:B------:R-:W3:Y:S01]  /*1aab0*/  LDL.LU R35, [R1+0x280] ;  /* 0x0002800001237983 */ /* 0x000ee20000300800 */
[C---:B------:R-:W-:Y:S01]  /*1aac0*/  FFMA.FTZ R60, R50.reuse, R45, R60 ;  /* 0x0000002d323c7223 */ /* 0x040fe2000001003c */
[----:B------:R-:W-:-:S02]  /*1aad0*/  FFMA.FTZ R61, R50, R55, R61 ;  /* 0x00000037323d7223 */ /* 0x000fc4000001003d */
[----:B------:R-:W4:Y:S01]  /*1aae0*/  LDL.LU R50, [R1+0x610] ;  /* 0x0006100001327983 */ /* 0x000f220000300800 */
        /* <DEDUP_REMOVED lines=19> */
[----:B------:R-:W4:Y:S01]  /*1ac20*/  LDL.LU R45, [R1+0x7a0] ;  /* 0x0007a000012d7983 */ /* 0x000f220000300800 */
[----:B------:R-:W-:Y:S02]  /*1ac30*/  FFMA.FTZ R61, R49, R55, R61 ;  /* 0x00000037313d7223 */ /* 0x000fe4000001003d */
[----:B------:R-:W-:Y:S01]  /*1ac40*/  FADD.FTZ R56, R56, R55 ;  /* 0x0000003738387221 */ /* 0x000fe20000010000 */
[----:B------:R-:W-:Y:S02]  /*1ac50*/  FADD.FTZ R54, R54, R53 ;  /* 0x0000003536367221 */ /* 0x000fe40000010000 */
[----:B------:R-:W4:Y:S01]  /*1ac60*/  LDL.LU R53, [R1+0x288] ;  /* 0x0002880001357983 */ /* 0x000f220000300800 */
[----:B--2---:R-:W-:-:S04]  /*1ac70*/  FMUL.FTZ R59, R5, R52 ;  /* 0x00000034053b7220 */ /* 0x004fc80000410000 */
[----:B------:R-:W-:Y:S01]  /*1ac80*/  FADD.FTZ R56, R59, R56 ;  /* 0x000000383b387221 */ /* 0x000fe20000010000 */
[----:B---3--:R-:W-:Y:S01]  /*1ac90*/  FMUL.FTZ R55, R3, R35 ;  /* 0x0000002303377220 */ /* 0x008fe20000410000 */
[----:B----4-:R-:W-:-:S03]  /*1aca0*/  FFMA.FTZ R61, R50, R59, R61 ;  /* 0x0000003b323d7223 */ /* 0x010fc6000001003d */
        /* <DEDUP_REMOVED lines=10> */
[----:B------:R-:W-:Y:S01]  /*1ad50*/  FADD.FTZ R54, R54, R52 ;  /* 0x0000003436367221 */ /* 0x000fe20000010000 */
[----:B------:R-:W-:Y:S01]  /*1ad60*/  FFMA.FTZ R60, R49, R51, R60 ;  /* 0x00000033313c7223 */ /* 0x000fe2000001003c */
[----:B------:R-:W-:Y:S01]  /*1ad70*/  FADD.FTZ R57, R57, R51 ;  /* 0x0000003339397221 */ /* 0x000fe20000010000 */
[----:B------:R-:W-:Y:S01]  /*1ad80*/  FFMA.FTZ R58, R47, R46, R58 ;  /* 0x0000002e2f3a7223 */ /* 0x000fe2000001003a */
[----:B------:R-:W3:Y:S01]  /*1ad90*/  LDL.LU R51, [R1+0x294] ;  /* 0x0002940001337983 */ /* 0x000ee20000300800 */
[----:B------:R-:W-:-:S03]  /*1ada0*/  FADD.FTZ R54, R54, R46 ;  /* 0x0000002e36367221 */ /* 0x000fc60000010000 */
[----:B------:R-:W4:Y:S01]  /*1adb0*/  LDL.LU R49, [R1+0x5f8] ;  /* 0x0005f80001317983 */ /* 0x000f220000300800 */
[----:B------:R-:W-:Y:S01]  /*1adc0*/  FFMA.FTZ R60, R48, R35, R60 ;  /* 0x00000023303c7223 */ /* 0x000fe2000001003c */
[----:B------:R-:W-:Y:S01]  /*1add0*/  FADD.FTZ R57, R57, R35 ;  /* 0x0000002339397221 */ /* 0x000fe20000010000 */
[-C--:B------:R-:W-:Y:S01]  /*1ade0*/  FMUL.FTZ R59, R5, R53.reuse ;  /* 0x00000035053b7220 */ /* 0x080fe20000410000 */
[----:B------:R-:W-:Y:S01]  /*1adf0*/  FADD.FTZ R54, R54, R53 ;  /* 0x0000003536367221 */ /* 0x000fe20000010000 */
[----:B------:R-:W4:Y:S04]  /*1ae00*/  LDL.LU R35, [R1+0x594] ;  /* 0x0005940001237983 */ /* 0x000f280000300800 */
[----:B------:R-:W4:Y:S04]  /*1ae10*/  LDL.LU R50, [R1+0x298] ;  /* 0x0002980001327983 */ /* 0x000f280000300800 */
[----:B------:R-:W4:Y:S04]  /*1ae20*/  LDL.LU R48, [R1+0x5f4] ;  /* 0x0005f40001307983 */ /* 0x000f280000300800 */
[----:B------:R-:W4:Y:S04]  /*1ae30*/  LDL.LU R52, [R1+0x79c] ;  /* 0x00079c0001347983 */ /* 0x000f280000300800 */
[----:B------:R-:W4:Y:S01]  /*1ae40*/  LDL.LU R47, [R1+0x284] ;  /* 0x00028400012f7983 */ /* 0x000f220000300800 */
[----:B--2---:R-:W-:-:S03]  /*1ae50*/  FFMA.FTZ R58, R55, R53, R58 ;  /* 0x00000035373a7223 */ /* 0x004fc6000001003a */
[----:B------:R-:W2:Y:S04]  /*1ae60*/  LDL.LU R46, [R1+0x798] ;  /* 0x00079800012e7983 */ /* 0x000ea80000300800 */
[----:B------:R-:W2:Y:S01]  /*1ae70*/  LDL.LU R53, [R1+0x794] ;  /* 0x0007940001357983 */ /* 0x000ea20000300800 */
[----:B------:R-:W-:Y:S01]  /*1ae80*/  FFMA.FTZ R60, R43, R44, R60 ;  /* 0x0000002c2b3c7223 */ /* 0x000fe2000001003c */
[----:B------:R-:W-:Y:S01]  /*1ae90*/  FADD.FTZ R57, R57, R44 ;  /* 0x0000002c39397221 */ /* 0x000fe20000010000 */
[----:B------:R-:W-:Y:S01]  /*1aea0*/  FFMA.FTZ R61, R55, R59, R61 ;  /* 0x0000003b373d7223 */ /* 0x000fe2000001003d */
[-C--:B---3--:R-:W-:Y:S01]  /*1aeb0*/  FMUL.FTZ R55, R3, R51.reuse ;  /* 0x0000003303377220 */ /* 0x088fe20000410000 */
[----:B------:R-:W-:Y:S01]  /*1aec0*/  FADD.FTZ R56, R59, R56 ;  /* 0x000000383b387221 */ /* 0x000fe20000010000 */
[----:B----4-:R-:W-:Y:S01]  /*1aed0*/  FFMA.FTZ R60, R49, R51, R60 ;  /* 0x00000033313c7223 */ /* 0x010fe2000001003c */
[----:B------:R-:W-:Y:S01]  /*1aee0*/  FADD.FTZ R57, R57, R51 ;  /* 0x0000003339397221 */ /* 0x000fe20000010000 */
[----:B------:R-:W-:Y:S01]  /*1aef0*/  FFMA.FTZ R61, R49, R55, R61 ;  /* 0x00000037313d7223 */ /* 0x000fe2000001003d */
[----:B------:R-:W-:Y:S01]  /*1af00*/  FADD.FTZ R56, R56, R55 ;  /* 0x0000003738387221 */ /* 0x000fe20000010000 */
[----:B------:R-:W3:Y:S01]  /*1af10*/  LDL.LU R49, [R1+0x588] ;  /* 0x0005880001317983 */ /* 0x000ee20000300800 */
[----:B------:R-:W-:Y:S01]  /*1af20*/  FMUL.FTZ R59, R5, R50 ;  /* 0x00000032053b7220 */ /* 0x000fe20000410000 */
[----:B------:R-:W-:-:S02]  /*1af30*/  FADD.FTZ R54, R54, R50 ;  /* 0x0000003236367221 */ /* 0x000fc40000010000 */
[----:B------:R-:W4:Y:S01]  /*1af40*/  LDL.LU R44, [R1+0x58c] ;  /* 0x00058c00012c7983 */ /* 0x000f220000300800 */
[----:B------:R-:W-:-:S03]  /*1af50*/  FFMA.FTZ R58, R48, R50, R58 ;  /* 0x00000032303a7223 */ /* 0x000fc6000001003a */
[----:B------:R-:W3:Y:S01]  /*1af60*/  LDL.LU R50, [R1+0x790] ;  /* 0x0007900001327983 */ /* 0x000ee20000300800 */
[----:B------:R-:W-:-:S03]  /*1af70*/  MOV R43, R52 ;  /* 0x00000034002b7202 */ /* 0x000fc60000000f00 */
[----:B------:R-:W4:Y:S04]  /*1af80*/  LDL.LU R52, [R1+0x29c] ;  /* 0x00029c0001347983 */ /* 0x000f280000300800 */
[----:B------:R-:W4:Y:S01]  /*1af90*/  LDL.LU R51, [R1+0x27c] ;  /* 0x00027c0001337983 */ /* 0x000f220000300800 */
[-C--:B--2---:R-:W-:Y:S01]  /*1afa0*/  FMUL.FTZ R55, R3, R53.reuse ;  /* 0x0000003503377220 */ /* 0x084fe20000410000 */
[----:B------:R-:W-:Y:S01]  /*1afb0*/  FFMA.FTZ R60, R35, R53, R60 ;  /* 0x00000035233c7223 */ /* 0x000fe2000001003c */
[----:B------:R-:W-:Y:S02]  /*1afc0*/  FADD.FTZ R57, R57, R53 ;  /* 0x0000003539397221 */ /* 0x000fe40000010000 */
[----:B------:R-:W2:Y:S01]  /*1afd0*/  LDL.LU R53, [R1+0x590] ;  /* 0x0005900001357983 */ /* 0x000ea20000300800 */
[----:B------:R-:W-:Y:S01]  /*1afe0*/  FFMA.FTZ R61, R48, R59, R61 ;  /* 0x0000003b303d7223 */ /* 0x000fe2000001003d */
[----:B------:R-:W-:Y:S01]  /*1aff0*/  FADD.FTZ R56, R59, R56 ;  /* 0x000000383b387221 */ /* 0x000fe20000010000 */
[----:B------:R-:W-:Y:S01]  /*1b000*/  FMUL.FTZ R59, R5, R47 ;  /* 0x0000002f053b7220 */ /* 0x000fe20000410000 */
[----:B------:R-:W-:Y:S01]  /*1b010*/  FADD.FTZ R54, R54, R47 ;  /* 0x0000002f36367221 */ /* 0x000fe20000010000 */
[----:B------:R-:W-:Y:S01]  /*1b020*/  FFMA.FTZ R61, R35, R55, R61 ;  /* 0x00000037233d7223 */ /* 0x000fe2000001003d */
[----:B------:R-:W-:Y:S01]  /*1b030*/  FADD.FTZ R56, R56, R55 ;  /* 0x0000003738387221 */ /* 0x000fe20000010000 */
[----:B------:R-:W2:Y:S03]  /*1b040*/  LDL.LU R48, [R1+0x278] ;  /* 0x0002780001307983 */ /* 0x000ea60000300800 */
[----:B------:R-:W-:Y:S01]  /*1b050*/  FADD.FTZ R56, R59, R56 ;  /* 0x000000383b387221 */ /* 0x000fe20000010000 */
[----:B------:R-:W2:Y:S01]  /*1b060*/  LDL.LU R35, [R1+0x578] ;  /* 0x0005780001237983 */ /* 0x000ea20000300800 */
[----:B---3--:R-:W-:Y:S01]  /*1b070*/  FMUL.FTZ R55, R5, R50 ;  /* 0x0000003205377220 */ /* 0x008fe20000410000 */
[----:B------:R-:W-:Y:S01]  /*1b080*/  FADD.FTZ R54, R54, R50 ;  /* 0x0000003236367221 */ /* 0x000fe20000010000 */
[-C--:B----4-:R-:W-:Y:S01]  /*1b090*/  FFMA.FTZ R60, R44, R52.reuse, R60 ;  /* 0x000000342c3c7223 */ /* 0x090fe2000001003c */
[----:B------:R-:W-:Y:S01]  /*1b0a0*/  FADD.FTZ R57, R57, R52 ;  /* 0x0000003439397221 */ /* 0x000fe20000010000 */
[C---:B--2---:R-:W-:Y:S01]  /*1b0b0*/  FFMA.FTZ R58, R53.reuse, R47, R58 ;  /* 0x0000002f353a7223 */ /* 0x044fe2000001003a */
[----:B------:R-:W-:Y:S01]  /*1b0c0*/  FFMA.FTZ R61, R53, R59, R61 ;  /* 0x0000003b353d7223 */ /* 0x000fe2000001003d */
[----:B------:R-:W-:Y:S01]  /*1b0d0*/  FMUL.FTZ R53, R3, R52 ;  /* 0x0000003403357220 */ /* 0x000fe20000410000 */
[----:B------:R-:W2:Y:S01]  /*1b0e0*/  LDL.LU R59, [R1+0x574] ;  /* 0x00057400013b7983 */ /* 0x000ea20000300800 */
[----:B------:R-:W-:-:S03]  /*1b0f0*/  FFMA.FTZ R58, R49, R50, R58 ;  /* 0x00000032313a7223 */ /* 0x000fc6000001003a */
[----:B------:R-:W3:Y:S01]  /*1b100*/  LDL.LU R50, [R1+0x57c] ;  /* 0x00057c0001327983 */ /* 0x000ee20000300800 */
[----:B------:R-:W-:Y:S01]  /*1b110*/  FFMA.FTZ R61, R44, R53, R61 ;  /* 0x000000352c3d7223 */ /* 0x000fe2000001003d */
[----:B------:R-:W-:Y:S02]  /*1b120*/  FADD.FTZ R56, R56, R53 ;  /* 0x0000003538387221 */ /* 0x000fe40000010000 */
[----:B------:R-:W4:Y:S01]  /*1b130*/  LDL.LU R52, [R1+0x78c] ;  /* 0x00078c0001347983 */ /* 0x000f220000300800 */
[----:B------:R-:W-:Y:S01]  /*1b140*/  FFMA.FTZ R61, R49, R55, R61 ;  /* 0x00000037313d7223 */ /* 0x000fe2000001003d */
[----:B------:R-:W-:Y:S02]  /*1b150*/  FADD.FTZ R56, R55, R56 ;  /* 0x0000003837387221 */ /* 0x000fe40000010000 */
[----:B------:R-:W2:Y:S04]  /*1b160*/  LDL.LU R55, [R1+0x274] ;  /* 0x0002740001377983 */ /* 0x000ea80000300800 */
[----:B------:R-:W2:Y:S04]  /*1b170*/  LDL.LU R47, [R1+0x2a0] ;  /* 0x0002a000012f7983 */ /* 0x000ea80000300800 */
[----:B------:R-:W2:Y:S04]  /*1b180*/  LDL.LU R44, [R1+0x570] ;  /* 0x00057000012c7983 */ /* 0x000ea80000300800 */
[----:B------:R-:W2:Y:S01]  /*1b190*/  LDL.LU R49, [R1+0x568] ;  /* 0x0005680001317983 */ /* 0x000ea20000300800 */
[----:B------:R-:W-:-:S04]  /*1b1a0*/  FMUL.FTZ R53, R3, R51 ;  /* 0x0000003303357220 */ /* 0x000fc80000410000 */
[----:B------:R-:W-:Y:S01]  /*1b1b0*/  FADD.FTZ R56, R56, R53 ;  /* 0x0000003538387221 */ /* 0x000fe20000010000 */
[----:B------:R-:W-:Y:S01]  /*1b1c0*/  FADD.FTZ R57, R57, R51 ;  /* 0x0000003339397221 */ /* 0x000fe20000010000 */
[-C--:B------:R-:W-:Y:S01]  /*1b1d0*/  FFMA.FTZ R58, R35, R48.reuse, R58 ;  /* 0x00000030233a7223 */ /* 0x080fe2000001003a */
[----:B------:R-:W-:Y:S01]  /*1b1e0*/  FADD.FTZ R54, R54, R48 ;  /* 0x0000003036367221 */ /* 0x000fe20000010000 */
[C---:B---3--:R-:W-:Y:S01]  /*1b1f0*/  FFMA.FTZ R60, R50.reuse, R51, R60 ;  /* 0x00000033323c7223 */ /* 0x048fe2000001003c */
[----:B------:R-:W-:Y:S01]  /*1b200*/  FFMA.FTZ R61, R50, R53, R61 ;  /* 0x00000035323d7223 */ /* 0x000fe2000001003d */
[----:B------:R-:W-:Y:S01]  /*1b210*/  FMUL.FTZ R50, R5, R48 ;  /* 0x0000003005327220 */ /* 0x000fe20000410000 */
[----:B------:R-:W3:Y:S01]  /*1b220*/  LDL.LU R51, [R1+0x270] ;  /* 0x0002700001337983 */ /* 0x000ee20000300800 */
[----:B----4-:R-:W-:Y:S02]  /*1b230*/  FMUL.FTZ R53, R3, R52 ;  /* 0x0000003403357220 */ /* 0x010fe40000410000 */
[----:B------:R-:W-:Y:S01]  /*1b240*/  FFMA.FTZ R61, R35, R50, R61 ;  /* 0x00000032233d7223 */ /* 0x000fe2000001003d */
[----:B------:R-:W-:Y:S01]  /*1b250*/  FADD.FTZ R56, R50, R56 ;  /* 0x0000003832387221 */ /* 0x000fe20000010000 */
[----:B--2---:R-:W-:Y:S01]  /*1b260*/  FMUL.FTZ R50, R5, R55 ;  /* 0x0000003705327220 */ /* 0x004fe20000410000 */
[C---:B------:R-:W-:Y:S01]  /*1b270*/  FFMA.FTZ R60, R59.reuse, R52, R60 ;  /* 0x000000343b3c7223 */ /* 0x040fe2000001003c */
[----:B------:R-:W-:Y:S01]  /*1b280*/  FFMA.FTZ R61, R59, R53, R61 ;  /* 0x000000353b3d7223 */ /* 0x000fe2000001003d */
[----:B------:R-:W-:Y:S01]  /*1b290*/  FADD.FTZ R56, R56, R53 ;  /* 0x0000003538387221 */ /* 0x000fe20000010000 */
[----:B------:R-:W-:Y:S01]  /*1b2a0*/  FADD.FTZ R57, R57, R52 ;  /* 0x0000003439397221 */ /* 0x000fe20000010000 */
[----:B------:R-:W-:Y:S01]  /*1b2b0*/  FMUL.FTZ R52, R3, R47 ;  /* 0x0000002f03347220 */ /* 0x000fe20000410000 */
[----:B------:R-:W2:Y:S01]  /*1b2c0*/  LDL.LU R48, [R1+0x788] ;  /* 0x0007880001307983 */ /* 0x000ea20000300800 */
[----:B------:R-:W-:Y:S01]  /*1b2d0*/  FADD.FTZ R56, R50, R56 ;  /* 0x0000003832387221 */ /* 0x000fe20000010000 */
[----:B------:R-:W-:-:S02]  /*1b2e0*/  FFMA.FTZ R61, R44, R50, R61 ;  /* 0x000000322c3d7223 */ /* 0x000fc4000001003d */
[----:B------:R-:W4:Y:S01]  /*1b2f0*/  LDL.LU R35, [R1+0x55c] ;  /* 0x00055c0001237983 */ /* 0x000f220000300800 */
[----:B------:R-:W-:Y:S01]  /*1b300*/  FADD.FTZ R56, R56, R52 ;  /* 0x0000003438387221 */ /* 0x000fe20000010000 */
[C---:B------:R-:W-:Y:S02]  /*1b310*/  FFMA.FTZ R61, R49.reuse, R52, R61 ;  /* 0x00000034313d7223 */ /* 0x040fe4000001003d */
[----:B------:R-:W4:Y:S01]  /*1b320*/  LDL.LU R52, [R1+0x560] ;  /* 0x0005600001347983 */ /* 0x000f220000300800 */
[----:B------:R-:W-:Y:S01]  /*1b330*/  FFMA.FTZ R58, R44, R55, R58 ;  /* 0x000000372c3a7223 */ /* 0x000fe2000001003a */
[----:B------:R-:W-:Y:S01]  /*1b340*/  FFMA.FTZ R60, R49, R47, R60 ;  /* 0x0000002f313c7223 */ /* 0x000fe2000001003c */
[----:B------:R-:W-:Y:S01]  /*1b350*/  FADD.FTZ R57, R57, R47 ;  /* 0x0000002f39397221 */ /* 0x000fe20000010000 */
[----:B------:R-:W4:Y:S01]  /*1b360*/  LDL.LU R53, [R1+0x26c] ;  /* 0x00026c0001357983 */ /* 0x000f220000300800 */
[----:B------:R-:W-:Y:S01]  /*1b370*/  MOV R59, R43 ;  /* 0x0000002b003b7202 */ /* 0x000fe20000000f00 */
[----:B------:R-:W-:-:S02]  /*1b380*/  FADD.FTZ R54, R54, R55 ;  /* 0x0000003736367221 */ /* 0x000fc40000010000 */
[----:B------:R-:W4:Y:S04]  /*1b390*/  LDL.LU R43, [R1+0x550] ;  /* 0x00055000012b7983 */ /* 0x000f280000300800 */
[----:B------:R-:W4:Y:S04]  /*1b3a0*/  LDL.LU R44, [R1+0x268] ;  /* 0x00026800012c7983 */ /* 0x000f280000300800 */
[----:B------:R-:W4:Y:S04]  /*1b3b0*/  LDL.LU R55, [R1+0x548] ;  /* 0x0005480001377983 */ /* 0x000f280000300800 */
[----:B------:R-:W4:Y:S04]  /*1b3c0*/  LDL.LU R49, [R1+0x2a4] ;  /* 0x0002a40001317983 */ /* 0x000f280000300800 */
[----:B------:R-:W4:Y:S01]  /*1b3d0*/  LDL.LU R47, [R1+0x544] ;  /* 0x00054400012f7983 */ /* 0x000f220000300800 */
[----:B---3--:R-:W-:Y:S01]  /*1b3e0*/  FADD.FTZ R57, R57, R51 ;  /* 0x0000003339397221 */ /* 0x008fe20000010000 */
[----:B--2---:R-:W-:-:S04]  /*1b3f0*/  FMUL.FTZ R50, R5, R48 ;  /* 0x0000003005327220 */ /* 0x004fc80000410000 */
[----:B------:R-:W-:Y:S01]  /*1b400*/  FADD.FTZ R56, R50, R56 ;  /* 0x0000003832387221 */ /* 0x000fe20000010000 */
[-C--:B----4-:R-:W-:Y:S01]  /*1b410*/  FFMA.FTZ R60, R35, R51.reuse, R60 ;  /* 0x00000033233c7223 */ /* 0x090fe2000001003c */
[C---:B------:R-:W-:Y:S01]  /*1b420*/  FFMA.FTZ R58, R52.reuse, R48, R58 ;  /* 0x00000030343a7223 */ /* 0x040fe2000001003a */
[----:B------:R-:W-:Y:S01]  /*1b430*/  FFMA.FTZ R61, R52, R50, R61 ;  /* 0x00000032343d7223 */ /* 0x000fe2000001003d */
[----:B------:R-:W-:Y:S01]  /*1b440*/  FMUL.FTZ R52, R3, R51 ;  /* 0x0000003303347220 */ /* 0x000fe20000410000 */
[----:B------:R-:W2:Y:S04]  /*1b450*/  LDL.LU R50, [R1+0x558] ;  /* 0x0005580001327983 */ /* 0x000ea80000300800 */
[----:B------:R-:W3:Y:S01]  /*1b460*/  LDL.LU R51, [R1+0x784] ;  /* 0x0007840001337983 */ /* 0x000ee20000300800 */
[----:B------:R-:W-:-:S03]  /*1b470*/  FFMA.FTZ R61, R35, R52, R61 ;  /* 0x00000034233d7223 */ /* 0x000fc6000001003d */
[----:B------:R-:W4:Y:S01]  /*1b480*/  LDL.LU R35, [R1+0x540] ;  /* 0x0005400001237983 */ /* 0x000f220000300800 */
[----:B------:R-:W-:Y:S01]  /*1b490*/  FADD.FTZ R54, R54, R48 ;  /* 0x0000003036367221 */ /* 0x000fe20000010000 */
[----:B------:R-:W-:Y:S01]  /*1b4a0*/  FMUL.FTZ R48, R5, R53 ;  /* 0x0000003505307220 */ /* 0x000fe20000410000 */
[----:B------:R-:W-:Y:S02]  /*1b4b0*/  FADD.FTZ R56, R56, R52 ;  /* 0x0000003438387221 */ /* 0x000fe40000010000 */
[----:B------:R-:W-:Y:S01]  /*1b4c0*/  FADD.FTZ R54, R54, R53 ;  /* 0x0000003536367221 */ /* 0x000fe20000010000 */
[----:B------:R-:W4:Y:S01]  /*1b4d0*/  LDL.LU R52, [R1+0x260] ;  /* 0x0002600001347983 */ /* 0x000f220000300800 */
[----:B------:R-:W-:Y:S02]  /*1b4e0*/  FADD.FTZ R56, R48, R56 ;  /* 0x0000003830387221 */ /* 0x000fe40000010000 */
[----:B------:R-:W-:-:S04]  /*1b4f0*/  FADD.FTZ R54, R54, R44 ;  /* 0x0000002c36367221 */ /* 0x000fc80000010000 */
[----:B------:R-:W-:Y:S01]  /*1b500*/  FADD.FTZ R54, R54, R46 ;  /* 0x0000002e36367221 */ /* 0x000fe20000010000 */
[C---:B--2---:R-:W-:Y:S01]  /*1b510*/  FFMA.FTZ R58, R50.reuse, R53, R58 ;  /* 0x00000035323a7223 */ /* 0x044fe2000001003a */
[----:B------:R-:W-:Y:S01]  /*1b520*/  FFMA.FTZ R61, R50, R48, R61 ;  /* 0x00000030323d7223 */ /* 0x000fe2000001003d */
[----:B------:R-:W2:Y:S01]  /*1b530*/  LDL.LU R53, [R1+0x510] ;  /* 0x0005100001357983 */ /* 0x000ea20000300800 */
[-C--:B---3--:R-:W-:Y:S01]  /*1b540*/  FMUL.FTZ R50, R3, R51.reuse ;  /* 0x0000003303327220 */ /* 0x088fe20000410000 */
[-C--:B------:R-:W-:Y:S01]  /*1b550*/  FMUL.FTZ R48, R5, R44.reuse ;  /* 0x0000002c05307220 */ /* 0x080fe20000410000 */
[----:B------:R-:W-:Y:S02]  /*1b560*/  FFMA.FTZ R58, R55, R44, R58 ;  /* 0x0000002c373a7223 */ /* 0x000fe4000001003a */
[C---:B------:R-:W-:Y:S01]  /*1b570*/  FFMA.FTZ R61, R43.reuse, R50, R61 ;  /* 0x000000322b3d7223 */ /* 0x040fe2000001003d */
[----:B------:R-:W-:Y:S01]  /*1b580*/  FADD.FTZ R56, R56, R50 ;  /* 0x0000003238387221 */ /* 0x000fe20000010000 */
[----:B------:R-:W-:Y:S01]  /*1b590*/  FFMA.FTZ R60, R43, R51, R60 ;  /* 0x000000332b3c7223 */ /* 0x000fe2000001003c */
[----:B------:R-:W-:Y:S01]  /*1b5a0*/  FADD.FTZ R57, R57, R51 ;  /* 0x0000003339397221 */ /* 0x000fe20000010000 */
[----:B------:R-:W-:Y:S01]  /*1b5b0*/  FFMA.FTZ R61, R55, R48, R61 ;  /* 0x00000030373d7223 */ /* 0x000fe2000001003d */
[----:B------:R-:W-:Y:S01]  /*1b5c0*/  FADD.FTZ R56, R48, R56 ;  /* 0x0000003830387221 */ /* 0x000fe20000010000 */
[-C--:B------:R-:W-:Y:S01]  /*1b5d0*/  FMUL.FTZ R48, R5, R46.reuse ;  /* 0x0000002e05307220 */ /* 0x080fe20000410000 */
[----:B----4-:R-:W-:Y:S01]  /*1b5e0*/  FFMA.FTZ R58, R35, R46, R58 ;  /* 0x0000002e233a7223 */ /* 0x010fe2000001003a */
[-C--:B------:R-:W-:Y:S01]  /*1b5f0*/  FMUL.FTZ R50, R3, R49.reuse ;  /* 0x0000003103327220 */ /* 0x080fe20000410000 */
[----:B------:R-:W3:Y:S01]  /*1b600*/  LDL.LU R46, [R1+0x528] ;  /* 0x00052800012e7983 */ /* 0x000ee20000300800 */
[----:B------:R-:W-:Y:S01]  /*1b610*/  FFMA.FTZ R60, R47, R49, R60 ;  /* 0x000000312f3c7223 */ /* 0x000fe2000001003c */
[----:B------:R-:W-:-:S02]  /*1b620*/  FADD.FTZ R57, R57, R49 ;  /* 0x0000003139397221 */ /* 0x000fc40000010000 */
[----:B------:R-:W4:Y:S04]  /*1b630*/  LDL.LU R49, [R1+0x77c] ;  /* 0x00077c0001317983 */ /* 0x000f280000300800 */
[----:B------:R-:W2:Y:S01]  /*1b640*/  LDL.LU R43, [R1+0x514] ;  /* 0x00051400012b7983 */ /* 0x000ea20000300800 */
[----:B------:R-:W-:-:S03]  /*1b650*/  FFMA.FTZ R61, R47, R50, R61 ;  /* 0x000000322f3d7223 */ /* 0x000fc6000001003d */
[----:B------:R-:W2:Y:S01]  /*1b660*/  LDL.LU R55, [R1+0x258] ;  /* 0x0002580001377983 */ /* 0x000ea20000300800 */
[----:B------:R-:W-:-:S03]  /*1b670*/  FFMA.FTZ R61, R35, R48, R61 ;  /* 0x00000030233d7223 */ /* 0x000fc6000001003d */
[----:B------:R-:W2:Y:S04]  /*1b680*/  LDL.LU R47, [R1+0x2a8] ;  /* 0x0002a800012f7983 */ /* 0x000ea80000300800 */
[----:B------:R-:W2:Y:S01]  /*1b690*/  LDL.LU R35, [R1+0x4f0] ;  /* 0x0004f00001237983 */ /* 0x000ea20000300800 */
[----:B------:R-:W-:-:S03]  /*1b6a0*/  FADD.FTZ R56, R56, R50 ;  /* 0x0000003238387221 */ /* 0x000fc60000010000 */
[----:B------:R-:W2:Y:S01]  /*1b6b0*/  LDL.LU R51, [R1+0x4f4] ;  /* 0x0004f40001337983 */ /* 0x000ea20000300800 */
[----:B------:R-:W-:Y:S01]  /*1b6c0*/  FADD.FTZ R57, R57, R52 ;  /* 0x0000003439397221 */ /* 0x000fe20000010000 */
[----:B------:R-:W-:Y:S02]  /*1b6d0*/  FADD.FTZ R56, R48, R56 ;  /* 0x0000003830387221 */ /* 0x000fe40000010000 */
[----:B------:R-:W2:Y:S01]  /*1b6e0*/  LDL.LU R44, [R1+0x780] ;  /* 0x00078000012c7983 */ /* 0x000ea20000300800 */
[----:B---3--:R-:W-:Y:S01]  /*1b6f0*/  FFMA.FTZ R60, R46, R52, R60 ;  /* 0x000000342e3c7223 */ /* 0x008fe2000001003c */
[----:B----4-:R-:W-:-:S03]  /*1b700*/  FMUL.FTZ R48, R3, R49 ;  /* 0x0000003103307220 */ /* 0x010fc60000410000 */
[----:B--2---:R-:W-:Y:S01]  /*1b710*/  FFMA.FTZ R60, R53, R49, R60 ;  /* 0x00000031353c7223 */ /* 0x004fe2000001003c */
[----:B------:R-:W-:Y:S02]  /*1b720*/  FADD.FTZ R57, R57, R49 ;  /* 0x0000003139397221 */ /* 0x000fe40000010000 */
[----:B------:R-:W2:Y:S01]  /*1b730*/  LDL.LU R49, [R1+0x4dc] ;  /* 0x0004dc0001317983 */ /* 0x000ea20000300800 */
[----:B------:R-:W-:-:S03]  /*1b740*/  FMUL.FTZ R50, R3, R52 ;  /* 0x0000003403327220 */ /* 0x000fc60000410000 */
[----:B------:R-:W3:Y:S01]  /*1b750*/  LDL.LU R52, [R1+0x250] ;  /* 0x0002500001347983 */ /* 0x000ee20000300800 */
[----:B------:R-:W-:Y:S01]  /*1b760*/  FFMA.FTZ R61, R46, R50, R61 ;  /* 0x000000322e3d7223 */ /* 0x000fe2000001003d */
[-C--:B------:R-:W-:Y:S01]  /*1b770*/  FMUL.FTZ R46, R5, R59.reuse ;  /* 0x0000003b052e7220 */ /* 0x080fe20000410000 */
[----:B------:R-:W-:Y:S01]  /*1b780*/  FADD.FTZ R56, R56, R50 ;  /* 0x0000003238387221 */ /* 0x000fe20000010000 */
[----:B------:R-:W-:Y:S02]  /*1b790*/  MOV R50, R59 ;  /* 0x0000003b00327202 */ /* 0x000fe40000000f00 */
[C---:B------:R-:W-:Y:S01]  /*1b7a0*/  FFMA.FTZ R61, R43.reuse, R46, R61 ;  /* 0x0000002e2b3d7223 */ /* 0x040fe2000001003d */
[----:B------:R-:W-:Y:S01]  /*1b7b0*/  FADD.FTZ R56, R46, R56 ;  /* 0x000000382e387221 */ /* 0x000fe20000010000 */
[----:B------:R-:W4:Y:S01]  /*1b7c0*/  LDL.LU R59, [R1+0x4d8] ;  /* 0x0004d800013b7983 */ /* 0x000f220000300800 */
[----:B------:R-:W-:Y:S01]  /*1b7d0*/  FFMA.FTZ R58, R43, R50, R58 ;  /* 0x000000322b3a7223 */ /* 0x000fe2000001003a */
[----:B------:R-:W-:-:S02]  /*1b7e0*/  FFMA.FTZ R61, R53, R48, R61 ;  /* 0x00000030353d7223 */ /* 0x000fc4000001003d */
[----:B------:R-:W4:Y:S04]  /*1b7f0*/  LDL.LU R43, [R1+0x24c] ;  /* 0x00024c00012b7983 */ /* 0x000f280000300800 */
[----:B------:R-:W4:Y:S01]  /*1b800*/  LDL.LU R53, [R1+0x4c4] ;  /* 0x0004c40001357983 */ /* 0x000f220000300800 */
[----:B------:R-:W-:Y:S01]  /*1b810*/  FADD.FTZ R56, R56, R48 ;  /* 0x0000003038387221 */ /* 0x000fe20000010000 */
[----:B------:R-:W-:Y:S01]  /*1b820*/  FADD.FTZ R54, R54, R50 ;  /* 0x0000003236367221 */ /* 0x000fe20000010000 */
[----:B------:R-:W-:Y:S01]  /*1b830*/  FMUL.FTZ R46, R5, R55 ;  /* 0x00000037052e7220 */ /* 0x000fe20000410000 */
[-C--:B------:R-:W-:Y:S01]  /*1b840*/  FMUL.FTZ R48, R3, R47.reuse ;  /* 0x0000002f03307220 */ /* 0x080fe20000410000 */
[----:B------:R-:W-:Y:S01]  /*1b850*/  FFMA.FTZ R60, R35, R47, R60 ;  /* 0x0000002f233c7223 */ /* 0x000fe2000001003c */
[----:B------:R-:W-:Y:S01]  /*1b860*/  FADD.FTZ R57, R57, R47 ;  /* 0x0000002f39397221 */ /* 0x000fe20000010000 */
[C---:B------:R-:W-:Y:S01]  /*1b870*/  FFMA.FTZ R58, R51.reuse, R55, R58 ;  /* 0x00000037333a7223 */ /* 0x040fe2000001003a */
[----:B------:R-:W4:Y:S01]  /*1b880*/  LDL.LU R47, [R1+0x778] ;  /* 0x00077800012f7983 */ /* 0x000f220000300800 */
[----:B------:R-:W-:Y:S01]  /*1b890*/  FFMA.FTZ R61, R51, R46, R61 ;  /* 0x0000002e333d7223 */ /* 0x000fe2000001003d */
[----:B------:R-:W-:-:S02]  /*1b8a0*/  FADD.FTZ R54, R54, R55 ;  /* 0x0000003736367221 */ /* 0x000fc40000010000 */
[----:B------:R-:W4:Y:S01]  /*1b8b0*/  LDL.LU R50, [R1+0x4c0] ;  /* 0x0004c00001327983 */ /* 0x000f220000300800 */
[----:B------:R-:W-:-:S03]  /*1b8c0*/  FADD.FTZ R56, R46, R56 ;  /* 0x000000382e387221 */ /* 0x000fc60000010000 */
[----:B------:R-:W4:Y:S01]  /*1b8d0*/  LDL.LU R55, [R1+0x2ac] ;  /* 0x0002ac0001377983 */ /* 0x000f220000300800 */
[----:B------:R-:W-:Y:S01]  /*1b8e0*/  FFMA.FTZ R61, R35, R48, R61 ;  /* 0x00000030233d7223 */ /* 0x000fe2000001003d */
[-C--:B------:R-:W-:Y:S02]  /*1b8f0*/  FMUL.FTZ R46, R5, R44.reuse ;  /* 0x0000002c052e7220 */ /* 0x080fe40000410000 */
[----:B------:R-:W4:Y:S04]  /*1b900*/  LDL.LU R51, [R1+0x49c] ;  /* 0x00049c0001337983 */ /* 0x000f280000300800 */
[----:B------:R-:W4:Y:S01]  /*1b910*/  LDL.LU R35, [R1+0x244] ;  /* 0x0002440001237983 */ /* 0x000f220000300800 */
[C---:B--2---:R-:W-:Y:S01]  /*1b920*/  FFMA.FTZ R58, R49.reuse, R44, R58 ;  /* 0x0000002c313a7223 */ /* 0x044fe2000001003a */
[----:B------:R-:W-:-:S02]  /*1b930*/  FFMA.FTZ R61, R49, R46, R61 ;  /* 0x0000002e313d7223 */ /* 0x000fc4000001003d */
[----:B------:R-:W2:Y:S01]  /*1b940*/  LDL.LU R49, [R1+0x498] ;  /* 0x0004980001317983 */ /* 0x000ea20000300800 */
[----:B------:R-:W-:Y:S01]  /*1b950*/  FADD.FTZ R54, R54, R44 ;  /* 0x0000002c36367221 */ /* 0x000fe20000010000 */
[----:B------:R-:W-:Y:S01]  /*1b960*/  FADD.FTZ R56, R56, R48 ;  /* 0x0000003038387221 */ /* 0x000fe20000010000 */
[-C--:B---3--:R-:W-:Y:S01]  /*1b970*/  FMUL.FTZ R48, R3, R52.reuse ;  /* 0x0000003403307220 */ /* 0x088fe20000410000 */
[----:B------:R-:W-:Y:S02]  /*1b980*/  FADD.FTZ R57, R57, R52 ;  /* 0x0000003439397221 */ /* 0x000fe40000010000 */
[----:B------:R-:W-:Y:S01]  /*1b990*/  FADD.FTZ R56, R46, R56 ;  /* 0x000000382e387221 */ /* 0x000fe20000010000 */
[----:B----4-:R-:W-:Y:S01]  /*1b9a0*/  FFMA.FTZ R60, R59, R52, R60 ;  /* 0x000000343b3c7223 */ /* 0x010fe2000001003c */
[-C--:B------:R-:W-:Y:S01]  /*1b9b0*/  FMUL.FTZ R44, R5, R43.reuse ;  /* 0x0000002b052c7220 */ /* 0x080fe20000410000 */
[----:B------:R-:W-:Y:S01]  /*1b9c0*/  FADD.FTZ R54, R54, R43 ;  /* 0x0000002b36367221 */ /* 0x000fe20000010000 */
[----:B------:R-:W-:Y:S01]  /*1b9d0*/  FFMA.FTZ R58, R53, R43, R58 ;  /* 0x0000002b353a7223 */ /* 0x000fe2000001003a */
[----:B------:R-:W-:Y:S01]  /*1b9e0*/  FFMA.FTZ R61, R59, R48, R61 ;  /* 0x000000303b3d7223 */ /* 0x000fe2000001003d */
[----:B------:R-:W3:Y:S01]  /*1b9f0*/  LDL.LU R43, [R1+0x774] ;  /* 0x00077400012b7983 */ /* 0x000ee20000300800 */
[----:B------:R-:W-:-:S03]  /*1ba00*/  FADD.FTZ R56, R56, R48 ;  /* 0x0000003038387221 */ /* 0x000fc60000010000 */
[----:B------:R-:W4:Y:S01]  /*1ba10*/  LDL.LU R52, [R1+0x2b0] ;  /* 0x0002b00001347983 */ /* 0x000f220000300800 */
[----:B------:R-:W-:-:S03]  /*1ba20*/  FFMA.FTZ R61, R53, R44, R61 ;  /* 0x0000002c353d7223 */ /* 0x000fc6000001003d */
[----:B------:R-:W4:Y:S01]  /*1ba30*/  LDL.LU R59, [R1+0x484] ;  /* 0x00048400013b7983 */ /* 0x000f220000300800 */
[-C--:B------:R-:W-:Y:S01]  /*1ba40*/  FMUL.FTZ R46, R3, R47.reuse ;  /* 0x0000002f032e7220 */ /* 0x080fe20000410000 */
[----:B------:R-:W-:Y:S02]  /*1ba50*/  FADD.FTZ R56, R44, R56 ;  /* 0x000000382c387221 */ /* 0x000fe40000010000 */
[----:B------:R-:W4:Y:S01]  /*1ba60*/  LDL.LU R48, [R1+0x480] ;  /* 0x0004800001307983 */ /* 0x000f220000300800 */
[----:B------:R-:W-:-:S03]  /*1ba70*/  FFMA.FTZ R60, R50, R47, R60 ;  /* 0x0000002f323c7223 */ /* 0x000fc6000001003c */
[----:B------:R-:W4:Y:S01]  /*1ba80*/  LDL.LU R53, [R1+0x2b4] ;  /* 0x0002b40001357983 */ /* 0x000f220000300800 */
[----:B------:R-:W-:Y:S01]  /*1ba90*/  FFMA.FTZ R61, R50, R46, R61 ;  /* 0x0000002e323d7223 */ /* 0x000fe2000001003d */
[-C--:B------:R-:W-:Y:S02]  /*1baa0*/  FMUL.FTZ R44, R5, R55.reuse ;  /* 0x00000037052c7220 */ /* 0x080fe40000410000 */
[----:B------:R-:W4:Y:S01]  /*1bab0*/  LDL.LU R50, [R1+0x45c] ;  /* 0x00045c0001327983 */ /* 0x000f220000300800 */
[----:B------:R-:W-:Y:S01]  /*1bac0*/  FADD.FTZ R56, R56, R46 ;  /* 0x0000002e38387221 */ /* 0x000fe20000010000 */
[C---:B------:R-:W-:Y:S01]  /*1bad0*/  FFMA.FTZ R58, R51.reuse, R55, R58 ;  /* 0x00000037333a7223 */ /* 0x040fe2000001003a */
[----:B------:R-:W-:Y:S01]  /*1bae0*/  FFMA.FTZ R61, R51, R44, R61 ;  /* 0x0000002c333d7223 */ /* 0x000fe2000001003d */
[----:B------:R-:W-:Y:S01]  /*1baf0*/  FMUL.FTZ R46, R3, R35 ;  /* 0x00000023032e7220 */ /* 0x000fe20000410000 */
[----:B------:R-:W-:Y:S01]  /*1bb00*/  FADD.FTZ R54, R54, R55 ;  /* 0x0000003736367221 */ /* 0x000fe20000010000 */
[----:B------:R-:W-:Y:S01]  /*1bb10*/  FADD.FTZ R57, R57, R47 ;  /* 0x0000002f39397221 */ /* 0x000fe20000010000 */
[----:B------:R-:W4:Y:S04]  /*1bb20*/  LDL.LU R55, [R1+0x458] ;  /* 0x0004580001377983 */ /* 0x000f280000300800 */
[----:B------:R-:W4:Y:S01]  /*1bb30*/  LDL.LU R51, [R1+0x2bc] ;  /* 0x0002bc0001337983 */ /* 0x000f220000300800 */
[----:B------:R-:W-:-:S03]  /*1bb40*/  FADD.FTZ R57, R57, R35 ;  /* 0x0000002339397221 */ /* 0x000fc60000010000 */
[----:B------:R-:W4:Y:S01]  /*1bb50*/  LDL.LU R47, [R1+0x444] ;  /* 0x00044400012f7983 */ /* 0x000f220000300800 */
[C---:B--2---:R-:W-:Y:S01]  /*1bb60*/  FFMA.FTZ R60, R49.reuse, R35, R60 ;  /* 0x00000023313c7223 */ /* 0x044fe2000001003c */
[----:B------:R-:W-:Y:S02]  /*1bb70*/  FFMA.FTZ R61, R49, R46, R61 ;  /* 0x0000002e313d7223 */ /* 0x000fe4000001003d */
[----:B------:R-:W2:Y:S04]  /*1bb80*/  LDL.LU R35, [R1+0x2c0] ;  /* 0x0002c00001237983 */ /* 0x000ea80000300800 */
[----:B------:R-:W2:Y:S01]  /*1bb90*/  LDL.LU R49, [R1+0x450] ;  /* 0x0004500001317983 */ /* 0x000ea20000300800 */
[----:B------:R-:W-:-:S04]  /*1bba0*/  FADD.FTZ R56, R44, R56 ;  /* 0x000000382c387221 */ /* 0x000fc80000010000 */
[----:B------:R-:W-:Y:S01]  /*1bbb0*/  FADD.FTZ R56, R56, R46 ;  /* 0x0000002e38387221 */ /* 0x000fe20000010000 */
[----:B---3--:R-:W-:Y:S01]  /*1bbc0*/  FMUL.FTZ R44, R5, R43 ;  /* 0x0000002b052c7220 */ /* 0x008fe20000410000 */
[----:B----4-:R-:W-:-:S03]  /*1bbd0*/  FMUL.FTZ R46, R3, R52 ;  /* 0x00000034032e7220 */ /* 0x010fc60000410000 */
[----:B------:R-:W-:Y:S01]  /*1bbe0*/  FADD.FTZ R56, R44, R56 ;  /* 0x000000382c387221 */ /* 0x000fe20000010000 */
[C---:B------:R-:W-:Y:S01]  /*1bbf0*/  FFMA.FTZ R58, R59.reuse, R43, R58 ;  /* 0x0000002b3b3a7223 */ /* 0x040fe2000001003a */
[----:B------:R-:W-:Y:S02]  /*1bc00*/  FFMA.FTZ R61, R59, R44, R61 ;  /* 0x0000002c3b3d7223 */ /* 0x000fe4000001003d */
[----:B------:R-:W3:Y:S01]  /*1bc10*/  LDL.LU R59, [R1+0x2c4] ;  /* 0x0002c400013b7983 */ /* 0x000ee20000300800 */
[----:B------:R-:W-:Y:S01]  /*1bc20*/  FADD.FTZ R54, R54, R43 ;  /* 0x0000002b36367221 */ /* 0x000fe20000010000 */
[C---:B------:R-:W-:Y:S01]  /*1bc30*/  FFMA.FTZ R60, R48.reuse, R52, R60 ;  /* 0x00000034303c7223 */ /* 0x040fe2000001003c */
[----:B------:R-:W-:Y:S01]  /*1bc40*/  FFMA.FTZ R61, R48, R46, R61 ;  /* 0x0000002e303d7223 */ /* 0x000fe2000001003d */
[----:B------:R-:W-:Y:S01]  /*1bc50*/  FADD.FTZ R57, R57, R52 ;  /* 0x0000003439397221 */ /* 0x000fe20000010000 */
[----:B------:R-:W-:Y:S01]  /*1bc60*/  FMUL.FTZ R43, R5, R53 ;  /* 0x00000035052b7220 */ /* 0x000fe20000410000 */
[----:B------:R-:W-:Y:S01]  /*1bc70*/  FADD.FTZ R56, R56, R46 ;  /* 0x0000002e38387221 */ /* 0x000fe20000010000 */
[----:B------:R-:W4:Y:S01]  /*1bc80*/  LDL.LU R52, [R1+0x2c8] ;  /* 0x0002c80001347983 */ /* 0x000f220000300800 */
[----:B------:R-:W-:-:S03]  /*1bc90*/  FMUL.FTZ R44, R3, R45 ;  /* 0x0000002d032c7220 */ /* 0x000fc60000410000 */
[----:B------:R-:W4:Y:S01]  /*1bca0*/  LDL.LU R46, [R1+0x434] ;  /* 0x00043400012e7983 */ /* 0x000f220000300800 */
[C---:B------:R-:W-:Y:S01]  /*1bcb0*/  FFMA.FTZ R58, R50.reuse, R53, R58 ;  /* 0x00000035323a7223 */ /* 0x040fe2000001003a */
[----:B------:R-:W-:Y:S01]  /*1bcc0*/  FFMA.FTZ R61, R50, R43, R61 ;  /* 0x0000002b323d7223 */ /* 0x000fe2000001003d */
[----:B------:R-:W-:Y:S01]  /*1bcd0*/  FADD.FTZ R54, R54, R53 ;  /* 0x0000003536367221 */ /* 0x000fe20000010000 */
[----:B------:R-:W4:Y:S01]  /*1bce0*/  LDL.LU R50, [R1+0x430] ;  /* 0x0004300001327983 */ /* 0x000f220000300800 */
[----:B------:R-:W-:-:S03]  /*1bcf0*/  FADD.FTZ R56, R43, R56 ;  /* 0x000000382b387221 */ /* 0x000fc60000010000 */
[----:B------:R-:W4:Y:S01]  /*1bd00*/  LDL.LU R53, [R1+0x2cc] ;  /* 0x0002cc0001357983 */ /* 0x000f220000300800 */
[C---:B------:R-:W-:Y:S01]  /*1bd10*/  FFMA.FTZ R60, R55.reuse, R45, R60 ;  /* 0x0000002d373c7223 */ /* 0x040fe2000001003c */
[----:B------:R-:W-:Y:S01]  /*1bd20*/  FFMA.FTZ R61, R55, R44, R61 ;  /* 0x0000002c373d7223 */ /* 0x000fe2000001003d */
[----:B------:R-:W-:Y:S01]  /*1bd30*/  FMUL.FTZ R43, R5, R51 ;  /* 0x00000033052b7220 */ /* 0x000fe20000410000 */
[----:B------:R-:W4:Y:S01]  /*1bd40*/  LDL.LU R48, [R1+0x41c] ;  /* 0x00041c0001307983 */ /* 0x000f220000300800 */
[----:B------:R-:W-:-:S03]  /*1bd50*/  FADD.FTZ R56, R56, R44 ;  /* 0x0000002c38387221 */ /* 0x000fc60000010000 */
[----:B------:R-:W4:Y:S01]  /*1bd60*/  LDL.LU R55, [R1+0x2d0] ;  /* 0x0002d00001377983 */ /* 0x000f220000300800 */
[----:B------:R-:W-:Y:S01]  /*1bd70*/  FADD.FTZ R54, R54, R51 ;  /* 0x0000003336367221 */ /* 0x000fe20000010000 */
[----:B--2---:R-:W-:Y:S01]  /*1bd80*/  FMUL.FTZ R44, R3, R35 ;  /* 0x00000023032c7220 */ /* 0x004fe20000410000 */
[C---:B------:R-:W-:Y:S01]  /*1bd90*/  FFMA.FTZ R58, R49.reuse, R51, R58 ;  /* 0x00000033313a7223 */ /* 0x040fe2000001003a */
[----:B------:R-:W-:Y:S01]  /*1bda0*/  FFMA.FTZ R61, R49, R43, R61 ;  /* 0x0000002b313d7223 */ /* 0x000fe2000001003d */
[C---:B------:R-:W-:Y:S01]  /*1bdb0*/  FFMA.FTZ R60, R47.reuse, R35, R60 ;  /* 0x000000232f3c7223 */ /* 0x040fe2000001003c */
[----:B------:R-:W2:Y:S02]  /*1bdc0*/  LDL.LU R49, [R1+0x418] ;  /* 0x0004180001317983 */ /* 0x000ea40000300800 */
[----:B------:R-:W-:Y:S02]  /*1bdd0*/  FFMA.FTZ R61, R47, R44, R61 ;  /* 0x0000002c2f3d7223 */ /* 0x000fe4000001003d */
[----:B------:R-:W2:Y:S04]  /*1bde0*/  LDL.LU R51, [R1+0x35c] ;  /* 0x00035c0001337983 */ /* 0x000ea80000300800 */
[----:B------:R-:W2:Y:S01]  /*1bdf0*/  LDL.LU R47, [R1+0x410] ;  /* 0x00041000012f7983 */ /* 0x000ea20000300800 */
[----:B------:R-:W-:Y:S01]  /*1be00*/  FADD.FTZ R57, R57, R45 ;  /* 0x0000002d39397221 */ /* 0x000fe20000010000 */
[----:B------:R-:W-:-:S02]  /*1be10*/  FADD.FTZ R56, R43, R56 ;  /* 0x000000382b387221 */ /* 0x000fc40000010000 */
[----:B------:R-:W2:Y:S01]  /*1be20*/  LDL.LU R45, [R1+0x3cc] ;  /* 0x0003cc00012d7983 */ /* 0x000ea20000300800 */
[----:B------:R-:W-:Y:S01]  /*1be30*/  FADD.FTZ R57, R57, R35 ;  /* 0x0000002339397221 */ /* 0x000fe20000010000 */
[----:B------:R-:W-:Y:S02]  /*1be40*/  FADD.FTZ R56, R56, R44 ;  /* 0x0000002c38387221 */ /* 0x000fe40000010000 */
[----:B------:R-:W2:Y:S01]  /*1be50*/  LDL.LU R35, [R1+0x358] ;  /* 0x0003580001237983 */ /* 0x000ea20000300800 */
[----:B---3--:R-:W-:Y:S01]  /*1be60*/  FMUL.FTZ R43, R5, R59 ;  /* 0x0000003b052b7220 */ /* 0x008fe20000410000 */
[----:B------:R-:W-:-:S03]  /*1be70*/  FADD.FTZ R54, R54, R59 ;  /* 0x0000003b36367221 */ /* 0x000fc60000010000 */
[----:B------:R-:W-:Y:S01]  /*1be80*/  FADD.FTZ R56, R43, R56 ;  /* 0x000000382b387221 */ /* 0x000fe20000010000 */
[----:B----4-:R-:W-:Y:S01]  /*1be90*/  FMUL.FTZ R44, R3, R52 ;  /* 0x00000034032c7220 */ /* 0x010fe20000410000 */
[C---:B------:R-:W-:Y:S01]  /*1bea0*/  FFMA.FTZ R58, R46.reuse, R59, R58 ;  /* 0x0000003b2e3a7223 */ /* 0x040fe2000001003a */
[----:B------:R-:W-:Y:S01]  /*1beb0*/  FFMA.FTZ R61, R46, R43, R61 ;  /* 0x0000002b2e3d7223 */ /* 0x000fe2000001003d */
[----:B------:R-:W3:Y:S01]  /*1bec0*/  LDL.LU R59, [R1+0x350] ;  /* 0x00035000013b7983 */ /* 0x000ee20000300800 */
        /* <DEDUP_REMOVED lines=8> */
[C---:B------:R-:W-:Y:S01]  /*1bf50*/  FFMA.FTZ R58, R48.reuse, R53, R58 ;  /* 0x00000035303a7223 */ /* 0x040fe2000001003a */
[----:B------:R-:W-:Y:S01]  /*1bf60*/  FFMA.FTZ R61, R48, R43, R61 ;  /* 0x0000002b303d7223 */ /* 0x000fe2000001003d */
[-C--:B------:R-:W-:Y:S01]  /*1bf70*/  FMUL.FTZ R44, R3, R55.reuse ;  /* 0x00000037032c7220 */ /* 0x080fe20000410000 */
[----:B------:R-:W-:Y:S01]  /*1bf80*/  FADD.FTZ R54, R54, R53 ;  /* 0x0000003536367221 */ /* 0x000fe20000010000 */
[----:B------:R-:W4:Y:S04]  /*1bf90*/  LDL.LU R48, [R1+0x400] ;  /* 0x0004000001307983 */ /* 0x000f280000300800 */
[----:B------:R-:W4:Y:S01]  /*1bfa0*/  LDL.LU R53, [R1+0x348] ;  /* 0x0003480001357983 */ /* 0x000f220000300800 */
[----:B------:R-:W-:Y:S01]  /*1bfb0*/  FADD.FTZ R57, R57, R55 ;  /* 0x0000003739397221 */ /* 0x000fe20000010000 */
[----:B------:R-:W-:Y:S01]  /*1bfc0*/  FADD.FTZ R56, R43, R56 ;  /* 0x000000382b387221 */ /* 0x000fe20000010000 */
[C---:B--2---:R-:W-:Y:S01]  /*1bfd0*/  FFMA.FTZ R60, R49.reuse, R55, R60 ;  /* 0x00000037313c7223 */ /* 0x044fe2000001003c */
[----:B------:R-:W-:Y:S01]  /*1bfe0*/  FFMA.FTZ R61, R49, R44, R61 ;  /* 0x0000002c313d7223 */ /* 0x000fe2000001003d */
[----:B------:R-:W2:Y:S04]  /*1bff0*/  LDL.LU R55, [R1+0x340] ;  /* 0x0003400001377983 */ /* 0x000ea80000300800 */
[----:B------:R-:W2:Y:S01]  /*1c000*/  LDL.LU R49, [R1+0x3fc] ;  /* 0x0003fc0001317983 */ /* 0x000ea20000300800 */
[-C--:B------:R-:W-:Y:S01]  /*1c010*/  FMUL.FTZ R43, R5, R51.reuse ;  /* 0x00000033052b7220 */ /* 0x080fe20000410000 */
[----:B------:R-:W-:Y:S01]  /*1c020*/  FFMA.FTZ R58, R47, R51, R58 ;  /* 0x000000332f3a7223 */ /* 0x000fe2000001003a */
[----:B------:R-:W-:-:S02]  /*1c030*/  FADD.FTZ R54, R54, R51 ;  /* 0x0000003336367221 */ /* 0x000fc40000010000 */
[----:B------:R-:W2:Y:S01]  /*1c040*/  LDL.LU R51, [R1+0x3f8] ;  /* 0x0003f80001337983 */ /* 0x000ea20000300800 */
[----:B------:R-:W-:Y:S01]  /*1c050*/  FADD.FTZ R56, R56, R44 ;  /* 0x0000002c38387221 */ /* 0x000fe20000010000 */
[----:B------:R-:W-:Y:S02]  /*1c060*/  FFMA.FTZ R61, R47, R43, R61 ;  /* 0x0000002b2f3d7223 */ /* 0x000fe4000001003d */
[----:B------:R-:W2:Y:S01]  /*1c070*/  LDL.LU R47, [R1+0x33c] ;  /* 0x00033c00012f7983 */ /* 0x000ea20000300800 */
[----:B------:R-:W-:Y:S01]  /*1c080*/  FMUL.FTZ R44, R3, R35 ;  /* 0x00000023032c7220 */ /* 0x000fe20000410000 */
[----:B------:R-:W-:Y:S01]  /*1c090*/  FADD.FTZ R56, R43, R56 ;  /* 0x000000382b387221 */ /* 0x000fe20000010000 */
[----:B------:R-:W-:-:S03]  /*1c0a0*/  FADD.FTZ R57, R57, R35 ;  /* 0x0000002339397221 */ /* 0x000fc60000010000 */
[----:B------:R-:W-:Y:S01]  /*1c0b0*/  FADD.FTZ R56, R56, R44 ;  /* 0x0000002c38387221 */ /* 0x000fe20000010000 */
[----:B---3--:R-:W-:Y:S01]  /*1c0c0*/  FMUL.FTZ R43, R5, R59 ;  /* 0x0000003b052b7220 */ /* 0x008fe20000410000 */
[C---:B----4-:R-:W-:Y:S01]  /*1c0d0*/  FFMA.FTZ R61, R46.reuse, R44, R61 ;  /* 0x0000002c2e3d7223 */ /* 0x050fe2000001003d */
[----:B------:R-:W-:Y:S02]  /*1c0e0*/  FFMA.FTZ R60, R46, R35, R60 ;  /* 0x000000232e3c7223 */ /* 0x000fe4000001003c */
[----:B------:R-:W3:Y:S01]  /*1c0f0*/  LDL.LU R46, [R1+0x3f4] ;  /* 0x0003f400012e7983 */ /* 0x000ee20000300800 */
[----:B------:R-:W-:-:S03]  /*1c100*/  FFMA.FTZ R61, R52, R43, R61 ;  /* 0x0000002b343d7223 */ /* 0x000fc6000001003d */
[----:B------:R-:W4:Y:S01]  /*1c110*/  LDL.LU R35, [R1+0x338] ;  /* 0x0003380001237983 */ /* 0x000f220000300800 */
[----:B------:R-:W-:Y:S01]  /*1c120*/  FMUL.FTZ R44, R3, R50 ;  /* 0x00000032032c7220 */ /* 0x000fe20000410000 */
[----:B------:R-:W-:Y:S01]  /*1c130*/  FFMA.FTZ R58, R52, R59, R58 ;  /* 0x0000003b343a7223 */ /* 0x000fe2000001003a */
[----:B------:R-:W-:Y:S01]  /*1c140*/  FADD.FTZ R54, R54, R59 ;  /* 0x0000003b36367221 */ /* 0x000fe20000010000 */
[----:B------:R-:W4:Y:S01]  /*1c150*/  LDL.LU R52, [R1+0x334] ;  /* 0x0003340001347983 */ /* 0x000f220000300800 */
[----:B------:R-:W-:Y:S01]  /*1c160*/  FADD.FTZ R56, R43, R56 ;  /* 0x000000382b387221 */ /* 0x000fe20000010000 */
[C---:B------:R-:W-:Y:S02]  /*1c170*/  FFMA.FTZ R61, R48.reuse, R44, R61 ;  /* 0x0000002c303d7223 */ /* 0x040fe4000001003d */
[----:B------:R-:W4:Y:S01]  /*1c180*/  LDL.LU R59, [R1+0x3f0] ;  /* 0x0003f000013b7983 */ /* 0x000f220000300800 */
[----:B------:R-:W-:Y:S01]  /*1c190*/  FFMA.FTZ R60, R48, R50, R60 ;  /* 0x00000032303c7223 */ /* 0x000fe2000001003c */
[----:B------:R-:W-:Y:S01]  /*1c1a0*/  FMUL.FTZ R43, R5, R53 ;  /* 0x00000035052b7220 */ /* 0x000fe20000410000 */
[----:B------:R-:W-:Y:S01]  /*1c1b0*/  FADD.FTZ R57, R57, R50 ;  /* 0x0000003239397221 */ /* 0x000fe20000010000 */
[----:B------:R-:W4:Y:S01]  /*1c1c0*/  LDL.LU R48, [R1+0x3ec] ;  /* 0x0003ec0001307983 */ /* 0x000f220000300800 */
[----:B------:R-:W-:-:S03]  /*1c1d0*/  FADD.FTZ R56, R56, R44 ;  /* 0x0000002c38387221 */ /* 0x000fc60000010000 */
[----:B------:R-:W4:Y:S01]  /*1c1e0*/  LDL.LU R50, [R1+0x32c] ;  /* 0x00032c0001327983 */ /* 0x000f220000300800 */
[----:B------:R-:W-:Y:S01]  /*1c1f0*/  FADD.FTZ R54, R54, R53 ;  /* 0x0000003536367221 */ /* 0x000fe20000010000 */
[----:B--2---:R-:W-:Y:S01]  /*1c200*/  FMUL.FTZ R44, R3, R55 ;  /* 0x00000037032c7220 */ /* 0x004fe20000410000 */
[C---:B------:R-:W-:Y:S01]  /*1c210*/  FFMA.FTZ R58, R49.reuse, R53, R58 ;  /* 0x00000035313a7223 */ /* 0x040fe2000001003a */
[----:B------:R-:W-:Y:S01]  /*1c220*/  FFMA.FTZ R61, R49, R43, R61 ;  /* 0x0000002b313d7223 */ /* 0x000fe2000001003d */
[----:B------:R-:W2:Y:S04]  /*1c230*/  LDL.LU R53, [R1+0x328] ;  /* 0x0003280001357983 */ /* 0x000ea80000300800 */
[----:B------:R-:W2:Y:S01]  /*1c240*/  LDL.LU R49, [R1+0x3e8] ;  /* 0x0003e80001317983 */ /* 0x000ea20000300800 */
[C---:B------:R-:W-:Y:S01]  /*1c250*/  FFMA.FTZ R60, R51.reuse, R55, R60 ;  /* 0x00000037333c7223 */ /* 0x040fe2000001003c */
[----:B------:R-:W-:-:S02]  /*1c260*/  FFMA.FTZ R61, R51, R44, R61 ;  /* 0x0000002c333d7223 */ /* 0x000fc4000001003d */
[----:B------:R-:W2:Y:S01]  /*1c270*/  LDL.LU R51, [R1+0x3e4] ;  /* 0x0003e40001337983 */ /* 0x000ea20000300800 */
[----:B------:R-:W-:Y:S01]  /*1c280*/  FADD.FTZ R56, R43, R56 ;  /* 0x000000382b387221 */ /* 0x000fe20000010000 */
[----:B------:R-:W-:Y:S01]  /*1c290*/  FMUL.FTZ R43, R5, R47 ;  /* 0x0000002f052b7220 */ /* 0x000fe20000410000 */
[----:B------:R-:W-:Y:S02]  /*1c2a0*/  FADD.FTZ R57, R57, R55 ;  /* 0x0000003739397221 */ /* 0x000fe40000010000 */
[----:B------:R-:W2:Y:S01]  /*1c2b0*/  LDL.LU R55, [R1+0x324] ;  /* 0x0003240001377983 */ /* 0x000ea20000300800 */
[----:B------:R-:W-:Y:S01]  /*1c2c0*/  FADD.FTZ R56, R56, R44 ;  /* 0x0000002c38387221 */ /* 0x000fe20000010000 */
[----:B------:R-:W-:-:S03]  /*1c2d0*/  FADD.FTZ R54, R54, R47 ;  /* 0x0000002f36367221 */ /* 0x000fc60000010000 */
[----:B------:R-:W-:Y:S01]  /*1c2e0*/  FADD.FTZ R56, R43, R56 ;  /* 0x000000382b387221 */ /* 0x000fe20000010000 */
[C---:B---3--:R-:W-:Y:S01]  /*1c2f0*/  FFMA.FTZ R58, R46.reuse, R47, R58 ;  /* 0x0000002f2e3a7223 */ /* 0x048fe2000001003a */
[----:B------:R-:W-:Y:S01]  /*1c300*/  FFMA.FTZ R61, R46, R43, R61 ;  /* 0x0000002b2e3d7223 */ /* 0x000fe2000001003d */
[----:B------:R-:W3:Y:S01]  /*1c310*/  LDL.LU R47, [R1+0x320] ;  /* 0x00032000012f7983 */ /* 0x000ee20000300800 */
[----:B----4-:R-:W-:-:S03]  /*1c320*/  FMUL.FTZ R44, R3, R35 ;  /* 0x00000023032c7220 */ /* 0x010fc60000410000 */
[----:B------:R-:W4:Y:S01]  /*1c330*/  LDL.LU R46, [R1+0x3e0] ;  /* 0x0003e000012e7983 */ /* 0x000f220000300800 */
[----:B------:R-:W-:Y:S01]  /*1c340*/  FADD.FTZ R57, R57, R35 ;  /* 0x0000002339397221 */ /* 0x000fe20000010000 */
[----:B------:R-:W-:Y:S01]  /*1c350*/  FMUL.FTZ R43, R5, R52 ;  /* 0x00000034052b7220 */ /* 0x000fe20000410000 */
[----:B------:R-:W-:Y:S01]  /*1c360*/  FADD.FTZ R56, R56, R44 ;  /* 0x0000002c38387221 */ /* 0x000fe20000010000 */
[C---:B------:R-:W-:Y:S01]  /*1c370*/  FFMA.FTZ R60, R59.reuse, R35, R60 ;  /* 0x000000233b3c7223 */ /* 0x040fe2000001003c */
[----:B------:R-:W-:Y:S01]  /*1c380*/  FFMA.FTZ R61, R59, R44, R61 ;  /* 0x0000002c3b3d7223 */ /* 0x000fe2000001003d */
        /* <DEDUP_REMOVED lines=8> */
[----:B------:R-:W-:Y:S02]  /*1c410*/  FADD.FTZ R57, R57, R50 ;  /* 0x0000003239397221 */ /* 0x000fe40000010000 */
[----:B------:R-:W4:Y:S01]  /*1c420*/  LDL.LU R52, [R1+0x314] ;  /* 0x0003140001347983 */ /* 0x000f220000300800 */
[-C--:B--2---:R-:W-:Y:S01]  /*1c430*/  FMUL.FTZ R43, R5, R53.reuse ;  /* 0x00000035052b7220 */ /* 0x084fe20000410000 */
        /* <DEDUP_REMOVED lines=14> */
[----:B---3--:R-:W-:Y:S01]  /*1c520*/  FMUL.FTZ R43, R5, R47 ;  /* 0x0000002f052b7220 */ /* 0x008fe20000410000 */
[C---:B----4-:R-:W-:Y:S01]  /*1c530*/  FFMA.FTZ R60, R46.reuse, R55, R60 ;  /* 0x000000372e3c7223 */ /* 0x050fe2000001003c */
[----:B------:R-:W-:Y:S01]  /*1c540*/  FFMA.FTZ R61, R46, R44, R61 ;  /* 0x0000002c2e3d7223 */ /* 0x000fe2000001003d */
[----:B------:R-:W3:Y:S01]  /*1c550*/  LDL.LU R55, [R1+0x304] ;  /* 0x0003040001377983 */ /* 0x000ee20000300800 */
[----:B------:R-:W-:Y:S01]  /*1c560*/  FADD.FTZ R54, R54, R47 ;  /* 0x0000002f36367221 */ /* 0x000fe20000010000 */
[----:B------:R-:W-:Y:S02]  /*1c570*/  FADD.FTZ R56, R43, R56 ;  /* 0x000000382b387221 */ /* 0x000fe40000010000 */
[----:B------:R-:W4:Y:S01]  /*1c580*/  LDL.LU R46, [R1+0x3c8] ;  /* 0x0003c800012e7983 */ /* 0x000f220000300800 */
[----:B------:R-:W-:Y:S01]  /*1c590*/  FMUL.FTZ R44, R3, R35 ;  /* 0x00000023032c7220 */ /* 0x000fe20000410000 */
[C---:B------:R-:W-:Y:S01]  /*1c5a0*/  FFMA.FTZ R58, R59.reuse, R47, R58 ;  /* 0x0000002f3b3a7223 */ /* 0x040fe2000001003a */
[----:B------:R-:W-:Y:S01]  /*1c5b0*/  FFMA.FTZ R61, R59, R43, R61 ;  /* 0x0000002b3b3d7223 */ /* 0x000fe2000001003d */
[----:B------:R-:W4:Y:S04]  /*1c5c0*/  LDL.LU R47, [R1+0x3c4] ;  /* 0x0003c400012f7983 */ /* 0x000f280000300800 */
[----:B------:R-:W4:Y:S01]  /*1c5d0*/  LDL.LU R59, [R1+0x300] ;  /* 0x00030000013b7983 */ /* 0x000f220000300800 */
[C---:B------:R-:W-:Y:S01]  /*1c5e0*/  FFMA.FTZ R60, R48.reuse, R35, R60 ;  /* 0x00000023303c7223 */ /* 0x040fe2000001003c */
[----:B------:R-:W-:Y:S01]  /*1c5f0*/  FFMA.FTZ R61, R48, R44, R61 ;  /* 0x0000002c303d7223 */ /* 0x000fe2000001003d */
[-C--:B------:R-:W-:Y:S01]  /*1c600*/  FMUL.FTZ R43, R5, R52.reuse ;  /* 0x00000034052b7220 */ /* 0x080fe20000410000 */
[----:B------:R-:W4:Y:S01]  /*1c610*/  LDL.LU R48, [R1+0x2fc] ;  /* 0x0002fc0001307983 */ /* 0x000f220000300800 */
[----:B------:R-:W-:Y:S01]  /*1c620*/  FADD.FTZ R56, R56, R44 ;  /* 0x0000002c38387221 */ /* 0x000fe20000010000 */
[----:B------:R-:W-:Y:S01]  /*1c630*/  FADD.FTZ R54, R54, R52 ;  /* 0x0000003436367221 */ /* 0x000fe20000010000 */
[C---:B--2---:R-:W-:Y:S01]  /*1c640*/  FFMA.FTZ R58, R50.reuse, R52, R58 ;  /* 0x00000034323a7223 */ /* 0x044fe2000001003a */
[----:B------:R-:W-:Y:S01]  /*1c650*/  FFMA.FTZ R61, R50, R43, R61 ;  /* 0x0000002b323d7223 */ /* 0x000fe2000001003d */
[----:B------:R-:W2:Y:S01]  /*1c660*/  LDL.LU R52, [R1+0x2f8] ;  /* 0x0002f80001347983 */ /* 0x000ea20000300800 */
[----:B------:R-:W-:-:S03]  /*1c670*/  FMUL.FTZ R44, R3, R49 ;  /* 0x00000031032c7220 */ /* 0x000fc60000410000 */
[----:B------:R-:W2:Y:S01]  /*1c680*/  LDL.LU R50, [R1+0x3bc] ;  /* 0x0003bc0001327983 */ /* 0x000ea20000300800 */
[C---:B------:R-:W-:Y:S01]  /*1c690*/  FFMA.FTZ R60, R51.reuse, R49, R60 ;  /* 0x00000031333c7223 */ /* 0x040fe2000001003c */
[----:B------:R-:W-:Y:S02]  /*1c6a0*/  FFMA.FTZ R61, R51, R44, R61 ;  /* 0x0000002c333d7223 */ /* 0x000fe4000001003d */
[----:B------:R-:W2:Y:S01]  /*1c6b0*/  LDL.LU R51, [R1+0x3b8] ;  /* 0x0003b80001337983 */ /* 0x000ea20000300800 */
        /* <DEDUP_REMOVED lines=8> */
[----:B------:R-:W2:Y:S01]  /*1c740*/  LDL.LU R45, [R1+0x3ac] ;  /* 0x0003ac00012d7983 */ /* 0x000ea20000300800 */
[----:B---3--:R-:W-:Y:S01]  /*1c750*/  FMUL.FTZ R44, R3, R55 ;  /* 0x00000037032c7220 */ /* 0x008fe20000410000 */
[----:B------:R-:W-:Y:S02]  /*1c760*/  FADD.FTZ R57, R57, R49 ;  /* 0x0000003139397221 */ /* 0x000fe40000010000 */
[----:B------:R-:W3:Y:S01]  /*1c770*/  LDL.LU R53, [R1+0x2ec] ;  /* 0x0002ec0001357983 */ /* 0x000ee20000300800 */
[----:B----4-:R-:W-:Y:S01]  /*1c780*/  FFMA.FTZ R61, R46, R44, R61 ;  /* 0x0000002c2e3d7223 */ /* 0x010fe2000001003d */
[----:B------:R-:W-:-:S02]  /*1c790*/  FADD.FTZ R56, R56, R44 ;  /* 0x0000002c38387221 */ /* 0x000fc40000010000 */
[----:B------:R-:W4:Y:S01]  /*1c7a0*/  LDL.LU R49, [R1+0x2f0] ;  /* 0x0002f00001317983 */ /* 0x000f220000300800 */
[----:B------:R-:W-:Y:S01]  /*1c7b0*/  FFMA.FTZ R60, R46, R55, R60 ;  /* 0x000000372e3c7223 */ /* 0x000fe2000001003c */
[-C--:B------:R-:W-:Y:S01]  /*1c7c0*/  FMUL.FTZ R43, R5, R59.reuse ;  /* 0x0000003b052b7220 */ /* 0x080fe20000410000 */
[----:B------:R-:W-:Y:S01]  /*1c7d0*/  FADD.FTZ R57, R57, R55 ;  /* 0x0000003739397221 */ /* 0x000fe20000010000 */
[C---:B------:R-:W-:Y:S01]  /*1c7e0*/  FFMA.FTZ R58, R47.reuse, R59, R58 ;  /* 0x0000003b2f3a7223 */ /* 0x040fe2000001003a */
[----:B------:R-:W3:Y:S01]  /*1c7f0*/  LDL.LU R55, [R1+0x2e8] ;  /* 0x0002e80001377983 */ /* 0x000ee20000300800 */
[----:B------:R-:W-:Y:S01]  /*1c800*/  FFMA.FTZ R61, R47, R43, R61 ;  /* 0x0000002b2f3d7223 */ /* 0x000fe2000001003d */
[----:B------:R-:W-:Y:S01]  /*1c810*/  FMUL.FTZ R44, R3, R48 ;  /* 0x00000030032c7220 */ /* 0x000fe20000410000 */
[----:B------:R-:W-:Y:S01]  /*1c820*/  FADD.FTZ R56, R43, R56 ;  /* 0x000000382b387221 */ /* 0x000fe20000010000 */
[----:B------:R-:W-:Y:S01]  /*1c830*/  FADD.FTZ R54, R54, R59 ;  /* 0x0000003b36367221 */ /* 0x000fe20000010000 */
[----:B------:R-:W3:Y:S02]  /*1c840*/  LDL.LU R46, [R1+0x3a8] ;  /* 0x0003a800012e7983 */ /* 0x000ee40000300800 */
[----:B------:R-:W-:-:S02]  /*1c850*/  FADD.FTZ R56, R56, R44 ;  /* 0x0000002c38387221 */ /* 0x000fc40000010000 */
[----:B------:R-:W3:Y:S01]  /*1c860*/  LDL.LU R59, [R1+0x2e4] ;  /* 0x0002e400013b7983 */ /* 0x000ee20000300800 */
[----:B------:R-:W-:-:S03]  /*1c870*/  FADD.FTZ R57, R57, R48 ;  /* 0x0000003039397221 */ /* 0x000fc60000010000 */
[----:B------:R-:W3:Y:S04]  /*1c880*/  LDL.LU R47, [R1+0x3a4] ;  /* 0x0003a400012f7983 */ /* 0x000ee80000300800 */
[----:B------:R-:W3:Y:S01]  /*1c890*/  LDL.LU R35, [R1+0x770] ;  /* 0x0007700001237983 */ /* 0x000ee20000300800 */
[----:B--2---:R-:W-:Y:S01]  /*1c8a0*/  FMUL.FTZ R43, R5, R52 ;  /* 0x00000034052b7220 */ /* 0x004fe20000410000 */
[----:B------:R-:W-:-:S03]  /*1c8b0*/  FFMA.FTZ R61, R50, R44, R61 ;  /* 0x0000002c323d7223 */ /* 0x000fc6000001003d */
[----:B------:R-:W-:Y:S01]  /*1c8c0*/  FADD.FTZ R56, R43, R56 ;  /* 0x000000382b387221 */ /* 0x000fe20000010000 */
[----:B------:R-:W-:Y:S02]  /*1c8d0*/  FFMA.FTZ R61, R51, R43, R61 ;  /* 0x0000002b333d7223 */ /* 0x000fe4000001003d */
[----:B------:R-:W2:Y:S01]  /*1c8e0*/  LDL.LU R43, [R1+0x3b4] ;  /* 0x0003b400012b7983 */ /* 0x000ea20000300800 */
[----:B----4-:R-:W-:-:S04]  /*1c8f0*/  FMUL.FTZ R44, R3, R49 ;  /* 0x00000031032c7220 */ /* 0x010fc80000410000 */
[----:B------:R-:W-:Y:S01]  /*1c900*/  FADD.FTZ R56, R56, R44 ;  /* 0x0000002c38387221 */ /* 0x000fe20000010000 */
[----:B--2---:R-:W-:Y:S02]  /*1c910*/  FFMA.FTZ R61, R43, R44, R61 ;  /* 0x0000002c2b3d7223 */ /* 0x004fe4000001003d */
[----:B------:R-:W2:Y:S01]  /*1c920*/  LDL.LU R44, [R1+0x3b0] ;  /* 0x0003b000012c7983 */ /* 0x000ea20000300800 */
[----:B------:R-:W-:-:S03]  /*1c930*/  FFMA.FTZ R60, R50, R48, R60 ;  /* 0x00000030323c7223 */ /* 0x000fc6000001003c */
[----:B------:R-:W4:Y:S01]  /*1c940*/  LDL.LU R50, [R1+0x2dc] ;  /* 0x0002dc0001327983 */ /* 0x000f220000300800 */
[----:B------:R-:W-:-:S03]  /*1c950*/  FFMA.FTZ R58, R51, R52, R58 ;  /* 0x00000034333a7223 */ /* 0x000fc6000001003a */
[----:B------:R-:W4:Y:S01]  /*1c960*/  LDL.LU R51, [R1+0x2d8] ;  /* 0x0002d80001337983 */ /* 0x000f220000300800 */
[----:B------:R-:W-:-:S03]  /*1c970*/  FADD.FTZ R54, R54, R52 ;  /* 0x0000003436367221 */ /* 0x000fc60000010000 */
[----:B------:R-:W4:Y:S01]  /*1c980*/  LDL.LU R48, [R1+0x3a0] ;  /* 0x0003a00001307983 */ /* 0x000f220000300800 */
[----:B------:R-:W-:-:S03]  /*1c990*/  FFMA.FTZ R60, R43, R49, R60 ;  /* 0x000000312b3c7223 */ /* 0x000fc6000001003c */
[----:B------:R-:W4:Y:S01]  /*1c9a0*/  LDL.LU R52, [R1+0x2d4] ;  /* 0x0002d40001347983 */ /* 0x000f220000300800 */
[----:B------:R-:W-:Y:S01]  /*1c9b0*/  FADD.FTZ R57, R57, R49 ;  /* 0x0000003139397221 */ /* 0x000fe20000010000 */
[----:B---3--:R-:W-:Y:S02]  /*1c9c0*/  FMUL.FTZ R43, R5, R53 ;  /* 0x00000035052b7220 */ /* 0x008fe40000410000 */
[----:B------:R-:W3:Y:S01]  /*1c9d0*/  LDL.LU R49, [R1+0x39c] ;  /* 0x00039c0001317983 */ /* 0x000ee20000300800 */
[----:B------:R-:W-:Y:S01]  /*1c9e0*/  FADD.FTZ R54, R54, R53 ;  /* 0x0000003536367221 */ /* 0x000fe20000010000 */
[----:B------:R-:W-:Y:S01]  /*1c9f0*/  FFMA.FTZ R60, R45, R55, R60 ;  /* 0x000000372d3c7223 */ /* 0x000fe2000001003c */
[----:B------:R-:W-:Y:S01]  /*1ca00*/  FADD.FTZ R57, R57, R55 ;  /* 0x0000003739397221 */ /* 0x000fe20000010000 */
[----:B------:R-:W-:Y:S01]  /*1ca10*/  FADD.FTZ R56, R43, R56 ;  /* 0x000000382b387221 */ /* 0x000fe20000010000 */
[----:B------:R-:W-:Y:S01]  /*1ca20*/  FADD.FTZ R54, R54, R59 ;  /* 0x0000003b36367221 */ /* 0x000fe20000010000 */
[----:B--2---:R-:W-:-:S02]  /*1ca30*/  FFMA.FTZ R58, R44, R53, R58 ;  /* 0x000000352c3a7223 */ /* 0x004fc4000001003a */
[----:B------:R-:W2:Y:S01]  /*1ca40*/  LDL.LU R53, [R1+0x398] ;  /* 0x0003980001357983 */ /* 0x000ea20000300800 */
[----:B------:R-:W-:Y:S01]  /*1ca50*/  FFMA.FTZ R61, R44, R43, R61 ;  /* 0x0000002b2c3d7223 */ /* 0x000fe2000001003d */
[----:B------:R-:W-:Y:S02]  /*1ca60*/  FMUL.FTZ R44, R3, R55 ;  /* 0x00000037032c7220 */ /* 0x000fe40000410000 */
[----:B------:R-:W2:Y:S01]  /*1ca70*/  LDL.LU R55, [R1+0x394] ;  /* 0x0003940001377983 */ /* 0x000ea20000300800 */
[-C--:B------:R-:W-:Y:S01]  /*1ca80*/  FMUL.FTZ R43, R5, R59.reuse ;  /* 0x0000003b052b7220 */ /* 0x080fe20000410000 */
[----:B------:R-:W-:Y:S02]  /*1ca90*/  FFMA.FTZ R58, R46, R59, R58 ;  /* 0x0000003b2e3a7223 */ /* 0x000fe4000001003a */
[----:B------:R-:W2:Y:S01]  /*1caa0*/  LDL.LU R59, [R1+0x390] ;  /* 0x00039000013b7983 */ /* 0x000ea20000300800 */
[----:B------:R-:W-:Y:S01]  /*1cab0*/  FFMA.FTZ R61, R45, R44, R61 ;  /* 0x0000002c2d3d7223 */ /* 0x000fe2000001003d */
[----:B------:R-:W-:Y:S01]  /*1cac0*/  FADD.FTZ R56, R56, R44 ;  /* 0x0000002c38387221 */ /* 0x000fe20000010000 */
[----:B----4-:R-:W-:-:S02]  /*1cad0*/  FMUL.FTZ R44, R3, R50 ;  /* 0x00000032032c7220 */ /* 0x010fc40000410000 */
[----:B------:R-:W-:Y:S01]  /*1cae0*/  FFMA.FTZ R61, R46, R43, R61 ;  /* 0x0000002b2e3d7223 */ /* 0x000fe2000001003d */
[----:B------:R-:W-:Y:S01]  /*1caf0*/  FADD.FTZ R56, R43, R56 ;  /* 0x000000382b387221 */ /* 0x000fe20000010000 */
[----:B------:R-:W-:Y:S01]  /*1cb00*/  FFMA.FTZ R60, R47, R50, R60 ;  /* 0x000000322f3c7223 */ /* 0x000fe2000001003c */
[-C--:B------:R-:W-:Y:S01]  /*1cb10*/  FMUL.FTZ R43, R5, R51.reuse ;  /* 0x00000033052b7220 */ /* 0x080fe20000410000 */
        /* <DEDUP_REMOVED lines=10> */
[C---:B---3--:R-:W-:Y:S01]  /*1cbc0*/  FFMA.FTZ R60, R49.reuse, R52, R60 ;  /* 0x00000034313c7223 */ /* 0x048fe2000001003c */
[----:B------:R-:W-:Y:S01]  /*1cbd0*/  FFMA.FTZ R61, R49, R44, R61 ;  /* 0x0000002c313d7223 */ /* 0x000fe2000001003d */
[-C--:B------:R-:W-:Y:S01]  /*1cbe0*/  FMUL.FTZ R43, R5, R35.reuse ;  /* 0x00000023052b7220 */ /* 0x080fe20000410000 */
[----:B------:R-:W-:Y:S01]  /*1cbf0*/  FADD.FTZ R57, R57, R52 ;  /* 0x0000003439397221 */ /* 0x000fe20000010000 */
[----:B------:R-:W-:Y:S01]  /*1cc00*/  FADD.FTZ R56, R56, R44 ;  /* 0x0000002c38387221 */ /* 0x000fe20000010000 */
[----:B------:R-:W3:Y:S01]  /*1cc10*/  LDL.LU R52, [R1+0x384] ;  /* 0x0003840001347983 */ /* 0x000ee20000300800 */
[----:B------:R-:W-:Y:S01]  /*1cc20*/  FMUL.FTZ R44, R3, R42 ;  /* 0x0000002a032c7220 */ /* 0x000fe20000410000 */
[----:B------:R-:W-:Y:S02]  /*1cc30*/  FADD.FTZ R54, R54, R35 ;  /* 0x0000002336367221 */ /* 0x000fe40000010000 */
[----:B------:R-:W3:Y:S01]  /*1cc40*/  LDL.LU R49, [R1+0x2e0] ;  /* 0x0002e00001317983 */ /* 0x000ee20000300800 */
[C---:B--2---:R-:W-:Y:S01]  /*1cc50*/  FFMA.FTZ R58, R53.reuse, R35, R58 ;  /* 0x00000023353a7223 */ /* 0x044fe2000001003a */
[----:B------:R-:W-:-:S02]  /*1cc60*/  FFMA.FTZ R61, R53, R43, R61 ;  /* 0x0000002b353d7223 */ /* 0x000fc4000001003d */
[----:B------:R-:W2:Y:S01]  /*1cc70*/  LDL.LU R53, [R1+0x380] ;  /* 0x0003800001357983 */ /* 0x000ea20000300800 */
[C---:B------:R-:W-:Y:S01]  /*1cc80*/  FFMA.FTZ R60, R55.reuse, R42, R60 ;  /* 0x0000002a373c7223 */ /* 0x040fe2000001003c */
[----:B------:R-:W-:Y:S01]  /*1cc90*/  FFMA.FTZ R61, R55, R44, R61 ;  /* 0x0000002c373d7223 */ /* 0x000fe2000001003d */
[-C--:B------:R-:W-:Y:S01]  /*1cca0*/  FMUL.FTZ R35, R5, R33.reuse ;  /* 0x0000002105237220 */ /* 0x080fe20000410000 */
[----:B------:R-:W2:Y:S01]  /*1ccb0*/  LDL.LU R55, [R1+0x37c] ;  /* 0x00037c0001377983 */ /* 0x000ea20000300800 */
[C---:B------:R-:W-:Y:S02]  /*1ccc0*/  FFMA.FTZ R58, R59.reuse, R33, R58 ;  /* 0x000000213b3a7223 */ /* 0x040fe4000001003a */
[----:B------:R-:W-:Y:S02]  /*1ccd0*/  FFMA.FTZ R61, R59, R35, R61 ;  /* 0x000000233b3d7223 */ /* 0x000fe4000001003d */
[----:B------:R-:W2:Y:S01]  /*1cce0*/  LDL.LU R59, [R1+0x378] ;  /* 0x00037800013b7983 */ /* 0x000ea20000300800 */
[----:B------:R-:W-:Y:S01]  /*1ccf0*/  FADD.FTZ R56, R43, R56 ;  /* 0x000000382b387221 */ /* 0x000fe20000010000 */
[----:B------:R-:W-:Y:S01]  /*1cd00*/  FADD.FTZ R57, R57, R42 ;  /* 0x0000002a39397221 */ /* 0x000fe20000010000 */
[----:B------:R-:W-:Y:S01]  /*1cd10*/  FMUL.FTZ R42, R3, R39 ;  /* 0x00000027032a7220 */ /* 0x000fe20000410000 */
[----:B------:R-:W-:Y:S01]  /*1cd20*/  FADD.FTZ R54, R54, R33 ;  /* 0x0000002136367221 */ /* 0x000fe20000010000 */
[----:B------:R-:W-:Y:S01]  /*1cd30*/  FADD.FTZ R56, R56, R44 ;  /* 0x0000002c38387221 */ /* 0x000fe20000010000 */
[----:B------:R-:W-:Y:S01]  /*1cd40*/  FMUL.FTZ R33, R5, R31 ;  /* 0x0000001f05217220 */ /* 0x000fe20000410000 */
[C---:B----4-:R-:W-:Y:S01]  /*1cd50*/  FFMA.FTZ R60, R50.reuse, R39, R60 ;  /* 0x00000027323c7223 */ /* 0x050fe2000001003c */
[----:B------:R-:W-:-:S02]  /*1cd60*/  FFMA.FTZ R61, R50, R42, R61 ;  /* 0x0000002a323d7223 */ /* 0x000fc4000001003d */
[----:B------:R-:W4:Y:S01]  /*1cd70*/  LDL.LU R50, [R1+0x374] ;  /* 0x0003740001327983 */ /* 0x000f220000300800 */
[----:B------:R-:W-:Y:S01]  /*1cd80*/  FADD.FTZ R56, R35, R56 ;  /* 0x0000003823387221 */ /* 0x000fe20000010000 */
[-C--:B------:R-:W-:Y:S01]  /*1cd90*/  FMUL.FTZ R35, R3, R38.reuse ;  /* 0x0000002603237220 */ /* 0x080fe20000410000 */
[C---:B------:R-:W-:Y:S01]  /*1cda0*/  FFMA.FTZ R58, R51.reuse, R31, R58 ;  /* 0x0000001f333a7223 */ /* 0x040fe2000001003a */
[----:B------:R-:W-:Y:S02]  /*1cdb0*/  FFMA.FTZ R61, R51, R33, R61 ;  /* 0x00000021333d7223 */ /* 0x000fe4000001003d */
[----:B------:R-:W4:Y:S01]  /*1cdc0*/  LDL.LU R51, [R1+0x370] ;  /* 0x0003700001337983 */ /* 0x000f220000300800 */
[----:B------:R-:W-:Y:S01]  /*1cdd0*/  FADD.FTZ R56, R56, R42 ;  /* 0x0000002a38387221 */ /* 0x000fe20000010000 */
[----:B------:R-:W-:Y:S01]  /*1cde0*/  FADD.FTZ R54, R54, R31 ;  /* 0x0000001f36367221 */ /* 0x000fe20000010000 */
[----:B------:R-:W-:Y:S01]  /*1cdf0*/  FMUL.FTZ R31, R5, R29 ;  /* 0x0000001d051f7220 */ /* 0x000fe20000410000 */
[C---:B---3--:R-:W-:Y:S01]  /*1ce00*/  FFMA.FTZ R60, R52.reuse, R38, R60 ;  /* 0x00000026343c7223 */ /* 0x048fe2000001003c */
[----:B------:R-:W-:-:S02]  /*1ce10*/  FFMA.FTZ R61, R52, R35, R61 ;  /* 0x00000023343d7223 */ /* 0x000fc4000001003d */
[----:B------:R-:W3:Y:S01]  /*1ce20*/  LDL.LU R52, [R1+0x36c] ;  /* 0x00036c0001347983 */ /* 0x000ee20000300800 */
[----:B------:R-:W-:Y:S01]  /*1ce30*/  FADD.FTZ R56, R33, R56 ;  /* 0x0000003821387221 */ /* 0x000fe20000010000 */
[----:B------:R-:W-:Y:S01]  /*1ce40*/  FMUL.FTZ R33, R3, R37 ;  /* 0x0000002503217220 */ /* 0x000fe20000410000 */
[----:B------:R-:W-:Y:S01]  /*1ce50*/  FADD.FTZ R54, R54, R29 ;  /* 0x0000001d36367221 */ /* 0x000fe20000010000 */
[C---:B--2---:R-:W-:Y:S01]  /*1ce60*/  FFMA.FTZ R58, R53.reuse, R29, R58 ;  /* 0x0000001d353a7223 */ /* 0x044fe2000001003a */
[----:B------:R-:W-:Y:S02]  /*1ce70*/  FFMA.FTZ R61, R53, R31, R61 ;  /* 0x0000001f353d7223 */ /* 0x000fe4000001003d */
[----:B------:R-:W2:Y:S01]  /*1ce80*/  LDL.LU R53, [R1+0x368] ;  /* 0x0003680001357983 */ /* 0x000ea20000300800 */
[C---:B------:R-:W-:Y:S01]  /*1ce90*/  FFMA.FTZ R60, R55.reuse, R37, R60 ;  /* 0x00000025373c7223 */ /* 0x040fe2000001003c */
[----:B------:R-:W-:Y:S01]  /*1cea0*/  FFMA.FTZ R61, R55, R33, R61 ;  /* 0x00000021373d7223 */ /* 0x000fe2000001003d */
[-C--:B------:R-:W-:Y:S01]  /*1ceb0*/  FMUL.FTZ R29, R5, R27.reuse ;  /* 0x0000001b051d7220 */ /* 0x080fe20000410000 */
[----:B------:R-:W2:Y:S01]  /*1cec0*/  LDL.LU R55, [R1+0x364] ;  /* 0x0003640001377983 */ /* 0x000ea20000300800 */
[----:B------:R-:W-:-:S02]  /*1ced0*/  FFMA.FTZ R58, R59, R27, R58 ;  /* 0x0000001b3b3a7223 */ /* 0x000fc4000001003a */
[----:B------:R-:W-:Y:S02]  /*1cee0*/  FFMA.FTZ R61, R59, R29, R61 ;  /* 0x0000001d3b3d7223 */ /* 0x000fe4000001003d */
[----:B------:R-:W2:Y:S01]  /*1cef0*/  LDL.LU R59, [R1+0x360] ;  /* 0x00036000013b7983 */ /* 0x000ea20000300800 */
[----:B------:R-:W-:-:S04]  /*1cf00*/  FADD.FTZ R56, R56, R35 ;  /* 0x0000002338387221 */ /* 0x000fc80000010000 */
[----:B------:R-:W-:Y:S01]  /*1cf10*/  FADD.FTZ R56, R31, R56 ;  /* 0x000000381f387221 */ /* 0x000fe20000010000 */
[----:B------:R-:W-:Y:S01]  /*1cf20*/  FADD.FTZ R57, R57, R39 ;  /* 0x0000002739397221 */ /* 0x000fe20000010000 */
[-C--:B------:R-:W-:Y:S02]  /*1cf30*/  FMUL.FTZ R31, R3, R36.reuse ;  /* 0x00000024031f7220 */ /* 0x080fe40000410000 */
[----:B------:R-:W-:Y:S01]  /*1cf40*/  FADD.FTZ R56, R56, R33 ;  /* 0x0000002138387221 */ /* 0x000fe20000010000 */
[----:B------:R-:W-:Y:S01]  /*1cf50*/  FADD.FTZ R57, R57, R38 ;  /* 0x0000002639397221 */ /* 0x000fe20000010000 */
[----:B------:R-:W-:Y:S01]  /*1cf60*/  FADD.FTZ R54, R54, R27 ;  /* 0x0000001b36367221 */ /* 0x000fe20000010000 */
[C---:B----4-:R-:W-:Y:S01]  /*1cf70*/  FFMA.FTZ R60, R50.reuse, R36, R60 ;  /* 0x00000024323c7223 */ /* 0x050fe2000001003c */
        /* <DEDUP_REMOVED lines=8> */
[-C--:B------:R-:W-:Y:S01]  /*1d000*/  FMUL.FTZ R29, R3, R34.reuse ;  /* 0x00000022031d7220 */ /* 0x080fe20000410000 */
[----:B------:R-:W4:Y:S01]  /*1d010*/  LDL.LU R51, [R1+0x344] ;  /* 0x0003440001337983 */ /* 0x000f220000300800 */
[----:B------:R-:W-:Y:S01]  /*1d020*/  FADD.FTZ R57, R57, R36 ;  /* 0x0000002439397221 */ /* 0x000fe20000010000 */
[----:B------:R-:W-:Y:S01]  /*1d030*/  FADD.FTZ R54, R54, R25 ;  /* 0x0000001936367221 */ /* 0x000fe20000010000 */
[----:B------:R-:W-:Y:S01]  /*1d040*/  FADD.FTZ R56, R27, R56 ;  /* 0x000000381b387221 */ /* 0x000fe20000010000 */
[C---:B---3--:R-:W-:Y:S01]  /*1d050*/  FFMA.FTZ R60, R52.reuse, R34, R60 ;  /* 0x00000022343c7223 */ /* 0x048fe2000001003c */
[----:B------:R-:W-:Y:S01]  /*1d060*/  FFMA.FTZ R61, R52, R29, R61 ;  /* 0x0000001d343d7223 */ /* 0x000fe2000001003d */
[----:B------:R-:W-:Y:S01]  /*1d070*/  FMUL.FTZ R25, R5, R23 ;  /* 0x0000001705197220 */ /* 0x000fe20000410000 */
[----:B------:R-:W3:Y:S01]  /*1d080*/  LDL.LU R52, [R1+0x330] ;  /* 0x0003300001347983 */ /* 0x000ee20000300800 */
[----:B------:R-:W-:Y:S01]  /*1d090*/  FADD.FTZ R57, R57, R34 ;  /* 0x0000002239397221 */ /* 0x000fe20000010000 */
[----:B------:R-:W-:Y:S01]  /*1d0a0*/  FADD.FTZ R56, R56, R29 ;  /* 0x0000001d38387221 */ /* 0x000fe20000010000 */
[----:B------:R-:W-:Y:S01]  /*1d0b0*/  FMUL.FTZ R27, R3, R32 ;  /* 0x00000020031b7220 */ /* 0x000fe20000410000 */
[----:B------:R-:W-:-:S02]  /*1d0c0*/  FADD.FTZ R54, R54, R23 ;  /* 0x0000001736367221 */ /* 0x000fc40000010000 */
        /* <DEDUP_REMOVED lines=8> */
[C---:B------:R-:W-:Y:S02]  /*1d150*/  FFMA.FTZ R58, R59.reuse, R21, R58 ;  /* 0x000000153b3a7223 */ /* 0x040fe4000001003a */
[----:B------:R-:W-:-:S02]  /*1d160*/  FFMA.FTZ R34, R59, R25, R34 ;  /* 0x000000193b227223 */ /* 0x000fc40000010022 */
[----:B------:R-:W2:Y:S01]  /*1d170*/  LDL.LU R59, [R1+0x2f4] ;  /* 0x0002f400013b7983 */ /* 0x000ea20000300800 */
[----:B------:R-:W-:Y:S01]  /*1d180*/  FADD.FTZ R56, R56, R27 ;  /* 0x0000001b38387221 */ /* 0x000fe20000010000 */
[----:B------:R-:W-:Y:S01]  /*1d190*/  FMUL.FTZ R27, R3, R30 ;  /* 0x0000001e031b7220 */ /* 0x000fe20000410000 */
[----:B------:R-:W-:Y:S01]  /*1d1a0*/  FADD.FTZ R54, R54, R21 ;  /* 0x0000001536367221 */ /* 0x000fe20000010000 */
[----:B------:R-:W-:Y:S01]  /*1d1b0*/  FMUL.FTZ R21, R5, R19 ;  /* 0x0000001305157220 */ /* 0x000fe20000410000 */
[----:B------:R-:W-:Y:S01]  /*1d1c0*/  FADD.FTZ R56, R25, R56 ;  /* 0x0000003819387221 */ /* 0x000fe20000010000 */
[----:B------:R-:W-:-:S03]  /*1d1d0*/  FMUL.FTZ R25, R3, R28 ;  /* 0x0000001c03197220 */ /* 0x000fc60000410000 */
[----:B------:R-:W-:Y:S01]  /*1d1e0*/  FADD.FTZ R56, R56, R27 ;  /* 0x0000001b38387221 */ /* 0x000fe20000010000 */
[C---:B----4-:R-:W-:Y:S01]  /*1d1f0*/  FFMA.FTZ R23, R50.reuse, R30, R23 ;  /* 0x0000001e32177223 */ /* 0x050fe20000010017 */
[----:B------:R-:W-:Y:S02]  /*1d200*/  FFMA.FTZ R34, R50, R27, R34 ;  /* 0x0000001b32227223 */ /* 0x000fe40000010022 */
[----:B------:R-:W4:Y:S01]  /*1d210*/  LDL.LU R50, [R1+0x2b8] ;  /* 0x0002b80001327983 */ /* 0x000f220000300800 */
        /* <DEDUP_REMOVED lines=10> */
[----:B------:R-:W-:Y:S01]  /*1d2c0*/  FADD.FTZ R54, R54, R19 ;  /* 0x0000001336367221 */ /* 0x000fe20000010000 */
[----:B------:R-:W-:Y:S01]  /*1d2d0*/  FADD.FTZ R56, R56, R25 ;  /* 0x0000001938387221 */ /* 0x000fe20000010000 */
[----:B------:R-:W-:Y:S01]  /*1d2e0*/  FMUL.FTZ R25, R3, R26 ;  /* 0x0000001a03197220 */ /* 0x000fe20000410000 */
[----:B------:R-:W-:Y:S02]  /*1d2f0*/  FADD.FTZ R57, R57, R28 ;  /* 0x0000001c39397221 */ /* 0x000fe40000010000 */
[----:B------:R-:W-:Y:S02]  /*1d300*/  FADD.FTZ R56, R21, R56 ;  /* 0x0000003815387221 */ /* 0x000fe40000010000 */
[----:B------:R-:W-:Y:S01]  /*1d310*/  FADD.FTZ R57, R57, R26 ;  /* 0x0000001a39397221 */ /* 0x000fe20000010000 */
        /* <DEDUP_REMOVED lines=12> */
[----:B------:R-:W-:-:S02]  /*1d3e0*/  FMUL.FTZ R19, R3, R24 ;  /* 0x0000001803137220 */ /* 0x000fc40000410000 */
[----:B------:R-:W-:Y:S01]  /*1d3f0*/  FADD.FTZ R18, R15, R18 ;  /* 0x000000120f127221 */ /* 0x000fe20000010000 */
[----:B------:R-:W-:Y:S01]  /*1d400*/  FADD.FTZ R56, R21, R56 ;  /* 0x0000003815387221 */ /* 0x000fe20000010000 */
[----:B------:R-:W-:Y:S01]  /*1d410*/  FFMA.FTZ R34, R49, R19, R34 ;  /* 0x0000001331227223 */ /* 0x000fe20000010022 */
[----:B------:R-:W-:Y:S02]  /*1d420*/  FMUL.FTZ R15, R5, R13 ;  /* 0x0000000d050f7220 */ /* 0x000fe40000410000 */
[----:B------:R-:W-:Y:S01]  /*1d430*/  FADD.FTZ R56, R56, R19 ;  /* 0x0000001338387221 */ /* 0x000fe20000010000 */
[----:B------:R-:W-:Y:S01]  /*1d440*/  FMUL.FTZ R19, R3, R22 ;  /* 0x0000001603137220 */ /* 0x000fe20000410000 */
[C---:B----4-:R-:W-:Y:S01]  /*1d450*/  FFMA.FTZ R34, R50.reuse, R15, R34 ;  /* 0x0000000f32227223 */ /* 0x050fe20000010022 */
[----:B------:R-:W-:Y:S01]  /*1d460*/  FFMA.FTZ R26, R50, R13, R26 ;  /* 0x0000000d321a7223 */ /* 0x000fe2000001001a */
[----:B------:R-:W-:Y:S01]  /*1d470*/  FADD.FTZ R18, R18, R13 ;  /* 0x0000000d12127221 */ /* 0x000fe20000010000 */
[----:B------:R-:W-:Y:S01]  /*1d480*/  FADD.FTZ R56, R15, R56 ;  /* 0x000000380f387221 */ /* 0x000fe20000010000 */
[----:B------:R-:W-:Y:S01]  /*1d490*/  FMUL.FTZ R13, R5, R9 ;  /* 0x00000009050d7220 */ /* 0x000fe20000410000 */
[----:B------:R-:W-:-:S02]  /*1d4a0*/  FFMA.FTZ R34, R51, R19, R34 ;  /* 0x0000001333227223 */ /* 0x000fc40000010022 */
[----:B------:R-:W-:Y:S01]  /*1d4b0*/  FADD.FTZ R56, R56, R19 ;  /* 0x0000001338387221 */ /* 0x000fe20000010000 */
[----:B------:R-:W-:Y:S01]  /*1d4c0*/  FMUL.FTZ R15, R3, R20 ;  /* 0x00000014030f7220 */ /* 0x000fe20000410000 */
[----:B---3--:R-:W-:Y:S02]  /*1d4d0*/  FFMA.FTZ R34, R52, R13, R34 ;  /* 0x0000000d34227223 */ /* 0x008fe40000010022 */
[----:B------:R-:W-:Y:S01]  /*1d4e0*/  FADD.FTZ R56, R13, R56 ;  /* 0x000000380d387221 */ /* 0x000fe20000010000 */
[----:B------:R-:W-:Y:S01]  /*1d4f0*/  FMUL.FTZ R13, R5, R17 ;  /* 0x00000011050d7220 */ /* 0x000fe20000410000 */
[----:B------:R-:W-:Y:S01]  /*1d500*/  FFMA.FTZ R23, R49, R24, R23 ;  /* 0x0000001831177223 */ /* 0x000fe20000010017 */
[----:B------:R-:W-:Y:S01]  /*1d510*/  FADD.FTZ R57, R57, R24 ;  /* 0x0000001839397221 */ /* 0x000fe20000010000 */
[----:B------:R-:W-:Y:S02]  /*1d520*/  FADD.FTZ R56, R56, R15 ;  /* 0x0000000f38387221 */ /* 0x000fe40000010000 */
[----:B------:R-:W-:Y:S01]  /*1d530*/  FFMA.FTZ R23, R51, R22, R23 ;  /* 0x0000001633177223 */ /* 0x000fe20000010017 */
[----:B------:R-:W-:Y:S01]  /*1d540*/  FADD.FTZ R57, R57, R22 ;  /* 0x0000001639397221 */ /* 0x000fe20000010000 */
[----:B------:R-:W-:Y:S01]  /*1d550*/  FADD.FTZ R56, R13, R56 ;  /* 0x000000380d387221 */ /* 0x000fe20000010000 */
[----:B------:R-:W-:Y:S01]  /*1d560*/  FFMA.FTZ R26, R52, R9, R26 ;  /* 0x00000009341a7223 */ /* 0x000fe2000001001a */
[----:B------:R-:W-:Y:S01]  /*1d570*/  FADD.FTZ R18, R18, R9 ;  /* 0x0000000912127221 */ /* 0x000fe20000010000 */
[----:B------:R-:W-:-:S04]  /*1d580*/  FADD.FTZ R57, R57, R20 ;  /* 0x0000001439397221 */ /* 0x000fc80000010000 */
[----:B------:R-:W-:Y:S01]  /*1d590*/  FADD.FTZ R57, R57, R8 ;  /* 0x0000000839397221 */ /* 0x000fe20000010000 */
[----:B------:R-:W-:-:S03]  /*1d5a0*/  FMUL.FTZ R22, R5, R11 ;  /* 0x0000000b05167220 */ /* 0x000fc60000410000 */
[----:B------:R-:W-:Y:S01]  /*1d5b0*/  FADD.FTZ R57, R57, R14 ;  /* 0x0000000e39397221 */ /* 0x000fe20000010000 */
[----:B--2---:R-:W-:Y:S01]  /*1d5c0*/  FFMA.FTZ R34, R53, R15, R34 ;  /* 0x0000000f35227223 */ /* 0x004fe20000010022 */
[----:B------:R-:W-:-:S03]  /*1d5d0*/  FMUL.FTZ R15, R3, R8 ;  /* 0x00000008030f7220 */ /* 0x000fc60000410000 */
[----:B------:R-:W-:Y:S01]  /*1d5e0*/  FFMA.FTZ R34, R55, R13, R34 ;  /* 0x0000000d37227223 */ /* 0x000fe20000010022 */
[----:B------:R-:W-:Y:S01]  /*1d5f0*/  FMUL.FTZ R13, R5, R16 ;  /* 0x00000010050d7220 */ /* 0x000fe20000410000 */
[----:B------:R-:W-:Y:S02]  /*1d600*/  FFMA.FTZ R23, R53, R20, R23 ;  /* 0x0000001435177223 */ /* 0x000fe40000010017 */
[----:B------:R-:W-:Y:S01]  /*1d610*/  FFMA.FTZ R34, R59, R15, R34 ;  /* 0x0000000f3b227223 */ /* 0x000fe20000010022 */
[----:B------:R-:W-:Y:S01]  /*1d620*/  FADD.FTZ R56, R56, R15 ;  /* 0x0000000f38387221 */ /* 0x000fe20000010000 */
[----:B------:R-:W-:Y:S02]  /*1d630*/  FMUL.FTZ R15, R3, R14 ;  /* 0x0000000e030f7220 */ /* 0x000fe40000410000 */
[----:B------:R-:W-:Y:S01]  /*1d640*/  FFMA.FTZ R34, R41, R13, R34 ;  /* 0x0000000d29227223 */ /* 0x000fe20000010022 */
[----:B------:R-:W-:Y:S01]  /*1d650*/  FFMA.FTZ R9, R55, R17, R26 ;  /* 0x0000001137097223 */ /* 0x000fe2000001001a */
[----:B------:R-:W-:Y:S01]  /*1d660*/  FADD.FTZ R17, R18, R17 ;  /* 0x0000001112117221 */ /* 0x000fe20000010000 */
[----:B------:R-:W-:Y:S01]  /*1d670*/  FFMA.FTZ R23, R59, R8, R23 ;  /* 0x000000083b177223 */ /* 0x000fe20000010017 */
[----:B------:R-:W-:Y:S01]  /*1d680*/  FADD.FTZ R56, R13, R56 ;  /* 0x000000380d387221 */ /* 0x000fe20000010000 */
[----:B------:R-:W-:Y:S01]  /*1d690*/  FMUL.FTZ R8, R5, R12 ;  /* 0x0000000c05087220 */ /* 0x000fe20000410000 */
[----:B------:R-:W-:Y:S01]  /*1d6a0*/  FFMA.FTZ R13, R40, R15, R34 ;  /* 0x0000000f280d7223 */ /* 0x000fe20000010022 */
[----:B------:R-:W-:Y:S01]  /*1d6b0*/  FFMA.FTZ R9, R41, R16, R9 ;  /* 0x0000001029097223 */ /* 0x000fe20000010009 */
[----:B------:R-:W-:Y:S01]  /*1d6c0*/  FADD.FTZ R17, R17, R16 ;  /* 0x0000001011117221 */ /* 0x000fe20000010000 */
[----:B------:R-:W-:Y:S01]  /*1d6d0*/  FMUL.FTZ R16, R3, R10 ;  /* 0x0000000a03107220 */ /* 0x000fe20000410000 */
[C---:B------:R-:W-:Y:S01]  /*1d6e0*/  FFMA.FTZ R13, R7.reuse, R8, R13 ;  /* 0x00000008070d7223 */ /* 0x040fe2000001000d */
        /* <DEDUP_REMOVED lines=16> */
[----:B------:R-:W-:-:S02]  /*1d7f0*/  FADD.FTZ R11, R12, R11 ;  /* 0x0000000b0c0b7221 */ /* 0x000fc40000010000 */
[----:B------:R-:W-:-:S07]  /*1d800*/  FADD.FTZ R22, R22, R15 ;  /* 0x0000000f16167221 */ /* 0x000fce0000010000 */
.L_x_371:
[----:B------:R-:W1:Y:S01]  /*1d810*/  S2R R18, SR_LANEID ;  /* 0x0000000000127919 */ /* 0x000e620000000000 */
[----:B------:R-:W2:Y:S01]  /*1d820*/  S2UR UR7, SR_CgaCtaId ;  /* 0x00000000000779c3 */ /* 0x000ea20000008800 */
[----:B------:R-:W-:Y:S01]  /*1d830*/  UMOV UR6, 0x400 ;  /* 0x0000040000067882 */ /* 0x000fe20000000000 */
[----:B------:R-:W3:Y:S01]  /*1d840*/  LDCU UR9, c[0x0][0x374] ;  /* 0x00006e80ff0977ac */ /* 0x000ee20008000800 */
[----:B------:R-:W4:Y:S01]  /*1d850*/  SHFL.DOWN PT, R12, R17, 0x1, 0x1f ;  /* 0x08201f00110c7f89 */ /* 0x000f2200000e0000 */
[----:B------:R-:W-:Y:S01]  /*1d860*/  BSSY.RECONVERGENT B0, `(.L_x_372) ;  /* 0x000002a000007945 */ /* 0x000fe20003800200 */
[----:B------:R-:W-:Y:S02]  /*1d870*/  UIADD3 UR5, UPT, UPT, UR6, 0xa0, URZ ;  /* 0x000000a006057890 */ /* 0x000fe4000fffe0ff */
[----:B------:R-:W0:Y:S01]  /*1d880*/  SHFL.DOWN PT, R13, R22, 0x1, 0x1f ;  /* 0x08201f00160d7f89 */ /* 0x000e2200000e0000 */
[----:B------:R-:W0:Y:S01]  /*1d890*/  LDCU UR12, c[0x0][0x370] ;  /* 0x00006e00ff0c77ac */ /* 0x000e220008000800 */
[----:B------:R-:W3:Y:S01]  /*1d8a0*/  S2R R44, SR_TID.X ;  /* 0x00000000002c7919 */ /* 0x000ee20000002100 */
[----:B--2---:R-:W-:Y:S01]  /*1d8b0*/  ULEA UR5, UR7, UR5, 0x18 ;  /* 0x0000000507057291 */ /* 0x004fe2000f8ec0ff */
[----:B-1----:R-:W-:-:S02]  /*1d8c0*/  ISETP.GT.AND P0, PT, R18, 0x1e, PT ;  /* 0x0000001e1200780c */ /* 0x002fc40003f04270 */
[C---:B------:R-:W-:Y:S02]  /*1d8d0*/  ISETP.GT.AND P2, PT, R18.reuse, 0xf, PT ;  /* 0x0000000f1200780c */ /* 0x040fe40003f44270 */
[----:B------:R-:W-:Y:S02]  /*1d8e0*/  ISETP.GT.AND P1, PT, R18, 0x17, PT ;  /* 0x000000171200780c */ /* 0x000fe40003f24270 */
[----:B---3--:R-:W-:-:S07]  /*1d8f0*/  LEA R36, R44, UR5, 0x4 ;  /* 0x000000052c247c11 */ /* 0x008fce000f8e20ff */
[----:B----4-:R-:W-:Y:S01]  /*1d900*/  @!P0 FADD.FTZ R17, R12, R17 ;  /* 0x000000110c118221 */ /* 0x010fe20000010000 */
[----:B0-----:R-:W-:Y:S01]  /*1d910*/  @!P0 FADD.FTZ R22, R13, R22 ;  /* 0x000000160d168221 */ /* 0x001fe20000010000 */
[----:B------:R-:W-:Y:S01]  /*1d920*/  ISETP.GT.AND P0, PT, R18, 0x1d, PT ;  /* 0x0000001d1200780c */ /* 0x000fe20003f04270 */
[----:B------:R-:W-:Y:S01]  /*1d930*/  STS.128 [R36], R8 ;  /* 0x0000000824007388 */ /* 0x000fe20000000c00 */
[----:B------:R-:W-:-:S03]  /*1d940*/  ISETP.GT.U32.AND P3, PT, R44, 0x3b, PT ;  /* 0x0000003b2c00780c */ /* 0x000fc60003f64070 */
[----:B------:R-:W0:Y:S04]  /*1d950*/  SHFL.DOWN PT, R12, R17, 0x2, 0x1f ;  /* 0x08401f00110c7f89 */ /* 0x000e2800000e0000 */
[----:B------:R-:W1:Y:S04]  /*1d960*/  SHFL.DOWN PT, R13, R22, 0x2, 0x1f ;  /* 0x08401f00160d7f89 */ /* 0x000e6800000e0000 */
        /* <DEDUP_REMOVED lines=8> */
[----:B------:R-:W-:-:S03]  /*1d9f0*/  ISETP.NE.AND P0, PT, R44, RZ, PT ;  /* 0x000000ff2c00720c */ /* 0x000fc60003f05270 */
        /* <DEDUP_REMOVED lines=16> */
.L_x_373:
[----:B------:R-:W-:Y:S05]  /*1db00*/  BSYNC.RECONVERGENT B0 ;  /* 0x0000000000007941 */ /* 0x000fea0003800200 */
.L_x_372:
[----:B------:R-:W-:Y:S06]  /*1db10*/  BAR.SYNC.DEFER_BLOCKING 0x0 ;  /* 0x0000000000007b1d */ /* 0x000fec0000010000 */
[----:B------:R-:W-:Y:S04]  /*1db20*/  BSSY.RECONVERGENT B0, `(.L_x_374) ;  /* 0x0000027000007945 */ /* 0x000fe80003800200 */
[----:B------:R-:W-:Y:S05]  /*1db30*/  @P0 BRA `(.L_x_375) ;  /* 0x0000000000940947 */ /* 0x000fea0003800000 */
[----:B------:R-:W-:-:S09]  /*1db40*/  ULEA UR5, UR7, UR6, 0x18 ;  /* 0x0000000607057291 */ /* 0x000fd2000f8ec0ff */
[----:B------:R-:W4:Y:S04]  /*1db50*/  LDS.64 R32, [UR5+0x18] ;  /* 0x00001805ff207984 */ /* 0x000f280008000a00 */
[----:B-1-3--:R-:W1:Y:S04]  /*1db60*/  LDS.128 R12, [UR5+0x20] ;  /* 0x00002005ff0c7984 */ /* 0x00ae680008000c00 */
[----:B--2---:R-:W2:Y:S04]  /*1db70*/  LDS.128 R16, [UR5+0x30] ;  /* 0x00003005ff107984 */ /* 0x004ea80008000c00 */
[----:B------:R-:W3:Y:S04]  /*1db80*/  LDS.128 R28, [UR5+0x40] ;  /* 0x00004005ff1c7984 */ /* 0x000ee80008000c00 */
[----:B------:R-:W3:Y:S04]  /*1db90*/  LDS.128 R24, [UR5+0x50] ;  /* 0x00005005ff187984 */ /* 0x000ee80008000c00 */
[----:B------:R-:W3:Y:S01]  /*1dba0*/  LDS.128 R20, [UR5+0x60] ;  /* 0x00006005ff147984 */ /* 0x000ee20008000c00 */
[----:B----4-:R-:W-:Y:S01]  /*1dbb0*/  FADD.FTZ R35, R42, R32 ;  /* 0x000000202a237221 */ /* 0x010fe20000010000 */
[----:B------:R-:W-:-:S02]  /*1dbc0*/  FADD.FTZ R38, R43, R33 ;  /* 0x000000212b267221 */ /* 0x000fc40000010000 */
[----:B0-----:R-:W-:Y:S01]  /*1dbd0*/  LDS.64 R42, [UR5+0x80] ;  /* 0x00008005ff2a7984 */ /* 0x001fe20008000a00 */
[----:B-1----:R-:W-:Y:S01]  /*1dbe0*/  FADD.FTZ R37, R35, R12 ;  /* 0x0000000c23257221 */ /* 0x002fe20000010000 */
[----:B------:R-:W-:Y:S02]  /*1dbf0*/  FADD.FTZ R38, R38, R13 ;  /* 0x0000000d26267221 */ /* 0x000fe40000010000 */
[----:B------:R-:W0:Y:S01]  /*1dc00*/  LDS.128 R32, [UR5+0x70] ;  /* 0x00007005ff207984 */ /* 0x000e220008000c00 */
[----:B------:R-:W-:Y:S01]  /*1dc10*/  FADD.FTZ R37, R37, R14 ;  /* 0x0000000e25257221 */ /* 0x000fe20000010000 */
[----:B------:R-:W-:-:S03]  /*1dc20*/  FADD.FTZ R38, R38, R15 ;  /* 0x0000000f26267221 */ /* 0x000fc60000010000 */
[----:B--2---:R-:W-:Y:S01]  /*1dc30*/  FADD.FTZ R37, R37, R16 ;  /* 0x0000001025257221 */ /* 0x004fe20000010000 */
[----:B------:R-:W-:-:S03]  /*1dc40*/  FADD.FTZ R38, R38, R17 ;  /* 0x0000001126267221 */ /* 0x000fc60000010000 */
[----:B------:R-:W-:Y:S01]  /*1dc50*/  FADD.FTZ R37, R37, R18 ;  /* 0x0000001225257221 */ /* 0x000fe20000010000 */
[----:B------:R-:W-:-:S03]  /*1dc60*/  FADD.FTZ R38, R38, R19 ;  /* 0x0000001326267221 */ /* 0x000fc60000010000 */
[----:B---3--:R-:W-:Y:S01]  /*1dc70*/  FADD.FTZ R37, R37, R28 ;  /* 0x0000001c25257221 */ /* 0x008fe20000010000 */
        /* <DEDUP_REMOVED lines=17> */
.L_x_375:
[----:B------:R-:W-:Y:S05]  /*1dd90*/  BSYNC.RECONVERGENT B0 ;  /* 0x0000000000007941 */ /* 0x000fea0003800200 */
.L_x_374:
[----:B------:R-:W-:Y:S06]  /*1dda0*/  BAR.SYNC.DEFER_BLOCKING 0x0 ;  /* 0x0000000000007b1d */ /* 0x000fec0000010000 */
[----:B------:R-:W-:Y:S04]  /*1ddb0*/  BSSY.RECONVERGENT B0, `(.L_x_376) ;  /* 0x0000025000007945 */ /* 0x000fe80003800200 */
[----:B------:R-:W-:Y:S05]  /*1ddc0*/  @P3 BRA `(.L_x_377) ;  /* 0x00000000008c3947 */ /* 0x000fea0003800000 */
[----:B-1-3--:R-:W1:Y:S04]  /*1ddd0*/  LDS.128 R12, [R36+0x3c0] ;  /* 0x0003c000240c7984 */ /* 0x00ae680000000c00 */
[----:B--2---:R-:W2:Y:S04]  /*1dde0*/  LDS.128 R16, [R36+0x780] ;  /* 0x0007800024107984 */ /* 0x004ea80000000c00 */
[----:B------:R-:W3:Y:S04]  /*1ddf0*/  LDS.128 R20, [R36+0xb40] ;  /* 0x000b400024147984 */ /* 0x000ee80000000c00 */
[----:B------:R-:W4:Y:S04]  /*1de00*/  LDS.128 R24, [R36+0xf00] ;  /* 0x000f000024187984 */ /* 0x000f280000000c00 */
[----:B------:R-:W0:Y:S04]  /*1de10*/  LDS.128 R28, [R36+0x12c0] ;  /* 0x0012c000241c7984 */ /* 0x000e280000000c00 */
[----:B------:R-:W0:Y:S04]  /*1de20*/  LDS.128 R32, [R36+0x1680] ;  /* 0x0016800024207984 */ /* 0x000e280000000c00 */
[----:B------:R-:W0:Y:S01]  /*1de30*/  LDS.128 R36, [R36+0x1a40] ;  /* 0x001a400024247984 */ /* 0x000e220000000c00 */
[----:B-1----:R-:W-:Y:S01]  /*1de40*/  FADD.FTZ R45, R8, R12 ;  /* 0x0000000c082d7221 */ /* 0x002fe20000010000 */
[----:B------:R-:W-:Y:S01]  /*1de50*/  FADD.FTZ R8, R9, R13 ;  /* 0x0000000d09087221 */ /* 0x000fe20000010000 */
[----:B------:R-:W-:Y:S01]  /*1de60*/  FADD.FTZ R9, R10, R14 ;  /* 0x0000000e0a097221 */ /* 0x000fe20000010000 */
[----:B------:R-:W-:Y:S01]  /*1de70*/  FADD.FTZ R10, R11, R15 ;  /* 0x0000000f0b0a7221 */ /* 0x000fe20000010000 */
[----:B--2---:R-:W-:Y:S01]  /*1de80*/  FADD.FTZ R45, R45, R16 ;  /* 0x000000102d2d7221 */ /* 0x004fe20000010000 */
        /* <DEDUP_REMOVED lines=22> */
[----:B------:R-:W-:-:S07]  /*1dff0*/  FADD.FTZ R11, R14, R39 ;  /* 0x000000270e0b7221 */ /* 0x000fce0000010000 */
.L_x_377:
[----:B------:R-:W-:Y:S05]  /*1e000*/  BSYNC.RECONVERGENT B0 ;  /* 0x0000000000007941 */ /* 0x000fea0003800200 */
.L_x_376:
[----:B------:R-:W-:Y:S04]  /*1e010*/  BSSY.RECONVERGENT B0, `(.L_x_378) ;  /* 0x000001e000007945 */ /* 0x000fe80003800200 */
[----:B------:R-:W-:Y:S05]  /*1e020*/  @P3 BRA `(.L_x_379) ;  /* 0x0000000000703947 */ /* 0x000fea0003800000 */
[----:B---3--:R-:W2:Y:S01]  /*1e030*/  LDC.64 R12, c[0x0][0x3f8] ;  /* 0x0000fe00ff0c7b82 */ /* 0x008ea20000000a00 */
[----:B------:R-:W-:-:S05]  /*1e040*/  MOV R19, UR13 ;  /* 0x0000000d00137c02 */ /* 0x000fca0008000f00 */
[----:B------:R-:W-:Y:S02]  /*1e050*/  IMAD R19, R19, 0x3c, R44 ;  /* 0x0000003c13137824 */ /* 0x000fe400078e022c */
[----:B-1----:R-:W1:Y:S01]  /*1e060*/  LDC.64 R14, c[0x0][0x3d8] ;  /* 0x0000f600ff0e7b82 */ /* 0x002e620000000a00 */
[----:B--2---:R-:W-:Y:S01]  /*1e070*/  IMAD.WIDE.U32 R16, R12, 0x3, RZ ;  /* 0x000000030c107825 */ /* 0x004fe200078e00ff */
[C---:B------:R-:W-:Y:S02]  /*1e080*/  LEA R21, R13.reuse, R13, 0x1 ;  /* 0x0000000d0d157211 */ /* 0x040fe400078e08ff */
[----:B------:R-:W-:Y:S02]  /*1e090*/  LEA.HI R23, P1, R13, R12, RZ, 0x1 ;  /* 0x0000000c0d177211 */ /* 0x000fe400078308ff */
[----:B------:R-:W-:Y:S02]  /*1e0a0*/  IADD3 R21, PT, PT, R17, R21, RZ ;  /* 0x0000001511157210 */ /* 0x000fe40007ffe0ff */
[----:B------:R-:W-:Y:S01]  /*1e0b0*/  IADD3.X R18, PT, PT, RZ, R13, RZ, P1, !PT ;  /* 0x0000000dff127210 */ /* 0x000fe20000ffe4ff */
[----:B-1----:R-:W-:Y:S01]  /*1e0c0*/  IMAD.WIDE R14, R19, 0x4, R14 ;  /* 0x00000004130e7825 */ /* 0x002fe200078e020e */
[----:B------:R-:W-:-:S02]  /*1e0d0*/  LEA.HI R20, P1, R21, R16, RZ, 0x1 ;  /* 0x0000001015147211 */ /* 0x000fc400078308ff */
[C---:B------:R-:W-:Y:S02]  /*1e0e0*/  SHF.L.U32 R19, R23.reuse, 0x1, RZ ;  /* 0x0000000117137819 */ /* 0x040fe400000006ff */
        /* <DEDUP_REMOVED lines=16> */
.L_x_379:
[----:B------:R-:W-:Y:S05]  /*1e1f0*/  BSYNC.RECONVERGENT B0 ;  /* 0x0000000000007941 */ /* 0x000fea0003800200 */
.L_x_378:
[----:B------:R-:W-:-:S09]  /*1e200*/  UISETP.GE.U32.AND UP0, UPT, UR12, 0x2, UPT ;  /* 0x000000020c00788c */ /* 0x000fd2000bf06070 */
[----:B------:R-:W-:Y:S05]  /*1e210*/  BRA.U !UP0, `(.L_x_380) ;  /* 0x0000000d08787547 */ /* 0x000fea000b800000 */
[----:B----4-:R-:W4:Y:S01]  /*1e220*/  LDC.64 R10, c[0x0][0x3d0] ;  /* 0x0000f400ff0a7b82 */ /* 0x010f220000000a00 */
[----:B------:R-:W-:Y:S01]  /*1e230*/  ULOP3.LUT UR5, UR4, 0x1, URZ, 0xc0, !UPT ;  /* 0x0000000104057892 */ /* 0x000fe2000f8ec0ff */
[----:B------:R-:W-:Y:S03]  /*1e240*/  BSSY.RECONVERGENT B0, `(.L_x_381) ;  /* 0x0000023000007945 */ /* 0x000fe60003800200 */
[----:B------:R-:W-:-:S03]  /*1e250*/  UIMAD UR6, UR5, UR9, URZ ;  /* 0x00000009050672a4 */ /* 0x000fc6000f8e02ff */
[----:B------:R-:W0:Y:S01]  /*1e260*/  S2UR UR29, SR_CTAID.X ;  /* 0x00000000001d79c3 */ /* 0x000e220000002500 */
[----:B------:R-:W-:-:S04]  /*1e270*/  UIMAD UR5, UR6, UR12, URZ ;  /* 0x0000000c060572a4 */ /* 0x000fc8000f8e02ff */
[----:B------:R-:W-:-:S03]  /*1e280*/  USHF.L.U32 UR5, UR5, 0x1, URZ ;  /* 0x0000000105057899 */ /* 0x000fc600080006ff */
[----:B------:R-:W0:Y:S03]  /*1e290*/  S2UR UR14, SR_CTAID.Y ;  /* 0x00000000000e79c3 */ /* 0x000e260000002600 */
[----:B------:R-:W-:-:S05]  /*1e2a0*/  MOV R9, UR5 ;  /* 0x0000000500097c02 */ /* 0x000fca0008000f00 */
[----:B----4-:R-:W-:Y:S01]  /*1e2b0*/  IMAD.WIDE R10, R9, 0x4, R10 ;  /* 0x00000004090a7825 */ /* 0x010fe200078e020a */
[----:B0-----:R-:W-:Y:S06]  /*1e2c0*/  @P0 BRA `(.L_x_382) ;  /* 0x0000000000680947 */ /* 0x001fec0003800000 */
[----:B------:R-:W0:Y:S01]  /*1e2d0*/  LDC.64 R8, c[0x0][0x3c8] ;  /* 0x0000f200ff087b82 */ /* 0x000e220000000a00 */
[----:B------:R-:W-:Y:S02]  /*1e2e0*/  UIADD3 UR7, UPT, UPT, UR6, UR14, URZ ;  /* 0x0000000e06077290 */ /* 0x000fe4000fffe0ff */
[----:B------:R-:W-:Y:S02]  /*1e2f0*/  UIMAD UR13, UR29, UR9, UR14 ;  /* 0x000000091d0d72a4 */ /* 0x000fe4000f8e020e */
[----:B------:R-:W-:Y:S02]  /*1e300*/  ULOP3.LUT UP0, UR5, UR4, 0x2, URZ, 0xc0, !UPT ;  /* 0x0000000204057892 */ /* 0x000fe4000f80c0ff */
[----:B-1----:R-:W-:Y:S02]  /*1e310*/  MOV R15, UR7 ;  /* 0x00000007000f7c02 */ /* 0x002fe40008000f00 */
[----:B------:R-:W-:Y:S01]  /*1e320*/  UIADD3 UR5, UPT, UPT, -UR5, 0x1, URZ ;  /* 0x0000000105057890 */ /* 0x000fe2000fffe1ff */
[----:B------:R-:W-:-:S05]  /*1e330*/  MOV R13, UR13 ;  /* 0x0000000d000d7c02 */ /* 0x000fca0008000f00 */
[----:B---3--:R-:W-:-:S05]  /*1e340*/  IMAD.WIDE.U32 R12, R13, 0x8, R10 ;  /* 0x000000080d0c7825 */ /* 0x008fca00078e000a */
[----:B------:R4:W-:Y:S01]  /*1e350*/  STG.E.64 desc[UR10][R12.64], R42 ;  /* 0x0000002a0c007986 */ /* 0x0009e2000c101b0a */
[----:B0-----:R-:W-:Y:S01]  /*1e360*/  IMAD.WIDE.U32 R14, R15, 0x4, R8 ;  /* 0x000000040f0e7825 */ /* 0x001fe200078e0008 */
        /* <DEDUP_REMOVED lines=10> */
[----:B----4-:R-:W-:Y:S05]  /*1e410*/  BRA.U !UP0, `(.L_x_382) ;  /* 0x0000000108147547 */ /* 0x010fea000b800000 */
.L_x_383:
[----:B------:R-:W3:Y:S04]  /*1e420*/  LDG.E.STRONG.GPU R8, desc[UR10][R14.64] ;  /* 0x0000000a0e087981 */ /* 0x000ee8000c1ef900 */
[----:B---3--:R-:W-:Y:S04]  /*1e430*/  CCTL.IVALL ;  /* 0x00000000ff00798f */ /* 0x008fe80002000000 */
[----:B------:R0:W-:Y:S01]  /*1e440*/  STL [R1], R8 ;  /* 0x0000000801007387 */ /* 0x0001e20000100800 */
[----:B------:R-:W-:-:S13]  /*1e450*/  ISETP.NE.AND P0, PT, R8, UR5, PT ;  /* 0x0000000508007c0c */ /* 0x000fda000bf05270 */
[----:B0-----:R-:W-:Y:S05]  /*1e460*/  @P0 BRA `(.L_x_383) ;  /* 0xfffffffc00ec0947 */ /* 0x001fea000383ffff */
.L_x_382:
[----:B------:R-:W-:Y:S05]  /*1e470*/  BSYNC.RECONVERGENT B0 ;  /* 0x0000000000007941 */ /* 0x000fea0003800200 */
.L_x_381:
        /* <DEDUP_REMOVED lines=15> */
.L_x_385:
[----:B------:R-:W-:Y:S02]  /*1e570*/  ISETP.NE.AND P1, PT, RZ, UR23, PT ;  /* 0x00000017ff007c0c */ /* 0x000fe4000bf25270 */
[----:B------:R-:W-:Y:S02]  /*1e580*/  MOV R9, UR6 ;  /* 0x0000000600097c02 */ /* 0x000fe40008000f00 */
[----:B------:R-:W-:-:S13]  /*1e590*/  ISETP.NE.OR P1, PT, R44, RZ, !P1 ;  /* 0x000000ff2c00720c */ /* 0x000fda0004f25670 */
[----:B------:R-:W-:-:S06]  /*1e5a0*/  @!P1 IMAD.WIDE.U32 R8, R9, 0x8, R10 ;  /* 0x0000000809089825 */ /* 0x000fcc00078e000a */
[----:B------:R-:W4:Y:S01]  /*1e5b0*/  @!P1 LDG.E.64 R8, desc[UR10][R8.64] ;  /* 0x0000000a08089981 */ /* 0x000f22000c1e1b00 */
[----:B------:R-:W-:Y:S01]  /*1e5c0*/  UIADD3 UR24, UPT, UPT, UR5, 0x1, URZ ;  /* 0x0000000105187890 */ /* 0x000fe2000fffe0ff */
[----:B------:R-:W-:Y:S01]  /*1e5d0*/  MOV R13, UR17 ;  /* 0x00000011000d7c02 */ /* 0x000fe20008000f00 */
[----:B------:R-:W-:Y:S01]  /*1e5e0*/  UIADD3 UR25, UPT, UPT, UR5, 0x2, URZ ;  /* 0x0000000205197890 */ /* 0x000fe2000fffe0ff */
[----:B---3--:R-:W0:Y:S01]  /*1e5f0*/  S2R R12, SR_CTAID.X ;  /* 0x00000000000c7919 */ /* 0x008e220000002500 */
[----:B------:R-:W-:Y:S01]  /*1e600*/  UIADD3 UR26, UPT, UPT, UR5, 0x3, URZ ;  /* 0x00000003051a7890 */ /* 0x000fe2000fffe0ff */
[----:B-1----:R-:W-:Y:S01]  /*1e610*/  MOV R15, UR13 ;  /* 0x0000000d000f7c02 */ /* 0x002fe20008000f00 */
        /* <DEDUP_REMOVED lines=17> */
[----:B------:R-:W-:Y:S01]  /*1e730*/  @!P3 IMAD.WIDE.U32 R14, R15, 0x8, R10 ;  /* 0x000000080f0eb825 */ /* 0x000fe200078e000a */
[----:B------:R-:W-:-:S03]  /*1e740*/  ISETP.NE.OR P5, PT, R44, RZ, !P5 ;  /* 0x000000ff2c00720c */ /* 0x000fc60006fa5670 */
[----:B--2---:R-:W-:Y:S01]  /*1e750*/  @!P2 IMAD.WIDE.U32 R16, R17, 0x8, R10 ;  /* 0x000000081110a825 */ /* 0x004fe200078e000a */
[----:B------:R-:W-:Y:S01]  /*1e760*/  MOV R25, UR20 ;  /* 0x0000001400197c02 */ /* 0x000fe20008000f00 */
[----:B------:R-:W2:Y:S01]  /*1e770*/  @!P3 LDG.E.64 R14, desc[UR10][R14.64] ;  /* 0x0000000a0e0eb981 */ /* 0x000ea2000c1e1b00 */
[----:B------:R-:W-:-:S03]  /*1e780*/  MOV R27, UR19 ;  /* 0x00000013001b7c02 */ /* 0x000fc60008000f00 */
[----:B------:R-:W3:Y:S01]  /*1e790*/  @!P2 LDG.E.64 R16, desc[UR10][R16.64] ;  /* 0x0000000a1010a981 */ /* 0x000ee2000c1e1b00 */
[----:B----4-:R-:W-:Y:S01]  /*1e7a0*/  @!P1 FADD.FTZ R43, R43, R9 ;  /* 0x000000092b2b9221 */ /* 0x010fe20000010000 */
[----:B------:R-:W-:Y:S01]  /*1e7b0*/  MOV R9, UR22 ;  /* 0x0000001600097c02 */ /* 0x000fe20008000f00 */
[----:B------:R-:W-:Y:S01]  /*1e7c0*/  @!P1 FADD.FTZ R42, R42, R8 ;  /* 0x000000082a2a9221 */ /* 0x000fe20000010000 */
[----:B------:R-:W-:Y:S01]  /*1e7d0*/  ISETP.NE.AND P1, PT, R12, UR24, PT ;  /* 0x000000180c007c0c */ /* 0x000fe2000bf25270 */
[----:B------:R-:W-:-:S03]  /*1e7e0*/  @!P4 IMAD.WIDE.U32 R12, R13, 0x8, R10 ;  /* 0x000000080d0cc825 */ /* 0x000fc600078e000a */
[----:B------:R-:W-:Y:S01]  /*1e7f0*/  ISETP.NE.OR P1, PT, R44, RZ, !P1 ;  /* 0x000000ff2c00720c */ /* 0x000fe20004f25670 */
[--C-:B------:R-:W-:Y:S01]  /*1e800*/  @!P0 IMAD.WIDE.U32 R8, R9, 0x8, R10.reuse ;  /* 0x0000000809088825 */ /* 0x100fe200078e000a */
[----:B------:R-:W4:Y:S04]  /*1e810*/  @!P4 LDG.E.64 R22, desc[UR10][R12.64] ;  /* 0x0000000a0c16c981 */ /* 0x000f28000c1e1b00 */
[----:B------:R0:W2:Y:S07]  /*1e820*/  @!P0 LDG.E.64 R20, desc[UR10][R8.64] ;  /* 0x0000000a08148981 */ /* 0x0000ae000c1e1b00 */
[----:B------:R-:W-:-:S04]  /*1e830*/  @!P1 IMAD.WIDE.U32 R18, R19, 0x8, R10 ;  /* 0x0000000813129825 */ /* 0x000fc800078e000a */
[--C-:B0-----:R-:W-:Y:S02]  /*1e840*/  @!P6 IMAD.WIDE.U32 R8, R25, 0x8, R10.reuse ;  /* 0x000000081908e825 */ /* 0x101fe400078e000a */
[----:B------:R-:W3:Y:S02]  /*1e850*/  @!P1 LDG.E.64 R18, desc[UR10][R18.64] ;  /* 0x0000000a12129981 */ /* 0x000ee4000c1e1b00 */
[----:B------:R-:W-:Y:S02]  /*1e860*/  @!P5 IMAD.WIDE.U32 R12, R27, 0x8, R10 ;  /* 0x000000081b0cd825 */ /* 0x000fe400078e000a */
[----:B------:R-:W3:Y:S04]  /*1e870*/  @!P6 LDG.E.64 R8, desc[UR10][R8.64] ;  /* 0x0000000a0808e981 */ /* 0x000ee8000c1e1b00 */
[----:B------:R-:W3:Y:S01]  /*1e880*/  @!P5 LDG.E.64 R12, desc[UR10][R12.64] ;  /* 0x0000000a0c0cd981 */ /* 0x000ee2000c1e1b00 */
        /* <DEDUP_REMOVED lines=13> */
[----:B----4-:R-:W-:Y:S01]  /*1e960*/  @!P4 FADD.FTZ R42, R42, R22 ;  /* 0x000000162a2ac221 */ /* 0x010fe20000010000 */
[----:B------:R-:W-:-:S03]  /*1e970*/  @!P4 FADD.FTZ R43, R43, R23 ;  /* 0x000000172b2bc221 */ /* 0x000fc60000010000 */
[----:B------:R-:W-:Y:S01]  /*1e980*/  @!P3 FADD.FTZ R42, R42, R14 ;  /* 0x0000000e2a2ab221 */ /* 0x000fe20000010000 */
[----:B------:R-:W-:-:S03]  /*1e990*/  @!P3 FADD.FTZ R43, R43, R15 ;  /* 0x0000000f2b2bb221 */ /* 0x000fc60000010000 */
[----:B---3--:R-:W-:Y:S01]  /*1e9a0*/  @!P2 FADD.FTZ R42, R42, R16 ;  /* 0x000000102a2aa221 */ /* 0x008fe20000010000 */
        /* <DEDUP_REMOVED lines=9> */
.L_x_384:
        /* <DEDUP_REMOVED lines=26> */
[----:B---3--:R-:W-:-:S03]  /*1ebe0*/  @!P1 IMAD.WIDE.U32 R12, R13, 0x8, R10 ;  /* 0x000000080d0c9825 */ /* 0x008fc600078e000a */
[----:B------:R-:W-:Y:S01]  /*1ebf0*/  VOTEU.ALL UP1, P0 ;  /* 0x0000000000ff7886 */ /* 0x000fe20000020000 */
[----:B------:R-:W-:Y:S02]  /*1ec00*/  MOV R17, UR6 ;  /* 0x0000000600117c02 */ /* 0x000fe40008000f00 */
[----:B------:R-:W3:Y:S02]  /*1ec10*/  @!P1 LDG.E.64 R12, desc[UR10][R12.64] ;  /* 0x0000000a0c0c9981 */ /* 0x000ee4000c1e1b00 */
[----:B------:R-:W-:Y:S01]  /*1ec20*/  @!UP1 UIMAD UR17, UR5, UR9, UR14 ;  /* 0x00000009051192a4 */ /* 0x000fe2000f8e020e */
[----:B------:R-:W-:-:S05]  /*1ec30*/  VOTEU.ALL UP1, P2 ;  /* 0x0000000000ff7886 */ /* 0x000fca0001020000 */
[----:B------:R-:W-:Y:S01]  /*1ec40*/  MOV R9, UR17 ;  /* 0x0000001100097c02 */ /* 0x000fe20008000f00 */
[----:B------:R-:W-:-:S04]  /*1ec50*/  @!UP1 UIMAD UR7, UR7, UR9, UR14 ;  /* 0x00000009070792a4 */ /* 0x000fc8000f8e020e */
[----:B------:R-:W-:Y:S02]  /*1ec60*/  @!P0 IMAD.WIDE.U32 R8, R9, 0x8, R10 ;  /* 0x0000000809088825 */ /* 0x000fe400078e000a */
[----:B-1----:R-:W-:-:S04]  /*1ec70*/  MOV R15, UR7 ;  /* 0x00000007000f7c02 */ /* 0x002fc80008000f00 */
[----:B------:R-:W4:Y:S01]  /*1ec80*/  @!P0 LDG.E.64 R8, desc[UR10][R8.64] ;  /* 0x0000000a08088981 */ /* 0x000f22000c1e1b00 */
[----:B------:R-:W-:-:S04]  /*1ec90*/  @!P2 IMAD.WIDE.U32 R14, R15, 0x8, R10 ;  /* 0x000000080f0ea825 */ /* 0x000fc800078e000a */
[----:B--2---:R-:W-:Y:S02]  /*1eca0*/  @!P3 IMAD.WIDE.U32 R16, R17, 0x8, R10 ;  /* 0x000000081110b825 */ /* 0x004fe400078e000a */
[----:B------:R-:W2:Y:S04]  /*1ecb0*/  @!P2 LDG.E.64 R14, desc[UR10][R14.64] ;  /* 0x0000000a0e0ea981 */ /* 0x000ea8000c1e1b00 */
[----:B------:R-:W2:Y:S01]  /*1ecc0*/  @!P3 LDG.E.64 R16, desc[UR10][R16.64] ;  /* 0x0000000a1010b981 */ /* 0x000ea2000c1e1b00 */
[----:B------:R-:W-:-:S04]  /*1ecd0*/  MOV R18, UR5 ;  /* 0x0000000500127c02 */ /* 0x000fc80008000f00 */
[----:B------:R-:W-:-:S04]  /*1ece0*/  IADD3 R18, PT, PT, R18, 0x4, RZ ;  /* 0x0000000412127810 */ /* 0x000fc80007ffe0ff */
[----:B------:R-:W-:Y:S01]  /*1ecf0*/  R2UR UR5, R18 ;  /* 0x00000000120572ca */ /* 0x000fe200000e0000 */
[----:B----4-:R-:W-:Y:S01]  /*1ed00*/  @!P0 FADD.FTZ R42, R42, R8 ;  /* 0x000000082a2a8221 */ /* 0x010fe20000010000 */
[----:B------:R-:W-:-:S03]  /*1ed10*/  @!P0 FADD.FTZ R43, R43, R9 ;  /* 0x000000092b2b8221 */ /* 0x000fc60000010000 */
[----:B---3--:R-:W-:Y:S01]  /*1ed20*/  @!P1 FADD.FTZ R42, R42, R12 ;  /* 0x0000000c2a2a9221 */ /* 0x008fe20000010000 */
[----:B------:R-:W-:-:S03]  /*1ed30*/  @!P1 FADD.FTZ R43, R43, R13 ;  /* 0x0000000d2b2b9221 */ /* 0x000fc60000010000 */
[----:B--2---:R-:W-:Y:S01]  /*1ed40*/  @!P2 FADD.FTZ R42, R42, R14 ;  /* 0x0000000e2a2aa221 */ /* 0x004fe20000010000 */
[----:B------:R-:W-:-:S03]  /*1ed50*/  @!P2 FADD.FTZ R43, R43, R15 ;  /* 0x0000000f2b2ba221 */ /* 0x000fc60000010000 */
[----:B------:R-:W-:Y:S01]  /*1ed60*/  @!P3 FADD.FTZ R42, R42, R16 ;  /* 0x000000102a2ab221 */ /* 0x000fe20000010000 */
[----:B------:R-:W-:-:S07]  /*1ed70*/  @!P3 FADD.FTZ R43, R43, R17 ;  /* 0x000000112b2bb221 */ /* 0x000fce0000010000 */
.L_x_386:
[----:B------:R-:W-:Y:S05]  /*1ed80*/  BRA.U !UP0, `(.L_x_380) ;  /* 0x00000001089c7547 */ /* 0x000fea000b800000 */
[----:B-1----:R-:W0:Y:S01]  /*1ed90*/  S2R R15, SR_CTAID.X ;  /* 0x00000000000f7919 */ /* 0x002e220000002500 */
[----:B------:R-:W-:Y:S02]  /*1eda0*/  UISETP.NE.AND UP0, UPT, UR18, 0x1, UPT ;  /* 0x000000011200788c */ /* 0x000fe4000bf05270 */
[----:B------:R-:W-:-:S07]  /*1edb0*/  ULOP3.LUT UR6, UR12, 0x1, URZ, 0xc0, !UPT ;  /* 0x000000010c067892 */ /* 0x000fce000f8ec0ff */
[----:B------:R-:W-:Y:S05]  /*1edc0*/  BRA.U !UP0, `(.L_x_387) ;  /* 0x0000000108587547 */ /* 0x000fea000b800000 */
[----:B------:R-:W1:Y:S01]  /*1edd0*/  S2R R9, SR_CTAID.X ;  /* 0x0000000000097919 */ /* 0x000e620000002500 */
[----:B------:R-:W-:Y:S01]  /*1ede0*/  MOV R14, UR5 ;  /* 0x00000005000e7c02 */ /* 0x000fe20008000f00 */
[----:B------:R-:W4:Y:S01]  /*1edf0*/  S2R R8, SR_CTAID.Y ;  /* 0x0000000000087919 */ /* 0x000f220000002600 */
[----:B-1----:R-:W-:Y:S02]  /*1ee00*/  ISETP.NE.AND P0, PT, R9, UR5, PT ;  /* 0x0000000509007c0c */ /* 0x002fe4000bf05270 */
[----:B------:R-:W-:Y:S02]  /*1ee10*/  IADD3 R9, PT, PT, R14, 0x1, RZ ;  /* 0x000000010e097810 */ /* 0x000fe40007ffe0ff */
[----:B------:R-:W-:Y:S02]  /*1ee20*/  ISETP.NE.OR P1, PT, R44, RZ, !P0 ;  /* 0x000000ff2c00720c */ /* 0x000fe40004725670 */
[----:B------:R-:W-:-:S04]  /*1ee30*/  ISETP.NE.AND P0, PT, R9, UR29, PT ;  /* 0x0000001d09007c0c */ /* 0x000fc8000bf05270 */
[----:B------:R-:W-:-:S07]  /*1ee40*/  ISETP.NE.OR P0, PT, R44, RZ, !P0 ;  /* 0x000000ff2c00720c */ /* 0x000fce0004705670 */
[----:B------:R-:W-:-:S05]  /*1ee50*/  VOTEU.ALL UP0, P1 ;  /* 0x0000000000ff7886 */ /* 0x000fca0000800000 */
[----:B------:R-:W-:Y:S02]  /*1ee60*/  @!UP0 UIMAD UR5, UR5, UR9, UR14 ;  /* 0x00000009050582a4 */ /* 0x000fe4000f8e020e */
[----:B----4-:R-:W-:-:S04]  /*1ee70*/  @!P0 IMAD R9, R9, UR9, R8 ;  /* 0x0000000909098c24 */ /* 0x010fc8000f8e0208 */
[----:B------:R-:W-:Y:S01]  /*1ee80*/  @!P0 IMAD.WIDE.U32 R8, R9, 0x8, R10 ;  /* 0x0000000809088825 */ /* 0x000fe200078e000a */
[----:B------:R-:W-:-:S05]  /*1ee90*/  MOV R13, UR5 ;  /* 0x00000005000d7c02 */ /* 0x000fca0008000f00 */
[----:B---3--:R-:W-:Y:S01]  /*1eea0*/  @!P1 IMAD.WIDE.U32 R12, R13, 0x8, R10 ;  /* 0x000000080d0c9825 */ /* 0x008fe200078e000a */
[----:B------:R-:W3:Y:S05]  /*1eeb0*/  @!P0 LDG.E.64 R8, desc[UR10][R8.64] ;  /* 0x0000000a08088981 */ /* 0x000eea000c1e1b00 */
[----:B------:R-:W4:Y:S01]  /*1eec0*/  @!P1 LDG.E.64 R12, desc[UR10][R12.64] ;  /* 0x0000000a0c0c9981 */ /* 0x000f22000c1e1b00 */
[----:B------:R-:W-:-:S04]  /*1eed0*/  IADD3 R14, PT, PT, R14, 0x2, RZ ;  /* 0x000000020e0e7810 */ /* 0x000fc80007ffe0ff */
[----:B------:R-:W-:Y:S01]  /*1eee0*/  R2UR UR5, R14 ;  /* 0x000000000e0572ca */ /* 0x000fe200000e0000 */
[----:B----4-:R-:W-:Y:S01]  /*1eef0*/  @!P1 FADD.FTZ R42, R42, R12 ;  /* 0x0000000c2a2a9221 */ /* 0x010fe20000010000 */
[----:B------:R-:W-:-:S03]  /*1ef00*/  @!P1 FADD.FTZ R43, R43, R13 ;  /* 0x0000000d2b2b9221 */ /* 0x000fc60000010000 */
[----:B---3--:R-:W-:Y:S01]  /*1ef10*/  @!P0 FADD.FTZ R42, R42, R8 ;  /* 0x000000082a2a8221 */ /* 0x008fe20000010000 */
[----:B------:R-:W-:-:S09]  /*1ef20*/  @!P0 FADD.FTZ R43, R43, R9 ;  /* 0x000000092b2b8221 */ /* 0x000fd20000010000 */
.L_x_387:
        /* <DEDUP_REMOVED lines=9> */
[----:B------:R-:W3:Y:S02]  /*1efc0*/  LDG.E.64 R10, desc[UR10][R10.64] ;  /* 0x0000000a0a0a7981 */ /* 0x000ee4000c1e1b00 */
[----:B---3--:R-:W-:Y:S01]  /*1efd0*/  FADD.FTZ R42, R42, R10 ;  /* 0x0000000a2a2a7221 */ /* 0x008fe20000010000 */
[----:B------:R-:W-:-:S07]  /*1efe0*/  FADD.FTZ R43, R43, R11 ;  /* 0x0000000b2b2b7221 */ /* 0x000fce0000010000 */
.L_x_388:
[----:B------:R-:W-:Y:S05]  /*1eff0*/  BSYNC.RECONVERGENT B0 ;  /* 0x0000000000007941 */ /* 0x000fea0003800200 */
.L_x_380:
[----:B------:R-:W0:Y:S01]  /*1f000*/  S2UR UR6, SR_CgaCtaId ;  /* 0x00000000000679c3 */ /* 0x000e220000008800 */
[----:B------:R-:W-:Y:S01]  /*1f010*/  ISETP.NE.AND P0, PT, R44, RZ, PT ;  /* 0x000000ff2c00720c */ /* 0x000fe20003f05270 */
[----:B------:R-:W-:Y:S01]  /*1f020*/  UMOV UR5, 0x400 ;  /* 0x0000040000057882 */ /* 0x000fe20000000000 */
[----:B------:R-:W1:Y:S01]  /*1f030*/  LDCU.U8 UR12, c[0x0][0x414] ;  /* 0x00008280ff0c77ac */ /* 0x000e620008000000 */
[----:B------:R-:W0:Y:S01]  /*1f040*/  LDCU.64 UR20, c[0x0][0x3f8] ;  /* 0x00007f00ff1477ac */ /* 0x000e220008000a00 */
[----:B------:R-:W0:Y:S01]  /*1f050*/  LDCU.64 UR18, c[0x0][0x400] ;  /* 0x00008000ff1277ac */ /* 0x000e220008000a00 */
[----:B-1----:R-:W-:Y:S02]  /*1f060*/  UISETP.NE.AND UP0, UPT, UR12, URZ, UPT ;  /* 0x000000ff0c00728c */ /* 0x002fe4000bf05270 */
[----:B0-----:R-:W-:Y:S01]  /*1f070*/  ULEA UR5, UR6, UR5, 0x18 ;  /* 0x0000000506057291 */ /* 0x001fe2000f8ec0ff */
[----:B------:R-:W0:Y:S03]  /*1f080*/  LDCU.64 UR6, c[0x0][0x380] ;  /* 0x00007000ff0677ac */ /* 0x000e260008000a00 */
[----:B------:R-:W-:-:S05]  /*1f090*/  PLOP3.LUT P1, PT, PT, PT, UP0, 0x80, 0x8 ;  /* 0x000000000008781c */ /* 0x000fca0003f2f008 */
[----:B------:R-:W-:Y:S01]  /*1f0a0*/  @!P0 STS.64 [UR5+0x90], R42 ;  /* 0x0000902aff008988 */ /* 0x000fe20008000a05 */
[----:B------:R-:W-:Y:S06]  /*1f0b0*/  BAR.SYNC.DEFER_BLOCKING 0x0 ;  /* 0x0000000000007b1d */ /* 0x000fec0000010000 */
[----:B---34-:R-:W1:Y:S01]  /*1f0c0*/  LDS.64 R12, [UR5+0x90] ;  /* 0x00009005ff0c7984 */ /* 0x018e620008000a00 */
[----:B------:R-:W1:Y:S02]  /*1f0d0*/  LDCU UR5, c[0x0][0x42c] ;  /* 0x00008580ff0577ac */ /* 0x000e640008000800 */
[----:B-1----:R-:W-:Y:S01]  /*1f0e0*/  FMUL.FTZ R15, R13, UR5 ;  /* 0x000000050d0f7c20 */ /* 0x002fe20008410000 */
[----:B------:R-:W-:-:S02]  /*1f0f0*/  HFMA2 R13, -RZ, RZ, 0, 0 ;  /* 0x00000000ff0d7431 */ /* 0x000fc400000001ff */
[----:B0-----:R-:W-:-:S07]  /*1f100*/  FMUL.FTZ R12, R12, UR5 ;  /* 0x000000050c0c7c20 */ /* 0x001fce0008410000 */
.L_x_394:
[----:B------:R-:W-:-:S05]  /*1f110*/  LEA R18, R13, UR15, 0x2 ;  /* 0x0000000f0d127c11 */ /* 0x000fca000f8e10ff */
[----:B01----:R-:W3:Y:S04]  /*1f120*/  LDL.64 R10, [R18+0x10] ;  /* 0x00001000120a7983 */ /* 0x003ee80000100a00 */
[----:B------:R-:W4:Y:S01]  /*1f130*/  LDL.64 R8, [R18+0x110] ;  /* 0x0001100012087983 */ /* 0x000f220000100a00 */
[----:B------:R-:W-:Y:S01]  /*1f140*/  BSSY.RECONVERGENT B0, `(.L_x_389) ;  /* 0x0000036000007945 */ /* 0x000fe20003800200 */
[C---:B---3--:R-:W-:Y:S02]  /*1f150*/  SHF.L.U32 R14, R10.reuse, 0x10, RZ ;  /* 0x000000100a0e7819 */ /* 0x048fe400000006ff */
[----:B------:R-:W-:-:S03]  /*1f160*/  PRMT R10, R10, 0x7632, R10 ;  /* 0x000076320a0a7816 */ /* 0x000fc6000000000a */
[----:B------:R-:W-:Y:S01]  /*1f170*/  FADD.FTZ R14, R14, -UR28 ;  /* 0x8000001c0e0e7e21 */ /* 0x000fe20008010000 */
[----:B------:R-:W-:-:S03]  /*1f180*/  SHF.L.U32 R10, R10, 0x10, RZ ;  /* 0x000000100a0a7819 */ /* 0x000fc600000006ff */
[----:B------:R-:W-:Y:S02]  /*1f190*/  FMUL.FTZ R24, R14, UR16 ;  /* 0x000000100e187c20 */ /* 0x000fe40008410000 */
[----:B------:R-:W-:Y:S02]  /*1f1a0*/  FADD.FTZ R10, R10, -UR28 ;  /* 0x8000001c0a0a7e21 */ /* 0x000fe40008010000 */
[----:B------:R-:W-:Y:S02]  /*1f1b0*/  @P1 FFMA.FTZ R14, R3, R24, R0 ;  /* 0x00000018030e1223 */ /* 0x000fe40000010000 */
[----:B------:R-:W-:Y:S01]  /*1f1c0*/  FMUL.FTZ R25, R10, UR16 ;  /* 0x000000100a197c20 */ /* 0x000fe20008410000 */
[----:B----4-:R-:W-:Y:S01]  /*1f1d0*/  SHF.L.U32 R10, R8, 0x10, RZ ;  /* 0x00000010080a7819 */ /* 0x010fe200000006ff */
[----:B------:R-:W-:Y:S01]  /*1f1e0*/  @P1 FMUL.FTZ R17, R14, -1.4426950216293334961 ;  /* 0xbfb8aa3b0e111820 */ /* 0x000fe20000410000 */
[----:B------:R-:W-:Y:S01]  /*1f1f0*/  PRMT R8, R8, 0x7632, R8 ;  /* 0x0000763208087816 */ /* 0x000fe20000000008 */
[----:B--2---:R-:W-:-:S04]  /*1f200*/  @P1 FFMA.FTZ R16, R5, R25, R2 ;  /* 0x0000001905101223 */ /* 0x004fc80000010002 */
[----:B------:R-:W0:Y:S01]  /*1f210*/  @P1 MUFU.EX2 R17, R17 ;  /* 0x0000001100111308 */ /* 0x000e220000000800 */
[----:B------:R-:W-:-:S06]  /*1f220*/  @P1 FMUL.FTZ R20, R16, -1.4426950216293334961 ;  /* 0xbfb8aa3b10141820 */ /* 0x000fcc0000410000 */
[----:B------:R-:W1:Y:S01]  /*1f230*/  @P1 MUFU.EX2 R20, R20 ;  /* 0x0000001400141308 */ /* 0x000e620000000800 */
[----:B0-----:R-:W-:-:S04]  /*1f240*/  @P1 FADD.FTZ R18, R17, 1 ;  /* 0x3f80000011121421 */ /* 0x001fc80000010000 */
[----:B------:R0:W2:Y:S01]  /*1f250*/  @P1 MUFU.RCP R19, R18 ;  /* 0x0000001200131308 */ /* 0x0000a20000001000 */
[----:B-1----:R-:W-:-:S07]  /*1f260*/  @P1 FADD.FTZ R21, R20, 1 ;  /* 0x3f80000014151421 */ /* 0x002fce0000010000 */
[----:B------:R-:W1:Y:S01]  /*1f270*/  @P1 MUFU.RCP R21, R21 ;  /* 0x0000001500151308 */ /* 0x000e620000001000 */
[----:B0-----:R-:W-:Y:S01]  /*1f280*/  SHF.L.U32 R18, R11, 0x10, RZ ;  /* 0x000000100b127819 */ /* 0x001fe200000006ff */
[----:B--2---:R-:W-:Y:S01]  /*1f290*/  @P1 FADD.FTZ R23, -R19, 1 ;  /* 0x3f80000013171421 */ /* 0x004fe20000010100 */
[----:B------:R-:W-:-:S03]  /*1f2a0*/  @P1 FMUL.FTZ R19, R10, R19 ;  /* 0x000000130a131220 */ /* 0x000fc60000410000 */
[----:B------:R-:W-:Y:S01]  /*1f2b0*/  @P1 FFMA.FTZ R22, R14, R23, 1 ;  /* 0x3f8000000e161423 */ /* 0x000fe20000010017 */
[----:B-----5:R-:W-:Y:S02]  /*1f2c0*/  LEA R23, R13, R4, 0x3 ;  /* 0x000000040d177211 */ /* 0x020fe400078e18ff */
[----:B------:R-:W-:Y:S01]  /*1f2d0*/  SHF.L.U32 R14, R8, 0x10, RZ ;  /* 0x00000010080e7819 */ /* 0x000fe200000006ff */
[----:B------:R-:W-:Y:S01]  /*1f2e0*/  @P1 FMUL.FTZ R10, R19, R22 ;  /* 0x00000016130a1220 */ /* 0x000fe20000410000 */
[----:B------:R-:W-:Y:S01]  /*1f2f0*/  ISETP.GE.U32.AND P0, PT, R23, UR18, PT ;  /* 0x0000001217007c0c */ /* 0x000fe2000bf06070 */
[----:B-1----:R-:W-:Y:S01]  /*1f300*/  @P1 FADD.FTZ R17, -R21, 1 ;  /* 0x3f80000015111421 */ /* 0x002fe20000010100 */
[----:B------:R-:W-:Y:S01]  /*1f310*/  SHF.R.S32.HI R22, RZ, 0x1f, R23 ;  /* 0x0000001fff167819 */ /* 0x000fe20000011417 */
[----:B------:R-:W-:Y:S01]  /*1f320*/  @P1 FMUL.FTZ R21, R14, R21 ;  /* 0x000000150e151220 */ /* 0x000fe20000410000 */
[----:B------:R-:W-:Y:S01]  /*1f330*/  FFMA.FTZ R8, R12, R24, R15 ;  /* 0x000000180c087223 */ /* 0x000fe2000001000f */
[----:B------:R-:W-:Y:S01]  /*1f340*/  @P1 FFMA.FTZ R16, R16, R17, 1 ;  /* 0x3f80000010101423 */ /* 0x000fe20000010011 */
[----:B------:R-:W-:-:S02]  /*1f350*/  ISETP.GE.AND.EX P0, PT, R22, UR19, PT, P0 ;  /* 0x0000001316007c0c */ /* 0x000fc4000bf06300 */
[----:B------:R-:W-:Y:S01]  /*1f360*/  PRMT R17, R11, 0x7632, R17 ;  /* 0x000076320b117816 */ /* 0x000fe20000000011 */
[----:B------:R-:W-:Y:S01]  /*1f370*/  @P1 FMUL.FTZ R14, R21, R16 ;  /* 0x00000010150e1220 */ /* 0x000fe20000410000 */
[----:B------:R-:W-:Y:S01]  /*1f380*/  FFMA.FTZ R16, R3, R10, -R8 ;  /* 0x0000000a03107223 */ /* 0x000fe20000010808 */
[----:B------:R-:W-:Y:S01]  /*1f390*/  FFMA.FTZ R10, R12, R25, R15 ;  /* 0x000000190c0a7223 */ /* 0x000fe2000001000f */
[----:B------:R-:W-:Y:S02]  /*1f3a0*/  IADD3 R8, PT, PT, R23, 0x8, RZ ;  /* 0x0000000817087810 */ /* 0x000fe40007ffe0ff */
[----:B------:R-:W-:Y:S01]  /*1f3b0*/  SHF.L.U32 R19, R17, 0x10, RZ ;  /* 0x0000001011137819 */ /* 0x000fe200000006ff */
[----:B------:R-:W-:-:S04]  /*1f3c0*/  FFMA.FTZ R20, R5, R14, -R10 ;  /* 0x0000000e05147223 */ /* 0x000fc8000001080a */
        /* <DEDUP_REMOVED lines=13> */
.L_x_390:
[----:B------:R-:W-:Y:S05]  /*1f4a0*/  BSYNC.RECONVERGENT B0 ;  /* 0x0000000000007941 */ /* 0x000fea0003800200 */
.L_x_389:
        /* <DEDUP_REMOVED lines=32> */
.L_x_391:
[----:B------:R-:W-:Y:S01]  /*1f6b0*/  BSSY.RECONVERGENT B0, `(.L_x_392) ;  /* 0x0000010000007945 */ /* 0x000fe20003800200 */
[----:B------:R-:W-:Y:S01]  /*1f6c0*/  FFMA.FTZ R24, R3, R14, -R24 ;  /* 0x0000000e03187223 */ /* 0x000fe20000010818 */
[----:B------:R-:W-:Y:S02]  /*1f6d0*/  FFMA.FTZ R14, R5, R10, -R26 ;  /* 0x0000000a050e7223 */ /* 0x000fe4000001081a */
[----:B------:R-:W-:Y:S05]  /*1f6e0*/  @P0 BRA `(.L_x_393) ;  /* 0x0000000000300947 */ /* 0x000fea0003800000 */
[----:B------:R-:W-:Y:S01]  /*1f6f0*/  IMAD R9, R21, UR20, RZ ;  /* 0x0000001415097c24 */ /* 0x000fe2000f8e02ff */
[----:B------:R-:W-:Y:S01]  /*1f700*/  MOV R10, R6 ;  /* 0x00000006000a7202 */ /* 0x000fe20000000f00 */
[----:B------:R-:W-:Y:S01]  /*1f710*/  FMUL.FTZ R19, R24, UR16 ;  /* 0x0000001018137c20 */ /* 0x000fe20008410000 */
[----:B0-----:R-:W-:Y:S01]  /*1f720*/  MOV R11, R41 ;  /* 0x00000029000b7202 */ /* 0x001fe20000000f00 */
        /* <DEDUP_REMOVED lines=8> */
.L_x_393:
[----:B------:R-:W-:Y:S05]  /*1f7b0*/  BSYNC.RECONVERGENT B0 ;  /* 0x0000000000007941 */ /* 0x000fea0003800200 */
.L_x_392:
[----:B------:R-:W-:-:S04]  /*1f7c0*/  IADD3 R13, PT, PT, R13, 0x2, RZ ;  /* 0x000000020d0d7810 */ /* 0x000fc80007ffe0ff */
[----:B------:R-:W-:-:S13]  /*1f7d0*/  ISETP.NE.AND P0, PT, R13, 0x40, PT ;  /* 0x000000400d00780c */ /* 0x000fda0003f05270 */
[----:B------:R-:W-:Y:S05]  /*1f7e0*/  @P0 BRA `(.L_x_394) ;  /* 0xfffffff800480947 */ /* 0x000fea000383ffff */
[----:B------:R-:W2:Y:S01]  /*1f7f0*/  LDCU UR5, c[0x0][0x410] ;  /* 0x00008200ff0577ac */ /* 0x000ea20008000800 */
[----:B------:R-:W2:Y:S01]  /*1f800*/  LDCU UR6, c[0x0][0x3e0] ;  /* 0x00007c00ff0677ac */ /* 0x000ea20008000800 */
[----:B------:R-:W-:Y:S02]  /*1f810*/  UIADD3 UR8, UPT, UPT, UR9, UR8, URZ ;  /* 0x0000000809087290 */ /* 0x000fe4000fffe0ff */
[----:B------:R-:W-:Y:S02]  /*1f820*/  UIADD3 UR4, UPT, UPT, UR4, 0x1, URZ ;  /* 0x0000000104047890 */ /* 0x000fe4000fffe0ff */
[----:B--2---:R-:W-:-:S04]  /*1f830*/  UIMAD UR5, UR5, UR6, URZ ;  /* 0x00000006050572a4 */ /* 0x004fc8000f8e02ff */
[----:B------:R-:W-:-:S09]  /*1f840*/  UISETP.GE.AND UP0, UPT, UR8, UR5, UPT ;  /* 0x000000050800728c */ /* 0x000fd2000bf06270 */
[----:B------:R-:W-:Y:S05]  /*1f850*/  BRA.U !UP0, `(.L_x_395) ;  /* 0xfffffe0908587547 */ /* 0x000fea000b83ffff */
.L_x_369:
[----:B-1----:R-:W1:Y:S01]  /*1f860*/  S2R R9, SR_TID.X ;  /* 0x0000000000097919 */ /* 0x002e620000002100 */
[----:B------:R-:W2:Y:S01]  /*1f870*/  LDC R4, c[0x0][0x370] ;  /* 0x0000dc00ff047b82 */ /* 0x000ea20000000800 */
[----:B------:R-:W-:Y:S07]  /*1f880*/  BSSY.RECONVERGENT B0, `(.L_x_396) ;  /* 0x000000e000007945 */ /* 0x000fee0003800200 */
[----:B------:R-:W3:Y:S08]  /*1f890*/  LDC R7, c[0x0][0x374] ;  /* 0x0000dd00ff077b82 */ /* 0x000ef00000000800 */
[----:B------:R-:W4:Y:S01]  /*1f8a0*/  LDC.64 R2, c[0x0][0x3c8] ;  /* 0x0000f200ff027b82 */ /* 0x000f220000000a00 */
[----:B--2---:R-:W-:-:S02]  /*1f8b0*/  ISETP.NE.AND P0, PT, R4, 0x1, PT ;  /* 0x000000010400780c */ /* 0x004fc40003f05270 */
[----:B-1----:R-:W-:Y:S02]  /*1f8c0*/  ISETP.NE.AND P1, PT, R9, RZ, PT ;  /* 0x000000ff0900720c */ /* 0x002fe40003f25270 */
[----:B---3--:R-:W-:-:S04]  /*1f8d0*/  SHF.L.U32 R0, R7, 0x1, RZ ;  /* 0x0000000107007819 */ /* 0x008fc800000006ff */
        /* <DEDUP_REMOVED lines=8> */
.L_x_397:
[----:B------:R-:W-:Y:S05]  /*1f960*/  BSYNC.RECONVERGENT B0 ;  /* 0x0000000000007941 */ /* 0x000fea0003800200 */
.L_x_396:
        /* <DEDUP_REMOVED lines=11> */
.L_x_399:
[----:B------:R-:W2:Y:S04]  /*1fa20*/  LDG.E.STRONG.GPU R5, desc[UR10][R2.64] ;  /* 0x0000000a02057981 */ /* 0x000ea8000c1ef900 */
[----:B--2---:R-:W-:Y:S01]  /*1fa30*/  CCTL.IVALL ;  /* 0x00000000ff00798f */ /* 0x004fe20002000000 */
[----:B------:R-:W-:Y:S05]  /*1fa40*/  YIELD ;  /* 0x0000000000007946 */ /* 0x000fea0003800000 */
[----:B------:R-:W-:-:S13]  /*1fa50*/  ISETP.NE.AND P0, PT, R5, R0, PT ;  /* 0x000000000500720c */ /* 0x000fda0003f05270 */
[----:B------:R-:W-:Y:S05]  /*1fa60*/  @P0 BRA `(.L_x_399) ;  /* 0xfffffffc00ec0947 */ /* 0x000fea000383ffff */
.L_x_398:
        /* <DEDUP_REMOVED lines=13> */
[----:B0-----:R-:W-:-:S04]  /*1fb40*/  IADD3 R11, P1, PT, R2, 0x1e0, RZ ;  /* 0x000001e0020b7810 */ /* 0x001fc80007f3e0ff */
        /* <DEDUP_REMOVED lines=44> */
[----:B------:R-:W-:Y:S01]  /*1fe10*/  SHF.L.U32 R31, R13, 0x2, RZ ;  /* 0x000000020d1f7819 */ /* 0x000fe200000006ff */
[----:B------:R-:W-:Y:S01]  /*1fe20*/  UMOV UR4, URZ ;  /* 0x000000ff00047c82 */ /* 0x000fe20008000000 */
[----:B------:R-:W-:-:S02]  /*1fe30*/  SHF.L.U64.HI R33, R0, 0x2, R3 ;  /* 0x0000000200217819 */ /* 0x000fc40000010203 */
[----:B------:R-:W-:Y:S02]  /*1fe40*/  IADD3 R5, PT, PT, R7, UR4, RZ ;  /* 0x0000000407057c10 */ /* 0x000fe4000fffe0ff */
[----:B------:R-:W-:Y:S01]  /*1fe50*/  MOV R2, R6 ;  /* 0x0000000600027202 */ /* 0x000fe20000000f00 */
[----:B------:R-:W-:Y:S01]  /*1fe60*/  IMAD.WIDE.U32 R6, R12, 0x4, RZ ;  /* 0x000000040c067825 */ /* 0x000fe200078e00ff */
[----:B0-----:R-:W-:Y:S02]  /*1fe70*/  IADD3 R27, P1, PT, R22, UR6, RZ ;  /* 0x00000006161b7c10 */ /* 0x001fe4000ff3e0ff */
[----:B------:R-:W-:Y:S02]  /*1fe80*/  SHF.L.U64.HI R29, R28, 0x2, R35 ;  /* 0x000000021c1d7819 */ /* 0x000fe40000010223 */
[----:B-1----:R-:W-:Y:S02]  /*1fe90*/  IADD3 R24, P2, PT, R22, UR8, RZ ;  /* 0x0000000816187c10 */ /* 0x002fe4000ff5e0ff */
[----:B------:R-:W-:-:S02]  /*1fea0*/  IADD3.X R26, PT, PT, R23, UR7, RZ, P1, !PT ;  /* 0x00000007171a7c10 */ /* 0x000fc40008ffe4ff */
[C---:B------:R-:W-:Y:S02]  /*1feb0*/  IADD3.X R25, PT, PT, R23.reuse, UR9, RZ, P2, !PT ;  /* 0x0000000917197c10 */ /* 0x040fe400097fe4ff */
[----:B--2---:R-:W-:Y:S02]  /*1fec0*/  IADD3 R22, P1, PT, R22, UR12, RZ ;  /* 0x0000000c16167c10 */ /* 0x004fe4000ff3e0ff */
[----:B------:R-:W-:Y:S02]  /*1fed0*/  IADD3 R18, P2, PT, RZ, -R9, RZ ;  /* 0x80000009ff127210 */ /* 0x000fe40007f5e0ff */
[----:B------:R-:W-:Y:S02]  /*1fee0*/  IADD3.X R23, PT, PT, R23, UR13, RZ, P1, !PT ;  /* 0x0000000d17177c10 */ /* 0x000fe40008ffe4ff */
[----:B------:R-:W-:Y:S02]  /*1fef0*/  IADD3 R31, PT, PT, R7, R31, RZ ;  /* 0x0000001f071f7210 */ /* 0x000fe40007ffe0ff */
[----:B------:R-:W-:-:S07]  /*1ff00*/  IADD3.X R20, PT, PT, RZ, -0x1, RZ, P2, !PT ;  /* 0xffffffffff147810 */ /* 0x000fce00017fe4ff */
.L_x_402:
        /* <DEDUP_REMOVED lines=24> */
[----:B--2---:R-:W-:Y:S02]  /*20090*/  F2FP.BF16.F32.PACK_AB R19, R11, R4 ;  /* 0x000000040b13723e */ /* 0x004fe400000010ff */
[-C--:B------:R-:W-:Y:S02]  /*200a0*/  MOV R11, R25.reuse ;  /* 0x00000019000b7202 */ /* 0x080fe40000000f00 */
[----:B---3--:R-:W-:Y:S01]  /*200b0*/  F2FP.BF16.F32.PACK_AB R21, R17, R14 ;  /* 0x0000000e1115723e */ /* 0x008fe200000010ff */
[----:B------:R0:W-:Y:S04]  /*200c0*/  STG.E desc[UR10][R8.64], R19 ;  /* 0x0000001308007986 */ /* 0x0001e8000c10190a */
[----:B------:R0:W-:Y:S01]  /*200d0*/  STG.E desc[UR10][R10.64], R21 ;  /* 0x000000150a007986 */ /* 0x0001e2000c10190a */
[----:B------:R-:W-:Y:S01]  /*200e0*/  IADD3.X R25, PT, PT, RZ, R25, RZ, P3, !PT ;  /* 0x00000019ff197210 */ /* 0x000fe20001ffe4ff */
[----:B------:R-:W-:Y:S06]  /*200f0*/  @P1 BRA `(.L_x_402) ;  /* 0xfffffffc00841947 */ /* 0x000fec000383ffff */
.L_x_401:
[----:B------:R-:W-:Y:S05]  /*20100*/  BSYNC.RECONVERGENT B0 ;  /* 0x0000000000007941 */ /* 0x000fea0003800200 */
.L_x_400:
[----:B------:R-:W-:Y:S05]  /*20110*/  @!P0 EXIT ;  /* 0x000000000000894d */ /* 0x000fea0003800000 */
[C---:B------:R-:W-:Y:S01]  /*20120*/  SHF.L.U64.HI R13, R12.reuse, 0x2, R13 ;  /* 0x000000020c0d7819 */ /* 0x040fe2000001020d */
[----:B------:R-:W1:Y:S01]  /*20130*/  LDCU.64 UR4, c[0x0][0x3d8] ;  /* 0x00007b00ff0477ac */ /* 0x000e620008000a00 */
[----:B0-----:R-:W-:Y:S02]  /*20140*/  SHF.L.U32 R19, R12, 0x2, RZ ;  /* 0x000000020c137819 */ /* 0x001fe400000006ff */
[C---:B------:R-:W-:Y:S01]  /*20150*/  SHF.L.U64.HI R21, R28.reuse, 0x2, R35 ;  /* 0x000000021c157819 */ /* 0x040fe20000010223 */
[----:B------:R-:W0:Y:S01]  /*20160*/  LDCU.64 UR6, c[0x0][0x388] ;  /* 0x00007100ff0677ac */ /* 0x000e220008000a00 */
[----:B------:R-:W-:Y:S02]  /*20170*/  SHF.L.U32 R23, R28, 0x2, RZ ;  /* 0x000000021c177819 */ /* 0x000fe400000006ff */
[C---:B------:R-:W-:Y:S01]  /*20180*/  SHF.L.U64.HI R15, R0.reuse, 0x2, R3 ;  /* 0x00000002000f7819 */ /* 0x040fe20000010203 */
[----:B------:R-:W2:Y:S01]  /*20190*/  LDCU.64 UR8, c[0x0][0x390] ;  /* 0x00007200ff0877ac */ /* 0x000ea20008000a00 */
[----:B------:R-:W-:-:S07]  /*201a0*/  SHF.L.U32 R17, R0, 0x2, RZ ;  /* 0x0000000200117819 */ /* 0x000fce00000006ff */
.L_x_403:
[C---:B------:R-:W-:Y:S02]  /*201b0*/  SHF.L.U32 R12, R2.reuse, 0x2, RZ ;  /* 0x00000002020c7819 */ /* 0x040fe400000006ff */
[----:B------:R-:W-:Y:S02]  /*201c0*/  SHF.L.U64.HI R14, R2, 0x2, R5 ;  /* 0x00000002020e7819 */ /* 0x000fe40000010205 */
[----:B-1----:R-:W-:-:S04]  /*201d0*/  IADD3 R4, P0, PT, R12, UR4, RZ ;  /* 0x000000040c047c10 */ /* 0x002fc8000ff1e0ff */
[----:B------:R-:W-:Y:S02]  /*201e0*/  IADD3.X R5, PT, PT, R14, UR5, RZ, P0, !PT ;  /* 0x000000050e057c10 */ /* 0x000fe400087fe4ff */
[C---:B------:R-:W-:Y:S02]  /*201f0*/  IADD3 R6, P0, PT, R4.reuse, R17, RZ ;  /* 0x0000001104067210 */ /* 0x040fe40007f1e0ff */
[C---:B------:R-:W-:Y:S02]  /*20200*/  IADD3 R10, P2, PT, R4.reuse, R23, RZ ;  /* 0x00000017040a7210 */ /* 0x040fe40007f5e0ff */
[C---:B---3--:R-:W-:Y:S02]  /*20210*/  IADD3.X R7, PT, PT, R5.reuse, R15, RZ, P0, !PT ;  /* 0x0000000f05077210 */ /* 0x048fe400007fe4ff */
[----:B------:R-:W-:Y:S02]  /*20220*/  IADD3 R8, P1, PT, R4, R19, RZ ;  /* 0x0000001304087210 */ /* 0x000fe40007f3e0ff */
[C---:B------:R-:W-:Y:S01]  /*20230*/  IADD3.X R11, PT, PT, R5.reuse, R21, RZ, P2, !PT ;  /* 0x00000015050b7210 */ /* 0x040fe200017fe4ff */
[----:B------:R1:W3:Y:S01]  /*20240*/  LDG.E R4, desc[UR10][R4.64] ;  /* 0x0000000a04047981 */ /* 0x0002e2000c1e1900 */
[----:B------:R-:W-:-:S03]  /*20250*/  IADD3.X R9, PT, PT, R5, R13, RZ, P1, !PT ;  /* 0x0000000d05097210 */ /* 0x000fc60000ffe4ff */
[----:B------:R-:W3:Y:S04]  /*20260*/  LDG.E R7, desc[UR10][R6.64] ;  /* 0x0000000a06077981 */ /* 0x000ee8000c1e1900 */
[----:B------:R-:W4:Y:S04]  /*20270*/  LDG.E R8, desc[UR10][R8.64] ;  /* 0x0000000a08087981 */ /* 0x000f28000c1e1900 */
[----:B------:R-:W4:Y:S01]  /*20280*/  LDG.E R11, desc[UR10][R10.64] ;  /* 0x0000000a0a0b7981 */ /* 0x000f22000c1e1900 */
[----:B------:R-:W-:Y:S02]  /*20290*/  LOP3.LUT R16, R12, 0xfffffffc, RZ, 0xc0, !PT ;  /* 0xfffffffc0c107812 */ /* 0x000fe400078ec0ff */
[----:B------:R-:W-:-:S02]  /*202a0*/  LOP3.LUT R18, R14, 0x1, RZ, 0xc0, !PT ;  /* 0x000000010e127812 */ /* 0x000fc400078ec0ff */
[----:B0-----:R-:W-:Y:S02]  /*202b0*/  IADD3 R24, P0, PT, R16, UR6, RZ ;  /* 0x0000000610187c10 */ /* 0x001fe4000ff1e0ff */
[----:B-1----:R-:W-:Y:S02]  /*202c0*/  LOP3.LUT R5, R14, 0x3, RZ, 0xc0, !PT ;  /* 0x000000030e057812 */ /* 0x002fe400078ec0ff */
[----:B------:R-:W-:Y:S02]  /*202d0*/  IADD3.X R25, PT, PT, R18, UR7, RZ, P0, !PT ;  /* 0x0000000712197c10 */ /* 0x000fe400087fe4ff */
[----:B--2---:R-:W-:-:S04]  /*202e0*/  IADD3 R26, P0, PT, R16, UR8, RZ ;  /* 0x00000008101a7c10 */ /* 0x004fc8000ff1e0ff */
[----:B------:R-:W-:Y:S02]  /*202f0*/  IADD3.X R27, PT, PT, R18, UR9, RZ, P0, !PT ;  /* 0x00000009121b7c10 */ /* 0x000fe400087fe4ff */
[----:B---3--:R-:W-:Y:S02]  /*20300*/  F2FP.BF16.F32.PACK_AB R29, R7, R4 ;  /* 0x00000004071d723e */ /* 0x008fe400000010ff */
[----:B------:R-:W-:-:S04]  /*20310*/  IADD3 R4, P1, PT, R16, UR4, RZ ;  /* 0x0000000410047c10 */ /* 0x000fc8000ff3e0ff */
        /* <DEDUP_REMOVED lines=11> */
[----:B------:R-:W2:Y:S04]  /*203d0*/  LDG.E R33, desc[UR10][R10.64+0x780] ;  /* 0x0007800a0a217981 */ /* 0x000ea8000c1e1900 */
[----:B------:R-:W3:Y:S04]  /*203e0*/  LDG.E R18, desc[UR10][R6.64+0x780] ;  /* 0x0007800a06127981 */ /* 0x000ee8000c1e1900 */
[----:B------:R-:W3:Y:S01]  /*203f0*/  LDG.E R35, desc[UR10][R8.64+0x780] ;  /* 0x0007800a08237981 */ /* 0x000ee2000c1e1900 */
[----:B------:R-:W-:-:S04]  /*20400*/  IADD3 R28, P0, PT, R12, 0x780, RZ ;  /* 0x000007800c1c7810 */ /* 0x000fc80007f1e0ff */
[----:B------:R-:W-:Y:S02]  /*20410*/  IADD3.X R20, PT, PT, RZ, R14, RZ, P0, !PT ;  /* 0x0000000eff147210 */ /* 0x000fe400007fe4ff */
[----:B------:R-:W-:Y:S02]  /*20420*/  LOP3.LUT R28, R28, 0xfffffffc, RZ, 0xc0, !PT ;  /* 0xfffffffc1c1c7812 */ /* 0x000fe400078ec0ff */
[----:B------:R-:W-:Y:S02]  /*20430*/  LOP3.LUT R20, R20, 0x1, RZ, 0xc0, !PT ;  /* 0x0000000114147812 */ /* 0x000fe400078ec0ff */
[C---:B0-----:R-:W-:Y:S02]  /*20440*/  IADD3 R24, P0, PT, R28.reuse, UR6, RZ ;  /* 0x000000061c187c10 */ /* 0x041fe4000ff1e0ff */
        /* <DEDUP_REMOVED lines=23> */
[----:B------:R1:W4:Y:S04]  /*205c0*/  LDG.E R4, desc[UR10][R4.64+0x1680] ;  /* 0x0016800a04047981 */ /* 0x000328000c1e1900 */
[----:B------:R-:W4:Y:S04]  /*205d0*/  LDG.E R11, desc[UR10][R10.64+0x1680] ;  /* 0x0016800a0a0b7981 */ /* 0x000f28000c1e1900 */
[----:B------:R-:W5:Y:S04]  /*205e0*/  LDG.E R6, desc[UR10][R6.64+0x1680] ;  /* 0x0016800a06067981 */ /* 0x000f68000c1e1900 */
[----:B------:R-:W5:Y:S01]  /*205f0*/  LDG.E R9, desc[UR10][R8.64+0x1680] ;  /* 0x0016800a08097981 */ /* 0x000f62000c1e1900 */
[----:B------:R-:W-:-:S04]  /*20600*/  IADD3 R12, P0, PT, R12, 0x1680, RZ ;  /* 0x000016800c0c7810 */ /* 0x000fc80007f1e0ff */
[----:B------:R-:W-:Y:S02]  /*20610*/  IADD3.X R14, PT, PT, RZ, R14, RZ, P0, !PT ;  /* 0x0000000eff0e7210 */ /* 0x000fe400007fe4ff */
[----:B------:R-:W-:Y:S02]  /*20620*/  LOP3.LUT R12, R12, 0xfffffffc, RZ, 0xc0, !PT ;  /* 0xfffffffc0c0c7812 */ /* 0x000fe400078ec0ff */
[----:B------:R-:W-:Y:S02]  /*20630*/  LOP3.LUT R14, R14, 0x1, RZ, 0xc0, !PT ;  /* 0x000000010e0e7812 */ /* 0x000fe400078ec0ff */
[C---:B--2---:R-:W-:Y:S02]  /*20640*/  IADD3 R28, P0, PT, R12.reuse, UR6, RZ ;  /* 0x000000060c1c7c10 */ /* 0x044fe4000ff1e0ff */
[----:B0-----:R-:W-:Y:S02]  /*20650*/  IADD3 R26, P1, PT, R12, UR8, RZ ;  /* 0x000000080c1a7c10 */ /* 0x001fe4000ff3e0ff */
[----:B------:R-:W-:-:S02]  /*20660*/  IADD3.X R29, PT, PT, R14, UR7, RZ, P0, !PT ;  /* 0x000000070e1d7c10 */ /* 0x000fc400087fe4ff */
[----:B------:R-:W-:Y:S02]  /*20670*/  IADD3.X R27, PT, PT, R14, UR9, RZ, P1, !PT ;  /* 0x000000090e1b7c10 */ /* 0x000fe40008ffe4ff */
[----:B------:R-:W-:-:S04]  /*20680*/  IADD3 R2, PT, PT, R2, 0x780, RZ ;  /* 0x0000078002027810 */ /* 0x000fc80007ffe0ff */
[----:B------:R-:W-:-:S04]  /*20690*/  ISETP.GT.U32.AND P0, PT, R0, R2, PT ;  /* 0x000000020000720c */ /* 0x000fc80003f04070 */
[----:B------:R-:W-:Y:S01]  /*206a0*/  ISETP.GT.AND.EX P0, PT, R3, RZ, PT, P0 ;  /* 0x000000ff0300720c */ /* 0x000fe20003f04300 */
[----:B-1----:R-:W-:Y:S01]  /*206b0*/  HFMA2 R5, -RZ, RZ, 0, 0 ;  /* 0x00000000ff057431 */ /* 0x002fe200000001ff */
[----:B----4-:R-:W-:Y:S02]  /*206c0*/  F2FP.BF16.F32.PACK_AB R11, R11, R4 ;  /* 0x000000040b0b723e */ /* 0x010fe400000010ff */
[----:B-----5:R-:W-:-:S03]  /*206d0*/  F2FP.BF16.F32.PACK_AB R7, R9, R6 ;  /* 0x000000060907723e */ /* 0x020fc600000010ff */
[----:B------:R3:W-:Y:S04]  /*206e0*/  STG.E desc[UR10][R28.64], R11 ;  /* 0x0000000b1c007986 */ /* 0x0007e8000c10190a */
[----:B------:R3:W-:Y:S02]  /*206f0*/  STG.E desc[UR10][R26.64], R7 ;  /* 0x000000071a007986 */ /* 0x0007e4000c10190a */
[----:B------:R-:W-:Y:S05]  /*20700*/  @P0 BRA `(.L_x_403) ;  /* 0xfffffff800a80947 */ /* 0x000fea000383ffff */
[----:B------:R-:W-:Y:S05]  /*20710*/  EXIT ;  /* 0x000000000000794d */ /* 0x000fea0003800000 */
.L_x_404:
        /* <DEDUP_REMOVED lines=14> */
.L_x_4887:


//--------------------- .text._Z35group_norm_nhwc_bwd_one_pass_kernelI11Bf16IOFp16WLi64ELi120ELi480EEv26Group_norm_nhwc_bwd_params --------------------------
	.section	.text._Z35group_norm_nhwc_bwd_one_pass_kernelI11Bf16IOFp16WLi64ELi120ELi480EEv26Group_norm_nhwc_bwd_params,"ax",@progbits
	.align	128
        .global         _Z35group_norm_nhwc_bwd_one_pass_kernelI11Bf16IOFp16WLi64ELi120ELi480EEv26Group_norm_nhwc_bwd_params
        .type           _Z35group_norm_nhwc_bwd_one_pass_kernelI11Bf16IOFp16WLi64ELi120ELi480EEv26Group_norm_nhwc_bwd_params,@function
        .size           _Z35group_norm_nhwc_bwd_one_pass_kernelI11Bf16IOFp16WLi64ELi120ELi480EEv26Group_norm_nhwc_bwd_params,(.L_x_4888 - _Z35group_norm_nhwc_bwd_one_pass_kernelI11Bf16IOFp16WLi64ELi120ELi480EEv26Group_norm_nhwc_bwd_params)
        .other          _Z35group_norm_nhwc_bwd_one_pass_kernelI11Bf16IOFp16WLi64ELi120ELi480EEv26Group_norm_nhwc_bwd_params,@"STO_CUDA_ENTRY STV_DEFAULT"
_Z35group_norm_nhwc_bwd_one_pass_kernelI11Bf16IOFp16WLi64ELi120ELi480EEv26Group_norm_nhwc_bwd_params:
.text._Z35group_norm_nhwc_bwd_one_pass_kernelI11Bf16IOFp16WLi64ELi120ELi480EEv26Group_norm_nhwc_bwd_params:
        /* <DEDUP_REMOVED lines=39> */
.L_x_448:
        /* <DEDUP_REMOVED lines=240> */
[----:B------:R-:W-:Y:S01]  /*1170*/  PRMT R75, R53, 0x7632, R75 ;  /* 0x00007632354b7816 */ /* 0x000fe2000000004b */
[----:B--2---:R-:W-:-:S02]  /*1180*/  @P1 HADD2.F32 R55, -RZ, R40.H0_H0 ;  /* 0x20000028ff371230 */ /* 0x004fc40000004100 */
[----:B---3--:R-:W-:Y:S02]  /*1190*/  @P1 HADD2.F32 R62, -RZ, R41.H0_H0 ;  /* 0x20000029ff3e1230 */ /* 0x008fe40000004100 */
[----:B------:R-:W-:Y:S02]  /*11a0*/  HADD2.F32 R64, -RZ, R64.H0_H0 ;  /* 0x20000040ff407230 */ /* 0x000fe40000004100 */
[----:B------:R-:W-:Y:S01]  /*11b0*/  HADD2.F32 R63, -RZ, R63.H0_H0 ;  /* 0x2000003fff3f7230 */ /* 0x000fe20000004100 */
[----:B------:R-:W-:Y:S02]  /*11c0*/  PRMT R76, R56, 0x7632, R76 ;  /* 0x00007632384c7816 */ /* 0x000fe4000000004c */
[----:B------:R-:W-:Y:S02]  /*11d0*/  PRMT R77, R57, 0x7632, R77 ;  /* 0x00007632394d7816 */ /* 0x000fe4000000004d */
        /* <DEDUP_REMOVED lines=148> */
.L_x_406:
        /* <DEDUP_REMOVED lines=288> */
.L_x_407:
        /* <DEDUP_REMOVED lines=45> */
.L_x_409:
[----:B------:R-:W-:Y:S05]  /*2ff0*/  BSYNC.RECONVERGENT B0 ;  /* 0x0000000000007941 */ /* 0x000fea0003800200 */
.L_x_408:
        /* <DEDUP_REMOVED lines=40> */
.L_x_411:
[----:B------:R-:W-:Y:S05]  /*3280*/  BSYNC.RECONVERGENT B0 ;  /* 0x0000000000007941 */ /* 0x000fea0003800200 */
.L_x_410:
        /* <DEDUP_REMOVED lines=38> */
.L_x_413:
[----:B------:R-:W-:Y:S05]  /*34f0*/  BSYNC.RECONVERGENT B0 ;  /* 0x0000000000007941 */ /* 0x000fea0003800200 */
.L_x_412:
        /* <DEDUP_REMOVED lines=29> */
.L_x_415:
[----:B------:R-:W-:Y:S05]  /*36d0*/  BSYNC.RECONVERGENT B0 ;  /* 0x0000000000007941 */ /* 0x000fea0003800200 */
.L_x_414:
        /* <DEDUP_REMOVED lines=24> */
.L_x_418:
[----:B-1----:R-:W2:Y:S04]  /*3860*/  LDG.E.STRONG.GPU R30, desc[UR8][R28.64] ;  /* 0x000000081c1e7981 */ /* 0x002ea8000c1ef900 */
[----:B--2---:R-:W-:Y:S01]  /*3870*/  CCTL.IVALL ;  /* 0x00000000ff00798f */ /* 0x004fe20002000000 */
[----:B------:R-:W-:Y:S05]  /*3880*/  YIELD ;  /* 0x0000000000007946 */ /* 0x000fea0003800000 */
[----:B------:R-:W-:-:S13]  /*3890*/  ISETP.NE.AND P0, PT, R30, R35, PT ;  /* 0x000000231e00720c */ /* 0x000fda0003f05270 */
[----:B------:R-:W-:Y:S05]  /*38a0*/  @P0 BRA `(.L_x_418) ;  /* 0xfffffffc00ec0947 */ /* 0x000fea000383ffff */
.L_x_417:
        /* <DEDUP_REMOVED lines=15> */
.L_x_420:
        /* <DEDUP_REMOVED lines=60> */
.L_x_419:
        /* <DEDUP_REMOVED lines=34> */
.L_x_421:
        /* <DEDUP_REMOVED lines=18> */
.L_x_422:
        /* <DEDUP_REMOVED lines=9> */
.L_x_423:
[----:B------:R-:W-:Y:S05]  /*4130*/  BSYNC.RECONVERGENT B0 ;  /* 0x0000000000007941 */ /* 0x000fea0003800200 */
.L_x_416:
        /* <DEDUP_REMOVED lines=72> */
.L_x_424:
        /* <DEDUP_REMOVED lines=18> */
.L_x_426:
[----:B------:R-:W-:Y:S05]  /*46e0*/  BSYNC.RECONVERGENT B0 ;  /* 0x0000000000007941 */ /* 0x000fea0003800200 */
.L_x_425:
        /* <DEDUP_REMOVED lines=23> */
.L_x_427:
        /* <DEDUP_REMOVED lines=20> */
.L_x_429:
[----:B------:R-:W-:Y:S05]  /*49a0*/  BSYNC.RECONVERGENT B0 ;  /* 0x0000000000007941 */ /* 0x000fea0003800200 */
.L_x_428:
        /* <DEDUP_REMOVED lines=59> */
.L_x_430:
        /* <DEDUP_REMOVED lines=18> */
.L_x_432:
[----:B------:R-:W-:Y:S05]  /*4e80*/  BSYNC.RECONVERGENT B0 ;  /* 0x0000000000007941 */ /* 0x000fea0003800200 */
.L_x_431:
        /* <DEDUP_REMOVED lines=21> */
.L_x_433:
        /* <DEDUP_REMOVED lines=18> */
.L_x_435:
[----:B------:R-:W-:Y:S05]  /*5100*/  BSYNC.RECONVERGENT B0 ;  /* 0x0000000000007941 */ /* 0x000fea0003800200 */
.L_x_434:
        /* <DEDUP_REMOVED lines=21> */
.L_x_436:
        /* <DEDUP_REMOVED lines=18> */
.L_x_438:
[----:B------:R-:W-:Y:S05]  /*5380*/  BSYNC.RECONVERGENT B0 ;  /* 0x0000000000007941 */ /* 0x000fea0003800200 */
.L_x_437:
        /* <DEDUP_REMOVED lines=21> */
.L_x_439:
        /* <DEDUP_REMOVED lines=18> */
.L_x_441:
[----:B------:R-:W-:Y:S05]  /*5600*/  BSYNC.RECONVERGENT B0 ;  /* 0x0000000000007941 */ /* 0x000fea0003800200 */
.L_x_440:
        /* <DEDUP_REMOVED lines=21> */
.L_x_442:
        /* <DEDUP_REMOVED lines=18> */
.L_x_444:
[----:B------:R-:W-:Y:S05]  /*5880*/  BSYNC.RECONVERGENT B0 ;  /* 0x0000000000007941 */ /* 0x000fea0003800200 */
.L_x_443:
        /* <DEDUP_REMOVED lines=21> */
.L_x_445:
        /* <DEDUP_REMOVED lines=18> */
.L_x_447:
[----:B------:R-:W-:Y:S05]  /*5b00*/  BSYNC.RECONVERGENT B0 ;  /* 0x0000000000007941 */ /* 0x000fea0003800200 */
.L_x_446:
[----:B------:R-:W-:Y:S02]  /*5b10*/  IADD3 R8, PT, PT, R5, R8, RZ ;  /* 0x0000000805087210 */ /* 0x000fe40007ffe0ff */
[----:B------:R-:W-:Y:S02]  /*5b20*/  IADD3 R6, PT, PT, R6, 0x1, RZ ;  /* 0x0000000106067810 */ /* 0x000fe40007ffe0ff */
[----:B------:R-:W-:-:S13]  /*5b30*/  ISETP.GE.AND P0, PT, R8, UR4, PT ;  /* 0x0000000408007c0c */ /* 0x000fda000bf06270 */
[----:B------:R-:W-:Y:S05]  /*5b40*/  @!P0 BRA `(.L_x_448) ;  /* 0xffffffa400c88947 */ /* 0x000fea000383ffff */
.L_x_405:
        /* <DEDUP_REMOVED lines=19> */
.L_x_450:
[----:B------:R-:W-:Y:S05]  /*5c80*/  BSYNC.RECONVERGENT B0 ;  /* 0x0000000000007941 */ /* 0x000fea0003800200 */
.L_x_449:
[----:B------:R-:W-:Y:S05]  /*5c90*/  @P0 EXIT ;  /* 0x000000000000094d */ /* 0x000fea0003800000 */
[----:B------:R-:W-:Y:S05]  /*5ca0*/  @P2 BRA `(.L_x_451) ;  /* 0x0000000000202947 */ /* 0x000fea0003800000 */
[----:B------:R-:W-:-:S05]  /*5cb0*/  IMAD R0, R6, R7, RZ ;  /* 0x0000000706007224 */ /* 0x000fca00078e02ff */
[----:B------:R-:W-:-:S13]  /*5cc0*/  ISETP.NE.AND P0, PT, R0, -0x1, PT ;  /* 0xffffffff0000780c */ /* 0x000fda0003f05270 */
[----:B------:R-:W-:Y:S05]  /*5cd0*/  @!P0 BRA `(.L_x_451) ;  /* 0x0000000000148947 */ /* 0x000fea0003800000 */
.L_x_452:
[----:B0-----:R-:W4:Y:S04]  /*5ce0*/  LDG.E.STRONG.GPU R3, desc[UR8][R4.64] ;  /* 0x0000000804037981 */ /* 0x001f28000c1ef900 */
[----:B----4-:R-:W-:Y:S01]  /*5cf0*/  CCTL.IVALL ;  /* 0x00000000ff00798f */ /* 0x010fe20002000000 */
[----:B------:R-:W-:Y:S05]  /*5d00*/  YIELD ;  /* 0x0000000000007946 */ /* 0x000fea0003800000 */
[----:B------:R-:W-:-:S13]  /*5d10*/  ISETP.NE.AND P0, PT, R3, R0, PT ;  /* 0x000000000300720c */ /* 0x000fda0003f05270 */
[----:B------:R-:W-:Y:S05]  /*5d20*/  @P0 BRA `(.L_x_452) ;  /* 0xfffffffc00ec0947 */ /* 0x000fea000383ffff */
.L_x_451:
        /* <DEDUP_REMOVED lines=74> */
.L_x_455:
        /* <DEDUP_REMOVED lines=21> */
[----:B---3--:R-:W-:Y:S02]  /*6320*/  F2FP.F16.F32.PACK_AB R17, R11, R8 ;  /* 0x000000080b11723e */ /* 0x008fe400000000ff */
[----:B------:R-:W-:-:S02]  /*6330*/  MOV R8, R20 ;  /* 0x0000001400087202 */ /* 0x000fc40000000f00 */
[-C--:B------:R-:W-:Y:S02]  /*6340*/  MOV R11, R23.reuse ;  /* 0x00000017000b7202 */ /* 0x080fe40000000f00 */
[----:B-----5:R-:W-:Y:S01]  /*6350*/  F2FP.F16.F32.PACK_AB R19, R15, R12 ;  /* 0x0000000c0f13723e */ /* 0x020fe200000000ff */
[----:B------:R0:W-:Y:S04]  /*6360*/  STG.E desc[UR8][R8.64], R17 ;  /* 0x0000001108007986 */ /* 0x0001e8000c101908 */
[----:B------:R0:W-:Y:S01]  /*6370*/  STG.E desc[UR8][R10.64], R19 ;  /* 0x000000130a007986 */ /* 0x0001e2000c101908 */
[----:B------:R-:W-:Y:S02]  /*6380*/  IADD3 R20, P4, PT, R20, 0x780, RZ ;  /* 0x0000078014147810 */ /* 0x000fe40007f9e0ff */
[----:B------:R-:W-:-:S02]  /*6390*/  IADD3.X R23, PT, PT, RZ, R23, RZ, P3, !PT ;  /* 0x00000017ff177210 */ /* 0x000fc40001ffe4ff */
[----:B------:R-:W-:Y:S01]  /*63a0*/  IADD3.X R21, PT, PT, RZ, R21, RZ, P4, !PT ;  /* 0x00000015ff157210 */ /* 0x000fe200027fe4ff */
[----:B------:R-:W-:Y:S08]  /*63b0*/  @P1 BRA `(.L_x_455) ;  /* 0xfffffffc00841947 */ /* 0x000ff0000383ffff */
.L_x_454:
[----:B------:R-:W-:Y:S05]  /*63c0*/  BSYNC.RECONVERGENT B0 ;  /* 0x0000000000007941 */ /* 0x000fea0003800200 */
.L_x_453:
        /* <DEDUP_REMOVED lines=10> */
.L_x_456:
        /* <DEDUP_REMOVED lines=21> */
[----:B---3--:R-:W-:Y:S02]  /*65c0*/  F2FP.F16.F32.PACK_AB R19, R7, R4 ;  /* 0x000000040713723e */ /* 0x008fe400000000ff */
[----:B------:R-:W-:-:S04]  /*65d0*/  LOP3.LUT R4, R26, 0x3, RZ, 0xc0, !PT ;  /* 0x000000031a047812 */ /* 0x000fc800078ec0ff */
[----:B------:R-:W-:Y:S02]  /*65e0*/  IADD3.X R17, PT, PT, R4, UR5, RZ, P1, !PT ;  /* 0x0000000504117c10 */ /* 0x000fe40008ffe4ff */
[----:B----4-:R-:W-:Y:S02]  /*65f0*/  F2FP.F16.F32.PACK_AB R21, R11, R8 ;  /* 0x000000080b15723e */ /* 0x010fe400000000ff */
        /* <DEDUP_REMOVED lines=20> */
[----:B--2---:R-:W-:Y:S02]  /*6740*/  F2FP.F16.F32.PACK_AB R19, R19, R18 ;  /* 0x000000121313723e */ /* 0x004fe400000000ff */
[----:B---3--:R-:W-:-:S03]  /*6750*/  F2FP.F16.F32.PACK_AB R23, R23, R20 ;  /* 0x000000141717723e */ /* 0x008fc600000000ff */
        /* <DEDUP_REMOVED lines=14> */
[----:B---3--:R-:W-:Y:S02]  /*6840*/  F2FP.F16.F32.PACK_AB R21, R21, R18 ;  /* 0x000000121515723e */ /* 0x008fe400000000ff */
[----:B----4-:R-:W-:-:S03]  /*6850*/  F2FP.F16.F32.PACK_AB R25, R25, R20 ;  /* 0x000000141919723e */ /* 0x010fc600000000ff */
        /* <DEDUP_REMOVED lines=18> */
[----:B----4-:R-:W-:Y:S02]  /*6980*/  F2FP.F16.F32.PACK_AB R5, R5, R16 ;  /* 0x000000100505723e */ /* 0x010fe400000000ff */
[----:B-----5:R-:W-:-:S03]  /*6990*/  F2FP.F16.F32.PACK_AB R7, R9, R6 ;  /* 0x000000060907723e */ /* 0x020fc600000000ff */
[----:B------:R3:W-:Y:S04]  /*69a0*/  STG.E desc[UR8][R12.64], R5 ;  /* 0x000000050c007986 */ /* 0x0007e8000c101908 */
[----:B------:R3:W-:Y:S02]  /*69b0*/  STG.E desc[UR8][R14.64], R7 ;  /* 0x000000070e007986 */ /* 0x0007e4000c101908 */
[----:B------:R-:W-:Y:S05]  /*69c0*/  @P0 BRA `(.L_x_456) ;  /* 0xfffffff800a80947 */ /* 0x000fea000383ffff */
[----:B------:R-:W-:Y:S05]  /*69d0*/  EXIT ;  /* 0x000000000000794d */ /* 0x000fea0003800000 */
.L_x_457:
        /* <DEDUP_REMOVED lines=10> */
.L_x_4888:


//--------------------- .text._Z35group_norm_nhwc_bwd_one_pass_kernelI11Bf16IOFp16WLi128ELi120ELi480EEv26Group_norm_nhwc_bwd_params --------------------------
	.section	.text._Z35group_norm_nhwc_bwd_one_pass_kernelI11Bf16IOFp16WLi128ELi120ELi480EEv26Group_norm_nhwc_bwd_params,"ax",@progbits
	.align	128
        .global         _Z35group_norm_nhwc_bwd_one_pass_kernelI11Bf16IOFp16WLi128ELi120ELi480EEv26Group_norm_nhwc_bwd_params
        .type           _Z35group_norm_nhwc_bwd_one_pass_kernelI11Bf16IOFp16WLi128ELi120ELi480EEv26Group_norm_nhwc_bwd_params,@function
        .size           _Z35group_norm_nhwc_bwd_one_pass_kernelI11Bf16IOFp16WLi128ELi120ELi480EEv26Group_norm_nhwc_bwd_params,(.L_x_4889 - _Z35group_norm_nhwc_bwd_one_pass_kernelI11Bf16IOFp16WLi128ELi120ELi480EEv26Group_norm_nhwc_bwd_params)
        .other          _Z35group_norm_nhwc_bwd_one_pass_kernelI11Bf16IOFp16WLi128ELi120ELi480EEv26Group_norm_nhwc_bwd_params,@"STO_CUDA_ENTRY STV_DEFAULT"
_Z35group_norm_nhwc_bwd_one_pass_kernelI11Bf16IOFp16WLi128ELi120ELi480EEv26Group_norm_nhwc_bwd_params:
.text._Z35group_norm_nhwc_bwd_one_pass_kernelI11Bf16IOFp16WLi128ELi120ELi480EEv26Group_norm_nhwc_bwd_params:
        /* <DEDUP_REMOVED lines=22> */
.L_x_525:
[----:B0-----:R-:W0:Y:S01]  /*0160*/  LDC R13, c[0x0][0x410] ;  /* 0x00010400ff0d7b82 */ /* 0x001e220000000800 */
[----:B-1----:R-:W1:Y:S01]  /*0170*/  LDCU UR4, c[0x0][0x41c] ;  /* 0x00008380ff0477ac */ /* 0x002e620008000800 */
        /* <DEDUP_REMOVED lines=22> */
[----:B------:R-:W-:Y:S01]  /*02e0*/  ISETP.GE.AND P3, PT, R10, RZ, PT ;  /* 0x000000ff0a00720c */ /* 0x000fe20003f66270 */
[----:B-1----:R-:W-:-:S10]  /*02f0*/  IMAD R25, R7, UR4, R0 ;  /* 0x0000000407197c24 */ /* 0x002fd4000f8e0200 */
[-C--:B------:R-:W-:Y:S01]  /*0300*/  @!P4 IADD3 R8, PT, PT, R8, -R11.reuse, RZ ;  /* 0x8000000b0808c210 */ /* 0x080fe20007ffe0ff */
[----:B------:R-:W0:Y:S01]  /*0310*/  LDCU.U8 UR4, c[0x0][0x414] ;  /* 0x00008280ff0477ac */ /* 0x000e220008000000 */
[----:B------:R-:W-:Y:S02]  /*0320*/  @!P4 IADD3 R9, PT, PT, R9, 0x1, RZ ;  /* 0x000000010909c810 */ /* 0x000fe40007ffe0ff */
[----:B------:R-:W-:Y:S02]  /*0330*/  ISETP.GE.U32.AND P1, PT, R8, R11, PT ;  /* 0x0000000b0800720c */ /* 0x000fe40003f26070 */
[----:B--2---:R-:W-:Y:S02]  /*0340*/  ISETP.GE.U32.AND P0, PT, R25, UR8, PT ;  /* 0x0000000819007c0c */ /* 0x004fe4000bf06070 */
[----:B------:R-:W-:Y:S02]  /*0350*/  SHF.R.S32.HI R15, RZ, 0x1f, R25 ;  /* 0x0000001fff0f7819 */ /* 0x000fe40000011419 */
[----:B------:R-:W-:-:S02]  /*0360*/  ISETP.GT.U32.AND P5, PT, R11, R8, PT ;  /* 0x000000080b00720c */ /* 0x000fc40003fa4070 */
[----:B------:R-:W-:Y:S02]  /*0370*/  IADD3 R11, PT, PT, R8, -R11, RZ ;  /* 0x8000000b080b7210 */ /* 0x000fe40007ffe0ff */
[----:B------:R-:W-:Y:S02]  /*0380*/  ISETP.GE.AND.EX P0, PT, R15, UR9, PT, P0 ;  /* 0x000000090f007c0c */ /* 0x000fe4000bf06300 */
[----:B------:R-:W-:Y:S02]  /*0390*/  SEL R8, R11, R8, !P5 ;  /* 0x000000080b087207 */ /* 0x000fe40006800000 */
[----:B------:R-:W-:Y:S02]  /*03a0*/  IADD3 R17, PT, PT, R25, 0x8, RZ ;  /* 0x0000000819117810 */ /* 0x000fe40007ffe0ff */
[----:B------:R-:W-:Y:S02]  /*03b0*/  ISETP.NE.AND P4, PT, R13, RZ, PT ;  /* 0x000000ff0d00720c */ /* 0x000fe40003f85270 */
[----:B------:R-:W-:-:S02]  /*03c0*/  LOP3.LUT R11, RZ, R13, RZ, 0x33, !PT ;  /* 0x0000000dff0b7212 */ /* 0x000fc400078e33ff */
[----:B------:R-:W-:Y:S02]  /*03d0*/  @!P2 IADD3 R8, PT, PT, -R8, RZ, RZ ;  /* 0x000000ff0808a210 */ /* 0x000fe40007ffe1ff */
[----:B------:R-:W-:Y:S01]  /*03e0*/  @P1 IADD3 R9, PT, PT, R9, 0x1, RZ ;  /* 0x0000000109091810 */ /* 0x000fe20007ffe0ff */
[----:B------:R-:W1:Y:S01]  /*03f0*/  @!P0 LDC.64 R20, c[0x0][0x3f8] ;  /* 0x0000fe00ff148b82 */ /* 0x000e620000000a00 */
[----:B------:R-:W-:Y:S02]  /*0400*/  ISETP.GE.U32.AND P1, PT, R17, UR8, PT ;  /* 0x0000000811007c0c */ /* 0x000fe4000bf26070 */
[----:B------:R-:W-:Y:S02]  /*0410*/  SHF.R.S32.HI R23, RZ, 0x1f, R17 ;  /* 0x0000001fff177819 */ /* 0x000fe40000011411 */
[----:B------:R-:W-:Y:S02]  /*0420*/  SEL R113, R11, R8, !P4 ;  /* 0x000000080b717207 */ /* 0x000fe40006000000 */
[----:B------:R-:W-:Y:S01]  /*0430*/  @!P3 IADD3 R9, PT, PT, -R9, RZ, RZ ;  /* 0x000000ff0909b210 */ /* 0x000fe20007ffe1ff */
[----:B------:R-:W2:Y:S01]  /*0440*/  @!P0 LDC.64 R30, c[0x0][0x3a0] ;  /* 0x0000e800ff1e8b82 */ /* 0x000ea20000000a00 */
[----:B------:R-:W-:Y:S01]  /*0450*/  ISETP.GE.AND.EX P1, PT, R23, UR9, PT, P1 ;  /* 0x0000000917007c0c */ /* 0x000fe2000bf26310 */
[----:B------:R-:W-:Y:S01]  /*0460*/  IMAD R13, R113, 0x78, RZ ;  /* 0x00000078710d7824 */ /* 0x000fe200078e02ff */
[----:B------:R-:W-:-:S02]  /*0470*/  SEL R9, R11, R9, !P4 ;  /* 0x000000090b097207 */ /* 0x000fc40006000000 */
[----:B------:R-:W-:Y:S02]  /*0480*/  IADD3 R19, PT, PT, R25, 0x10, RZ ;  /* 0x0000001019137810 */ /* 0x000fe40007ffe0ff */
[C---:B------:R-:W-:Y:S01]  /*0490*/  IADD3 R116, P2, PT, R13.reuse, R6, RZ ;  /* 0x000000060d747210 */ /* 0x040fe20007f5e0ff */
[----:B------:R-:W4:Y:S01]  /*04a0*/  @!P0 LDC.64 R32, c[0x0][0x398] ;  /* 0x0000e600ff208b82 */ /* 0x000f220000000a00 */
[----:B------:R-:W-:Y:S02]  /*04b0*/  SHF.R.S32.HI R6, RZ, 0x1f, R9 ;  /* 0x0000001fff067819 */ /* 0x000fe40000011409 */
[----:B------:R-:W-:Y:S02]  /*04c0*/  LEA.HI.X.SX32 R117, R13, RZ, 0x1, P2 ;  /* 0x000000ff0d757211 */ /* 0x000fe400010f0eff */
[----:B------:R-:W-:Y:S01]  /*04d0*/  ISETP.GE.U32.AND P3, PT, R19, UR8, PT ;  /* 0x0000000813007c0c */ /* 0x000fe2000bf66070 */
[----:B------:R-:W-:Y:S01]  /*04e0*/  IMAD R6, R6, UR10, RZ ;  /* 0x0000000a06067c24 */ /* 0x000fe2000f8e02ff */
[----:B------:R-:W-:Y:S01]  /*04f0*/  SHF.R.S32.HI R29, RZ, 0x1f, R19 ;  /* 0x0000001fff1d7819 */ /* 0x000fe20000011413 */
[----:B------:R-:W5:Y:S01]  /*0500*/  @!P1 LDC.64 R26, c[0x0][0x3f8] ;  /* 0x0000fe00ff1a9b82 */ /* 0x000f620000000a00 */
[----:B------:R-:W-:-:S02]  /*0510*/  IMAD.WIDE.U32 R116, R9, UR10, R116 ;  /* 0x0000000a09747c25 */ /* 0x000fc4000f8e0074 */
[----:B------:R-:W-:Y:S02]  /*0520*/  ISETP.GE.AND.EX P3, PT, R29, UR9, PT, P3 ;  /* 0x000000091d007c0c */ /* 0x000fe4000bf66330 */
[----:B------:R-:W-:Y:S01]  /*0530*/  IMAD R119, R9, UR11, R6 ;  /* 0x0000000b09777c24 */ /* 0x000fe2000f8e0206 */
[----:B------:R-:W-:Y:S01]  /*0540*/  @!P0 MOV R118, R116 ;  /* 0x0000007400768202 */ /* 0x000fe20000000f00 */
[----:B-1----:R-:W-:Y:S01]  /*0550*/  @!P0 IMAD R6, R15, R20, RZ ;  /* 0x000000140f068224 */ /* 0x002fe200078e02ff */
[----:B------:R-:W1:Y:S01]  /*0560*/  @!P1 LDC.64 R34, c[0x0][0x3a0] ;  /* 0x0000e800ff229b82 */ /* 0x000e620000000a00 */
[----:B------:R-:W-:Y:S02]  /*0570*/  @!P1 MOV R14, R116 ;  /* 0x00000074000e9202 */ /* 0x000fe40000000f00 */
[----:B------:R-:W-:Y:S01]  /*0580*/  IADD3 R119, PT, PT, R117, R119, RZ ;  /* 0x0000007775777210 */ /* 0x000fe20007ffe0ff */
[C---:B------:R-:W-:Y:S01]  /*0590*/  @!P0 IMAD R11, R25.reuse, R21, R6 ;  /* 0x00000015190b8224 */ /* 0x040fe200078e0206 */
[----:B------:R-:W-:-:S02]  /*05a0*/  IADD3 R21, PT, PT, R25, 0x18, RZ ;  /* 0x0000001819157810 */ /* 0x000fc40007ffe0ff */
[----:B------:R-:W-:Y:S01]  /*05b0*/  @!P1 MOV R15, R119 ;  /* 0x00000077000f9202 */ /* 0x000fe20000000f00 */
[----:B------:R-:W-:Y:S01]  /*05c0*/  @!P0 IMAD.WIDE.U32 R8, R25, R20, R118 ;  /* 0x0000001419088225 */ /* 0x000fe200078e0076 */
[----:B------:R-:W3:Y:S01]  /*05d0*/  @!P1 LDC.64 R36, c[0x0][0x398] ;  /* 0x0000e600ff249b82 */ /* 0x000ee20000000a00 */
[----:B------:R-:W-:-:S03]  /*05e0*/  ISETP.GE.U32.AND P4, PT, R21, UR8, PT ;  /* 0x0000000815007c0c */ /* 0x000fc6000bf86070 */
[----:B------:R-:W-:Y:S02]  /*05f0*/  @!P0 IADD3 R9, PT, PT, R9, R11, RZ ;  /* 0x0000000b09098210 */ /* 0x000fe40007ffe0ff */
[C---:B------:R-:W-:Y:S01]  /*0600*/  @!P0 SHF.L.U32 R13, R8.reuse, 0x1, RZ ;  /* 0x00000001080d8819 */ /* 0x040fe200000006ff */
[----:B-----5:R-:W-:Y:S01]  /*0610*/  @!P1 IMAD.WIDE.U32 R14, R17, R26, R14 ;  /* 0x0000001a110e9225 */ /* 0x020fe200078e000e */
[----:B------:R-:W-:Y:S01]  /*0620*/  @!P0 SHF.L.U64.HI R6, R8, 0x1, R9 ;  /* 0x0000000108068819 */ /* 0x000fe20000010209 */
[----:B------:R-:W5:Y:S01]  /*0630*/  @!P3 LDC.64 R38, c[0x0][0x3f8] ;  /* 0x0000fe00ff26bb82 */ /* 0x000f620000000a00 */
[----:B--2---:R-:W-:Y:S01]  /*0640*/  @!P0 IADD3 R10, P2, PT, R13, R30, RZ ;  /* 0x0000001e0d0a8210 */ /* 0x004fe20007f5e0ff */
[----:B------:R-:W-:Y:S01]  /*0650*/  @!P1 IMAD R8, R23, R26, RZ ;  /* 0x0000001a17089224 */ /* 0x000fe200078e02ff */
[----:B----4-:R-:W-:Y:S02]  /*0660*/  @!P0 IADD3 R12, P5, PT, R13, R32, RZ ;  /* 0x000000200d0c8210 */ /* 0x010fe40007fbe0ff */
[----:B------:R-:W-:Y:S01]  /*0670*/  SHF.R.S32.HI R23, RZ, 0x1f, R21 ;  /* 0x0000001fff177819 */ /* 0x000fe20000011415 */
[----:B------:R-:W-:Y:S01]  /*0680*/  @!P1 IMAD R27, R17, R27, R8 ;  /* 0x0000001b111b9224 */ /* 0x000fe200078e0208 */
[----:B------:R-:W-:-:S02]  /*0690*/  CS2R R8, SRZ ;  /* 0x0000000000087805 */ /* 0x000fc4000001ff00 */
[C---:B------:R-:W-:Y:S01]  /*06a0*/  @!P0 IADD3.X R11, PT, PT, R6.reuse, R31, RZ, P2, !PT ;  /* 0x0000001f060b8210 */ /* 0x040fe200017fe4ff */
[----:B------:R-:W2:Y:S01]  /*06b0*/  @!P3 LDC.64 R40, c[0x0][0x3a0] ;  /* 0x0000e800ff28bb82 */ /* 0x000ea20000000a00 */
[----:B------:R-:W-:Y:S02]  /*06c0*/  ISETP.GE.AND.EX P4, PT, R23, UR9, PT, P4 ;  /* 0x0000000917007c0c */ /* 0x000fe4000bf86340 */
[----:B------:R-:W-:Y:S01]  /*06d0*/  @!P0 IADD3.X R13, PT, PT, R6, R33, RZ, P5, !PT ;  /* 0x00000021060d8210 */ /* 0x000fe20002ffe4ff */
[----:B------:R5:W4:Y:S01]  /*06e0*/  @!P0 LDG.E R8, desc[UR6][R10.64] ;  /* 0x000000060a088981 */ /* 0x000b22000c1e1900 */
[----:B------:R-:W-:Y:S02]  /*06f0*/  @!P1 IADD3 R15, PT, PT, R15, R27, RZ ;  /* 0x0000001b0f0f9210 */ /* 0x000fe40007ffe0ff */
[C---:B------:R-:W-:Y:S01]  /*0700*/  @!P1 SHF.L.U32 R17, R14.reuse, 0x1, RZ ;  /* 0x000000010e119819 */ /* 0x040fe200000006ff */
[----:B------:R0:W4:Y:S01]  /*0710*/  @!P0 LDG.E R9, desc[UR6][R12.64] ;  /* 0x000000060c098981 */ /* 0x000122000c1e1900 */
[----:B------:R-:W-:-:S02]  /*0720*/  @!P1 SHF.L.U64.HI R6, R14, 0x1, R15 ;  /* 0x000000010e069819 */ /* 0x000fc4000001020f */
[----:B-1----:R-:W-:Y:S02]  /*0730*/  @!P1 IADD3 R14, P0, PT, R17, R34, RZ ;  /* 0x00000022110e9210 */ /* 0x002fe40007f1e0ff */
[----:B------:R-:W-:Y:S01]  /*0740*/  IADD3 R27, PT, PT, R25, 0x20, RZ ;  /* 0x00000020191b7810 */ /* 0x000fe20007ffe0ff */
[----:B------:R-:W1:Y:S01]  /*0750*/  @!P4 LDC.64 R42, c[0x0][0x3f8] ;  /* 0x0000fe00ff2acb82 */ /* 0x000e620000000a00 */
[----:B---3--:R-:W-:Y:S01]  /*0760*/  @!P1 IADD3 R16, P2, PT, R17, R36, RZ ;  /* 0x0000002411109210 */ /* 0x008fe20007f5e0ff */
[----:B-----5:R-:W-:Y:S01]  /*0770*/  @!P3 IMAD R10, R29, R38, RZ ;  /* 0x000000261d0ab224 */ /* 0x020fe200078e02ff */
[----:B------:R-:W-:Y:S02]  /*0780*/  @!P1 IADD3.X R15, PT, PT, R6, R35, RZ, P0, !PT ;  /* 0x00000023060f9210 */ /* 0x000fe400007fe4ff */
[----:B------:R-:W-:Y:S01]  /*0790*/  ISETP.GE.U32.AND P0, PT, R27, UR8, PT ;  /* 0x000000081b007c0c */ /* 0x000fe2000bf06070 */
[----:B------:R-:W-:Y:S01]  /*07a0*/  @!P3 IMAD R31, R19, R39, R10 ;  /* 0x00000027131fb224 */ /* 0x000fe200078e020a */
[----:B------:R-:W-:-:S02]  /*07b0*/  SHF.R.S32.HI R33, RZ, 0x1f, R27 ;  /* 0x0000001fff217819 */ /* 0x000fc4000001141b */
[----:B------:R-:W-:Y:S02]  /*07c0*/  CS2R R10, SRZ ;  /* 0x00000000000a7805 */ /* 0x000fe4000001ff00 */
[----:B------:R-:W-:Y:S02]  /*07d0*/  @!P1 IADD3.X R17, PT, PT, R6, R37, RZ, P2, !PT ;  /* 0x0000002506119210 */ /* 0x000fe400017fe4ff */
[----:B0-----:R-:W-:Y:S01]  /*07e0*/  @!P3 MOV R12, R116 ;  /* 0x00000074000cb202 */ /* 0x001fe20000000f00 */
[----:B------:R-:W0:Y:S01]  /*07f0*/  @!P3 LDC.64 R36, c[0x0][0x398] ;  /* 0x0000e600ff24bb82 */ /* 0x000e220000000a00 */
[----:B------:R-:W-:Y:S01]  /*0800*/  @!P3 MOV R13, R119 ;  /* 0x00000077000db202 */ /* 0x000fe20000000f00 */
[----:B------:R3:W5:Y:S01]  /*0810*/  @!P1 LDG.E R10, desc[UR6][R14.64] ;  /* 0x000000060e0a9981 */ /* 0x000762000c1e1900 */
[----:B------:R-:W-:Y:S01]  /*0820*/  ISETP.GE.AND.EX P0, PT, R33, UR9, PT, P0 ;  /* 0x0000000921007c0c */ /* 0x000fe2000bf06300 */
[----:B------:R-:W-:Y:S01]  /*0830*/  @!P3 IMAD.WIDE.U32 R12, R19, R38, R12 ;  /* 0x00000026130cb225 */ /* 0x000fe200078e000c */
[----:B------:R-:W-:Y:S01]  /*0840*/  IADD3 R29, PT, PT, R25, 0x28, RZ ;  /* 0x00000028191d7810 */ /* 0x000fe20007ffe0ff */
[----:B------:R0:W5:Y:S02]  /*0850*/  @!P1 LDG.E R11, desc[UR6][R16.64] ;  /* 0x00000006100b9981 */ /* 0x000164000c1e1900 */
[----:B------:R-:W0:Y:S01]  /*0860*/  @!P4 LDC.64 R38, c[0x0][0x3a0] ;  /* 0x0000e800ff26cb82 */ /* 0x000e220000000a00 */
[----:B------:R-:W-:-:S02]  /*0870*/  @!P3 IADD3 R19, PT, PT, R13, R31, RZ ;  /* 0x0000001f0d13b210 */ /* 0x000fc40007ffe0ff */
[C---:B------:R-:W-:Y:S02]  /*0880*/  @!P3 SHF.L.U32 R13, R12.reuse, 0x1, RZ ;  /* 0x000000010c0db819 */ /* 0x040fe400000006ff */
[----:B------:R-:W-:-:S03]  /*0890*/  @!P3 SHF.L.U64.HI R6, R12, 0x1, R19 ;  /* 0x000000010c06b819 */ /* 0x000fc60000010213 */
[----:B------:R-:W0:Y:S01]  /*08a0*/  @!P0 LDC.64 R44, c[0x0][0x3f8] ;  /* 0x0000fe00ff2c8b82 */ /* 0x000e220000000a00 */
[----:B--2---:R-:W-:Y:S02]  /*08b0*/  @!P3 IADD3 R18, P1, PT, R13, R40, RZ ;  /* 0x000000280d12b210 */ /* 0x004fe40007f3e0ff */
[----:B------:R-:W-:Y:S02]  /*08c0*/  ISETP.GE.U32.AND P2, PT, R29, UR8, PT ;  /* 0x000000081d007c0c */ /* 0x000fe4000bf46070 */
[----:B------:R-:W-:Y:S02]  /*08d0*/  SHF.R.S32.HI R35, RZ, 0x1f, R29 ;  /* 0x0000001fff237819 */ /* 0x000fe4000001141d */
[----:B------:R-:W-:Y:S02]  /*08e0*/  @!P3 IADD3.X R19, PT, PT, R6, R41, RZ, P1, !PT ;  /* 0x000000290613b210 */ /* 0x000fe40000ffe4ff */
[----:B------:R-:W2:Y:S01]  /*08f0*/  @!P4 LDC.64 R40, c[0x0][0x398] ;  /* 0x0000e600ff28cb82 */ /* 0x000ea20000000a00 */
[----:B------:R-:W-:Y:S01]  /*0900*/  ISETP.GE.AND.EX P2, PT, R35, UR9, PT, P2 ;  /* 0x0000000923007c0c */ /* 0x000fe2000bf46320 */
[----:B-1----:R-:W-:Y:S01]  /*0910*/  @!P4 IMAD R12, R23, R42, RZ ;  /* 0x0000002a170cc224 */ /* 0x002fe200078e02ff */
[----:B---3--:R-:W-:-:S02]  /*0920*/  @!P4 MOV R14, R116 ;  /* 0x00000074000ec202 */ /* 0x008fc40000000f00 */
[----:B------:R-:W-:Y:S02]  /*0930*/  @!P4 MOV R15, R119 ;  /* 0x00000077000fc202 */ /* 0x000fe40000000f00 */
[----:B0-----:R-:W-:Y:S01]  /*0940*/  @!P3 IADD3 R16, P1, PT, R13, R36, RZ ;  /* 0x000000240d10b210 */ /* 0x001fe20007f3e0ff */
[----:B------:R-:W-:Y:S01]  /*0950*/  @!P4 IMAD R23, R21, R43, R12 ;  /* 0x0000002b1517c224 */ /* 0x000fe200078e020c */
[----:B------:R-:W-:Y:S01]  /*0960*/  IADD3 R31, PT, PT, R25, 0x30, RZ ;  /* 0x00000030191f7810 */ /* 0x000fe20007ffe0ff */
[----:B------:R-:W-:Y:S01]  /*0970*/  @!P4 IMAD.WIDE.U32 R14, R21, R42, R14 ;  /* 0x0000002a150ec225 */ /* 0x000fe200078e000e */
[----:B------:R-:W-:Y:S01]  /*0980*/  @!P3 IADD3.X R17, PT, PT, R6, R37, RZ, P1, !PT ;  /* 0x000000250611b210 */ /* 0x000fe20000ffe4ff */
[----:B------:R-:W0:Y:S01]  /*0990*/  @!P0 LDC.64 R42, c[0x0][0x3a0] ;  /* 0x0000e800ff2a8b82 */ /* 0x000e220000000a00 */
[----:B------:R-:W-:Y:S02]  /*09a0*/  ISETP.GE.U32.AND P1, PT, R31, UR8, PT ;  /* 0x000000081f007c0c */ /* 0x000fe4000bf26070 */
[----:B------:R-:W-:-:S02]  /*09b0*/  SHF.R.S32.HI R37, RZ, 0x1f, R31 ;  /* 0x0000001fff257819 */ /* 0x000fc4000001141f */
[----:B------:R-:W-:Y:S02]  /*09c0*/  @!P4 IADD3 R13, PT, PT, R15, R23, RZ ;  /* 0x000000170f0dc210 */ /* 0x000fe40007ffe0ff */
[----:B------:R-:W-:Y:S01]  /*09d0*/  ISETP.GE.AND.EX P1, PT, R37, UR9, PT, P1 ;  /* 0x0000000925007c0c */ /* 0x000fe2000bf26310 */
[----:B------:R-:W1:Y:S01]  /*09e0*/  @!P2 LDC.64 R46, c[0x0][0x3f8] ;  /* 0x0000fe00ff2eab82 */ /* 0x000e620000000a00 */
[C---:B------:R-:W-:Y:S02]  /*09f0*/  @!P4 SHF.L.U64.HI R6, R14.reuse, 0x1, R13 ;  /* 0x000000010e06c819 */ /* 0x040fe4000001020d */
[----:B------:R-:W-:Y:S02]  /*0a00*/  MOV R12, RZ ;  /* 0x000000ff000c7202 */ /* 0x000fe40000000f00 */
[----:B------:R-:W-:Y:S01]  /*0a10*/  @!P4 SHF.L.U32 R21, R14, 0x1, RZ ;  /* 0x000000010e15c819 */ /* 0x000fe200000006ff */
[----:B------:R-:W-:Y:S01]  /*0a20*/  @!P0 IMAD R14, R33, R44, RZ ;  /* 0x0000002c210e8224 */ /* 0x000fe200078e02ff */
[----:B------:R-:W-:-:S02]  /*0a30*/  MOV R13, RZ ;  /* 0x000000ff000d7202 */ /* 0x000fc40000000f00 */
[----:B------:R-:W-:Y:S02]  /*0a40*/  @!P0 MOV R22, R116 ;  /* 0x0000007400168202 */ /* 0x000fe40000000f00 */
[----:B------:R-:W-:Y:S01]  /*0a50*/  @!P0 MOV R23, R119 ;  /* 0x0000007700178202 */ /* 0x000fe20000000f00 */
[C---:B------:R-:W-:Y:S01]  /*0a60*/  @!P0 IMAD R15, R27.reuse, R45, R14 ;  /* 0x0000002d1b0f8224 */ /* 0x040fe200078e020e */
[----:B------:R3:W5:Y:S01]  /*0a70*/  @!P3 LDG.E R12, desc[UR6][R18.64] ;  /* 0x00000006120cb981 */ /* 0x000762000c1e1900 */
[----:B------:R-:W0:Y:S01]  /*0a80*/  @!P1 LDC.64 R48, c[0x0][0x3f8] ;  /* 0x0000fe00ff309b82 */ /* 0x000e220000000a00 */
[----:B------:R-:W-:Y:S02]  /*0a90*/  @!P0 IMAD.WIDE.U32 R22, R27, R44, R22 ;  /* 0x0000002c1b168225 */ /* 0x000fe400078e0016 */
[----:B------:R3:W5:Y:S01]  /*0aa0*/  @!P3 LDG.E R13, desc[UR6][R16.64] ;  /* 0x00000006100db981 */ /* 0x000762000c1e1900 */
[----:B--2---:R-:W-:-:S04]  /*0ab0*/  @!P4 IADD3 R20, P3, PT, R21, R40, RZ ;  /* 0x000000281514c210 */ /* 0x004fc80007f7e0ff */
[----:B------:R-:W2:Y:S01]  /*0ac0*/  @!P0 LDC.64 R44, c[0x0][0x398] ;  /* 0x0000e600ff2c8b82 */ /* 0x000ea20000000a00 */
[----:B---3--:R-:W-:Y:S02]  /*0ad0*/  @!P4 IADD3 R18, P5, PT, R21, R38, RZ ;  /* 0x000000261512c210 */ /* 0x008fe40007fbe0ff */
[----:B------:R-:W-:Y:S02]  /*0ae0*/  @!P4 IADD3.X R21, PT, PT, R6, R41, RZ, P3, !PT ;  /* 0x000000290615c210 */ /* 0x000fe40001ffe4ff */
[----:B------:R-:W-:-:S03]  /*0af0*/  MOV R14, RZ ;  /* 0x000000ff000e7202 */ /* 0x000fc60000000f00 */
[----:B------:R-:W3:Y:S01]  /*0b00*/  @!P2 LDC.64 R40, c[0x0][0x3a0] ;  /* 0x0000e800ff28ab82 */ /* 0x000ee20000000a00 */
[----:B------:R-:W-:Y:S02]  /*0b10*/  @!P4 IADD3.X R19, PT, PT, R6, R39, RZ, P5, !PT ;  /* 0x000000270613c210 */ /* 0x000fe40002ffe4ff */
[----:B------:R-:W-:Y:S02]  /*0b20*/  @!P0 IADD3 R15, PT, PT, R23, R15, RZ ;  /* 0x0000000f170f8210 */ /* 0x000fe40007ffe0ff */
[C---:B------:R-:W-:Y:S01]  /*0b30*/  @!P0 SHF.L.U32 R17, R22.reuse, 0x1, RZ ;  /* 0x0000000116118819 */ /* 0x040fe200000006ff */
[----:B------:R0:W5:Y:S01]  /*0b40*/  @!P4 LDG.E R14, desc[UR6][R18.64] ;  /* 0x00000006120ec981 */ /* 0x000162000c1e1900 */
[----:B------:R-:W-:Y:S01]  /*0b50*/  @!P0 SHF.L.U64.HI R6, R22, 0x1, R15 ;  /* 0x0000000116068819 */ /* 0x000fe2000001020f */
[----:B-1----:R-:W-:Y:S01]  /*0b60*/  @!P2 IMAD R16, R35, R46, RZ ;  /* 0x0000002e2310a224 */ /* 0x002fe200078e02ff */
[----:B------:R-:W-:Y:S02]  /*0b70*/  MOV R15, RZ ;  /* 0x000000ff000f7202 */ /* 0x000fe40000000f00 */
[----:B0-----:R-:W-:-:S02]  /*0b80*/  @!P0 IADD3 R22, P3, PT, R17, R42, RZ ;  /* 0x0000002a11168210 */ /* 0x001fc40007f7e0ff */
[----:B------:R-:W-:Y:S02]  /*0b90*/  IADD3 R33, PT, PT, R25, 0x38, RZ ;  /* 0x0000003819217810 */ /* 0x000fe40007ffe0ff */
[----:B------:R-:W-:Y:S02]  /*0ba0*/  @!P2 MOV R18, R116 ;  /* 0x000000740012a202 */ /* 0x000fe40000000f00 */
[----:B------:R-:W-:Y:S01]  /*0bb0*/  @!P2 MOV R19, R119 ;  /* 0x000000770013a202 */ /* 0x000fe20000000f00 */
[C---:B------:R-:W-:Y:S01]  /*0bc0*/  @!P2 IMAD R27, R29.reuse, R47, R16 ;  /* 0x0000002f1d1ba224 */ /* 0x040fe200078e0210 */
[----:B------:R-:W-:Y:S01]  /*0bd0*/  @!P0 IADD3.X R23, PT, PT, R6, R43, RZ, P3, !PT ;  /* 0x0000002b06178210 */ /* 0x000fe20001ffe4ff */
[----:B------:R2:W5:Y:S01]  /*0be0*/  @!P4 LDG.E R15, desc[UR6][R20.64] ;  /* 0x00000006140fc981 */ /* 0x000562000c1e1900 */
[----:B------:R-:W-:Y:S01]  /*0bf0*/  @!P2 IMAD.WIDE.U32 R18, R29, R46, R18 ;  /* 0x0000002e1d12a225 */ /* 0x000fe200078e0012 */
[----:B------:R-:W-:Y:S01]  /*0c00*/  ISETP.GE.U32.AND P3, PT, R33, UR8, PT ;  /* 0x0000000821007c0c */ /* 0x000fe2000bf66070 */
[----:B------:R-:W0:Y:S01]  /*0c10*/  @!P2 LDC.64 R42, c[0x0][0x398] ;  /* 0x0000e600ff2aab82 */ /* 0x000e220000000a00 */
[----:B------:R-:W-:Y:S01]  /*0c20*/  SHF.R.S32.HI R39, RZ, 0x1f, R33 ;  /* 0x0000001fff277819 */ /* 0x000fe20000011421 */
[----:B------:R-:W-:Y:S01]  /*0c30*/  @!P1 IMAD R24, R37, R48, RZ ;  /* 0x0000003025189224 */ /* 0x000fe200078e02ff */
[----:B------:R-:W-:-:S02]  /*0c40*/  @!P1 MOV R28, R116 ;  /* 0x00000074001c9202 */ /* 0x000fc40000000f00 */
[----:B--2---:R-:W-:Y:S02]  /*0c50*/  @!P0 IADD3 R20, P4, PT, R17, R44, RZ ;  /* 0x0000002c11148210 */ /* 0x004fe40007f9e0ff */
[----:B------:R-:W-:Y:S02]  /*0c60*/  @!P2 IADD3 R17, PT, PT, R19, R27, RZ ;  /* 0x0000001b1311a210 */ /* 0x000fe40007ffe0ff */
[----:B------:R-:W-:Y:S02]  /*0c70*/  ISETP.GE.AND.EX P3, PT, R39, UR9, PT, P3 ;  /* 0x0000000927007c0c */ /* 0x000fe4000bf66330 */
[----:B------:R-:W-:Y:S02]  /*0c80*/  @!P2 SHF.L.U32 R19, R18, 0x1, RZ ;  /* 0x000000011213a819 */ /* 0x000fe400000006ff */
[----:B------:R-:W-:Y:S02]  /*0c90*/  @!P1 MOV R29, R119 ;  /* 0x00000077001d9202 */ /* 0x000fe40000000f00 */
[----:B------:R-:W-:-:S02]  /*0ca0*/  @!P0 IADD3.X R21, PT, PT, R6, R45, RZ, P4, !PT ;  /* 0x0000002d06158210 */ /* 0x000fc400027fe4ff */
[----:B------:R-:W-:Y:S01]  /*0cb0*/  @!P2 SHF.L.U64.HI R6, R18, 0x1, R17 ;  /* 0x000000011206a819 */ /* 0x000fe20000010211 */
[----:B------:R-:W-:Y:S01]  /*0cc0*/  @!P1 IMAD R37, R31, R49, R24 ;  /* 0x000000311f259224 */ /* 0x000fe200078e0218 */
[----:B---3--:R-:W-:Y:S01]  /*0cd0*/  @!P2 IADD3 R26, P4, PT, R19, R40, RZ ;  /* 0x00000028131aa210 */ /* 0x008fe20007f9e0ff */
[----:B------:R-:W-:Y:S01]  /*0ce0*/  @!P1 IMAD.WIDE.U32 R28, R31, R48, R28 ;  /* 0x000000301f1c9225 */ /* 0x000fe200078e001c */
[----:B------:R-:W-:Y:S01]  /*0cf0*/  IADD3 R35, PT, PT, R25, 0x40, RZ ;  /* 0x0000004019237810 */ /* 0x000fe20007ffe0ff */
[----:B------:R-:W1:Y:S01]  /*0d00*/  @!P1 LDC.64 R30, c[0x0][0x3a0] ;  /* 0x0000e800ff1e9b82 */ /* 0x000e620000000a00 */
[----:B------:R-:W-:Y:S02]  /*0d10*/  @!P2 IADD3.X R27, PT, PT, R6, R41, RZ, P4, !PT ;  /* 0x00000029061ba210 */ /* 0x000fe400027fe4ff */
[----:B------:R-:W-:Y:S02]  /*0d20*/  ISETP.GE.U32.AND P4, PT, R35, UR8, PT ;  /* 0x0000000823007c0c */ /* 0x000fe4000bf86070 */
[----:B------:R-:W-:-:S03]  /*0d30*/  SHF.R.S32.HI R41, RZ, 0x1f, R35 ;  /* 0x0000001fff297819 */ /* 0x000fc60000011423 */
[----:B------:R-:W2:Y:S01]  /*0d40*/  @!P3 LDC.64 R46, c[0x0][0x3f8] ;  /* 0x0000fe00ff2ebb82 */ /* 0x000ea20000000a00 */
[----:B------:R-:W-:Y:S02]  /*0d50*/  ISETP.GE.AND.EX P4, PT, R41, UR9, PT, P4 ;  /* 0x0000000929007c0c */ /* 0x000fe4000bf86340 */
[----:B------:R-:W-:Y:S02]  /*0d60*/  MOV R16, RZ ;  /* 0x000000ff00107202 */ /* 0x000fe40000000f00 */
[----:B------:R-:W-:-:S03]  /*0d70*/  MOV R17, RZ ;  /* 0x000000ff00117202 */ /* 0x000fc60000000f00 */
[----:B------:R-:W3:Y:S01]  /*0d80*/  @!P1 LDC.64 R44, c[0x0][0x398] ;  /* 0x0000e600ff2c9b82 */ /* 0x000ee20000000a00 */
[----:B------:R0:W5:Y:S01]  /*0d90*/  @!P0 LDG.E R16, desc[UR6][R22.64] ;  /* 0x0000000616108981 */ /* 0x000162000c1e1900 */
[----:B------:R-:W-:-:S03]  /*0da0*/  MOV R18, RZ ;  /* 0x000000ff00127202 */ /* 0x000fc60000000f00 */
[----:B------:R-:W5:Y:S03]  /*0db0*/  @!P0 LDG.E R17, desc[UR6][R20.64] ;  /* 0x0000000614118981 */ /* 0x000f66000c1e1900 */
[----:B------:R-:W3:Y:S01]  /*0dc0*/  @!P4 LDC.64 R52, c[0x0][0x3f8] ;  /* 0x0000fe00ff34cb82 */ /* 0x000ee20000000a00 */
[----:B------:R1:W5:Y:S01]  /*0dd0*/  @!P2 LDG.E R18, desc[UR6][R26.64] ;  /* 0x000000061a12a981 */ /* 0x000362000c1e1900 */
[----:B0-----:R-:W-:Y:S02]  /*0de0*/  @!P2 IADD3 R22, P0, PT, R19, R42, RZ ;  /* 0x0000002a1316a210 */ /* 0x001fe40007f1e0ff */
[----:B------:R-:W-:Y:S02]  /*0df0*/  @!P1 IADD3 R19, PT, PT, R29, R37, RZ ;  /* 0x000000251d139210 */ /* 0x000fe40007ffe0ff */
[----:B------:R-:W-:Y:S02]  /*0e00*/  @!P1 SHF.L.U32 R29, R28, 0x1, RZ ;  /* 0x000000011c1d9819 */ /* 0x000fe400000006ff */
[----:B------:R-:W0:Y:S01]  /*0e10*/  @!P3 LDC.64 R48, c[0x0][0x3a0] ;  /* 0x0000e800ff30bb82 */ /* 0x000e220000000a00 */
[----:B------:R-:W-:-:S02]  /*0e20*/  @!P2 IADD3.X R23, PT, PT, R6, R43, RZ, P0, !PT ;  /* 0x0000002b0617a210 */ /* 0x000fc400007fe4ff */
[----:B------:R-:W-:Y:S02]  /*0e30*/  IADD3 R37, PT, PT, R25, 0x48, RZ ;  /* 0x0000004819257810 */ /* 0x000fe40007ffe0ff */
[----:B------:R-:W-:Y:S02]  /*0e40*/  @!P1 SHF.L.U64.HI R6, R28, 0x1, R19 ;  /* 0x000000011c069819 */ /* 0x000fe40000010213 */
[----:B-1----:R-:W-:Y:S01]  /*0e50*/  @!P1 IADD3 R26, P0, PT, R29, R30, RZ ;  /* 0x0000001e1d1a9210 */ /* 0x002fe20007f1e0ff */
[----:B------:R-:W1:Y:S01]  /*0e60*/  @!P3 LDC.64 R50, c[0x0][0x398] ;  /* 0x0000e600ff32bb82 */ /* 0x000e620000000a00 */
[----:B------:R-:W-:Y:S02]  /*0e70*/  ISETP.GE.U32.AND P5, PT, R37, UR8, PT ;  /* 0x0000000825007c0c */ /* 0x000fe4000bfa6070 */
[----:B------:R-:W-:Y:S02]  /*0e80*/  SHF.R.S32.HI R43, RZ, 0x1f, R37 ;  /* 0x0000001fff2b7819 */ /* 0x000fe40000011425 */
[----:B------:R-:W-:Y:S01]  /*0e90*/  @!P1 IADD3.X R27, PT, PT, R6, R31, RZ, P0, !PT ;  /* 0x0000001f061b9210 */ /* 0x000fe200007fe4ff */
[----:B--2---:R-:W-:Y:S01]  /*0ea0*/  @!P3 IMAD R24, R39, R46, RZ ;  /* 0x0000002e2718b224 */ /* 0x004fe200078e02ff */
[----:B------:R-:W-:-:S02]  /*0eb0*/  @!P3 MOV R30, R116 ;  /* 0x00000074001eb202 */ /* 0x000fc40000000f00 */
[----:B------:R-:W-:Y:S02]  /*0ec0*/  @!P3 MOV R31, R119 ;  /* 0x00000077001fb202 */ /* 0x000fe40000000f00 */
[----:B------:R-:W-:Y:S02]  /*0ed0*/  MOV R19, RZ ;  /* 0x000000ff00137202 */ /* 0x000fe40000000f00 */
[----:B------:R-:W-:Y:S01]  /*0ee0*/  ISETP.GE.AND.EX P5, PT, R43, UR9, PT, P5 ;  /* 0x000000092b007c0c */ /* 0x000fe2000bfa6350 */
[C---:B------:R-:W-:Y:S02]  /*0ef0*/  @!P3 IMAD R39, R33.reuse, R47, R24 ;  /* 0x0000002f2127b224 */ /* 0x040fe400078e0218 */
[----:B------:R-:W-:Y:S01]  /*0f00*/  @!P3 IMAD.WIDE.U32 R30, R33, R46, R30 ;  /* 0x0000002e211eb225 */ /* 0x000fe200078e001e */
[----:B------:R2:W5:Y:S01]  /*0f10*/  @!P2 LDG.E R19, desc[UR6][R22.64] ;  /* 0x000000061613a981 */ /* 0x000562000c1e1900 */
[----:B---3--:R-:W-:Y:S02]  /*0f20*/  @!P1 IADD3 R28, P2, PT, R29, R44, RZ ;  /* 0x0000002c1d1c9210 */ /* 0x008fe40007f5e0ff */
[----:B------:R-:W-:Y:S01]  /*0f30*/  CS2R R20, SRZ ;  /* 0x0000000000147805 */ /* 0x000fe2000001ff00 */
[----:B------:R-:W3:Y:S01]  /*0f40*/  @!P4 LDC.64 R46, c[0x0][0x3a0] ;  /* 0x0000e800ff2ecb82 */ /* 0x000ee20000000a00 */
[----:B------:R-:W-:-:S02]  /*0f50*/  @!P1 IADD3.X R29, PT, PT, R6, R45, RZ, P2, !PT ;  /* 0x0000002d061d9210 */ /* 0x000fc400017fe4ff */
[----:B------:R-:W-:Y:S02]  /*0f60*/  @!P3 SHF.L.U32 R33, R30, 0x1, RZ ;  /* 0x000000011e21b819 */ /* 0x000fe400000006ff */
[----:B------:R1:W5:Y:S01]  /*0f70*/  @!P1 LDG.E R20, desc[UR6][R26.64] ;  /* 0x000000061a149981 */ /* 0x000362000c1e1900 */
[----:B--2---:R-:W-:Y:S01]  /*0f80*/  @!P3 IADD3 R23, PT, PT, R31, R39, RZ ;  /* 0x000000271f17b210 */ /* 0x004fe20007ffe0ff */
[----:B------:R-:W-:Y:S01]  /*0f90*/  @!P4 IMAD R22, R41, R52, RZ ;  /* 0x000000342916c224 */ /* 0x000fe200078e02ff */
[----:B------:R-:W-:Y:S01]  /*0fa0*/  IADD3 R39, PT, PT, R25, 0x50, RZ ;  /* 0x0000005019277810 */ /* 0x000fe20007ffe0ff */
[----:B------:R-:W2:Y:S01]  /*0fb0*/  @!P5 LDC.64 R44, c[0x0][0x3f8] ;  /* 0x0000fe00ff2cdb82 */ /* 0x000ea20000000a00 */
[----:B------:R2:W5:Y:S02]  /*0fc0*/  @!P1 LDG.E R21, desc[UR6][R28.64] ;  /* 0x000000061c159981 */ /* 0x000564000c1e1900 */
[----:B------:R-:W-:Y:S02]  /*0fd0*/  ISETP.GE.U32.AND P2, PT, R39, UR8, PT ;  /* 0x0000000827007c0c */ /* 0x000fe4000bf46070 */
[----:B------:R-:W-:-:S02]  /*0fe0*/  SHF.R.S32.HI R41, RZ, 0x1f, R39 ;  /* 0x0000001fff297819 */ /* 0x000fc40000011427 */
[----:B------:R-:W-:Y:S02]  /*0ff0*/  @!P3 SHF.L.U64.HI R6, R30, 0x1, R23 ;  /* 0x000000011e06b819 */ /* 0x000fe40000010217 */
[----:B------:R-:W-:Y:S02]  /*1000*/  ISETP.GE.AND.EX P2, PT, R41, UR9, PT, P2 ;  /* 0x0000000929007c0c */ /* 0x000fe4000bf46320 */
[C---:B0-----:R-:W-:Y:S02]  /*1010*/  @!P3 IADD3 R30, P0, PT, R33.reuse, R48, RZ ;  /* 0x00000030211eb210 */ /* 0x041fe40007f1e0ff */
[----:B-1----:R-:W-:Y:S02]  /*1020*/  @!P3 IADD3 R32, P1, PT, R33, R50, RZ ;  /* 0x000000322120b210 */ /* 0x002fe40007f3e0ff */
[----:B------:R-:W-:Y:S02]  /*1030*/  @!P3 IADD3.X R31, PT, PT, R6, R49, RZ, P0, !PT ;  /* 0x00000031061fb210 */ /* 0x000fe400007fe4ff */
[----:B------:R-:W0:Y:S01]  /*1040*/  @!P4 LDC.64 R48, c[0x0][0x398] ;  /* 0x0000e600ff30cb82 */ /* 0x000e220000000a00 */
[----:B------:R-:W-:-:S02]  /*1050*/  @!P4 MOV R26, R116 ;  /* 0x00000074001ac202 */ /* 0x000fc40000000f00 */
[----:B------:R-:W-:Y:S02]  /*1060*/  @!P4 MOV R27, R119 ;  /* 0x00000077001bc202 */ /* 0x000fe40000000f00 */
[----:B------:R-:W-:Y:S01]  /*1070*/  @!P3 IADD3.X R33, PT, PT, R6, R51, RZ, P1, !PT ;  /* 0x000000330621b210 */ /* 0x000fe20000ffe4ff */
[C---:B------:R-:W-:Y:S02]  /*1080*/  @!P4 IMAD R23, R35.reuse, R53, R22 ;  /* 0x000000352317c224 */ /* 0x040fe400078e0216 */
[----:B------:R-:W1:Y:S01]  /*1090*/  @!P5 LDC.64 R50, c[0x0][0x3a0] ;  /* 0x0000e800ff32db82 */ /* 0x000e620000000a00 */
[----:B------:R-:W-:Y:S01]  /*10a0*/  MOV R22, RZ ;  /* 0x000000ff00167202 */ /* 0x000fe20000000f00 */
[----:B------:R-:W-:Y:S01]  /*10b0*/  @!P4 IMAD.WIDE.U32 R26, R35, R52, R26 ;  /* 0x00000034231ac225 */ /* 0x000fe200078e001a */
[----:B------:R-:W-:-:S03]  /*10c0*/  IADD3 R35, PT, PT, R25, 0x58, RZ ;  /* 0x0000005819237810 */ /* 0x000fc60007ffe0ff */
[----:B--2---:R-:W-:Y:S01]  /*10d0*/  @!P5 IMAD R24, R43, R44, RZ ;  /* 0x0000002c2b18d224 */ /* 0x004fe200078e02ff */
[----:B------:R2:W5:Y:S01]  /*10e0*/  @!P3 LDG.E R22, desc[UR6][R30.64] ;  /* 0x000000061e16b981 */ /* 0x000562000c1e1900 */
[----:B------:R-:W4:Y:S01]  /*10f0*/  @!P2 LDC.64 R54, c[0x0][0x3f8] ;  /* 0x0000fe00ff36ab82 */ /* 0x000f220000000a00 */
[----:B------:R-:W-:-:S07]  /*1100*/  @!P4 IADD3 R23, PT, PT, R27, R23, RZ ;  /* 0x000000171b17c210 */ /* 0x000fce0007ffe0ff */
[----:B------:R-:W1:Y:S01]  /*1110*/  @!P5 LDC.64 R52, c[0x0][0x398] ;  /* 0x0000e600ff34db82 */ /* 0x000e620000000a00 */
[C---:B------:R-:W-:Y:S02]  /*1120*/  @!P4 SHF.L.U32 R29, R26.reuse, 0x1, RZ ;  /* 0x000000011a1dc819 */ /* 0x040fe400000006ff */
[----:B------:R-:W-:Y:S02]  /*1130*/  ISETP.GE.U32.AND P0, PT, R35, UR8, PT ;  /* 0x0000000823007c0c */ /* 0x000fe4000bf06070 */
[----:B------:R-:W-:Y:S02]  /*1140*/  SHF.R.S32.HI R43, RZ, 0x1f, R35 ;  /* 0x0000001fff2b7819 */ /* 0x000fe40000011423 */
[----:B--2---:R-:W-:Y:S02]  /*1150*/  @!P5 MOV R30, R116 ;  /* 0x00000074001ed202 */ /* 0x004fe40000000f00 */
[----:B------:R-:W-:Y:S02]  /*1160*/  @!P5 MOV R31, R119 ;  /* 0x00000077001fd202 */ /* 0x000fe40000000f00 */
[----:B------:R-:W-:Y:S01]  /*1170*/  @!P4 SHF.L.U64.HI R6, R26, 0x1, R23 ;  /* 0x000000011a06c819 */ /* 0x000fe20000010217 */
[----:B------:R-:W-:Y:S01]  /*1180*/  @!P5 IMAD R45, R37, R45, R24 ;  /* 0x0000002d252dd224 */ /* 0x000fe200078e0218 */
[----:B---3--:R-:W-:Y:S01]  /*1190*/  @!P4 IADD3 R26, P1, PT, R29, R46, RZ ;  /* 0x0000002e1d1ac210 */ /* 0x008fe20007f3e0ff */
[----:B------:R-:W-:Y:S01]  /*11a0*/  @!P5 IMAD.WIDE.U32 R30, R37, R44, R30 ;  /* 0x0000002c251ed225 */ /* 0x000fe200078e001e */
[----:B------:R-:W-:-:S02]  /*11b0*/  ISETP.GE.AND.EX P0, PT, R43, UR9, PT, P0 ;  /* 0x000000092b007c0c */ /* 0x000fc4000bf06300 */
[----:B------:R-:W-:Y:S02]  /*11c0*/  @!P4 IADD3.X R27, PT, PT, R6, R47, RZ, P1, !PT ;  /* 0x0000002f061bc210 */ /* 0x000fe40000ffe4ff */
[----:B0-----:R-:W-:Y:S02]  /*11d0*/  @!P4 IADD3 R28, P1, PT, R29, R48, RZ ;  /* 0x000000301d1cc210 */ /* 0x001fe40007f3e0ff */
[----:B------:R-:W-:Y:S01]  /*11e0*/  MOV R23, RZ ;  /* 0x000000ff00177202 */ /* 0x000fe20000000f00 */
[----:B------:R0:W2:Y:S01]  /*11f0*/  @!P4 LDG.E R56, desc[UR6][R26.64] ;  /* 0x000000061a38c981 */ /* 0x0000a2000c1e1900 */
[----:B------:R-:W-:Y:S01]  /*1200*/  @!P5 IADD3 R37, PT, PT, R31, R45, RZ ;  /* 0x0000002d1f25d210 */ /* 0x000fe20007ffe0ff */
[----:B----4-:R-:W-:Y:S01]  /*1210*/  @!P2 IMAD R24, R41, R54, RZ ;  /* 0x000000362918a224 */ /* 0x010fe200078e02ff */
[----:B------:R-:W-:Y:S01]  /*1220*/  @!P5 SHF.L.U32 R31, R30, 0x1, RZ ;  /* 0x000000011e1fd819 */ /* 0x000fe200000006ff */
[----:B------:R-:W3:Y:S01]  /*1230*/  @!P2 LDC.64 R44, c[0x0][0x3a0] ;  /* 0x0000e800ff2cab82 */ /* 0x000ee20000000a00 */
[----:B------:R-:W-:Y:S01]  /*1240*/  @!P4 IADD3.X R29, PT, PT, R6, R49, RZ, P1, !PT ;  /* 0x00000031061dc210 */ /* 0x000fe20000ffe4ff */
[----:B------:R4:W2:Y:S01]  /*1250*/  @!P3 LDG.E R23, desc[UR6][R32.64] ;  /* 0x000000062017b981 */ /* 0x0008a2000c1e1900 */
[----:B------:R-:W-:-:S02]  /*1260*/  @!P5 SHF.L.U64.HI R6, R30, 0x1, R37 ;  /* 0x000000011e06d819 */ /* 0x000fc40000010225 */
[----:B-1----:R-:W-:Y:S02]  /*1270*/  @!P5 IADD3 R30, P1, PT, R31, R50, RZ ;  /* 0x000000321f1ed210 */ /* 0x002fe40007f3e0ff */
[----:B0-----:R-:W-:Y:S01]  /*1280*/  @!P2 MOV R26, R116 ;  /* 0x00000074001aa202 */ /* 0x001fe20000000f00 */
[----:B------:R-:W0:Y:S01]  /*1290*/  @!P0 LDC.64 R48, c[0x0][0x3f8] ;  /* 0x0000fe00ff308b82 */ /* 0x000e220000000a00 */
[----:B------:R-:W-:Y:S01]  /*12a0*/  @!P2 MOV R27, R119 ;  /* 0x00000077001ba202 */ /* 0x000fe20000000f00 */
[----:B------:R-:W-:Y:S01]  /*12b0*/  @!P2 IMAD R41, R39, R55, R24 ;  /* 0x000000372729a224 */ /* 0x000fe200078e0218 */
[----:B------:R-:W-:Y:S01]  /*12c0*/  IADD3 R37, PT, PT, R25, 0x60, RZ ;  /* 0x0000006019257810 */ /* 0x000fe20007ffe0ff */
[----:B------:R1:W2:Y:S01]  /*12d0*/  @!P4 LDG.E R57, desc[UR6][R28.64] ;  /* 0x000000061c39c981 */ /* 0x0002a2000c1e1900 */
[----:B----4-:R-:W-:Y:S01]  /*12e0*/  @!P5 IADD3 R32, P3, PT, R31, R52, RZ ;  /* 0x000000341f20d210 */ /* 0x010fe20007f7e0ff */
[----:B------:R-:W-:Y:S01]  /*12f0*/  @!P2 IMAD.WIDE.U32 R26, R39, R54, R26 ;  /* 0x00000036271aa225 */ /* 0x000fe200078e001a */
[----:B------:R-:W-:Y:S01]  /*1300*/  @!P5 IADD3.X R31, PT, PT, R6, R51, RZ, P1, !PT ;  /* 0x00000033061fd210 */ /* 0x000fe20000ffe4ff */
[----:B------:R-:W4:Y:S01]  /*1310*/  @!P2 LDC.64 R46, c[0x0][0x398] ;  /* 0x0000e600ff2eab82 */ /* 0x000f220000000a00 */
[----:B------:R-:W-:-:S02]  /*1320*/  ISETP.GE.U32.AND P1, PT, R37, UR8, PT ;  /* 0x0000000825007c0c */ /* 0x000fc4000bf26070 */
[----:B------:R-:W-:Y:S01]  /*1330*/  SHF.R.S32.HI R39, RZ, 0x1f, R37 ;  /* 0x0000001fff277819 */ /* 0x000fe20000011425 */
[----:B------:R-:W2:Y:S03]  /*1340*/  @!P5 LDG.E R58, desc[UR6][R30.64] ;  /* 0x000000061e3ad981 */ /* 0x000ea6000c1e1900 */
[----:B------:R-:W-:Y:S02]  /*1350*/  ISETP.GE.AND.EX P1, PT, R39, UR9, PT, P1 ;  /* 0x0000000927007c0c */ /* 0x000fe4000bf26310 */
[----:B------:R-:W-:-:S05]  /*1360*/  @!P5 IADD3.X R33, PT, PT, R6, R53, RZ, P3, !PT ;  /* 0x000000350621d210 */ /* 0x000fca0001ffe4ff */
[----:B------:R1:W2:Y:S01]  /*1370*/  @!P5 LDG.E R59, desc[UR6][R32.64] ;  /* 0x00000006203bd981 */ /* 0x0002a2000c1e1900 */
[----:B------:R-:W-:Y:S01]  /*1380*/  @!P2 IADD3 R27, PT, PT, R27, R41, RZ ;  /* 0x000000291b1ba210 */ /* 0x000fe20007ffe0ff */
[----:B0-----:R-:W-:-:S04]  /*1390*/  @!P0 IMAD R24, R43, R48, RZ ;  /* 0x000000302b188224 */ /* 0x001fc800078e02ff */
[----:B------:R-:W0:Y:S01]  /*13a0*/  @!P1 LDC.64 R52, c[0x0][0x3f8] ;  /* 0x0000fe00ff349b82 */ /* 0x000e220000000a00 */
[----:B-1----:R-:W-:-:S07]  /*13b0*/  @!P2 SHF.L.U32 R29, R26, 0x1, RZ ;  /* 0x000000011a1da819 */ /* 0x002fce00000006ff */
[----:B------:R-:W1:Y:S01]  /*13c0*/  @!P0 LDC.64 R32, c[0x0][0x3a0] ;  /* 0x0000e800ff208b82 */ /* 0x000e620000000a00 */
[----:B------:R-:W-:Y:S01]  /*13d0*/  @!P2 SHF.L.U64.HI R6, R26, 0x1, R27 ;  /* 0x000000011a06a819 */ /* 0x000fe2000001021b */
[----:B------:R-:W-:Y:S01]  /*13e0*/  @!P0 IMAD R41, R35, R49, R24 ;  /* 0x0000003123298224 */ /* 0x000fe200078e0218 */
[----:B------:R-:W-:Y:S02]  /*13f0*/  ISETP.NE.AND P5, PT, RZ, UR4, PT ;  /* 0x00000004ff007c0c */ /* 0x000fe4000bfa5270 */
[----:B---3--:R-:W-:-:S03]  /*1400*/  @!P2 IADD3 R26, P3, PT, R29, R44, RZ ;  /* 0x0000002c1d1aa210 */ /* 0x008fc60007f7e0ff */
[----:B------:R-:W3:Y:S01]  /*1410*/  @!P0 LDC.64 R42, c[0x0][0x398] ;  /* 0x0000e600ff2a8b82 */ /* 0x000ee20000000a00 */
[----:B----4-:R-:W-:Y:S02]  /*1420*/  @!P2 IADD3 R28, P4, PT, R29, R46, RZ ;  /* 0x0000002e1d1ca210 */ /* 0x010fe40007f9e0ff */
[----:B------:R-:W-:Y:S02]  /*1430*/  @!P0 MOV R30, R116 ;  /* 0x00000074001e8202 */ /* 0x000fe40000000f00 */
[----:B------:R-:W-:Y:S02]  /*1440*/  @!P0 MOV R31, R119 ;  /* 0x00000077001f8202 */ /* 0x000fe40000000f00 */
[----:B------:R-:W-:Y:S02]  /*1450*/  IADD3 R49, PT, PT, R25, 0x68, RZ ;  /* 0x0000006819317810 */ /* 0x000fe40007ffe0ff */
[C---:B------:R-:W-:Y:S01]  /*1460*/  @!P2 IADD3.X R27, PT, PT, R6.reuse, R45, RZ, P3, !PT ;  /* 0x0000002d061ba210 */ /* 0x040fe20001ffe4ff */
[----:B------:R-:W-:Y:S01]  /*1470*/  @!P0 IMAD.WIDE.U32 R30, R35, R48, R30 ;  /* 0x00000030231e8225 */ /* 0x000fe200078e001e */
[----:B------:R-:W-:Y:S01]  /*1480*/  @!P2 IADD3.X R29, PT, PT, R6, R47, RZ, P4, !PT ;  /* 0x0000002f061da210 */ /* 0x000fe200027fe4ff */
[----:B------:R-:W4:Y:S01]  /*1490*/  @!P1 LDC.64 R34, c[0x0][0x3a0] ;  /* 0x0000e800ff229b82 */ /* 0x000f220000000a00 */
[----:B------:R-:W-:Y:S01]  /*14a0*/  ISETP.GE.U32.AND P3, PT, R49, UR8, PT ;  /* 0x0000000831007c0c */ /* 0x000fe2000bf66070 */
[----:B------:R-:W2:Y:S01]  /*14b0*/  @!P2 LDG.E R60, desc[UR6][R26.64] ;  /* 0x000000061a3ca981 */ /* 0x000ea2000c1e1900 */
[----:B------:R-:W-:-:S02]  /*14c0*/  SHF.R.S32.HI R47, RZ, 0x1f, R49 ;  /* 0x0000001fff2f7819 */ /* 0x000fc40000011431 */
[----:B------:R-:W-:Y:S01]  /*14d0*/  @!P0 IADD3 R31, PT, PT, R31, R41, RZ ;  /* 0x000000291f1f8210 */ /* 0x000fe20007ffe0ff */
[----:B------:R0:W2:Y:S01]  /*14e0*/  @!P2 LDG.E R61, desc[UR6][R28.64] ;  /* 0x000000061c3da981 */ /* 0x0000a2000c1e1900 */
[----:B------:R-:W-:Y:S02]  /*14f0*/  ISETP.GE.AND.EX P3, PT, R47, UR9, PT, P3 ;  /* 0x000000092f007c0c */ /* 0x000fe4000bf66330 */
[C---:B------:R-:W-:Y:S02]  /*1500*/  @!P0 SHF.L.U32 R45, R30.reuse, 0x1, RZ ;  /* 0x000000011e2d8819 */ /* 0x040fe400000006ff */
[----:B------:R-:W-:Y:S02]  /*1510*/  @!P0 SHF.L.U64.HI R6, R30, 0x1, R31 ;  /* 0x000000011e068819 */ /* 0x000fe4000001021f */
[C---:B------:R-:W-:Y:S01]  /*1520*/  IADD3 R51, PT, PT, R25.reuse, 0x70, RZ ;  /* 0x0000007019337810 */ /* 0x040fe20007ffe0ff */
[----:B0-----:R-:W0:Y:S01]  /*1530*/  @P5 LDC.64 R28, c[0x0][0x3b0] ;  /* 0x0000ec00ff1c5b82 */ /* 0x001e220000000a00 */
[----:B------:R-:W-:-:S02]  /*1540*/  IADD3 R38, PT, PT, R25, 0x78, RZ ;  /* 0x0000007819267810 */ /* 0x000fc40007ffe0ff */
[----:B-1----:R-:W-:Y:S01]  /*1550*/  @!P0 IADD3 R30, P6, PT, R45, R32, RZ ;  /* 0x000000202d1e8210 */ /* 0x002fe20007fde0ff */
[----:B------:R-:W-:-:S04]  /*1560*/  @!P1 IMAD R32, R39, R52, RZ ;  /* 0x0000003427209224 */ /* 0x000fc800078e02ff */
[----:B------:R-:W1:Y:S01]  /*1570*/  @!P1 LDC.64 R24, c[0x0][0x398] ;  /* 0x0000e600ff189b82 */ /* 0x000e620000000a00 */
[----:B------:R-:W-:Y:S01]  /*1580*/  @!P0 IADD3.X R31, PT, PT, R6, R33, RZ, P6, !PT ;  /* 0x00000021061f8210 */ /* 0x000fe200037fe4ff */
[----:B------:R-:W-:Y:S01]  /*1590*/  @!P1 IMAD R39, R37, R53, R32 ;  /* 0x0000003525279224 */ /* 0x000fe200078e0220 */
[----:B------:R-:W-:Y:S02]  /*15a0*/  ISETP.GE.U32.AND P4, PT, R51, UR8, PT ;  /* 0x0000000833007c0c */ /* 0x000fe4000bf86070 */
[----:B------:R-:W-:Y:S02]  /*15b0*/  SHF.R.S32.HI R55, RZ, 0x1f, R51 ;  /* 0x0000001fff377819 */ /* 0x000fe40000011433 */
[----:B------:R-:W-:Y:S01]  /*15c0*/  @!P1 MOV R32, R116 ;  /* 0x0000007400209202 */ /* 0x000fe20000000f00 */
[----:B------:R-:W1:Y:S01]  /*15d0*/  @!P3 LDC.64 R26, c[0x0][0x3f8] ;  /* 0x0000fe00ff1abb82 */ /* 0x000e620000000a00 */
[----:B------:R-:W-:Y:S02]  /*15e0*/  @!P1 MOV R33, R119 ;  /* 0x0000007700219202 */ /* 0x000fe40000000f00 */
[----:B---3--:R-:W-:-:S02]  /*15f0*/  @!P0 IADD3 R44, P6, PT, R45, R42, RZ ;  /* 0x0000002a2d2c8210 */ /* 0x008fc40007fde0ff */
[----:B------:R-:W-:Y:S02]  /*1600*/  CS2R R62, SRZ ;  /* 0x00000000003e7805 */ /* 0x000fe4000001ff00 */
[----:B------:R-:W-:Y:S01]  /*1610*/  ISETP.GE.AND.EX P4, PT, R55, UR9, PT, P4 ;  /* 0x0000000937007c0c */ /* 0x000fe2000bf86340 */
[----:B------:R-:W-:Y:S01]  /*1620*/  @!P1 IMAD.WIDE.U32 R32, R37, R52, R32 ;  /* 0x0000003425209225 */ /* 0x000fe200078e0020 */
[----:B------:R-:W-:Y:S02]  /*1630*/  @!P0 IADD3.X R45, PT, PT, R6, R43, RZ, P6, !PT ;  /* 0x0000002b062d8210 */ /* 0x000fe400037fe4ff */
[----:B------:R-:W-:Y:S01]  /*1640*/  LOP3.LUT R6, R3, 0xffff, RZ, 0xc0, !PT ;  /* 0x0000ffff03067812 */ /* 0x000fe200078ec0ff */
[----:B------:R3:W2:Y:S01]  /*1650*/  @!P0 LDG.E R62, desc[UR6][R30.64] ;  /* 0x000000061e3e8981 */ /* 0x0006a2000c1e1900 */
[----:B------:R-:W-:-:S03]  /*1660*/  @!P1 SHF.L.U32 R37, R32, 0x1, RZ ;  /* 0x0000000120259819 */ /* 0x000fc600000006ff */
[----:B------:R-:W-:Y:S01]  /*1670*/  IMAD R53, R113, 0x78, R6 ;  /* 0x0000007871357824 */ /* 0x000fe200078e0206 */
[----:B------:R-:W-:Y:S01]  /*1680*/  ISETP.GE.U32.AND P2, PT, R38, UR8, PT ;  /* 0x0000000826007c0c */ /* 0x000fe2000bf46070 */
[----:B------:R-:W-:Y:S01]  /*1690*/  IMAD.WIDE R66, R4, 0x8, R66 ;  /* 0x0000000804427825 */ /* 0x000fe200078e0242 */
[----:B------:R-:W-:Y:S01]  /*16a0*/  SHF.R.S32.HI R41, RZ, 0x1f, R38 ;  /* 0x0000001fff297819 */ /* 0x000fe20000011426 */
[----:B------:R1:W2:Y:S01]  /*16b0*/  @!P0 LDG.E R63, desc[UR6][R44.64] ;  /* 0x000000062c3f8981 */ /* 0x0002a2000c1e1900 */
[----:B---3--:R-:W-:Y:S01]  /*16c0*/  @!P1 IADD3 R31, PT, PT, R33, R39, RZ ;  /* 0x00000027211f9210 */ /* 0x008fe20007ffe0ff */
[----:B0-----:R-:W-:Y:S01]  /*16d0*/  @P5 IMAD.WIDE R42, R53, 0x2, R28 ;  /* 0x00000002352a5825 */ /* 0x001fe200078e021c */
[----:B----4-:R-:W-:Y:S01]  /*16e0*/  @!P1 IADD3 R36, P0, PT, R37, R34, RZ ;  /* 0x0000002225249210 */ /* 0x010fe20007f1e0ff */
[----:B------:R-:W0:Y:S01]  /*16f0*/  @!P3 LDC.64 R28, c[0x0][0x3a0] ;  /* 0x0000e800ff1cbb82 */ /* 0x000e220000000a00 */
[----:B------:R-:W-:Y:S01]  /*1700*/  @!P1 SHF.L.U64.HI R48, R32, 0x1, R31 ;  /* 0x0000000120309819 */ /* 0x000fe2000001021f */
[----:B------:R-:W3:Y:S01]  /*1710*/  LDG.E.64 R66, desc[UR6][R66.64] ;  /* 0x0000000642427981 */ /* 0x000ee2000c1e1b00 */
[----:B------:R-:W-:-:S02]  /*1720*/  ISETP.GE.AND.EX P2, PT, R41, UR9, PT, P2 ;  /* 0x0000000929007c0c */ /* 0x000fc4000bf46320 */
[----:B-1----:R-:W-:Y:S02]  /*1730*/  @!P1 IADD3 R46, P6, PT, R37, R24, RZ ;  /* 0x00000018252e9210 */ /* 0x002fe40007fde0ff */
[----:B------:R-:W-:Y:S02]  /*1740*/  CS2R R64, SRZ ;  /* 0x0000000000407805 */ /* 0x000fe4000001ff00 */
[----:B------:R-:W-:Y:S01]  /*1750*/  @!P3 MOV R44, R116 ;  /* 0x00000074002cb202 */ /* 0x000fe20000000f00 */
[----:B------:R-:W1:Y:S01]  /*1760*/  @!P3 LDC.64 R30, c[0x0][0x398] ;  /* 0x0000e600ff1ebb82 */ /* 0x000e620000000a00 */
[----:B------:R-:W-:Y:S01]  /*1770*/  @!P1 IADD3.X R37, PT, PT, R48, R35, RZ, P0, !PT ;  /* 0x0000002330259210 */ /* 0x000fe200007fe4ff */
[----:B------:R-:W4:Y:S01]  /*1780*/  @P5 LDG.E.U16 R39, desc[UR6][R42.64] ;  /* 0x000000062a275981 */ /* 0x000f22000c1e1500 */
[----:B------:R-:W-:-:S03]  /*1790*/  @!P3 MOV R45, R119 ;  /* 0x00000077002db202 */ /* 0x000fc60000000f00 */
[----:B------:R0:W4:Y:S02]  /*17a0*/  @P5 LDG.E.U16 R40, desc[UR6][R42.64+0x2] ;  /* 0x000002062a285981 */ /* 0x000124000c1e1500 */
[----:B------:R-:W1:Y:S01]  /*17b0*/  @!P4 LDC.64 R32, c[0x0][0x3f8] ;  /* 0x0000fe00ff20cb82 */ /* 0x000e620000000a00 */
[----:B------:R-:W-:-:S07]  /*17c0*/  @!P3 IMAD R24, R47, R26, RZ ;  /* 0x0000001a2f18b224 */ /* 0x000fce00078e02ff */
[----:B------:R-:W5:Y:S01]  /*17d0*/  LDC.64 R34, c[0x0][0x3a8] ;  /* 0x0000ea00ff227b82 */ /* 0x000f620000000a00 */
[----:B------:R-:W-:Y:S01]  /*17e0*/  @!P1 IADD3.X R47, PT, PT, R48, R25, RZ, P6, !PT ;  /* 0x00000019302f9210 */ /* 0x000fe200037fe4ff */
[C---:B------:R-:W-:Y:S01]  /*17f0*/  @!P3 IMAD R27, R49.reuse, R27, R24 ;  /* 0x0000001b311bb224 */ /* 0x040fe200078e0218 */
[----:B------:R1:W4:Y:S01]  /*1800*/  @!P1 LDG.E R64, desc[UR6][R36.64] ;  /* 0x0000000624409981 */ /* 0x000322000c1e1900 */
[----:B------:R-:W-:-:S03]  /*1810*/  @!P3 IMAD.WIDE.U32 R44, R49, R26, R44 ;  /* 0x0000001a312cb225 */ /* 0x000fc600078e002c */
[----:B------:R5:W4:Y:S01]  /*1820*/  @!P1 LDG.E R65, desc[UR6][R46.64] ;  /* 0x000000062e419981 */ /* 0x000b22000c1e1900 */
[----:B------:R-:W5:Y:S01]  /*1830*/  @!P2 LDC.64 R24, c[0x0][0x3f8] ;  /* 0x0000fe00ff18ab82 */ /* 0x000f620000000a00 */
[----:B------:R-:W-:Y:S02]  /*1840*/  @!P3 IADD3 R45, PT, PT, R45, R27, RZ ;  /* 0x0000001b2d2db210 */ /* 0x000fe40007ffe0ff */
[C---:B0-----:R-:W-:Y:S02]  /*1850*/  @!P3 SHF.L.U32 R43, R44.reuse, 0x1, RZ ;  /* 0x000000012c2bb819 */ /* 0x041fe400000006ff */
[----:B------:R-:W-:Y:S02]  /*1860*/  @!P3 SHF.L.U64.HI R42, R44, 0x1, R45 ;  /* 0x000000012c2ab819 */ /* 0x000fe4000001022d */
[C---:B------:R-:W-:Y:S01]  /*1870*/  @!P3 IADD3 R28, P0, PT, R43.reuse, R28, RZ ;  /* 0x0000001c2b1cb210 */ /* 0x040fe20007f1e0ff */
[----:B------:R-:W0:Y:S01]  /*1880*/  @!P4 LDC.64 R26, c[0x0][0x3a0] ;  /* 0x0000e800ff1acb82 */ /* 0x000e220000000a00 */
[----:B-1----:R-:W-:Y:S01]  /*1890*/  @!P3 IADD3 R30, P1, PT, R43, R30, RZ ;  /* 0x0000001e2b1eb210 */ /* 0x002fe20007f3e0ff */
[----:B------:R-:W-:Y:S01]  /*18a0*/  @!P4 IMAD R48, R55, R32, RZ ;  /* 0x000000203730c224 */ /* 0x000fe200078e02ff */
[----:B------:R-:W-:-:S02]  /*18b0*/  @!P4 MOV R44, R116 ;  /* 0x00000074002cc202 */ /* 0x000fc40000000f00 */
[----:B------:R-:W-:Y:S01]  /*18c0*/  @!P4 MOV R45, R119 ;  /* 0x00000077002dc202 */ /* 0x000fe20000000f00 */
[C---:B------:R-:W-:Y:S01]  /*18d0*/  @!P4 IMAD R49, R51.reuse, R33, R48 ;  /* 0x000000213331c224 */ /* 0x040fe200078e0230 */
[C---:B------:R-:W-:Y:S01]  /*18e0*/  @!P3 IADD3.X R29, PT, PT, R42.reuse, R29, RZ, P0, !PT ;  /* 0x0000001d2a1db210 */ /* 0x040fe200007fe4ff */
[----:B------:R-:W1:Y:S01]  /*18f0*/  @!P2 LDC.64 R36, c[0x0][0x3a0] ;  /* 0x0000e800ff24ab82 */ /* 0x000e620000000a00 */
[----:B------:R-:W-:Y:S01]  /*1900*/  @!P3 IADD3.X R31, PT, PT, R42, R31, RZ, P1, !PT ;  /* 0x0000001f2a1fb210 */ /* 0x000fe20000ffe4ff */
[----:B------:R-:W-:-:S04]  /*1910*/  @!P4 IMAD.WIDE.U32 R44, R51, R32, R44 ;  /* 0x00000020332cc225 */ /* 0x000fc800078e002c */
[----:B-----5:R-:W-:Y:S02]  /*1920*/  IMAD.WIDE R42, R53, 0x2, R34 ;  /* 0x00000002352a7825 */ /* 0x020fe400078e0222 */
[----:B------:R-:W5:Y:S02]  /*1930*/  @!P4 LDC.64 R32, c[0x0][0x398] ;  /* 0x0000e600ff20cb82 */ /* 0x000f640000000a00 */
[----:B------:R-:W-:Y:S01]  /*1940*/  @!P2 IMAD R41, R41, R24, RZ ;  /* 0x000000182929a224 */ /* 0x000fe200078e02ff */
[----:B------:R-:W4:Y:S04]  /*1950*/  LDG.E.U16 R78, desc[UR6][R42.64] ;  /* 0x000000062a4e7981 */ /* 0x000f28000c1e1500 */
[----:B------:R0:W4:Y:S01]  /*1960*/  LDG.E.U16 R77, desc[UR6][R42.64+0x2] ;  /* 0x000002062a4d7981 */ /* 0x000122000c1e1500 */
[----:B------:R-:W1:Y:S01]  /*1970*/  @!P2 LDC.64 R34, c[0x0][0x398] ;  /* 0x0000e600ff22ab82 */ /* 0x000e620000000a00 */
[----:B------:R-:W-:Y:S01]  /*1980*/  @!P2 IMAD R41, R38, R25, R41 ;  /* 0x000000192629a224 */ /* 0x000fe200078e0229 */
[----:B------:R-:W-:-:S02]  /*1990*/  @!P4 IADD3 R47, PT, PT, R45, R49, RZ ;  /* 0x000000312d2fc210 */ /* 0x000fc40007ffe0ff */
[----:B0-----:R-:W-:Y:S02]  /*19a0*/  @!P2 MOV R42, R116 ;  /* 0x00000074002aa202 */ /* 0x001fe40000000f00 */
[----:B------:R-:W-:Y:S02]  /*19b0*/  @!P2 MOV R43, R119 ;  /* 0x00000077002ba202 */ /* 0x000fe40000000f00 */
[----:B------:R-:W-:Y:S01]  /*19c0*/  @!P4 SHF.L.U32 R45, R44, 0x1, RZ ;  /* 0x000000012c2dc819 */ /* 0x000fe200000006ff */
[----:B------:R-:W-:Y:S01]  /*19d0*/  @!P2 IMAD.WIDE.U32 R24, R38, R24, R42 ;  /* 0x000000182618a225 */ /* 0x000fe200078e002a */
[----:B------:R-:W-:Y:S02]  /*19e0*/  CS2R R68, SRZ ;  /* 0x0000000000447805 */ /* 0x000fe4000001ff00 */
[----:B------:R-:W-:Y:S02]  /*19f0*/  @!P4 SHF.L.U64.HI R44, R44, 0x1, R47 ;  /* 0x000000012c2cc819 */ /* 0x000fe4000001022f */
[----:B------:R-:W-:-:S02]  /*1a00*/  @!P4 IADD3 R26, P0, PT, R45, R26, RZ ;  /* 0x0000001a2d1ac210 */ /* 0x000fc40007f1e0ff */
[----:B------:R-:W-:Y:S01]  /*1a10*/  @!P2 IADD3 R41, PT, PT, R25, R41, RZ ;  /* 0x000000291929a210 */ /* 0x000fe20007ffe0ff */
[----:B------:R-:W4:Y:S01]  /*1a20*/  @!P3 LDG.E R68, desc[UR6][R28.64] ;  /* 0x000000061c44b981 */ /* 0x000f22000c1e1900 */
[----:B------:R-:W-:Y:S02]  /*1a30*/  @!P2 SHF.L.U32 R25, R24, 0x1, RZ ;  /* 0x000000011819a819 */ /* 0x000fe400000006ff */
[----:B------:R-:W-:Y:S01]  /*1a40*/  @!P4 IADD3.X R27, PT, PT, R44, R27, RZ, P0, !PT ;  /* 0x0000001b2c1bc210 */ /* 0x000fe200007fe4ff */
[----:B------:R-:W4:Y:S01]  /*1a50*/  @!P3 LDG.E R69, desc[UR6][R30.64] ;  /* 0x000000061e45b981 */ /* 0x000f22000c1e1900 */
[----:B-----5:R-:W-:Y:S02]  /*1a60*/  @!P4 IADD3 R32, P0, PT, R45, R32, RZ ;  /* 0x000000202d20c210 */ /* 0x020fe40007f1e0ff */
[----:B------:R-:W-:Y:S02]  /*1a70*/  @!P2 SHF.L.U64.HI R24, R24, 0x1, R41 ;  /* 0x000000011818a819 */ /* 0x000fe40000010229 */
[----:B-1----:R-:W-:-:S02]  /*1a80*/  @!P2 IADD3 R36, P1, PT, R25, R36, RZ ;  /* 0x000000241924a210 */ /* 0x002fc40007f3e0ff */
[----:B------:R-:W-:Y:S02]  /*1a90*/  @!P2 IADD3 R34, P3, PT, R25, R34, RZ ;  /* 0x000000221922a210 */ /* 0x000fe40007f7e0ff */
        /* <DEDUP_REMOVED lines=27> */
[----:B--2---:R-:W-:Y:S02]  /*1c50*/  PRMT R94, R56, 0x7632, R94 ;  /* 0x00007632385e7816 */ /* 0x004fe4000000005e */
[----:B------:R-:W-:Y:S02]  /*1c60*/  PRMT R97, R23, 0x7632, R97 ;  /* 0x0000763217617816 */ /* 0x000fe40000000061 */
[----:B------:R-:W-:-:S02]  /*1c70*/  PRMT R95, R57, 0x7632, R95 ;  /* 0x00007632395f7816 */ /* 0x000fc4000000005f */
[----:B------:R-:W-:Y:S02]  /*1c80*/  PRMT R92, R58, 0x7632, R92 ;  /* 0x000076323a5c7816 */ /* 0x000fe4000000005c */
[----:B------:R-:W-:Y:S01]  /*1c90*/  PRMT R93, R59, 0x7632, R93 ;  /* 0x000076323b5d7816 */ /* 0x000fe2000000005d */
[----:B---3--:R-:W-:-:S05]  /*1ca0*/  FFMA.FTZ R25, -R66, R66, R67 ;  /* 0x0000004242197223 */ /* 0x008fca0000010143 */
[----:B------:R-:W-:-:S13]  /*1cb0*/  FSETP.GTU.FTZ.AND P0, PT, R25, RZ, PT ;  /* 0x000000ff1900720b */ /* 0x000fda0003f1c000 */
[----:B------:R-:W0:Y:S01]  /*1cc0*/  @P0 LDC R24, c[0x0][0x3c0] ;  /* 0x0000f000ff180b82 */ /* 0x000e220000000800 */
[----:B------:R-:W-:Y:S01]  /*1cd0*/  MOV R67, RZ ;  /* 0x000000ff00437202 */ /* 0x000fe20000000f00 */
[----:B----4-:R-:W-:Y:S01]  /*1ce0*/  @P5 HADD2.F32 R67, -RZ, R39.H0_H0 ;  /* 0x20000027ff435230 */ /* 0x010fe20000004100 */
[----:B------:R-:W-:Y:S01]  /*1cf0*/  PRMT R90, R60, 0x7632, R90 ;  /* 0x000076323c5a7816 */ /* 0x000fe2000000005a */
[----:B------:R-:W-:Y:S01]  /*1d00*/  @P5 HADD2.F32 R76, -RZ, R40.H0_H0 ;  /* 0x20000028ff4c5230 */ /* 0x000fe20000004100 */
[----:B------:R-:W-:Y:S02]  /*1d10*/  PRMT R91, R61, 0x7632, R91 ;  /* 0x000076323d5b7816 */ /* 0x000fe4000000005b */
[----:B------:R-:W-:Y:S01]  /*1d20*/  PRMT R79, R62, 0x7632, R79 ;  /* 0x000076323e4f7816 */ /* 0x000fe2000000004f */
[----:B0-----:R-:W-:-:S04]  /*1d30*/  @P0 FADD.FTZ R24, R25, R24 ;  /* 0x0000001819180221 */ /* 0x001fc80000010000 */
[----:B------:R0:W1:Y:S01]  /*1d40*/  @P0 MUFU.RSQ R112, R24 ;  /* 0x0000001800700308 */ /* 0x0000620000001400 */
[----:B------:R-:W-:Y:S02]  /*1d50*/  PRMT R80, R63, 0x7632, R80 ;  /* 0x000076323f507816 */ /* 0x000fe40000000050 */
[----:B------:R-:W-:Y:S02]  /*1d60*/  PRMT R81, R64, 0x7632, R81 ;  /* 0x0000763240517816 */ /* 0x000fe40000000051 */
[----:B------:R-:W-:Y:S01]  /*1d70*/  PRMT R82, R65, 0x7632, R82 ;  /* 0x0000763241527816 */ /* 0x000fe20000000052 */
[----:B------:R-:W-:Y:S02]  /*1d80*/  HADD2.F32 R78, -RZ, R78.H0_H0 ;  /* 0x2000004eff4e7230 */ /* 0x000fe40000004100 */
[----:B------:R-:W-:Y:S01]  /*1d90*/  HADD2.F32 R77, -RZ, R77.H0_H0 ;  /* 0x2000004dff4d7230 */ /* 0x000fe20000004100 */
[----:B------:R-:W-:Y:S02]  /*1da0*/  PRMT R83, R68, 0x7632, R83 ;  /* 0x0000763244537816 */ /* 0x000fe40000000053 */
[----:B------:R-:W-:-:S02]  /*1db0*/  PRMT R84, R69, 0x7632, R84 ;  /* 0x0000763245547816 */ /* 0x000fc40000000054 */
        /* <DEDUP_REMOVED lines=294> */
.L_x_459:
        /* <DEDUP_REMOVED lines=576> */
.L_x_460:
        /* <DEDUP_REMOVED lines=46> */
.L_x_462:
[----:B------:R-:W-:Y:S05]  /*5700*/  BSYNC.RECONVERGENT B0 ;  /* 0x0000000000007941 */ /* 0x000fea0003800200 */
.L_x_461:
        /* <DEDUP_REMOVED lines=40> */
.L_x_464:
[----:B------:R-:W-:Y:S05]  /*5990*/  BSYNC.RECONVERGENT B0 ;  /* 0x0000000000007941 */ /* 0x000fea0003800200 */
.L_x_463:
        /* <DEDUP_REMOVED lines=38> */
.L_x_466:
[----:B------:R-:W-:Y:S05]  /*5c00*/  BSYNC.RECONVERGENT B0 ;  /* 0x0000000000007941 */ /* 0x000fea0003800200 */
.L_x_465:
        /* <DEDUP_REMOVED lines=28> */
.L_x_468:
[----:B------:R-:W-:Y:S05]  /*5dd0*/  BSYNC.RECONVERGENT B0 ;  /* 0x0000000000007941 */ /* 0x000fea0003800200 */
.L_x_467:
        /* <DEDUP_REMOVED lines=28> */
.L_x_471:
[----:B------:R-:W2:Y:S04]  /*5fa0*/  LDG.E.STRONG.GPU R26, desc[UR6][R24.64] ;  /* 0x00000006181a7981 */ /* 0x000ea8000c1ef900 */
[----:B--2---:R-:W-:Y:S01]  /*5fb0*/  CCTL.IVALL ;  /* 0x00000000ff00798f */ /* 0x004fe20002000000 */
[----:B------:R-:W-:Y:S05]  /*5fc0*/  YIELD ;  /* 0x0000000000007946 */ /* 0x000fea0003800000 */
[----:B------:R-:W-:-:S13]  /*5fd0*/  ISETP.NE.AND P0, PT, R26, R31, PT ;  /* 0x0000001f1a00720c */ /* 0x000fda0003f05270 */
[----:B------:R-:W-:Y:S05]  /*5fe0*/  @P0 BRA `(.L_x_471) ;  /* 0xfffffffc00ec0947 */ /* 0x000fea000383ffff */
.L_x_470:
        /* <DEDUP_REMOVED lines=16> */
.L_x_473:
        /* <DEDUP_REMOVED lines=61> */
.L_x_472:
        /* <DEDUP_REMOVED lines=36> */
.L_x_474:
        /* <DEDUP_REMOVED lines=19> */
.L_x_475:
        /* <DEDUP_REMOVED lines=9> */
.L_x_476:
[----:B------:R-:W-:Y:S05]  /*68c0*/  BSYNC.RECONVERGENT B0 ;  /* 0x0000000000007941 */ /* 0x000fea0003800200 */
.L_x_469:
        /* <DEDUP_REMOVED lines=38> */
.L_x_477:
        /* <DEDUP_REMOVED lines=33> */
.L_x_479:
[----:B------:R-:W-:Y:S05]  /*6d40*/  BSYNC.RECONVERGENT B0 ;  /* 0x0000000000007941 */ /* 0x000fea0003800200 */
.L_x_478:
        /* <DEDUP_REMOVED lines=25> */
.L_x_480:
        /* <DEDUP_REMOVED lines=21> */
.L_x_482:
[----:B------:R-:W-:Y:S05]  /*7030*/  BSYNC.RECONVERGENT B0 ;  /* 0x0000000000007941 */ /* 0x000fea0003800200 */
.L_x_481:
        /* <DEDUP_REMOVED lines=107> */
.L_x_483:
        /* <DEDUP_REMOVED lines=19> */
.L_x_485:
[----:B------:R-:W-:Y:S05]  /*7820*/  BSYNC.RECONVERGENT B0 ;  /* 0x0000000000007941 */ /* 0x000fea0003800200 */
.L_x_484:
        /* <DEDUP_REMOVED lines=23> */
.L_x_486:
        /* <DEDUP_REMOVED lines=21> */
.L_x_488:
[----:B------:R-:W-:Y:S05]  /*7af0*/  BSYNC.RECONVERGENT B0 ;  /* 0x0000000000007941 */ /* 0x000fea0003800200 */
.L_x_487:
        /* <DEDUP_REMOVED lines=23> */
.L_x_489:
        /* <DEDUP_REMOVED lines=19> */
.L_x_491:
[----:B------:R-:W-:Y:S05]  /*7da0*/  BSYNC.RECONVERGENT B0 ;  /* 0x0000000000007941 */ /* 0x000fea0003800200 */
.L_x_490:
        /* <DEDUP_REMOVED lines=23> */
.L_x_492:
        /* <DEDUP_REMOVED lines=21> */
.L_x_494:
[----:B------:R-:W-:Y:S05]  /*8070*/  BSYNC.RECONVERGENT B0 ;  /* 0x0000000000007941 */ /* 0x000fea0003800200 */
.L_x_493:
        /* <DEDUP_REMOVED lines=23> */
.L_x_495:
        /* <DEDUP_REMOVED lines=19> */
.L_x_497:
[----:B------:R-:W-:Y:S05]  /*8320*/  BSYNC.RECONVERGENT B0 ;  /* 0x0000000000007941 */ /* 0x000fea0003800200 */
.L_x_496:
        /* <DEDUP_REMOVED lines=23> */
.L_x_498:
        /* <DEDUP_REMOVED lines=21> */
.L_x_500:
[----:B------:R-:W-:Y:S05]  /*85f0*/  BSYNC.RECONVERGENT B0 ;  /* 0x0000000000007941 */ /* 0x000fea0003800200 */
.L_x_499:
        /* <DEDUP_REMOVED lines=23> */
.L_x_501:
        /* <DEDUP_REMOVED lines=18> */
.L_x_503:
[----:B------:R-:W-:Y:S05]  /*8890*/  BSYNC.RECONVERGENT B0 ;  /* 0x0000000000007941 */ /* 0x000fea0003800200 */
.L_x_502:
        /* <DEDUP_REMOVED lines=75> */
.L_x_504:
        /* <DEDUP_REMOVED lines=18> */
.L_x_506:
[----:B------:R-:W-:Y:S05]  /*8e70*/  BSYNC.RECONVERGENT B0 ;  /* 0x0000000000007941 */ /* 0x000fea0003800200 */
.L_x_505:
        /* <DEDUP_REMOVED lines=21> */
.L_x_507:
        /* <DEDUP_REMOVED lines=18> */
.L_x_509:
[----:B------:R-:W-:Y:S05]  /*90f0*/  BSYNC.RECONVERGENT B0 ;  /* 0x0000000000007941 */ /* 0x000fea0003800200 */
.L_x_508:
        /* <DEDUP_REMOVED lines=21> */
.L_x_510:
        /* <DEDUP_REMOVED lines=18> */
.L_x_512:
[----:B------:R-:W-:Y:S05]  /*9370*/  BSYNC.RECONVERGENT B0 ;  /* 0x0000000000007941 */ /* 0x000fea0003800200 */
.L_x_511:
        /* <DEDUP_REMOVED lines=21> */
.L_x_513:
        /* <DEDUP_REMOVED lines=18> */
.L_x_515:
[----:B------:R-:W-:Y:S05]  /*95f0*/  BSYNC.RECONVERGENT B0 ;  /* 0x0000000000007941 */ /* 0x000fea0003800200 */
.L_x_514:
        /* <DEDUP_REMOVED lines=21> */
.L_x_516:
        /* <DEDUP_REMOVED lines=18> */
.L_x_518:
[----:B------:R-:W-:Y:S05]  /*9870*/  BSYNC.RECONVERGENT B0 ;  /* 0x0000000000007941 */ /* 0x000fea0003800200 */
.L_x_517:
        /* <DEDUP_REMOVED lines=21> */
.L_x_519:
        /* <DEDUP_REMOVED lines=18> */
.L_x_521:
[----:B------:R-:W-:Y:S05]  /*9af0*/  BSYNC.RECONVERGENT B0 ;  /* 0x0000000000007941 */ /* 0x000fea0003800200 */
.L_x_520:
        /* <DEDUP_REMOVED lines=22> */
.L_x_522:
        /* <DEDUP_REMOVED lines=18> */
.L_x_524:
[----:B------:R-:W-:Y:S05]  /*9d80*/  BSYNC.RECONVERGENT B0 ;  /* 0x0000000000007941 */ /* 0x000fea0003800200 */
.L_x_523:
[----:B------:R-:W2:Y:S01]  /*9d90*/  LDCU UR4, c[0x0][0x410] ;  /* 0x00008200ff0477ac */ /* 0x000ea20008000800 */
[----:B------:R-:W-:Y:S02]  /*9da0*/  IADD3 R4, PT, PT, R89, R4, RZ ;  /* 0x0000000459047210 */ /* 0x000fe40007ffe0ff */
[----:B------:R-:W-:Y:S01]  /*9db0*/  IADD3 R5, PT, PT, R5, 0x1, RZ ;  /* 0x0000000105057810 */ /* 0x000fe20007ffe0ff */
[----:B------:R-:W2:Y:S02]  /*9dc0*/  LDCU UR5, c[0x0][0x3e0] ;  /* 0x00007c00ff0577ac */ /* 0x000ea40008000800 */
[----:B--2---:R-:W-:-:S06]  /*9dd0*/  UIMAD UR4, UR4, UR5, URZ ;  /* 0x00000005040472a4 */ /* 0x004fcc000f8e02ff */
[----:B------:R-:W-:-:S13]  /*9de0*/  ISETP.GE.AND P0, PT, R4, UR4, PT ;  /* 0x0000000404007c0c */ /* 0x000fda000bf06270 */
[----:B------:R-:W-:Y:S05]  /*9df0*/  @!P0 BRA `(.L_x_525) ;  /* 0xffffff6000d88947 */ /* 0x000fea000383ffff */
.L_x_458:
        /* <DEDUP_REMOVED lines=16> */
.L_x_527:
[----:B------:R-:W-:Y:S05]  /*9f00*/  BSYNC.RECONVERGENT B0 ;  /* 0x0000000000007941 */ /* 0x000fea0003800200 */
.L_x_526:
        /* <DEDUP_REMOVED lines=11> */
.L_x_529:
[----:B------:R-:W2:Y:S04]  /*9fc0*/  LDG.E.STRONG.GPU R5, desc[UR6][R2.64] ;  /* 0x0000000602057981 */ /* 0x000ea8000c1ef900 */
[----:B--2---:R-:W-:Y:S01]  /*9fd0*/  CCTL.IVALL ;  /* 0x00000000ff00798f */ /* 0x004fe20002000000 */
[----:B------:R-:W-:Y:S05]  /*9fe0*/  YIELD ;  /* 0x0000000000007946 */ /* 0x000fea0003800000 */
[----:B------:R-:W-:-:S13]  /*9ff0*/  ISETP.NE.AND P0, PT, R5, R0, PT ;  /* 0x000000000500720c */ /* 0x000fda0003f05270 */
[----:B------:R-:W-:Y:S05]  /*a000*/  @P0 BRA `(.L_x_529) ;  /* 0xfffffffc00ec0947 */ /* 0x000fea000383ffff */
.L_x_528:
        /* <DEDUP_REMOVED lines=75> */
.L_x_532:
        /* <DEDUP_REMOVED lines=21> */
[----:B--2---:R-:W-:Y:S02]  /*a610*/  F2FP.F16.F32.PACK_AB R17, R11, R8 ;  /* 0x000000080b11723e */ /* 0x004fe400000000ff */
[----:B------:R-:W-:-:S02]  /*a620*/  MOV R8, R20 ;  /* 0x0000001400087202 */ /* 0x000fc40000000f00 */
[-C--:B------:R-:W-:Y:S02]  /*a630*/  MOV R11, R23.reuse ;  /* 0x00000017000b7202 */ /* 0x080fe40000000f00 */
[----:B---3--:R-:W-:Y:S01]  /*a640*/  F2FP.F16.F32.PACK_AB R19, R15, R12 ;  /* 0x0000000c0f13723e */ /* 0x008fe200000000ff */
[----:B------:R0:W-:Y:S04]  /*a650*/  STG.E desc[UR6][R8.64], R17 ;  /* 0x0000001108007986 */ /* 0x0001e8000c101906 */
[----:B------:R0:W-:Y:S01]  /*a660*/  STG.E desc[UR6][R10.64], R19 ;  /* 0x000000130a007986 */ /* 0x0001e2000c101906 */
[----:B------:R-:W-:Y:S02]  /*a670*/  IADD3 R20, P4, PT, R20, 0x780, RZ ;  /* 0x0000078014147810 */ /* 0x000fe40007f9e0ff */
[----:B------:R-:W-:-:S02]  /*a680*/  IADD3.X R23, PT, PT, RZ, R23, RZ, P3, !PT ;  /* 0x00000017ff177210 */ /* 0x000fc40001ffe4ff */
[----:B------:R-:W-:Y:S01]  /*a690*/  IADD3.X R21, PT, PT, RZ, R21, RZ, P4, !PT ;  /* 0x00000015ff157210 */ /* 0x000fe200027fe4ff */
[----:B------:R-:W-:Y:S08]  /*a6a0*/  @P1 BRA `(.L_x_532) ;  /* 0xfffffffc00841947 */ /* 0x000ff0000383ffff */
.L_x_531:
[----:B------:R-:W-:Y:S05]  /*a6b0*/  BSYNC.RECONVERGENT B0 ;  /* 0x0000000000007941 */ /* 0x000fea0003800200 */
.L_x_530:
        /* <DEDUP_REMOVED lines=10> */
.L_x_533:
        /* <DEDUP_REMOVED lines=21> */
[----:B----4-:R-:W-:Y:S02]  /*a8b0*/  F2FP.F16.F32.PACK_AB R19, R7, R4 ;  /* 0x000000040713723e */ /* 0x010fe400000000ff */
[----:B------:R-:W-:-:S04]  /*a8c0*/  LOP3.LUT R4, R26, 0x3, RZ, 0xc0, !PT ;  /* 0x000000031a047812 */ /* 0x000fc800078ec0ff */
[----:B------:R-:W-:Y:S02]  /*a8d0*/  IADD3.X R17, PT, PT, R4, UR5, RZ, P1, !PT ;  /* 0x0000000504117c10 */ /* 0x000fe40008ffe4ff */
[----:B-----5:R-:W-:Y:S02]  /*a8e0*/  F2FP.F16.F32.PACK_AB R21, R11, R8 ;  /* 0x000000080b15723e */ /* 0x020fe400000000ff */
        /* <DEDUP_REMOVED lines=56> */
[----:B---3--:R-:W-:Y:S02]  /*ac70*/  F2FP.F16.F32.PACK_AB R5, R5, R16 ;  /* 0x000000100505723e */ /* 0x008fe400000000ff */
[----:B-----5:R-:W-:-:S03]  /*ac80*/  F2FP.F16.F32.PACK_AB R7, R9, R6 ;  /* 0x000000060907723e */ /* 0x020fc600000000ff */
[----:B------:R4:W-:Y:S04]  /*ac90*/  STG.E desc[UR6][R12.64], R5 ;  /* 0x000000050c007986 */ /* 0x0009e8000c101906 */
[----:B------:R4:W-:Y:S02]  /*aca0*/  STG.E desc[UR6][R14.64], R7 ;  /* 0x000000070e007986 */ /* 0x0009e4000c101906 */
[----:B------:R-:W-:Y:S05]  /*acb0*/  @P0 BRA `(.L_x_533) ;  /* 0xfffffff800a80947 */ /* 0x000fea000383ffff */
[----:B------:R-:W-:Y:S05]  /*acc0*/  EXIT ;  /* 0x000000000000794d */ /* 0x000fea0003800000 */
.L_x_534:
        /* <DEDUP_REMOVED lines=11> */
.L_x_4889:


//--------------------- .text._Z35group_norm_nhwc_bwd_one_pass_kernelI11Bf16IOFp16WLi256ELi120ELi480EEv26Group_norm_nhwc_bwd_params --------------------------
	.section	.text._Z35group_norm_nhwc_bwd_one_pass_kernelI11Bf16IOFp16WLi256ELi120ELi480EEv26Group_norm_nhwc_bwd_params,"ax",@progbits
	.align	128
        .global         _Z35group_norm_nhwc_bwd_one_pass_kernelI11Bf16IOFp16WLi256ELi120ELi480EEv26Group_norm_nhwc_bwd_params
        .type           _Z35group_norm_nhwc_bwd_one_pass_kernelI11Bf16IOFp16WLi256ELi120ELi480EEv26Group_norm_nhwc_bwd_params,@function
        .size           _Z35group_norm_nhwc_bwd_one_pass_kernelI11Bf16IOFp16WLi256ELi120ELi480EEv26Group_norm_nhwc_bwd_params,(.L_x_4890 - _Z35group_norm_nhwc_bwd_one_pass_kernelI11Bf16IOFp16WLi256ELi120ELi480EEv26Group_norm_nhwc_bwd_params)
        .other          _Z35group_norm_nhwc_bwd_one_pass_kernelI11Bf16IOFp16WLi256ELi120ELi480EEv26Group_norm_nhwc_bwd_params,@"STO_CUDA_ENTRY STV_DEFAULT"
_Z35group_norm_nhwc_bwd_one_pass_kernelI11Bf16IOFp16WLi256ELi120ELi480EEv26Group_norm_nhwc_bwd_params:
.text._Z35group_norm_nhwc_bwd_one_pass_kernelI11Bf16IOFp16WLi256ELi120ELi480EEv26Group_norm_nhwc_bwd_params:
        /* <DEDUP_REMOVED lines=26> */
.L_x_561:
        /* <DEDUP_REMOVED lines=1133> */
[----:B------:R0:W2:Y:S04]  /*4870*/  @!P2 LDG.E R76, desc[UR10][R114.64] ;  /* 0x0000000a724ca981 */ /* 0x0000a8000c1e1900 */
[----:B------:R-:W2:Y:S01]  /*4880*/  LDL.LU R114, [R1+0x1dc] ;  /* 0x0001dc0001727983 */ /* 0x000ea20000300800 */
[----:B------:R-:W-:Y:S02]  /*4890*/  PRMT R77, RZ, 0x7610, R77 ;  /* 0x00007610ff4d7816 */ /* 0x000fe4000000004d */
[----:B------:R-:W-:Y:S01]  /*48a0*/  PRMT R107, RZ, 0x7610, R107 ;  /* 0x00007610ff6b7816 */ /* 0x000fe2000000006b */
[----:B------:R1:W-:Y:S01]  /*48b0*/  STL [R1+0xb4], R20 ;  /* 0x0000b41401007387 */ /* 0x0003e20000100800 */
[----:B------:R-:W-:Y:S02]  /*48c0*/  PRMT R110, RZ, 0x7610, R110 ;  /* 0x00007610ff6e7816 */ /* 0x000fe4000000006e */
[----:B-1----:R-:W-:Y:S01]  /*48d0*/  PRMT R20, RZ, 0x7610, R20 ;  /* 0x00007610ff147816 */ /* 0x002fe20000000014 */
[----:B------:R1:W-:Y:S01]  /*48e0*/  STL [R1+0xb8], R22 ;  /* 0x0000b81601007387 */ /* 0x0003e20000100800 */
[----:B------:R-:W-:-:S02]  /*48f0*/  PRMT R112, RZ, 0x7610, R112 ;  /* 0x00007610ff707816 */ /* 0x000fc40000000070 */
[----:B------:R-:W-:Y:S01]  /*4900*/  PRMT R113, RZ, 0x7610, R113 ;  /* 0x00007610ff717816 */ /* 0x000fe20000000071 */
[----:B------:R-:W-:Y:S04]  /*4910*/  STL.S16 [R1+0x188], R111 ;  /* 0x0001886f01007387 */ /* 0x000fe80000100600 */
[----:B------:R0:W-:Y:S01]  /*4920*/  STL [R1+0x38], R21 ;  /* 0x0000381501007387 */ /* 0x0001e20000100800 */
[----:B-1----:R-:W-:Y:S02]  /*4930*/  PRMT R22, RZ, 0x7610, R22 ;  /* 0x00007610ff167816 */ /* 0x002fe40000000016 */
[C---:B----4-:R-:W-:Y:S02]  /*4940*/  @!P3 PRMT R20, R52.reuse, 0x7610, R20 ;  /* 0x000076103414b816 */ /* 0x050fe40000000014 */
[----:B------:R-:W-:Y:S01]  /*4950*/  @!P3 PRMT R77, R52, 0x7632, R77 ;  /* 0x00007632344db816 */ /* 0x000fe2000000004d */
[----:B0-----:R-:W-:Y:S01]  /*4960*/  HFMA2 R21, -RZ, RZ, 0, 0 ;  /* 0x00000000ff157431 */ /* 0x001fe200000001ff */
[----:B------:R-:W-:-:S02]  /*4970*/  MOV R111, RZ ;  /* 0x000000ff006f7202 */ /* 0x000fc40000000f00 */
[----:B------:R-:W-:-:S03]  /*4980*/  @!P4 PRMT R113, R9, 0x7610, R113 ;  /* 0x000076100971c816 */ /* 0x000fc60000000071 */
[----:B------:R0:W4:Y:S04]  /*4990*/  @!P2 LDG.E R21, desc[UR10][R118.64] ;  /* 0x0000000a7615a981 */ /* 0x000128000c1e1900 */
[----:B------:R1:W-:Y:S04]  /*49a0*/  STL [R1+0x3c], R23 ;  /* 0x00003c1701007387 */ /* 0x0003e80000100800 */
[----:B------:R-:W0:Y:S04]  /*49b0*/  LDL.LU R118, [R1+0x1d8] ;  /* 0x0001d80001767983 */ /* 0x000e280000300800 */
[----:B------:R3:W-:Y:S01]  /*49c0*/  STL [R1+0x40], R25 ;  /* 0x0000401901007387 */ /* 0x0007e20000100800 */
[----:B-1----:R-:W-:Y:S01]  /*49d0*/  HFMA2 R23, -RZ, RZ, 0, 0 ;  /* 0x00000000ff177431 */ /* 0x002fe200000001ff */
[----:B---3--:R-:W-:-:S02]  /*49e0*/  @!P3 PRMT R107, R109, 0x7610, R107 ;  /* 0x000076106d6bb816 */ /* 0x008fc4000000006b */
[----:B------:R-:W-:Y:S02]  /*49f0*/  @!P3 PRMT R110, R109, 0x7632, R110 ;  /* 0x000076326d6eb816 */ /* 0x000fe4000000006e */
[----:B------:R-:W-:Y:S01]  /*4a00*/  LOP3.LUT P3, RZ, R106, 0x20000000, RZ, 0xc0, !PT ;  /* 0x200000006aff7812 */ /* 0x000fe2000786c0ff */
[----:B------:R-:W-:-:S12]  /*4a10*/  HFMA2 R25, -RZ, RZ, 0, 0 ;  /* 0x00000000ff197431 */ /* 0x000fd800000001ff */
[----:B------:R1:W3:Y:S01]  /*4a20*/  @!P3 LDG.E R111, desc[UR10][R116.64] ;  /* 0x0000000a746fb981 */ /* 0x0002e2000c1e1900 */
[C---:B------:R-:W-:Y:S02]  /*4a30*/  @!P4 PRMT R22, R56.reuse, 0x7610, R22 ;  /* 0x000076103816c816 */ /* 0x040fe40000000016 */
[----:B------:R-:W-:Y:S01]  /*4a40*/  @!P4 PRMT R112, R56, 0x7632, R112 ;  /* 0x000076323870c816 */ /* 0x000fe20000000070 */
[----:B------:R1:W4:Y:S04]  /*4a50*/  @!P3 LDG.E R23, desc[UR10][R120.64] ;  /* 0x0000000a7817b981 */ /* 0x000328000c1e1900 */
[----:B------:R-:W1:Y:S04]  /*4a60*/  LDL.LU.64 R116, [R1+0x1d0] ;  /* 0x0001d00001747983 */ /* 0x000e680000300a00 */
[----:B------:R-:W3:Y:S01]  /*4a70*/  LDL.LU.64 R120, [R1+0x1c8] ;  /* 0x0001c80001787983 */ /* 0x000ee20000300a00 */
[----:B------:R-:W-:-:S02]  /*4a80*/  MOV R115, RZ ;  /* 0x000000ff00737202 */ /* 0x000fc40000000f00 */
[----:B--2---:R-:W-:-:S04]  /*4a90*/  PRMT R114, RZ, 0x7610, R114 ;  /* 0x00007610ff727816 */ /* 0x004fc80000000072 */
[----:B------:R-:W-:Y:S02]  /*4aa0*/  @!P4 PRMT R114, R9, 0x7632, R114 ;  /* 0x000076320972c816 */ /* 0x000fe40000000072 */
[----:B------:R-:W-:-:S13]  /*4ab0*/  LOP3.LUT P4, RZ, R106, 0x10000000, RZ, 0xc0, !PT ;  /* 0x100000006aff7812 */ /* 0x000fda000788c0ff */
[----:B------:R-:W2:Y:S04]  /*4ac0*/  @!P4 LDG.E R25, desc[UR10][R122.64] ;  /* 0x0000000a7a19c981 */ /* 0x000ea8000c1e1900 */
[----:B------:R-:W4:Y:S04]  /*4ad0*/  @!P4 LDG.E R115, desc[UR10][R40.64] ;  /* 0x0000000a2873c981 */ /* 0x000f28000c1e1900 */
[----:B------:R-:W2:Y:S04]  /*4ae0*/  LDL.LU R122, [R1+0x1b8] ;  /* 0x0001b800017a7983 */ /* 0x000ea80000300800 */
[----:B------:R-:W4:Y:S04]  /*4af0*/  LDL.LU.64 R40, [R1+0x1c0] ;  /* 0x0001c00001287983 */ /* 0x000f280000300a00 */
[----:B------:R0:W-:Y:S02]  /*4b00*/  STL [R1+0xbc], R24 ;  /* 0x0000bc1801007387 */ /* 0x0001e40000100800 */
[----:B0-----:R-:W-:-:S02]  /*4b10*/  PRMT R24, RZ, 0x7610, R24 ;  /* 0x00007610ff187816 */ /* 0x001fc40000000018 */
[----:B------:R-:W-:Y:S02]  /*4b20*/  PRMT R118, RZ, 0x7610, R118 ;  /* 0x00007610ff767816 */ /* 0x000fe40000000076 */
[----:B------:R-:W-:Y:S02]  /*4b30*/  @!P5 PRMT R24, R60, 0x7610, R24 ;  /* 0x000076103c18d816 */ /* 0x000fe40000000018 */
[----:B------:R-:W-:Y:S01]  /*4b40*/  @!P5 PRMT R118, R11, 0x7632, R118 ;  /* 0x000076320b76d816 */ /* 0x000fe20000000076 */
[----:B------:R0:W-:Y:S04]  /*4b50*/  STL [R1+0xc0], R26 ;  /* 0x0000c01a01007387 */ /* 0x0001e80000100800 */
[----:B------:R0:W-:Y:S02]  /*4b60*/  STL [R1+0x44], R27 ;  /* 0x0000441b01007387 */ /* 0x0001e40000100800 */
[----:B0-----:R-:W-:Y:S01]  /*4b70*/  PRMT R26, RZ, 0x7610, R26 ;  /* 0x00007610ff1a7816 */ /* 0x001fe2000000001a */
[----:B------:R-:W-:-:S03]  /*4b80*/  HFMA2 R27, -RZ, RZ, 0, 0 ;  /* 0x00000000ff1b7431 */ /* 0x000fc600000001ff */
[----:B------:R-:W-:Y:S01]  /*4b90*/  @!P6 PRMT R26, R64, 0x7610, R26 ;  /* 0x00007610401ae816 */ /* 0x000fe2000000001a */
[----:B------:R-:W-:Y:S01]  /*4ba0*/  UIMAD.WIDE UR6, UR8, 0x8, UR6 ;  /* 0x00000008080678a5 */ /* 0x000fe2000f8e0206 */
[----:B-1----:R-:W-:Y:S02]  /*4bb0*/  PRMT R116, RZ, 0x7610, R116 ;  /* 0x00007610ff747816 */ /* 0x002fe40000000074 */
[----:B------:R-:W-:Y:S02]  /*4bc0*/  PRMT R117, RZ, 0x7610, R117 ;  /* 0x00007610ff757816 */ /* 0x000fe40000000075 */
[----:B------:R-:W-:Y:S02]  /*4bd0*/  @!P5 PRMT R116, R60, 0x7632, R116 ;  /* 0x000076323c74d816 */ /* 0x000fe40000000074 */
[----:B------:R-:W-:Y:S02]  /*4be0*/  @!P5 PRMT R117, R11, 0x7610, R117 ;  /* 0x000076100b75d816 */ /* 0x000fe40000000075 */
[----:B------:R-:W-:-:S02]  /*4bf0*/  LOP3.LUT P5, RZ, R106, 0x8000000, RZ, 0xc0, !PT ;  /* 0x080000006aff7812 */ /* 0x000fc400078ac0ff */
[----:B---3--:R-:W-:Y:S02]  /*4c00*/  PRMT R120, RZ, 0x7610, R120 ;  /* 0x00007610ff787816 */ /* 0x008fe40000000078 */
[----:B------:R-:W-:Y:S02]  /*4c10*/  PRMT R121, RZ, 0x7610, R121 ;  /* 0x00007610ff797816 */ /* 0x000fe40000000079 */
[----:B------:R-:W-:Y:S02]  /*4c20*/  @!P6 PRMT R120, R64, 0x7632, R120 ;  /* 0x000076324078e816 */ /* 0x000fe40000000078 */
[----:B------:R-:W-:-:S05]  /*4c30*/  @!P6 PRMT R121, R13, 0x7610, R121 ;  /* 0x000076100d79e816 */ /* 0x000fca0000000079 */
[----:B------:R0:W3:Y:S02]  /*4c40*/  @!P5 LDG.E R27, desc[UR10][R6.64] ;  /* 0x0000000a061bd981 */ /* 0x0000e4000c1e1900 */
        /* <DEDUP_REMOVED lines=28> */
[----:B--2---:R-:W-:-:S04]  /*4e10*/  PRMT R122, RZ, 0x7610, R122 ;  /* 0x00007610ff7a7816 */ /* 0x004fc8000000007a */
[----:B------:R-:W-:Y:S02]  /*4e20*/  @!P6 PRMT R122, R13, 0x7632, R122 ;  /* 0x000076320d7ae816 */ /* 0x000fe4000000007a */
[----:B------:R-:W-:Y:S02]  /*4e30*/  LOP3.LUT P6, RZ, R106, 0x4000000, RZ, 0xc0, !PT ;  /* 0x040000006aff7812 */ /* 0x000fe400078cc0ff */
[----:B------:R-:W-:-:S11]  /*4e40*/  MOV R106, RZ ;  /* 0x000000ff006a7202 */ /* 0x000fd60000000f00 */
[----:B------:R2:W3:Y:S04]  /*4e50*/  @!P6 LDG.E R106, desc[UR10][R4.64] ;  /* 0x0000000a046ae981 */ /* 0x0004e8000c1e1900 */
[----:B----4-:R4:W3:Y:S01]  /*4e60*/  @!P6 LDG.E R123, desc[UR10][R40.64] ;  /* 0x0000000a287be981 */ /* 0x0108e2000c1e1900 */
[----:B--2---:R-:W-:Y:S01]  /*4e70*/  MOV R4, UR6 ;  /* 0x0000000600047c02 */ /* 0x004fe20008000f00 */
[----:B------:R-:W2:Y:S02]  /*4e80*/  LDCU.U8 UR6, c[0x0][0x414] ;  /* 0x00008280ff0677ac */ /* 0x000ea40008000000 */
[----:B--2---:R-:W-:-:S13]  /*4e90*/  ISETP.NE.AND P0, PT, RZ, UR6, PT ;  /* 0x00000006ff007c0c */ /* 0x004fda000bf05270 */
[----:B----4-:R-:W2:Y:S02]  /*4ea0*/  @P0 LDC.64 R40, c[0x0][0x3b0] ;  /* 0x0000ec00ff280b82 */ /* 0x010ea40000000a00 */
[----:B--2---:R-:W-:Y:S02]  /*4eb0*/  MOV R33, R41 ;  /* 0x0000002900217202 */ /* 0x004fe40000000f00 */
[----:B-1----:R-:W-:Y:S02]  /*4ec0*/  MOV R32, R40 ;  /* 0x0000002800207202 */ /* 0x002fe40000000f00 */
[----:B------:R-:W-:Y:S01]  /*4ed0*/  MOV R7, R33 ;  /* 0x0000002100077202 */ /* 0x000fe20000000f00 */
[----:B------:R-:W-:Y:S01]  /*4ee0*/  STL [R1+0xe0], R99 ;  /* 0x0000e06301007387 */ /* 0x000fe20000100800 */
[----:B------:R-:W-:Y:S02]  /*4ef0*/  MOV R33, UR13 ;  /* 0x0000000d00217c02 */ /* 0x000fe40008000f00 */
[----:B------:R-:W-:Y:S01]  /*4f00*/  MOV R6, R32 ;  /* 0x0000002000067202 */ /* 0x000fe20000000f00 */
[----:B------:R-:W5:Y:S02]  /*4f10*/  LDL.LU.64 R40, [R1+0x1a8] ;  /* 0x0001a80001287983 */ /* 0x000f640000300a00 */
[----:B------:R-:W-:-:S04]  /*4f20*/  IMAD R33, R33, 0x78, R100 ;  /* 0x0000007821217824 */ /* 0x000fc800078e0264 */
[----:B------:R-:W-:-:S05]  /*4f30*/  @P0 IMAD.WIDE R6, R33, 0x2, R6 ;  /* 0x0000000221060825 */ /* 0x000fca00078e0206 */
[----:B0-----:R-:W2:Y:S01]  /*4f40*/  @P0 LDG.E.U16 R100, desc[UR10][R6.64] ;  /* 0x0000000a06640981 */ /* 0x001ea2000c1e1500 */
[----:B------:R-:W-:-:S03]  /*4f50*/  MOV R5, UR7 ;  /* 0x0000000700057c02 */ /* 0x000fc60008000f00 */
[----:B------:R0:W4:Y:S04]  /*4f60*/  @P0 LDG.E.U16 R32, desc[UR10][R6.64+0x2] ;  /* 0x0000020a06200981 */ /* 0x000128000c1e1500 */
[----:B------:R-:W3:Y:S01]  /*4f70*/  LDG.E.64 R4, desc[UR10][R4.64] ;  /* 0x0000000a04047981 */ /* 0x000ee2000c1e1b00 */
[----:B------:R-:W-:Y:S01]  /*4f80*/  MOV R119, RZ ;  /* 0x000000ff00777202 */ /* 0x000fe20000000f00 */
[----:B0-----:R-:W0:Y:S05]  /*4f90*/  LDC.64 R6, c[0x0][0x3a8] ;  /* 0x0000ea00ff067b82 */ /* 0x001e2a0000000a00 */
        /* <DEDUP_REMOVED lines=12> */
[----:B--2---:R-:W-:Y:S02]  /*5060*/  MOV R99, R100 ;  /* 0x0000006400637202 */ /* 0x004fe40000000f00 */
[----:B------:R0:W5:Y:S01]  /*5070*/  LDL.LU R100, [R1+0x1a0] ;  /* 0x0001a00001647983 */ /* 0x0001620000300800 */
[----:B---3--:R-:W-:-:S02]  /*5080*/  R2UR UR28, R4 ;  /* 0x00000000041c72ca */ /* 0x008fc400000e0000 */
        /* <DEDUP_REMOVED lines=15> */
[----:B------:R-:W-:Y:S01]  /*5180*/  @!P6 PRMT R109, R123, 0x7632, R109 ;  /* 0x000076327b6de816 */ /* 0x000fe2000000006d */
[----:B------:R-:W-:Y:S04]  /*5190*/  STL [R1+0x78], R72 ;  /* 0x0000784801007387 */ /* 0x000fe80000100800 */
[----:B------:R-:W-:Y:S04]  /*51a0*/  STL [R1+0x7c], R76 ;  /* 0x00007c4c01007387 */ /* 0x000fe80000100800 */
[----:B------:R-:W-:Y:S04]  /*51b0*/  STL [R1+0x80], R111 ;  /* 0x0000806f01007387 */ /* 0x000fe80000100800 */
[----:B------:R-:W-:Y:S04]  /*51c0*/  STL [R1+0x84], R115 ;  /* 0x0000847301007387 */ /* 0x000fe80000100800 */
[----:B----4-:R-:W-:Y:S04]  /*51d0*/  STL [R1+0x88], R119 ;  /* 0x0000887701007387 */ /* 0x010fe80000100800 */
        /* <DEDUP_REMOVED lines=12> */
[----:B------:R2:W-:Y:S04]  /*52a0*/  STL [R1+0x60], R48 ;  /* 0x0000603001007387 */ /* 0x0005e80000100800 */
[----:B------:R3:W-:Y:S01]  /*52b0*/  STL [R1+0x64], R52 ;  /* 0x0000643401007387 */ /* 0x0007e20000100800 */
[----:B-1----:R-:W-:-:S03]  /*52c0*/  PRMT R36, RZ, 0x7610, R36 ;  /* 0x00007610ff247816 */ /* 0x002fc60000000024 */
[----:B------:R1:W-:Y:S01]  /*52d0*/  STL [R1+0xf4], R15 ;  /* 0x0000f40f01007387 */ /* 0x0003e20000100800 */
[----:B--2---:R-:W-:-:S03]  /*52e0*/  PRMT R48, RZ, 0x7610, R48 ;  /* 0x00007610ff307816 */ /* 0x004fc60000000030 */
[----:B------:R2:W-:Y:S01]  /*52f0*/  STL [R1+0xf8], R18 ;  /* 0x0000f81201007387 */ /* 0x0005e20000100800 */
[----:B---3--:R-:W-:-:S03]  /*5300*/  PRMT R52, RZ, 0x7610, R52 ;  /* 0x00007610ff347816 */ /* 0x008fc60000000034 */
[----:B------:R3:W-:Y:S01]  /*5310*/  STL [R1+0x100], R23 ;  /* 0x0001001701007387 */ /* 0x0007e20000100800 */
[----:B-1----:R-:W-:Y:S02]  /*5320*/  PRMT R15, RZ, 0x7610, R15 ;  /* 0x00007610ff0f7816 */ /* 0x002fe4000000000f */
[----:B--2---:R-:W-:Y:S02]  /*5330*/  PRMT R18, RZ, 0x7610, R18 ;  /* 0x00007610ff127816 */ /* 0x004fe40000000012 */
[----:B---3--:R-:W-:Y:S01]  /*5340*/  PRMT R23, RZ, 0x7610, R23 ;  /* 0x00007610ff177816 */ /* 0x008fe20000000017 */
        /* <DEDUP_REMOVED lines=10> */
[----:B------:R-:W-:Y:S02]  /*53f0*/  PRMT R5, RZ, 0x7610, R5 ;  /* 0x00007610ff057816 */ /* 0x000fe40000000005 */
[----:B-1----:R-:W-:Y:S01]  /*5400*/  PRMT R34, RZ, 0x7610, R34 ;  /* 0x00007610ff227816 */ /* 0x002fe20000000022 */
[----:B------:R1:W-:Y:S01]  /*5410*/  STL [R1+0xec], R11 ;  /* 0x0000ec0b01007387 */ /* 0x0003e20000100800 */
[----:B--2---:R-:W-:-:S02]  /*5420*/  PRMT R44, RZ, 0x7610, R44 ;  /* 0x00007610ff2c7816 */ /* 0x004fc4000000002c */
[----:B---3--:R-:W-:Y:S01]  /*5430*/  PRMT R9, RZ, 0x7610, R9 ;  /* 0x00007610ff097816 */ /* 0x008fe20000000009 */
[----:B------:R2:W-:Y:S01]  /*5440*/  STL [R1+0xf0], R13 ;  /* 0x0000f00d01007387 */ /* 0x0005e20000100800 */
[----:B------:R-:W-:Y:S02]  /*5450*/  PRMT R56, RZ, 0x7610, R56 ;  /* 0x00007610ff387816 */ /* 0x000fe40000000038 */
[----:B----4-:R-:W-:Y:S01]  /*5460*/  PRMT R60, RZ, 0x7610, R60 ;  /* 0x00007610ff3c7816 */ /* 0x010fe2000000003c */
        /* <DEDUP_REMOVED lines=8> */
[----:B--2---:R-:W-:Y:S01]  /*54f0*/  PRMT R27, RZ, 0x7610, R27 ;  /* 0x00007610ff1b7816 */ /* 0x004fe2000000001b */
[----:B------:R-:W-:Y:S01]  /*5500*/  HADD2.F32 R33, -RZ, R33.H0_H0 ;  /* 0x20000021ff217230 */ /* 0x000fe20000004100 */
[----:B------:R-:W-:Y:S01]  /*5510*/  MOV R68, RZ ;  /* 0x000000ff00447202 */ /* 0x000fe20000000f00 */
[----:B---3--:R-:W-:Y:S02]  /*5520*/  HFMA2 R64, -RZ, RZ, 0, 0 ;  /* 0x00000000ff407431 */ /* 0x008fe400000001ff */
[----:B------:R-:W-:Y:S01]  /*5530*/  @P0 HADD2.F32 R64, -RZ, R99.H0_H0 ;  /* 0x20000063ff400230 */ /* 0x000fe20000004100 */
[C---:B------:R-:W-:Y:S01]  /*5540*/  @!P2 PRMT R9, R76.reuse, 0x7610, R9 ;  /* 0x000076104c09a816 */ /* 0x040fe20000000009 */
[----:B------:R-:W-:Y:S01]  /*5550*/  @P0 HADD2.F32 R68, -RZ, R32.H0_H0 ;  /* 0x20000020ff440230 */ /* 0x000fe20000004100 */
[----:B------:R-:W-:Y:S01]  /*5560*/  @!P2 PRMT R11, R76, 0x7632, R11 ;  /* 0x000076324c0ba816 */ /* 0x000fe2000000000b */
[----:B------:R-:W-:Y:S01]  /*5570*/  HADD2.F32 R99, -RZ, R6.H0_H0 ;  /* 0x20000006ff637230 */ /* 0x000fe20000004100 */
[----:B------:R-:W-:-:S02]  /*5580*/  @!P3 PRMT R13, R111, 0x7610, R13 ;  /* 0x000076106f0db816 */ /* 0x000fc4000000000d */
[----:B------:R-:W-:Y:S02]  /*5590*/  @!P3 PRMT R5, R111, 0x7632, R5 ;  /* 0x000076326f05b816 */ /* 0x000fe40000000005 */
[C---:B------:R-:W-:Y:S02]  /*55a0*/  @!P4 PRMT R34, R115.reuse, 0x7610, R34 ;  /* 0x000076107322c816 */ /* 0x040fe40000000022 */
[----:B------:R-:W-:Y:S02]  /*55b0*/  @!P4 PRMT R21, R115, 0x7632, R21 ;  /* 0x000076327315c816 */ /* 0x000fe40000000015 */
[C---:B------:R-:W-:Y:S02]  /*55c0*/  @!P5 PRMT R44, R119.reuse, 0x7610, R44 ;  /* 0x00007610772cd816 */ /* 0x040fe4000000002c */
[----:B------:R-:W-:Y:S02]  /*55d0*/  @!P5 PRMT R25, R119, 0x7632, R25 ;  /* 0x000076327719d816 */ /* 0x000fe40000000019 */
[----:B------:R-:W-:-:S02]  /*55e0*/  @!P6 PRMT R56, R106, 0x7610, R56 ;  /* 0x000076106a38e816 */ /* 0x000fc40000000038 */
[----:B------:R-:W-:Y:S02]  /*55f0*/  @!P6 PRMT R27, R106, 0x7632, R27 ;  /* 0x000076326a1be816 */ /* 0x000fe4000000001b */
        /* <DEDUP_REMOVED lines=496> */
[----:B------:R-:W-:Y:S01]  /*7500*/  FFMA.FTZ R28, R29, R0, R28 ;  /* 0x000000001d1c7223 */ /* 0x000fe2000001001c */
[----:B------:R-:W-:Y:S01]  /*7510*/  SHF.L.U32 R9, R9, 0x10, RZ ;  /* 0x0000001009097819 */ /* 0x000fe200000006ff */
[----:B------:R-:W-:Y:S01]  /*7520*/  FMUL.FTZ R29, R2, UR16 ;  /* 0x00000010021d7c20 */ /* 0x000fe20008410000 */
[----:B------:R-:W-:Y:S01]  /*7530*/  FMUL.FTZ R0, R33, R17 ;  /* 0x0000001121007220 */ /* 0x000fe20000410000 */
[----:B------:R-:W-:-:S02]  /*7540*/  SHF.L.U32 R3, R3, 0x10, RZ ;  /* 0x0000001003037819 */ /* 0x000fc400000006ff */
[----:B------:R-:W-:Y:S01]  /*7550*/  SHF.L.U32 R7, R7, 0x10, RZ ;  /* 0x0000001007077819 */ /* 0x000fe200000006ff */
[----:B------:R-:W-:Y:S01]  /*7560*/  FADD.FTZ R31, R31, R0 ;  /* 0x000000001f1f7221 */ /* 0x000fe20000010000 */
[----:B------:R-:W-:Y:S01]  /*7570*/  FFMA.FTZ R28, R29, R0, R28 ;  /* 0x000000001d1c7223 */ /* 0x000fe2000001001c */
[----:B------:R-:W-:Y:S01]  /*7580*/  FADD.FTZ R0, R9, -UR28 ;  /* 0x8000001c09007e21 */ /* 0x000fe20008010000 */
[----:B------:R-:W-:Y:S01]  /*7590*/  FADD.FTZ R3, R3, -UR28 ;  /* 0x8000001c03037e21 */ /* 0x000fe20008010000 */
[----:B------:R-:W-:Y:S01]  /*75a0*/  FADD.FTZ R76, R76, R17 ;  /* 0x000000114c4c7221 */ /* 0x000fe20000010000 */
[----:B------:R-:W-:Y:S01]  /*75b0*/  FFMA.FTZ R78, R17, R29, R78 ;  /* 0x0000001d114e7223 */ /* 0x000fe2000001004e */
[----:B------:R-:W-:Y:S01]  /*75c0*/  SHF.L.U32 R11, R11, 0x10, RZ ;  /* 0x000000100b0b7819 */ /* 0x000fe200000006ff */
[----:B------:R-:W-:Y:S01]  /*75d0*/  FMUL.FTZ R17, R0, UR16 ;  /* 0x0000001000117c20 */ /* 0x000fe20008410000 */
[----:B------:R-:W-:Y:S01]  /*75e0*/  SHF.L.U32 R9, R18, 0x10, RZ ;  /* 0x0000001012097819 */ /* 0x000fe200000006ff */
[----:B------:R-:W-:Y:S01]  /*75f0*/  FMUL.FTZ R3, R3, UR16 ;  /* 0x0000001003037c20 */ /* 0x000fe20008410000 */
[----:B------:R-:W-:Y:S01]  /*7600*/  FMUL.FTZ R0, R99, R7 ;  /* 0x0000000763007220 */ /* 0x000fe20000410000 */
[----:B------:R-:W-:Y:S01]  /*7610*/  SHF.L.U32 R15, R15, 0x10, RZ ;  /* 0x000000100f0f7819 */ /* 0x000fe200000006ff */
[----:B------:R-:W-:Y:S01]  /*7620*/  FADD.FTZ R11, R11, -UR28 ;  /* 0x8000001c0b0b7e21 */ /* 0x000fe20008010000 */
[----:B------:R-:W-:Y:S01]  /*7630*/  FMUL.FTZ R2, R33, R9 ;  /* 0x0000000921027220 */ /* 0x000fe20000410000 */
[----:B------:R-:W-:Y:S01]  /*7640*/  FADD.FTZ R31, R0, R31 ;  /* 0x0000001f001f7221 */ /* 0x000fe20000010000 */
[----:B------:R-:W-:Y:S01]  /*7650*/  FFMA.FTZ R28, R3, R0, R28 ;  /* 0x00000000031c7223 */ /* 0x000fe2000001001c */
[----:B------:R-:W-:Y:S01]  /*7660*/  SHF.L.U32 R13, R13, 0x10, RZ ;  /* 0x000000100d0d7819 */ /* 0x000fe200000006ff */
[----:B------:R-:W-:Y:S01]  /*7670*/  FMUL.FTZ R11, R11, UR16 ;  /* 0x000000100b0b7c20 */ /* 0x000fe20008410000 */
        /* <DEDUP_REMOVED lines=8> */
[----:B------:R-:W-:Y:S01]  /*7700*/  SHF.L.U32 R35, R35, 0x10, RZ ;  /* 0x0000001023237819 */ /* 0x000fe200000006ff */
[----:B------:R-:W-:Y:S01]  /*7710*/  FFMA.FTZ R6, R7, R3, R6 ;  /* 0x0000000307067223 */ /* 0x000fe20000010006 */
[----:B------:R-:W-:Y:S01]  /*7720*/  FADD.FTZ R5, R5, -UR28 ;  /* 0x8000001c05057e21 */ /* 0x000fe20008010000 */
[----:B------:R-:W-:Y:S01]  /*7730*/  FMUL.FTZ R13, R13, UR16 ;  /* 0x000000100d0d7c20 */ /* 0x000fe20008410000 */
[----:B------:R-:W-:Y:S01]  /*7740*/  SHF.L.U32 R34, R34, 0x10, RZ ;  /* 0x0000001022227819 */ /* 0x000fe200000006ff */
[----:B------:R-:W-:Y:S01]  /*7750*/  FMUL.FTZ R0, R33, R19 ;  /* 0x0000001321007220 */ /* 0x000fe20000410000 */
[----:B------:R-:W-:Y:S01]  /*7760*/  FFMA.FTZ R6, R15, R11, R6 ;  /* 0x0000000b0f067223 */ /* 0x000fe20000010006 */
[----:B------:R-:W-:Y:S01]  /*7770*/  FMUL.FTZ R5, R5, UR16 ;  /* 0x0000001005057c20 */ /* 0x000fe20008410000 */
[----:B------:R-:W-:Y:S01]  /*7780*/  FMUL.FTZ R2, R99, R35 ;  /* 0x0000002363027220 */ /* 0x000fe20000410000 */
[----:B------:R-:W-:Y:S01]  /*7790*/  FFMA.FTZ R28, R13, R0, R28 ;  /* 0x000000000d1c7223 */ /* 0x000fe2000001001c */
[----:B------:R-:W-:Y:S01]  /*77a0*/  SHF.L.U32 R3, R36, 0x10, RZ ;  /* 0x0000001024037819 */ /* 0x000fe200000006ff */
[----:B------:R-:W-:Y:S01]  /*77b0*/  FADD.FTZ R76, R76, R9 ;  /* 0x000000094c4c7221 */ /* 0x000fe20000010000 */
[----:B------:R-:W-:Y:S01]  /*77c0*/  FFMA.FTZ R78, R9, R17, R78 ;  /* 0x00000011094e7223 */ /* 0x000fe2000001004e */
[----:B------:R-:W-:Y:S01]  /*77d0*/  FADD.FTZ R31, R31, R0 ;  /* 0x000000001f1f7221 */ /* 0x000fe20000010000 */
[----:B------:R-:W-:Y:S01]  /*77e0*/  FADD.FTZ R34, R34, -UR28 ;  /* 0x8000001c22227e21 */ /* 0x000fe20008010000 */
[----:B------:R-:W-:Y:S01]  /*77f0*/  SHF.L.U32 R21, R21, 0x10, RZ ;  /* 0x0000001015157819 */ /* 0x000fe200000006ff */
[----:B------:R-:W-:Y:S01]  /*7800*/  FFMA.FTZ R6, R35, R5, R6 ;  /* 0x0000000523067223 */ /* 0x000fe20000010006 */
[----:B------:R-:W-:Y:S01]  /*7810*/  FFMA.FTZ R28, R5, R2, R28 ;  /* 0x00000002051c7223 */ /* 0x000fe2000001001c */
[----:B------:R-:W-:Y:S01]  /*7820*/  FADD.FTZ R76, R76, R19 ;  /* 0x000000134c4c7221 */ /* 0x000fe20000010000 */
[----:B------:R-:W-:Y:S01]  /*7830*/  FFMA.FTZ R78, R19, R13, R78 ;  /* 0x0000000d134e7223 */ /* 0x000fe2000001004e */
[----:B------:R-:W-:Y:S01]  /*7840*/  FADD.FTZ R31, R2, R31 ;  /* 0x0000001f021f7221 */ /* 0x000fe20000010000 */
        /* <DEDUP_REMOVED lines=23> */
[----:B------:R-:W-:Y:S01]  /*79c0*/  FADD.FTZ R31, R31, R0 ;  /* 0x000000001f1f7221 */ /* 0x000fe20000010000 */
[----:B------:R-:W-:Y:S01]  /*79d0*/  FFMA.FTZ R28, R7, R0, R28 ;  /* 0x00000000071c7223 */ /* 0x000fe2000001001c */
[----:B------:R-:W-:Y:S01]  /*79e0*/  FMUL.FTZ R0, R99, R5 ;  /* 0x0000000563007220 */ /* 0x000fe20000410000 */
[----:B------:R-:W-:Y:S01]  /*79f0*/  FMUL.FTZ R25, R25, UR16 ;  /* 0x0000001019197c20 */ /* 0x000fe20008410000 */
[----:B------:R-:W-:Y:S01]  /*7a00*/  SHF.L.U32 R9, R60, 0x10, RZ ;  /* 0x000000103c097819 */ /* 0x000fe200000006ff */
[----:B------:R-:W-:Y:S01]  /*7a10*/  FADD.FTZ R56, R56, -UR28 ;  /* 0x8000001c38387e21 */ /* 0x000fe20008010000 */
[----:B------:R-:W-:Y:S01]  /*7a20*/  FADD.FTZ R32, R32, R35 ;  /* 0x0000002320207221 */ /* 0x000fe20000010000 */
[----:B------:R-:W-:Y:S01]  /*7a30*/  SHF.L.U32 R27, R27, 0x10, RZ ;  /* 0x000000101b1b7819 */ /* 0x000fe200000006ff */
[----:B------:R-:W-:Y:S01]  /*7a40*/  FADD.FTZ R31, R0, R31 ;  /* 0x0000001f001f7221 */ /* 0x000fe20000010000 */
[----:B------:R-:W-:Y:S01]  /*7a50*/  FFMA.FTZ R28, R25, R0, R28 ;  /* 0x00000000191c7223 */ /* 0x000fe2000001001c */
[----:B---3--:R-:W-:Y:S01]  /*7a60*/  SHF.L.U32 R57, R123, 0x10, RZ ;  /* 0x000000107b397819 */ /* 0x008fe200000006ff */
[----:B------:R-:W-:Y:S01]  /*7a70*/  FMUL.FTZ R0, R33, R9 ;  /* 0x0000000921007220 */ /* 0x000fe20000410000 */
[----:B------:R-:W-:Y:S01]  /*7a80*/  FMUL.FTZ R11, R56, UR16 ;  /* 0x00000010380b7c20 */ /* 0x000fe20008410000 */
[----:B------:R-:W-:Y:S01]  /*7a90*/  FADD.FTZ R32, R32, R23 ;  /* 0x0000001720207221 */ /* 0x000fe20000010000 */
[----:B------:R-:W-:Y:S01]  /*7aa0*/  FFMA.FTZ R6, R23, R21, R6 ;  /* 0x0000001517067223 */ /* 0x000fe20000010006 */
[----:B------:R-:W-:Y:S01]  /*7ab0*/  FADD.FTZ R27, R27, -UR28 ;  /* 0x8000001c1b1b7e21 */ /* 0x000fe20008010000 */
[----:B------:R-:W-:Y:S01]  /*7ac0*/  FADD.FTZ R31, R31, R0 ;  /* 0x000000001f1f7221 */ /* 0x000fe20000010000 */
[----:B------:R-:W-:Y:S01]  /*7ad0*/  FFMA.FTZ R28, R11, R0, R28 ;  /* 0x000000000b1c7223 */ /* 0x000fe2000001001c */
        /* <DEDUP_REMOVED lines=13> */
.L_x_536:
        /* <DEDUP_REMOVED lines=407> */
[----:B------:R-:W3:Y:S04]  /*9520*/  LDL.LU R125, [R1+0x144] ;  /* 0x00014400017d7983 */ /* 0x000ee80000300800 */
[----:B-1----:R-:W4:Y:S04]  /*9530*/  LDL.LU R72, [R1+0x134] ;  /* 0x0001340001487983 */ /* 0x002f280000300800 */
[----:B0-----:R-:W4:Y:S04]  /*9540*/  LDL.LU R106, [R1+0x128] ;  /* 0x00012800016a7983 */ /* 0x001f280000300800 */
[----:B------:R0:W-:Y:S01]  /*9550*/  STL [R1+0x1c4], R76 ;  /* 0x0001c44c01007387 */ /* 0x0001e20000100800 */
[----:B--2---:R-:W-:-:S03]  /*9560*/  FADD.FTZ R105, R105, 1 ;  /* 0x3f80000069697421 */ /* 0x004fc60000010000 */
[----:B------:R-:W2:Y:S03]  /*9570*/  LDL.LU R124, [R1+0x12c] ;  /* 0x00012c00017c7983 */ /* 0x000ea60000300800 */
[----:B------:R-:W1:Y:S01]  /*9580*/  MUFU.RCP R105, R105 ;  /* 0x0000006900697308 */ /* 0x000e620000001000 */
[----:B------:R0:W-:Y:S04]  /*9590*/  STL [R1+0x1b8], R32 ;  /* 0x0001b82001007387 */ /* 0x0001e80000100800 */
[----:B0-----:R-:W2:Y:S04]  /*95a0*/  LDL.LU R76, [R1+0x140] ;  /* 0x00014000014c7983 */ /* 0x001ea80000300800 */
[----:B------:R-:W2:Y:S01]  /*95b0*/  LDL.LU R32, [R1+0x124] ;  /* 0x0001240001207983 */ /* 0x000ea20000300800 */
[----:B-1----:R-:W-:Y:S01]  /*95c0*/  FMUL.FTZ R115, R97, R105 ;  /* 0x0000006961737220 */ /* 0x002fe20000410000 */
        /* <DEDUP_REMOVED lines=757> */
[C---:B------:R-:W-:Y:S01]  /*c520*/  FFMA.FTZ R2, R15.reuse, R5, R2 ;  /* 0x000000050f027223 */ /* 0x040fe20000010002 */
[----:B------:R-:W-:Y:S01]  /*c530*/  FFMA.FTZ R15, R15, R3, R118 ;  /* 0x000000030f0f7223 */ /* 0x000fe20000010076 */
[-C--:B------:R-:W-:Y:S01]  /*c540*/  FMUL.FTZ R0, R99, R34.reuse ;  /* 0x0000002263007220 */ /* 0x080fe20000410000 */
        /* <DEDUP_REMOVED lines=25> */
[----:B------:R-:W-:Y:S01]  /*c6e0*/  FADD.FTZ R116, R116, R25 ;  /* 0x0000001974747221 */ /* 0x000fe20000010000 */
[----:B------:R-:W-:Y:S01]  /*c6f0*/  FMUL.FTZ R2, R99, R60 ;  /* 0x0000003c63027220 */ /* 0x000fe20000410000 */
[----:B------:R-:W-:Y:S01]  /*c700*/  FADD.FTZ R7, R0, R7 ;  /* 0x0000000700077221 */ /* 0x000fe20000010000 */
[----:B------:R-:W-:Y:S01]  /*c710*/  FFMA.FTZ R52, R52, R48, R3 ;  /* 0x0000003034347223 */ /* 0x000fe20000010003 */
[----:B------:R-:W-:Y:S01]  /*c720*/  FADD.FTZ R23, R23, R48 ;  /* 0x0000003017177221 */ /* 0x000fe20000010000 */
[C---:B------:R-:W-:Y:S01]  /*c730*/  FFMA.FTZ R0, R119.reuse, R2, R4 ;  /* 0x0000000277007223 */ /* 0x040fe20000010004 */
[----:B------:R-:W-:Y:S01]  /*c740*/  FADD.FTZ R31, R2, R7 ;  /* 0x00000007021f7221 */ /* 0x000fe20000010000 */
[----:B------:R-:W-:Y:S01]  /*c750*/  FFMA.FTZ R56, R56, R27, R5 ;  /* 0x0000001b38387223 */ /* 0x000fe20000010005 */
[----:B------:R-:W-:Y:S01]  /*c760*/  FADD.FTZ R58, R116, R27 ;  /* 0x0000001b743a7221 */ /* 0x000fe20000010000 */
[----:B------:R-:W-:Y:S01]  /*c770*/  FFMA.FTZ R57, R119, R60, R52 ;  /* 0x0000003c77397223 */ /* 0x000fe20000010034 */
[----:B0-----:R-:W-:-:S07]  /*c780*/  FADD.FTZ R59, R23, R60 ;  /* 0x0000003c173b7221 */ /* 0x001fce0000010000 */
.L_x_537:
[----:B------:R-:W0:Y:S01]  /*c790*/  S2R R10, SR_LANEID ;  /* 0x00000000000a7919 */ /* 0x000e220000000000 */
[----:B------:R-:W-:Y:S01]  /*c7a0*/  MOV R5, R0 ;  /* 0x0000000000057202 */ /* 0x000fe20000000f00 */
[----:B------:R-:W1:Y:S01]  /*c7b0*/  S2UR UR7, SR_CgaCtaId ;  /* 0x00000000000779c3 */ /* 0x000e620000008800 */
[----:B------:R-:W-:Y:S01]  /*c7c0*/  UMOV UR6, 0x400 ;  /* 0x0000040000067882 */ /* 0x000fe20000000000 */
[----:B------:R-:W-:Y:S01]  /*c7d0*/  SHFL.DOWN PT, R2, R31, 0x1, 0x1f ;  /* 0x08201f001f027f89 */ /* 0x000fe200000e0000 */
[----:B------:R-:W-:Y:S01]  /*c7e0*/  UIADD3 UR5, UPT, UPT, UR6, 0xa0, URZ ;  /* 0x000000a006057890 */ /* 0x000fe2000fffe0ff */
[----:B------:R-:W-:Y:S01]  /*c7f0*/  BSSY.RECONVERGENT B0, `(.L_x_538) ;  /* 0x000002a000007945 */ /* 0x000fe20003800200 */
[----:B------:R-:W2:Y:S01]  /*c800*/  LDCU UR9, c[0x0][0x374] ;  /* 0x00006e80ff0977ac */ /* 0x000ea20008000800 */
[----:B------:R-:W3:Y:S01]  /*c810*/  SHFL.DOWN PT, R0, R5, 0x1, 0x1f ;  /* 0x08201f0005007f89 */ /* 0x000ee200000e0000 */
[----:B------:R-:W4:Y:S01]  /*c820*/  LDCU UR12, c[0x0][0x370] ;  /* 0x00006e00ff0c77ac */ /* 0x000f220008000800 */
[----:B-1----:R-:W-:Y:S01]  /*c830*/  ULEA UR5, UR7, UR5, 0x18 ;  /* 0x0000000507057291 */ /* 0x002fe2000f8ec0ff */
[----:B0-----:R-:W-:-:S02]  /*c840*/  ISETP.GT.AND P0, PT, R10, 0x1e, PT ;  /* 0x0000001e0a00780c */ /* 0x001fc40003f04270 */
[C---:B------:R-:W-:Y:S02]  /*c850*/  ISETP.GT.AND P2, PT, R10.reuse, 0xf, PT ;  /* 0x0000000f0a00780c */ /* 0x040fe40003f44270 */
[----:B------:R-:W-:-:S09]  /*c860*/  ISETP.GT.AND P1, PT, R10, 0x17, PT ;  /* 0x000000170a00780c */ /* 0x000fd20003f24270 */
[----:B---3--:R-:W-:Y:S01]  /*c870*/  @!P0 FADD.FTZ R5, R0, R5 ;  /* 0x0000000500058221 */ /* 0x008fe20000010000 */
[----:B------:R-:W-:Y:S01]  /*c880*/  @!P0 FADD.FTZ R31, R2, R31 ;  /* 0x0000001f021f8221 */ /* 0x000fe20000010000 */
        /* <DEDUP_REMOVED lines=23> */
[----:B--2-4-:R-:W-:Y:S05]  /*ca00*/  @P2 BRA `(.L_x_539) ;  /* 0x0000000000202947 */ /* 0x014fea0003800000 */
        /* <DEDUP_REMOVED lines=8> */
.L_x_539:
[----:B------:R-:W-:Y:S05]  /*ca90*/  BSYNC.RECONVERGENT B0 ;  /* 0x0000000000007941 */ /* 0x000fea0003800200 */
.L_x_538:
        /* <DEDUP_REMOVED lines=40> */
.L_x_541:
[----:B------:R-:W-:Y:S05]  /*cd20*/  BSYNC.RECONVERGENT B0 ;  /* 0x0000000000007941 */ /* 0x000fea0003800200 */
.L_x_540:
        /* <DEDUP_REMOVED lines=38> */
.L_x_543:
[----:B------:R-:W-:Y:S05]  /*cf90*/  BSYNC.RECONVERGENT B0 ;  /* 0x0000000000007941 */ /* 0x000fea0003800200 */
.L_x_542:
        /* <DEDUP_REMOVED lines=30> */
.L_x_545:
[----:B------:R-:W-:Y:S05]  /*d180*/  BSYNC.RECONVERGENT B0 ;  /* 0x0000000000007941 */ /* 0x000fea0003800200 */
.L_x_544:
        /* <DEDUP_REMOVED lines=34> */
.L_x_549:
[----:B------:R-:W2:Y:S04]  /*d3b0*/  LDG.E.STRONG.GPU R0, desc[UR10][R10.64] ;  /* 0x0000000a0a007981 */ /* 0x000ea8000c1ef900 */
[----:B--2---:R-:W-:Y:S04]  /*d3c0*/  CCTL.IVALL ;  /* 0x00000000ff00798f */ /* 0x004fe80002000000 */
[----:B------:R0:W-:Y:S01]  /*d3d0*/  STL [R1], R0 ;  /* 0x0000000001007387 */ /* 0x0001e20000100800 */
[----:B------:R-:W-:-:S13]  /*d3e0*/  ISETP.NE.AND P0, PT, R0, UR5, PT ;  /* 0x0000000500007c0c */ /* 0x000fda000bf05270 */
[----:B0-----:R-:W-:Y:S05]  /*d3f0*/  @P0 BRA `(.L_x_549) ;  /* 0xfffffffc00ec0947 */ /* 0x001fea000383ffff */
.L_x_548:
[----:B------:R-:W-:Y:S05]  /*d400*/  BSYNC.RECONVERGENT B0 ;  /* 0x0000000000007941 */ /* 0x000fea0003800200 */
.L_x_547:
        /* <DEDUP_REMOVED lines=15> */
.L_x_551:
        /* <DEDUP_REMOVED lines=77> */
.L_x_550:
        /* <DEDUP_REMOVED lines=52> */
.L_x_552:
        /* <DEDUP_REMOVED lines=27> */
.L_x_553:
        /* <DEDUP_REMOVED lines=12> */
.L_x_554:
[----:B------:R-:W-:Y:S05]  /*df80*/  BSYNC.RECONVERGENT B0 ;  /* 0x0000000000007941 */ /* 0x000fea0003800200 */
.L_x_546:
        /* <DEDUP_REMOVED lines=17> */
.L_x_560:
        /* <DEDUP_REMOVED lines=57> */
.L_x_556:
[----:B------:R-:W-:Y:S05]  /*e430*/  BSYNC.RECONVERGENT B0 ;  /* 0x0000000000007941 */ /* 0x000fea0003800200 */
.L_x_555:
        /* <DEDUP_REMOVED lines=32> */
.L_x_557:
        /* <DEDUP_REMOVED lines=16> */
.L_x_559:
[----:B------:R-:W-:Y:S05]  /*e740*/  BSYNC.RECONVERGENT B0 ;  /* 0x0000000000007941 */ /* 0x000fea0003800200 */
.L_x_558:
        /* <DEDUP_REMOVED lines=10> */
.L_x_535:
        /* <DEDUP_REMOVED lines=16> */
.L_x_563:
[----:B------:R-:W-:Y:S05]  /*e8f0*/  BSYNC.RECONVERGENT B0 ;  /* 0x0000000000007941 */ /* 0x000fea0003800200 */
.L_x_562:
        /* <DEDUP_REMOVED lines=11> */
.L_x_565:
[----:B------:R-:W2:Y:S04]  /*e9b0*/  LDG.E.STRONG.GPU R5, desc[UR10][R2.64] ;  /* 0x0000000a02057981 */ /* 0x000ea8000c1ef900 */
[----:B--2---:R-:W-:Y:S01]  /*e9c0*/  CCTL.IVALL ;  /* 0x00000000ff00798f */ /* 0x004fe20002000000 */
[----:B------:R-:W-:Y:S05]  /*e9d0*/  YIELD ;  /* 0x0000000000007946 */ /* 0x000fea0003800000 */
[----:B------:R-:W-:-:S13]  /*e9e0*/  ISETP.NE.AND P0, PT, R5, R0, PT ;  /* 0x000000000500720c */ /* 0x000fda0003f05270 */
[----:B------:R-:W-:Y:S05]  /*e9f0*/  @P0 BRA `(.L_x_565) ;  /* 0xfffffffc00ec0947 */ /* 0x000fea000383ffff */
.L_x_564:
        /* <DEDUP_REMOVED lines=75> */
.L_x_568:
        /* <DEDUP_REMOVED lines=31> */
.L_x_567:
[----:B------:R-:W-:Y:S05]  /*f0a0*/  BSYNC.RECONVERGENT B0 ;  /* 0x0000000000007941 */ /* 0x000fea0003800200 */
.L_x_566:
        /* <DEDUP_REMOVED lines=10> */
.L_x_569:
        /* <DEDUP_REMOVED lines=87> */
.L_x_570:
        /* <DEDUP_REMOVED lines=12> */
.L_x_4890:


//--------------------- .text._Z35group_norm_nhwc_bwd_one_pass_kernelI11Bf16IOFp16WLi512ELi120ELi480EEv26Group_norm_nhwc_bwd_params --------------------------
	.section	.text._Z35group_norm_nhwc_bwd_one_pass_kernelI11Bf16IOFp16WLi512ELi120ELi480EEv26Group_norm_nhwc_bwd_params,"ax",@progbits
	.align	128
        .global         _Z35group_norm_nhwc_bwd_one_pass_kernelI11Bf16IOFp16WLi512ELi120ELi480EEv26Group_norm_nhwc_bwd_params
        .type           _Z35group_norm_nhwc_bwd_one_pass_kernelI11Bf16IOFp16WLi512ELi120ELi480EEv26Group_norm_nhwc_bwd_params,@function
        .size           _Z35group_norm_nhwc_bwd_one_pass_kernelI11Bf16IOFp16WLi512ELi120ELi480EEv26Group_norm_nhwc_bwd_params,(.L_x_4891 - _Z35group_norm_nhwc_bwd_one_pass_kernelI11Bf16IOFp16WLi512ELi120ELi480EEv26Group_norm_nhwc_bwd_params)
        .other          _Z35group_norm_nhwc_bwd_one_pass_kernelI11Bf16IOFp16WLi512ELi120ELi480EEv26Group_norm_nhwc_bwd_params,@"STO_CUDA_ENTRY STV_DEFAULT"
_Z35group_norm_nhwc_bwd_one_pass_kernelI11Bf16IOFp16WLi512ELi120ELi480EEv26Group_norm_nhwc_bwd_params:
.text._Z35group_norm_nhwc_bwd_one_pass_kernelI11Bf16IOFp16WLi512ELi120ELi480EEv26Group_norm_nhwc_bwd_params:
        /* <DEDUP_REMOVED lines=28> */
.L_x_597:
        /* <DEDUP_REMOVED lines=2974> */
[----:B------:R0:W-:Y:S04]  /*bba0*/  STL [R1+0x1c4], R2 ;  /* 0x0001c40201007387 */ /* 0x0001e80000100800 */
[----:B------:R1:W-:Y:S04]  /*bbb0*/  STL.S16 [R1+0x6f0], R3 ;  /* 0x0006f00301007387 */ /* 0x0003e80000100600 */
        /* <DEDUP_REMOVED lines=14> */
[----:B-1----:R-:W-:Y:S01]  /*bca0*/  MOV R3, UR7 ;  /* 0x0000000700037c02 */ /* 0x002fe20008000f00 */
[----:B------:R-:W4:Y:S01]  /*bcb0*/  @!P4 LDG.E R34, desc[UR10][R44.64] ;  /* 0x0000000a2c22c981 */ /* 0x000f22000c1e1900 */
[----:B------:R-:W-:-:S02]  /*bcc0*/  PRMT R58, RZ, 0x7610, R58 ;  /* 0x00007610ff3a7816 */ /* 0x000fc4000000003a */
        /* <DEDUP_REMOVED lines=101> */
[----:B------:R-:W-:Y:S01]  /*c320*/  FSETP.GTU.FTZ.AND P1, PT, R0, RZ, PT ;  /* 0x000000ff0000720b */ /* 0x000fe20003f3c000 */
[----:B------:R-:W5:Y:S01]  /*c330*/  LDL R28, [R1+0x6d8] ;  /* 0x0006d800011c7983 */ /* 0x000f620000100800 */
[----:B------:R-:W-:Y:S02]  /*c340*/  PRMT R2, RZ, 0x7610, R2 ;  /* 0x00007610ff027816 */ /* 0x000fe40000000002 */
[----:B------:R-:W-:Y:S01]  /*c350*/  PRMT R27, RZ, 0x7610, R27 ;  /* 0x00007610ff1b7816 */ /* 0x000fe2000000001b */
[----:B------:R0:W4:Y:S08]  /*c360*/  LDG.E.U16 R8, desc[UR10][R8.64+0x2] ;  /* 0x0000020a08087981 */ /* 0x000130000c1e1500 */
[----:B------:R-:W-:-:S05]  /*c370*/  VOTEU.ANY UP0, P1 ;  /* 0x0000000000ff7886 */ /* 0x000fca0000800100 */
[----:B------:R-:W1:Y:S01]  /*c380*/  @UP0 LDCU UR5, c[0x0][0x3c0] ;  /* 0x00007800ff0507ac */ /* 0x000e620008000800 */
[----:B------:R-:W-:Y:S02]  /*c390*/  PLOP3.LUT P1, PT, PT, PT, UP0, 0x80, 0x8 ;  /* 0x000000000008781c */ /* 0x000fe40003f2f008 */
[----:B------:R-:W-:-:S05]  /*c3a0*/  @!P5 PRMT R2, R36, 0x7632, R2 ;  /* 0x000076322402d816 */ /* 0x000fca0000000002 */
[----:B------:R0:W-:Y:S06]  /*c3b0*/  STL.S16 [R1+0x734], R2 ;  /* 0x0007340201007387 */ /* 0x0001ec0000100600 */
[----:B-1----:R-:W-:-:S04]  /*c3c0*/  @P1 FADD.FTZ R0, R0, UR5 ;  /* 0x0000000500001e21 */ /* 0x002fc80008010000 */
[----:B0-----:R0:W1:Y:S01]  /*c3d0*/  @P1 MUFU.RSQ R2, R0 ;  /* 0x0000000000021308 */ /* 0x0010620000001400 */
[----:B------:R-:W-:Y:S02]  /*c3e0*/  PRMT R3, RZ, 0x7610, R3 ;  /* 0x00007610ff037816 */ /* 0x000fe40000000003 */
[----:B------:R-:W-:Y:S02]  /*c3f0*/  @!P2 PRMT R59, R29, 0x7610, R59 ;  /* 0x000076101d3ba816 */ /* 0x000fe4000000003b */
[----:B0-----:R-:W-:Y:S02]  /*c400*/  PRMT R0, RZ, 0x7610, R0 ;  /* 0x00007610ff007816 */ /* 0x001fe40000000000 */
[----:B------:R-:W-:Y:S02]  /*c410*/  @!P6 PRMT R5, R37, 0x7610, R5 ;  /* 0x000076102505e816 */ /* 0x000fe40000000005 */
[----:B------:R-:W-:Y:S02]  /*c420*/  PRMT R26, RZ, 0x7610, R26 ;  /* 0x00007610ff1a7816 */ /* 0x000fe4000000001a */
[----:B------:R-:W-:-:S02]  /*c430*/  PRMT R21, RZ, 0x7610, R21 ;  /* 0x00007610ff157816 */ /* 0x000fc40000000015 */
[----:B------:R-:W-:Y:S02]  /*c440*/  PRMT R15, RZ, 0x7610, R15 ;  /* 0x00007610ff0f7816 */ /* 0x000fe4000000000f */
[----:B------:R-:W-:Y:S02]  /*c450*/  PRMT R14, RZ, 0x7610, R14 ;  /* 0x00007610ff0e7816 */ /* 0x000fe4000000000e */
[----:B------:R-:W-:Y:S02]  /*c460*/  PRMT R13, RZ, 0x7610, R13 ;  /* 0x00007610ff0d7816 */ /* 0x000fe4000000000d */
[----:B------:R-:W-:Y:S02]  /*c470*/  PRMT R12, RZ, 0x7610, R12 ;  /* 0x00007610ff0c7816 */ /* 0x000fe4000000000c */
[----:B------:R-:W-:Y:S02]  /*c480*/  PRMT R23, RZ, 0x7610, R23 ;  /* 0x00007610ff177816 */ /* 0x000fe40000000017 */
[----:B------:R-:W-:Y:S01]  /*c490*/  PRMT R25, RZ, 0x7610, R25 ;  /* 0x00007610ff197816 */ /* 0x000fe20000000019 */
[----:B------:R-:W-:Y:S01]  /*c4a0*/  STL.S16 [R1+0x6ec], R61 ;  /* 0x0006ec3d01007387 */ /* 0x000fe20000100600 */
[----:B------:R-:W-:-:S02]  /*c4b0*/  @!P6 PRMT R0, R38, 0x7610, R0 ;  /* 0x000076102600e816 */ /* 0x000fc40000000000 */
[----:B------:R-:W-:Y:S02]  /*c4c0*/  @!P6 PRMT R3, R37, 0x7632, R3 ;  /* 0x000076322503e816 */ /* 0x000fe40000000003 */
[----:B------:R-:W-:Y:S02]  /*c4d0*/  @!P2 PRMT R27, R30, 0x7610, R27 ;  /* 0x000076101e1ba816 */ /* 0x000fe4000000001b */
[----:B------:R-:W-:Y:S01]  /*c4e0*/  PRMT R9, RZ, 0x7610, R9 ;  /* 0x00007610ff097816 */ /* 0x000fe20000000009 */
[----:B------:R0:W-:Y:S01]  /*c4f0*/  STL.S16 [R1+0x738], R0 ;  /* 0x0007380001007387 */ /* 0x0001e20000100600 */
[----:B-1----:R-:W-:Y:S02]  /*c500*/  @P1 R2UR UR5, R2 ;  /* 0x00000000020512ca */ /* 0x002fe400000e0000 */
[----:B------:R-:W-:Y:S01]  /*c510*/  MOV R2, RZ ;  /* 0x000000ff00027202 */ /* 0x000fe20000000f00 */
[----:B------:R-:W-:Y:S01]  /*c520*/  STL.S16 [R1+0x73c], R3 ;  /* 0x00073c0301007387 */ /* 0x000fe20000100600 */
[----:B------:R-:W-:-:S02]  /*c530*/  @!P2 PRMT R26, R30, 0x7632, R26 ;  /* 0x000076321e1aa816 */ /* 0x000fc4000000001a */
[C---:B------:R-:W-:Y:S01]  /*c540*/  @!P3 PRMT R19, R31.reuse, 0x7610, R19 ;  /* 0x000076101f13b816 */ /* 0x040fe20000000013 */
[----:B------:R1:W-:Y:S01]  /*c550*/  STL.S16 [R1+0x6e8], R59 ;  /* 0x0006e83b01007387 */ /* 0x0003e20000100600 */
[----:B------:R-:W-:Y:S01]  /*c560*/  @!P3 PRMT R18, R31, 0x7632, R18 ;  /* 0x000076321f12b816 */ /* 0x000fe20000000012 */
[----:B0-----:R-:W-:Y:S01]  /*c570*/  HFMA2 R0, -RZ, RZ, 0, 0 ;  /* 0x00000000ff007431 */ /* 0x001fe200000001ff */
[C---:B------:R-:W-:Y:S01]  /*c580*/  @!P3 PRMT R17, R32.reuse, 0x7610, R17 ;  /* 0x000076102011b816 */ /* 0x040fe20000000011 */
[----:B------:R0:W-:Y:S01]  /*c590*/  STL.S16 [R1+0x6f4], R27 ;  /* 0x0006f41b01007387 */ /* 0x0001e20000100600 */
[----:B------:R-:W-:Y:S02]  /*c5a0*/  @!P3 PRMT R16, R32, 0x7632, R16 ;  /* 0x000076322010b816 */ /* 0x000fe40000000010 */
[C---:B------:R-:W-:Y:S01]  /*c5b0*/  @!P4 PRMT R21, R33.reuse, 0x7610, R21 ;  /* 0x000076102115c816 */ /* 0x040fe20000000015 */
[----:B------:R4:W-:Y:S01]  /*c5c0*/  STL.S16 [R1+0x730], R5 ;  /* 0x0007300501007387 */ /* 0x0009e20000100600 */
[----:B------:R-:W-:-:S02]  /*c5d0*/  @!P4 PRMT R15, R33, 0x7632, R15 ;  /* 0x00007632210fc816 */ /* 0x000fc4000000000f */
[C---:B------:R-:W-:Y:S01]  /*c5e0*/  @!P4 PRMT R14, R34.reuse, 0x7610, R14 ;  /* 0x00007610220ec816 */ /* 0x040fe2000000000e */
[----:B-1----:R1:W5:Y:S01]  /*c5f0*/  LDL R59, [R1+0x280] ;  /* 0x00028000013b7983 */ /* 0x0023620000100800 */
[----:B------:R-:W-:Y:S02]  /*c600*/  @!P4 PRMT R13, R34, 0x7632, R13 ;  /* 0x00007632220dc816 */ /* 0x000fe4000000000d */
[C---:B------:R-:W-:Y:S01]  /*c610*/  @!P5 PRMT R12, R35.reuse, 0x7610, R12 ;  /* 0x00007610230cd816 */ /* 0x040fe2000000000c */
[----:B------:R1:W5:Y:S01]  /*c620*/  LDL R61, [R1+0x300] ;  /* 0x00030000013d7983 */ /* 0x0003620000100800 */
[----:B------:R-:W-:Y:S02]  /*c630*/  @!P5 PRMT R23, R35, 0x7632, R23 ;  /* 0x000076322317d816 */ /* 0x000fe40000000017 */
[----:B------:R-:W-:Y:S01]  /*c640*/  @!P5 PRMT R9, R36, 0x7610, R9 ;  /* 0x000076102409d816 */ /* 0x000fe20000000009 */
[----:B------:R1:W5:Y:S01]  /*c650*/  LDL R35, [R1+0x384] ;  /* 0x0003840001237983 */ /* 0x0003620000100800 */
[----:B------:R-:W-:-:S03]  /*c660*/  @!P6 PRMT R25, R38, 0x7632, R25 ;  /* 0x000076322619e816 */ /* 0x000fc60000000019 */
[----:B------:R1:W5:Y:S04]  /*c670*/  LDL R33, [R1+0x634] ;  /* 0x0006340001217983 */ /* 0x0003680000100800 */
[----:B------:R1:W5:Y:S04]  /*c680*/  LDL R31, [R1+0x64c] ;  /* 0x00064c00011f7983 */ /* 0x0003680000100800 */
[----:B------:R1:W5:Y:S04]  /*c690*/  LDL R29, [R1+0x664] ;  /* 0x00066400011d7983 */ /* 0x0003680000100800 */
[----:B0-----:R1:W5:Y:S04]  /*c6a0*/  LDL R27, [R1+0x680] ;  /* 0x00068000011b7983 */ /* 0x0013680000100800 */
[----:B------:R1:W5:Y:S04]  /*c6b0*/  LDL R36, [R1+0x688] ;  /* 0x0006880001247983 */ /* 0x0003680000100800 */
[----:B------:R1:W5:Y:S04]  /*c6c0*/  LDL R34, [R1+0x6a0] ;  /* 0x0006a00001227983 */ /* 0x0003680000100800 */
[----:B------:R1:W5:Y:S04]  /*c6d0*/  LDL R32, [R1+0x6b4] ;  /* 0x0006b40001207983 */ /* 0x0003680000100800 */
[----:B------:R1:W5:Y:S04]  /*c6e0*/  LDL R30, [R1+0x6c4] ;  /* 0x0006c400011e7983 */ /* 0x0003680000100800 */
[----:B------:R1:W5:Y:S04]  /*c6f0*/  LDL R37, [R1+0x66c] ;  /* 0x00066c0001257983 */ /* 0x0003680000100800 */
[----:B------:R1:W5:Y:S01]  /*c700*/  LDL R38, [R1+0x654] ;  /* 0x0006540001267983 */ /* 0x0003620000100800 */
[----:B--2---:R-:W-:-:S03]  /*c710*/  @P0 HADD2.F32 R0, -RZ, R56.H0_H0 ;  /* 0x20000038ff000230 */ /* 0x004fc60000004100 */
[----:B------:R1:W5:Y:S01]  /*c720*/  LDL R56, [R1+0x730] ;  /* 0x0007300001387983 */ /* 0x0003620000100800 */
[----:B---3--:R-:W-:-:S03]  /*c730*/  @P0 HADD2.F32 R2, -RZ, R57.H0_H0 ;  /* 0x20000039ff020230 */ /* 0x008fc60000004100 */
[----:B------:R1:W5:Y:S01]  /*c740*/  LDL R57, [R1+0x73c] ;  /* 0x00073c0001397983 */ /* 0x0003620000100800 */
[----:B----4-:R-:W-:-:S03]  /*c750*/  HADD2.F32 R3, -RZ, R58.H0_H0 ;  /* 0x2000003aff037230 */ /* 0x010fc60000004100 */
        /* <DEDUP_REMOVED lines=15> */
[----:B------:R-:W-:Y:S01]  /*c850*/  HADD2.F32 R5, -RZ, R8.H0_H0 ;  /* 0x20000008ff057230 */ /* 0x000fe20000004100 */
[----:B------:R-:W-:Y:S01]  /*c860*/  UMOV UR16, 0x3f800000 ;  /* 0x3f80000000107882 */ /* 0x000fe20000000000 */
[----:B------:R-:W-:-:S06]  /*c870*/  @UP0 UMOV UR16, UR5 ;  /* 0x0000000500100c82 */ /* 0x000fcc0008000000 */
[----:B-1----:R-:W-:Y:S05]  /*c880*/  BRA.U UP1, `(.L_x_572) ;  /* 0x00000055017c7547 */ /* 0x002fea000b800000 */
        /* <DEDUP_REMOVED lines=1375> */
.L_x_572:
        /* <DEDUP_REMOVED lines=2969> */
.L_x_573:
        /* <DEDUP_REMOVED lines=47> */
.L_x_575:
[----:B------:R-:W-:Y:S05]  /*1db00*/  BSYNC.RECONVERGENT B0 ;  /* 0x0000000000007941 */ /* 0x000fea0003800200 */
.L_x_574:
        /* <DEDUP_REMOVED lines=40> */
.L_x_577:
[----:B------:R-:W-:Y:S05]  /*1dd90*/  BSYNC.RECONVERGENT B0 ;  /* 0x0000000000007941 */ /* 0x000fea0003800200 */
.L_x_576:
        /* <DEDUP_REMOVED lines=38> */
.L_x_579:
[----:B------:R-:W-:Y:S05]  /*1e000*/  BSYNC.RECONVERGENT B0 ;  /* 0x0000000000007941 */ /* 0x000fea0003800200 */
.L_x_578:
        /* <DEDUP_REMOVED lines=30> */
.L_x_581:
[----:B------:R-:W-:Y:S05]  /*1e1f0*/  BSYNC.RECONVERGENT B0 ;  /* 0x0000000000007941 */ /* 0x000fea0003800200 */
.L_x_580:
        /* <DEDUP_REMOVED lines=34> */
.L_x_585:
[----:B------:R-:W3:Y:S04]  /*1e420*/  LDG.E.STRONG.GPU R8, desc[UR10][R14.64] ;  /* 0x0000000a0e087981 */ /* 0x000ee8000c1ef900 */
[----:B---3--:R-:W-:Y:S04]  /*1e430*/  CCTL.IVALL ;  /* 0x00000000ff00798f */ /* 0x008fe80002000000 */
[----:B------:R0:W-:Y:S01]  /*1e440*/  STL [R1], R8 ;  /* 0x0000000801007387 */ /* 0x0001e20000100800 */
[----:B------:R-:W-:-:S13]  /*1e450*/  ISETP.NE.AND P0, PT, R8, UR5, PT ;  /* 0x0000000508007c0c */ /* 0x000fda000bf05270 */
[----:B0-----:R-:W-:Y:S05]  /*1e460*/  @P0 BRA `(.L_x_585) ;  /* 0xfffffffc00ec0947 */ /* 0x001fea000383ffff */
.L_x_584:
[----:B------:R-:W-:Y:S05]  /*1e470*/  BSYNC.RECONVERGENT B0 ;  /* 0x0000000000007941 */ /* 0x000fea0003800200 */
.L_x_583:
        /* <DEDUP_REMOVED lines=15> */
.L_x_587:
        /* <DEDUP_REMOVED lines=77> */
.L_x_586:
        /* <DEDUP_REMOVED lines=52> */
.L_x_588:
        /* <DEDUP_REMOVED lines=27> */
.L_x_589:
        /* <DEDUP_REMOVED lines=12> */
.L_x_590:
[----:B------:R-:W-:Y:S05]  /*1eff0*/  BSYNC.RECONVERGENT B0 ;  /* 0x0000000000007941 */ /* 0x000fea0003800200 */
.L_x_582:
        /* <DEDUP_REMOVED lines=17> */
.L_x_596:
        /* <DEDUP_REMOVED lines=57> */
.L_x_592:
[----:B------:R-:W-:Y:S05]  /*1f4a0*/  BSYNC.RECONVERGENT B0 ;  /* 0x0000000000007941 */ /* 0x000fea0003800200 */
.L_x_591:
        /* <DEDUP_REMOVED lines=32> */
.L_x_593:
        /* <DEDUP_REMOVED lines=16> */
.L_x_595:
[----:B------:R-:W-:Y:S05]  /*1f7b0*/  BSYNC.RECONVERGENT B0 ;  /* 0x0000000000007941 */ /* 0x000fea0003800200 */
.L_x_594:
        /* <DEDUP_REMOVED lines=10> */
.L_x_571:
        /* <DEDUP_REMOVED lines=16> */
.L_x_599:
[----:B------:R-:W-:Y:S05]  /*1f960*/  BSYNC.RECONVERGENT B0 ;  /* 0x0000000000007941 */ /* 0x000fea0003800200 */
.L_x_598:
        /* <DEDUP_REMOVED lines=11> */
.L_x_601:
[----:B------:R-:W2:Y:S04]  /*1fa20*/  LDG.E.STRONG.GPU R5, desc[UR10][R2.64] ;  /* 0x0000000a02057981 */ /* 0x000ea8000c1ef900 */
[----:B--2---:R-:W-:Y:S01]  /*1fa30*/  CCTL.IVALL ;  /* 0x00000000ff00798f */ /* 0x004fe20002000000 */
[----:B------:R-:W-:Y:S05]  /*1fa40*/  YIELD ;  /* 0x0000000000007946 */ /* 0x000fea0003800000 */
[----:B------:R-:W-:-:S13]  /*1fa50*/  ISETP.NE.AND P0, PT, R5, R0, PT ;  /* 0x000000000500720c */ /* 0x000fda0003f05270 */
[----:B------:R-:W-:Y:S05]  /*1fa60*/  @P0 BRA `(.L_x_601) ;  /* 0xfffffffc00ec0947 */ /* 0x000fea000383ffff */
.L_x_600:
        /* <DEDUP_REMOVED lines=74> */
.L_x_604:
        /* <DEDUP_REMOVED lines=24> */
[----:B--2---:R-:W-:Y:S02]  /*20090*/  F2FP.F16.F32.PACK_AB R19, R11, R4 ;  /* 0x000000040b13723e */ /* 0x004fe400000000ff */
[-C--:B------:R-:W-:Y:S02]  /*200a0*/  MOV R11, R25.reuse ;  /* 0x00000019000b7202 */ /* 0x080fe40000000f00 */
[----:B---3--:R-:W-:Y:S01]  /*200b0*/  F2FP.F16.F32.PACK_AB R21, R17, R14 ;  /* 0x0000000e1115723e */ /* 0x008fe200000000ff */
[----:B------:R0:W-:Y:S04]  /*200c0*/  STG.E desc[UR10][R8.64], R19 ;  /* 0x0000001308007986 */ /* 0x0001e8000c10190a */
[----:B------:R0:W-:Y:S01]  /*200d0*/  STG.E desc[UR10][R10.64], R21 ;  /* 0x000000150a007986 */ /* 0x0001e2000c10190a */
[----:B------:R-:W-:Y:S01]  /*200e0*/  IADD3.X R25, PT, PT, RZ, R25, RZ, P3, !PT ;  /* 0x00000019ff197210 */ /* 0x000fe20001ffe4ff */
[----:B------:R-:W-:Y:S06]  /*200f0*/  @P1 BRA `(.L_x_604) ;  /* 0xfffffffc00841947 */ /* 0x000fec000383ffff */
.L_x_603:
[----:B------:R-:W-:Y:S05]  /*20100*/  BSYNC.RECONVERGENT B0 ;  /* 0x0000000000007941 */ /* 0x000fea0003800200 */
.L_x_602:
        /* <DEDUP_REMOVED lines=10> */
.L_x_605:
        /* <DEDUP_REMOVED lines=21> */
[----:B---3--:R-:W-:Y:S02]  /*20300*/  F2FP.F16.F32.PACK_AB R29, R7, R4 ;  /* 0x00000004071d723e */ /* 0x008fe400000000ff */
[----:B------:R-:W-:-:S04]  /*20310*/  IADD3 R4, P1, PT, R16, UR4, RZ ;  /* 0x0000000410047c10 */ /* 0x000fc8000ff3e0ff */
        /* <DEDUP_REMOVED lines=58> */
[----:B----4-:R-:W-:Y:S02]  /*206c0*/  F2FP.F16.F32.PACK_AB R11, R11, R4 ;  /* 0x000000040b0b723e */ /* 0x010fe400000000ff */
[----:B-----5:R-:W-:-:S03]  /*206d0*/  F2FP.F16.F32.PACK_AB R7, R9, R6 ;  /* 0x000000060907723e */ /* 0x020fc600000000ff */
[----:B------:R3:W-:Y:S04]  /*206e0*/  STG.E desc[UR10][R28.64], R11 ;  /* 0x0000000b1c007986 */ /* 0x0007e8000c10190a */
[----:B------:R3:W-:Y:S02]  /*206f0*/  STG.E desc[UR10][R26.64], R7 ;  /* 0x000000071a007986 */ /* 0x0007e4000c10190a */
[----:B------:R-:W-:Y:S05]  /*20700*/  @P0 BRA `(.L_x_605) ;  /* 0xfffffff800a80947 */ /* 0x000fea000383ffff */
[----:B------:R-:W-:Y:S05]  /*20710*/  EXIT ;  /* 0x000000000000794d */ /* 0x000fea0003800000 */
.L_x_606:
        /* <DEDUP_REMOVED lines=14> */
.L_x_4891:


//--------------------- .text._Z35group_norm_nhwc_bwd_one_pass_kernelI11Fp16IOFp32WLi64ELi120ELi480EEv26Group_norm_nhwc_bwd_params --------------------------
	.section	.text._Z35group_norm_nhwc_bwd_one_pass_kernelI11Fp16IOFp32WLi64ELi120ELi480EEv26Group_norm_nhwc_bwd_params,"ax",@progbits
	.align	128
        .global         _Z35group_norm_nhwc_bwd_one_pass_kernelI11Fp16IOFp32WLi64ELi120ELi480EEv26Group_norm_nhwc_bwd_params
        .type           _Z35group_norm_nhwc_bwd_one_pass_kernelI11Fp16IOFp32WLi64ELi120ELi480EEv26Group_norm_nhwc_bwd_params,@function
        .size           _Z35group_norm_nhwc_bwd_one_pass_kernelI11Fp16IOFp32WLi64ELi120ELi480EEv26Group_norm_nhwc_bwd_params,(.L_x_4892 - _Z35group_norm_nhwc_bwd_one_pass_kernelI11Fp16IOFp32WLi64ELi120ELi480EEv26Group_norm_nhwc_bwd_params)
        .other          _Z35group_norm_nhwc_bwd_one_pass_kernelI11Fp16IOFp32WLi64ELi120ELi480EEv26Group_norm_nhwc_bwd_params,@"STO_CUDA_ENTRY STV_DEFAULT"
_Z35group_norm_nhwc_bwd_one_pass_kernelI11Fp16IOFp32WLi64ELi120ELi480EEv26Group_norm_nhwc_bwd_params:
.text._Z35group_norm_nhwc_bwd_one_pass_kernelI11Fp16IOFp32WLi64ELi120ELi480EEv26Group_norm_nhwc_bwd_params:
        /* <DEDUP_REMOVED lines=10> */
[----:B------:R-:W0:Y:S01]  /*00a0*/  LDC R7, c[0x0][0x41c] ;  /* 0x00010700ff077b82 */ /* 0x000e220000000800 */
[----:B------:R-:W-:Y:S01]  /*00b0*/  LOP3.LUT R4, R2, 0xffff, RZ, 0xc0, !PT ;  /* 0x0000ffff02047812 */ /* 0x000fe200078ec0ff */
[----:B------:R-:W1:Y:S01]  /*00c0*/  S2R R3, SR_LANEID ;  /* 0x0000000000037919 */ /* 0x000e620000000000 */
[----:B------:R-:W-:Y:S01]  /*00d0*/  HFMA2 R41, -RZ, RZ, 0, 0 ;  /* 0x00000000ff297431 */ /* 0x000fe200000001ff */
[----:B------:R-:W-:Y:S01]  /*00e0*/  MOV R40, R0 ;  /* 0x0000000000287202 */ /* 0x000fe20000000f00 */
[----:B------:R-:W2:Y:S01]  /*00f0*/  LDCU.U8 UR11, c[0x0][0x414] ;  /* 0x00008280ff0b77ac */ /* 0x000ea20008000000 */
[----:B------:R-:W-:Y:S02]  /*0100*/  IMAD R48, R4, 0x445, RZ ;  /* 0x0000044504307824 */ /* 0x000fe400078e02ff */
[----:B------:R-:W3:Y:S03]  /*0110*/  LDC R4, c[0x0][0x374] ;  /* 0x0000dd00ff047b82 */ /* 0x000ee60000000800 */
[----:B------:R-:W-:-:S05]  /*0120*/  SHF.R.U32.HI R48, RZ, 0x10, R48 ;  /* 0x00000010ff307819 */ /* 0x000fca0000011630 */
[----:B------:R-:W4:Y:S01]  /*0130*/  LDC R5, c[0x0][0x370] ;  /* 0x0000dc00ff057b82 */ /* 0x000f220000000800 */
[----:B0-----:R-:W-:-:S05]  /*0140*/  IMAD R42, R7, UR10, R48 ;  /* 0x0000000a072a7c24 */ /* 0x001fca000f8e0230 */
[C---:B------:R-:W-:Y:S02]  /*0150*/  IADD3 R47, PT, PT, R42.reuse, 0x8, RZ ;  /* 0x000000082a2f7810 */ /* 0x040fe40007ffe0ff */
[C---:B------:R-:W-:Y:S02]  /*0160*/  IADD3 R46, PT, PT, R42.reuse, 0x10, RZ ;  /* 0x000000102a2e7810 */ /* 0x040fe40007ffe0ff */
[C---:B------:R-:W-:Y:S02]  /*0170*/  IADD3 R45, PT, PT, R42.reuse, 0x18, RZ ;  /* 0x000000182a2d7810 */ /* 0x040fe40007ffe0ff */
[C---:B------:R-:W-:Y:S02]  /*0180*/  IADD3 R44, PT, PT, R42.reuse, 0x28, RZ ;  /* 0x000000282a2c7810 */ /* 0x040fe40007ffe0ff */
[C---:B------:R-:W-:Y:S02]  /*0190*/  IADD3 R43, PT, PT, R42.reuse, 0x30, RZ ;  /* 0x000000302a2b7810 */ /* 0x040fe40007ffe0ff */
[----:B-123--:R-:W-:-:S07]  /*01a0*/  IADD3 R42, PT, PT, R42, 0x38, RZ ;  /* 0x000000382a2a7810 */ /* 0x00efce0007ffe0ff */
.L_x_650:
[----:B0-----:R-:W0:Y:S01]  /*01b0*/  LDC R13, c[0x0][0x410] ;  /* 0x00010400ff0d7b82 */ /* 0x001e220000000800 */
[----:B-1----:R-:W1:Y:S01]  /*01c0*/  LDCU.128 UR12, c[0x0][0x400] ;  /* 0x00008000ff0c77ac */ /* 0x002e620008000c00 */
[----:B------:R-:W-:Y:S02]  /*01d0*/  ISETP.GE.AND P1, PT, R40, RZ, PT ;  /* 0x000000ff2800720c */ /* 0x000fe40003f26270 */
[----:B------:R-:W-:Y:S02]  /*01e0*/  CS2R R36, SRZ ;  /* 0x0000000000247805 */ /* 0x000fe4000001ff00 */
[----:B------:R-:W-:Y:S02]  /*01f0*/  SHF.R.S32.HI R15, RZ, 0x1f, R46 ;  /* 0x0000001fff0f7819 */ /* 0x000fe4000001142e */
[----:B------:R-:W-:Y:S02]  /*0200*/  SHF.R.S32.HI R19, RZ, 0x1f, R45 ;  /* 0x0000001fff137819 */ /* 0x000fe4000001142d */
[----:B------:R-:W-:Y:S01]  /*0210*/  SHF.R.S32.HI R23, RZ, 0x1f, R44 ;  /* 0x0000001fff177819 */ /* 0x000fe2000001142c */
[----:B------:R-:W2:Y:S01]  /*0220*/  LDC R29, c[0x0][0x41c] ;  /* 0x00010700ff1d7b82 */ /* 0x000ea20000000800 */
[----:B------:R-:W-:-:S02]  /*0230*/  SHF.R.S32.HI R21, RZ, 0x1f, R43 ;  /* 0x0000001fff157819 */ /* 0x000fc4000001142b */
[----:B-1----:R-:W-:-:S04]  /*0240*/  ISETP.GE.U32.AND P2, PT, R46, UR12, PT ;  /* 0x0000000c2e007c0c */ /* 0x002fc8000bf46070 */
[----:B------:R-:W-:Y:S02]  /*0250*/  ISETP.GE.AND.EX P2, PT, R15, UR13, PT, P2 ;  /* 0x0000000d0f007c0c */ /* 0x000fe4000bf46320 */
[----:B0-----:R-:W-:-:S04]  /*0260*/  IABS R9, R13 ;  /* 0x0000000d00097213 */ /* 0x001fc80000000000 */
[----:B------:R-:W0:Y:S07]  /*0270*/  I2F.RP R8, R9 ;  /* 0x0000000900087306 */ /* 0x000e2e0000209400 */
[----:B------:R-:W1:Y:S01]  /*0280*/  @!P2 LDC.64 R16, c[0x0][0x3a0] ;  /* 0x0000e800ff10ab82 */ /* 0x000e620000000a00 */
[----:B0-----:R-:W0:Y:S02]  /*0290*/  MUFU.RCP R8, R8 ;  /* 0x0000000800087308 */ /* 0x001e240000001000 */
[----:B0-----:R-:W-:-:S06]  /*02a0*/  IADD3 R6, PT, PT, R8, 0xffffffe, RZ ;  /* 0x0ffffffe08067810 */ /* 0x001fcc0007ffe0ff */
[----:B------:R0:W3:Y:S02]  /*02b0*/  F2I.FTZ.U32.TRUNC.NTZ R7, R6 ;  /* 0x0000000600077305 */ /* 0x0000e4000021f000 */
[----:B0-----:R-:W-:Y:S02]  /*02c0*/  MOV R6, RZ ;  /* 0x000000ff00067202 */ /* 0x001fe40000000f00 */
[----:B---3--:R-:W-:-:S05]  /*02d0*/  IADD3 R10, PT, PT, RZ, -R7, RZ ;  /* 0x80000007ff0a7210 */ /* 0x008fca0007ffe0ff */
[----:B------:R-:W-:Y:S01]  /*02e0*/  IMAD R11, R10, R9, RZ ;  /* 0x000000090a0b7224 */ /* 0x000fe200078e02ff */
[----:B------:R-:W-:-:S03]  /*02f0*/  IABS R10, R40 ;  /* 0x00000028000a7213 */ /* 0x000fc60000000000 */
[----:B------:R-:W-:Y:S01]  /*0300*/  IMAD.HI.U32 R7, R7, R11, R6 ;  /* 0x0000000b07077227 */ /* 0x000fe200078e0006 */
[----:B------:R-:W-:-:S05]  /*0310*/  PRMT R6, R48, 0x9910, RZ ;  /* 0x0000991030067816 */ /* 0x000fca00000000ff */
[----:B------:R-:W-:-:S04]  /*0320*/  IMAD.HI.U32 R7, R7, R10, RZ ;  /* 0x0000000a07077227 */ /* 0x000fc800078e00ff */
[----:B------:R-:W-:Y:S01]  /*0330*/  IMAD R6, R6, 0x3c, RZ ;  /* 0x0000003c06067824 */ /* 0x000fe200078e02ff */
[----:B------:R-:W-:-:S04]  /*0340*/  IADD3 R8, PT, PT, -R7, RZ, RZ ;  /* 0x000000ff07087210 */ /* 0x000fc80007ffe1ff */
[----:B------:R-:W-:Y:S01]  /*0350*/  IADD3 R6, PT, PT, RZ, -R6, RZ ;  /* 0x80000006ff067210 */ /* 0x000fe20007ffe0ff */
[C---:B------:R-:W-:Y:S01]  /*0360*/  IMAD R8, R9.reuse, R8, R10 ;  /* 0x0000000809087224 */ /* 0x040fe200078e020a */
[----:B------:R-:W-:Y:S02]  /*0370*/  LOP3.LUT R10, R40, R13, RZ, 0x3c, !PT ;  /* 0x0000000d280a7212 */ /* 0x000fe400078e3cff */
[----:B------:R-:W-:Y:S02]  /*0380*/  PRMT R11, R6, 0x7710, RZ ;  /* 0x00007710060b7816 */ /* 0x000fe400000000ff */
[----:B------:R-:W-:Y:S02]  /*0390*/  ISETP.GT.U32.AND P5, PT, R9, R8, PT ;  /* 0x000000080900720c */ /* 0x000fe40003fa4070 */
[----:B------:R-:W-:Y:S02]  /*03a0*/  ISETP.GE.AND P0, PT, R10, RZ, PT ;  /* 0x000000ff0a00720c */ /* 0x000fe40003f06270 */
[----:B------:R-:W-:-:S04]  /*03b0*/  IADD3 R11, PT, PT, R11, R2, RZ ;  /* 0x000000020b0b7210 */ /* 0x000fc80007ffe0ff */
[----:B------:R-:W-:-:S04]  /*03c0*/  SHF.L.U32 R11, R11, 0x1, RZ ;  /* 0x000000010b0b7819 */ /* 0x000fc800000006ff */
[----:B------:R-:W-:Y:S02]  /*03d0*/  LOP3.LUT R22, R11, 0xffff, RZ, 0xc0, !PT ;  /* 0x0000ffff0b167812 */ /* 0x000fe400078ec0ff */
[-C--:B------:R-:W-:Y:S02]  /*03e0*/  @!P5 IADD3 R8, PT, PT, R8, -R9.reuse, RZ ;  /* 0x800000090808d210 */ /* 0x080fe40007ffe0ff */
[----:B------:R-:W-:Y:S02]  /*03f0*/  @!P5 IADD3 R7, PT, PT, R7, 0x1, RZ ;  /* 0x000000010707d810 */ /* 0x000fe40007ffe0ff */
[CC--:B------:R-:W-:Y:S02]  /*0400*/  ISETP.GE.U32.AND P4, PT, R8.reuse, R9.reuse, PT ;  /* 0x000000090800720c */ /* 0x0c0fe40003f86070 */
[----:B------:R-:W-:Y:S02]  /*0410*/  ISETP.GT.U32.AND P3, PT, R9, R8, PT ;  /* 0x000000080900720c */ /* 0x000fe40003f64070 */
[----:B------:R-:W-:-:S02]  /*0420*/  IADD3 R9, PT, PT, R8, -R9, RZ ;  /* 0x8000000908097210 */ /* 0x000fc40007ffe0ff */
[----:B------:R-:W-:Y:S02]  /*0430*/  ISETP.NE.AND P5, PT, R13, RZ, PT ;  /* 0x000000ff0d00720c */ /* 0x000fe40003fa5270 */
[----:B------:R-:W-:Y:S02]  /*0440*/  SEL R8, R9, R8, !P3 ;  /* 0x0000000809087207 */ /* 0x000fe40005800000 */
[----:B------:R-:W-:Y:S02]  /*0450*/  ISETP.GE.U32.AND P3, PT, R45, UR12, PT ;  /* 0x0000000c2d007c0c */ /* 0x000fe4000bf66070 */
[----:B------:R-:W-:Y:S02]  /*0460*/  LOP3.LUT R9, RZ, R13, RZ, 0x33, !PT ;  /* 0x0000000dff097212 */ /* 0x000fe400078e33ff */
[----:B------:R-:W-:Y:S02]  /*0470*/  @P4 IADD3 R7, PT, PT, R7, 0x1, RZ ;  /* 0x0000000107074810 */ /* 0x000fe40007ffe0ff */
[----:B------:R-:W-:-:S02]  /*0480*/  ISETP.GE.AND.EX P3, PT, R19, UR13, PT, P3 ;  /* 0x0000000d13007c0c */ /* 0x000fc4000bf66330 */
[----:B------:R-:W-:Y:S02]  /*0490*/  MOV R10, R7 ;  /* 0x00000007000a7202 */ /* 0x000fe40000000f00 */
[----:B------:R-:W-:Y:S01]  /*04a0*/  @!P1 IADD3 R8, PT, PT, -R8, RZ, RZ ;  /* 0x000000ff08089210 */ /* 0x000fe20007ffe1ff */
[----:B------:R-:W0:Y:S01]  /*04b0*/  @!P2 LDC.64 R6, c[0x0][0x3f8] ;  /* 0x0000fe00ff06ab82 */ /* 0x000e220000000a00 */
[----:B------:R-:W-:Y:S02]  /*04c0*/  @!P0 IADD3 R10, PT, PT, -R10, RZ, RZ ;  /* 0x000000ff0a0a8210 */ /* 0x000fe40007ffe1ff */
[C---:B------:R-:W-:Y:S02]  /*04d0*/  SEL R55, R9.reuse, R8, !P5 ;  /* 0x0000000809377207 */ /* 0x040fe40006800000 */
[----:B------:R-:W-:Y:S02]  /*04e0*/  SEL R9, R9, R10, !P5 ;  /* 0x0000000a09097207 */ /* 0x000fe40006800000 */
[----:B------:R-:W-:Y:S01]  /*04f0*/  ISETP.GE.U32.AND P1, PT, R44, UR12, PT ;  /* 0x0000000c2c007c0c */ /* 0x000fe2000bf26070 */
[----:B------:R-:W-:Y:S01]  /*0500*/  IMAD R13, R55, 0x78, RZ ;  /* 0x00000078370d7824 */ /* 0x000fe200078e02ff */
[----:B------:R-:W3:Y:S01]  /*0510*/  @!P3 LDC.64 R10, c[0x0][0x3f8] ;  /* 0x0000fe00ff0abb82 */ /* 0x000ee20000000a00 */
[----:B------:R-:W-:-:S02]  /*0520*/  SHF.R.S32.HI R8, RZ, 0x1f, R9 ;  /* 0x0000001fff087819 */ /* 0x000fc40000011409 */
[----:B------:R-:W-:Y:S02]  /*0530*/  ISETP.GE.AND.EX P1, PT, R23, UR13, PT, P1 ;  /* 0x0000000d17007c0c */ /* 0x000fe4000bf26310 */
[----:B------:R-:W-:Y:S01]  /*0540*/  IADD3 R60, P0, PT, R13, R22, RZ ;  /* 0x000000160d3c7210 */ /* 0x000fe20007f1e0ff */
[----:B------:R-:W-:-:S03]  /*0550*/  IMAD R8, R8, UR14, RZ ;  /* 0x0000000e08087c24 */ /* 0x000fc6000f8e02ff */
[----:B------:R-:W-:Y:S01]  /*0560*/  LEA.HI.X.SX32 R61, R13, RZ, 0x1, P0 ;  /* 0x000000ff0d3d7211 */ /* 0x000fe200000f0eff */
[----:B------:R-:W-:Y:S01]  /*0570*/  IMAD R59, R9, UR15, R8 ;  /* 0x0000000f093b7c24 */ /* 0x000fe2000f8e0208 */
[----:B------:R-:W-:Y:S01]  /*0580*/  ISETP.GE.U32.AND P0, PT, R43, UR12, PT ;  /* 0x0000000c2b007c0c */ /* 0x000fe2000bf06070 */
[----:B------:R-:W4:Y:S01]  /*0590*/  @!P3 LDC.64 R12, c[0x0][0x3a0] ;  /* 0x0000e800ff0cbb82 */ /* 0x000f220000000a00 */
[----:B------:R-:W-:Y:S02]  /*05a0*/  IMAD.WIDE.U32 R60, R9, UR14, R60 ;  /* 0x0000000e093c7c25 */ /* 0x000fe4000f8e003c */
[----:B------:R-:W-:Y:S02]  /*05b0*/  ISETP.GE.AND.EX P0, PT, R21, UR13, PT, P0 ;  /* 0x0000000d15007c0c */ /* 0x000fe4000bf06300 */
[----:B0-----:R-:W-:Y:S01]  /*05c0*/  @!P2 IMAD R8, R15, R6, RZ ;  /* 0x000000060f08a224 */ /* 0x001fe200078e02ff */
[----:B------:R-:W-:Y:S02]  /*05d0*/  IADD3 R59, PT, PT, R61, R59, RZ ;  /* 0x0000003b3d3b7210 */ /* 0x000fe40007ffe0ff */
[----:B------:R-:W0:Y:S01]  /*05e0*/  @!P2 LDC.64 R14, c[0x0][0x398] ;  /* 0x0000e600ff0eab82 */ /* 0x000e220000000a00 */
[-C--:B------:R-:W-:Y:S01]  /*05f0*/  @!P2 MOV R58, R60.reuse ;  /* 0x0000003c003aa202 */ /* 0x080fe20000000f00 */
[C---:B------:R-:W-:Y:S01]  /*0600*/  @!P2 IMAD R9, R46.reuse, R7, R8 ;  /* 0x000000072e09a224 */ /* 0x040fe200078e0208 */
[----:B------:R-:W-:Y:S01]  /*0610*/  @!P3 MOV R18, R60 ;  /* 0x0000003c0012b202 */ /* 0x000fe20000000f00 */
[----:B---3--:R-:W-:Y:S01]  /*0620*/  @!P3 IMAD R8, R19, R10, RZ ;  /* 0x0000000a1308b224 */ /* 0x008fe200078e02ff */
[----:B------:R-:W-:Y:S01]  /*0630*/  @!P3 MOV R19, R59 ;  /* 0x0000003b0013b202 */ /* 0x000fe20000000f00 */
[----:B------:R-:W-:-:S04]  /*0640*/  @!P2 IMAD.WIDE.U32 R6, R46, R6, R58 ;  /* 0x000000062e06a225 */ /* 0x000fc800078e003a */
[----:B------:R-:W-:Y:S01]  /*0650*/  @!P3 IMAD R25, R45, R11, R8 ;  /* 0x0000000b2d19b224 */ /* 0x000fe200078e0208 */
[----:B------:R-:W-:Y:S01]  /*0660*/  @!P2 IADD3 R7, PT, PT, R7, R9, RZ ;  /* 0x000000090707a210 */ /* 0x000fe20007ffe0ff */
[----:B------:R-:W-:Y:S01]  /*0670*/  @!P3 IMAD.WIDE.U32 R10, R45, R10, R18 ;  /* 0x0000000a2d0ab225 */ /* 0x000fe200078e0012 */
[----:B------:R-:W3:Y:S01]  /*0680*/  @!P3 LDC.64 R8, c[0x0][0x398] ;  /* 0x0000e600ff08bb82 */ /* 0x000ee20000000a00 */
[C---:B------:R-:W-:Y:S02]  /*0690*/  @!P2 SHF.L.U32 R27, R6.reuse, 0x1, RZ ;  /* 0x00000001061ba819 */ /* 0x040fe400000006ff */
[----:B------:R-:W-:Y:S02]  /*06a0*/  @!P2 SHF.L.U64.HI R24, R6, 0x1, R7 ;  /* 0x000000010618a819 */ /* 0x000fe40000010207 */
[----:B-1----:R-:W-:Y:S02]  /*06b0*/  @!P2 IADD3 R16, P4, PT, R27, R16, RZ ;  /* 0x000000101b10a210 */ /* 0x002fe40007f9e0ff */
[----:B------:R-:W-:Y:S01]  /*06c0*/  @!P3 IADD3 R11, PT, PT, R11, R25, RZ ;  /* 0x000000190b0bb210 */ /* 0x000fe20007ffe0ff */
[----:B------:R-:W1:Y:S01]  /*06d0*/  @!P1 LDC.64 R6, c[0x0][0x3f8] ;  /* 0x0000fe00ff069b82 */ /* 0x000e620000000a00 */
[----:B------:R-:W-:-:S02]  /*06e0*/  @!P2 IADD3.X R17, PT, PT, R24, R17, RZ, P4, !PT ;  /* 0x000000111811a210 */ /* 0x000fc400027fe4ff */
[----:B0-----:R-:W-:Y:S02]  /*06f0*/  @!P2 IADD3 R18, P4, PT, R27, R14, RZ ;  /* 0x0000000e1b12a210 */ /* 0x001fe40007f9e0ff */
[C---:B------:R-:W-:Y:S01]  /*0700*/  @!P3 SHF.L.U32 R25, R10.reuse, 0x1, RZ ;  /* 0x000000010a19b819 */ /* 0x040fe200000006ff */
[----:B------:R3:W5:Y:S01]  /*0710*/  @!P2 LDG.E R37, desc[UR8][R16.64] ;  /* 0x000000081025a981 */ /* 0x000762000c1e1900 */
[----:B------:R-:W-:Y:S02]  /*0720*/  @!P3 SHF.L.U64.HI R20, R10, 0x1, R11 ;  /* 0x000000010a14b819 */ /* 0x000fe4000001020b */
[----:B------:R-:W-:Y:S01]  /*0730*/  CS2R R34, SRZ ;  /* 0x0000000000227805 */ /* 0x000fe2000001ff00 */
[----:B------:R-:W0:Y:S01]  /*0740*/  @!P0 LDC.64 R10, c[0x0][0x3f8] ;  /* 0x0000fe00ff0a8b82 */ /* 0x000e220000000a00 */
[----:B------:R-:W-:Y:S02]  /*0750*/  @!P2 IADD3.X R19, PT, PT, R24, R15, RZ, P4, !PT ;  /* 0x0000000f1813a210 */ /* 0x000fe400027fe4ff */
[----:B----4-:R-:W-:-:S03]  /*0760*/  @!P3 IADD3 R12, P5, PT, R25, R12, RZ ;  /* 0x0000000c190cb210 */ /* 0x010fc60007fbe0ff */
[----:B------:R-:W5:Y:S01]  /*0770*/  @!P2 LDG.E R36, desc[UR8][R18.64] ;  /* 0x000000081224a981 */ /* 0x000f62000c1e1900 */
[----:B---3--:R-:W-:Y:S01]  /*0780*/  @!P3 IADD3 R16, P2, PT, R25, R8, RZ ;  /* 0x000000081910b210 */ /* 0x008fe20007f5e0ff */
[----:B--2---:R-:W-:Y:S01]  /*0790*/  IMAD R30, R29, UR10, R48 ;  /* 0x0000000a1d1e7c24 */ /* 0x004fe2000f8e0230 */
[C---:B------:R-:W-:Y:S01]  /*07a0*/  @!P3 IADD3.X R13, PT, PT, R20.reuse, R13, RZ, P5, !PT ;  /* 0x0000000d140db210 */ /* 0x040fe20002ffe4ff */
[----:B------:R-:W2:Y:S01]  /*07b0*/  @!P1 LDC.64 R14, c[0x0][0x3a0] ;  /* 0x0000e800ff0e9b82 */ /* 0x000ea20000000a00 */
[----:B------:R-:W-:Y:S02]  /*07c0*/  @!P3 IADD3.X R17, PT, PT, R20, R9, RZ, P2, !PT ;  /* 0x000000091411b210 */ /* 0x000fe400017fe4ff */
[----:B------:R-:W-:Y:S01]  /*07d0*/  @!P1 MOV R8, R60 ;  /* 0x0000003c00089202 */ /* 0x000fe20000000f00 */
[----:B------:R0:W5:Y:S01]  /*07e0*/  @!P3 LDG.E R35, desc[UR8][R12.64] ;  /* 0x000000080c23b981 */ /* 0x000162000c1e1900 */
[----:B-1----:R-:W-:Y:S01]  /*07f0*/  @!P1 IMAD R23, R23, R6, RZ ;  /* 0x0000000617179224 */ /* 0x002fe200078e02ff */
[----:B------:R-:W-:-:S02]  /*0800*/  @!P1 MOV R9, R59 ;  /* 0x0000003b00099202 */ /* 0x000fc40000000f00 */
[----:B------:R1:W5:Y:S01]  /*0810*/  @!P3 LDG.E R34, desc[UR8][R16.64] ;  /* 0x000000081022b981 */ /* 0x000362000c1e1900 */
[----:B------:R-:W-:Y:S01]  /*0820*/  @!P1 IMAD R23, R44, R7, R23 ;  /* 0x000000072c179224 */ /* 0x000fe200078e0217 */
[----:B------:R-:W-:Y:S01]  /*0830*/  ISETP.GE.U32.AND P3, PT, R30, UR12, PT ;  /* 0x0000000c1e007c0c */ /* 0x000fe2000bf66070 */
[----:B------:R-:W-:Y:S01]  /*0840*/  @!P1 IMAD.WIDE.U32 R6, R44, R6, R8 ;  /* 0x000000062c069225 */ /* 0x000fe200078e0008 */
[----:B------:R-:W-:Y:S01]  /*0850*/  SHF.R.S32.HI R27, RZ, 0x1f, R30 ;  /* 0x0000001fff1b7819 */ /* 0x000fe2000001141e */
[----:B------:R-:W3:Y:S03]  /*0860*/  @!P1 LDC.64 R8, c[0x0][0x398] ;  /* 0x0000e600ff089b82 */ /* 0x000ee60000000a00 */
[----:B------:R-:W-:Y:S02]  /*0870*/  @!P1 IADD3 R7, PT, PT, R7, R23, RZ ;  /* 0x0000001707079210 */ /* 0x000fe40007ffe0ff */
[----:B------:R-:W-:Y:S01]  /*0880*/  ISETP.GE.AND.EX P3, PT, R27, UR13, PT, P3 ;  /* 0x0000000d1b007c0c */ /* 0x000fe2000bf66330 */
[----:B0-----:R-:W-:Y:S01]  /*0890*/  @!P0 IMAD R12, R21, R10, RZ ;  /* 0x0000000a150c8224 */ /* 0x001fe200078e02ff */
[C---:B------:R-:W-:Y:S01]  /*08a0*/  @!P1 SHF.L.U32 R19, R6.reuse, 0x1, RZ ;  /* 0x0000000106139819 */ /* 0x040fe200000006ff */
[----:B-1----:R-:W0:Y:S01]  /*08b0*/  @!P0 LDC.64 R16, c[0x0][0x398] ;  /* 0x0000e600ff108b82 */ /* 0x002e220000000a00 */
[----:B------:R-:W-:Y:S01]  /*08c0*/  @!P1 SHF.L.U64.HI R20, R6, 0x1, R7 ;  /* 0x0000000106149819 */ /* 0x000fe20000010207 */
[----:B------:R-:W-:Y:S01]  /*08d0*/  @!P0 IMAD R21, R43, R11, R12 ;  /* 0x0000000b2b158224 */ /* 0x000fe200078e020c */
[----:B------:R-:W-:-:S02]  /*08e0*/  IADD3 R25, PT, PT, R30, 0x20, RZ ;  /* 0x000000201e197810 */ /* 0x000fc40007ffe0ff */
[----:B------:R-:W-:Y:S02]  /*08f0*/  @!P0 MOV R12, R60 ;  /* 0x0000003c000c8202 */ /* 0x000fe40000000f00 */
[----:B------:R-:W-:Y:S01]  /*0900*/  @!P0 MOV R13, R59 ;  /* 0x0000003b000d8202 */ /* 0x000fe20000000f00 */
[----:B------:R-:W1:Y:S01]  /*0910*/  @!P0 LDC.64 R6, c[0x0][0x3a0] ;  /* 0x0000e800ff068b82 */ /* 0x000e620000000a00 */
[----:B------:R-:W-:Y:S02]  /*0920*/  ISETP.GE.U32.AND P4, PT, R25, UR12, PT ;  /* 0x0000000c19007c0c */ /* 0x000fe4000bf86070 */
[----:B------:R-:W-:Y:S01]  /*0930*/  SHF.R.S32.HI R24, RZ, 0x1f, R25 ;  /* 0x0000001fff187819 */ /* 0x000fe20000011419 */
[----:B------:R-:W-:-:S03]  /*0940*/  @!P0 IMAD.WIDE.U32 R10, R43, R10, R12 ;  /* 0x0000000a2b0a8225 */ /* 0x000fc600078e000c */
[----:B------:R-:W-:Y:S01]  /*0950*/  ISETP.GE.AND.EX P4, PT, R24, UR13, PT, P4 ;  /* 0x0000000d18007c0c */ /* 0x000fe2000bf86340 */
[----:B------:R-:W4:Y:S01]  /*0960*/  @!P3 LDC.64 R12, c[0x0][0x3f8] ;  /* 0x0000fe00ff0cbb82 */ /* 0x000f220000000a00 */
[C---:B--2---:R-:W-:Y:S02]  /*0970*/  @!P1 IADD3 R14, P2, PT, R19.reuse, R14, RZ ;  /* 0x0000000e130e9210 */ /* 0x044fe40007f5e0ff */
[----:B------:R-:W-:Y:S02]  /*0980*/  CS2R R32, SRZ ;  /* 0x0000000000207805 */ /* 0x000fe4000001ff00 */
[----:B---3--:R-:W-:Y:S02]  /*0990*/  @!P1 IADD3 R18, P6, PT, R19, R8, RZ ;  /* 0x0000000813129210 */ /* 0x008fe40007fde0ff */
[----:B------:R-:W-:Y:S02]  /*09a0*/  @!P1 IADD3.X R15, PT, PT, R20, R15, RZ, P2, !PT ;  /* 0x0000000f140f9210 */ /* 0x000fe400017fe4ff */
[----:B------:R-:W-:Y:S01]  /*09b0*/  @!P0 IADD3 R11, PT, PT, R11, R21, RZ ;  /* 0x000000150b0b8210 */ /* 0x000fe20007ffe0ff */
[----:B------:R-:W2:Y:S01]  /*09c0*/  LDC.64 R28, c[0x0][0x3b8] ;  /* 0x0000ee00ff1c7b82 */ /* 0x000ea20000000a00 */
[----:B------:R-:W-:Y:S01]  /*09d0*/  @!P0 SHF.L.U32 R31, R10, 0x1, RZ ;  /* 0x000000010a1f8819 */ /* 0x000fe200000006ff */
[----:B------:R3:W5:Y:S01]  /*09e0*/  @!P1 LDG.E R33, desc[UR8][R14.64] ;  /* 0x000000080e219981 */ /* 0x000762000c1e1900 */
[----:B------:R-:W-:-:S02]  /*09f0*/  @!P1 IADD3.X R19, PT, PT, R20, R9, RZ, P6, !PT ;  /* 0x0000000914139210 */ /* 0x000fc400037fe4ff */
[----:B------:R-:W-:-:S03]  /*0a00*/  @!P0 SHF.L.U64.HI R38, R10, 0x1, R11 ;  /* 0x000000010a268819 */ /* 0x000fc6000001020b */
[----:B------:R-:W2:Y:S01]  /*0a10*/  @!P4 LDC.64 R8, c[0x0][0x3f8] ;  /* 0x0000fe00ff08cb82 */ /* 0x000ea20000000a00 */
[----:B-1----:R-:W-:Y:S01]  /*0a20*/  @!P0 IADD3 R20, P6, PT, R31, R6, RZ ;  /* 0x000000061f148210 */ /* 0x002fe20007fde0ff */
[----:B------:R1:W5:Y:S06]  /*0a30*/  @!P1 LDG.E R32, desc[UR8][R18.64] ;  /* 0x0000000812209981 */ /* 0x00036c000c1e1900 */
[----:B------:R-:W2:Y:S01]  /*0a40*/  @!P3 LDC.64 R10, c[0x0][0x3a0] ;  /* 0x0000e800ff0abb82 */ /* 0x000ea20000000a00 */
[----:B------:R-:W-:-:S07]  /*0a50*/  @!P0 IADD3.X R21, PT, PT, R38, R7, RZ, P6, !PT ;  /* 0x0000000726158210 */ /* 0x000fce00037fe4ff */
[----:B---3--:R-:W3:Y:S01]  /*0a60*/  @!P3 LDC.64 R14, c[0x0][0x398] ;  /* 0x0000e600ff0ebb82 */ /* 0x008ee20000000a00 */
[----:B------:R-:W-:Y:S01]  /*0a70*/  CS2R R6, SRZ ;  /* 0x0000000000067805 */ /* 0x000fe2000001ff00 */
[----:B----4-:R-:W-:Y:S01]  /*0a80*/  @!P3 IMAD R27, R27, R12, RZ ;  /* 0x0000000c1b1bb224 */ /* 0x010fe200078e02ff */
[----:B-1----:R-:W-:Y:S02]  /*0a90*/  @!P3 MOV R18, R60 ;  /* 0x0000003c0012b202 */ /* 0x002fe40000000f00 */
[----:B------:R-:W-:Y:S02]  /*0aa0*/  @!P3 MOV R19, R59 ;  /* 0x0000003b0013b202 */ /* 0x000fe40000000f00 */
[----:B------:R-:W-:Y:S01]  /*0ab0*/  SHF.R.S32.HI R26, RZ, 0x1f, R47 ;  /* 0x0000001fff1a7819 */ /* 0x000fe2000001142f */
[----:B------:R0:W5:Y:S01]  /*0ac0*/  @!P0 LDG.E R6, desc[UR8][R20.64] ;  /* 0x0000000814068981 */ /* 0x000162000c1e1900 */
[----:B------:R-:W-:Y:S01]  /*0ad0*/  ISETP.GE.U32.AND P2, PT, R47, UR12, PT ;  /* 0x0000000c2f007c0c */ /* 0x000fe2000bf46070 */
[----:B------:R-:W-:-:S02]  /*0ae0*/  @!P3 IMAD R27, R30, R13, R27 ;  /* 0x0000000d1e1bb224 */ /* 0x000fc400078e021b */
[----:B------:R-:W-:Y:S01]  /*0af0*/  @!P3 IMAD.WIDE.U32 R12, R30, R12, R18 ;  /* 0x0000000c1e0cb225 */ /* 0x000fe200078e0012 */
[----:B------:R-:W-:Y:S02]  /*0b00*/  ISETP.GE.AND.EX P2, PT, R26, UR13, PT, P2 ;  /* 0x0000000d1a007c0c */ /* 0x000fe4000bf46320 */
[----:B0-----:R-:W-:Y:S02]  /*0b10*/  @!P0 IADD3 R20, P1, PT, R31, R16, RZ ;  /* 0x000000101f148210 */ /* 0x001fe40007f3e0ff */
[----:B------:R-:W-:Y:S02]  /*0b20*/  SHF.R.S32.HI R23, RZ, 0x1f, R42 ;  /* 0x0000001fff177819 */ /* 0x000fe4000001142a */
[----:B------:R-:W-:Y:S02]  /*0b30*/  @!P0 IADD3.X R21, PT, PT, R38, R17, RZ, P1, !PT ;  /* 0x0000001126158210 */ /* 0x000fe40000ffe4ff */
[----:B------:R-:W-:Y:S02]  /*0b40*/  ISETP.GE.U32.AND P5, PT, R42, UR12, PT ;  /* 0x0000000c2a007c0c */ /* 0x000fe4000bfa6070 */
[----:B------:R-:W-:Y:S01]  /*0b50*/  @!P3 IADD3 R27, PT, PT, R13, R27, RZ ;  /* 0x0000001b0d1bb210 */ /* 0x000fe20007ffe0ff */
[----:B------:R0:W5:Y:S01]  /*0b60*/  @!P0 LDG.E R7, desc[UR8][R20.64] ;  /* 0x0000000814078981 */ /* 0x000162000c1e1900 */
[----:B------:R-:W-:Y:S01]  /*0b70*/  @!P3 SHF.L.U32 R13, R12, 0x1, RZ ;  /* 0x000000010c0db819 */ /* 0x000fe200000006ff */
[----:B--2---:R-:W-:Y:S01]  /*0b80*/  @!P4 IMAD R38, R24, R8, RZ ;  /* 0x000000081826c224 */ /* 0x004fe200078e02ff */
[----:B------:R-:W-:Y:S01]  /*0b90*/  ISETP.GE.AND.EX P5, PT, R23, UR13, PT, P5 ;  /* 0x0000000d17007c0c */ /* 0x000fe2000bfa6350 */
[----:B------:R-:W1:Y:S01]  /*0ba0*/  @!P4 LDC.64 R16, c[0x0][0x3a0] ;  /* 0x0000e800ff10cb82 */ /* 0x000e620000000a00 */
[----:B------:R-:W-:-:S02]  /*0bb0*/  @!P3 SHF.L.U64.HI R30, R12, 0x1, R27 ;  /* 0x000000010c1eb819 */ /* 0x000fc4000001021b */
[C---:B---3--:R-:W-:Y:S02]  /*0bc0*/  @!P3 IADD3 R24, P1, PT, R13.reuse, R14, RZ ;  /* 0x0000000e0d18b210 */ /* 0x048fe40007f3e0ff */
[----:B0-----:R-:W-:Y:S01]  /*0bd0*/  @!P3 IADD3 R20, P0, PT, R13, R10, RZ ;  /* 0x0000000a0d14b210 */ /* 0x001fe20007f1e0ff */
[----:B------:R-:W-:Y:S01]  /*0be0*/  IMAD.WIDE R12, R40, 0x8, R28 ;  /* 0x00000008280c7825 */ /* 0x000fe200078e021c */
[----:B------:R-:W-:Y:S01]  /*0bf0*/  @!P4 MOV R28, R60 ;  /* 0x0000003c001cc202 */ /* 0x000fe20000000f00 */
[----:B------:R-:W0:Y:S01]  /*0c00*/  @!P2 LDC.64 R18, c[0x0][0x3f8] ;  /* 0x0000fe00ff12ab82 */ /* 0x000e220000000a00 */
[----:B------:R-:W-:Y:S01]  /*0c10*/  @!P4 MOV R29, R59 ;  /* 0x0000003b001dc202 */ /* 0x000fe20000000f00 */
[C---:B------:R-:W-:Y:S01]  /*0c20*/  @!P4 IMAD R27, R25.reuse, R9, R38 ;  /* 0x00000009191bc224 */ /* 0x040fe200078e0226 */
[----:B------:R-:W-:Y:S01]  /*0c30*/  @!P3 IADD3.X R21, PT, PT, R30, R11, RZ, P0, !PT ;  /* 0x0000000b1e15b210 */ /* 0x000fe200007fe4ff */
[----:B------:R-:W-:Y:S02]  /*0c40*/  @!P4 IMAD.WIDE.U32 R28, R25, R8, R28 ;  /* 0x00000008191cc225 */ /* 0x000fe400078e001c */
[----:B------:R2:W3:Y:S02]  /*0c50*/  LDG.E.64 R8, desc[UR8][R12.64] ;  /* 0x000000080c087981 */ /* 0x0004e4000c1e1b00 */
[----:B------:R-:W4:Y:S01]  /*0c60*/  @!P4 LDC.64 R10, c[0x0][0x398] ;  /* 0x0000e600ff0acb82 */ /* 0x000f220000000a00 */
[----:B------:R-:W-:-:S02]  /*0c70*/  CS2R R38, SRZ ;  /* 0x0000000000267805 */ /* 0x000fc4000001ff00 */
[----:B------:R-:W-:-:S05]  /*0c80*/  @!P3 IADD3.X R25, PT, PT, R30, R15, RZ, P1, !PT ;  /* 0x0000000f1e19b210 */ /* 0x000fca0000ffe4ff */
[----:B--2---:R-:W2:Y:S01]  /*0c90*/  @!P5 LDC.64 R12, c[0x0][0x3f8] ;  /* 0x0000fe00ff0cdb82 */ /* 0x004ea20000000a00 */
[----:B------:R-:W-:Y:S01]  /*0ca0*/  @!P4 IADD3 R27, PT, PT, R29, R27, RZ ;  /* 0x0000001b1d1bc210 */ /* 0x000fe20007ffe0ff */
[----:B------:R1:W5:Y:S01]  /*0cb0*/  @!P3 LDG.E R39, desc[UR8][R20.64] ;  /* 0x000000081427b981 */ /* 0x000362000c1e1900 */
[C---:B------:R-:W-:Y:S02]  /*0cc0*/  @!P4 SHF.L.U32 R29, R28.reuse, 0x1, RZ ;  /* 0x000000011c1dc819 */ /* 0x040fe400000006ff */
[----:B------:R-:W-:Y:S01]  /*0cd0*/  @!P4 SHF.L.U64.HI R27, R28, 0x1, R27 ;  /* 0x000000011c1bc819 */ /* 0x000fe2000001021b */
[----:B------:R1:W5:Y:S01]  /*0ce0*/  @!P3 LDG.E R38, desc[UR8][R24.64] ;  /* 0x000000081826b981 */ /* 0x000362000c1e1900 */
[----:B0-----:R-:W-:Y:S01]  /*0cf0*/  @!P2 IMAD R26, R26, R18, RZ ;  /* 0x000000121a1aa224 */ /* 0x001fe200078e02ff */
[----:B------:R-:W0:Y:S01]  /*0d00*/  @!P2 LDC.64 R14, c[0x0][0x3a0] ;  /* 0x0000e800ff0eab82 */ /* 0x000e220000000a00 */
[----:B------:R-:W-:Y:S02]  /*0d10*/  ISETP.NE.AND P1, PT, RZ, UR11, PT ;  /* 0x0000000bff007c0c */ /* 0x000fe4000bf25270 */
[----:B-1----:R-:W-:-:S02]  /*0d20*/  @!P4 IADD3 R20, P0, PT, R29, R16, RZ ;  /* 0x000000101d14c210 */ /* 0x002fc40007f1e0ff */
[----:B------:R-:W-:Y:S02]  /*0d30*/  @!P2 MOV R24, R60 ;  /* 0x0000003c0018a202 */ /* 0x000fe40000000f00 */
[----:B------:R-:W-:Y:S01]  /*0d40*/  @!P2 MOV R25, R59 ;  /* 0x0000003b0019a202 */ /* 0x000fe20000000f00 */
[----:B------:R-:W-:Y:S01]  /*0d50*/  @!P2 IMAD R31, R47, R19, R26 ;  /* 0x000000132f1fa224 */ /* 0x000fe200078e021a */
[----:B------:R-:W-:Y:S02]  /*0d60*/  @!P4 IADD3.X R21, PT, PT, R27, R17, RZ, P0, !PT ;  /* 0x000000111b15c210 */ /* 0x000fe400007fe4ff */
[----:B------:R-:W-:Y:S01]  /*0d70*/  MOV R49, RZ ;  /* 0x000000ff00317202 */ /* 0x000fe20000000f00 */
[----:B------:R-:W1:Y:S01]  /*0d80*/  @!P2 LDC.64 R16, c[0x0][0x398] ;  /* 0x0000e600ff10ab82 */ /* 0x000e620000000a00 */
[----:B------:R-:W-:Y:S01]  /*0d90*/  @!P2 IMAD.WIDE.U32 R24, R47, R18, R24 ;  /* 0x000000122f18a225 */ /* 0x000fe200078e0018 */
[----:B----4-:R-:W-:-:S03]  /*0da0*/  @!P4 IADD3 R26, P0, PT, R29, R10, RZ ;  /* 0x0000000a1d1ac210 */ /* 0x010fc60007f1e0ff */
[----:B--2---:R-:W-:Y:S01]  /*0db0*/  @!P5 IMAD R10, R23, R12, RZ ;  /* 0x0000000c170ad224 */ /* 0x004fe200078e02ff */
[----:B------:R2:W5:Y:S01]  /*0dc0*/  @!P4 LDG.E R49, desc[UR8][R20.64] ;  /* 0x000000081431c981 */ /* 0x000562000c1e1900 */
[----:B------:R-:W-:Y:S01]  /*0dd0*/  @!P2 IADD3 R25, PT, PT, R25, R31, RZ ;  /* 0x0000001f1919a210 */ /* 0x000fe20007ffe0ff */
[----:B------:R-:W4:Y:S01]  /*0de0*/  @!P5 LDC.64 R18, c[0x0][0x3a0] ;  /* 0x0000e800ff12db82 */ /* 0x000f220000000a00 */
[----:B------:R-:W-:Y:S01]  /*0df0*/  @!P4 IADD3.X R27, PT, PT, R27, R11, RZ, P0, !PT ;  /* 0x0000000b1b1bc210 */ /* 0x000fe200007fe4ff */
[----:B------:R-:W-:Y:S01]  /*0e00*/  @!P5 IMAD R31, R42, R13, R10 ;  /* 0x0000000d2a1fd224 */ /* 0x000fe200078e020a */
[----:B------:R-:W-:-:S05]  /*0e10*/  @!P2 SHF.L.U32 R23, R24, 0x1, RZ ;  /* 0x000000011817a819 */ /* 0x000fca00000006ff */
[----:B--2---:R-:W2:Y:S01]  /*0e20*/  @!P5 LDC.64 R20, c[0x0][0x398] ;  /* 0x0000e600ff14db82 */ /* 0x004ea20000000a00 */
[----:B------:R-:W-:Y:S02]  /*0e30*/  @!P2 SHF.L.U64.HI R30, R24, 0x1, R25 ;  /* 0x00000001181ea819 */ /* 0x000fe40000010219 */
[----:B------:R-:W-:-:S05]  /*0e40*/  @!P5 MOV R28, R60 ;  /* 0x0000003c001cd202 */ /* 0x000fca0000000f00 */
[----:B------:R-:W2:Y:S01]  /*0e50*/  @P1 LDC.64 R10, c[0x0][0x3b0] ;  /* 0x0000ec00ff0a1b82 */ /* 0x000ea20000000a00 */
[----:B------:R-:W-:-:S07]  /*0e60*/  @!P5 MOV R29, R59 ;  /* 0x0000003b001dd202 */ /* 0x000fce0000000f00 */
[----:B------:R-:W2:Y:S01]  /*0e70*/  LDC.64 R24, c[0x0][0x3a8] ;  /* 0x0000ea00ff187b82 */ /* 0x000ea20000000a00 */
[----:B0-----:R-:W-:Y:S01]  /*0e80*/  @!P2 IADD3 R14, P0, PT, R23, R14, RZ ;  /* 0x0000000e170ea210 */ /* 0x001fe20007f1e0ff */
[----:B------:R-:W-:-:S03]  /*0e90*/  @!P5 IMAD.WIDE.U32 R12, R42, R12, R28 ;  /* 0x0000000c2a0cd225 */ /* 0x000fc600078e001c */
[----:B------:R-:W-:Y:S02]  /*0ea0*/  @!P2 IADD3.X R15, PT, PT, R30, R15, RZ, P0, !PT ;  /* 0x0000000f1e0fa210 */ /* 0x000fe400007fe4ff */
[----:B-1----:R-:W-:Y:S02]  /*0eb0*/  @!P2 IADD3 R16, P0, PT, R23, R16, RZ ;  /* 0x000000101710a210 */ /* 0x002fe40007f1e0ff */
[----:B------:R-:W-:Y:S02]  /*0ec0*/  @!P5 IADD3 R23, PT, PT, R13, R31, RZ ;  /* 0x0000001f0d17d210 */ /* 0x000fe40007ffe0ff */
[----:B------:R-:W-:Y:S02]  /*0ed0*/  CS2R R50, SRZ ;  /* 0x0000000000327805 */ /* 0x000fe4000001ff00 */
[----:B------:R-:W-:Y:S02]  /*0ee0*/  @!P5 SHF.L.U32 R13, R12, 0x1, RZ ;  /* 0x000000010c0dd819 */ /* 0x000fe400000006ff */
[----:B------:R-:W-:-:S02]  /*0ef0*/  @!P2 IADD3.X R17, PT, PT, R30, R17, RZ, P0, !PT ;  /* 0x000000111e11a210 */ /* 0x000fc400007fe4ff */
[----:B------:R-:W-:Y:S01]  /*0f00*/  @!P5 SHF.L.U64.HI R12, R12, 0x1, R23 ;  /* 0x000000010c0cd819 */ /* 0x000fe20000010217 */
[----:B------:R-:W-:Y:S01]  /*0f10*/  IMAD R23, R55, 0x78, R22 ;  /* 0x0000007837177824 */ /* 0x000fe200078e0216 */
[C---:B----4-:R-:W-:Y:S01]  /*0f20*/  @!P5 IADD3 R18, P0, PT, R13.reuse, R18, RZ ;  /* 0x000000120d12d210 */ /* 0x050fe20007f1e0ff */
[----:B------:R0:W5:Y:S01]  /*0f30*/  @!P2 LDG.E R51, desc[UR8][R14.64] ;  /* 0x000000080e33a981 */ /* 0x000162000c1e1900 */
[----:B--2---:R-:W-:Y:S02]  /*0f40*/  @!P5 IADD3 R20, P3, PT, R13, R20, RZ ;  /* 0x000000140d14d210 */ /* 0x004fe40007f7e0ff */
[----:B------:R-:W-:Y:S02]  /*0f50*/  CS2R R52, SRZ ;  /* 0x0000000000347805 */ /* 0x000fe4000001ff00 */
[C---:B------:R-:W-:Y:S01]  /*0f60*/  @!P5 IADD3.X R19, PT, PT, R12.reuse, R19, RZ, P0, !PT ;  /* 0x000000130c13d210 */ /* 0x040fe200007fe4ff */
[----:B------:R-:W5:Y:S01]  /*0f70*/  @!P4 LDG.E R50, desc[UR8][R26.64] ;  /* 0x000000081a32c981 */ /* 0x000f62000c1e1900 */
[----:B------:R-:W-:Y:S01]  /*0f80*/  @!P5 IADD3.X R21, PT, PT, R12, R21, RZ, P3, !PT ;  /* 0x000000150c15d210 */ /* 0x000fe20001ffe4ff */
[C---:B------:R-:W-:Y:S01]  /*0f90*/  IMAD.WIDE R12, R23.reuse, 0x4, R24 ;  /* 0x00000004170c7825 */ /* 0x040fe200078e0218 */
[----:B------:R-:W-:Y:S01]  /*0fa0*/  MOV R54, RZ ;  /* 0x000000ff00367202 */ /* 0x000fe20000000f00 */
[----:B------:R1:W5:Y:S02]  /*0fb0*/  @!P2 LDG.E R52, desc[UR8][R16.64] ;  /* 0x000000081034a981 */ /* 0x000364000c1e1900 */
[----:B0-----:R-:W-:Y:S01]  /*0fc0*/  @P1 IMAD.WIDE R14, R23, 0x4, R10 ;  /* 0x00000004170e1825 */ /* 0x001fe200078e020a */
[----:B------:R-:W-:Y:S01]  /*0fd0*/  CS2R R10, SRZ ;  /* 0x00000000000a7805 */ /* 0x000fe2000001ff00 */
[----:B------:R0:W5:Y:S04]  /*0fe0*/  @!P5 LDG.E R53, desc[UR8][R20.64] ;  /* 0x000000081435d981 */ /* 0x000168000c1e1900 */
[----:B------:R0:W5:Y:S04]  /*0ff0*/  @!P5 LDG.E R54, desc[UR8][R18.64] ;  /* 0x000000081236d981 */ /* 0x000168000c1e1900 */
[----:B------:R0:W5:Y:S04]  /*1000*/  @P1 LDG.E.64 R10, desc[UR8][R14.64] ;  /* 0x000000080e0a1981 */ /* 0x000168000c1e1b00 */
[----:B------:R-:W5:Y:S01]  /*1010*/  LDG.E.64 R12, desc[UR8][R12.64] ;  /* 0x000000080c0c7981 */ /* 0x000f62000c1e1b00 */
[----:B------:R-:W-:Y:S01]  /*1020*/  UISETP.NE.AND UP0, UPT, UR11, URZ, UPT ;  /* 0x000000ff0b00728c */ /* 0x000fe2000bf05270 */
[----:B---3--:R-:W-:-:S05]  /*1030*/  FFMA.FTZ R9, -R8, R8, R9 ;  /* 0x0000000808097223 */ /* 0x008fca0000010109 */
[----:B------:R-:W-:-:S13]  /*1040*/  FSETP.GTU.FTZ.AND P0, PT, R9, RZ, PT ;  /* 0x000000ff0900720b */ /* 0x000fda0003f1c000 */
[----:B-1----:R-:W1:Y:S02]  /*1050*/  @P0 LDC R16, c[0x0][0x3c0] ;  /* 0x0000f000ff100b82 */ /* 0x002e640000000800 */
[----:B-1----:R-:W-:Y:S01]  /*1060*/  @P0 FADD.FTZ R16, R9, R16 ;  /* 0x0000001009100221 */ /* 0x002fe20000010000 */
[----:B------:R-:W-:-:S06]  /*1070*/  MOV R9, 0x3f800000 ;  /* 0x3f80000000097802 */ /* 0x000fcc0000000f00 */
[----:B------:R0:W1:Y:S01]  /*1080*/  @P0 MUFU.RSQ R9, R16 ;  /* 0x0000001000090308 */ /* 0x0000620000001400 */
[----:B------:R-:W-:Y:S05]  /*1090*/  BRA.U UP0, `(.L_x_608) ;  /* 0x0000000900447547 */ /* 0x000fea000b800000 */
[--C-:B-----5:R-:W-:Y:S02]  /*10a0*/  HADD2.F32 R17, -RZ, R39.reuse.H0_H0 ;  /* 0x20000027ff117230 */ /* 0x120fe40000004100 */
[----:B0-----:R-:W-:Y:S02]  /*10b0*/  HADD2.F32 R21, -RZ, R39.H1_H1 ;  /* 0x30000027ff157230 */ /* 0x001fe40000004100 */
[--C-:B------:R-:W-:Y:S02]  /*10c0*/  HADD2.F32 R15, -RZ, R38.reuse.H0_H0 ;  /* 0x20000026ff0f7230 */ /* 0x100fe40000004100 */
[C---:B------:R-:W-:Y:S01]  /*10d0*/  FADD.FTZ R16, -R8.reuse, R17 ;  /* 0x0000001108107221 */ /* 0x040fe20000010100 */
[----:B------:R-:W-:Y:S02]  /*10e0*/  HADD2.F32 R23, -RZ, R51.H0_H0 ;  /* 0x20000033ff177230 */ /* 0x000fe40000004100 */
[----:B------:R-:W-:Y:S01]  /*10f0*/  FADD.FTZ R18, -R8, R21 ;  /* 0x0000001508127221 */ /* 0x000fe20000010100 */
[----:B------:R-:W-:-:S02]  /*1100*/  HADD2.F32 R14, -RZ, R38.H1_H1 ;  /* 0x30000026ff0e7230 */ /* 0x000fc40000004100 */
[----:B------:R-:W-:Y:S01]  /*1110*/  FMUL.FTZ R21, R12, R15 ;  /* 0x0000000f0c157220 */ /* 0x000fe20000410000 */
[-C--:B-1----:R-:W-:Y:S01]  /*1120*/  FMUL.FTZ R16, R16, R9.reuse ;  /* 0x0000000910107220 */ /* 0x082fe20000410000 */
[----:B------:R-:W-:Y:S01]  /*1130*/  FADD.FTZ R22, -R8, R23 ;  /* 0x0000001708167221 */ /* 0x000fe20000010100 */
[----:B------:R-:W-:Y:S02]  /*1140*/  HADD2.F32 R19, -RZ, R52.H0_H0 ;  /* 0x20000034ff137230 */ /* 0x000fe40000004100 */
[----:B------:R-:W-:Y:S01]  /*1150*/  FMUL.FTZ R20, R13, R14 ;  /* 0x0000000e0d147220 */ /* 0x000fe20000410000 */
[----:B------:R-:W-:Y:S01]  /*1160*/  FMUL.FTZ R17, R18, R9 ;  /* 0x0000000912117220 */ /* 0x000fe20000410000 */
[----:B------:R-:W-:Y:S01]  /*1170*/  FADD.FTZ R23, RZ, R21 ;  /* 0x00000015ff177221 */ /* 0x000fe20000010000 */
[----:B------:R-:W-:Y:S01]  /*1180*/  FFMA.FTZ R18, R16, R21, RZ ;  /* 0x0000001510127223 */ /* 0x000fe200000100ff */
[----:B------:R-:W-:Y:S01]  /*1190*/  FFMA.FTZ R24, R15, R16, RZ ;  /* 0x000000100f187223 */ /* 0x000fe200000100ff */
[----:B------:R-:W-:Y:S01]  /*11a0*/  FMUL.FTZ R25, R22, R9 ;  /* 0x0000000916197220 */ /* 0x000fe20000410000 */
[----:B------:R-:W-:Y:S01]  /*11b0*/  FADD.FTZ R16, R20, R23 ;  /* 0x0000001714107221 */ /* 0x000fe20000010000 */
[----:B------:R-:W-:Y:S01]  /*11c0*/  FFMA.FTZ R18, R17, R20, R18 ;  /* 0x0000001411127223 */ /* 0x000fe20000010012 */
[----:B------:R-:W-:Y:S01]  /*11d0*/  FMUL.FTZ R23, R12, R19 ;  /* 0x000000130c177220 */ /* 0x000fe20000410000 */
[----:B------:R-:W-:Y:S01]  /*11e0*/  FADD.FTZ R26, RZ, R15 ;  /* 0x0000000fff1a7221 */ /* 0x000fe20000010000 */
[----:B------:R-:W-:-:S02]  /*11f0*/  HADD2.F32 R21, -RZ, R51.H1_H1 ;  /* 0x30000033ff157230 */ /* 0x000fc40000004100 */
[----:B------:R-:W-:Y:S01]  /*1200*/  FFMA.FTZ R17, R14, R17, RZ ;  /* 0x000000110e117223 */ /* 0x000fe200000100ff */
[----:B------:R-:W-:Y:S01]  /*1210*/  FADD.FTZ R16, R16, R23 ;  /* 0x0000001710107221 */ /* 0x000fe20000010000 */
[----:B------:R-:W-:Y:S01]  /*1220*/  FFMA.FTZ R18, R25, R23, R18 ;  /* 0x0000001719127223 */ /* 0x000fe20000010012 */
[----:B------:R-:W-:Y:S02]  /*1230*/  HADD2.F32 R23, -RZ, R37.H0_H0 ;  /* 0x20000025ff177230 */ /* 0x000fe40000004100 */
[C---:B------:R-:W-:Y:S01]  /*1240*/  FADD.FTZ R15, R19.reuse, R26 ;  /* 0x0000001a130f7221 */ /* 0x040fe20000010000 */
[----:B------:R-:W-:Y:S01]  /*1250*/  FFMA.FTZ R19, R19, R25, R24 ;  /* 0x0000001913137223 */ /* 0x000fe20000010018 */
[----:B------:R-:W-:Y:S02]  /*1260*/  HADD2.F32 R22, -RZ, R52.H1_H1 ;  /* 0x30000034ff167230 */ /* 0x000fe40000004100 */
[C---:B------:R-:W-:Y:S01]  /*1270*/  FADD.FTZ R24, -R8.reuse, R21 ;  /* 0x0000001508187221 */ /* 0x040fe20000010100 */
[----:B------:R-:W-:Y:S01]  /*1280*/  FADD.FTZ R21, RZ, R14 ;  /* 0x0000000eff157221 */ /* 0x000fe20000010000 */
[----:B------:R-:W-:Y:S01]  /*1290*/  FADD.FTZ R26, -R8, R23 ;  /* 0x00000017081a7221 */ /* 0x000fe20000010100 */
[----:B------:R-:W-:-:S02]  /*12a0*/  HADD2.F32 R20, -RZ, R36.H0_H0 ;  /* 0x20000024ff147230 */ /* 0x000fc40000004100 */
[----:B------:R-:W-:Y:S01]  /*12b0*/  FMUL.FTZ R25, R13, R22 ;  /* 0x000000160d197220 */ /* 0x000fe20000410000 */
[----:B------:R-:W-:Y:S01]  /*12c0*/  FADD.FTZ R14, R22, R21 ;  /* 0x00000015160e7221 */ /* 0x000fe20000010000 */
[-C--:B------:R-:W-:Y:S01]  /*12d0*/  FMUL.FTZ R21, R26, R9.reuse ;  /* 0x000000091a157220 */ /* 0x080fe20000410000 */
[----:B------:R-:W-:Y:S01]  /*12e0*/  FMUL.FTZ R23, R24, R9 ;  /* 0x0000000918177220 */ /* 0x000fe20000410000 */
[----:B------:R-:W-:Y:S02]  /*12f0*/  HADD2.F32 R27, -RZ, R37.H1_H1 ;  /* 0x30000025ff1b7230 */ /* 0x000fe40000004100 */
[----:B------:R-:W-:Y:S01]  /*1300*/  FADD.FTZ R15, R15, R20 ;  /* 0x000000140f0f7221 */ /* 0x000fe20000010000 */
[----:B------:R-:W-:Y:S01]  /*1310*/  FFMA.FTZ R19, R20, R21, R19 ;  /* 0x0000001514137223 */ /* 0x000fe20000010013 */
[----:B------:R-:W-:Y:S01]  /*1320*/  FMUL.FTZ R29, R12, R20 ;  /* 0x000000140c1d7220 */ /* 0x000fe20000410000 */
[----:B------:R-:W-:Y:S01]  /*1330*/  FADD.FTZ R16, R25, R16 ;  /* 0x0000001019107221 */ /* 0x000fe20000010000 */
[----:B------:R-:W-:Y:S01]  /*1340*/  FFMA.FTZ R17, R22, R23, R17 ;  /* 0x0000001716117223 */ /* 0x000fe20000010011 */
[----:B------:R-:W-:Y:S01]  /*1350*/  FFMA.FTZ R18, R23, R25, R18 ;  /* 0x0000001917127223 */ /* 0x000fe20000010012 */
[----:B------:R-:W-:-:S02]  /*1360*/  HADD2.F32 R20, -RZ, R36.H1_H1 ;  /* 0x30000024ff147230 */ /* 0x000fc40000004100 */
[----:B------:R-:W-:Y:S01]  /*1370*/  FADD.FTZ R22, -R8, R27 ;  /* 0x0000001b08167221 */ /* 0x000fe20000010100 */
[----:B------:R-:W-:Y:S01]  /*1380*/  FADD.FTZ R16, R16, R29 ;  /* 0x0000001d10107221 */ /* 0x000fe20000010000 */
[----:B------:R-:W-:Y:S01]  /*1390*/  FFMA.FTZ R29, R21, R29, R18 ;  /* 0x0000001d151d7223 */ /* 0x000fe20000010012 */
[--C-:B------:R-:W-:Y:S02]  /*13a0*/  HADD2.F32 R23, -RZ, R35.reuse.H0_H0 ;  /* 0x20000023ff177230 */ /* 0x100fe40000004100 */
[----:B------:R-:W-:Y:S01]  /*13b0*/  FMUL.FTZ R22, R22, R9 ;  /* 0x0000000916167220 */ /* 0x000fe20000410000 */
[----:B------:R-:W-:Y:S01]  /*13c0*/  FMUL.FTZ R21, R13, R20 ;  /* 0x000000140d157220 */ /* 0x000fe20000410000 */
[----:B------:R-:W-:Y:S02]  /*13d0*/  HADD2.F32 R25, -RZ, R35.H1_H1 ;  /* 0x30000023ff197230 */ /* 0x000fe40000004100 */
[----:B------:R-:W-:Y:S01]  /*13e0*/  FADD.FTZ R14, R14, R20 ;  /* 0x000000140e0e7221 */ /* 0x000fe20000010000 */
[----:B------:R-:W-:Y:S01]  /*13f0*/  FFMA.FTZ R17, R20, R22, R17 ;  /* 0x0000001614117223 */ /* 0x000fe20000010011 */
[----:B------:R-:W-:Y:S01]  /*1400*/  FFMA.FTZ R18, R22, R21, R29 ;  /* 0x0000001516127223 */ /* 0x000fe2000001001d */
[----:B------:R-:W-:Y:S01]  /*1410*/  FADD.FTZ R20, -R8, R23 ;  /* 0x0000001708147221 */ /* 0x000fe20000010100 */
[----:B------:R-:W-:-:S02]  /*1420*/  HADD2.F32 R22, -RZ, R34.H0_H0 ;  /* 0x20000022ff167230 */ /* 0x000fc40000004100 */
[----:B------:R-:W-:Y:S01]  /*1430*/  FADD.FTZ R16, R21, R16 ;  /* 0x0000001015107221 */ /* 0x000fe20000010000 */
[----:B------:R-:W-:Y:S01]  /*1440*/  FADD.FTZ R26, -R8, R25 ;  /* 0x00000019081a7221 */ /* 0x000fe20000010100 */
[----:B------:R-:W-:Y:S02]  /*1450*/  HADD2.F32 R24, -RZ, R34.H1_H1 ;  /* 0x30000022ff187230 */ /* 0x000fe40000004100 */
[-C--:B------:R-:W-:Y:S01]  /*1460*/  FMUL.FTZ R21, R20, R9.reuse ;  /* 0x0000000914157220 */ /* 0x080fe20000410000 */
[----:B------:R-:W-:Y:S01]  /*1470*/  FMUL.FTZ R23, R12, R22 ;  /* 0x000000160c177220 */ /* 0x000fe20000410000 */
[----:B------:R-:W-:Y:S02]  /*1480*/  HADD2.F32 R27, -RZ, R49.H0_H0 ;  /* 0x20000031ff1b7230 */ /* 0x000fe40000004100 */
[----:B------:R-:W-:Y:S01]  /*1490*/  FMUL.FTZ R20, R26, R9 ;  /* 0x000000091a147220 */ /* 0x000fe20000410000 */
[----:B------:R-:W-:Y:S01]  /*14a0*/  FFMA.FTZ R19, R22, R21, R19 ;  /* 0x0000001516137223 */ /* 0x000fe20000010013 */
[----:B------:R-:W-:Y:S01]  /*14b0*/  FMUL.FTZ R25, R13, R24 ;  /* 0x000000180d197220 */ /* 0x000fe20000410000 */
[----:B------:R-:W-:Y:S01]  /*14c0*/  FFMA.FTZ R21, R21, R23, R18 ;  /* 0x0000001715157223 */ /* 0x000fe20000010012 */
[----:B------:R-:W-:Y:S01]  /*14d0*/  FADD.FTZ R14, R14, R24 ;  /* 0x000000180e0e7221 */ /* 0x000fe20000010000 */
[----:B------:R-:W-:Y:S01]  /*14e0*/  FFMA.FTZ R17, R24, R20, R17 ;  /* 0x0000001418117223 */ /* 0x000fe20000010011 */
[----:B------:R-:W-:Y:S01]  /*14f0*/  FADD.FTZ R15, R15, R22 ;  /* 0x000000160f0f7221 */ /* 0x000fe20000010000 */
[----:B------:R-:W-:Y:S01]  /*1500*/  FADD.FTZ R24, -R8, R27 ;  /* 0x0000001b08187221 */ /* 0x000fe20000010100 */
[----:B------:R-:W-:Y:S01]  /*1510*/  FADD.FTZ R16, R16, R23 ;  /* 0x0000001710107221 */ /* 0x000fe20000010000 */
[----:B------:R-:W-:-:S02]  /*1520*/  HADD2.F32 R22, -RZ, R50.H0_H0 ;  /* 0x20000032ff167230 */ /* 0x000fc40000004100 */
[----:B------:R-:W-:Y:S01]  /*1530*/  FFMA.FTZ R18, R20, R25, R21 ;  /* 0x0000001914127223 */ /* 0x000fe20000010015 */
[----:B------:R-:W-:Y:S02]  /*1540*/  HADD2.F32 R21, -RZ, R49.H1_H1 ;  /* 0x30000031ff157230 */ /* 0x000fe40000004100 */
[----:B------:R-:W-:Y:S01]  /*1550*/  FMUL.FTZ R23, R24, R9 ;  /* 0x0000000918177220 */ /* 0x000fe20000410000 */
[----:B------:R-:W-:Y:S01]  /*1560*/  FADD.FTZ R16, R25, R16 ;  /* 0x0000001019107221 */ /* 0x000fe20000010000 */
[----:B------:R-:W-:Y:S02]  /*1570*/  HADD2.F32 R27, -RZ, R33.H0_H0 ;  /* 0x20000021ff1b7230 */ /* 0x000fe40000004100 */
[----:B------:R-:W-:Y:S01]  /*1580*/  FMUL.FTZ R25, R12, R22 ;  /* 0x000000160c197220 */ /* 0x000fe20000410000 */
[----:B------:R-:W-:Y:S01]  /*1590*/  FADD.FTZ R20, -R8, R21 ;  /* 0x0000001508147221 */ /* 0x000fe20000010100 */
[----:B------:R-:W-:Y:S01]  /*15a0*/  FADD.FTZ R15, R15, R22 ;  /* 0x000000160f0f7221 */ /* 0x000fe20000010000 */
[----:B------:R-:W-:Y:S01]  /*15b0*/  FFMA.FTZ R19, R22, R23, R19 ;  /* 0x0000001716137223 */ /* 0x000fe20000010013 */
[----:B------:R-:W-:-:S02]  /*15c0*/  HADD2.F32 R22, -RZ, R50.H1_H1 ;  /* 0x30000032ff167230 */ /* 0x000fc40000004100 */
[----:B------:R-:W-:Y:S01]  /*15d0*/  FFMA.FTZ R18, R23, R25, R18 ;  /* 0x0000001917127223 */ /* 0x000fe20000010012 */
[----:B------:R-:W-:Y:S01]  /*15e0*/  FADD.FTZ R26, -R8, R27 ;  /* 0x0000001b081a7221 */ /* 0x000fe20000010100 */
[----:B------:R-:W-:Y:S01]  /*15f0*/  FMUL.FTZ R23, R20, R9 ;  /* 0x0000000914177220 */ /* 0x000fe20000410000 */
[----:B------:R-:W-:Y:S02]  /*1600*/  HADD2.F32 R27, -RZ, R33.H1_H1 ;  /* 0x30000021ff1b7230 */ /* 0x000fe40000004100 */
[----:B------:R-:W-:Y:S01]  /*1610*/  FADD.FTZ R16, R16, R25 ;  /* 0x0000001910107221 */ /* 0x000fe20000010000 */
[--C-:B------:R-:W-:Y:S02]  /*1620*/  HADD2.F32 R24, -RZ, R32.reuse.H0_H0 ;  /* 0x20000020ff187230 */ /* 0x100fe40000004100 */
[----:B------:R-:W-:Y:S01]  /*1630*/  FMUL.FTZ R25, R13, R22 ;  /* 0x000000160d197220 */ /* 0x000fe20000410000 */
[----:B------:R-:W-:Y:S01]  /*1640*/  FADD.FTZ R21, R14, R22 ;  /* 0x000000160e157221 */ /* 0x000fe20000010000 */
[----:B------:R-:W-:Y:S01]  /*1650*/  FFMA.FTZ R17, R22, R23, R17 ;  /* 0x0000001716117223 */ /* 0x000fe20000010011 */
[----:B------:R-:W-:Y:S01]  /*1660*/  FADD.FTZ R22, -R8, R27 ;  /* 0x0000001b08167221 */ /* 0x000fe20000010100 */
[----:B------:R-:W-:Y:S01]  /*1670*/  FMUL.FTZ R20, R26, R9 ;  /* 0x000000091a147220 */ /* 0x000fe20000410000 */
[----:B------:R-:W-:Y:S01]  /*1680*/  FADD.FTZ R14, R15, R24 ;  /* 0x000000180f0e7221 */ /* 0x000fe20000010000 */
[----:B------:R-:W-:Y:S01]  /*1690*/  FFMA.FTZ R23, R23, R25, R18 ;  /* 0x0000001917177223 */ /* 0x000fe20000010012 */
[----:B------:R-:W-:Y:S01]  /*16a0*/  FMUL.FTZ R15, R12, R24 ;  /* 0x000000180c0f7220 */ /* 0x000fe20000410000 */
[----:B------:R-:W-:Y:S01]  /*16b0*/  FADD.FTZ R16, R25, R16 ;  /* 0x0000001019107221 */ /* 0x000fe20000010000 */
[----:B------:R-:W-:-:S02]  /*16c0*/  HADD2.F32 R18, -RZ, R32.H1_H1 ;  /* 0x30000020ff127230 */ /* 0x000fc40000004100 */
[----:B------:R-:W-:Y:S01]  /*16d0*/  FMUL.FTZ R22, R22, R9 ;  /* 0x0000000916167220 */ /* 0x000fe20000410000 */
[--C-:B------:R-:W-:Y:S02]  /*16e0*/  HADD2.F32 R25, -RZ, R6.reuse.H0_H0 ;  /* 0x20000006ff197230 */ /* 0x100fe40000004100 */
[----:B------:R-:W-:Y:S01]  /*16f0*/  FFMA.FTZ R19, R24, R20, R19 ;  /* 0x0000001418137223 */ /* 0x000fe20000010013 */
[----:B------:R-:W-:Y:S01]  /*1700*/  FADD.FTZ R24, R16, R15 ;  /* 0x0000000f10187221 */ /* 0x000fe20000010000 */
[----:B------:R-:W-:Y:S01]  /*1710*/  FFMA.FTZ R23, R20, R15, R23 ;  /* 0x0000000f14177223 */ /* 0x000fe20000010017 */
[----:B------:R-:W-:Y:S01]  /*1720*/  FADD.FTZ R21, R21, R18 ;  /* 0x0000001215157221 */ /* 0x000fe20000010000 */
[----:B------:R-:W-:Y:S01]  /*1730*/  FFMA.FTZ R17, R18, R22, R17 ;  /* 0x0000001612117223 */ /* 0x000fe20000010011 */
[----:B------:R-:W-:Y:S01]  /*1740*/  FMUL.FTZ R15, R13, R18 ;  /* 0x000000120d0f7220 */ /* 0x000fe20000410000 */
[----:B------:R-:W-:Y:S02]  /*1750*/  HADD2.F32 R16, -RZ, R7.H0_H0 ;  /* 0x20000007ff107230 */ /* 0x000fe40000004100 */
[----:B------:R-:W-:Y:S01]  /*1760*/  FADD.FTZ R18, -R8, R25 ;  /* 0x0000001908127221 */ /* 0x000fe20000010100 */
[----:B------:R-:W-:-:S02]  /*1770*/  HADD2.F32 R27, -RZ, R6.H1_H1 ;  /* 0x30000006ff1b7230 */ /* 0x000fc40000004100 */
[----:B------:R-:W-:Y:S01]  /*1780*/  FFMA.FTZ R23, R22, R15, R23 ;  /* 0x0000000f16177223 */ /* 0x000fe20000010017 */
[----:B------:R-:W-:Y:S01]  /*1790*/  FADD.FTZ R24, R15, R24 ;  /* 0x000000180f187221 */ /* 0x000fe20000010000 */
[----:B------:R-:W-:Y:S01]  /*17a0*/  FMUL.FTZ R22, R18, R9 ;  /* 0x0000000912167220 */ /* 0x000fe20000410000 */
[----:B------:R-:W-:Y:S01]  /*17b0*/  FMUL.FTZ R15, R12, R16 ;  /* 0x000000100c0f7220 */ /* 0x000fe20000410000 */
[----:B------:R-:W-:Y:S02]  /*17c0*/  HADD2.F32 R18, -RZ, R7.H1_H1 ;  /* 0x30000007ff127230 */ /* 0x000fe40000004100 */
[----:B------:R-:W-:Y:S01]  /*17d0*/  FADD.FTZ R20, -R8, R27 ;  /* 0x0000001b08147221 */ /* 0x000fe20000010100 */
[----:B------:R-:W-:Y:S01]  /*17e0*/  FFMA.FTZ R19, R16, R22, R19 ;  /* 0x0000001610137223 */ /* 0x000fe20000010013 */
[----:B------:R-:W-:Y:S01]  /*17f0*/  FADD.FTZ R25, R24, R15 ;  /* 0x0000000f18197221 */ /* 0x000fe20000010000 */
[----:B------:R-:W-:Y:S01]  /*1800*/  FFMA.FTZ R26, R22, R15, R23 ;  /* 0x0000000f161a7223 */ /* 0x000fe20000010017 */
[----:B------:R-:W-:Y:S01]  /*1810*/  FMUL.FTZ R24, R13, R18 ;  /* 0x000000120d187220 */ /* 0x000fe20000410000 */
[----:B------:R-:W-:Y:S01]  /*1820*/  FMUL.FTZ R15, R20, R9 ;  /* 0x00000009140f7220 */ /* 0x000fe20000410000 */
[----:B------:R-:W-:-:S02]  /*1830*/  HADD2.F32 R23, -RZ, R54.H0_H0 ;  /* 0x20000036ff177230 */ /* 0x000fc40000004100 */
[----:B------:R-:W-:Y:S01]  /*1840*/  FADD.FTZ R21, R21, R18 ;  /* 0x0000001215157221 */ /* 0x000fe20000010000 */
[--C-:B------:R-:W-:Y:S02]  /*1850*/  HADD2.F32 R20, -RZ, R53.reuse.H0_H0 ;  /* 0x20000035ff147230 */ /* 0x100fe40000004100 */
[----:B------:R-:W-:Y:S01]  /*1860*/  FADD.FTZ R22, R24, R25 ;  /* 0x0000001918167221 */ /* 0x000fe20000010000 */
[----:B------:R-:W-:Y:S01]  /*1870*/  FFMA.FTZ R26, R15, R24, R26 ;  /* 0x000000180f1a7223 */ /* 0x000fe2000001001a */
[----:B------:R-:W-:Y:S02]  /*1880*/  HADD2.F32 R27, -RZ, R54.H1_H1 ;  /* 0x30000036ff1b7230 */ /* 0x000fe40000004100 */
[----:B------:R-:W-:Y:S01]  /*1890*/  FADD.FTZ R28, -R8, R23 ;  /* 0x00000017081c7221 */ /* 0x000fe20000010100 */
[----:B------:R-:W-:Y:S02]  /*18a0*/  HADD2.F32 R24, -RZ, R53.H1_H1 ;  /* 0x30000035ff187230 */ /* 0x000fe40000004100 */
[----:B------:R-:W-:Y:S01]  /*18b0*/  FMUL.FTZ R29, R12, R20 ;  /* 0x000000140c1d7220 */ /* 0x000fe20000410000 */
[----:B------:R-:W-:Y:S01]  /*18c0*/  FADD.FTZ R25, R14, R16 ;  /* 0x000000100e197221 */ /* 0x000fe20000010000 */
[----:B------:R-:W-:Y:S01]  /*18d0*/  FADD.FTZ R14, -R8, R27 ;  /* 0x0000001b080e7221 */ /* 0x000fe20000010100 */
[-C--:B------:R-:W-:Y:S01]  /*18e0*/  FMUL.FTZ R23, R28, R9.reuse ;  /* 0x000000091c177220 */ /* 0x080fe20000410000 */
[----:B------:R-:W-:Y:S01]  /*18f0*/  FADD.FTZ R22, R22, R29 ;  /* 0x0000001d16167221 */ /* 0x000fe20000010000 */
[----:B------:R-:W-:Y:S01]  /*1900*/  FMUL.FTZ R27, R13, R24 ;  /* 0x000000180d1b7220 */ /* 0x000fe20000410000 */
[----:B------:R-:W-:Y:S01]  /*1910*/  FMUL.FTZ R16, R14, R9 ;  /* 0x000000090e107220 */ /* 0x000fe20000410000 */
[----:B------:R-:W-:Y:S01]  /*1920*/  FFMA.FTZ R29, R23, R29, R26 ;  /* 0x0000001d171d7223 */ /* 0x000fe2000001001a */
        /* <DEDUP_REMOVED lines=8> */
.L_x_608:
[--C-:B0----5:R-:W-:Y:S02]  /*19b0*/  HADD2.F32 R15, -RZ, R39.reuse.H0_H0 ;  /* 0x20000027ff0f7230 */ /* 0x121fe40000004100 */
[----:B------:R-:W-:Y:S02]  /*19c0*/  HADD2.F32 R17, -RZ, R39.H1_H1 ;  /* 0x30000027ff117230 */ /* 0x000fe40000004100 */
[--C-:B------:R-:W-:Y:S02]  /*19d0*/  HADD2.F32 R21, -RZ, R51.reuse.H0_H0 ;  /* 0x20000033ff157230 */ /* 0x100fe40000004100 */
[----:B------:R-:W-:Y:S01]  /*19e0*/  FADD.FTZ R14, -R8, R15 ;  /* 0x0000000f080e7221 */ /* 0x000fe20000010100 */
[----:B------:R-:W-:Y:S02]  /*19f0*/  HADD2.F32 R23, -RZ, R51.H1_H1 ;  /* 0x30000033ff177230 */ /* 0x000fe40000004100 */
[--C-:B------:R-:W-:Y:S02]  /*1a00*/  HADD2.F32 R25, -RZ, R37.reuse.H0_H0 ;  /* 0x20000025ff197230 */ /* 0x100fe40000004100 */
[----:B-1----:R-:W-:Y:S01]  /*1a10*/  FMUL.FTZ R15, R14, R9 ;  /* 0x000000090e0f7220 */ /* 0x002fe20000410000 */
[C---:B------:R-:W-:Y:S01]  /*1a20*/  FADD.FTZ R14, -R8.reuse, R17 ;  /* 0x00000011080e7221 */ /* 0x040fe20000010100 */
[C---:B------:R-:W-:Y:S01]  /*1a30*/  FADD.FTZ R16, -R8.reuse, R21 ;  /* 0x0000001508107221 */ /* 0x040fe20000010100 */
[----:B------:R-:W-:Y:S01]  /*1a40*/  FADD.FTZ R24, -R8, R23 ;  /* 0x0000001708187221 */ /* 0x000fe20000010100 */
[--C-:B------:R-:W-:Y:S01]  /*1a50*/  FFMA.FTZ R19, R12, R15, R10.reuse ;  /* 0x0000000f0c137223 */ /* 0x100fe2000001000a */
[-C--:B------:R-:W-:Y:S01]  /*1a60*/  FMUL.FTZ R14, R14, R9.reuse ;  /* 0x000000090e0e7220 */ /* 0x080fe20000410000 */
[-C--:B------:R-:W-:Y:S01]  /*1a70*/  FMUL.FTZ R29, R16, R9.reuse ;  /* 0x00000009101d7220 */ /* 0x080fe20000410000 */
[----:B------:R-:W-:Y:S01]  /*1a80*/  FMUL.FTZ R24, R24, R9 ;  /* 0x0000000918187220 */ /* 0x000fe20000410000 */
[----:B------:R-:W-:Y:S01]  /*1a90*/  FMUL.FTZ R17, R19, -1.4426950216293334961 ;  /* 0xbfb8aa3b13117820 */ /* 0x000fe20000410000 */
[C---:B------:R-:W-:Y:S01]  /*1aa0*/  FFMA.FTZ R21, R13.reuse, R14, R11 ;  /* 0x0000000e0d157223 */ /* 0x040fe2000001000b */
[----:B------:R-:W-:Y:S01]  /*1ab0*/  FFMA.FTZ R16, R12, R29, R10 ;  /* 0x0000001d0c107223 */ /* 0x000fe2000001000a */
[----:B------:R-:W-:Y:S01]  /*1ac0*/  FADD.FTZ R28, -R8, R25 ;  /* 0x00000019081c7221 */ /* 0x000fe20000010100 */
[----:B------:R-:W-:Y:S01]  /*1ad0*/  FFMA.FTZ R18, R13, R24, R11 ;  /* 0x000000180d127223 */ /* 0x000fe2000001000b */
[----:B------:R-:W-:Y:S01]  /*1ae0*/  FMUL.FTZ R22, R21, -1.4426950216293334961 ;  /* 0xbfb8aa3b15167820 */ /* 0x000fe20000410000 */
[----:B------:R-:W0:Y:S01]  /*1af0*/  MUFU.EX2 R17, R17 ;  /* 0x0000001100117308 */ /* 0x000e220000000800 */
[----:B------:R-:W-:Y:S01]  /*1b00*/  FMUL.FTZ R20, R16, -1.4426950216293334961 ;  /* 0xbfb8aa3b10147820 */ /* 0x000fe20000410000 */
[----:B------:R-:W-:Y:S01]  /*1b10*/  FMUL.FTZ R23, R28, R9 ;  /* 0x000000091c177220 */ /* 0x000fe20000410000 */
[----:B------:R-:W-:Y:S01]  /*1b20*/  FMUL.FTZ R28, R18, -1.4426950216293334961 ;  /* 0xbfb8aa3b121c7820 */ /* 0x000fe20000410000 */
[----:B------:R-:W-:Y:S01]  /*1b30*/  HADD2.F32 R31, -RZ, R38.H0_H0 ;  /* 0x20000026ff1f7230 */ /* 0x000fe20000004100 */
[----:B------:R-:W1:Y:S01]  /*1b40*/  MUFU.EX2 R22, R22 ;  /* 0x0000001600167308 */ /* 0x000e620000000800 */
[----:B------:R-:W-:-:S03]  /*1b50*/  HADD2.F32 R57, -RZ, R37.H1_H1 ;  /* 0x30000025ff397230 */ /* 0x000fc60000004100 */
[----:B------:R-:W2:Y:S04]  /*1b60*/  MUFU.EX2 R20, R20 ;  /* 0x0000001400147308 */ /* 0x000ea80000000800 */
[----:B------:R-:W3:Y:S01]  /*1b70*/  MUFU.EX2 R28, R28 ;  /* 0x0000001c001c7308 */ /* 0x000ee20000000800 */
[----:B0-----:R-:W-:Y:S01]  /*1b80*/  FADD.FTZ R26, R17, 1 ;  /* 0x3f800000111a7421 */ /* 0x001fe20000010000 */
[----:B------:R-:W-:Y:S01]  /*1b90*/  FFMA.FTZ R17, R12, R23, R10 ;  /* 0x000000170c117223 */ /* 0x000fe2000001000a */
[----:B-1----:R-:W-:-:S04]  /*1ba0*/  FADD.FTZ R25, R22, 1 ;  /* 0x3f80000016197421 */ /* 0x002fc80000010000 */
[----:B------:R-:W0:Y:S01]  /*1bb0*/  MUFU.RCP R26, R26 ;  /* 0x0000001a001a7308 */ /* 0x000e220000001000 */
[----:B------:R-:W-:Y:S01]  /*1bc0*/  FMUL.FTZ R22, R17, -1.4426950216293334961 ;  /* 0xbfb8aa3b11167820 */ /* 0x000fe20000410000 */
[----:B--2---:R-:W-:-:S06]  /*1bd0*/  FADD.FTZ R20, R20, 1 ;  /* 0x3f80000014147421 */ /* 0x004fcc0000010000 */
[----:B------:R-:W1:Y:S08]  /*1be0*/  MUFU.RCP R25, R25 ;  /* 0x0000001900197308 */ /* 0x000e700000001000 */
[----:B------:R-:W2:Y:S01]  /*1bf0*/  MUFU.RCP R20, R20 ;  /* 0x0000001400147308 */ /* 0x000ea20000001000 */
[----:B0-----:R-:W-:Y:S01]  /*1c00*/  FADD.FTZ R30, -R26, 1 ;  /* 0x3f8000001a1e7421 */ /* 0x001fe20000010100 */
[----:B------:R-:W-:Y:S01]  /*1c10*/  FMUL.FTZ R26, R31, R26 ;  /* 0x0000001a1f1a7220 */ /* 0x000fe20000410000 */
[----:B------:R-:W-:-:S02]  /*1c20*/  HADD2.F32 R31, -RZ, R52.H0_H0 ;  /* 0x20000034ff1f7230 */ /* 0x000fc40000004100 */
[----:B------:R-:W-:Y:S01]  /*1c30*/  FFMA.FTZ R27, R19, R30, 1 ;  /* 0x3f800000131b7423 */ /* 0x000fe2000001001e */
[----:B---3--:R-:W-:Y:S02]  /*1c40*/  FADD.FTZ R19, R28, 1 ;  /* 0x3f8000001c137421 */ /* 0x008fe40000010000 */
[----:B------:R-:W0:Y:S01]  /*1c50*/  MUFU.EX2 R22, R22 ;  /* 0x0000001600167308 */ /* 0x000e220000000800 */
[----:B------:R-:W-:Y:S02]  /*1c60*/  HADD2.F32 R30, -RZ, R38.H1_H1 ;  /* 0x30000026ff1e7230 */ /* 0x000fe40000004100 */
[----:B-1----:R-:W-:Y:S01]  /*1c70*/  FADD.FTZ R28, -R25, 1 ;  /* 0x3f800000191c7421 */ /* 0x002fe20000010100 */
[----:B------:R-:W1:Y:S03]  /*1c80*/  MUFU.RCP R19, R19 ;  /* 0x0000001300137308 */ /* 0x000e660000001000 */
[----:B------:R-:W-:Y:S01]  /*1c90*/  FFMA.FTZ R28, R21, R28, 1 ;  /* 0x3f800000151c7423 */ /* 0x000fe2000001001c */
[----:B------:R-:W-:Y:S01]  /*1ca0*/  FMUL.FTZ R21, R30, R25 ;  /* 0x000000191e157220 */ /* 0x000fe20000410000 */
[----:B------:R-:W-:-:S03]  /*1cb0*/  FMUL.FTZ R25, R26, R27 ;  /* 0x0000001b1a197220 */ /* 0x000fc60000410000 */
[----:B------:R-:W-:Y:S01]  /*1cc0*/  FMUL.FTZ R27, R21, R28 ;  /* 0x0000001c151b7220 */ /* 0x000fe20000410000 */
[----:B--2---:R-:W-:Y:S01]  /*1cd0*/  FADD.FTZ R21, -R20, 1 ;  /* 0x3f80000014157421 */ /* 0x004fe20000010100 */
[----:B0-----:R-:W-:Y:S01]  /*1ce0*/  FADD.FTZ R26, R22, 1 ;  /* 0x3f800000161a7421 */ /* 0x001fe20000010000 */
[----:B------:R-:W-:Y:S02]  /*1cf0*/  FADD.FTZ R22, -R8, R57 ;  /* 0x0000003908167221 */ /* 0x000fe40000010100 */
[----:B------:R-:W-:Y:S01]  /*1d00*/  FFMA.FTZ R21, R16, R21, 1 ;  /* 0x3f80000010157423 */ /* 0x000fe20000010015 */
[----:B------:R-:W-:Y:S01]  /*1d10*/  FMUL.FTZ R16, R31, R20 ;  /* 0x000000141f107220 */ /* 0x000fe20000410000 */
[----:B------:R-:W0:Y:S01]  /*1d20*/  MUFU.RCP R28, R26 ;  /* 0x0000001a001c7308 */ /* 0x000e220000001000 */
[----:B------:R-:W-:Y:S02]  /*1d30*/  FMUL.FTZ R20, R22, R9 ;  /* 0x0000000916147220 */ /* 0x000fe40000410000 */
[----:B------:R-:W-:Y:S01]  /*1d40*/  FMUL.FTZ R16, R16, R21 ;  /* 0x0000001510107220 */ /* 0x000fe20000410000 */
[----:B-1----:R-:W-:Y:S01]  /*1d50*/  FADD.FTZ R31, -R19, 1 ;  /* 0x3f800000131f7421 */ /* 0x002fe20000010100 */
[----:B------:R-:W-:-:S03]  /*1d60*/  FFMA.FTZ R21, R13, R20, R11 ;  /* 0x000000140d157223 */ /* 0x000fc6000001000b */
[----:B------:R-:W-:Y:S01]  /*1d70*/  FFMA.FTZ R22, R18, R31, 1 ;  /* 0x3f80000012167423 */ /* 0x000fe2000001001f */
[----:B------:R-:W-:Y:S02]  /*1d80*/  HADD2.F32 R18, -RZ, R52.H1_H1 ;  /* 0x30000034ff127230 */ /* 0x000fe40000004100 */
[----:B------:R-:W-:Y:S01]  /*1d90*/  FMUL.FTZ R56, R21, -1.4426950216293334961 ;  /* 0xbfb8aa3b15387820 */ /* 0x000fe20000410000 */
[----:B------:R-:W-:Y:S02]  /*1da0*/  HADD2.F32 R31, -RZ, R36.H0_H0 ;  /* 0x20000024ff1f7230 */ /* 0x000fe40000004100 */
[----:B------:R-:W-:Y:S02]  /*1db0*/  FMUL.FTZ R19, R18, R19 ;  /* 0x0000001312137220 */ /* 0x000fe40000410000 */
[----:B------:R-:W1:Y:S01]  /*1dc0*/  MUFU.EX2 R18, R56 ;  /* 0x0000003800127308 */ /* 0x000e620000000800 */
[----:B0-----:R-:W-:Y:S01]  /*1dd0*/  FADD.FTZ R26, -R28, 1 ;  /* 0x3f8000001c1a7421 */ /* 0x001fe20000010100 */
[----:B------:R-:W-:Y:S01]  /*1de0*/  FMUL.FTZ R31, R31, R28 ;  /* 0x0000001c1f1f7220 */ /* 0x000fe20000410000 */
[----:B------:R-:W-:-:S02]  /*1df0*/  FMUL.FTZ R19, R19, R22 ;  /* 0x0000001613137220 */ /* 0x000fc40000410000 */
[----:B------:R-:W-:Y:S01]  /*1e00*/  FFMA.FTZ R26, R17, R26, 1 ;  /* 0x3f800000111a7423 */ /* 0x000fe2000001001a */
[----:B------:R-:W-:-:S03]  /*1e10*/  HADD2.F32 R17, -RZ, R35.H0_H0 ;  /* 0x20000023ff117230 */ /* 0x000fc60000004100 */
[----:B------:R-:W-:Y:S01]  /*1e20*/  FMUL.FTZ R22, R31, R26 ;  /* 0x0000001a1f167220 */ /* 0x000fe20000410000 */
[----:B------:R-:W-:Y:S02]  /*1e30*/  HADD2.F32 R31, -RZ, R36.H1_H1 ;  /* 0x30000024ff1f7230 */ /* 0x000fe40000004100 */
[----:B------:R-:W-:Y:S01]  /*1e40*/  FADD.FTZ R28, -R8, R17 ;  /* 0x00000011081c7221 */ /* 0x000fe20000010100 */
[----:B-1----:R-:W-:-:S03]  /*1e50*/  FADD.FTZ R30, R18, 1 ;  /* 0x3f800000121e7421 */ /* 0x002fc60000010000 */
[----:B------:R-:W-:-:S04]  /*1e60*/  FMUL.FTZ R17, R28, R9 ;  /* 0x000000091c117220 */ /* 0x000fc80000410000 */
[----:B------:R-:W-:Y:S01]  /*1e70*/  FFMA.FTZ R18, R12, R17, R10 ;  /* 0x000000110c127223 */ /* 0x000fe2000001000a */
[----:B------:R-:W0:Y:S03]  /*1e80*/  MUFU.RCP R30, R30 ;  /* 0x0000001e001e7308 */ /* 0x000e260000001000 */
[----:B------:R-:W-:-:S05]  /*1e90*/  FMUL.FTZ R56, R18, -1.4426950216293334961 ;  /* 0xbfb8aa3b12387820 */ /* 0x000fca0000410000 */
[----:B------:R-:W1:Y:S01]  /*1ea0*/  MUFU.EX2 R28, R56 ;  /* 0x00000038001c7308 */ /* 0x000e620000000800 */
[----:B0-----:R-:W-:-:S04]  /*1eb0*/  FADD.FTZ R26, -R30, 1 ;  /* 0x3f8000001e1a7421 */ /* 0x001fc80000010100 */
[----:B------:R-:W-:Y:S01]  /*1ec0*/  FFMA.FTZ R26, R21, R26, 1 ;  /* 0x3f800000151a7423 */ /* 0x000fe2000001001a */
[----:B------:R-:W-:Y:S01]  /*1ed0*/  FMUL.FTZ R21, R31, R30 ;  /* 0x0000001e1f157220 */ /* 0x000fe20000410000 */
[----:B-1----:R-:W-:Y:S01]  /*1ee0*/  FADD.FTZ R31, R28, 1 ;  /* 0x3f8000001c1f7421 */ /* 0x002fe20000010000 */
[----:B------:R-:W-:Y:S02]  /*1ef0*/  FMUL.FTZ R28, R12, R25 ;  /* 0x000000190c1c7220 */ /* 0x000fe40000410000 */
[----:B------:R-:W-:Y:S02]  /*1f00*/  FMUL.FTZ R21, R21, R26 ;  /* 0x0000001a15157220 */ /* 0x000fe40000410000 */
[----:B------:R0:W1:Y:S01]  /*1f10*/  MUFU.RCP R26, R31 ;  /* 0x0000001f001a7308 */ /* 0x0000620000001000 */
[----:B------:R-:W-:Y:S01]  /*1f20*/  FFMA.FTZ R57, R15, R28, RZ ;  /* 0x0000001c0f397223 */ /* 0x000fe200000100ff */
[----:B------:R-:W-:Y:S01]  /*1f30*/  FADD.FTZ R28, RZ, R28 ;  /* 0x0000001cff1c7221 */ /* 0x000fe20000010000 */
[----:B0-----:R-:W-:-:S04]  /*1f40*/  FMUL.FTZ R31, R13, R27 ;  /* 0x0000001b0d1f7220 */ /* 0x001fc80000410000 */
[----:B------:R-:W-:Y:S01]  /*1f50*/  FFMA.FTZ R30, R14, R31, R57 ;  /* 0x0000001f0e1e7223 */ /* 0x000fe20000010039 */
[----:B------:R-:W-:Y:S02]  /*1f60*/  HADD2.F32 R57, -RZ, R34.H0_H0 ;  /* 0x20000022ff397230 */ /* 0x000fe40000004100 */
[----:B------:R-:W-:-:S03]  /*1f70*/  FADD.FTZ R28, R31, R28 ;  /* 0x0000001c1f1c7221 */ /* 0x000fc60000010000 */
[----:B-1----:R-:W-:Y:S01]  /*1f80*/  FMUL.FTZ R56, R57, R26 ;  /* 0x0000001a39387220 */ /* 0x002fe20000410000 */
[----:B------:R-:W-:Y:S01]  /*1f90*/  FADD.FTZ R57, -R26, 1 ;  /* 0x3f8000001a397421 */ /* 0x000fe20000010100 */
[----:B------:R-:W-:Y:S01]  /*1fa0*/  FFMA.FTZ R26, R15, R25, RZ ;  /* 0x000000190f1a7223 */ /* 0x000fe200000100ff */
[----:B------:R-:W-:Y:S02]  /*1fb0*/  HADD2.F32 R15, -RZ, R35.H1_H1 ;  /* 0x30000023ff0f7230 */ /* 0x000fe40000004100 */
[----:B------:R-:W-:Y:S01]  /*1fc0*/  FADD.FTZ R25, RZ, R25 ;  /* 0x00000019ff197221 */ /* 0x000fe20000010000 */
[----:B------:R-:W-:Y:S01]  /*1fd0*/  FFMA.FTZ R57, R18, R57, 1 ;  /* 0x3f80000012397423 */ /* 0x000fe20000010039 */
[-C--:B------:R-:W-:Y:S02]  /*1fe0*/  FFMA.FTZ R26, R29, R16.reuse, R26 ;  /* 0x000000101d1a7223 */ /* 0x080fe4000001001a */
[----:B------:R-:W-:Y:S01]  /*1ff0*/  FADD.FTZ R25, R25, R16 ;  /* 0x0000001019197221 */ /* 0x000fe20000010000 */
[----:B------:R-:W-:Y:S01]  /*2000*/  FMUL.FTZ R18, R56, R57 ;  /* 0x0000003938127220 */ /* 0x000fe20000410000 */
[----:B------:R-:W-:Y:S01]  /*2010*/  FADD.FTZ R56, -R8, R15 ;  /* 0x0000000f08387221 */ /* 0x000fe20000010100 */
[----:B------:R-:W-:Y:S01]  /*2020*/  FMUL.FTZ R15, R12, R16 ;  /* 0x000000100c0f7220 */ /* 0x000fe20000410000 */
[----:B------:R-:W-:-:S02]  /*2030*/  FFMA.FTZ R26, R23, R22, R26 ;  /* 0x00000016171a7223 */ /* 0x000fc4000001001a */
[----:B------:R-:W-:Y:S01]  /*2040*/  FMUL.FTZ R16, R56, R9 ;  /* 0x0000000938107220 */ /* 0x000fe20000410000 */
[----:B------:R-:W-:Y:S01]  /*2050*/  FFMA.FTZ R29, R29, R15, R30 ;  /* 0x0000000f1d1d7223 */ /* 0x000fe2000001001e */
[----:B------:R-:W-:Y:S01]  /*2060*/  FADD.FTZ R30, R28, R15 ;  /* 0x0000000f1c1e7221 */ /* 0x000fe20000010000 */
[----:B------:R-:W-:Y:S02]  /*2070*/  HADD2.F32 R15, -RZ, R34.H1_H1 ;  /* 0x30000022ff0f7230 */ /* 0x000fe40000004100 */
[----:B------:R-:W-:Y:S01]  /*2080*/  FFMA.FTZ R31, R13, R16, R11 ;  /* 0x000000100d1f7223 */ /* 0x000fe2000001000b */
[----:B------:R-:W-:-:S03]  /*2090*/  FFMA.FTZ R26, R17, R18, R26 ;  /* 0x00000012111a7223 */ /* 0x000fc6000001001a */
[----:B------:R-:W-:-:S06]  /*20a0*/  FMUL.FTZ R57, R31, -1.4426950216293334961 ;  /* 0xbfb8aa3b1f397820 */ /* 0x000fcc0000410000 */
[----:B------:R-:W0:Y:S02]  /*20b0*/  MUFU.EX2 R57, R57 ;  /* 0x0000003900397308 */ /* 0x000e240000000800 */
[----:B0-----:R-:W-:-:S06]  /*20c0*/  FADD.FTZ R56, R57, 1 ;  /* 0x3f80000039387421 */ /* 0x001fcc0000010000 */
[----:B------:R-:W0:Y:S02]  /*20d0*/  MUFU.RCP R56, R56 ;  /* 0x0000003800387308 */ /* 0x000e240000001000 */
[----:B0-----:R-:W-:Y:S01]  /*20e0*/  FADD.FTZ R28, -R56, 1 ;  /* 0x3f800000381c7421 */ /* 0x001fe20000010100 */
[----:B------:R-:W-:-:S03]  /*20f0*/  FMUL.FTZ R15, R15, R56 ;  /* 0x000000380f0f7220 */ /* 0x000fc60000410000 */
[----:B------:R-:W-:Y:S01]  /*2100*/  FFMA.FTZ R28, R31, R28, 1 ;  /* 0x3f8000001f1c7423 */ /* 0x000fe2000001001c */
[----:B------:R-:W-:Y:S01]  /*2110*/  FFMA.FTZ R31, R14, R27, RZ ;  /* 0x0000001b0e1f7223 */ /* 0x000fe200000100ff */
[----:B------:R-:W-:Y:S02]  /*2120*/  HADD2.F32 R14, -RZ, R49.H0_H0 ;  /* 0x20000031ff0e7230 */ /* 0x000fe40000004100 */
[----:B------:R-:W-:Y:S01]  /*2130*/  FMUL.FTZ R15, R15, R28 ;  /* 0x0000001c0f0f7220 */ /* 0x000fe20000410000 */
[----:B------:R-:W-:Y:S01]  /*2140*/  FADD.FTZ R28, RZ, R27 ;  /* 0x0000001bff1c7221 */ /* 0x000fe20000010000 */
[-C--:B------:R-:W-:Y:S01]  /*2150*/  FFMA.FTZ R27, R24, R19.reuse, R31 ;  /* 0x00000013181b7223 */ /* 0x080fe2000001001f */
[----:B------:R-:W-:Y:S01]  /*2160*/  FADD.FTZ R57, -R8, R14 ;  /* 0x0000000e08397221 */ /* 0x000fe20000010100 */
[----:B------:R-:W-:Y:S01]  /*2170*/  FMUL.FTZ R14, R13, R19 ;  /* 0x000000130d0e7220 */ /* 0x000fe20000410000 */
[----:B------:R-:W-:Y:S02]  /*2180*/  FADD.FTZ R28, R28, R19 ;  /* 0x000000131c1c7221 */ /* 0x000fe40000010000 */
[----:B------:R-:W-:Y:S01]  /*2190*/  FMUL.FTZ R19, R57, R9 ;  /* 0x0000000939137220 */ /* 0x000fe20000410000 */
[----:B------:R-:W-:Y:S01]  /*21a0*/  FFMA.FTZ R24, R24, R14, R29 ;  /* 0x0000000e18187223 */ /* 0x000fe2000001001d */
[----:B------:R-:W-:Y:S01]  /*21b0*/  FADD.FTZ R30, R14, R30 ;  /* 0x0000001e0e1e7221 */ /* 0x000fe20000010000 */
[----:B------:R-:W-:-:S02]  /*21c0*/  HADD2.F32 R14, -RZ, R50.H0_H0 ;  /* 0x20000032ff0e7230 */ /* 0x000fc40000004100 */
        /* <DEDUP_REMOVED lines=8> */
[----:B------:R-:W-:-:S03]  /*2250*/  HADD2.F32 R29, -RZ, R49.H1_H1 ;  /* 0x30000031ff1d7230 */ /* 0x000fc60000004100 */
[----:B------:R-:W-:Y:S02]  /*2260*/  FMUL.FTZ R14, R14, R57 ;  /* 0x000000390e0e7220 */ /* 0x000fe40000410000 */
[----:B------:R-:W-:Y:S01]  /*2270*/  FADD.FTZ R57, -R8, R29 ;  /* 0x0000001d08397221 */ /* 0x000fe20000010100 */
[----:B------:R-:W-:Y:S01]  /*2280*/  FADD.FTZ R29, R25, R22 ;  /* 0x00000016191d7221 */ /* 0x000fe20000010000 */
[----:B------:R-:W-:Y:S01]  /*2290*/  FMUL.FTZ R25, R12, R22 ;  /* 0x000000160c197220 */ /* 0x000fe20000410000 */
[----:B------:R-:W-:Y:S01]  /*22a0*/  FFMA.FTZ R26, R19, R14, R26 ;  /* 0x0000000e131a7223 */ /* 0x000fe2000001001a */
[----:B------:R-:W-:Y:S02]  /*22b0*/  FMUL.FTZ R22, R57, R9 ;  /* 0x0000000939167220 */ /* 0x000fe40000410000 */
[----:B------:R-:W-:Y:S01]  /*22c0*/  FFMA.FTZ R31, R23, R25, R24 ;  /* 0x00000019171f7223 */ /* 0x000fe20000010018 */
[----:B------:R-:W-:Y:S01]  /*22d0*/  FADD.FTZ R30, R30, R25 ;  /* 0x000000191e1e7221 */ /* 0x000fe20000010000 */
[----:B------:R-:W-:Y:S01]  /*22e0*/  FFMA.FTZ R23, R13, R22, R11 ;  /* 0x000000160d177223 */ /* 0x000fe2000001000b */
[----:B------:R-:W-:-:S03]  /*22f0*/  HADD2.F32 R25, -RZ, R50.H1_H1 ;  /* 0x30000032ff197230 */ /* 0x000fc60000004100 */
[----:B------:R-:W-:-:S06]  /*2300*/  FMUL.FTZ R56, R23, -1.4426950216293334961 ;  /* 0xbfb8aa3b17387820 */ /* 0x000fcc0000410000 */
[----:B------:R-:W0:Y:S02]  /*2310*/  MUFU.EX2 R56, R56 ;  /* 0x0000003800387308 */ /* 0x000e240000000800 */
[----:B0-----:R-:W-:Y:S01]  /*2320*/  FADD.FTZ R57, R56, 1 ;  /* 0x3f80000038397421 */ /* 0x001fe20000010000 */
[----:B------:R-:W-:-:S03]  /*2330*/  FMUL.FTZ R56, R13, R21 ;  /* 0x000000150d387220 */ /* 0x000fc60000410000 */
[----:B------:R-:W0:Y:S01]  /*2340*/  MUFU.RCP R24, R57 ;  /* 0x0000003900187308 */ /* 0x000e220000001000 */
[----:B------:R-:W-:Y:S01]  /*2350*/  FADD.FTZ R30, R56, R30 ;  /* 0x0000001e381e7221 */ /* 0x000fe20000010000 */
[----:B0-----:R-:W-:Y:S01]  /*2360*/  FMUL.FTZ R25, R25, R24 ;  /* 0x0000001819197220 */ /* 0x001fe20000410000 */
[----:B------:R-:W-:-:S04]  /*2370*/  FADD.FTZ R24, -R24, 1 ;  /* 0x3f80000018187421 */ /* 0x000fc80000010100 */
[----:B------:R-:W-:-:S04]  /*2380*/  FFMA.FTZ R24, R23, R24, 1 ;  /* 0x3f80000017187423 */ /* 0x000fc80000010018 */
[----:B------:R-:W-:Y:S01]  /*2390*/  FMUL.FTZ R23, R25, R24 ;  /* 0x0000001819177220 */ /* 0x000fe20000410000 */
[----:B------:R-:W-:Y:S02]  /*23a0*/  HADD2.F32 R25, -RZ, R33.H0_H0 ;  /* 0x20000021ff197230 */ /* 0x000fe40000004100 */
[----:B------:R-:W-:Y:S01]  /*23b0*/  FADD.FTZ R24, R28, R21 ;  /* 0x000000151c187221 */ /* 0x000fe20000010000 */
[----:B------:R-:W-:Y:S01]  /*23c0*/  FFMA.FTZ R28, R20, R56, R31 ;  /* 0x00000038141c7223 */ /* 0x000fe2000001001f */
[----:B------:R-:W-:Y:S02]  /*23d0*/  HADD2.F32 R56, -RZ, R32.H0_H0 ;  /* 0x20000020ff387230 */ /* 0x000fe40000004100 */
[----:B------:R-:W-:Y:S01]  /*23e0*/  FADD.FTZ R57, -R8, R25 ;  /* 0x0000001908397221 */ /* 0x000fe20000010100 */
[----:B------:R-:W-:Y:S01]  /*23f0*/  FFMA.FTZ R25, R20, R21, R27 ;  /* 0x0000001514197223 */ /* 0x000fe2000001001b */
[----:B------:R-:W-:Y:S02]  /*2400*/  FADD.FTZ R24, R24, R15 ;  /* 0x0000000f18187221 */ /* 0x000fe40000010000 */
[----:B------:R-:W-:Y:S01]  /*2410*/  FMUL.FTZ R21, R57, R9 ;  /* 0x0000000939157220 */ /* 0x000fe20000410000 */
[----:B------:R-:W-:Y:S01]  /*2420*/  FFMA.FTZ R25, R16, R15, R25 ;  /* 0x0000000f10197223 */ /* 0x000fe20000010019 */
[----:B------:R-:W-:-:S02]  /*2430*/  FADD.FTZ R24, R24, R23 ;  /* 0x0000001718187221 */ /* 0x000fc40000010000 */
[----:B------:R-:W-:Y:S01]  /*2440*/  FFMA.FTZ R20, R12, R21, R10 ;  /* 0x000000150c147223 */ /* 0x000fe2000001000a */
[----:B------:R-:W-:-:S03]  /*2450*/  FFMA.FTZ R25, R22, R23, R25 ;  /* 0x0000001716197223 */ /* 0x000fc60000010019 */
        /* <DEDUP_REMOVED lines=10> */
[----:B------:R-:W-:-:S05]  /*2500*/  HADD2.F32 R27, -RZ, R33.H1_H1 ;  /* 0x30000021ff1b7230 */ /* 0x000fca0000004100 */
[----:B------:R-:W-:Y:S01]  /*2510*/  FADD.FTZ R56, -R8, R27 ;  /* 0x0000001b08387221 */ /* 0x000fe20000010100 */
[----:B------:R-:W-:Y:S01]  /*2520*/  FADD.FTZ R27, R29, R18 ;  /* 0x000000121d1b7221 */ /* 0x000fe20000010000 */
[----:B------:R-:W-:Y:S01]  /*2530*/  FFMA.FTZ R29, R17, R31, R28 ;  /* 0x0000001f111d7223 */ /* 0x000fe2000001001c */
[----:B------:R-:W-:Y:S02]  /*2540*/  HADD2.F32 R31, -RZ, R32.H1_H1 ;  /* 0x30000020ff1f7230 */ /* 0x000fe40000004100 */
[----:B------:R-:W-:Y:S01]  /*2550*/  FMUL.FTZ R18, R56, R9 ;  /* 0x0000000938127220 */ /* 0x000fe20000410000 */
[----:B------:R-:W-:-:S03]  /*2560*/  FADD.FTZ R27, R27, R14 ;  /* 0x0000000e1b1b7221 */ /* 0x000fc60000010000 */
[----:B------:R-:W-:Y:S01]  /*2570*/  FFMA.FTZ R17, R13, R18, R11 ;  /* 0x000000120d117223 */ /* 0x000fe2000001000b */
[----:B------:R-:W-:-:S03]  /*2580*/  FADD.FTZ R27, R27, R20 ;  /* 0x000000141b1b7221 */ /* 0x000fc60000010000 */
[----:B------:R-:W-:-:S06]  /*2590*/  FMUL.FTZ R56, R17, -1.4426950216293334961 ;  /* 0xbfb8aa3b11387820 */ /* 0x000fcc0000410000 */
[----:B------:R-:W0:Y:S02]  /*25a0*/  MUFU.EX2 R56, R56 ;  /* 0x0000003800387308 */ /* 0x000e240000000800 */
[----:B0-----:R-:W-:Y:S01]  /*25b0*/  FADD.FTZ R28, R56, 1 ;  /* 0x3f800000381c7421 */ /* 0x001fe20000010000 */
[----:B------:R-:W-:-:S04]  /*25c0*/  FMUL.FTZ R56, R13, R15 ;  /* 0x0000000f0d387220 */ /* 0x000fc80000410000 */
[----:B------:R-:W-:Y:S01]  /*25d0*/  FADD.FTZ R30, R56, R30 ;  /* 0x0000001e381e7221 */ /* 0x000fe20000010000 */
[----:B------:R-:W0:Y:S02]  /*25e0*/  MUFU.RCP R28, R28 ;  /* 0x0000001c001c7308 */ /* 0x000e240000001000 */
[----:B0-----:R-:W-:Y:S01]  /*25f0*/  FADD.FTZ R57, -R28, 1 ;  /* 0x3f8000001c397421 */ /* 0x001fe20000010100 */
[----:B------:R-:W-:Y:S01]  /*2600*/  FMUL.FTZ R31, R31, R28 ;  /* 0x0000001c1f1f7220 */ /* 0x000fe20000410000 */
[----:B------:R-:W-:Y:S01]  /*2610*/  FFMA.FTZ R28, R16, R56, R29 ;  /* 0x00000038101c7223 */ /* 0x000fe2000001001d */
[----:B------:R-:W-:Y:S02]  /*2620*/  HADD2.F32 R56, -RZ, R7.H0_H0 ;  /* 0x20000007ff387230 */ /* 0x000fe40000004100 */
[----:B------:R-:W-:-:S04]  /*2630*/  FFMA.FTZ R17, R17, R57, 1 ;  /* 0x3f80000011117423 */ /* 0x000fc80000010039 */
[----:B------:R-:W-:Y:S01]  /*2640*/  FMUL.FTZ R17, R31, R17 ;  /* 0x000000111f117220 */ /* 0x000fe20000410000 */
[----:B------:R-:W-:-:S03]  /*2650*/  HADD2.F32 R31, -RZ, R6.H0_H0 ;  /* 0x20000006ff1f7230 */ /* 0x000fc60000004100 */
[----:B------:R-:W-:Y:S01]  /*2660*/  FFMA.FTZ R25, R18, R17, R25 ;  /* 0x0000001112197223 */ /* 0x000fe20000010019 */
[----:B------:R-:W-:Y:S01]  /*2670*/  FADD.FTZ R24, R24, R17 ;  /* 0x0000001118187221 */ /* 0x000fe20000010000 */
[----:B------:R-:W-:-:S04]  /*2680*/  FADD.FTZ R31, -R8, R31 ;  /* 0x0000001f081f7221 */ /* 0x000fc80000010100 */
[----:B------:R-:W-:-:S04]  /*2690*/  FMUL.FTZ R15, R31, R9 ;  /* 0x000000091f0f7220 */ /* 0x000fc80000410000 */
[----:B------:R-:W-:-:S04]  /*26a0*/  FFMA.FTZ R16, R12, R15, R10 ;  /* 0x0000000f0c107223 */ /* 0x000fc8000001000a */
        /* <DEDUP_REMOVED lines=9> */
[----:B------:R-:W-:Y:S02]  /*2740*/  HADD2.F32 R31, -RZ, R7.H1_H1 ;  /* 0x30000007ff1f7230 */ /* 0x000fe40000004100 */
[----:B------:R-:W-:-:S04]  /*2750*/  FFMA.FTZ R57, R16, R57, 1 ;  /* 0x3f80000010397423 */ /* 0x000fc80000010039 */
[----:B------:R-:W-:Y:S01]  /*2760*/  FMUL.FTZ R16, R56, R57 ;  /* 0x0000003938107220 */ /* 0x000fe20000410000 */
[----:B------:R-:W-:-:S03]  /*2770*/  HADD2.F32 R57, -RZ, R6.H1_H1 ;  /* 0x30000006ff397230 */ /* 0x000fc60000004100 */
[----:B------:R-:W-:Y:S02]  /*2780*/  FADD.FTZ R27, R27, R16 ;  /* 0x000000101b1b7221 */ /* 0x000fe40000010000 */
        /* <DEDUP_REMOVED lines=33> */
[C---:B------:R-:W-:Y:S01]  /*29a0*/  FFMA.FTZ R29, R21.reuse, R20, R26 ;  /* 0x00000014151d7223 */ /* 0x040fe2000001001a */
[----:B------:R-:W-:Y:S01]  /*29b0*/  FFMA.FTZ R21, R21, R31, R28 ;  /* 0x0000001f15157223 */ /* 0x000fe2000001001c */
[----:B------:R-:W-:Y:S02]  /*29c0*/  HADD2.F32 R31, -RZ, R53.H1_H1 ;  /* 0x30000035ff1f7230 */ /* 0x000fe40000004100 */
        /* <DEDUP_REMOVED lines=9> */
[----:B------:R-:W-:-:S03]  /*2a60*/  FMUL.FTZ R28, R13, R17 ;  /* 0x000000110d1c7220 */ /* 0x000fc60000410000 */
[----:B------:R-:W-:Y:S01]  /*2a70*/  FMUL.FTZ R17, R20, R31 ;  /* 0x0000001f14117220 */ /* 0x000fe20000410000 */
[----:B------:R-:W-:Y:S01]  /*2a80*/  FFMA.FTZ R18, R18, R28, R21 ;  /* 0x0000001c12127223 */ /* 0x000fe20000010015 */
[----:B------:R-:W-:Y:S01]  /*2a90*/  FADD.FTZ R30, R28, R30 ;  /* 0x0000001e1c1e7221 */ /* 0x000fe20000010000 */
[-C--:B------:R-:W-:Y:S01]  /*2aa0*/  FMUL.FTZ R21, R12, R16.reuse ;  /* 0x000000100c157220 */ /* 0x080fe20000410000 */
[----:B------:R-:W-:-:S03]  /*2ab0*/  FFMA.FTZ R20, R15, R16, R29 ;  /* 0x000000100f147223 */ /* 0x000fc6000001001d */
[----:B------:R-:W-:Y:S01]  /*2ac0*/  FFMA.FTZ R31, R15, R21, R18 ;  /* 0x000000150f1f7223 */ /* 0x000fe20000010012 */
[----:B------:R-:W-:Y:S01]  /*2ad0*/  FADD.FTZ R30, R30, R21 ;  /* 0x000000151e1e7221 */ /* 0x000fe20000010000 */
[----:B------:R-:W-:Y:S01]  /*2ae0*/  FMUL.FTZ R21, R13, R19 ;  /* 0x000000130d157220 */ /* 0x000fe20000410000 */
[-C--:B------:R-:W-:Y:S01]  /*2af0*/  FMUL.FTZ R15, R12, R22.reuse ;  /* 0x000000160c0f7220 */ /* 0x080fe20000410000 */
[----:B------:R-:W-:Y:S01]  /*2b00*/  FFMA.FTZ R20, R23, R22, R20 ;  /* 0x0000001617147223 */ /* 0x000fe20000010014 */
[----:B------:R-:W-:Y:S01]  /*2b10*/  FADD.FTZ R22, R27, R22 ;  /* 0x000000161b167221 */ /* 0x000fe20000010000 */
[----:B------:R-:W-:Y:S01]  /*2b20*/  FFMA.FTZ R18, R14, R21, R31 ;  /* 0x000000150e127223 */ /* 0x000fe2000001001f */
[----:B------:R-:W-:Y:S01]  /*2b30*/  FADD.FTZ R30, R21, R30 ;  /* 0x0000001e151e7221 */ /* 0x000fe20000010000 */
[----:B------:R-:W-:Y:S02]  /*2b40*/  FMUL.FTZ R21, R13, R17 ;  /* 0x000000110d157220 */ /* 0x000fe40000410000 */
[----:B------:R-:W-:Y:S01]  /*2b50*/  FFMA.FTZ R29, R23, R15, R18 ;  /* 0x0000000f171d7223 */ /* 0x000fe20000010012 */
[----:B------:R-:W-:Y:S01]  /*2b60*/  FADD.FTZ R30, R30, R15 ;  /* 0x0000000f1e1e7221 */ /* 0x000fe20000010000 */
[----:B------:R-:W-:-:S02]  /*2b70*/  FADD.FTZ R23, R24, R17 ;  /* 0x0000001118177221 */ /* 0x000fc40000010000 */
[C---:B------:R-:W-:Y:S01]  /*2b80*/  FFMA.FTZ R15, R26.reuse, R21, R29 ;  /* 0x000000151a0f7223 */ /* 0x040fe2000001001d */
[----:B------:R-:W-:Y:S01]  /*2b90*/  FADD.FTZ R14, R21, R30 ;  /* 0x0000001e150e7221 */ /* 0x000fe20000010000 */
[----:B------:R-:W-:-:S07]  /*2ba0*/  FFMA.FTZ R21, R26, R17, R25 ;  /* 0x000000111a157223 */ /* 0x000fce0000010019 */
.L_x_609:
[----:B------:R-:W-:Y:S01]  /*2bb0*/  MOV R17, R15 ;  /* 0x0000000f00117202 */ /* 0x000fe20000000f00 */
[----:B------:R-:W0:Y:S01]  /*2bc0*/  S2UR UR7, SR_CgaCtaId ;  /* 0x00000000000779c3 */ /* 0x000e220000008800 */
[----:B------:R-:W-:Y:S01]  /*2bd0*/  MOV R16, R14 ;  /* 0x0000000e00107202 */ /* 0x000fe20000000f00 */
[----:B------:R-:W-:Y:S01]  /*2be0*/  UMOV UR6, 0x400 ;  /* 0x0000040000067882 */ /* 0x000fe20000000000 */
[C---:B------:R-:W-:Y:S01]  /*2bf0*/  ISETP.GT.AND P0, PT, R3.reuse, 0x1e, PT ;  /* 0x0000001e0300780c */ /* 0x040fe20003f04270 */
[----:B------:R-:W1:Y:S01]  /*2c00*/  SHFL.DOWN PT, R14, R17, 0x1, 0x1f ;  /* 0x08201f00110e7f89 */ /* 0x000e6200000e0000 */
[----:B------:R-:W-:Y:S01]  /*2c10*/  UIADD3 UR5, UPT, UPT, UR6, 0xa0, URZ ;  /* 0x000000a006057890 */ /* 0x000fe2000fffe0ff */
[C---:B------:R-:W-:Y:S01]  /*2c20*/  ISETP.GT.AND P6, PT, R3.reuse, 0xf, PT ;  /* 0x0000000f0300780c */ /* 0x040fe20003fc4270 */
[----:B------:R-:W-:Y:S01]  /*2c30*/  BSSY.RECONVERGENT B0, `(.L_x_610) ;  /* 0x0000026000007945 */ /* 0x000fe20003800200 */
[----:B------:R-:W2:Y:S01]  /*2c40*/  SHFL.DOWN PT, R15, R16, 0x1, 0x1f ;  /* 0x08201f00100f7f89 */ /* 0x000ea200000e0000 */
[----:B------:R-:W-:-:S02]  /*2c50*/  ISETP.GT.AND P5, PT, R3, 0x17, PT ;  /* 0x000000170300780c */ /* 0x000fc40003fa4270 */
[----:B------:R-:W-:Y:S02]  /*2c60*/  ISETP.NE.AND P3, PT, R2, RZ, PT ;  /* 0x000000ff0200720c */ /* 0x000fe40003f65270 */
[----:B------:R-:W-:Y:S01]  /*2c70*/  ISETP.GE.U32.AND P4, PT, R5, 0x2, PT ;  /* 0x000000020500780c */ /* 0x000fe20003f86070 */
[----:B0-----:R-:W-:Y:S02]  /*2c80*/  ULEA UR5, UR7, UR5, 0x18 ;  /* 0x0000000507057291 */ /* 0x001fe4000f8ec0ff */
[----:B-1----:R-:W-:-:S04]  /*2c90*/  @!P0 FADD.FTZ R17, R14, R17 ;  /* 0x000000110e118221 */ /* 0x002fc80000010000 */
[----:B------:R-:W-:Y:S01]  /*2ca0*/  LEA R56, R2, UR5, 0x4 ;  /* 0x0000000502387c11 */ /* 0x000fe2000f8e20ff */
[----:B--2---:R-:W-:Y:S01]  /*2cb0*/  @!P0 FADD.FTZ R16, R15, R16 ;  /* 0x000000100f108221 */ /* 0x004fe20000010000 */
[----:B------:R-:W0:Y:S01]  /*2cc0*/  SHFL.DOWN PT, R14, R17, 0x2, 0x1f ;  /* 0x08401f00110e7f89 */ /* 0x000e2200000e0000 */
[----:B------:R-:W-:-:S03]  /*2cd0*/  ISETP.GT.AND P0, PT, R3, 0x1d, PT ;  /* 0x0000001d0300780c */ /* 0x000fc60003f04270 */
        /* <DEDUP_REMOVED lines=27> */
.L_x_611:
[----:B------:R-:W-:Y:S05]  /*2e90*/  BSYNC.RECONVERGENT B0 ;  /* 0x0000000000007941 */ /* 0x000fea0003800200 */
.L_x_610:
[----:B------:R-:W-:Y:S06]  /*2ea0*/  BAR.SYNC.DEFER_BLOCKING 0x0 ;  /* 0x0000000000007b1d */ /* 0x000fec0000010000 */
[----:B------:R-:W-:Y:S04]  /*2eb0*/  BSSY.RECONVERGENT B0, `(.L_x_612) ;  /* 0x0000027000007945 */ /* 0x000fe80003800200 */
[----:B------:R-:W-:Y:S05]  /*2ec0*/  @P3 BRA `(.L_x_613) ;  /* 0x0000000000943947 */ /* 0x000fea0003800000 */
[----:B------:R-:W-:-:S09]  /*2ed0*/  ULEA UR5, UR7, UR6, 0x18 ;  /* 0x0000000607057291 */ /* 0x000fd2000f8ec0ff */
[----:B------:R-:W4:Y:S04]  /*2ee0*/  LDS.64 R28, [UR5+0x18] ;  /* 0x00001805ff1c7984 */ /* 0x000f280008000a00 */
[----:B-1-3--:R-:W1:Y:S04]  /*2ef0*/  LDS.128 R16, [UR5+0x20] ;  /* 0x00002005ff107984 */ /* 0x00ae680008000c00 */
[----:B--2---:R-:W2:Y:S01]  /*2f00*/  LDS.128 R24, [UR5+0x30] ;  /* 0x00003005ff187984 */ /* 0x004ea20008000c00 */
[----:B----4-:R-:W-:Y:S01]  /*2f10*/  FADD.FTZ R31, R14, R28 ;  /* 0x0000001c0e1f7221 */ /* 0x010fe20000010000 */
[----:B0-----:R-:W-:-:S03]  /*2f20*/  FADD.FTZ R14, R15, R29 ;  /* 0x0000001d0f0e7221 */ /* 0x001fc60000010000 */
[----:B-1----:R-:W-:Y:S01]  /*2f30*/  FADD.FTZ R15, R31, R16 ;  /* 0x000000101f0f7221 */ /* 0x002fe20000010000 */
[----:B------:R-:W-:Y:S01]  /*2f40*/  FADD.FTZ R14, R14, R17 ;  /* 0x000000110e0e7221 */ /* 0x000fe20000010000 */
[----:B------:R-:W0:Y:S02]  /*2f50*/  LDS.128 R28, [UR5+0x40] ;  /* 0x00004005ff1c7984 */ /* 0x000e240008000c00 */
[----:B------:R-:W-:Y:S01]  /*2f60*/  FADD.FTZ R15, R15, R18 ;  /* 0x000000120f0f7221 */ /* 0x000fe20000010000 */
[----:B------:R-:W-:Y:S02]  /*2f70*/  FADD.FTZ R14, R14, R19 ;  /* 0x000000130e0e7221 */ /* 0x000fe40000010000 */
[----:B------:R-:W1:Y:S01]  /*2f80*/  LDS.128 R16, [UR5+0x50] ;  /* 0x00005005ff107984 */ /* 0x000e620008000c00 */
[----:B--2---:R-:W-:Y:S01]  /*2f90*/  FADD.FTZ R15, R15, R24 ;  /* 0x000000180f0f7221 */ /* 0x004fe20000010000 */
[----:B------:R-:W-:-:S03]  /*2fa0*/  FADD.FTZ R14, R14, R25 ;  /* 0x000000190e0e7221 */ /* 0x000fc60000010000 */
[----:B------:R-:W-:Y:S01]  /*2fb0*/  FADD.FTZ R15, R15, R26 ;  /* 0x0000001a0f0f7221 */ /* 0x000fe20000010000 */
[----:B------:R-:W-:Y:S02]  /*2fc0*/  FADD.FTZ R14, R14, R27 ;  /* 0x0000001b0e0e7221 */ /* 0x000fe40000010000 */
[----:B------:R-:W2:Y:S01]  /*2fd0*/  LDS.128 R24, [UR5+0x60] ;  /* 0x00006005ff187984 */ /* 0x000ea20008000c00 */
[----:B0-----:R-:W-:Y:S01]  /*2fe0*/  FADD.FTZ R15, R15, R28 ;  /* 0x0000001c0f0f7221 */ /* 0x001fe20000010000 */
[----:B------:R-:W-:-:S03]  /*2ff0*/  FADD.FTZ R14, R14, R29 ;  /* 0x0000001d0e0e7221 */ /* 0x000fc60000010000 */
[----:B------:R-:W-:Y:S01]  /*3000*/  FADD.FTZ R15, R15, R30 ;  /* 0x0000001e0f0f7221 */ /* 0x000fe20000010000 */
[----:B------:R-:W-:Y:S02]  /*3010*/  FADD.FTZ R14, R14, R31 ;  /* 0x0000001f0e0e7221 */ /* 0x000fe40000010000 */
[----:B------:R-:W0:Y:S01]  /*3020*/  LDS.128 R28, [UR5+0x70] ;  /* 0x00007005ff1c7984 */ /* 0x000e220008000c00 */
[----:B-1----:R-:W-:Y:S01]  /*3030*/  FADD.FTZ R15, R15, R16 ;  /* 0x000000100f0f7221 */ /* 0x002fe20000010000 */
[----:B------:R-:W-:-:S03]  /*3040*/  FADD.FTZ R16, R14, R17 ;  /* 0x000000110e107221 */ /* 0x000fc60000010000 */
[----:B------:R-:W-:Y:S01]  /*3050*/  FADD.FTZ R17, R15, R18 ;  /* 0x000000120f117221 */ /* 0x000fe20000010000 */
[----:B------:R-:W-:Y:S01]  /*3060*/  FADD.FTZ R16, R16, R19 ;  /* 0x0000001310107221 */ /* 0x000fe20000010000 */
[----:B------:R-:W1:Y:S02]  /*3070*/  LDS.64 R14, [UR5+0x80] ;  /* 0x00008005ff0e7984 */ /* 0x000e640008000a00 */
[----:B--2---:R-:W-:Y:S01]  /*3080*/  FADD.FTZ R17, R17, R24 ;  /* 0x0000001811117221 */ /* 0x004fe20000010000 */
[----:B------:R-:W-:-:S03]  /*3090*/  FADD.FTZ R16, R16, R25 ;  /* 0x0000001910107221 */ /* 0x000fc60000010000 */
[----:B------:R-:W-:Y:S01]  /*30a0*/  FADD.FTZ R17, R17, R26 ;  /* 0x0000001a11117221 */ /* 0x000fe20000010000 */
[----:B------:R-:W-:-:S03]  /*30b0*/  FADD.FTZ R16, R16, R27 ;  /* 0x0000001b10107221 */ /* 0x000fc60000010000 */
[----:B0-----:R-:W-:Y:S01]  /*30c0*/  FADD.FTZ R17, R17, R28 ;  /* 0x0000001c11117221 */ /* 0x001fe20000010000 */
[----:B------:R-:W-:-:S03]  /*30d0*/  FADD.FTZ R16, R16, R29 ;  /* 0x0000001d10107221 */ /* 0x000fc60000010000 */
[----:B------:R-:W-:Y:S01]  /*30e0*/  FADD.FTZ R17, R17, R30 ;  /* 0x0000001e11117221 */ /* 0x000fe20000010000 */
[----:B------:R-:W-:-:S03]  /*30f0*/  FADD.FTZ R16, R16, R31 ;  /* 0x0000001f10107221 */ /* 0x000fc60000010000 */
[----:B-1----:R-:W-:Y:S01]  /*3100*/  FADD.FTZ R14, R17, R14 ;  /* 0x0000000e110e7221 */ /* 0x002fe20000010000 */
[----:B------:R-:W-:-:S07]  /*3110*/  FADD.FTZ R15, R16, R15 ;  /* 0x0000000f100f7221 */ /* 0x000fce0000010000 */
.L_x_613:
[----:B------:R-:W-:Y:S05]  /*3120*/  BSYNC.RECONVERGENT B0 ;  /* 0x0000000000007941 */ /* 0x000fea0003800200 */
.L_x_612:
[----:B------:R-:W-:Y:S06]  /*3130*/  BAR.SYNC.DEFER_BLOCKING 0x0 ;  /* 0x0000000000007b1d */ /* 0x000fec0000010000 */
[----:B------:R-:W-:Y:S04]  /*3140*/  BSSY.RECONVERGENT B0, `(.L_x_614) ;  /* 0x0000025000007945 */ /* 0x000fe80003800200 */
[----:B------:R-:W-:Y:S05]  /*3150*/  @P0 BRA `(.L_x_615) ;  /* 0x00000000008c0947 */ /* 0x000fea0003800000 */
[----:B--2---:R-:W2:Y:S04]  /*3160*/  LDS.128 R24, [R56+0x3c0] ;  /* 0x0003c00038187984 */ /* 0x004ea80000000c00 */
[----:B-1-3--:R-:W1:Y:S01]  /*3170*/  LDS.128 R16, [R56+0x780] ;  /* 0x0007800038107984 */ /* 0x00ae620000000c00 */
[----:B--2---:R-:W-:Y:S01]  /*3180*/  FADD.FTZ R31, R20, R24 ;  /* 0x00000018141f7221 */ /* 0x004fe20000010000 */
[----:B------:R-:W-:Y:S01]  /*3190*/  FADD.FTZ R28, R21, R25 ;  /* 0x00000019151c7221 */ /* 0x000fe20000010000 */
[----:B------:R-:W-:Y:S01]  /*31a0*/  FADD.FTZ R29, R22, R26 ;  /* 0x0000001a161d7221 */ /* 0x000fe20000010000 */
[----:B------:R-:W-:Y:S01]  /*31b0*/  FADD.FTZ R30, R23, R27 ;  /* 0x0000001b171e7221 */ /* 0x000fe20000010000 */
[----:B-1----:R-:W-:Y:S01]  /*31c0*/  FADD.FTZ R31, R31, R16 ;  /* 0x000000101f1f7221 */ /* 0x002fe20000010000 */
[----:B------:R-:W1:Y:S01]  /*31d0*/  LDS.128 R24, [R56+0xb40] ;  /* 0x000b400038187984 */ /* 0x000e620000000c00 */
[----:B------:R-:W-:Y:S01]  /*31e0*/  FADD.FTZ R28, R28, R17 ;  /* 0x000000111c1c7221 */ /* 0x000fe20000010000 */
[----:B------:R-:W-:Y:S01]  /*31f0*/  FADD.FTZ R29, R29, R18 ;  /* 0x000000121d1d7221 */ /* 0x000fe20000010000 */
[----:B------:R-:W-:Y:S01]  /*3200*/  FADD.FTZ R30, R30, R19 ;  /* 0x000000131e1e7221 */ /* 0x000fe20000010000 */
[----:B------:R-:W2:Y:S04]  /*3210*/  LDS.128 R20, [R56+0xf00] ;  /* 0x000f000038147984 */ /* 0x000ea80000000c00 */
[----:B------:R-:W3:Y:S01]  /*3220*/  LDS.128 R16, [R56+0x12c0] ;  /* 0x0012c00038107984 */ /* 0x000ee20000000c00 */
        /* <DEDUP_REMOVED lines=8> */
[----:B------:R-:W-:Y:S01]  /*32b0*/  LDS.128 R24, [R56+0x1a40] ;  /* 0x001a400038187984 */ /* 0x000fe20000000c00 */
[----:B---3--:R-:W-:Y:S01]  /*32c0*/  FADD.FTZ R29, R29, R16 ;  /* 0x000000101d1d7221 */ /* 0x008fe20000010000 */
[----:B------:R-:W-:Y:S01]  /*32d0*/  FADD.FTZ R28, R28, R17 ;  /* 0x000000111c1c7221 */ /* 0x000fe20000010000 */
[----:B------:R-:W-:Y:S01]  /*32e0*/  FADD.FTZ R31, R31, R18 ;  /* 0x000000121f1f7221 */ /* 0x000fe20000010000 */
[----:B------:R-:W1:Y:S01]  /*32f0*/  LDS.128 R20, [R56+0x1680] ;  /* 0x0016800038147984 */ /* 0x000e620000000c00 */
[----:B------:R-:W-:Y:S01]  /*3300*/  FADD.FTZ R30, R30, R19 ;  /* 0x000000131e1e7221 */ /* 0x000fe20000010000 */
[----:B-1----:R-:W-:Y:S01]  /*3310*/  FADD.FTZ R29, R29, R20 ;  /* 0x000000141d1d7221 */ /* 0x002fe20000010000 */
[----:B------:R-:W-:Y:S01]  /*3320*/  FADD.FTZ R28, R28, R21 ;  /* 0x000000151c1c7221 */ /* 0x000fe20000010000 */
[----:B------:R-:W-:Y:S01]  /*3330*/  FADD.FTZ R31, R31, R22 ;  /* 0x000000161f1f7221 */ /* 0x000fe20000010000 */
[----:B------:R-:W-:Y:S01]  /*3340*/  FADD.FTZ R30, R30, R23 ;  /* 0x000000171e1e7221 */ /* 0x000fe20000010000 */
[----:B------:R-:W-:Y:S01]  /*3350*/  FADD.FTZ R20, R29, R24 ;  /* 0x000000181d147221 */ /* 0x000fe20000010000 */
[----:B------:R-:W-:Y:S01]  /*3360*/  FADD.FTZ R21, R28, R25 ;  /* 0x000000191c157221 */ /* 0x000fe20000010000 */
[----:B------:R-:W-:Y:S01]  /*3370*/  FADD.FTZ R22, R31, R26 ;  /* 0x0000001a1f167221 */ /* 0x000fe20000010000 */
[----:B------:R-:W-:-:S07]  /*3380*/  FADD.FTZ R23, R30, R27 ;  /* 0x0000001b1e177221 */ /* 0x000fce0000010000 */
.L_x_615:
[----:B------:R-:W-:Y:S05]  /*3390*/  BSYNC.RECONVERGENT B0 ;  /* 0x0000000000007941 */ /* 0x000fea0003800200 */
.L_x_614:
[----:B------:R-:W-:Y:S04]  /*33a0*/  BSSY.RECONVERGENT B0, `(.L_x_616) ;  /* 0x000001d000007945 */ /* 0x000fe80003800200 */
[----:B------:R-:W-:Y:S05]  /*33b0*/  @P0 BRA `(.L_x_617) ;  /* 0x00000000006c0947 */ /* 0x000fea0003800000 */
[----:B-1-3--:R-:W2:Y:S01]  /*33c0*/  LDC.64 R16, c[0x0][0x3f8] ;  /* 0x0000fe00ff107b82 */ /* 0x00aea20000000a00 */
[----:B------:R-:W-:-:S07]  /*33d0*/  IMAD R55, R55, 0x3c, R2 ;  /* 0x0000003c37377824 */ /* 0x000fce00078e0202 */
[----:B------:R-:W1:Y:S01]  /*33e0*/  LDC.64 R18, c[0x0][0x3d8] ;  /* 0x0000f600ff127b82 */ /* 0x000e620000000a00 */
[----:B--2---:R-:W-:Y:S01]  /*33f0*/  IMAD.WIDE.U32 R24, R16, 0x3, RZ ;  /* 0x0000000310187825 */ /* 0x004fe200078e00ff */
[C---:B------:R-:W-:Y:S02]  /*3400*/  LEA R29, R17.reuse, R17, 0x1 ;  /* 0x00000011111d7211 */ /* 0x040fe400078e08ff */
[----:B------:R-:W-:Y:S02]  /*3410*/  LEA.HI R27, P0, R17, R16, RZ, 0x1 ;  /* 0x00000010111b7211 */ /* 0x000fe400078108ff */
[----:B------:R-:W-:Y:S02]  /*3420*/  IADD3 R25, PT, PT, R25, R29, RZ ;  /* 0x0000001d19197210 */ /* 0x000fe40007ffe0ff */
[----:B------:R-:W-:Y:S01]  /*3430*/  IADD3.X R26, PT, PT, RZ, R17, RZ, P0, !PT ;  /* 0x00000011ff1a7210 */ /* 0x000fe200007fe4ff */
[----:B-1----:R-:W-:Y:S01]  /*3440*/  IMAD.WIDE R18, R55, 0x4, R18 ;  /* 0x0000000437127825 */ /* 0x002fe200078e0212 */
        /* <DEDUP_REMOVED lines=18> */
.L_x_617:
[----:B------:R-:W-:Y:S05]  /*3570*/  BSYNC.RECONVERGENT B0 ;  /* 0x0000000000007941 */ /* 0x000fea0003800200 */
.L_x_616:
[----:B------:R-:W-:Y:S05]  /*3580*/  @!P4 BRA `(.L_x_618) ;  /* 0x000000080090c947 */ /* 0x000fea0003800000 */
[----:B------:R-:W5:Y:S01]  /*3590*/  LDC.64 R56, c[0x0][0x3d0] ;  /* 0x0000f400ff387b82 */ /* 0x000f620000000a00 */
[----:B-1--4-:R-:W-:Y:S02]  /*35a0*/  LOP3.LUT R17, R41, 0x1, RZ, 0xc0, !PT ;  /* 0x0000000129117812 */ /* 0x012fe400078ec0ff */
[----:B------:R-:W-:-:S03]  /*35b0*/  ISETP.GE.U32.AND P4, PT, R5, 0x8, PT ;  /* 0x000000080500780c */ /* 0x000fc60003f86070 */
[----:B------:R-:W-:-:S04]  /*35c0*/  IMAD R19, R17, R4, RZ ;  /* 0x0000000411137224 */ /* 0x000fc800078e02ff */
[----:B---3--:R-:W-:-:S05]  /*35d0*/  IMAD R16, R19, R5, RZ ;  /* 0x0000000513107224 */ /* 0x008fca00078e02ff */
[----:B------:R-:W-:-:S05]  /*35e0*/  SHF.L.U32 R17, R16, 0x1, RZ ;  /* 0x0000000110117819 */ /* 0x000fca00000006ff */
[----:B-----5:R-:W-:Y:S01]  /*35f0*/  IMAD.WIDE R56, R17, 0x4, R56 ;  /* 0x0000000411387825 */ /* 0x020fe200078e0238 */
        /* <DEDUP_REMOVED lines=16> */
.L_x_620:
[----:B-1----:R-:W3:Y:S04]  /*3700*/  LDG.E.STRONG.GPU R18, desc[UR8][R16.64] ;  /* 0x0000000810127981 */ /* 0x002ee8000c1ef900 */
[----:B---3--:R-:W-:Y:S01]  /*3710*/  CCTL.IVALL ;  /* 0x00000000ff00798f */ /* 0x008fe20002000000 */
[----:B------:R-:W-:Y:S05]  /*3720*/  YIELD ;  /* 0x0000000000007946 */ /* 0x000fea0003800000 */
[----:B------:R-:W-:-:S13]  /*3730*/  ISETP.NE.AND P0, PT, R18, R23, PT ;  /* 0x000000171200720c */ /* 0x000fda0003f05270 */
[----:B------:R-:W-:Y:S05]  /*3740*/  @P0 BRA `(.L_x_620) ;  /* 0xfffffffc00ec0947 */ /* 0x000fea000383ffff */
.L_x_619:
[----:B------:R-:W-:Y:S05]  /*3750*/  WARPSYNC.ALL ;  /* 0x0000000000007948 */ /* 0x000fea0003800000 */
[----:B------:R-:W-:Y:S01]  /*3760*/  BAR.SYNC.DEFER_BLOCKING 0x0 ;  /* 0x0000000000007b1d */ /* 0x000fe20000010000 */
[----:B--2---:R-:W-:-:S05]  /*3770*/  HFMA2 R24, -RZ, RZ, 0, 0 ;  /* 0x00000000ff187431 */ /* 0x004fca00000001ff */
[----:B------:R-:W-:Y:S05]  /*3780*/  @!P4 BRA `(.L_x_621) ;  /* 0x000000040018c947 */ /* 0x000fea0003800000 */
[C-C-:B------:R-:W-:Y:S01]  /*3790*/  IMAD R31, R4.reuse, 0x7, R0.reuse ;  /* 0x00000007041f7824 */ /* 0x140fe200078e0200 */
[CC--:B------:R-:W-:Y:S01]  /*37a0*/  LEA R29, R4.reuse, R0.reuse, 0x1 ;  /* 0x00000000041d7211 */ /* 0x0c0fe200078e08ff */
[C-C-:B------:R-:W-:Y:S01]  /*37b0*/  IMAD R30, R4.reuse, 0x3, R0.reuse ;  /* 0x00000003041e7824 */ /* 0x140fe200078e0200 */
[C---:B------:R-:W-:Y:S01]  /*37c0*/  LEA R27, R4.reuse, R0, 0x2 ;  /* 0x00000000041b7211 */ /* 0x040fe200078e10ff */
[--C-:B------:R-:W-:Y:S01]  /*37d0*/  IMAD R28, R4, 0x6, R0.reuse ;  /* 0x00000006041c7824 */ /* 0x100fe200078e0200 */
[----:B------:R-:W-:Y:S01]  /*37e0*/  IADD3 R25, PT, PT, R0, R4, RZ ;  /* 0x0000000400197210 */ /* 0x000fe20007ffe0ff */
[----:B------:R-:W-:Y:S01]  /*37f0*/  IMAD R26, R4, 0x5, R0 ;  /* 0x00000005041a7824 */ /* 0x000fe200078e0200 */
[----:B------:R-:W-:Y:S01]  /*3800*/  MOV R22, RZ ;  /* 0x000000ff00167202 */ /* 0x000fe20000000f00 */
[----:B------:R-:W-:Y:S01]  /*3810*/  UIADD3 UR5, UPT, UPT, -UR10, URZ, URZ ;  /* 0x000000ff0a057290 */ /* 0x000fe2000fffe1ff */
[----:B------:R-:W-:Y:S02]  /*3820*/  MOV R23, R0 ;  /* 0x0000000000177202 */ /* 0x000fe40000000f00 */
[----:B------:R-:W-:-:S09]  /*3830*/  LOP3.LUT R24, R5, 0x7ffffff8, RZ, 0xc0, !PT ;  /* 0x7ffffff805187812 */ /* 0x000fd200078ec0ff */
.L_x_622:
[----:B------:R-:W-:Y:S02]  /*3840*/  ISETP.EQ.OR P5, PT, RZ, UR5, P3 ;  /* 0x00000005ff007c0c */ /* 0x000fe40009fa2670 */
[----:B-1----:R-:W-:-:S04]  /*3850*/  IADD3 R16, PT, PT, R22, 0x1, RZ ;  /* 0x0000000116107810 */ /* 0x002fc80007ffe0ff */
[----:B------:R-:W-:-:S07]  /*3860*/  ISETP.EQ.OR P6, PT, R16, UR10, P3 ;  /* 0x0000000a10007c0c */ /* 0x000fce0009fc2670 */
[----:B------:R-:W-:-:S06]  /*3870*/  @!P5 IMAD.WIDE.U32 R16, R23, 0x8, R56 ;  /* 0x000000081710d825 */ /* 0x000fcc00078e0038 */
[----:B------:R-:W0:Y:S01]  /*3880*/  @!P5 LDG.E.64 R16, desc[UR8][R16.64] ;  /* 0x000000081010d981 */ /* 0x000e22000c1e1b00 */
[----:B------:R-:W-:Y:S01]  /*3890*/  @!P6 IMAD.WIDE.U32 R18, R25, 0x8, R56 ;  /* 0x000000081912e825 */ /* 0x000fe200078e0038 */
[----:B------:R-:W-:-:S04]  /*38a0*/  IADD3 R20, PT, PT, R22, 0x2, RZ ;  /* 0x0000000216147810 */ /* 0x000fc80007ffe0ff */
[----:B------:R-:W-:Y:S01]  /*38b0*/  ISETP.EQ.OR P0, PT, R20, UR10, P3 ;  /* 0x0000000a14007c0c */ /* 0x000fe20009f02670 */
[----:B------:R-:W2:Y:S01]  /*38c0*/  @!P6 LDG.E.64 R18, desc[UR8][R18.64] ;  /* 0x000000081212e981 */ /* 0x000ea2000c1e1b00 */
[----:B------:R-:W-:-:S04]  /*38d0*/  IADD3 R20, PT, PT, R22, 0x3, RZ ;  /* 0x0000000316147810 */ /* 0x000fc80007ffe0ff */
[----:B------:R-:W-:-:S07]  /*38e0*/  ISETP.EQ.OR P4, PT, R20, UR10, P3 ;  /* 0x0000000a14007c0c */ /* 0x000fce0009f82670 */
[----:B------:R-:W-:-:S06]  /*38f0*/  @!P0 IMAD.WIDE.U32 R20, R29, 0x8, R56 ;  /* 0x000000081d148825 */ /* 0x000fcc00078e0038 */
[----:B------:R-:W3:Y:S01]  /*3900*/  @!P0 LDG.E.64 R20, desc[UR8][R20.64] ;  /* 0x0000000814148981 */ /* 0x000ee2000c1e1b00 */
[----:B0-----:R-:W-:Y:S01]  /*3910*/  @!P5 FADD.FTZ R14, R14, R16 ;  /* 0x000000100e0ed221 */ /* 0x001fe20000010000 */
[----:B------:R-:W-:Y:S01]  /*3920*/  @!P5 FADD.FTZ R15, R15, R17 ;  /* 0x000000110f0fd221 */ /* 0x000fe20000010000 */
[----:B------:R-:W-:-:S04]  /*3930*/  @!P4 IMAD.WIDE.U32 R16, R30, 0x8, R56 ;  /* 0x000000081e10c825 */ /* 0x000fc800078e0038 */
[----:B--2---:R-:W-:Y:S02]  /*3940*/  @!P6 FADD.FTZ R14, R14, R18 ;  /* 0x000000120e0ee221 */ /* 0x004fe40000010000 */
[----:B------:R-:W2:Y:S01]  /*3950*/  @!P4 LDG.E.64 R16, desc[UR8][R16.64] ;  /* 0x000000081010c981 */ /* 0x000ea2000c1e1b00 */
[----:B------:R-:W-:-:S04]  /*3960*/  IADD3 R18, PT, PT, R22, 0x4, RZ ;  /* 0x0000000416127810 */ /* 0x000fc80007ffe0ff */
[----:B------:R-:W-:Y:S01]  /*3970*/  ISETP.EQ.OR P5, PT, R18, UR10, P3 ;  /* 0x0000000a12007c0c */ /* 0x000fe20009fa2670 */
[----:B------:R-:W-:Y:S01]  /*3980*/  @!P6 FADD.FTZ R15, R15, R19 ;  /* 0x000000130f0fe221 */ /* 0x000fe20000010000 */
[----:B---3--:R-:W-:-:S03]  /*3990*/  @!P0 FADD.FTZ R14, R14, R20 ;  /* 0x000000140e0e8221 */ /* 0x008fc60000010000 */
[----:B------:R-:W-:-:S08]  /*39a0*/  @!P0 FADD.FTZ R15, R15, R21 ;  /* 0x000000150f0f8221 */ /* 0x000fd00000010000 */
[----:B------:R-:W-:-:S06]  /*39b0*/  @!P5 IMAD.WIDE.U32 R20, R27, 0x8, R56 ;  /* 0x000000081b14d825 */ /* 0x000fcc00078e0038 */
[----:B------:R-:W3:Y:S01]  /*39c0*/  @!P5 LDG.E.64 R20, desc[UR8][R20.64] ;  /* 0x000000081414d981 */ /* 0x000ee2000c1e1b00 */
[----:B------:R-:W-:-:S04]  /*39d0*/  IADD3 R18, PT, PT, R22, 0x5, RZ ;  /* 0x0000000516127810 */ /* 0x000fc80007ffe0ff */
[----:B------:R-:W-:-:S13]  /*39e0*/  ISETP.EQ.OR P6, PT, R18, UR10, P3 ;  /* 0x0000000a12007c0c */ /* 0x000fda0009fc2670 */
[----:B------:R-:W-:-:S06]  /*39f0*/  @!P6 IMAD.WIDE.U32 R18, R26, 0x8, R56 ;  /* 0x000000081a12e825 */ /* 0x000fcc00078e0038 */
[----:B------:R-:W4:Y:S01]  /*3a00*/  @!P6 LDG.E.64 R18, desc[UR8][R18.64] ;  /* 0x000000081212e981 */ /* 0x000f22000c1e1b00 */
[----:B--2---:R-:W-:Y:S01]  /*3a10*/  @!P4 FADD.FTZ R14, R14, R16 ;  /* 0x000000100e0ec221 */ /* 0x004fe20000010000 */
[----:B------:R-:W-:-:S04]  /*3a20*/  IADD3 R16, PT, PT, R22, 0x6, RZ ;  /* 0x0000000616107810 */ /* 0x000fc80007ffe0ff */
[----:B------:R-:W-:Y:S02]  /*3a30*/  ISETP.EQ.OR P0, PT, R16, UR10, P3 ;  /* 0x0000000a10007c0c */ /* 0x000fe40009f02670 */
[----:B------:R-:W-:Y:S01]  /*3a40*/  IADD3 R16, PT, PT, R22, 0x7, RZ ;  /* 0x0000000716107810 */ /* 0x000fe20007ffe0ff */
[----:B------:R-:W-:-:S03]  /*3a50*/  @!P4 FADD.FTZ R15, R15, R17 ;  /* 0x000000110f0fc221 */ /* 0x000fc60000010000 */
[----:B------:R-:W-:-:S07]  /*3a60*/  ISETP.EQ.OR P4, PT, R16, UR10, P3 ;  /* 0x0000000a10007c0c */ /* 0x000fce0009f82670 */
[----:B------:R-:W-:-:S06]  /*3a70*/  @!P0 IMAD.WIDE.U32 R16, R28, 0x8, R56 ;  /* 0x000000081c108825 */ /* 0x000fcc00078e0038 */
[----:B------:R-:W2:Y:S01]  /*3a80*/  @!P0 LDG.E.64 R16, desc[UR8][R16.64] ;  /* 0x0000000810108981 */ /* 0x000ea2000c1e1b00 */
[----:B---3--:R-:W-:Y:S01]  /*3a90*/  @!P5 FADD.FTZ R14, R14, R20 ;  /* 0x000000140e0ed221 */ /* 0x008fe20000010000 */
[----:B------:R-:W-:Y:S01]  /*3aa0*/  @!P5 FADD.FTZ R15, R15, R21 ;  /* 0x000000150f0fd221 */ /* 0x000fe20000010000 */
[----:B------:R-:W-:-:S06]  /*3ab0*/  @!P4 IMAD.WIDE.U32 R20, R31, 0x8, R56 ;  /* 0x000000081f14c825 */ /* 0x000fcc00078e0038 */
[----:B------:R-:W3:Y:S01]  /*3ac0*/  @!P4 LDG.E.64 R20, desc[UR8][R20.64] ;  /* 0x000000081414c981 */ /* 0x000ee2000c1e1b00 */
[----:B------:R-:W-:Y:S01]  /*3ad0*/  IADD3 R22, PT, PT, R22, 0x8, RZ ;  /* 0x0000000816167810 */ /* 0x000fe20007ffe0ff */
[----:B----4-:R-:W-:Y:S01]  /*3ae0*/  @!P6 FADD.FTZ R14, R14, R18 ;  /* 0x000000120e0ee221 */ /* 0x010fe20000010000 */
[----:B------:R-:W-:Y:S01]  /*3af0*/  @!P6 FADD.FTZ R15, R15, R19 ;  /* 0x000000130f0fe221 */ /* 0x000fe20000010000 */
[----:B------:R-:W-:Y:S01]  /*3b00*/  UIADD3 UR5, UPT, UPT, UR5, 0x8, URZ ;  /* 0x0000000805057890 */ /* 0x000fe2000fffe0ff */
        /* <DEDUP_REMOVED lines=8> */
[----:B--2---:R-:W-:Y:S01]  /*3b90*/  @!P0 FADD.FTZ R14, R14, R16 ;  /* 0x000000100e0e8221 */ /* 0x004fe20000010000 */
[----:B------:R-:W-:Y:S01]  /*3ba0*/  @!P0 FADD.FTZ R15, R15, R17 ;  /* 0x000000110f0f8221 */ /* 0x000fe20000010000 */
[----:B------:R-:W-:Y:S02]  /*3bb0*/  ISETP.NE.AND P0, PT, R22, R24, PT ;  /* 0x000000181600720c */ /* 0x000fe40003f05270 */
[----:B---3--:R-:W-:Y:S01]  /*3bc0*/  @!P4 FADD.FTZ R14, R14, R20 ;  /* 0x000000140e0ec221 */ /* 0x008fe20000010000 */
[----:B------:R-:W-:-:S10]  /*3bd0*/  @!P4 FADD.FTZ R15, R15, R21 ;  /* 0x000000150f0fc221 */ /* 0x000fd40000010000 */
[----:B------:R-:W-:Y:S05]  /*3be0*/  @P0 BRA `(.L_x_622) ;  /* 0xfffffffc00140947 */ /* 0x000fea000383ffff */
.L_x_621:
        /* <DEDUP_REMOVED lines=34> */
.L_x_623:
        /* <DEDUP_REMOVED lines=18> */
.L_x_624:
        /* <DEDUP_REMOVED lines=9> */
.L_x_625:
[----:B------:R-:W-:Y:S05]  /*3fc0*/  BSYNC.RECONVERGENT B0 ;  /* 0x0000000000007941 */ /* 0x000fea0003800200 */
.L_x_618:
[----:B------:R-:W5:Y:S01]  /*3fd0*/  S2UR UR6, SR_CgaCtaId ;  /* 0x00000000000679c3 */ /* 0x000f620000008800 */
[----:B------:R-:W-:Y:S01]  /*3fe0*/  UMOV UR5, 0x400 ;  /* 0x0000040000057882 */ /* 0x000fe20000000000 */
[----:B------:R-:W0:Y:S01]  /*3ff0*/  LDCU.64 UR12, c[0x0][0x400] ;  /* 0x00008000ff0c77ac */ /* 0x000e220008000a00 */
[--C-:B------:R-:W-:Y:S02]  /*4000*/  HADD2.F32 R29, -RZ, R39.reuse.H0_H0 ;  /* 0x20000027ff1d7230 */ /* 0x100fe40000004100 */
[----:B------:R-:W-:Y:S02]  /*4010*/  HADD2.F32 R31, -RZ, R39.H1_H1 ;  /* 0x30000027ff1f7230 */ /* 0x000fe40000004100 */
[--C-:B------:R-:W-:Y:S01]  /*4020*/  HADD2.F32 R57, -RZ, R37.reuse.H0_H0 ;  /* 0x20000025ff397230 */ /* 0x100fe20000004100 */
[----:B----4-:R-:W4:Y:S01]  /*4030*/  LDC R21, c[0x0][0x41c] ;  /* 0x00010700ff157b82 */ /* 0x010f220000000800 */
[----:B------:R-:W-:Y:S02]  /*4040*/  HADD2.F32 R30, -RZ, R37.H1_H1 ;  /* 0x30000025ff1e7230 */ /* 0x000fe40000004100 */
[----:B------:R-:W-:Y:S01]  /*4050*/  FADD.FTZ R18, -R8, R29 ;  /* 0x0000001d08127221 */ /* 0x000fe20000010100 */
[----:B------:R-:W-:-:S02]  /*4060*/  HADD2.F32 R37, -RZ, R35.H0_H0 ;  /* 0x20000023ff257230 */ /* 0x000fc40000004100 */
[C---:B------:R-:W-:Y:S01]  /*4070*/  FADD.FTZ R31, -R8.reuse, R31 ;  /* 0x0000001f081f7221 */ /* 0x040fe20000010100 */
[----:B------:R-:W-:Y:S02]  /*4080*/  HADD2.F32 R39, -RZ, R35.H1_H1 ;  /* 0x30000023ff277230 */ /* 0x000fe40000004100 */
[C---:B------:R-:W-:Y:S01]  /*4090*/  FADD.FTZ R30, -R8.reuse, R30 ;  /* 0x0000001e081e7221 */ /* 0x040fe20000010100 */
[--C-:B------:R-:W-:Y:S02]  /*40a0*/  HADD2.F32 R25, -RZ, R33.reuse.H0_H0 ;  /* 0x20000021ff197230 */ /* 0x100fe40000004100 */
[----:B------:R-:W-:Y:S01]  /*40b0*/  FMUL.FTZ R31, R31, R9 ;  /* 0x000000091f1f7220 */ /* 0x000fe20000410000 */
[----:B------:R-:W-:Y:S02]  /*40c0*/  HADD2.F32 R35, -RZ, R33.H1_H1 ;  /* 0x30000021ff237230 */ /* 0x000fe40000004100 */
[----:B------:R-:W-:Y:S01]  /*40d0*/  FADD.FTZ R20, -R8, R39 ;  /* 0x0000002708147221 */ /* 0x000fe20000010100 */
[----:B------:R-:W-:-:S02]  /*40e0*/  HADD2.F32 R27, -RZ, R6.H0_H0 ;  /* 0x20000006ff1b7230 */ /* 0x000fc40000004100 */
[C---:B--2---:R-:W-:Y:S01]  /*40f0*/  FADD.FTZ R24, -R8.reuse, R25 ;  /* 0x0000001908187221 */ /* 0x044fe20000010100 */
[----:B------:R-:W-:Y:S02]  /*4100*/  HADD2.F32 R33, -RZ, R6.H1_H1 ;  /* 0x30000006ff217230 */ /* 0x000fe40000004100 */
[C---:B------:R-:W-:Y:S01]  /*4110*/  FADD.FTZ R6, -R8.reuse, R37 ;  /* 0x0000002508067221 */ /* 0x040fe20000010100 */
[----:B------:R-:W-:Y:S01]  /*4120*/  HADD2.F32 R55, -RZ, R51.H0_H0 ;  /* 0x20000033ff377230 */ /* 0x000fe20000004100 */
[----:B-----5:R-:W-:Y:S01]  /*4130*/  ULEA UR5, UR6, UR5, 0x18 ;  /* 0x0000000506057291 */ /* 0x020fe2000f8ec0ff */
[----:B------:R-:W-:Y:S02]  /*4140*/  HADD2.F32 R23, -RZ, R49.H0_H0 ;  /* 0x20000031ff177230 */ /* 0x000fe40000004100 */
[C---:B------:R-:W-:Y:S01]  /*4150*/  FADD.FTZ R26, -R8.reuse, R27 ;  /* 0x0000001b081a7221 */ /* 0x040fe20000010100 */
[----:B------:R-:W-:Y:S02]  /*4160*/  HADD2.F32 R51, -RZ, R51.H1_H1 ;  /* 0x30000033ff337230 */ /* 0x000fe40000004100 */
[----:B------:R-:W-:Y:S01]  /*4170*/  FADD.FTZ R27, -R8, R33 ;  /* 0x00000021081b7221 */ /* 0x000fe20000010100 */
[----:B------:R-:W-:-:S02]  /*4180*/  HADD2.F32 R49, -RZ, R49.H1_H1 ;  /* 0x30000031ff317230 */ /* 0x000fc40000004100 */
[----:B------:R-:W-:Y:S01]  /*4190*/  FADD.FTZ R22, -R8, R23 ;  /* 0x0000001708167221 */ /* 0x000fe20000010100 */
[--C-:B-1----:R-:W-:Y:S02]  /*41a0*/  HADD2.F32 R17, -RZ, R54.reuse.H0_H0 ;  /* 0x20000036ff117230 */ /* 0x102fe40000004100 */
[----:B------:R-:W-:Y:S01]  /*41b0*/  FMUL.FTZ R33, R18, R9 ;  /* 0x0000000912217220 */ /* 0x000fe20000410000 */
[----:B------:R-:W-:Y:S01]  /*41c0*/  @!P3 STS.64 [UR5+0x90], R14 ;  /* 0x0000900eff00b988 */ /* 0x000fe20008000a05 */
[----:B----4-:R-:W-:Y:S02]  /*41d0*/  IMAD R21, R21, UR10, R48 ;  /* 0x0000000a15157c24 */ /* 0x010fe4000f8e0230 */
[C---:B------:R-:W-:Y:S01]  /*41e0*/  FADD.FTZ R29, -R8.reuse, R55 ;  /* 0x00000037081d7221 */ /* 0x040fe20000010100 */
[----:B------:R-:W-:Y:S01]  /*41f0*/  HADD2.F32 R19, -RZ, R54.H1_H1 ;  /* 0x30000036ff137230 */ /* 0x000fe20000004100 */
[----:B------:R-:W-:Y:S01]  /*4200*/  BAR.SYNC.DEFER_BLOCKING 0x0 ;  /* 0x0000000000007b1d */ /* 0x000fe20000010000 */
[C---:B------:R-:W-:Y:S01]  /*4210*/  FADD.FTZ R56, -R8.reuse, R51 ;  /* 0x0000003308387221 */ /* 0x040fe20000010100 */
[----:B0-----:R-:W-:Y:S01]  /*4220*/  ISETP.GE.U32.AND P0, PT, R21, UR12, PT ;  /* 0x0000000c15007c0c */ /* 0x001fe2000bf06070 */
[C---:B------:R-:W-:Y:S01]  /*4230*/  FADD.FTZ R54, -R8.reuse, R57 ;  /* 0x0000003908367221 */ /* 0x040fe20000010100 */
[----:B---3--:R-:W-:Y:S01]  /*4240*/  SHF.R.S32.HI R16, RZ, 0x1f, R21 ;  /* 0x0000001fff107819 */ /* 0x008fe20000011415 */
[C---:B------:R-:W-:Y:S01]  /*4250*/  FADD.FTZ R23, -R8.reuse, R49 ;  /* 0x0000003108177221 */ /* 0x040fe20000010100 */
[C---:B------:R-:W-:Y:S01]  /*4260*/  FADD.FTZ R25, -R8.reuse, R35 ;  /* 0x0000002308197221 */ /* 0x040fe20000010100 */
[C---:B------:R-:W-:Y:S01]  /*4270*/  FADD.FTZ R28, -R8.reuse, R17 ;  /* 0x00000011081c7221 */ /* 0x040fe20000010100 */
[----:B------:R-:W-:Y:S01]  /*4280*/  FADD.FTZ R8, -R8, R19 ;  /* 0x0000001308087221 */ /* 0x000fe20000010100 */
[--C-:B------:R-:W-:Y:S01]  /*4290*/  HADD2.F32 R19, -RZ, R38.reuse.H0_H0 ;  /* 0x20000026ff137230 */ /* 0x100fe20000004100 */
[----:B------:R-:W-:Y:S01]  /*42a0*/  ISETP.GE.U32.AND P3, PT, R46, UR12, PT ;  /* 0x0000000c2e007c0c */ /* 0x000fe2000bf66070 */
[----:B------:R-:W-:Y:S01]  /*42b0*/  HADD2.F32 R38, -RZ, R38.H1_H1 ;  /* 0x30000026ff267230 */ /* 0x000fe20000004100 */
[----:B------:R-:W-:Y:S01]  /*42c0*/  ISETP.GE.AND.EX P0, PT, R16, UR13, PT, P0 ;  /* 0x0000000d10007c0c */ /* 0x000fe2000bf06300 */
        /* <DEDUP_REMOVED lines=18> */
[----:B------:R-:W-:Y:S01]  /*43f0*/  FMUL.FTZ R19, R19, R37 ;  /* 0x0000002513137220 */ /* 0x000fe20000410000 */
[----:B-1----:R-:W-:Y:S01]  /*4400*/  FADD.FTZ R57, -R49, 1 ;  /* 0x3f80000031397421 */ /* 0x002fe20000010100 */
[----:B------:R-:W-:Y:S01]  /*4410*/  FMUL.FTZ R55, R38, R49 ;  /* 0x0000003126377220 */ /* 0x000fe20000410000 */
[----:B------:R-:W-:-:S02]  /*4420*/  FFMA.FTZ R38, R33, R51, 1 ;  /* 0x3f80000021267423 */ /* 0x000fc40000010033 */
[----:B------:R-:W-:Y:S02]  /*4430*/  FFMA.FTZ R57, R31, R57, 1 ;  /* 0x3f8000001f397423 */ /* 0x000fe40000010039 */
[----:B------:R-:W-:Y:S02]  /*4440*/  FMUL.FTZ R19, R19, R38 ;  /* 0x0000002613137220 */ /* 0x000fe40000410000 */
[----:B------:R-:W-:-:S07]  /*4450*/  FMUL.FTZ R38, R55, R57 ;  /* 0x0000003937267220 */ /* 0x000fce0000410000 */
.L_x_626:
[----:B------:R-:W-:Y:S01]  /*4460*/  BSSY.RECONVERGENT B0, `(.L_x_627) ;  /* 0x0000012000007945 */ /* 0x000fe20003800200 */
[----:B------:R-:W-:Y:S01]  /*4470*/  FFMA.FTZ R19, R12, R19, -R17 ;  /* 0x000000130c137223 */ /* 0x000fe20000010811 */
[----:B------:R-:W-:Y:S02]  /*4480*/  FFMA.FTZ R18, R13, R38, -R18 ;  /* 0x000000260d127223 */ /* 0x000fe40000010812 */
[----:B------:R-:W-:Y:S05]  /*4490*/  @P0 BRA `(.L_x_628) ;  /* 0x0000000000380947 */ /* 0x000fea0003800000 */
[----:B------:R-:W0:Y:S01]  /*44a0*/  LDCU.64 UR14, c[0x0][0x3f8] ;  /* 0x00007f00ff0e77ac */ /* 0x000e220008000a00 */
[----:B------:R-:W-:Y:S01]  /*44b0*/  MOV R17, R59 ;  /* 0x0000003b00117202 */ /* 0x000fe20000000f00 */
[----:B------:R-:W-:Y:S01]  /*44c0*/  FMUL.FTZ R31, R18, R9 ;  /* 0x00000009121f7220 */ /* 0x000fe20000410000 */
[----:B------:R-:W1:Y:S01]  /*44d0*/  LDCU.64 UR6, c[0x0][0x380] ;  /* 0x00007000ff0677ac */ /* 0x000e620008000a00 */
[----:B0-----:R-:W-:Y:S01]  /*44e0*/  IMAD R38, R16, UR14, RZ ;  /* 0x0000000e10267c24 */ /* 0x001fe2000f8e02ff */
[----:B------:R-:W-:-:S03]  /*44f0*/  MOV R16, R60 ;  /* 0x0000003c00107202 */ /* 0x000fc60000000f00 */
[----:B------:R-:W-:Y:S02]  /*4500*/  IMAD R33, R21, UR15, R38 ;  /* 0x0000000f15217c24 */ /* 0x000fe4000f8e0226 */
[----:B------:R-:W-:Y:S01]  /*4510*/  FMUL.FTZ R38, R19, R9 ;  /* 0x0000000913267220 */ /* 0x000fe20000410000 */
[----:B------:R-:W-:-:S04]  /*4520*/  IMAD.WIDE.U32 R16, R21, UR14, R16 ;  /* 0x0000000e15107c25 */ /* 0x000fc8000f8e0010 */
[----:B------:R-:W-:Y:S02]  /*4530*/  F2FP.F16.F32.PACK_AB R31, R31, R38 ;  /* 0x000000261f1f723e */ /* 0x000fe400000000ff */
[----:B-1----:R-:W-:Y:S02]  /*4540*/  LEA R18, P0, R16, UR6, 0x1 ;  /* 0x0000000610127c11 */ /* 0x002fe4000f8008ff */
[----:B------:R-:W-:-:S04]  /*4550*/  IADD3 R33, PT, PT, R17, R33, RZ ;  /* 0x0000002111217210 */ /* 0x000fc80007ffe0ff */
[----:B------:R-:W-:-:S05]  /*4560*/  LEA.HI.X R19, R16, UR7, R33, 0x1, P0 ;  /* 0x0000000710137c11 */ /* 0x000fca00080f0c21 */
[----:B------:R0:W-:Y:S02]  /*4570*/  STG.E desc[UR8][R18.64], R31 ;  /* 0x0000001f12007986 */ /* 0x0001e4000c101908 */
.L_x_628:
[----:B------:R-:W-:Y:S05]  /*4580*/  BSYNC.RECONVERGENT B0 ;  /* 0x0000000000007941 */ /* 0x000fea0003800200 */
.L_x_627:
[--C-:B------:R-:W-:Y:S01]  /*4590*/  HADD2.F32 R17, -RZ, R52.reuse.H0_H0 ;  /* 0x20000034ff117230 */ /* 0x100fe20000004100 */
[----:B0-----:R-:W-:Y:S01]  /*45a0*/  SHF.R.S32.HI R31, RZ, 0x1f, R46 ;  /* 0x0000001fff1f7819 */ /* 0x001fe2000001142e */
[----:B------:R-:W-:Y:S02]  /*45b0*/  HADD2.F32 R52, -RZ, R52.H1_H1 ;  /* 0x30000034ff347230 */ /* 0x000fe40000004100 */
[-C--:B------:R-:W-:Y:S01]  /*45c0*/  FMUL.FTZ R29, R29, R9.reuse ;  /* 0x000000091d1d7220 */ /* 0x080fe20000410000 */
[----:B------:R-:W-:Y:S01]  /*45d0*/  FMUL.FTZ R56, R56, R9 ;  /* 0x0000000938387220 */ /* 0x000fe20000410000 */
        /* <DEDUP_REMOVED lines=19> */
.L_x_629:
[----:B------:R-:W-:Y:S04]  /*4710*/  BSSY.RECONVERGENT B0, `(.L_x_630) ;  /* 0x0000015000007945 */ /* 0x000fe80003800200 */
[----:B------:R-:W-:Y:S05]  /*4720*/  @P2 BRA `(.L_x_631) ;  /* 0x00000000004c2947 */ /* 0x000fea0003800000 */
[----:B------:R-:W0:Y:S01]  /*4730*/  LDCU.64 UR6, c[0x0][0x3f8] ;  /* 0x00007f00ff0677ac */ /* 0x000e220008000a00 */
[C---:B------:R-:W-:Y:S01]  /*4740*/  FFMA.FTZ R29, R14.reuse, R29, R15 ;  /* 0x0000001d0e1d7223 */ /* 0x040fe2000001000f */
[----:B------:R-:W-:Y:S01]  /*4750*/  SHF.R.S32.HI R38, RZ, 0x1f, R47 ;  /* 0x0000001fff267819 */ /* 0x000fe2000001142f */
[----:B------:R-:W-:Y:S01]  /*4760*/  FFMA.FTZ R56, R14, R56, R15 ;  /* 0x000000380e387223 */ /* 0x000fe2000001000f */
[----:B------:R-:W1:Y:S01]  /*4770*/  LDCU.64 UR14, c[0x0][0x380] ;  /* 0x00007000ff0e77ac */ /* 0x000e620008000a00 */
[----:B------:R-:W-:Y:S01]  /*4780*/  FFMA.FTZ R18, R12, R17, -R29 ;  /* 0x000000110c127223 */ /* 0x000fe2000001081d */
[----:B------:R-:W-:Y:S01]  /*4790*/  MOV R16, R60 ;  /* 0x0000003c00107202 */ /* 0x000fe20000000f00 */
[----:B------:R-:W-:Y:S01]  /*47a0*/  FFMA.FTZ R56, R13, R52, -R56 ;  /* 0x000000340d387223 */ /* 0x000fe20000010838 */
[----:B------:R-:W-:-:S03]  /*47b0*/  MOV R17, R59 ;  /* 0x0000003b00117202 */ /* 0x000fc60000000f00 */
[----:B------:R-:W-:Y:S01]  /*47c0*/  FMUL.FTZ R29, R56, R9 ;  /* 0x00000009381d7220 */ /* 0x000fe20000410000 */
[----:B0-----:R-:W-:Y:S02]  /*47d0*/  IMAD R38, R38, UR6, RZ ;  /* 0x0000000626267c24 */ /* 0x001fe4000f8e02ff */
[----:B------:R-:W-:-:S04]  /*47e0*/  IMAD.WIDE.U32 R16, R47, UR6, R16 ;  /* 0x000000062f107c25 */ /* 0x000fc8000f8e0010 */
[----:B------:R-:W-:Y:S02]  /*47f0*/  IMAD R19, R47, UR7, R38 ;  /* 0x000000072f137c24 */ /* 0x000fe4000f8e0226 */
[----:B------:R-:W-:Y:S01]  /*4800*/  FMUL.FTZ R38, R18, R9 ;  /* 0x0000000912267220 */ /* 0x000fe20000410000 */
[C---:B-1----:R-:W-:Y:S02]  /*4810*/  LEA R18, P0, R16.reuse, UR14, 0x1 ;  /* 0x0000000e10127c11 */ /* 0x042fe4000f8008ff */
[----:B------:R-:W-:Y:S02]  /*4820*/  IADD3 R19, PT, PT, R17, R19, RZ ;  /* 0x0000001311137210 */ /* 0x000fe40007ffe0ff */
[----:B------:R-:W-:Y:S02]  /*4830*/  F2FP.F16.F32.PACK_AB R29, R29, R38 ;  /* 0x000000261d1d723e */ /* 0x000fe400000000ff */
[----:B------:R-:W-:-:S05]  /*4840*/  LEA.HI.X R19, R16, UR15, R19, 0x1, P0 ;  /* 0x0000000f10137c11 */ /* 0x000fca00080f0c13 */
[----:B------:R0:W-:Y:S02]  /*4850*/  STG.E desc[UR8][R18.64], R29 ;  /* 0x0000001d12007986 */ /* 0x0001e4000c101908 */
.L_x_631:
[----:B------:R-:W-:Y:S05]  /*4860*/  BSYNC.RECONVERGENT B0 ;  /* 0x0000000000007941 */ /* 0x000fea0003800200 */
.L_x_630:
[----:B------:R-:W-:Y:S01]  /*4870*/  UISETP.NE.AND UP0, UPT, UR11, URZ, UPT ;  /* 0x000000ff0b00728c */ /* 0x000fe2000bf05270 */
[-C--:B0-----:R-:W-:Y:S01]  /*4880*/  FMUL.FTZ R19, R54, R9.reuse ;  /* 0x0000000936137220 */ /* 0x081fe20000410000 */
[----:B------:R-:W-:Y:S01]  /*4890*/  FMUL.FTZ R38, R30, R9 ;  /* 0x000000091e267220 */ /* 0x000fe20000410000 */
[--C-:B------:R-:W-:Y:S01]  /*48a0*/  HADD2.F32 R18, -RZ, R36.reuse.H0_H0 ;  /* 0x20000024ff127230 */ /* 0x100fe20000004100 */
[----:B------:R-:W-:Y:S01]  /*48b0*/  ISETP.GE.AND.EX P3, PT, R31, UR13, PT, P3 ;  /* 0x0000000d1f007c0c */ /* 0x000fe2000bf66330 */
[C-C-:B------:R-:W-:Y:S01]  /*48c0*/  FFMA.FTZ R17, R14.reuse, R19, R15.reuse ;  /* 0x000000130e117223 */ /* 0x140fe2000001000f */
[----:B------:R-:W-:Y:S01]  /*48d0*/  FFMA.FTZ R16, R14, R38, R15 ;  /* 0x000000260e107223 */ /* 0x000fe2000001000f */
[----:B------:R-:W-:Y:S02]  /*48e0*/  HADD2.F32 R36, -RZ, R36.H1_H1 ;  /* 0x30000024ff247230 */ /* 0x000fe40000004100 */
        /* <DEDUP_REMOVED lines=19> */
.L_x_632:
        /* <DEDUP_REMOVED lines=10> */
[----:B------:R-:W-:Y:S01]  /*4ac0*/  F2FP.F16.F32.PACK_AB R29, R29, R30 ;  /* 0x0000001e1d1d723e */ /* 0x000fe200000000ff */
[----:B0-----:R-:W-:Y:S02]  /*4ad0*/  IMAD R31, R31, UR6, RZ ;  /* 0x000000061f1f7c24 */ /* 0x001fe4000f8e02ff */
[----:B------:R-:W-:-:S04]  /*4ae0*/  IMAD.WIDE.U32 R16, R46, UR6, R16 ;  /* 0x000000062e107c25 */ /* 0x000fc8000f8e0010 */
[----:B------:R-:W-:Y:S01]  /*4af0*/  IMAD R31, R46, UR7, R31 ;  /* 0x000000072e1f7c24 */ /* 0x000fe2000f8e021f */
[----:B-1----:R-:W-:-:S04]  /*4b00*/  LEA R18, P0, R16, UR14, 0x1 ;  /* 0x0000000e10127c11 */ /* 0x002fc8000f8008ff */
[----:B------:R-:W-:-:S04]  /*4b10*/  IADD3 R31, PT, PT, R17, R31, RZ ;  /* 0x0000001f111f7210 */ /* 0x000fc80007ffe0ff */
[----:B------:R-:W-:-:S05]  /*4b20*/  LEA.HI.X R19, R16, UR15, R31, 0x1, P0 ;  /* 0x0000000f10137c11 */ /* 0x000fca00080f0c1f */
[----:B------:R0:W-:Y:S02]  /*4b30*/  STG.E desc[UR8][R18.64], R29 ;  /* 0x0000001d12007986 */ /* 0x0001e4000c101908 */
.L_x_634:
[----:B------:R-:W-:Y:S05]  /*4b40*/  BSYNC.RECONVERGENT B0 ;  /* 0x0000000000007941 */ /* 0x000fea0003800200 */
.L_x_633:
[-C--:B0-----:R-:W-:Y:S01]  /*4b50*/  FMUL.FTZ R29, R22, R9.reuse ;  /* 0x00000009161d7220 */ /* 0x081fe20000410000 */
        /* <DEDUP_REMOVED lines=8> */
[-C--:B------:R-:W-:Y:S01]  /*4be0*/  FMUL.FTZ R28, R28, R9.reuse ;  /* 0x000000091c1c7220 */ /* 0x080fe20000410000 */
[----:B------:R-:W-:Y:S01]  /*4bf0*/  FMUL.FTZ R8, R8, R9 ;  /* 0x0000000908087220 */ /* 0x000fe20000410000 */
[----:B------:R-:W-:Y:S01]  /*4c00*/  SHF.R.S32.HI R18, RZ, 0x1f, R45 ;  /* 0x0000001fff127819 */ /* 0x000fe2000001142d */
[C-C-:B------:R-:W-:Y:S01]  /*4c10*/  FFMA.FTZ R35, R14.reuse, R19, R15.reuse ;  /* 0x000000130e237223 */ /* 0x140fe2000001000f */
[----:B------:R-:W-:Y:S01]  /*4c20*/  SHF.R.S32.HI R17, RZ, 0x1f, R44 ;  /* 0x0000001fff117819 */ /* 0x000fe2000001142c */
[C---:B------:R-:W-:Y:S01]  /*4c30*/  FFMA.FTZ R56, R14.reuse, R52, R15 ;  /* 0x000000340e387223 */ /* 0x040fe2000001000f */
[----:B------:R-:W-:Y:S01]  /*4c40*/  SHF.R.S32.HI R16, RZ, 0x1f, R43 ;  /* 0x0000001fff107819 */ /* 0x000fe2000001142b */
        /* <DEDUP_REMOVED lines=11> */
[C-C-:B------:R-:W-:Y:S01]  /*4d00*/  FFMA.FTZ R23, R14.reuse, R28, R15.reuse ;  /* 0x0000001c0e177223 */ /* 0x140fe2000001000f */
[----:B------:R-:W-:Y:S01]  /*4d10*/  FFMA.FTZ R30, R14, R8, R15 ;  /* 0x000000080e1e7223 */ /* 0x000fe2000001000f */
[--C-:B------:R-:W-:Y:S01]  /*4d20*/  HADD2.F32 R14, -RZ, R34.reuse.H0_H0 ;  /* 0x20000022ff0e7230 */ /* 0x100fe20000004100 */
[----:B------:R-:W-:Y:S01]  /*4d30*/  ISETP.GE.U32.AND P0, PT, R42, UR12, PT ;  /* 0x0000000c2a007c0c */ /* 0x000fe2000bf06070 */
[----:B------:R-:W-:Y:S01]  /*4d40*/  HADD2.F32 R34, -RZ, R34.H1_H1 ;  /* 0x30000022ff227230 */ /* 0x000fe20000004100 */
[----:B------:R-:W-:-:S02]  /*4d50*/  ISETP.GE.AND.EX P1, PT, R18, UR13, PT, P1 ;  /* 0x0000000d12007c0c */ /* 0x000fc4000bf26310 */
[----:B------:R-:W-:Y:S02]  /*4d60*/  ISETP.GE.AND.EX P2, PT, R17, UR13, PT, P2 ;  /* 0x0000000d11007c0c */ /* 0x000fe4000bf46320 */
[----:B------:R-:W-:Y:S02]  /*4d70*/  ISETP.GE.AND.EX P3, PT, R16, UR13, PT, P3 ;  /* 0x0000000d10007c0c */ /* 0x000fe4000bf66330 */
[----:B------:R-:W-:Y:S01]  /*4d80*/  ISETP.GE.AND.EX P4, PT, R31, UR13, PT, P4 ;  /* 0x0000000d1f007c0c */ /* 0x000fe2000bf86340 */
[----:B------:R-:W-:-:S12]  /*4d90*/  BRA.U !UP0, `(.L_x_635) ;  /* 0x0000000108487547 */ /* 0x000fd8000b800000 */
        /* <DEDUP_REMOVED lines=18> */
.L_x_635:
        /* <DEDUP_REMOVED lines=15> */
[----:B------:R-:W-:Y:S02]  /*4fb0*/  F2FP.F16.F32.PACK_AB R15, R34, R35 ;  /* 0x00000023220f723e */ /* 0x000fe400000000ff */
[----:B------:R-:W-:-:S05]  /*4fc0*/  LEA.HI.X R19, R14, UR15, R19, 0x1, P1 ;  /* 0x0000000f0e137c11 */ /* 0x000fca00088f0c13 */
[----:B------:R0:W-:Y:S02]  /*4fd0*/  STG.E desc[UR8][R18.64], R15 ;  /* 0x0000000f12007986 */ /* 0x0001e4000c101908 */
.L_x_637:
[----:B------:R-:W-:Y:S05]  /*4fe0*/  BSYNC.RECONVERGENT B0 ;  /* 0x0000000000007941 */ /* 0x000fea0003800200 */
.L_x_636:
[--C-:B------:R-:W-:Y:S02]  /*4ff0*/  HADD2.F32 R14, -RZ, R50.reuse.H0_H0 ;  /* 0x20000032ff0e7230 */ /* 0x100fe40000004100 */
[----:B------:R-:W-:Y:S01]  /*5000*/  HADD2.F32 R50, -RZ, R50.H1_H1 ;  /* 0x30000032ff327230 */ /* 0x000fe20000004100 */
        /* <DEDUP_REMOVED lines=19> */
.L_x_638:
[----:B------:R-:W-:Y:S01]  /*5140*/  BSSY.RECONVERGENT B0, `(.L_x_639) ;  /* 0x0000012000007945 */ /* 0x000fe20003800200 */
[----:B0-----:R-:W-:Y:S01]  /*5150*/  FFMA.FTZ R18, R12, R14, -R33 ;  /* 0x0000000e0c127223 */ /* 0x001fe20000010821 */
[----:B------:R-:W-:Y:S02]  /*5160*/  FFMA.FTZ R54, R13, R50, -R54 ;  /* 0x000000320d367223 */ /* 0x000fe40000010836 */
        /* <DEDUP_REMOVED lines=12> */
[----:B------:R-:W-:Y:S02]  /*5230*/  F2FP.F16.F32.PACK_AB R25, R25, R34 ;  /* 0x000000221919723e */ /* 0x000fe400000000ff */
[----:B------:R-:W-:-:S05]  /*5240*/  LEA.HI.X R19, R14, UR15, R19, 0x1, P1 ;  /* 0x0000000f0e137c11 */ /* 0x000fca00088f0c13 */
[----:B------:R0:W-:Y:S02]  /*5250*/  STG.E desc[UR8][R18.64], R25 ;  /* 0x0000001912007986 */ /* 0x0001e4000c101908 */
.L_x_640:
[----:B------:R-:W-:Y:S05]  /*5260*/  BSYNC.RECONVERGENT B0 ;  /* 0x0000000000007941 */ /* 0x000fea0003800200 */
.L_x_639:
[--C-:B------:R-:W-:Y:S02]  /*5270*/  HADD2.F32 R14, -RZ, R32.reuse.H0_H0 ;  /* 0x20000020ff0e7230 */ /* 0x100fe40000004100 */
[----:B------:R-:W-:Y:S01]  /*5280*/  HADD2.F32 R32, -RZ, R32.H1_H1 ;  /* 0x30000020ff207230 */ /* 0x000fe20000004100 */
        /* <DEDUP_REMOVED lines=19> */
.L_x_641:
        /* <DEDUP_REMOVED lines=18> */
.L_x_643:
[----:B------:R-:W-:Y:S05]  /*54e0*/  BSYNC.RECONVERGENT B0 ;  /* 0x0000000000007941 */ /* 0x000fea0003800200 */
.L_x_642:
        /* <DEDUP_REMOVED lines=21> */
.L_x_644:
[----:B------:R-:W-:Y:S01]  /*5640*/  BSSY.RECONVERGENT B0, `(.L_x_645) ;  /* 0x0000012000007945 */ /* 0x000fe20003800200 */
[----:B------:R-:W-:Y:S01]  /*5650*/  FFMA.FTZ R14, R12, R14, -R21 ;  /* 0x0000000e0c0e7223 */ /* 0x000fe20000010815 */
[----:B------:R-:W-:Y:S02]  /*5660*/  FFMA.FTZ R20, R13, R7, -R20 ;  /* 0x000000070d147223 */ /* 0x000fe40000010814 */
[----:B------:R-:W-:Y:S05]  /*5670*/  @P3 BRA `(.L_x_646) ;  /* 0x0000000000383947 */ /* 0x000fea0003800000 */
[----:B------:R-:W1:Y:S01]  /*5680*/  LDCU.64 UR6, c[0x0][0x3f8] ;  /* 0x00007f00ff0677ac */ /* 0x000e620008000a00 */
[----:B------:R-:W-:Y:S01]  /*5690*/  MOV R6, R60 ;  /* 0x0000003c00067202 */ /* 0x000fe20000000f00 */
[----:B0-----:R-:W-:Y:S01]  /*56a0*/  FMUL.FTZ R17, R14, R9 ;  /* 0x000000090e117220 */ /* 0x001fe20000410000 */
[----:B------:R-:W-:Y:S01]  /*56b0*/  MOV R7, R59 ;  /* 0x0000003b00077202 */ /* 0x000fe20000000f00 */
[----:B------:R-:W0:Y:S01]  /*56c0*/  LDCU.64 UR14, c[0x0][0x380] ;  /* 0x00007000ff0e77ac */ /* 0x000e220008000a00 */
[----:B-1----:R-:W-:Y:S02]  /*56d0*/  IMAD R16, R16, UR6, RZ ;  /* 0x0000000610107c24 */ /* 0x002fe4000f8e02ff */
[----:B------:R-:W-:-:S04]  /*56e0*/  IMAD.WIDE.U32 R6, R43, UR6, R6 ;  /* 0x000000062b067c25 */ /* 0x000fc8000f8e0006 */
[----:B------:R-:W-:Y:S02]  /*56f0*/  IMAD R15, R43, UR7, R16 ;  /* 0x000000072b0f7c24 */ /* 0x000fe4000f8e0210 */
[----:B------:R-:W-:Y:S01]  /*5700*/  FMUL.FTZ R16, R20, R9 ;  /* 0x0000000914107220 */ /* 0x000fe20000410000 */
[----:B0-----:R-:W-:Y:S02]  /*5710*/  LEA R14, P1, R6, UR14, 0x1 ;  /* 0x0000000e060e7c11 */ /* 0x001fe4000f8208ff */
[----:B------:R-:W-:Y:S02]  /*5720*/  IADD3 R15, PT, PT, R7, R15, RZ ;  /* 0x0000000f070f7210 */ /* 0x000fe40007ffe0ff */
[----:B------:R-:W-:Y:S02]  /*5730*/  F2FP.F16.F32.PACK_AB R7, R16, R17 ;  /* 0x000000111007723e */ /* 0x000fe400000000ff */
[----:B------:R-:W-:-:S05]  /*5740*/  LEA.HI.X R15, R6, UR15, R15, 0x1, P1 ;  /* 0x0000000f060f7c11 */ /* 0x000fca00088f0c0f */
[----:B------:R1:W-:Y:S02]  /*5750*/  STG.E desc[UR8][R14.64], R7 ;  /* 0x000000070e007986 */ /* 0x0003e4000c101908 */
.L_x_646:
[----:B------:R-:W-:Y:S05]  /*5760*/  BSYNC.RECONVERGENT B0 ;  /* 0x0000000000007941 */ /* 0x000fea0003800200 */
.L_x_645:
[--C-:B------:R-:W-:Y:S01]  /*5770*/  HADD2.F32 R6, -RZ, R53.reuse.H0_H0 ;  /* 0x20000035ff067230 */ /* 0x100fe20000004100 */
[----:B0-----:R-:W-:Y:S01]  /*5780*/  SHF.R.S32.HI R18, RZ, 0x1f, R42 ;  /* 0x0000001fff127819 */ /* 0x001fe2000001142a */
[----:B------:R-:W-:Y:S01]  /*5790*/  HADD2.F32 R53, -RZ, R53.H1_H1 ;  /* 0x30000035ff357230 */ /* 0x000fe20000004100 */
[----:B------:R-:W-:Y:S06]  /*57a0*/  BRA.U !UP0, `(.L_x_647) ;  /* 0x0000000108487547 */ /* 0x000fec000b800000 */
        /* <DEDUP_REMOVED lines=18> */
.L_x_647:
        /* <DEDUP_REMOVED lines=8> */
[----:B------:R-:W-:Y:S02]  /*5950*/  MOV R58, R60 ;  /* 0x0000003c003a7202 */ /* 0x000fe40000000f00 */
[----:B------:R-:W-:Y:S01]  /*5960*/  F2FP.F16.F32.PACK_AB R9, R9, R8 ;  /* 0x000000080909723e */ /* 0x000fe200000000ff */
[----:B------:R-:W0:Y:S01]  /*5970*/  LDCU.64 UR12, c[0x0][0x380] ;  /* 0x00007000ff0c77ac */ /* 0x000e220008000a00 */
[----:B-1----:R-:W-:Y:S02]  /*5980*/  IMAD R7, R18, UR6, RZ ;  /* 0x0000000612077c24 */ /* 0x002fe4000f8e02ff */
[----:B------:R-:W-:-:S04]  /*5990*/  IMAD.WIDE.U32 R58, R42, UR6, R58 ;  /* 0x000000062a3a7c25 */ /* 0x000fc8000f8e003a */
[----:B------:R-:W-:Y:S01]  /*59a0*/  IMAD R7, R42, UR7, R7 ;  /* 0x000000072a077c24 */ /* 0x000fe2000f8e0207 */
[----:B0-----:R-:W-:-:S04]  /*59b0*/  LEA R6, P0, R58, UR12, 0x1 ;  /* 0x0000000c3a067c11 */ /* 0x001fc8000f8008ff */
[----:B------:R-:W-:-:S04]  /*59c0*/  IADD3 R7, PT, PT, R59, R7, RZ ;  /* 0x000000073b077210 */ /* 0x000fc80007ffe0ff */
[----:B------:R-:W-:-:S05]  /*59d0*/  LEA.HI.X R7, R58, UR13, R7, 0x1, P0 ;  /* 0x0000000d3a077c11 */ /* 0x000fca00080f0c07 */
[----:B------:R0:W-:Y:S02]  /*59e0*/  STG.E desc[UR8][R6.64], R9 ;  /* 0x0000000906007986 */ /* 0x0001e4000c101908 */
.L_x_649:
[----:B------:R-:W-:Y:S05]  /*59f0*/  BSYNC.RECONVERGENT B0 ;  /* 0x0000000000007941 */ /* 0x000fea0003800200 */
.L_x_648:
[----:B------:R-:W-:Y:S02]  /*5a00*/  IADD3 R40, PT, PT, R4, R40, RZ ;  /* 0x0000002804287210 */ /* 0x000fe40007ffe0ff */
[----:B------:R-:W-:Y:S02]  /*5a10*/  IADD3 R41, PT, PT, R41, 0x1, RZ ;  /* 0x0000000129297810 */ /* 0x000fe40007ffe0ff */
[----:B------:R-:W-:-:S13]  /*5a20*/  ISETP.GE.AND P0, PT, R40, UR4, PT ;  /* 0x0000000428007c0c */ /* 0x000fda000bf06270 */
[----:B------:R-:W-:Y:S05]  /*5a30*/  @!P0 BRA `(.L_x_650) ;  /* 0xffffffa400dc8947 */ /* 0x000fea000383ffff */
.L_x_607:
[----:B0-----:R-:W0:Y:S01]  /*5a40*/  LDC R6, c[0x0][0x370] ;  /* 0x0000dc00ff067b82 */ /* 0x001e220000000800 */
[----:B------:R-:W-:Y:S01]  /*5a50*/  ISETP.NE.AND P2, PT, R2, RZ, PT ;  /* 0x000000ff0200720c */ /* 0x000fe20003f45270 */
[----:B------:R-:W-:Y:S06]  /*5a60*/  BSSY.RECONVERGENT B0, `(.L_x_651) ;  /* 0x0000011000007945 */ /* 0x000fec0003800200 */
[----:B-1----:R-:W1:Y:S08]  /*5a70*/  LDC R7, c[0x0][0x374] ;  /* 0x0000dd00ff077b82 */ /* 0x002e700000000800 */
[----:B------:R-:W2:Y:S01]  /*5a80*/  LDC.64 R4, c[0x0][0x3c8] ;  /* 0x0000f200ff047b82 */ /* 0x000ea20000000a00 */
[----:B0-----:R-:W-:-:S02]  /*5a90*/  ISETP.NE.AND P1, PT, R6, 0x1, PT ;  /* 0x000000010600780c */ /* 0x001fc40003f25270 */
[----:B------:R-:W-:Y:S02]  /*5aa0*/  IADD3 R8, PT, PT, R6, -0x1, RZ ;  /* 0xffffffff06087810 */ /* 0x000fe40007ffe0ff */
[----:B-1----:R-:W-:-:S04]  /*5ab0*/  IADD3 R3, PT, PT, R7, -0x1, RZ ;  /* 0xffffffff07037810 */ /* 0x002fc80007ffe0ff */
[----:B------:R-:W-:Y:S02]  /*5ac0*/  ISETP.NE.AND P0, PT, R0, R3, PT ;  /* 0x000000030000720c */ /* 0x000fe40003f05270 */
[----:B------:R-:W-:Y:S02]  /*5ad0*/  SHF.L.U32 R0, R7, 0x1, RZ ;  /* 0x0000000107007819 */ /* 0x000fe400000006ff */
[----:B------:R-:W-:Y:S02]  /*5ae0*/  ISETP.NE.OR P0, PT, R8, UR10, P0 ;  /* 0x0000000a08007c0c */ /* 0x000fe40008705670 */
[----:B------:R-:W-:-:S05]  /*5af0*/  SEL R3, R0, RZ, P1 ;  /* 0x000000ff00037207 */ /* 0x000fca0000800000 */
[----:B--2---:R-:W-:Y:S01]  /*5b00*/  IMAD.WIDE.U32 R4, R3, 0x4, R4 ;  /* 0x0000000403047825 */ /* 0x004fe200078e0004 */
[----:B------:R-:W-:Y:S06]  /*5b10*/  @P2 BRA `(.L_x_652) ;  /* 0x0000000000142947 */ /* 0x000fec0003800000 */
[----:B------:R-:W-:Y:S01]  /*5b20*/  HFMA2 R3, -RZ, RZ, 0, 5.9604644775390625e-08 ;  /* 0x00000001ff037431 */ /* 0x000fe200000001ff */
[----:B------:R-:W-:Y:S06]  /*5b30*/  MEMBAR.ALL.GPU ;  /* 0x0000000000007992 */ /* 0x000fec000000a000 */
[----:B------:R-:W-:-:S00]  /*5b40*/  ERRBAR ;  /* 0x00000000000079ab */ /* 0x000fc00000000000 */
[----:B------:R-:W-:Y:S06]  /*5b50*/  CGAERRBAR ;  /* 0x00000000000075ab */ /* 0x000fec0000000000 */
[----:B------:R0:W-:Y:S02]  /*5b60*/  REDG.E.ADD.S32.STRONG.GPU desc[UR8][R4.64], R3 ;  /* 0x000000030400798e */ /* 0x0001e4000c12e308 */
.L_x_652:
[----:B------:R-:W-:Y:S05]  /*5b70*/  BSYNC.RECONVERGENT B0 ;  /* 0x0000000000007941 */ /* 0x000fea0003800200 */
.L_x_651:
[----:B------:R-:W-:Y:S05]  /*5b80*/  @P0 EXIT ;  /* 0x000000000000094d */ /* 0x000fea0003800000 */
[----:B------:R-:W-:Y:S05]  /*5b90*/  @P2 BRA `(.L_x_653) ;  /* 0x0000000000202947 */ /* 0x000fea0003800000 */
[----:B------:R-:W-:-:S05]  /*5ba0*/  IMAD R0, R6, R7, RZ ;  /* 0x0000000706007224 */ /* 0x000fca00078e02ff */
[----:B------:R-:W-:-:S13]  /*5bb0*/  ISETP.NE.AND P0, PT, R0, -0x1, PT ;  /* 0xffffffff0000780c */ /* 0x000fda0003f05270 */
[----:B------:R-:W-:Y:S05]  /*5bc0*/  @!P0 BRA `(.L_x_653) ;  /* 0x0000000000148947 */ /* 0x000fea0003800000 */
.L_x_654:
[----:B0-----:R-:W2:Y:S04]  /*5bd0*/  LDG.E.STRONG.GPU R3, desc[UR8][R4.64] ;  /* 0x0000000804037981 */ /* 0x001ea8000c1ef900 */
[----:B--2---:R-:W-:Y:S01]  /*5be0*/  CCTL.IVALL ;  /* 0x00000000ff00798f */ /* 0x004fe20002000000 */
[----:B------:R-:W-:Y:S05]  /*5bf0*/  YIELD ;  /* 0x0000000000007946 */ /* 0x000fea0003800000 */
[----:B------:R-:W-:-:S13]  /*5c00*/  ISETP.NE.AND P0, PT, R3, R0, PT ;  /* 0x000000000300720c */ /* 0x000fda0003f05270 */
[----:B------:R-:W-:Y:S05]  /*5c10*/  @P0 BRA `(.L_x_654) ;  /* 0xfffffffc00ec0947 */ /* 0x000fea000383ffff */
.L_x_653:
        /* <DEDUP_REMOVED lines=73> */
.L_x_657:
        /* <DEDUP_REMOVED lines=29> */
.L_x_656:
[----:B------:R-:W-:Y:S05]  /*6280*/  BSYNC.RECONVERGENT B0 ;  /* 0x0000000000007941 */ /* 0x000fea0003800200 */
.L_x_655:
        /* <DEDUP_REMOVED lines=10> */
.L_x_658:
        /* <DEDUP_REMOVED lines=82> */
.L_x_659:
        /* <DEDUP_REMOVED lines=11> */
.L_x_4892:


//--------------------- .text._Z35group_norm_nhwc_bwd_one_pass_kernelI11Fp16IOFp32WLi128ELi120ELi480EEv26Group_norm_nhwc_bwd_params --------------------------
	.section	.text._Z35group_norm_nhwc_bwd_one_pass_kernelI11Fp16IOFp32WLi128ELi120ELi480EEv26Group_norm_nhwc_bwd_params,"ax",@progbits
	.align	128
        .global         _Z35group_norm_nhwc_bwd_one_pass_kernelI11Fp16IOFp32WLi128ELi120ELi480EEv26Group_norm_nhwc_bwd_params
        .type           _Z35group_norm_nhwc_bwd_one_pass_kernelI11Fp16IOFp32WLi128ELi120ELi480EEv26Group_norm_nhwc_bwd_params,@function
        .size           _Z35group_norm_nhwc_bwd_one_pass_kernelI11Fp16IOFp32WLi128ELi120ELi480EEv26Group_norm_nhwc_bwd_params,(.L_x_4893 - _Z35group_norm_nhwc_bwd_one_pass_kernelI11Fp16IOFp32WLi128ELi120ELi480EEv26Group_norm_nhwc_bwd_params)
        .other          _Z35group_norm_nhwc_bwd_one_pass_kernelI11Fp16IOFp32WLi128ELi120ELi480EEv26Group_norm_nhwc_bwd_params,@"STO_CUDA_ENTRY STV_DEFAULT"
_Z35group_norm_nhwc_bwd_one_pass_kernelI11Fp16IOFp32WLi128ELi120ELi480EEv26Group_norm_nhwc_bwd_params:
.text._Z35group_norm_nhwc_bwd_one_pass_kernelI11Fp16IOFp32WLi128ELi120ELi480EEv26Group_norm_nhwc_bwd_params:
        /* <DEDUP_REMOVED lines=9> */
[----:B------:R-:W-:Y:S01]  /*0090*/  UMOV UR4, URZ ;  /* 0x000000ff00047c82 */ /* 0x000fe20008000000 */
[----:B0-----:R-:W-:-:S05]  /*00a0*/  LOP3.LUT R0, R4, 0xffff, RZ, 0xc0, !PT ;  /* 0x0000ffff04007812 */ /* 0x001fca00078ec0ff */
[----:B------:R-:W-:-:S05]  /*00b0*/  IMAD R0, R0, 0x445, RZ ;  /* 0x0000044500007824 */ /* 0x000fca00078e02ff */
[----:B------:R-:W-:Y:S02]  /*00c0*/  SHF.R.U32.HI R45, RZ, 0x10, R0 ;  /* 0x00000010ff2d7819 */ /* 0x000fe40000011600 */
[----:B------:R-:W0:Y:S02]  /*00d0*/  S2R R0, SR_LANEID ;  /* 0x0000000000007919 */ /* 0x000e240000000000 */
[----:B------:R-:W-:-:S05]  /*00e0*/  PRMT R2, R45, 0x9910, RZ ;  /* 0x000099102d027816 */ /* 0x000fca00000000ff */
[----:B------:R-:W-:-:S05]  /*00f0*/  IMAD R2, R2, 0x3c, RZ ;  /* 0x0000003c02027824 */ /* 0x000fca00078e02ff */
[----:B------:R-:W-:-:S04]  /*0100*/  IADD3 R2, PT, PT, RZ, -R2, RZ ;  /* 0x80000002ff027210 */ /* 0x000fc80007ffe0ff */
[----:B------:R-:W-:-:S04]  /*0110*/  PRMT R43, R2, 0x7710, RZ ;  /* 0x00007710022b7816 */ /* 0x000fc800000000ff */
[----:B------:R-:W-:-:S04]  /*0120*/  IADD3 R43, PT, PT, R43, R4, RZ ;  /* 0x000000042b2b7210 */ /* 0x000fc80007ffe0ff */
[----:B------:R-:W-:-:S04]  /*0130*/  SHF.L.U32 R43, R43, 0x1, RZ ;  /* 0x000000012b2b7819 */ /* 0x000fc800000006ff */
[----:B------:R-:W-:-:S07]  /*0140*/  LOP3.LUT R52, R43, 0xffff, RZ, 0xc0, !PT ;  /* 0x0000ffff2b347812 */ /* 0x000fce00078ec0ff */
.L_x_727:
[----:B------:R-:W1:Y:S01]  /*0150*/  LDC R8, c[0x0][0x410] ;  /* 0x00010400ff087b82 */ /* 0x000e620000000800 */
[----:B------:R-:W-:Y:S01]  /*0160*/  IABS R9, UR6 ;  /* 0x0000000600097c13 */ /* 0x000fe20008000000 */
[----:B0-----:R-:W2:Y:S01]  /*0170*/  S2R R2, SR_CTAID.X ;  /* 0x0000000000027919 */ /* 0x001ea20000002500 */
[----:B------:R-:W2:Y:S01]  /*0180*/  LDCU UR5, c[0x0][0x41c] ;  /* 0x00008380ff0577ac */ /* 0x000ea20008000800 */
[----:B------:R-:W-:Y:S01]  /*0190*/  ISETP.LE.AND P1, PT, RZ, UR6, PT ;  /* 0x00000006ff007c0c */ /* 0x000fe2000bf23270 */
[----:B------:R-:W-:Y:S01]  /*01a0*/  HFMA2 R42, -RZ, RZ, 0, 0 ;  /* 0x00000000ff2a7431 */ /* 0x000fe200000001ff */
[----:B------:R-:W-:Y:S01]  /*01b0*/  CS2R R40, SRZ ;  /* 0x0000000000287805 */ /* 0x000fe2000001ff00 */
[----:B------:R-:W3:Y:S01]  /*01c0*/  LDCU.128 UR12, c[0x0][0x400] ;  /* 0x00008000ff0c77ac */ /* 0x000ee20008000c00 */
[----:B------:R-:W-:Y:S02]  /*01d0*/  CS2R R38, SRZ ;  /* 0x0000000000267805 */ /* 0x000fe4000001ff00 */
[----:B------:R-:W-:-:S02]  /*01e0*/  CS2R R36, SRZ ;  /* 0x0000000000247805 */ /* 0x000fc4000001ff00 */
[----:B------:R-:W-:Y:S02]  /*01f0*/  CS2R R34, SRZ ;  /* 0x0000000000227805 */ /* 0x000fe4000001ff00 */
[----:B------:R-:W-:Y:S01]  /*0200*/  CS2R R32, SRZ ;  /* 0x0000000000207805 */ /* 0x000fe2000001ff00 */
[----:B------:R-:W4:Y:S01]  /*0210*/  LDCU.64 UR8, c[0x0][0x3b8] ;  /* 0x00007700ff0877ac */ /* 0x000f220008000a00 */
[----:B------:R-:W-:Y:S01]  /*0220*/  HFMA2 R44, -RZ, RZ, 0, 0 ;  /* 0x00000000ff2c7431 */ /* 0x000fe200000001ff */
[----:B------:R-:W0:Y:S01]  /*0230*/  LDCU.U8 UR7, c[0x0][0x414] ;  /* 0x00008280ff0777ac */ /* 0x000e220008000000 */
[----:B-1----:R-:W-:-:S04]  /*0240*/  IABS R6, R8 ;  /* 0x0000000800067213 */ /* 0x002fc80000000000 */
[----:B------:R-:W1:Y:S01]  /*0250*/  I2F.RP R3, R6 ;  /* 0x0000000600037306 */ /* 0x000e620000209400 */
[----:B--2---:R-:W-:-:S05]  /*0260*/  IMAD R27, R2, UR5, R45 ;  /* 0x00000005021b7c24 */ /* 0x004fca000f8e022d */
[C---:B---3--:R-:W-:Y:S02]  /*0270*/  ISETP.GE.U32.AND P3, PT, R27.reuse, UR12, PT ;  /* 0x0000000c1b007c0c */ /* 0x048fe4000bf66070 */
[C---:B------:R-:W-:Y:S01]  /*0280*/  IADD3 R17, PT, PT, R27.reuse, 0x8, RZ ;  /* 0x000000081b117810 */ /* 0x040fe20007ffe0ff */
[----:B-1----:R-:W1:Y:S01]  /*0290*/  MUFU.RCP R3, R3 ;  /* 0x0000000300037308 */ /* 0x002e620000001000 */
[----:B------:R-:W-:Y:S02]  /*02a0*/  IADD3 R16, PT, PT, R27, 0x10, RZ ;  /* 0x000000101b107810 */ /* 0x000fe40007ffe0ff */
[----:B------:R-:W-:Y:S02]  /*02b0*/  SHF.R.S32.HI R19, RZ, 0x1f, R17 ;  /* 0x0000001fff137819 */ /* 0x000fe40000011411 */
[----:B------:R-:W-:Y:S02]  /*02c0*/  SHF.R.S32.HI R29, RZ, 0x1f, R16 ;  /* 0x0000001fff1d7819 */ /* 0x000fe40000011410 */
[----:B-1----:R-:W-:-:S04]  /*02d0*/  IADD3 R4, PT, PT, R3, 0xffffffe, RZ ;  /* 0x0ffffffe03047810 */ /* 0x002fc80007ffe0ff */
[----:B------:R1:W2:Y:S02]  /*02e0*/  F2I.FTZ.U32.TRUNC.NTZ R5, R4 ;  /* 0x0000000400057305 */ /* 0x0002a4000021f000 */
[----:B-1----:R-:W-:Y:S01]  /*02f0*/  HFMA2 R4, -RZ, RZ, 0, 0 ;  /* 0x00000000ff047431 */ /* 0x002fe200000001ff */
[----:B--2---:R-:W-:-:S05]  /*0300*/  IADD3 R7, PT, PT, RZ, -R5, RZ ;  /* 0x80000005ff077210 */ /* 0x004fca0007ffe0ff */
[----:B------:R-:W-:-:S04]  /*0310*/  IMAD R7, R7, R6, RZ ;  /* 0x0000000607077224 */ /* 0x000fc800078e02ff */
[----:B------:R-:W-:Y:S01]  /*0320*/  IMAD.HI.U32 R5, R5, R7, R4 ;  /* 0x0000000705057227 */ /* 0x000fe200078e0004 */
[----:B------:R-:W-:Y:S02]  /*0330*/  MOV R7, R9 ;  /* 0x0000000900077202 */ /* 0x000fe40000000f00 */
[----:B------:R-:W-:-:S03]  /*0340*/  SHF.R.S32.HI R9, RZ, 0x1f, R27 ;  /* 0x0000001fff097819 */ /* 0x000fc6000001141b */
[----:B------:R-:W-:Y:S01]  /*0350*/  IMAD.HI.U32 R5, R5, R7, RZ ;  /* 0x0000000705057227 */ /* 0x000fe200078e00ff */
[----:B------:R-:W-:-:S04]  /*0360*/  ISETP.GE.AND.EX P3, PT, R9, UR13, PT, P3 ;  /* 0x0000000d09007c0c */ /* 0x000fc8000bf66330 */
[----:B------:R-:W-:-:S05]  /*0370*/  IADD3 R3, PT, PT, -R5, RZ, RZ ;  /* 0x000000ff05037210 */ /* 0x000fca0007ffe1ff */
[----:B------:R-:W-:Y:S01]  /*0380*/  IMAD R3, R6, R3, R7 ;  /* 0x0000000306037224 */ /* 0x000fe200078e0207 */
[----:B------:R-:W-:-:S03]  /*0390*/  LOP3.LUT R7, R8, UR6, RZ, 0x3c, !PT ;  /* 0x0000000608077c12 */ /* 0x000fc6000f8e3cff */
[----:B------:R-:W1:Y:S01]  /*03a0*/  @!P3 LDC.64 R10, c[0x0][0x3f8] ;  /* 0x0000fe00ff0abb82 */ /* 0x000e620000000a00 */
[----:B------:R-:W-:Y:S02]  /*03b0*/  ISETP.GT.U32.AND P2, PT, R6, R3, PT ;  /* 0x000000030600720c */ /* 0x000fe40003f44070 */
[----:B------:R-:W-:-:S05]  /*03c0*/  ISETP.GE.AND P5, PT, R7, RZ, PT ;  /* 0x000000ff0700720c */ /* 0x000fca0003fa6270 */
[----:B------:R-:W2:Y:S06]  /*03d0*/  @!P3 LDC.64 R14, c[0x0][0x3a0] ;  /* 0x0000e800ff0ebb82 */ /* 0x000eac0000000a00 */
[-C--:B------:R-:W-:Y:S02]  /*03e0*/  @!P2 IADD3 R3, PT, PT, R3, -R6.reuse, RZ ;  /* 0x800000060303a210 */ /* 0x080fe40007ffe0ff */
[----:B------:R-:W-:Y:S02]  /*03f0*/  @!P2 IADD3 R5, PT, PT, R5, 0x1, RZ ;  /* 0x000000010505a810 */ /* 0x000fe40007ffe0ff */
[----:B------:R-:W-:-:S02]  /*0400*/  ISETP.GE.U32.AND P0, PT, R3, R6, PT ;  /* 0x000000060300720c */ /* 0x000fc40003f06070 */
[-C--:B------:R-:W-:Y:S02]  /*0410*/  ISETP.GT.U32.AND P4, PT, R6, R3.reuse, PT ;  /* 0x000000030600720c */ /* 0x080fe40003f84070 */
[----:B------:R-:W-:Y:S02]  /*0420*/  IADD3 R4, PT, PT, R3, -R6, RZ ;  /* 0x8000000603047210 */ /* 0x000fe40007ffe0ff */
[----:B------:R-:W-:Y:S02]  /*0430*/  ISETP.NE.AND P2, PT, R8, RZ, PT ;  /* 0x000000ff0800720c */ /* 0x000fe40003f45270 */
[----:B------:R-:W-:Y:S02]  /*0440*/  SEL R3, R4, R3, !P4 ;  /* 0x0000000304037207 */ /* 0x000fe40006000000 */
[----:B------:R-:W-:Y:S01]  /*0450*/  LOP3.LUT R4, RZ, R8, RZ, 0x33, !PT ;  /* 0x00000008ff047212 */ /* 0x000fe200078e33ff */
[----:B-1----:R-:W-:Y:S01]  /*0460*/  @!P3 IMAD R8, R9, R10, RZ ;  /* 0x0000000a0908b224 */ /* 0x002fe200078e02ff */
[----:B------:R-:W-:-:S02]  /*0470*/  @!P1 IADD3 R3, PT, PT, -R3, RZ, RZ ;  /* 0x000000ff03039210 */ /* 0x000fc40007ffe1ff */
[----:B------:R-:W-:Y:S02]  /*0480*/  @P0 IADD3 R5, PT, PT, R5, 0x1, RZ ;  /* 0x0000000105050810 */ /* 0x000fe40007ffe0ff */
[----:B------:R-:W-:Y:S02]  /*0490*/  SEL R23, R4, R3, !P2 ;  /* 0x0000000304177207 */ /* 0x000fe40005000000 */
[----:B------:R-:W-:Y:S02]  /*04a0*/  @!P5 IADD3 R5, PT, PT, -R5, RZ, RZ ;  /* 0x000000ff0505d210 */ /* 0x000fe40007ffe1ff */
[----:B------:R-:W-:Y:S01]  /*04b0*/  ISETP.GE.U32.AND P1, PT, R16, UR12, PT ;  /* 0x0000000c10007c0c */ /* 0x000fe2000bf26070 */
[----:B------:R-:W-:Y:S01]  /*04c0*/  IMAD R7, R23, 0x78, RZ ;  /* 0x0000007817077824 */ /* 0x000fe200078e02ff */
[----:B------:R-:W-:Y:S02]  /*04d0*/  SEL R3, R4, R5, !P2 ;  /* 0x0000000504037207 */ /* 0x000fe40005000000 */
[----:B------:R-:W-:-:S02]  /*04e0*/  ISETP.GE.U32.AND P2, PT, R17, UR12, PT ;  /* 0x0000000c11007c0c */ /* 0x000fc4000bf46070 */
[----:B------:R-:W-:Y:S02]  /*04f0*/  SHF.R.S32.HI R4, RZ, 0x1f, R3 ;  /* 0x0000001fff047819 */ /* 0x000fe40000011403 */
[----:B------:R-:W-:Y:S02]  /*0500*/  ISETP.GE.AND.EX P2, PT, R19, UR13, PT, P2 ;  /* 0x0000000d13007c0c */ /* 0x000fe4000bf46320 */
[----:B------:R-:W-:Y:S01]  /*0510*/  IADD3 R58, P0, PT, R7, R52, RZ ;  /* 0x00000034073a7210 */ /* 0x000fe20007f1e0ff */
[----:B------:R-:W-:Y:S01]  /*0520*/  IMAD R6, R4, UR14, RZ ;  /* 0x0000000e04067c24 */ /* 0x000fe2000f8e02ff */
[----:B------:R-:W-:Y:S01]  /*0530*/  ISETP.GE.AND.EX P1, PT, R29, UR13, PT, P1 ;  /* 0x0000000d1d007c0c */ /* 0x000fe2000bf26310 */
[----:B------:R-:W1:Y:S01]  /*0540*/  @!P3 LDC.64 R4, c[0x0][0x398] ;  /* 0x0000e600ff04bb82 */ /* 0x000e620000000a00 */
[----:B------:R-:W-:Y:S01]  /*0550*/  LEA.HI.X.SX32 R59, R7, RZ, 0x1, P0 ;  /* 0x000000ff073b7211 */ /* 0x000fe200000f0eff */
[C---:B------:R-:W-:Y:S02]  /*0560*/  IMAD R61, R3.reuse, UR15, R6 ;  /* 0x0000000f033d7c24 */ /* 0x040fe4000f8e0206 */
[----:B------:R-:W-:-:S04]  /*0570*/  IMAD.WIDE.U32 R58, R3, UR14, R58 ;  /* 0x0000000e033a7c25 */ /* 0x000fc8000f8e003a */
[----:B------:R-:W3:Y:S01]  /*0580*/  @!P2 LDC.64 R6, c[0x0][0x3f8] ;  /* 0x0000fe00ff06ab82 */ /* 0x000ee20000000a00 */
[----:B------:R-:W-:Y:S01]  /*0590*/  @!P3 IMAD R3, R27, R11, R8 ;  /* 0x0000000b1b03b224 */ /* 0x000fe200078e0208 */
[----:B------:R-:W-:Y:S02]  /*05a0*/  IADD3 R61, PT, PT, R59, R61, RZ ;  /* 0x0000003d3b3d7210 */ /* 0x000fe40007ffe0ff */
[----:B------:R-:W-:-:S04]  /*05b0*/  @!P3 MOV R60, R58 ;  /* 0x0000003a003cb202 */ /* 0x000fc80000000f00 */
[----:B------:R-:W4:Y:S01]  /*05c0*/  @!P1 LDC.64 R12, c[0x0][0x3f8] ;  /* 0x0000fe00ff0c9b82 */ /* 0x000f220000000a00 */
[----:B------:R-:W-:-:S05]  /*05d0*/  @!P3 IMAD.WIDE.U32 R8, R27, R10, R60 ;  /* 0x0000000a1b08b225 */ /* 0x000fca00078e003c */
[----:B------:R-:W-:Y:S02]  /*05e0*/  @!P3 IADD3 R3, PT, PT, R9, R3, RZ ;  /* 0x000000030903b210 */ /* 0x000fe40007ffe0ff */
[----:B------:R-:W0:Y:S01]  /*05f0*/  @!P2 LDC.64 R10, c[0x0][0x3a0] ;  /* 0x0000e800ff0aab82 */ /* 0x000e220000000a00 */
[C---:B------:R-:W-:Y:S02]  /*0600*/  @!P3 SHF.L.U32 R31, R8.reuse, 0x1, RZ ;  /* 0x00000001081fb819 */ /* 0x040fe400000006ff */
[----:B------:R-:W-:Y:S02]  /*0610*/  @!P3 SHF.L.U64.HI R18, R8, 0x1, R3 ;  /* 0x000000010812b819 */ /* 0x000fe40000010203 */
[C---:B--2---:R-:W-:Y:S02]  /*0620*/  @!P3 IADD3 R20, P0, PT, R31.reuse, R14, RZ ;  /* 0x0000000e1f14b210 */ /* 0x044fe40007f1e0ff */
[----:B-1----:R-:W-:Y:S01]  /*0630*/  @!P3 IADD3 R30, P4, PT, R31, R4, RZ ;  /* 0x000000041f1eb210 */ /* 0x002fe20007f9e0ff */
[----:B------:R-:W1:Y:S01]  /*0640*/  @!P2 LDC.64 R8, c[0x0][0x398] ;  /* 0x0000e600ff08ab82 */ /* 0x000e620000000a00 */
[----:B---3--:R-:W-:Y:S01]  /*0650*/  @!P2 IMAD R4, R19, R6, RZ ;  /* 0x000000061304a224 */ /* 0x008fe200078e02ff */
[----:B------:R-:W-:-:S02]  /*0660*/  IADD3 R3, PT, PT, R27, 0x18, RZ ;  /* 0x000000181b037810 */ /* 0x000fc40007ffe0ff */
[C---:B------:R-:W-:Y:S01]  /*0670*/  @!P3 IADD3.X R21, PT, PT, R18.reuse, R15, RZ, P0, !PT ;  /* 0x0000000f1215b210 */ /* 0x040fe200007fe4ff */
[----:B------:R-:W-:Y:S01]  /*0680*/  @!P2 IMAD R15, R17, R7, R4 ;  /* 0x00000007110fa224 */ /* 0x000fe200078e0204 */
[----:B------:R-:W-:Y:S02]  /*0690*/  @!P3 IADD3.X R31, PT, PT, R18, R5, RZ, P4, !PT ;  /* 0x00000005121fb210 */ /* 0x000fe400027fe4ff */
[----:B------:R-:W-:Y:S01]  /*06a0*/  ISETP.GE.U32.AND P0, PT, R3, UR12, PT ;  /* 0x0000000c03007c0c */ /* 0x000fe2000bf06070 */
[----:B------:R2:W5:Y:S01]  /*06b0*/  @!P3 LDG.E R42, desc[UR10][R20.64] ;  /* 0x0000000a142ab981 */ /* 0x000562000c1e1900 */
[----:B------:R-:W-:Y:S02]  /*06c0*/  SHF.R.S32.HI R25, RZ, 0x1f, R3 ;  /* 0x0000001fff197819 */ /* 0x000fe40000011403 */
[----:B------:R-:W-:Y:S01]  /*06d0*/  @!P2 MOV R4, R58 ;  /* 0x0000003a0004a202 */ /* 0x000fe20000000f00 */
[----:B------:R-:W5:Y:S01]  /*06e0*/  @!P3 LDG.E R41, desc[UR10][R30.64] ;  /* 0x0000000a1e29b981 */ /* 0x000f62000c1e1900 */
[----:B------:R-:W-:-:S02]  /*06f0*/  @!P2 MOV R5, R61 ;  /* 0x0000003d0005a202 */ /* 0x000fc40000000f00 */
[----:B------:R-:W-:Y:S01]  /*0700*/  ISETP.GE.AND.EX P0, PT, R25, UR13, PT, P0 ;  /* 0x0000000d19007c0c */ /* 0x000fe2000bf06300 */
[----:B------:R-:W-:-:S05]  /*0710*/  @!P2 IMAD.WIDE.U32 R6, R17, R6, R4 ;  /* 0x000000061106a225 */ /* 0x000fca00078e0004 */
[----:B------:R-:W-:Y:S02]  /*0720*/  @!P2 IADD3 R7, PT, PT, R7, R15, RZ ;  /* 0x0000000f0707a210 */ /* 0x000fe40007ffe0ff */
[C---:B------:R-:W-:Y:S01]  /*0730*/  @!P2 SHF.L.U32 R5, R6.reuse, 0x1, RZ ;  /* 0x000000010605a819 */ /* 0x040fe200000006ff */
[----:B------:R-:W3:Y:S01]  /*0740*/  @!P1 LDC.64 R14, c[0x0][0x3a0] ;  /* 0x0000e800ff0e9b82 */ /* 0x000ee20000000a00 */
[----:B------:R-:W-:Y:S02]  /*0750*/  @!P2 SHF.L.U64.HI R22, R6, 0x1, R7 ;  /* 0x000000010616a819 */ /* 0x000fe40000010207 */
[C---:B0-----:R-:W-:Y:S02]  /*0760*/  @!P2 IADD3 R28, P3, PT, R5.reuse, R10, RZ ;  /* 0x0000000a051ca210 */ /* 0x041fe40007f7e0ff */
[----:B-1----:R-:W-:-:S03]  /*0770*/  @!P2 IADD3 R8, P4, PT, R5, R8, RZ ;  /* 0x000000080508a210 */ /* 0x002fc60007f9e0ff */
[----:B------:R-:W0:Y:S01]  /*0780*/  @!P1 LDC.64 R6, c[0x0][0x398] ;  /* 0x0000e600ff069b82 */ /* 0x000e220000000a00 */
[----:B------:R-:W-:Y:S01]  /*0790*/  IADD3 R18, PT, PT, R27, 0x20, RZ ;  /* 0x000000201b127810 */ /* 0x000fe20007ffe0ff */
[----:B----4-:R-:W-:Y:S01]  /*07a0*/  @!P1 IMAD R29, R29, R12, RZ ;  /* 0x0000000c1d1d9224 */ /* 0x010fe200078e02ff */
[----:B--2---:R-:W-:-:S05]  /*07b0*/  @!P1 MOV R20, R58 ;  /* 0x0000003a00149202 */ /* 0x004fca0000000f00 */
[----:B------:R-:W1:Y:S01]  /*07c0*/  @!P0 LDC.64 R4, c[0x0][0x3f8] ;  /* 0x0000fe00ff048b82 */ /* 0x000e620000000a00 */
[----:B------:R-:W-:Y:S01]  /*07d0*/  @!P1 MOV R21, R61 ;  /* 0x0000003d00159202 */ /* 0x000fe20000000f00 */
[----:B------:R-:W-:Y:S01]  /*07e0*/  @!P1 IMAD R17, R16, R13, R29 ;  /* 0x0000000d10119224 */ /* 0x000fe200078e021d */
[----:B------:R-:W-:Y:S02]  /*07f0*/  ISETP.GE.U32.AND P5, PT, R18, UR12, PT ;  /* 0x0000000c12007c0c */ /* 0x000fe4000bfa6070 */
[----:B------:R-:W-:Y:S01]  /*0800*/  SHF.R.S32.HI R19, RZ, 0x1f, R18 ;  /* 0x0000001fff137819 */ /* 0x000fe20000011412 */
[----:B------:R-:W-:Y:S01]  /*0810*/  @!P1 IMAD.WIDE.U32 R12, R16, R12, R20 ;  /* 0x0000000c100c9225 */ /* 0x000fe200078e0014 */
[C---:B------:R-:W-:Y:S02]  /*0820*/  @!P2 IADD3.X R29, PT, PT, R22.reuse, R11, RZ, P3, !PT ;  /* 0x0000000b161da210 */ /* 0x040fe40001ffe4ff */
[----:B------:R-:W-:Y:S02]  /*0830*/  ISETP.GE.AND.EX P5, PT, R19, UR13, PT, P5 ;  /* 0x0000000d13007c0c */ /* 0x000fe4000bfa6350 */
[----:B------:R-:W-:Y:S01]  /*0840*/  @!P2 IADD3.X R9, PT, PT, R22, R9, RZ, P4, !PT ;  /* 0x000000091609a210 */ /* 0x000fe200027fe4ff */
[----:B------:R-:W5:Y:S01]  /*0850*/  @!P2 LDG.E R40, desc[UR10][R28.64] ;  /* 0x0000000a1c28a981 */ /* 0x000f62000c1e1900 */
[----:B------:R-:W-:-:S02]  /*0860*/  @!P1 IADD3 R13, PT, PT, R13, R17, RZ ;  /* 0x000000110d0d9210 */ /* 0x000fc40007ffe0ff */
[C---:B------:R-:W-:Y:S01]  /*0870*/  @!P1 SHF.L.U32 R11, R12.reuse, 0x1, RZ ;  /* 0x000000010c0b9819 */ /* 0x040fe200000006ff */
[----:B------:R2:W5:Y:S01]  /*0880*/  @!P2 LDG.E R39, desc[UR10][R8.64] ;  /* 0x0000000a0827a981 */ /* 0x000562000c1e1900 */
[----:B------:R-:W-:Y:S02]  /*0890*/  @!P1 SHF.L.U64.HI R16, R12, 0x1, R13 ;  /* 0x000000010c109819 */ /* 0x000fe4000001020d */
[----:B---3--:R-:W-:Y:S01]  /*08a0*/  @!P1 IADD3 R20, P2, PT, R11, R14, RZ ;  /* 0x0000000e0b149210 */ /* 0x008fe20007f5e0ff */
[----:B------:R-:W3:Y:S01]  /*08b0*/  @!P0 LDC.64 R12, c[0x0][0x3a0] ;  /* 0x0000e800ff0c8b82 */ /* 0x000ee20000000a00 */
[----:B------:R-:W-:Y:S02]  /*08c0*/  IADD3 R17, PT, PT, R27, 0x28, RZ ;  /* 0x000000281b117810 */ /* 0x000fe40007ffe0ff */
[----:B0-----:R-:W-:Y:S01]  /*08d0*/  @!P1 IADD3 R14, P3, PT, R11, R6, RZ ;  /* 0x000000060b0e9210 */ /* 0x001fe20007f7e0ff */
[----:B-1----:R-:W-:Y:S01]  /*08e0*/  @!P0 IMAD R6, R25, R4, RZ ;  /* 0x0000000419068224 */ /* 0x002fe200078e02ff */
[----:B------:R-:W-:-:S02]  /*08f0*/  @!P1 IADD3.X R21, PT, PT, R16, R15, RZ, P2, !PT ;  /* 0x0000000f10159210 */ /* 0x000fc400017fe4ff */
[----:B------:R-:W-:Y:S01]  /*0900*/  ISETP.GE.U32.AND P2, PT, R17, UR12, PT ;  /* 0x0000000c11007c0c */ /* 0x000fe2000bf46070 */
[----:B------:R-:W0:Y:S01]  /*0910*/  @!P5 LDC.64 R10, c[0x0][0x3f8] ;  /* 0x0000fe00ff0adb82 */ /* 0x000e220000000a00 */
[----:B------:R-:W-:Y:S02]  /*0920*/  SHF.R.S32.HI R25, RZ, 0x1f, R17 ;  /* 0x0000001fff197819 */ /* 0x000fe40000011411 */
[----:B--2---:R-:W-:Y:S02]  /*0930*/  @!P0 MOV R8, R58 ;  /* 0x0000003a00088202 */ /* 0x004fe40000000f00 */
[----:B------:R-:W-:Y:S01]  /*0940*/  @!P0 MOV R9, R61 ;  /* 0x0000003d00098202 */ /* 0x000fe20000000f00 */
[----:B------:R-:W-:Y:S01]  /*0950*/  @!P0 IMAD R29, R3, R5, R6 ;  /* 0x00000005031d8224 */ /* 0x000fe200078e0206 */
[----:B------:R-:W-:Y:S01]  /*0960*/  ISETP.GE.AND.EX P2, PT, R25, UR13, PT, P2 ;  /* 0x0000000d19007c0c */ /* 0x000fe2000bf46320 */
[----:B------:R1:W5:Y:S01]  /*0970*/  @!P1 LDG.E R38, desc[UR10][R20.64] ;  /* 0x0000000a14269981 */ /* 0x000362000c1e1900 */
[----:B------:R-:W-:Y:S01]  /*0980*/  @!P1 IADD3.X R15, PT, PT, R16, R7, RZ, P3, !PT ;  /* 0x00000007100f9210 */ /* 0x000fe20001ffe4ff */
[----:B------:R-:W-:Y:S01]  /*0990*/  @!P0 IMAD.WIDE.U32 R4, R3, R4, R8 ;  /* 0x0000000403048225 */ /* 0x000fe200078e0008 */
[----:B------:R-:W1:Y:S01]  /*09a0*/  @!P0 LDC.64 R6, c[0x0][0x398] ;  /* 0x0000e600ff068b82 */ /* 0x000e620000000a00 */
[----:B------:R-:W-:-:S02]  /*09b0*/  IADD3 R16, PT, PT, R27, 0x30, RZ ;  /* 0x000000301b107810 */ /* 0x000fc40007ffe0ff */
[----:B------:R2:W5:Y:S01]  /*09c0*/  @!P1 LDG.E R37, desc[UR10][R14.64] ;  /* 0x0000000a0e259981 */ /* 0x000562000c1e1900 */
[----:B------:R-:W-:Y:S02]  /*09d0*/  @!P0 IADD3 R3, PT, PT, R5, R29, RZ ;  /* 0x0000001d05038210 */ /* 0x000fe40007ffe0ff */
[C---:B------:R-:W-:Y:S02]  /*09e0*/  @!P0 SHF.L.U32 R31, R4.reuse, 0x1, RZ ;  /* 0x00000001041f8819 */ /* 0x040fe400000006ff */
[----:B------:R-:W-:Y:S01]  /*09f0*/  @!P0 SHF.L.U64.HI R22, R4, 0x1, R3 ;  /* 0x0000000104168819 */ /* 0x000fe20000010203 */
[----:B------:R-:W2:Y:S01]  /*0a00*/  @!P5 LDC.64 R8, c[0x0][0x3a0] ;  /* 0x0000e800ff08db82 */ /* 0x000ea20000000a00 */
[----:B------:R-:W-:Y:S02]  /*0a10*/  ISETP.GE.U32.AND P3, PT, R16, UR12, PT ;  /* 0x0000000c10007c0c */ /* 0x000fe4000bf66070 */
[----:B---3--:R-:W-:Y:S02]  /*0a20*/  @!P0 IADD3 R28, P1, PT, R31, R12, RZ ;  /* 0x0000000c1f1c8210 */ /* 0x008fe40007f3e0ff */
[----:B------:R-:W-:-:S03]  /*0a30*/  SHF.R.S32.HI R3, RZ, 0x1f, R16 ;  /* 0x0000001fff037819 */ /* 0x000fc60000011410 */
[----:B------:R-:W3:Y:S01]  /*0a40*/  @!P2 LDC.64 R4, c[0x0][0x3f8] ;  /* 0x0000fe00ff04ab82 */ /* 0x000ee20000000a00 */
[----:B------:R-:W-:Y:S01]  /*0a50*/  @!P0 IADD3.X R29, PT, PT, R22, R13, RZ, P1, !PT ;  /* 0x0000000d161d8210 */ /* 0x000fe20000ffe4ff */
[----:B0-----:R-:W-:Y:S01]  /*0a60*/  @!P5 IMAD R19, R19, R10, RZ ;  /* 0x0000000a1313d224 */ /* 0x001fe200078e02ff */
[----:B------:R-:W-:Y:S02]  /*0a70*/  ISETP.GE.AND.EX P3, PT, R3, UR13, PT, P3 ;  /* 0x0000000d03007c0c */ /* 0x000fe4000bf66330 */
[----:B------:R-:W-:Y:S02]  /*0a80*/  @!P5 MOV R12, R58 ;  /* 0x0000003a000cd202 */ /* 0x000fe40000000f00 */
[----:B------:R-:W-:Y:S01]  /*0a90*/  @!P5 MOV R13, R61 ;  /* 0x0000003d000dd202 */ /* 0x000fe20000000f00 */
[C---:B------:R-:W-:Y:S01]  /*0aa0*/  @!P5 IMAD R19, R18.reuse, R11, R19 ;  /* 0x0000000b1213d224 */ /* 0x040fe200078e0213 */
[----:B-1----:R-:W-:Y:S01]  /*0ab0*/  @!P0 IADD3 R20, P1, PT, R31, R6, RZ ;  /* 0x000000061f148210 */ /* 0x002fe20007f3e0ff */
[----:B------:R-:W5:Y:S01]  /*0ac0*/  @!P0 LDG.E R36, desc[UR10][R28.64] ;  /* 0x0000000a1c248981 */ /* 0x000f62000c1e1900 */
[----:B------:R-:W-:-:S02]  /*0ad0*/  @!P5 IMAD.WIDE.U32 R10, R18, R10, R12 ;  /* 0x0000000a120ad225 */ /* 0x000fc400078e000c */
[----:B------:R-:W0:Y:S01]  /*0ae0*/  @!P5 LDC.64 R12, c[0x0][0x398] ;  /* 0x0000e600ff0cdb82 */ /* 0x000e220000000a00 */
[----:B------:R-:W-:Y:S02]  /*0af0*/  IADD3 R18, PT, PT, R27, 0x38, RZ ;  /* 0x000000381b127810 */ /* 0x000fe40007ffe0ff */
[----:B------:R-:W-:Y:S02]  /*0b00*/  @!P5 IADD3 R11, PT, PT, R11, R19, RZ ;  /* 0x000000130b0bd210 */ /* 0x000fe40007ffe0ff */
[----:B------:R-:W-:-:S03]  /*0b10*/  @!P0 IADD3.X R21, PT, PT, R22, R7, RZ, P1, !PT ;  /* 0x0000000716158210 */ /* 0x000fc60000ffe4ff */
[----:B------:R-:W1:Y:S01]  /*0b20*/  @!P3 LDC.64 R6, c[0x0][0x3f8] ;  /* 0x0000fe00ff06bb82 */ /* 0x000e620000000a00 */
[C---:B------:R-:W-:Y:S01]  /*0b30*/  @!P5 SHF.L.U32 R31, R10.reuse, 0x1, RZ ;  /* 0x000000010a1fd819 */ /* 0x040fe200000006ff */
[----:B---3--:R-:W-:Y:S01]  /*0b40*/  @!P2 IMAD R24, R25, R4, RZ ;  /* 0x000000041918a224 */ /* 0x008fe200078e02ff */
[----:B------:R-:W-:Y:S01]  /*0b50*/  @!P5 SHF.L.U64.HI R22, R10, 0x1, R11 ;  /* 0x000000010a16d819 */ /* 0x000fe2000001020b */
[----:B------:R3:W5:Y:S01]  /*0b60*/  @!P0 LDG.E R35, desc[UR10][R20.64] ;  /* 0x0000000a14238981 */ /* 0x000762000c1e1900 */
[----:B------:R-:W-:Y:S02]  /*0b70*/  ISETP.GE.U32.AND P4, PT, R18, UR12, PT ;  /* 0x0000000c12007c0c */ /* 0x000fe4000bf86070 */
[----:B------:R-:W-:Y:S01]  /*0b80*/  SHF.R.S32.HI R19, RZ, 0x1f, R18 ;  /* 0x0000001fff137819 */ /* 0x000fe20000011412 */
[----:B------:R-:W4:Y:S01]  /*0b90*/  @!P2 LDC.64 R10, c[0x0][0x3a0] ;  /* 0x0000e800ff0aab82 */ /* 0x000f220000000a00 */
[----:B------:R-:W-:Y:S02]  /*0ba0*/  @!P2 IMAD R5, R17, R5, R24 ;  /* 0x000000051105a224 */ /* 0x000fe400078e0218 */
[----:B------:R-:W-:-:S02]  /*0bb0*/  ISETP.GE.AND.EX P4, PT, R19, UR13, PT, P4 ;  /* 0x0000000d13007c0c */ /* 0x000fc4000bf86340 */
[----:B--2---:R-:W-:Y:S02]  /*0bc0*/  @!P5 IADD3 R14, P1, PT, R31, R8, RZ ;  /* 0x000000081f0ed210 */ /* 0x004fe40007f3e0ff */
[----:B------:R-:W-:Y:S02]  /*0bd0*/  @!P2 MOV R24, R58 ;  /* 0x0000003a0018a202 */ /* 0x000fe40000000f00 */
[----:B------:R-:W-:Y:S02]  /*0be0*/  @!P2 MOV R25, R61 ;  /* 0x0000003d0019a202 */ /* 0x000fe40000000f00 */
[----:B------:R-:W-:Y:S02]  /*0bf0*/  @!P5 IADD3.X R15, PT, PT, R22, R9, RZ, P1, !PT ;  /* 0x00000009160fd210 */ /* 0x000fe40000ffe4ff */
[----:B------:R-:W2:Y:S01]  /*0c00*/  @!P2 LDC.64 R8, c[0x0][0x398] ;  /* 0x0000e600ff08ab82 */ /* 0x000ea20000000a00 */
[----:B------:R-:W-:Y:S01]  /*0c10*/  @!P2 IMAD.WIDE.U32 R24, R17, R4, R24 ;  /* 0x000000041118a225 */ /* 0x000fe200078e0018 */
[----:B0-----:R-:W-:Y:S01]  /*0c20*/  @!P5 IADD3 R12, P0, PT, R31, R12, RZ ;  /* 0x0000000c1f0cd210 */ /* 0x001fe20007f1e0ff */
[----:B------:R0:W5:Y:S03]  /*0c30*/  @!P5 LDG.E R34, desc[UR10][R14.64] ;  /* 0x0000000a0e22d981 */ /* 0x000166000c1e1900 */
[----:B------:R-:W-:-:S02]  /*0c40*/  @!P2 IADD3 R17, PT, PT, R25, R5, RZ ;  /* 0x000000051911a210 */ /* 0x000fc40007ffe0ff */
[----:B------:R-:W2:Y:S01]  /*0c50*/  @!P4 LDC.64 R4, c[0x0][0x3f8] ;  /* 0x0000fe00ff04cb82 */ /* 0x000ea20000000a00 */
[----:B------:R-:W-:Y:S01]  /*0c60*/  @!P5 IADD3.X R13, PT, PT, R22, R13, RZ, P0, !PT ;  /* 0x0000000d160dd210 */ /* 0x000fe200007fe4ff */
[----:B-1----:R-:W-:Y:S01]  /*0c70*/  @!P3 IMAD R3, R3, R6, RZ ;  /* 0x000000060303b224 */ /* 0x002fe200078e02ff */
[C---:B---3--:R-:W-:Y:S02]  /*0c80*/  @!P2 SHF.L.U32 R21, R24.reuse, 0x1, RZ ;  /* 0x000000011815a819 */ /* 0x048fe400000006ff */
[----:B------:R-:W-:Y:S01]  /*0c90*/  @!P2 SHF.L.U64.HI R20, R24, 0x1, R17 ;  /* 0x000000011814a819 */ /* 0x000fe20000010211 */
[----:B------:R1:W5:Y:S01]  /*0ca0*/  @!P5 LDG.E R33, desc[UR10][R12.64] ;  /* 0x0000000a0c21d981 */ /* 0x000362000c1e1900 */
[----:B----4-:R-:W-:Y:S01]  /*0cb0*/  @!P2 IADD3 R10, P0, PT, R21, R10, RZ ;  /* 0x0000000a150aa210 */ /* 0x010fe20007f1e0ff */
[----:B0-----:R-:W-:Y:S01]  /*0cc0*/  @!P3 IMAD R15, R16, R7, R3 ;  /* 0x00000007100fb224 */ /* 0x001fe200078e0203 */
[----:B------:R-:W0:Y:S01]  /*0cd0*/  @!P3 LDC.64 R24, c[0x0][0x3a0] ;  /* 0x0000e800ff18bb82 */ /* 0x000e220000000a00 */
[----:B------:R-:W-:-:S02]  /*0ce0*/  IADD3 R3, PT, PT, R27, 0x40, RZ ;  /* 0x000000401b037810 */ /* 0x000fc40007ffe0ff */
[----:B------:R-:W-:Y:S02]  /*0cf0*/  @!P2 IADD3.X R11, PT, PT, R20, R11, RZ, P0, !PT ;  /* 0x0000000b140ba210 */ /* 0x000fe400007fe4ff */
[----:B-1----:R-:W-:Y:S02]  /*0d00*/  @!P3 MOV R12, R58 ;  /* 0x0000003a000cb202 */ /* 0x002fe40000000f00 */
[----:B------:R-:W-:Y:S02]  /*0d10*/  CS2R R30, SRZ ;  /* 0x00000000001e7805 */ /* 0x000fe4000001ff00 */
[----:B------:R-:W-:Y:S01]  /*0d20*/  @!P3 MOV R13, R61 ;  /* 0x0000003d000db202 */ /* 0x000fe20000000f00 */
[----:B------:R1:W5:Y:S01]  /*0d30*/  @!P2 LDG.E R32, desc[UR10][R10.64] ;  /* 0x0000000a0a20a981 */ /* 0x000362000c1e1900 */
[----:B------:R-:W-:Y:S02]  /*0d40*/  ISETP.GE.U32.AND P0, PT, R3, UR12, PT ;  /* 0x0000000c03007c0c */ /* 0x000fe4000bf06070 */
[----:B------:R-:W-:Y:S01]  /*0d50*/  SHF.R.S32.HI R51, RZ, 0x1f, R3 ;  /* 0x0000001fff337819 */ /* 0x000fe20000011403 */
[----:B------:R-:W-:Y:S01]  /*0d60*/  @!P3 IMAD.WIDE.U32 R6, R16, R6, R12 ;  /* 0x000000061006b225 */ /* 0x000fe200078e000c */
[----:B--2---:R-:W-:Y:S01]  /*0d70*/  @!P2 IADD3 R8, P1, PT, R21, R8, RZ ;  /* 0x000000081508a210 */ /* 0x004fe20007f3e0ff */
[----:B------:R-:W2:Y:S01]  /*0d80*/  @!P3 LDC.64 R16, c[0x0][0x398] ;  /* 0x0000e600ff10bb82 */ /* 0x000ea20000000a00 */
[----:B------:R-:W-:-:S02]  /*0d90*/  ISETP.GE.AND.EX P0, PT, R51, UR13, PT, P0 ;  /* 0x0000000d33007c0c */ /* 0x000fc4000bf06300 */
[----:B------:R-:W-:Y:S02]  /*0da0*/  @!P3 IADD3 R7, PT, PT, R7, R15, RZ ;  /* 0x0000000f0707b210 */ /* 0x000fe40007ffe0ff */
[----:B------:R-:W-:Y:S01]  /*0db0*/  @!P2 IADD3.X R9, PT, PT, R20, R9, RZ, P1, !PT ;  /* 0x000000091409a210 */ /* 0x000fe20000ffe4ff */
[----:B------:R-:W-:Y:S01]  /*0dc0*/  @!P4 IMAD R19, R19, R4, RZ ;  /* 0x000000041313c224 */ /* 0x000fe200078e02ff */
[C---:B------:R-:W-:Y:S01]  /*0dd0*/  @!P3 SHF.L.U32 R21, R6.reuse, 0x1, RZ ;  /* 0x000000010615b819 */ /* 0x040fe200000006ff */
[----:B------:R-:W3:Y:S01]  /*0de0*/  @!P4 LDC.64 R14, c[0x0][0x3a0] ;  /* 0x0000e800ff0ecb82 */ /* 0x000ee20000000a00 */
[----:B------:R-:W-:Y:S01]  /*0df0*/  @!P3 SHF.L.U64.HI R20, R6, 0x1, R7 ;  /* 0x000000010614b819 */ /* 0x000fe20000010207 */
[----:B------:R-:W5:Y:S01]  /*0e00*/  @!P2 LDG.E R31, desc[UR10][R8.64] ;  /* 0x0000000a081fa981 */ /* 0x000f62000c1e1900 */
[----:B------:R-:W-:Y:S02]  /*0e10*/  @!P4 MOV R6, R58 ;  /* 0x0000003a0006c202 */ /* 0x000fe40000000f00 */
[----:B------:R-:W-:Y:S01]  /*0e20*/  @!P4 MOV R7, R61 ;  /* 0x0000003d0007c202 */ /* 0x000fe20000000f00 */
[----:B------:R-:W-:-:S02]  /*0e30*/  @!P4 IMAD R29, R18, R5, R19 ;  /* 0x00000005121dc224 */ /* 0x000fc400078e0213 */
[----:B------:R-:W4:Y:S01]  /*0e40*/  @!P4 LDC.64 R12, c[0x0][0x398] ;  /* 0x0000e600ff0ccb82 */ /* 0x000f220000000a00 */
[----:B------:R-:W-:Y:S01]  /*0e50*/  @!P4 IMAD.WIDE.U32 R4, R18, R4, R6 ;  /* 0x000000041204c225 */ /* 0x000fe200078e0006 */
[----:B0-----:R-:W-:-:S06]  /*0e60*/  @!P3 IADD3 R24, P1, PT, R21, R24, RZ ;  /* 0x000000181518b210 */ /* 0x001fcc0007f3e0ff */
[----:B------:R-:W0:Y:S01]  /*0e70*/  @!P0 LDC.64 R6, c[0x0][0x3f8] ;  /* 0x0000fe00ff068b82 */ /* 0x000e220000000a00 */
[----:B------:R-:W-:Y:S02]  /*0e80*/  IADD3 R19, PT, PT, R27, 0x48, RZ ;  /* 0x000000481b137810 */ /* 0x000fe40007ffe0ff */
[----:B------:R-:W-:Y:S02]  /*0e90*/  @!P3 IADD3.X R25, PT, PT, R20, R25, RZ, P1, !PT ;  /* 0x000000191419b210 */ /* 0x000fe40000ffe4ff */
[----:B------:R-:W-:Y:S02]  /*0ea0*/  ISETP.GE.U32.AND P1, PT, R19, UR12, PT ;  /* 0x0000000c13007c0c */ /* 0x000fe4000bf26070 */
[----:B------:R-:W-:Y:S01]  /*0eb0*/  SHF.R.S32.HI R47, RZ, 0x1f, R19 ;  /* 0x0000001fff2f7819 */ /* 0x000fe20000011413 */
[----:B-1----:R-:W1:Y:S01]  /*0ec0*/  @!P0 LDC.64 R10, c[0x0][0x3a0] ;  /* 0x0000e800ff0a8b82 */ /* 0x002e620000000a00 */
[----:B--2---:R-:W-:Y:S01]  /*0ed0*/  @!P3 IADD3 R16, P2, PT, R21, R16, RZ ;  /* 0x000000101510b210 */ /* 0x004fe20007f5e0ff */
[----:B------:R3:W5:Y:S01]  /*0ee0*/  @!P3 LDG.E R30, desc[UR10][R24.64] ;  /* 0x0000000a181eb981 */ /* 0x000762000c1e1900 */
[----:B------:R-:W-:-:S02]  /*0ef0*/  ISETP.GE.AND.EX P1, PT, R47, UR13, PT, P1 ;  /* 0x0000000d2f007c0c */ /* 0x000fc4000bf26310 */
[----:B------:R-:W-:Y:S02]  /*0f00*/  @!P4 SHF.L.U32 R53, R4, 0x1, RZ ;  /* 0x000000010435c819 */ /* 0x000fe400000006ff */
[----:B------:R-:W-:Y:S02]  /*0f10*/  @!P4 IADD3 R5, PT, PT, R5, R29, RZ ;  /* 0x0000001d0505c210 */ /* 0x000fe40007ffe0ff */
[----:B------:R-:W-:Y:S02]  /*0f20*/  IADD3 R49, PT, PT, R27, 0x50, RZ ;  /* 0x000000501b317810 */ /* 0x000fe40007ffe0ff */
[----:B------:R-:W-:Y:S02]  /*0f30*/  @!P3 IADD3.X R17, PT, PT, R20, R17, RZ, P2, !PT ;  /* 0x000000111411b210 */ /* 0x000fe400017fe4ff */
[----:B---3--:R-:W-:Y:S02]  /*0f40*/  @!P4 IADD3 R24, P5, PT, R53, R14, RZ ;  /* 0x0000000e3518c210 */ /* 0x008fe40007fbe0ff */
[----:B------:R-:W-:Y:S01]  /*0f50*/  @!P4 SHF.L.U64.HI R18, R4, 0x1, R5 ;  /* 0x000000010412c819 */ /* 0x000fe20000010205 */
[----:B0-----:R-:W-:Y:S01]  /*0f60*/  @!P0 IMAD R14, R51, R6, RZ ;  /* 0x00000006330e8224 */ /* 0x001fe200078e02ff */
[----:B------:R-:W-:Y:S01]  /*0f70*/  ISETP.GE.U32.AND P2, PT, R49, UR12, PT ;  /* 0x0000000c31007c0c */ /* 0x000fe2000bf46070 */
[----:B------:R-:W0:Y:S01]  /*0f80*/  @!P1 LDC.64 R8, c[0x0][0x3f8] ;  /* 0x0000fe00ff089b82 */ /* 0x000e220000000a00 */
[----:B------:R-:W-:Y:S01]  /*0f90*/  SHF.R.S32.HI R21, RZ, 0x1f, R49 ;  /* 0x0000001fff157819 */ /* 0x000fe20000011431 */
[----:B------:R-:W-:Y:S01]  /*0fa0*/  @!P0 IMAD R51, R3, R7, R14 ;  /* 0x0000000703338224 */ /* 0x000fe200078e020e */
[----:B------:R-:W-:-:S02]  /*0fb0*/  @!P4 IADD3.X R25, PT, PT, R18, R15, RZ, P5, !PT ;  /* 0x0000000f1219c210 */ /* 0x000fc40002ffe4ff */
[----:B------:R-:W-:Y:S02]  /*0fc0*/  ISETP.GE.AND.EX P2, PT, R21, UR13, PT, P2 ;  /* 0x0000000d15007c0c */ /* 0x000fe4000bf46320 */
[----:B------:R-:W-:Y:S01]  /*0fd0*/  @!P0 MOV R14, R58 ;  /* 0x0000003a000e8202 */ /* 0x000fe20000000f00 */
[----:B------:R-:W2:Y:S01]  /*0fe0*/  @!P0 LDC.64 R4, c[0x0][0x398] ;  /* 0x0000e600ff048b82 */ /* 0x000ea20000000a00 */
[----:B------:R-:W-:Y:S02]  /*0ff0*/  @!P0 MOV R15, R61 ;  /* 0x0000003d000f8202 */ /* 0x000fe40000000f00 */
[----:B------:R-:W-:Y:S01]  /*1000*/  CS2R R28, SRZ ;  /* 0x00000000001c7805 */ /* 0x000fe2000001ff00 */
[----:B------:R-:W-:-:S05]  /*1010*/  @!P0 IMAD.WIDE.U32 R6, R3, R6, R14 ;  /* 0x0000000603068225 */ /* 0x000fca00078e000e */
[----:B------:R3:W5:Y:S01]  /*1020*/  @!P3 LDG.E R29, desc[UR10][R16.64] ;  /* 0x0000000a101db981 */ /* 0x000762000c1e1900 */
[----:B----4-:R-:W-:Y:S02]  /*1030*/  @!P4 IADD3 R12, P3, PT, R53, R12, RZ ;  /* 0x0000000c350cc210 */ /* 0x010fe40007f7e0ff */
[----:B------:R-:W-:Y:S01]  /*1040*/  @!P0 IADD3 R15, PT, PT, R7, R51, RZ ;  /* 0x00000033070f8210 */ /* 0x000fe20007ffe0ff */
[----:B------:R-:W5:Y:S01]  /*1050*/  @!P4 LDG.E R28, desc[UR10][R24.64] ;  /* 0x0000000a181cc981 */ /* 0x000f62000c1e1900 */
[----:B------:R-:W-:Y:S01]  /*1060*/  @!P0 SHF.L.U32 R7, R6, 0x1, RZ ;  /* 0x0000000106078819 */ /* 0x000fe200000006ff */
[----:B------:R-:W-:Y:S01]  /*1070*/  HFMA2 R3, -RZ, RZ, 0, 0 ;  /* 0x00000000ff037431 */ /* 0x000fe200000001ff */
[----:B------:R-:W-:Y:S01]  /*1080*/  @!P4 IADD3.X R13, PT, PT, R18, R13, RZ, P3, !PT ;  /* 0x0000000d120dc210 */ /* 0x000fe20001ffe4ff */
[----:B---3--:R-:W3:Y:S01]  /*1090*/  @!P2 LDC.64 R16, c[0x0][0x3f8] ;  /* 0x0000fe00ff10ab82 */ /* 0x008ee20000000a00 */
[----:B------:R-:W-:-:S03]  /*10a0*/  @!P0 SHF.L.U64.HI R20, R6, 0x1, R15 ;  /* 0x0000000106148819 */ /* 0x000fc6000001020f */
[----:B------:R4:W5:Y:S01]  /*10b0*/  @!P4 LDG.E R3, desc[UR10][R12.64] ;  /* 0x0000000a0c03c981 */ /* 0x000962000c1e1900 */
[----:B-1----:R-:W-:Y:S02]  /*10c0*/  @!P0 IADD3 R14, P3, PT, R7, R10, RZ ;  /* 0x0000000a070e8210 */ /* 0x002fe40007f7e0ff */
[----:B------:R-:W-:Y:S01]  /*10d0*/  IADD3 R51, PT, PT, R27, 0x58, RZ ;  /* 0x000000581b337810 */ /* 0x000fe20007ffe0ff */
[----:B0-----:R-:W-:Y:S01]  /*10e0*/  @!P1 IMAD R6, R47, R8, RZ ;  /* 0x000000082f069224 */ /* 0x001fe200078e02ff */
[----:B------:R-:W-:Y:S02]  /*10f0*/  @!P0 IADD3.X R15, PT, PT, R20, R11, RZ, P3, !PT ;  /* 0x0000000b140f8210 */ /* 0x000fe40001ffe4ff */
[----:B------:R-:W-:Y:S02]  /*1100*/  @!P1 MOV R10, R58 ;  /* 0x0000003a000a9202 */ /* 0x000fe40000000f00 */
[----:B------:R-:W-:Y:S01]  /*1110*/  @!P1 MOV R11, R61 ;  /* 0x0000003d000b9202 */ /* 0x000fe20000000f00 */
[----:B----4-:R-:W0:Y:S01]  /*1120*/  @!P1 LDC.64 R12, c[0x0][0x398] ;  /* 0x0000e600ff0c9b82 */ /* 0x010e220000000a00 */
[----:B------:R-:W-:-:S02]  /*1130*/  ISETP.GE.U32.AND P4, PT, R51, UR12, PT ;  /* 0x0000000c33007c0c */ /* 0x000fc4000bf86070 */
[----:B------:R-:W-:Y:S01]  /*1140*/  SHF.R.S32.HI R47, RZ, 0x1f, R51 ;  /* 0x0000001fff2f7819 */ /* 0x000fe20000011433 */
[----:B------:R-:W-:Y:S01]  /*1150*/  @!P1 IMAD R25, R19, R9, R6 ;  /* 0x0000000913199224 */ /* 0x000fe200078e0206 */
[----:B--2---:R-:W-:Y:S01]  /*1160*/  @!P0 IADD3 R18, P5, PT, R7, R4, RZ ;  /* 0x0000000407128210 */ /* 0x004fe20007fbe0ff */
[----:B------:R-:W-:Y:S01]  /*1170*/  @!P1 IMAD.WIDE.U32 R8, R19, R8, R10 ;  /* 0x0000000813089225 */ /* 0x000fe200078e000a */
[----:B------:R-:W-:Y:S01]  /*1180*/  ISETP.GE.AND.EX P4, PT, R47, UR13, PT, P4 ;  /* 0x0000000d2f007c0c */ /* 0x000fe2000bf86340 */
[----:B------:R-:W1:Y:S01]  /*1190*/  @!P1 LDC.64 R6, c[0x0][0x3a0] ;  /* 0x0000e800ff069b82 */ /* 0x000e620000000a00 */
[----:B------:R-:W-:Y:S02]  /*11a0*/  @!P0 IADD3.X R19, PT, PT, R20, R5, RZ, P5, !PT ;  /* 0x0000000514138210 */ /* 0x000fe40002ffe4ff */
[----:B------:R-:W-:Y:S02]  /*11b0*/  @!P1 IADD3 R5, PT, PT, R9, R25, RZ ;  /* 0x0000001909059210 */ /* 0x000fe40007ffe0ff */
[----:B------:R-:W-:-:S02]  /*11c0*/  MOV R4, RZ ;  /* 0x000000ff00047202 */ /* 0x000fc40000000f00 */
[C---:B------:R-:W-:Y:S02]  /*11d0*/  @!P1 SHF.L.U32 R55, R8.reuse, 0x1, RZ ;  /* 0x0000000108379819 */ /* 0x040fe400000006ff */
[----:B------:R-:W-:Y:S01]  /*11e0*/  @!P1 SHF.L.U64.HI R20, R8, 0x1, R5 ;  /* 0x0000000108149819 */ /* 0x000fe20000010205 */
[----:B---3--:R-:W-:Y:S01]  /*11f0*/  @!P2 IMAD R10, R21, R16, RZ ;  /* 0x00000010150aa224 */ /* 0x008fe200078e02ff */
[----:B------:R-:W-:Y:S01]  /*1200*/  IADD3 R25, PT, PT, R27, 0x60, RZ ;  /* 0x000000601b197810 */ /* 0x000fe20007ffe0ff */
[----:B------:R-:W2:Y:S01]  /*1210*/  @!P2 LDC.64 R8, c[0x0][0x3a0] ;  /* 0x0000e800ff08ab82 */ /* 0x000ea20000000a00 */
[----:B------:R3:W5:Y:S02]  /*1220*/  @!P0 LDG.E R4, desc[UR10][R14.64] ;  /* 0x0000000a0e048981 */ /* 0x000764000c1e1900 */
[----:B------:R-:W-:Y:S02]  /*1230*/  ISETP.GE.U32.AND P3, PT, R25, UR12, PT ;  /* 0x0000000c19007c0c */ /* 0x000fe4000bf66070 */
[----:B------:R-:W-:Y:S01]  /*1240*/  SHF.R.S32.HI R21, RZ, 0x1f, R25 ;  /* 0x0000001fff157819 */ /* 0x000fe20000011419 */
[----:B------:R-:W-:-:S02]  /*1250*/  @!P2 IMAD R57, R49, R17, R10 ;  /* 0x000000113139a224 */ /* 0x000fc400078e020a */
[----:B------:R-:W4:Y:S01]  /*1260*/  @!P2 LDC.64 R10, c[0x0][0x398] ;  /* 0x0000e600ff0aab82 */ /* 0x000f220000000a00 */
[----:B------:R-:W-:Y:S01]  /*1270*/  ISETP.GE.AND.EX P3, PT, R21, UR13, PT, P3 ;  /* 0x0000000d15007c0c */ /* 0x000fe2000bf66330 */
[----:B------:R-:W-:-:S06]  /*1280*/  HFMA2 R5, -RZ, RZ, 0, 0 ;  /* 0x00000000ff057431 */ /* 0x000fcc00000001ff */
[----:B---3--:R-:W3:Y:S01]  /*1290*/  @!P4 LDC.64 R14, c[0x0][0x3f8] ;  /* 0x0000fe00ff0ecb82 */ /* 0x008ee20000000a00 */
[----:B------:R-:W-:Y:S01]  /*12a0*/  @!P2 MOV R52, R58 ;  /* 0x0000003a0034a202 */ /* 0x000fe20000000f00 */
[----:B------:R-:W5:Y:S01]  /*12b0*/  @!P0 LDG.E R5, desc[UR10][R18.64] ;  /* 0x0000000a12058981 */ /* 0x000f62000c1e1900 */
[----:B------:R-:W-:Y:S02]  /*12c0*/  @!P2 MOV R53, R61 ;  /* 0x0000003d0035a202 */ /* 0x000fe40000000f00 */
[----:B-1----:R-:W-:Y:S01]  /*12d0*/  @!P1 IADD3 R48, P5, PT, R55, R6, RZ ;  /* 0x0000000637309210 */ /* 0x002fe20007fbe0ff */
[----:B------:R-:W-:Y:S01]  /*12e0*/  @!P2 IMAD.WIDE.U32 R16, R49, R16, R52 ;  /* 0x000000103110a225 */ /* 0x000fe200078e0034 */
[----:B0-----:R-:W-:Y:S02]  /*12f0*/  @!P1 IADD3 R52, P0, PT, R55, R12, RZ ;  /* 0x0000000c37349210 */ /* 0x001fe40007f1e0ff */
[----:B------:R-:W-:Y:S02]  /*1300*/  @!P1 IADD3.X R49, PT, PT, R20, R7, RZ, P5, !PT ;  /* 0x0000000714319210 */ /* 0x000fe40002ffe4ff */
[----:B------:R-:W-:-:S02]  /*1310*/  @!P2 IADD3 R55, PT, PT, R17, R57, RZ ;  /* 0x000000391137a210 */ /* 0x000fc40007ffe0ff */
[----:B------:R-:W-:Y:S02]  /*1320*/  @!P1 IADD3.X R53, PT, PT, R20, R13, RZ, P0, !PT ;  /* 0x0000000d14359210 */ /* 0x000fe400007fe4ff */
[C---:B------:R-:W-:Y:S01]  /*1330*/  @!P2 SHF.L.U32 R17, R16.reuse, 0x1, RZ ;  /* 0x000000011011a819 */ /* 0x040fe200000006ff */
[----:B------:R-:W0:Y:S01]  /*1340*/  @!P3 LDC.64 R12, c[0x0][0x3f8] ;  /* 0x0000fe00ff0cbb82 */ /* 0x000e220000000a00 */
[----:B------:R-:W-:Y:S02]  /*1350*/  CS2R R6, SRZ ;  /* 0x0000000000067805 */ /* 0x000fe4000001ff00 */
[----:B------:R-:W-:Y:S02]  /*1360*/  @!P2 SHF.L.U64.HI R20, R16, 0x1, R55 ;  /* 0x000000011014a819 */ /* 0x000fe40000010237 */
[----:B--2---:R-:W-:Y:S02]  /*1370*/  @!P2 IADD3 R46, P0, PT, R17, R8, RZ ;  /* 0x00000008112ea210 */ /* 0x004fe40007f1e0ff */
[----:B------:R-:W-:Y:S01]  /*1380*/  IADD3 R54, PT, PT, R27, 0x68, RZ ;  /* 0x000000681b367810 */ /* 0x000fe20007ffe0ff */
[----:B---3--:R-:W-:Y:S01]  /*1390*/  @!P4 IMAD R8, R47, R14, RZ ;  /* 0x0000000e2f08c224 */ /* 0x008fe200078e02ff */
[----:B------:R1:W5:Y:S01]  /*13a0*/  @!P1 LDG.E R6, desc[UR10][R48.64] ;  /* 0x0000000a30069981 */ /* 0x000362000c1e1900 */
[----:B------:R-:W-:-:S02]  /*13b0*/  @!P2 IADD3.X R47, PT, PT, R20, R9, RZ, P0, !PT ;  /* 0x00000009142fa210 */ /* 0x000fc400007fe4ff */
[----:B------:R-:W-:Y:S01]  /*13c0*/  ISETP.GE.U32.AND P0, PT, R54, UR12, PT ;  /* 0x0000000c36007c0c */ /* 0x000fe2000bf06070 */
[----:B------:R2:W5:Y:S01]  /*13d0*/  @!P1 LDG.E R7, desc[UR10][R52.64] ;  /* 0x0000000a34079981 */ /* 0x000562000c1e1900 */
[----:B----4-:R-:W-:Y:S02]  /*13e0*/  @!P2 IADD3 R16, P1, PT, R17, R10, RZ ;  /* 0x0000000a1110a210 */ /* 0x010fe40007f3e0ff */
[----:B-1----:R-:W-:Y:S02]  /*13f0*/  SHF.R.S32.HI R49, RZ, 0x1f, R54 ;  /* 0x0000001fff317819 */ /* 0x002fe40000011436 */
[----:B------:R-:W-:Y:S02]  /*1400*/  @!P4 MOV R18, R58 ;  /* 0x0000003a0012c202 */ /* 0x000fe40000000f00 */
[----:B------:R-:W-:Y:S02]  /*1410*/  ISETP.GE.AND.EX P0, PT, R49, UR13, PT, P0 ;  /* 0x0000000d31007c0c */ /* 0x000fe4000bf06300 */
[----:B------:R-:W-:-:S02]  /*1420*/  @!P4 MOV R19, R61 ;  /* 0x0000003d0013c202 */ /* 0x000fc40000000f00 */
[----:B------:R-:W-:Y:S02]  /*1430*/  @!P2 IADD3.X R17, PT, PT, R20, R11, RZ, P1, !PT ;  /* 0x0000000b1411a210 */ /* 0x000fe40000ffe4ff */
[----:B------:R-:W1:Y:S01]  /*1440*/  @!P4 LDC.64 R10, c[0x0][0x3a0] ;  /* 0x0000e800ff0acb82 */ /* 0x000e620000000a00 */
[C---:B------:R-:W-:Y:S02]  /*1450*/  @!P4 IMAD R55, R51.reuse, R15, R8 ;  /* 0x0000000f3337c224 */ /* 0x040fe400078e0208 */
[----:B------:R-:W-:Y:S01]  /*1460*/  @!P4 IMAD.WIDE.U32 R14, R51, R14, R18 ;  /* 0x0000000e330ec225 */ /* 0x000fe200078e0012 */
[----:B------:R-:W-:-:S04]  /*1470*/  UIMAD.WIDE UR8, UR6, 0x8, UR8 ;  /* 0x00000008060878a5 */ /* 0x000fc8000f8e0208 */
[----:B------:R-:W3:Y:S01]  /*1480*/  @!P4 LDC.64 R18, c[0x0][0x398] ;  /* 0x0000e600ff12cb82 */ /* 0x000ee20000000a00 */
[----:B------:R-:W-:Y:S01]  /*1490*/  @!P4 IADD3 R15, PT, PT, R15, R55, RZ ;  /* 0x000000370f0fc210 */ /* 0x000fe20007ffe0ff */
[----:B0-----:R-:W-:Y:S01]  /*14a0*/  @!P3 IMAD R22, R21, R12, RZ ;  /* 0x0000000c1516b224 */ /* 0x001fe200078e02ff */
[----:B------:R-:W-:Y:S02]  /*14b0*/  CS2R R8, SRZ ;  /* 0x0000000000087805 */ /* 0x000fe4000001ff00 */
[C---:B------:R-:W-:Y:S02]  /*14c0*/  @!P4 SHF.L.U32 R57, R14.reuse, 0x1, RZ ;  /* 0x000000010e39c819 */ /* 0x040fe400000006ff */
[----:B------:R-:W-:Y:S01]  /*14d0*/  @!P4 SHF.L.U64.HI R26, R14, 0x1, R15 ;  /* 0x000000010e1ac819 */ /* 0x000fe2000001020f */
[----:B------:R-:W0:Y:S01]  /*14e0*/  @!P0 LDC.64 R20, c[0x0][0x3f8] ;  /* 0x0000fe00ff148b82 */ /* 0x000e220000000a00 */
[----:B------:R-:W-:Y:S01]  /*14f0*/  MOV R14, UR8 ;  /* 0x00000008000e7c02 */ /* 0x000fe20008000f00 */
[----:B------:R4:W5:Y:S01]  /*1500*/  @!P2 LDG.E R8, desc[UR10][R46.64] ;  /* 0x0000000a2e08a981 */ /* 0x000962000c1e1900 */
[----:B------:R-:W-:-:S02]  /*1510*/  MOV R15, UR9 ;  /* 0x00000009000f7c02 */ /* 0x000fc40008000f00 */
[----:B------:R-:W-:Y:S01]  /*1520*/  IADD3 R24, PT, PT, R27, 0x70, RZ ;  /* 0x000000701b187810 */ /* 0x000fe20007ffe0ff */
[----:B--2---:R-:W-:Y:S01]  /*1530*/  @!P3 IMAD R53, R25, R13, R22 ;  /* 0x0000000d1935b224 */ /* 0x004fe200078e0216 */
[----:B------:R2:W5:Y:S04]  /*1540*/  @!P2 LDG.E R9, desc[UR10][R16.64] ;  /* 0x0000000a1009a981 */ /* 0x000568000c1e1900 */
[----:B------:R-:W3:Y:S01]  /*1550*/  LDG.E.64 R14, desc[UR10][R14.64] ;  /* 0x0000000a0e0e7981 */ /* 0x000ee2000c1e1b00 */
[----:B----4-:R-:W-:Y:S02]  /*1560*/  @!P3 MOV R46, R58 ;  /* 0x0000003a002eb202 */ /* 0x010fe40000000f00 */
[----:B------:R-:W-:Y:S02]  /*1570*/  @!P3 MOV R47, R61 ;  /* 0x0000003d002fb202 */ /* 0x000fe40000000f00 */
[----:B------:R-:W-:Y:S01]  /*1580*/  IADD3 R22, PT, PT, R27, 0x78, RZ ;  /* 0x000000781b167810 */ /* 0x000fe20007ffe0ff */
[----:B--2---:R-:W2:Y:S01]  /*1590*/  @!P3 LDC.64 R16, c[0x0][0x398] ;  /* 0x0000e600ff10bb82 */ /* 0x004ea20000000a00 */
[----:B------:R-:W-:Y:S01]  /*15a0*/  @!P3 IMAD.WIDE.U32 R46, R25, R12, R46 ;  /* 0x0000000c192eb225 */ /* 0x000fe200078e002e */
[----:B------:R-:W-:-:S02]  /*15b0*/  ISETP.GE.U32.AND P1, PT, R24, UR12, PT ;  /* 0x0000000c18007c0c */ /* 0x000fc4000bf26070 */
[----:B------:R-:W-:Y:S02]  /*15c0*/  SHF.R.S32.HI R27, RZ, 0x1f, R24 ;  /* 0x0000001fff1b7819 */ /* 0x000fe40000011418 */
[----:B-1----:R-:W-:Y:S02]  /*15d0*/  @!P4 IADD3 R50, P5, PT, R57, R10, RZ ;  /* 0x0000000a3932c210 */ /* 0x002fe40007fbe0ff */
[----:B------:R-:W1:Y:S01]  /*15e0*/  @!P3 LDC.64 R12, c[0x0][0x3a0] ;  /* 0x0000e800ff0cbb82 */ /* 0x000e620000000a00 */
[----:B------:R-:W-:Y:S02]  /*15f0*/  ISETP.GE.AND.EX P1, PT, R27, UR13, PT, P1 ;  /* 0x0000000d1b007c0c */ /* 0x000fe4000bf26310 */
[C---:B------:R-:W-:Y:S02]  /*1600*/  @!P4 IADD3.X R51, PT, PT, R26.reuse, R11, RZ, P5, !PT ;  /* 0x0000000b1a33c210 */ /* 0x040fe40002ffe4ff */
[----:B---3--:R-:W-:Y:S02]  /*1610*/  @!P4 IADD3 R56, P5, PT, R57, R18, RZ ;  /* 0x000000123938c210 */ /* 0x008fe40007fbe0ff */
[----:B------:R-:W-:Y:S01]  /*1620*/  @!P3 IADD3 R53, PT, PT, R47, R53, RZ ;  /* 0x000000352f35b210 */ /* 0x000fe20007ffe0ff */
[----:B0-----:R-:W-:Y:S01]  /*1630*/  @!P0 IMAD R47, R49, R20, RZ ;  /* 0x00000014312f8224 */ /* 0x001fe200078e02ff */
[----:B------:R-:W-:Y:S01]  /*1640*/  @!P4 IADD3.X R57, PT, PT, R26, R19, RZ, P5, !PT ;  /* 0x000000131a39c210 */ /* 0x000fe20002ffe4ff */
[----:B------:R-:W0:Y:S01]  /*1650*/  @!P0 LDC.64 R10, c[0x0][0x3a0] ;  /* 0x0000e800ff0a8b82 */ /* 0x000e220000000a00 */
[----:B------:R-:W-:Y:S01]  /*1660*/  @!P0 MOV R18, R58 ;  /* 0x0000003a00128202 */ /* 0x000fe20000000f00 */
[----:B------:R1:W5:Y:S01]  /*1670*/  @!P4 LDG.E R44, desc[UR10][R50.64] ;  /* 0x0000000a322cc981 */ /* 0x000362000c1e1900 */
[----:B------:R-:W-:-:S02]  /*1680*/  @!P0 MOV R19, R61 ;  /* 0x0000003d00138202 */ /* 0x000fc40000000f00 */
[----:B------:R-:W-:Y:S02]  /*1690*/  ISETP.GE.U32.AND P2, PT, R22, UR12, PT ;  /* 0x0000000c16007c0c */ /* 0x000fe4000bf46070 */
[----:B------:R-:W-:Y:S01]  /*16a0*/  SHF.R.S32.HI R25, RZ, 0x1f, R22 ;  /* 0x0000001fff197819 */ /* 0x000fe20000011416 */
[C---:B------:R-:W-:Y:S02]  /*16b0*/  @!P0 IMAD R47, R54.reuse, R21, R47 ;  /* 0x00000015362f8224 */ /* 0x040fe400078e022f */
[----:B------:R-:W-:Y:S01]  /*16c0*/  @!P0 IMAD.WIDE.U32 R54, R54, R20, R18 ;  /* 0x0000001436368225 */ /* 0x000fe200078e0012 */
[----:B------:R-:W-:Y:S01]  /*16d0*/  ISETP.GE.AND.EX P2, PT, R25, UR13, PT, P2 ;  /* 0x0000000d19007c0c */ /* 0x000fe2000bf46320 */
[----:B------:R-:W3:Y:S01]  /*16e0*/  @!P0 LDC.64 R18, c[0x0][0x398] ;  /* 0x0000e600ff128b82 */ /* 0x000ee20000000a00 */
[----:B------:R-:W-:-:S07]  /*16f0*/  @!P3 SHF.L.U32 R49, R46, 0x1, RZ ;  /* 0x000000012e31b819 */ /* 0x000fce00000006ff */
[----:B------:R-:W4:Y:S01]  /*1700*/  @!P1 LDC.64 R20, c[0x0][0x3f8] ;  /* 0x0000fe00ff149b82 */ /* 0x000f220000000a00 */
[----:B------:R-:W-:Y:S02]  /*1710*/  @!P3 SHF.L.U64.HI R26, R46, 0x1, R53 ;  /* 0x000000012e1ab819 */ /* 0x000fe40000010235 */
[----:B-1----:R-:W-:Y:S02]  /*1720*/  @!P3 IADD3 R50, P5, PT, R49, R12, RZ ;  /* 0x0000000c3132b210 */ /* 0x002fe40007fbe0ff */
[----:B------:R-:W-:Y:S02]  /*1730*/  @!P0 IADD3 R47, PT, PT, R55, R47, RZ ;  /* 0x0000002f372f8210 */ /* 0x000fe40007ffe0ff */
[----:B------:R-:W-:Y:S02]  /*1740*/  @!P3 IADD3.X R51, PT, PT, R26, R13, RZ, P5, !PT ;  /* 0x0000000d1a33b210 */ /* 0x000fe40002ffe4ff */
[----:B------:R-:W1:Y:S01]  /*1750*/  @!P2 LDC.64 R12, c[0x0][0x3f8] ;  /* 0x0000fe00ff0cab82 */ /* 0x000e620000000a00 */
[----:B--2---:R-:W-:-:S02]  /*1760*/  @!P3 IADD3 R16, P6, PT, R49, R16, RZ ;  /* 0x000000103110b210 */ /* 0x004fc40007fde0ff */
[C---:B------:R-:W-:Y:S02]  /*1770*/  @!P0 SHF.L.U32 R55, R54.reuse, 0x1, RZ ;  /* 0x0000000136378819 */ /* 0x040fe400000006ff */
[----:B------:R-:W-:Y:S02]  /*1780*/  CS2R R48, SRZ ;  /* 0x0000000000307805 */ /* 0x000fe4000001ff00 */
[----:B------:R-:W-:Y:S01]  /*1790*/  @!P0 SHF.L.U64.HI R54, R54, 0x1, R47 ;  /* 0x0000000136368819 */ /* 0x000fe2000001022f */
[----:B------:R-:W-:Y:S01]  /*17a0*/  HFMA2 R46, -RZ, RZ, 0, 0 ;  /* 0x00000000ff2e7431 */ /* 0x000fe200000001ff */
[----:B------:R-:W-:Y:S02]  /*17b0*/  MOV R47, RZ ;  /* 0x000000ff002f7202 */ /* 0x000fe40000000f00 */
[----:B------:R-:W-:Y:S01]  /*17c0*/  @!P3 IADD3.X R17, PT, PT, R26, R17, RZ, P6, !PT ;  /* 0x000000111a11b210 */ /* 0x000fe200037fe4ff */
[----:B------:R-:W5:Y:S04]  /*17d0*/  @!P3 LDG.E R48, desc[UR10][R50.64] ;  /* 0x0000000a3230b981 */ /* 0x000f68000c1e1900 */
[----:B------:R2:W5:Y:S01]  /*17e0*/  @!P3 LDG.E R47, desc[UR10][R16.64] ;  /* 0x0000000a102fb981 */ /* 0x000562000c1e1900 */
[----:B---3--:R-:W-:Y:S01]  /*17f0*/  @!P0 IADD3 R26, P3, PT, R55, R18, RZ ;  /* 0x00000012371a8210 */ /* 0x008fe20007f7e0ff */
[----:B----4-:R-:W-:-:S02]  /*1800*/  @!P1 IMAD R18, R27, R20, RZ ;  /* 0x000000141b129224 */ /* 0x010fc400078e02ff */
[----:B------:R3:W5:Y:S01]  /*1810*/  @!P4 LDG.E R46, desc[UR10][R56.64] ;  /* 0x0000000a382ec981 */ /* 0x000762000c1e1900 */
[----:B0-----:R-:W-:Y:S02]  /*1820*/  @!P0 IADD3 R52, P4, PT, R55, R10, RZ ;  /* 0x0000000a37348210 */ /* 0x001fe40007f9e0ff */
[----:B------:R-:W-:Y:S02]  /*1830*/  @!P0 IADD3.X R27, PT, PT, R54, R19, RZ, P3, !PT ;  /* 0x00000013361b8210 */ /* 0x000fe40001ffe4ff */
[----:B--2---:R-:W-:Y:S02]  /*1840*/  @!P1 MOV R16, R58 ;  /* 0x0000003a00109202 */ /* 0x004fe40000000f00 */
[----:B------:R-:W-:Y:S01]  /*1850*/  @!P1 MOV R17, R61 ;  /* 0x0000003d00119202 */ /* 0x000fe20000000f00 */
[----:B------:R-:W-:Y:S01]  /*1860*/  @!P1 IMAD R19, R24, R21, R18 ;  /* 0x0000001518139224 */ /* 0x000fe200078e0212 */
[----:B------:R-:W-:Y:S02]  /*1870*/  @!P0 IADD3.X R53, PT, PT, R54, R11, RZ, P4, !PT ;  /* 0x0000000b36358210 */ /* 0x000fe400027fe4ff */
[----:B------:R-:W0:Y:S01]  /*1880*/  @!P1 LDC.64 R10, c[0x0][0x3a0] ;  /* 0x0000e800ff0a9b82 */ /* 0x000e220000000a00 */
[----:B------:R-:W-:Y:S01]  /*1890*/  @!P1 IMAD.WIDE.U32 R20, R24, R20, R16 ;  /* 0x0000001418149225 */ /* 0x000fe200078e0010 */
[----:B------:R-:W-:-:S02]  /*18a0*/  ISETP.NE.AND P3, PT, RZ, UR7, PT ;  /* 0x00000007ff007c0c */ /* 0x000fc4000bf65270 */
[----:B------:R-:W-:Y:S02]  /*18b0*/  CS2R R50, SRZ ;  /* 0x0000000000327805 */ /* 0x000fe4000001ff00 */
[----:B------:R-:W-:Y:S01]  /*18c0*/  @!P2 MOV R54, R58 ;  /* 0x0000003a0036a202 */ /* 0x000fe20000000f00 */
[-C--:B-1----:R-:W-:Y:S01]  /*18d0*/  @!P2 IMAD R25, R25, R12.reuse, RZ ;  /* 0x0000000c1919a224 */ /* 0x082fe200078e02ff */
[----:B------:R-:W-:Y:S01]  /*18e0*/  @!P1 IADD3 R19, PT, PT, R21, R19, RZ ;  /* 0x0000001315139210 */ /* 0x000fe20007ffe0ff */
[----:B------:R1:W5:Y:S01]  /*18f0*/  @!P0 LDG.E R49, desc[UR10][R52.64] ;  /* 0x0000000a34318981 */ /* 0x000362000c1e1900 */
[----:B------:R-:W2:Y:S01]  /*1900*/  @!P1 LDC.64 R16, c[0x0][0x398] ;  /* 0x0000e600ff109b82 */ /* 0x000ea20000000a00 */
[----:B------:R-:W-:Y:S02]  /*1910*/  @!P2 MOV R55, R61 ;  /* 0x0000003d0037a202 */ /* 0x000fe40000000f00 */
[----:B------:R4:W5:Y:S01]  /*1920*/  @!P0 LDG.E R50, desc[UR10][R26.64] ;  /* 0x0000000a1a328981 */ /* 0x000962000c1e1900 */
[----:B---3--:R-:W-:Y:S01]  /*1930*/  @!P1 SHF.L.U64.HI R56, R20, 0x1, R19 ;  /* 0x0000000114389819 */ /* 0x008fe20000010213 */
[----:B------:R-:W-:-:S03]  /*1940*/  @!P2 IMAD.WIDE.U32 R54, R22, R12, R54 ;  /* 0x0000000c1636a225 */ /* 0x000fc600078e0036 */
[----:B------:R-:W3:Y:S01]  /*1950*/  @!P2 LDC.64 R18, c[0x0][0x398] ;  /* 0x0000e600ff12ab82 */ /* 0x000ee20000000a00 */
[----:B-1----:R-:W-:Y:S01]  /*1960*/  @!P1 SHF.L.U32 R53, R20, 0x1, RZ ;  /* 0x0000000114359819 */ /* 0x002fe200000006ff */
[----:B----4-:R-:W-:-:S06]  /*1970*/  @!P2 IMAD R27, R22, R13, R25 ;  /* 0x0000000d161ba224 */ /* 0x010fcc00078e0219 */
[----:B------:R-:W1:Y:S08]  /*1980*/  @!P2 LDC.64 R12, c[0x0][0x3a0] ;  /* 0x0000e800ff0cab82 */ /* 0x000e700000000a00 */
[----:B------:R-:W4:Y:S08]  /*1990*/  LDC.64 R24, c[0x0][0x3a8] ;  /* 0x0000ea00ff187b82 */ /* 0x000f300000000a00 */
[----:B------:R-:W4:Y:S01]  /*19a0*/  @P3 LDC.64 R20, c[0x0][0x3b0] ;  /* 0x0000ec00ff143b82 */ /* 0x000f220000000a00 */
[----:B0-----:R-:W-:-:S02]  /*19b0*/  @!P1 IADD3 R10, P0, PT, R53, R10, RZ ;  /* 0x0000000a350a9210 */ /* 0x001fc40007f1e0ff */
[----:B------:R-:W-:Y:S02]  /*19c0*/  LOP3.LUT R52, R43, 0xffff, RZ, 0xc0, !PT ;  /* 0x0000ffff2b347812 */ /* 0x000fe400078ec0ff */
[----:B------:R-:W-:Y:S02]  /*19d0*/  @!P1 IADD3.X R11, PT, PT, R56, R11, RZ, P0, !PT ;  /* 0x0000000b380b9210 */ /* 0x000fe400007fe4ff */
[----:B--2---:R-:W-:Y:S02]  /*19e0*/  @!P1 IADD3 R26, P0, PT, R53, R16, RZ ;  /* 0x00000010351a9210 */ /* 0x004fe40007f1e0ff */
[----:B------:R-:W-:Y:S01]  /*19f0*/  @!P2 IADD3 R53, PT, PT, R55, R27, RZ ;  /* 0x0000001b3735a210 */ /* 0x000fe20007ffe0ff */
[----:B------:R0:W5:Y:S01]  /*1a00*/  @!P1 LDG.E R51, desc[UR10][R10.64] ;  /* 0x0000000a0a339981 */ /* 0x000162000c1e1900 */
[----:B------:R-:W-:Y:S02]  /*1a10*/  @!P2 SHF.L.U32 R55, R54, 0x1, RZ ;  /* 0x000000013637a819 */ /* 0x000fe400000006ff */
[----:B------:R-:W-:Y:S01]  /*1a20*/  @!P1 IADD3.X R27, PT, PT, R56, R17, RZ, P0, !PT ;  /* 0x00000011381b9210 */ /* 0x000fe200007fe4ff */
[----:B------:R-:W-:Y:S01]  /*1a30*/  IMAD R17, R23, 0x78, R52 ;  /* 0x0000007817117824 */ /* 0x000fe200078e0234 */
[----:B-1----:R-:W-:-:S02]  /*1a40*/  @!P2 IADD3 R16, P0, PT, R55, R12, RZ ;  /* 0x0000000c3710a210 */ /* 0x002fc40007f1e0ff */
[----:B---3--:R-:W-:Y:S02]  /*1a50*/  @!P2 IADD3 R18, P4, PT, R55, R18, RZ ;  /* 0x000000123712a210 */ /* 0x008fe40007f9e0ff */
[----:B0-----:R-:W-:Y:S01]  /*1a60*/  @!P2 SHF.L.U64.HI R10, R54, 0x1, R53 ;  /* 0x00000001360aa819 */ /* 0x001fe20000010235 */
[----:B----4-:R-:W-:-:S04]  /*1a70*/  IMAD.WIDE R24, R17, 0x4, R24 ;  /* 0x0000000411187825 */ /* 0x010fc800078e0218 */
[----:B------:R-:W-:Y:S01]  /*1a80*/  HFMA2 R53, -RZ, RZ, 0, 0 ;  /* 0x00000000ff357431 */ /* 0x000fe200000001ff */
[----:B------:R-:W-:Y:S02]  /*1a90*/  CS2R R54, SRZ ;  /* 0x0000000000367805 */ /* 0x000fe4000001ff00 */
[C---:B------:R-:W-:Y:S01]  /*1aa0*/  @!P2 IADD3.X R19, PT, PT, R10.reuse, R19, RZ, P4, !PT ;  /* 0x000000130a13a210 */ /* 0x040fe200027fe4ff */
[----:B------:R-:W-:Y:S01]  /*1ab0*/  @P3 IMAD.WIDE R20, R17, 0x4, R20 ;  /* 0x0000000411143825 */ /* 0x000fe200078e0214 */
[----:B------:R-:W-:Y:S02]  /*1ac0*/  @!P2 IADD3.X R17, PT, PT, R10, R13, RZ, P0, !PT ;  /* 0x0000000d0a11a210 */ /* 0x000fe400007fe4ff */
[----:B------:R-:W-:Y:S01]  /*1ad0*/  CS2R R10, SRZ ;  /* 0x00000000000a7805 */ /* 0x000fe2000001ff00 */
[----:B------:R0:W5:Y:S04]  /*1ae0*/  @!P1 LDG.E R53, desc[UR10][R26.64] ;  /* 0x0000000a1a359981 */ /* 0x000168000c1e1900 */
[----:B------:R0:W5:Y:S04]  /*1af0*/  @!P2 LDG.E R55, desc[UR10][R16.64] ;  /* 0x0000000a1037a981 */ /* 0x000168000c1e1900 */
[----:B------:R0:W5:Y:S04]  /*1b00*/  @!P2 LDG.E R54, desc[UR10][R18.64] ;  /* 0x0000000a1236a981 */ /* 0x000168000c1e1900 */
[----:B------:R0:W5:Y:S04]  /*1b10*/  @P3 LDG.E.64 R10, desc[UR10][R20.64] ;  /* 0x0000000a140a3981 */ /* 0x000168000c1e1b00 */
[----:B------:R0:W5:Y:S01]  /*1b20*/  LDG.E.64 R12, desc[UR10][R24.64] ;  /* 0x0000000a180c7981 */ /* 0x000162000c1e1b00 */
[----:B------:R-:W-:Y:S01]  /*1b30*/  UISETP.NE.AND UP1, UPT, UR7, URZ, UPT ;  /* 0x000000ff0700728c */ /* 0x000fe2000bf25270 */
[----:B------:R-:W-:Y:S01]  /*1b40*/  UMOV UR12, 0x3f800000 ;  /* 0x3f800000000c7882 */ /* 0x000fe20000000000 */
[----:B------:R-:W-:-:S13]  /*1b50*/  R2UR UR9, R14 ;  /* 0x000000000e0972ca */ /* 0x000fda00000e0000 */
[----:B------:R-:W-:-:S05]  /*1b60*/  MOV R14, UR9 ;  /* 0x00000009000e7c02 */ /* 0x000fca0008000f00 */
[----:B------:R-:W-:-:S05]  /*1b70*/  FFMA.FTZ R15, -R14, UR9, R15 ;  /* 0x000000090e0f7c23 */ /* 0x000fca000801010f */
[----:B------:R-:W-:-:S13]  /*1b80*/  FSETP.GTU.FTZ.AND P0, PT, R15, RZ, PT ;  /* 0x000000ff0f00720b */ /* 0x000fda0003f1c000 */
[----:B------:R-:W-:-:S05]  /*1b90*/  VOTEU.ANY UP0, P0 ;  /* 0x0000000000ff7886 */ /* 0x000fca0000000100 */
[----:B------:R-:W1:Y:S01]  /*1ba0*/  @UP0 LDCU UR5, c[0x0][0x3c0] ;  /* 0x00007800ff0507ac */ /* 0x000e620008000800 */
[----:B------:R-:W-:-:S13]  /*1bb0*/  PLOP3.LUT P0, PT, PT, PT, UP0, 0x80, 0x8 ;  /* 0x000000000008781c */ /* 0x000fda0003f0f008 */
[----:B-1----:R-:W-:-:S06]  /*1bc0*/  @P0 FADD.FTZ R14, R15, UR5 ;  /* 0x000000050f0e0e21 */ /* 0x002fcc0008010000 */
[----:B------:R-:W1:Y:S02]  /*1bd0*/  @P0 MUFU.RSQ R14, R14 ;  /* 0x0000000e000e0308 */ /* 0x000e640000001400 */
[----:B-1----:R-:W-:-:S13]  /*1be0*/  @P0 R2UR UR5, R14 ;  /* 0x000000000e0502ca */ /* 0x002fda00000e0000 */
[----:B------:R-:W-:Y:S01]  /*1bf0*/  @UP0 UMOV UR12, UR5 ;  /* 0x00000005000c0c82 */ /* 0x000fe20008000000 */
[----:B0-----:R-:W-:Y:S05]  /*1c00*/  BRA.U UP1, `(.L_x_661) ;  /* 0x0000001101847547 */ /* 0x001fea000b800000 */
[--C-:B-----5:R-:W-:Y:S02]  /*1c10*/  HADD2.F32 R16, -RZ, R42.reuse.H0_H0 ;  /* 0x2000002aff107230 */ /* 0x120fe40000004100 */
[----:B------:R-:W-:Y:S02]  /*1c20*/  HADD2.F32 R17, -RZ, R42.H1_H1 ;  /* 0x3000002aff117230 */ /* 0x000fe40000004100 */
[--C-:B------:R-:W-:Y:S02]  /*1c30*/  HADD2.F32 R15, -RZ, R41.reuse.H0_H0 ;  /* 0x20000029ff0f7230 */ /* 0x100fe40000004100 */
[----:B------:R-:W-:Y:S01]  /*1c40*/  FADD.FTZ R16, R16, -UR9 ;  /* 0x8000000910107e21 */ /* 0x000fe20008010000 */
[----:B------:R-:W-:Y:S02]  /*1c50*/  HADD2.F32 R14, -RZ, R41.H1_H1 ;  /* 0x30000029ff0e7230 */ /* 0x000fe40000004100 */
[----:B------:R-:W-:Y:S01]  /*1c60*/  FADD.FTZ R17, R17, -UR9 ;  /* 0x8000000911117e21 */ /* 0x000fe20008010000 */
[----:B------:R-:W-:-:S02]  /*1c70*/  HADD2.F32 R22, -RZ, R40.H0_H0 ;  /* 0x20000028ff167230 */ /* 0x000fc40000004100 */
[----:B------:R-:W-:Y:S01]  /*1c80*/  FMUL.FTZ R21, R12, R15 ;  /* 0x0000000f0c157220 */ /* 0x000fe20000410000 */
[----:B------:R-:W-:Y:S01]  /*1c90*/  FMUL.FTZ R16, R16, UR12 ;  /* 0x0000000c10107c20 */ /* 0x000fe20008410000 */
[----:B------:R-:W-:Y:S01]  /*1ca0*/  FMUL.FTZ R19, R17, UR12 ;  /* 0x0000000c11137c20 */ /* 0x000fe20008410000 */
[----:B------:R-:W-:Y:S01]  /*1cb0*/  FMUL.FTZ R18, R13, R14 ;  /* 0x0000000e0d127220 */ /* 0x000fe20000410000 */
[----:B------:R-:W-:Y:S01]  /*1cc0*/  FADD.FTZ R17, RZ, R21 ;  /* 0x00000015ff117221 */ /* 0x000fe20000010000 */
[----:B------:R-:W-:Y:S01]  /*1cd0*/  FFMA.FTZ R20, R16, R21, RZ ;  /* 0x0000001510147223 */ /* 0x000fe200000100ff */
[--C-:B------:R-:W-:Y:S02]  /*1ce0*/  HADD2.F32 R21, -RZ, R39.reuse.H0_H0 ;  /* 0x20000027ff157230 */ /* 0x100fe40000004100 */
[----:B------:R-:W-:Y:S01]  /*1cf0*/  FADD.FTZ R22, R22, -UR9 ;  /* 0x8000000916167e21 */ /* 0x000fe20008010000 */
[----:B------:R-:W-:Y:S02]  /*1d00*/  HADD2.F32 R24, -RZ, R40.H1_H1 ;  /* 0x30000028ff187230 */ /* 0x000fe40000004100 */
[----:B------:R-:W-:Y:S01]  /*1d10*/  FFMA.FTZ R25, R19, R18, R20 ;  /* 0x0000001213197223 */ /* 0x000fe20000010014 */
[----:B------:R-:W-:Y:S01]  /*1d20*/  FADD.FTZ R17, R18, R17 ;  /* 0x0000001112117221 */ /* 0x000fe20000010000 */
[----:B------:R-:W-:Y:S01]  /*1d30*/  FFMA.FTZ R20, R15, R16, RZ ;  /* 0x000000100f147223 */ /* 0x000fe200000100ff */
[----:B------:R-:W-:Y:S01]  /*1d40*/  FMUL.FTZ R22, R22, UR12 ;  /* 0x0000000c16167c20 */ /* 0x000fe20008410000 */
[----:B------:R-:W-:Y:S01]  /*1d50*/  FADD.FTZ R16, RZ, R15 ;  /* 0x0000000fff107221 */ /* 0x000fe20000010000 */
[----:B------:R-:W-:Y:S01]  /*1d60*/  FMUL.FTZ R18, R12, R21 ;  /* 0x000000150c127220 */ /* 0x000fe20000410000 */
[----:B------:R-:W-:Y:S01]  /*1d70*/  FADD.FTZ R24, R24, -UR9 ;  /* 0x8000000918187e21 */ /* 0x000fe20008010000 */
[C---:B------:R-:W-:Y:S01]  /*1d80*/  FFMA.FTZ R15, R21.reuse, R22, R20 ;  /* 0x00000016150f7223 */ /* 0x040fe20000010014 */
[----:B------:R-:W-:Y:S01]  /*1d90*/  FADD.FTZ R16, R21, R16 ;  /* 0x0000001015107221 */ /* 0x000fe20000010000 */
[----:B------:R-:W-:Y:S01]  /*1da0*/  FFMA.FTZ R20, R22, R18, R25 ;  /* 0x0000001216147223 */ /* 0x000fe20000010019 */
[----:B------:R-:W-:-:S02]  /*1db0*/  HADD2.F32 R22, -RZ, R39.H1_H1 ;  /* 0x30000027ff167230 */ /* 0x000fc40000004100 */
[----:B------:R-:W-:Y:S01]  /*1dc0*/  FFMA.FTZ R25, R14, R19, RZ ;  /* 0x000000130e197223 */ /* 0x000fe200000100ff */
[----:B------:R-:W-:Y:S01]  /*1dd0*/  FMUL.FTZ R21, R24, UR12 ;  /* 0x0000000c18157c20 */ /* 0x000fe20008410000 */
[----:B------:R-:W-:Y:S01]  /*1de0*/  FADD.FTZ R19, RZ, R14 ;  /* 0x0000000eff137221 */ /* 0x000fe20000010000 */
[----:B------:R-:W-:Y:S02]  /*1df0*/  HADD2.F32 R24, -RZ, R38.H0_H0 ;  /* 0x20000026ff187230 */ /* 0x000fe40000004100 */
[----:B------:R-:W-:Y:S01]  /*1e00*/  FADD.FTZ R17, R17, R18 ;  /* 0x0000001211117221 */ /* 0x000fe20000010000 */
[C---:B------:R-:W-:Y:S01]  /*1e10*/  FFMA.FTZ R14, R22.reuse, R21, R25 ;  /* 0x00000015160e7223 */ /* 0x040fe20000010019 */
[----:B------:R-:W-:Y:S01]  /*1e20*/  FADD.FTZ R19, R22, R19 ;  /* 0x0000001316137221 */ /* 0x000fe20000010000 */
[----:B------:R-:W-:Y:S01]  /*1e30*/  FMUL.FTZ R22, R13, R22 ;  /* 0x000000160d167220 */ /* 0x000fe20000410000 */
[----:B------:R-:W-:Y:S01]  /*1e40*/  FADD.FTZ R24, R24, -UR9 ;  /* 0x8000000918187e21 */ /* 0x000fe20008010000 */
[----:B------:R-:W-:-:S02]  /*1e50*/  HADD2.F32 R18, -RZ, R37.H0_H0 ;  /* 0x20000025ff127230 */ /* 0x000fc40000004100 */
[----:B------:R-:W-:Y:S01]  /*1e60*/  FFMA.FTZ R20, R21, R22, R20 ;  /* 0x0000001615147223 */ /* 0x000fe20000010014 */
[----:B------:R-:W-:Y:S01]  /*1e70*/  FMUL.FTZ R25, R24, UR12 ;  /* 0x0000000c18197c20 */ /* 0x000fe20008410000 */
[----:B------:R-:W-:Y:S02]  /*1e80*/  HADD2.F32 R21, -RZ, R38.H1_H1 ;  /* 0x30000026ff157230 */ /* 0x000fe40000004100 */
[----:B------:R-:W-:Y:S01]  /*1e90*/  FADD.FTZ R16, R16, R18 ;  /* 0x0000001210107221 */ /* 0x000fe20000010000 */
[----:B------:R-:W-:Y:S01]  /*1ea0*/  FADD.FTZ R17, R22, R17 ;  /* 0x0000001116117221 */ /* 0x000fe20000010000 */
[----:B------:R-:W-:Y:S01]  /*1eb0*/  FFMA.FTZ R15, R18, R25, R15 ;  /* 0x00000019120f7223 */ /* 0x000fe2000001000f */
[----:B------:R-:W-:Y:S01]  /*1ec0*/  FMUL.FTZ R18, R12, R18 ;  /* 0x000000120c127220 */ /* 0x000fe20000410000 */
[----:B------:R-:W-:Y:S01]  /*1ed0*/  FADD.FTZ R22, R21, -UR9 ;  /* 0x8000000915167e21 */ /* 0x000fe20008010000 */
[----:B------:R-:W-:Y:S02]  /*1ee0*/  HADD2.F32 R21, -RZ, R37.H1_H1 ;  /* 0x30000025ff157230 */ /* 0x000fe40000004100 */
[----:B------:R-:W-:Y:S01]  /*1ef0*/  FFMA.FTZ R20, R25, R18, R20 ;  /* 0x0000001219147223 */ /* 0x000fe20000010014 */
[----:B------:R-:W-:Y:S01]  /*1f00*/  FMUL.FTZ R25, R22, UR12 ;  /* 0x0000000c16197c20 */ /* 0x000fe20008410000 */
[----:B------:R-:W-:-:S02]  /*1f10*/  HADD2.F32 R22, -RZ, R36.H0_H0 ;  /* 0x20000024ff167230 */ /* 0x000fc40000004100 */
[----:B------:R-:W-:Y:S01]  /*1f20*/  FADD.FTZ R19, R19, R21 ;  /* 0x0000001513137221 */ /* 0x000fe20000010000 */
[----:B------:R-:W-:Y:S01]  /*1f30*/  FADD.FTZ R18, R17, R18 ;  /* 0x0000001211127221 */ /* 0x000fe20000010000 */
[----:B------:R-:W-:Y:S01]  /*1f40*/  FFMA.FTZ R14, R21, R25, R14 ;  /* 0x00000019150e7223 */ /* 0x000fe2000001000e */
[----:B------:R-:W-:Y:S01]  /*1f50*/  FMUL.FTZ R21, R13, R21 ;  /* 0x000000150d157220 */ /* 0x000fe20000410000 */
[----:B------:R-:W-:Y:S01]  /*1f60*/  FADD.FTZ R24, R22, -UR9 ;  /* 0x8000000916187e21 */ /* 0x000fe20008010000 */
[----:B------:R-:W-:Y:S02]  /*1f70*/  HADD2.F32 R22, -RZ, R35.H0_H0 ;  /* 0x20000023ff167230 */ /* 0x000fe40000004100 */
[----:B------:R-:W-:Y:S01]  /*1f80*/  FFMA.FTZ R20, R25, R21, R20 ;  /* 0x0000001519147223 */ /* 0x000fe20000010014 */
[----:B------:R-:W-:Y:S01]  /*1f90*/  FADD.FTZ R17, R21, R18 ;  /* 0x0000001215117221 */ /* 0x000fe20000010000 */
[----:B------:R-:W-:Y:S01]  /*1fa0*/  FMUL.FTZ R25, R24, UR12 ;  /* 0x0000000c18197c20 */ /* 0x000fe20008410000 */
[----:B------:R-:W-:-:S02]  /*1fb0*/  HADD2.F32 R21, -RZ, R36.H1_H1 ;  /* 0x30000024ff157230 */ /* 0x000fc40000004100 */
[----:B------:R-:W-:Y:S01]  /*1fc0*/  FADD.FTZ R16, R16, R22 ;  /* 0x0000001610107221 */ /* 0x000fe20000010000 */
[----:B------:R-:W-:Y:S01]  /*1fd0*/  FMUL.FTZ R18, R12, R22 ;  /* 0x000000160c127220 */ /* 0x000fe20000410000 */
[----:B------:R-:W-:Y:S01]  /*1fe0*/  FFMA.FTZ R15, R22, R25, R15 ;  /* 0x00000019160f7223 */ /* 0x000fe2000001000f */
[----:B------:R-:W-:Y:S01]  /*1ff0*/  FADD.FTZ R22, R21, -UR9 ;  /* 0x8000000915167e21 */ /* 0x000fe20008010000 */
[----:B------:R-:W-:Y:S02]  /*2000*/  HADD2.F32 R21, -RZ, R35.H1_H1 ;  /* 0x30000023ff157230 */ /* 0x000fe40000004100 */
[----:B------:R-:W-:Y:S01]  /*2010*/  FFMA.FTZ R20, R25, R18, R20 ;  /* 0x0000001219147223 */ /* 0x000fe20000010014 */
[----:B------:R-:W-:Y:S01]  /*2020*/  FADD.FTZ R18, R17, R18 ;  /* 0x0000001211127221 */ /* 0x000fe20000010000 */
[----:B------:R-:W-:Y:S01]  /*2030*/  FMUL.FTZ R25, R22, UR12 ;  /* 0x0000000c16197c20 */ /* 0x000fe20008410000 */
[----:B------:R-:W-:Y:S02]  /*2040*/  HADD2.F32 R22, -RZ, R34.H0_H0 ;  /* 0x20000022ff167230 */ /* 0x000fe40000004100 */
[----:B------:R-:W-:Y:S01]  /*2050*/  FADD.FTZ R19, R19, R21 ;  /* 0x0000001513137221 */ /* 0x000fe20000010000 */
[----:B------:R-:W-:Y:S01]  /*2060*/  FFMA.FTZ R14, R21, R25, R14 ;  /* 0x00000019150e7223 */ /* 0x000fe2000001000e */
[----:B------:R-:W-:Y:S01]  /*2070*/  FMUL.FTZ R21, R13, R21 ;  /* 0x000000150d157220 */ /* 0x000fe20000410000 */
[----:B------:R-:W-:Y:S01]  /*2080*/  FADD.FTZ R24, R22, -UR9 ;  /* 0x8000000916187e21 */ /* 0x000fe20008010000 */
[----:B------:R-:W-:-:S02]  /*2090*/  HADD2.F32 R22, -RZ, R33.H0_H0 ;  /* 0x20000021ff167230 */ /* 0x000fc40000004100 */
[----:B------:R-:W-:Y:S01]  /*20a0*/  FFMA.FTZ R20, R25, R21, R20 ;  /* 0x0000001519147223 */ /* 0x000fe20000010014 */
[----:B------:R-:W-:Y:S01]  /*20b0*/  FADD.FTZ R17, R21, R18 ;  /* 0x0000001215117221 */ /* 0x000fe20000010000 */
[----:B------:R-:W-:Y:S01]  /*20c0*/  FMUL.FTZ R25, R24, UR12 ;  /* 0x0000000c18197c20 */ /* 0x000fe20008410000 */
[----:B------:R-:W-:Y:S02]  /*20d0*/  HADD2.F32 R21, -RZ, R34.H1_H1 ;  /* 0x30000022ff157230 */ /* 0x000fe40000004100 */
        /* <DEDUP_REMOVED lines=8> */
[----:B------:R-:W-:-:S02]  /*2160*/  HADD2.F32 R22, -RZ, R32.H0_H0 ;  /* 0x20000020ff167230 */ /* 0x000fc40000004100 */
[----:B------:R-:W-:Y:S01]  /*2170*/  FADD.FTZ R19, R19, R21 ;  /* 0x0000001513137221 */ /* 0x000fe20000010000 */
[----:B------:R-:W-:Y:S01]  /*2180*/  FFMA.FTZ R14, R21, R25, R14 ;  /* 0x00000019150e7223 */ /* 0x000fe2000001000e */
[----:B------:R-:W-:Y:S01]  /*2190*/  FMUL.FTZ R21, R13, R21 ;  /* 0x000000150d157220 */ /* 0x000fe20000410000 */
[----:B------:R-:W-:Y:S01]  /*21a0*/  FADD.FTZ R24, R22, -UR9 ;  /* 0x8000000916187e21 */ /* 0x000fe20008010000 */
[--C-:B------:R-:W-:Y:S02]  /*21b0*/  HADD2.F32 R22, -RZ, R31.reuse.H0_H0 ;  /* 0x2000001fff167230 */ /* 0x100fe40000004100 */
        /* <DEDUP_REMOVED lines=8> */
[----:B------:R-:W-:-:S02]  /*2240*/  HADD2.F32 R21, -RZ, R31.H1_H1 ;  /* 0x3000001fff157230 */ /* 0x000fc40000004100 */
[----:B------:R-:W-:Y:S01]  /*2250*/  FFMA.FTZ R20, R25, R18, R20 ;  /* 0x0000001219147223 */ /* 0x000fe20000010014 */
[----:B------:R-:W-:Y:S01]  /*2260*/  FADD.FTZ R18, R17, R18 ;  /* 0x0000001211127221 */ /* 0x000fe20000010000 */
[----:B------:R-:W-:Y:S01]  /*2270*/  FMUL.FTZ R25, R22, UR12 ;  /* 0x0000000c16197c20 */ /* 0x000fe20008410000 */
[--C-:B------:R-:W-:Y:S02]  /*2280*/  HADD2.F32 R22, -RZ, R30.reuse.H0_H0 ;  /* 0x2000001eff167230 */ /* 0x100fe40000004100 */
        /* <DEDUP_REMOVED lines=136> */
[----:B------:R-:W-:Y:S02]  /*2b10*/  HADD2.F32 R21, -RZ, R50.H1_H1 ;  /* 0x30000032ff157230 */ /* 0x000fe40000004100 */
[----:B------:R-:W-:Y:S01]  /*2b20*/  FFMA.FTZ R15, R22, R25, R15 ;  /* 0x00000019160f7223 */ /* 0x000fe2000001000f */
[----:B------:R-:W-:Y:S01]  /*2b30*/  FMUL.FTZ R22, R12, R22 ;  /* 0x000000160c167220 */ /* 0x000fe20000410000 */
[----:B------:R-:W-:Y:S01]  /*2b40*/  FADD.FTZ R18, R18, -UR9 ;  /* 0x8000000912127e21 */ /* 0x000fe20008010000 */
[----:B------:R-:W-:-:S02]  /*2b50*/  FADD.FTZ R19, R19, R21 ;  /* 0x0000001513137221 */ /* 0x000fc40000010000 */
[----:B------:R-:W-:Y:S01]  /*2b60*/  FFMA.FTZ R20, R25, R22, R20 ;  /* 0x0000001619147223 */ /* 0x000fe20000010014 */
[----:B------:R-:W-:Y:S01]  /*2b70*/  FADD.FTZ R17, R17, R22 ;  /* 0x0000001611117221 */ /* 0x000fe20000010000 */
[----:B------:R-:W-:Y:S01]  /*2b80*/  FMUL.FTZ R25, R18, UR12 ;  /* 0x0000000c12197c20 */ /* 0x000fe20008410000 */
[----:B------:R-:W-:Y:S02]  /*2b90*/  HADD2.F32 R22, -RZ, R51.H0_H0 ;  /* 0x20000033ff167230 */ /* 0x000fe40000004100 */
[----:B------:R-:W-:Y:S01]  /*2ba0*/  FMUL.FTZ R18, R13, R21 ;  /* 0x000000150d127220 */ /* 0x000fe20000410000 */
[----:B------:R-:W-:-:S03]  /*2bb0*/  FFMA.FTZ R14, R21, R25, R14 ;  /* 0x00000019150e7223 */ /* 0x000fc6000001000e */
[----:B------:R-:W-:Y:S01]  /*2bc0*/  FADD.FTZ R17, R18, R17 ;  /* 0x0000001112117221 */ /* 0x000fe20000010000 */
[----:B------:R-:W-:Y:S01]  /*2bd0*/  FFMA.FTZ R20, R25, R18, R20 ;  /* 0x0000001219147223 */ /* 0x000fe20000010014 */
[----:B------:R-:W-:Y:S01]  /*2be0*/  FADD.FTZ R21, R22, -UR9 ;  /* 0x8000000916157e21 */ /* 0x000fe20008010000 */
[----:B------:R-:W-:Y:S02]  /*2bf0*/  HADD2.F32 R18, -RZ, R51.H1_H1 ;  /* 0x30000033ff127230 */ /* 0x000fe40000004100 */
[--C-:B------:R-:W-:Y:S02]  /*2c00*/  HADD2.F32 R22, -RZ, R53.reuse.H0_H0 ;  /* 0x20000035ff167230 */ /* 0x100fe40000004100 */
[----:B------:R-:W-:Y:S01]  /*2c10*/  FMUL.FTZ R25, R21, UR12 ;  /* 0x0000000c15197c20 */ /* 0x000fe20008410000 */
[----:B------:R-:W-:Y:S02]  /*2c20*/  HADD2.F32 R21, -RZ, R53.H1_H1 ;  /* 0x30000035ff157230 */ /* 0x000fe40000004100 */
        /* <DEDUP_REMOVED lines=8> */
[----:B------:R-:W-:Y:S01]  /*2cb0*/  FMUL.FTZ R20, R13, R21 ;  /* 0x000000150d147220 */ /* 0x000fe20000410000 */
[----:B------:R-:W-:Y:S01]  /*2cc0*/  FADD.FTZ R21, R17, R22 ;  /* 0x0000001611157221 */ /* 0x000fe20000010000 */
[--C-:B------:R-:W-:Y:S02]  /*2cd0*/  HADD2.F32 R22, -RZ, R55.reuse.H0_H0 ;  /* 0x20000037ff167230 */ /* 0x100fe40000004100 */
[----:B------:R-:W-:Y:S02]  /*2ce0*/  HADD2.F32 R17, -RZ, R54.H0_H0 ;  /* 0x20000036ff117230 */ /* 0x000fe40000004100 */
[----:B------:R-:W-:Y:S01]  /*2cf0*/  FFMA.FTZ R24, R15, R20, R24 ;  /* 0x000000140f187223 */ /* 0x000fe20000010018 */
[----:B------:R-:W-:Y:S01]  /*2d00*/  FADD.FTZ R20, R20, R21 ;  /* 0x0000001514147221 */ /* 0x000fe20000010000 */
[----:B------:R-:W-:Y:S01]  /*2d10*/  FADD.FTZ R22, R22, -UR9 ;  /* 0x8000000916167e21 */ /* 0x000fe20008010000 */
[----:B------:R-:W-:-:S02]  /*2d20*/  HADD2.F32 R15, -RZ, R55.H1_H1 ;  /* 0x30000037ff0f7230 */ /* 0x000fc40000004100 */
[----:B------:R-:W-:Y:S01]  /*2d30*/  FMUL.FTZ R25, R12, R17 ;  /* 0x000000110c197220 */ /* 0x000fe20000410000 */
[----:B------:R-:W-:Y:S01]  /*2d40*/  FADD.FTZ R18, R18, R17 ;  /* 0x0000001112127221 */ /* 0x000fe20000010000 */
[----:B------:R-:W-:Y:S02]  /*2d50*/  FMUL.FTZ R21, R22, UR12 ;  /* 0x0000000c16157c20 */ /* 0x000fe40008410000 */
[----:B------:R-:W-:Y:S01]  /*2d60*/  FADD.FTZ R20, R20, R25 ;  /* 0x0000001914147221 */ /* 0x000fe20000010000 */
[----:B------:R-:W-:Y:S01]  /*2d70*/  FADD.FTZ R15, R15, -UR9 ;  /* 0x800000090f0f7e21 */ /* 0x000fe20008010000 */
[----:B------:R-:W-:Y:S01]  /*2d80*/  FFMA.FTZ R27, R21, R25, R24 ;  /* 0x00000019151b7223 */ /* 0x000fe20000010018 */
[----:B------:R-:W-:Y:S02]  /*2d90*/  HADD2.F32 R25, -RZ, R54.H1_H1 ;  /* 0x30000036ff197230 */ /* 0x000fe40000004100 */
[----:B------:R-:W-:Y:S01]  /*2da0*/  FFMA.FTZ R16, R17, R21, R16 ;  /* 0x0000001511107223 */ /* 0x000fe20000010010 */
[----:B------:R-:W-:-:S02]  /*2db0*/  FMUL.FTZ R22, R15, UR12 ;  /* 0x0000000c0f167c20 */ /* 0x000fc40008410000 */
[----:B------:R-:W-:Y:S01]  /*2dc0*/  FMUL.FTZ R15, R13, R25 ;  /* 0x000000190d0f7220 */ /* 0x000fe20000410000 */
[----:B------:R-:W-:Y:S01]  /*2dd0*/  FADD.FTZ R19, R19, R25 ;  /* 0x0000001913137221 */ /* 0x000fe20000010000 */
[----:B------:R-:W-:Y:S02]  /*2de0*/  FFMA.FTZ R17, R25, R22, R14 ;  /* 0x0000001619117223 */ /* 0x000fe4000001000e */
[----:B------:R-:W-:Y:S01]  /*2df0*/  FADD.FTZ R20, R15, R20 ;  /* 0x000000140f147221 */ /* 0x000fe20000010000 */
[----:B------:R-:W-:Y:S01]  /*2e00*/  FFMA.FTZ R15, R22, R15, R27 ;  /* 0x0000000f160f7223 */ /* 0x000fe2000001001b */
[----:B------:R-:W-:Y:S06]  /*2e10*/  BRA `(.L_x_662) ;  /* 0x0000002400007947 */ /* 0x000fec0003800000 */
.L_x_661:
[----:B-----5:R-:W-:Y:S02]  /*2e20*/  HADD2.F32 R14, -RZ, R42.H0_H0 ;  /* 0x2000002aff0e7230 */ /* 0x020fe40000004100 */
[--C-:B------:R-:W-:Y:S02]  /*2e30*/  HADD2.F32 R21, -RZ, R40.reuse.H1_H1 ;  /* 0x30000028ff157230 */ /* 0x100fe40000004100 */
[----:B------:R-:W-:Y:S02]  /*2e40*/  HADD2.F32 R18, -RZ, R40.H0_H0 ;  /* 0x20000028ff127230 */ /* 0x000fe40000004100 */
[----:B------:R-:W-:Y:S01]  /*2e50*/  FADD.FTZ R14, R14, -UR9 ;  /* 0x800000090e0e7e21 */ /* 0x000fe20008010000 */
[----:B------:R-:W-:-:S03]  /*2e60*/  FADD.FTZ R21, R21, -UR9 ;  /* 0x8000000915157e21 */ /* 0x000fc60008010000 */
[----:B------:R-:W-:Y:S01]  /*2e70*/  FMUL.FTZ R15, R14, UR12 ;  /* 0x0000000c0e0f7c20 */ /* 0x000fe20008410000 */
[----:B------:R-:W-:Y:S02]  /*2e80*/  HADD2.F32 R14, -RZ, R42.H1_H1 ;  /* 0x3000002aff0e7230 */ /* 0x000fe40000004100 */
[----:B------:R-:W-:Y:S01]  /*2e90*/  FADD.FTZ R18, R18, -UR9 ;  /* 0x8000000912127e21 */ /* 0x000fe20008010000 */
[----:B------:R-:W-:Y:S01]  /*2ea0*/  FMUL.FTZ R22, R21, UR12 ;  /* 0x0000000c15167c20 */ /* 0x000fe20008410000 */
[--C-:B------:R-:W-:Y:S01]  /*2eb0*/  FFMA.FTZ R17, R12, R15, R10.reuse ;  /* 0x0000000f0c117223 */ /* 0x100fe2000001000a */
[----:B------:R-:W-:Y:S01]  /*2ec0*/  FADD.FTZ R14, R14, -UR9 ;  /* 0x800000090e0e7e21 */ /* 0x000fe20008010000 */
[----:B------:R-:W-:Y:S02]  /*2ed0*/  FMUL.FTZ R57, R18, UR12 ;  /* 0x0000000c12397c20 */ /* 0x000fe40008410000 */
[----:B------:R-:W-:Y:S01]  /*2ee0*/  FMUL.FTZ R20, R17, -1.4426950216293334961 ;  /* 0xbfb8aa3b11147820 */ /* 0x000fe20000410000 */
[----:B------:R-:W-:Y:S01]  /*2ef0*/  FMUL.FTZ R14, R14, UR12 ;  /* 0x0000000c0e0e7c20 */ /* 0x000fe20008410000 */
[----:B------:R-:W-:-:S03]  /*2f00*/  FFMA.FTZ R19, R12, R57, R10 ;  /* 0x000000390c137223 */ /* 0x000fc6000001000a */
[----:B------:R-:W-:Y:S01]  /*2f10*/  FFMA.FTZ R25, R13, R14, R11 ;  /* 0x0000000e0d197223 */ /* 0x000fe2000001000b */
[----:B------:R-:W0:Y:S01]  /*2f20*/  MUFU.EX2 R20, R20 ;  /* 0x0000001400147308 */ /* 0x000e220000000800 */
[----:B------:R-:W-:Y:S02]  /*2f30*/  FMUL.FTZ R26, R19, -1.4426950216293334961 ;  /* 0xbfb8aa3b131a7820 */ /* 0x000fe40000410000 */
[----:B------:R-:W-:-:S06]  /*2f40*/  FMUL.FTZ R16, R25, -1.4426950216293334961 ;  /* 0xbfb8aa3b19107820 */ /* 0x000fcc0000410000 */
[----:B------:R-:W1:Y:S01]  /*2f50*/  MUFU.EX2 R16, R16 ;  /* 0x0000001000107308 */ /* 0x000e620000000800 */
[----:B0-----:R-:W-:-:S03]  /*2f60*/  FADD.FTZ R18, R20, 1 ;  /* 0x3f80000014127421 */ /* 0x001fc60000010000 */
[----:B------:R0:W2:Y:S04]  /*2f70*/  MUFU.EX2 R20, R26 ;  /* 0x0000001a00147308 */ /* 0x0000a80000000800 */
[----:B------:R-:W3:Y:S01]  /*2f80*/  MUFU.RCP R18, R18 ;  /* 0x0000001200127308 */ /* 0x000ee20000001000 */
[----:B-1----:R-:W-:Y:S01]  /*2f90*/  FADD.FTZ R24, R16, 1 ;  /* 0x3f80000010187421 */ /* 0x002fe20000010000 */
[----:B------:R-:W-:Y:S01]  /*2fa0*/  FFMA.FTZ R16, R13, R22, R11 ;  /* 0x000000160d107223 */ /* 0x000fe2000001000b */
[----:B0-----:R-:W-:-:S03]  /*2fb0*/  HADD2.F32 R26, -RZ, R41.H0_H0 ;  /* 0x20000029ff1a7230 */ /* 0x001fc60000004100 */
[----:B------:R-:W-:Y:S02]  /*2fc0*/  FMUL.FTZ R21, R16, -1.4426950216293334961 ;  /* 0xbfb8aa3b10157820 */ /* 0x000fe40000410000 */
[----:B------:R-:W0:Y:S01]  /*2fd0*/  MUFU.RCP R24, R24 ;  /* 0x0000001800187308 */ /* 0x000e220000001000 */
[----:B--2---:R-:W-:-:S07]  /*2fe0*/  FADD.FTZ R27, R20, 1 ;  /* 0x3f800000141b7421 */ /* 0x004fce0000010000 */
[----:B------:R-:W1:Y:S01]  /*2ff0*/  MUFU.EX2 R21, R21 ;  /* 0x0000001500157308 */ /* 0x000e620000000800 */
[----:B---3--:R-:W-:Y:S01]  /*3000*/  FADD.FTZ R20, -R18, 1 ;  /* 0x3f80000012147421 */ /* 0x008fe20000010100 */
[----:B------:R-:W-:-:S03]  /*3010*/  FMUL.FTZ R18, R26, R18 ;  /* 0x000000121a127220 */ /* 0x000fc60000410000 */
[----:B------:R-:W-:Y:S02]  /*3020*/  FFMA.FTZ R17, R17, R20, 1 ;  /* 0x3f80000011117423 */ /* 0x000fe40000010014 */
[----:B------:R-:W2:Y:S01]  /*3030*/  MUFU.RCP R20, R27 ;  /* 0x0000001b00147308 */ /* 0x000ea20000001000 */
[----:B0-----:R-:W-:Y:S01]  /*3040*/  FADD.FTZ R26, -R24, 1 ;  /* 0x3f800000181a7421 */ /* 0x001fe20000010100 */
[----:B-1----:R-:W-:-:S03]  /*3050*/  FADD.FTZ R21, R21, 1 ;  /* 0x3f80000015157421 */ /* 0x002fc60000010000 */
[----:B------:R-:W-:Y:S01]  /*3060*/  FFMA.FTZ R25, R25, R26, 1 ;  /* 0x3f80000019197423 */ /* 0x000fe2000001001a */
[----:B------:R-:W-:Y:S02]  /*3070*/  HADD2.F32 R26, -RZ, R41.H1_H1 ;  /* 0x30000029ff1a7230 */ /* 0x000fe40000004100 */
[----:B------:R-:W0:Y:S03]  /*3080*/  MUFU.RCP R21, R21 ;  /* 0x0000001500157308 */ /* 0x000e260000001000 */
[----:B------:R-:W-:Y:S01]  /*3090*/  FMUL.FTZ R24, R26, R24 ;  /* 0x000000181a187220 */ /* 0x000fe20000410000 */
[----:B------:R-:W-:Y:S02]  /*30a0*/  HADD2.F32 R26, -RZ, R39.H1_H1 ;  /* 0x30000027ff1a7230 */ /* 0x000fe40000004100 */
[----:B--2---:R-:W-:Y:S01]  /*30b0*/  FADD.FTZ R56, -R20, 1 ;  /* 0x3f80000014387421 */ /* 0x004fe20000010100 */
[----:B------:R-:W-:-:S03]  /*30c0*/  FMUL.FTZ R25, R24, R25 ;  /* 0x0000001918197220 */ /* 0x000fc60000410000 */
[----:B------:R-:W-:Y:S01]  /*30d0*/  FFMA.FTZ R56, R19, R56, 1 ;  /* 0x3f80000013387423 */ /* 0x000fe20000010038 */
[----:B------:R-:W-:-:S05]  /*30e0*/  HADD2.F32 R19, -RZ, R39.H0_H0 ;  /* 0x20000027ff137230 */ /* 0x000fca0000004100 */
[----:B------:R-:W-:Y:S01]  /*30f0*/  FMUL.FTZ R19, R19, R20 ;  /* 0x0000001413137220 */ /* 0x000fe20000410000 */
[----:B0-----:R-:W-:-:S03]  /*3100*/  FADD.FTZ R27, -R21, 1 ;  /* 0x3f800000151b7421 */ /* 0x001fc60000010100 */
[----:B------:R-:W-:Y:S01]  /*3110*/  FMUL.FTZ R56, R19, R56 ;  /* 0x0000003813387220 */ /* 0x000fe20000410000 */
[----:B------:R-:W-:Y:S01]  /*3120*/  FMUL.FTZ R26, R26, R21 ;  /* 0x000000151a1a7220 */ /* 0x000fe20000410000 */
[----:B------:R-:W-:Y:S01]  /*3130*/  FMUL.FTZ R21, R13, R25 ;  /* 0x000000190d157220 */ /* 0x000fe20000410000 */
[----:B------:R-:W-:Y:S01]  /*3140*/  FFMA.FTZ R27, R16, R27, 1 ;  /* 0x3f800000101b7423 */ /* 0x000fe2000001001b */
[----:B------:R-:W-:Y:S01]  /*3150*/  FMUL.FTZ R16, R18, R17 ;  /* 0x0000001112107220 */ /* 0x000fe20000410000 */
[----:B------:R-:W-:Y:S02]  /*3160*/  HADD2.F32 R17, -RZ, R38.H0_H0 ;  /* 0x20000026ff117230 */ /* 0x000fe40000004100 */
[----:B------:R-:W-:Y:S01]  /*3170*/  FMUL.FTZ R26, R26, R27 ;  /* 0x0000001b1a1a7220 */ /* 0x000fe20000410000 */
[----:B------:R-:W-:Y:S02]  /*3180*/  FMUL.FTZ R18, R12, R16 ;  /* 0x000000100c127220 */ /* 0x000fe40000410000 */
[----:B------:R-:W-:-:S02]  /*3190*/  FADD.FTZ R17, R17, -UR9 ;  /* 0x8000000911117e21 */ /* 0x000fc40008010000 */
[----:B------:R-:W-:Y:S01]  /*31a0*/  FFMA.FTZ R27, R15, R18, RZ ;  /* 0x000000120f1b7223 */ /* 0x000fe200000100ff */
[----:B------:R-:W-:Y:S01]  /*31b0*/  FADD.FTZ R18, RZ, R18 ;  /* 0x00000012ff127221 */ /* 0x000fe20000010000 */
[----:B------:R-:W-:Y:S02]  /*31c0*/  FMUL.FTZ R19, R17, UR12 ;  /* 0x0000000c11137c20 */ /* 0x000fe40008410000 */
[----:B------:R-:W-:Y:S01]  /*31d0*/  FFMA.FTZ R27, R14, R21, R27 ;  /* 0x000000150e1b7223 */ /* 0x000fe2000001001b */
[----:B------:R-:W-:Y:S01]  /*31e0*/  FADD.FTZ R21, R21, R18 ;  /* 0x0000001215157221 */ /* 0x000fe20000010000 */
[----:B------:R-:W-:Y:S01]  /*31f0*/  FFMA.FTZ R17, R12, R19, R10 ;  /* 0x000000130c117223 */ /* 0x000fe2000001000a */
[----:B------:R-:W-:Y:S01]  /*3200*/  FFMA.FTZ R18, R15, R16, RZ ;  /* 0x000000100f127223 */ /* 0x000fe200000100ff */
[----:B------:R-:W-:Y:S02]  /*3210*/  FADD.FTZ R15, RZ, R16 ;  /* 0x00000010ff0f7221 */ /* 0x000fe40000010000 */
[----:B------:R-:W-:Y:S01]  /*3220*/  FMUL.FTZ R20, R17, -1.4426950216293334961 ;  /* 0xbfb8aa3b11147820 */ /* 0x000fe20000410000 */
[----:B------:R-:W-:Y:S01]  /*3230*/  FFMA.FTZ R18, R57, R56, R18 ;  /* 0x0000003839127223 */ /* 0x000fe20000010012 */
[----:B------:R-:W-:Y:S01]  /*3240*/  FADD.FTZ R16, R15, R56 ;  /* 0x000000380f107221 */ /* 0x000fe20000010000 */
[----:B------:R-:W-:-:S02]  /*3250*/  HADD2.F32 R15, -RZ, R37.H0_H0 ;  /* 0x20000025ff0f7230 */ /* 0x000fc40000004100 */
[----:B------:R-:W-:Y:S01]  /*3260*/  FMUL.FTZ R56, R12, R56 ;  /* 0x000000380c387220 */ /* 0x000fe20000410000 */
[----:B------:R-:W0:Y:S03]  /*3270*/  MUFU.EX2 R20, R20 ;  /* 0x0000001400147308 */ /* 0x000e260000000800 */
[----:B------:R-:W-:Y:S01]  /*3280*/  FFMA.FTZ R57, R57, R56, R27 ;  /* 0x0000003839397223 */ /* 0x000fe2000001001b */
[----:B------:R-:W-:Y:S01]  /*3290*/  FADD.FTZ R21, R21, R56 ;  /* 0x0000003815157221 */ /* 0x000fe20000010000 */
[----:B------:R-:W-:Y:S01]  /*32a0*/  FFMA.FTZ R27, R14, R25, RZ ;  /* 0x000000190e1b7223 */ /* 0x000fe200000100ff */
[----:B------:R-:W-:Y:S02]  /*32b0*/  HADD2.F32 R14, -RZ, R37.H1_H1 ;  /* 0x30000025ff0e7230 */ /* 0x000fe40000004100 */
[----:B------:R-:W-:Y:S01]  /*32c0*/  FADD.FTZ R25, RZ, R25 ;  /* 0x00000019ff197221 */ /* 0x000fe20000010000 */
[----:B------:R-:W-:-:S03]  /*32d0*/  FFMA.FTZ R27, R22, R26, R27 ;  /* 0x0000001a161b7223 */ /* 0x000fc6000001001b */
[----:B------:R-:W-:Y:S01]  /*32e0*/  FADD.FTZ R25, R25, R26 ;  /* 0x0000001a19197221 */ /* 0x000fe20000010000 */
[----:B------:R-:W-:Y:S01]  /*32f0*/  FMUL.FTZ R26, R13, R26 ;  /* 0x0000001a0d1a7220 */ /* 0x000fe20000410000 */
[----:B0-----:R-:W-:-:S03]  /*3300*/  FADD.FTZ R20, R20, 1 ;  /* 0x3f80000014147421 */ /* 0x001fc60000010000 */
[----:B------:R-:W-:Y:S01]  /*3310*/  FFMA.FTZ R22, R22, R26, R57 ;  /* 0x0000001a16167223 */ /* 0x000fe20000010039 */
[----:B------:R-:W-:Y:S01]  /*3320*/  FADD.FTZ R21, R26, R21 ;  /* 0x000000151a157221 */ /* 0x000fe20000010000 */
[----:B------:R-:W-:Y:S01]  /*3330*/  HADD2.F32 R26, -RZ, R35.H0_H0 ;  /* 0x20000023ff1a7230 */ /* 0x000fe20000004100 */
[----:B------:R-:W0:Y:S02]  /*3340*/  MUFU.RCP R20, R20 ;  /* 0x0000001400147308 */ /* 0x000e240000001000 */
[----:B0-----:R-:W-:Y:S01]  /*3350*/  FMUL.FTZ R24, R15, R20 ;  /* 0x000000140f187220 */ /* 0x001fe20000410000 */
[----:B------:R-:W-:-:S04]  /*3360*/  FADD.FTZ R15, -R20, 1 ;  /* 0x3f800000140f7421 */ /* 0x000fc80000010100 */
[----:B------:R-:W-:Y:S01]  /*3370*/  FFMA.FTZ R15, R17, R15, 1 ;  /* 0x3f800000110f7423 */ /* 0x000fe2000001000f */
[----:B------:R-:W-:-:S03]  /*3380*/  HADD2.F32 R17, -RZ, R38.H1_H1 ;  /* 0x30000026ff117230 */ /* 0x000fc60000004100 */
[----:B------:R-:W-:Y:S02]  /*3390*/  FMUL.FTZ R24, R24, R15 ;  /* 0x0000000f18187220 */ /* 0x000fe40000410000 */
[----:B------:R-:W-:Y:S02]  /*33a0*/  FADD.FTZ R17, R17, -UR9 ;  /* 0x8000000911117e21 */ /* 0x000fe40008010000 */
[----:B------:R-:W-:Y:S01]  /*33b0*/  FADD.FTZ R16, R16, R24 ;  /* 0x0000001810107221 */ /* 0x000fe20000010000 */
[-C--:B------:R-:W-:Y:S01]  /*33c0*/  FFMA.FTZ R18, R19, R24.reuse, R18 ;  /* 0x0000001813127223 */ /* 0x080fe20000010012 */
[----:B------:R-:W-:Y:S01]  /*33d0*/  FMUL.FTZ R20, R17, UR12 ;  /* 0x0000000c11147c20 */ /* 0x000fe20008410000 */
[----:B------:R-:W-:-:S03]  /*33e0*/  FMUL.FTZ R24, R12, R24 ;  /* 0x000000180c187220 */ /* 0x000fc60000410000 */
[----:B------:R-:W-:Y:S01]  /*33f0*/  FFMA.FTZ R15, R13, R20, R11 ;  /* 0x000000140d0f7223 */ /* 0x000fe2000001000b */
[----:B------:R-:W-:Y:S01]  /*3400*/  FFMA.FTZ R19, R19, R24, R22 ;  /* 0x0000001813137223 */ /* 0x000fe20000010016 */
[----:B------:R-:W-:Y:S02]  /*3410*/  FADD.FTZ R21, R21, R24 ;  /* 0x0000001815157221 */ /* 0x000fe40000010000 */
[----:B------:R-:W-:-:S06]  /*3420*/  FMUL.FTZ R56, R15, -1.4426950216293334961 ;  /* 0xbfb8aa3b0f387820 */ /* 0x000fcc0000410000 */
[----:B------:R-:W0:Y:S02]  /*3430*/  MUFU.EX2 R56, R56 ;  /* 0x0000003800387308 */ /* 0x000e240000000800 */
[----:B0-----:R-:W-:-:S06]  /*3440*/  FADD.FTZ R17, R56, 1 ;  /* 0x3f80000038117421 */ /* 0x001fcc0000010000 */
[----:B------:R-:W0:Y:S02]  /*3450*/  MUFU.RCP R17, R17 ;  /* 0x0000001100117308 */ /* 0x000e240000001000 */
[----:B0-----:R-:W-:Y:S01]  /*3460*/  FMUL.FTZ R14, R14, R17 ;  /* 0x000000110e0e7220 */ /* 0x001fe20000410000 */
[----:B------:R-:W-:Y:S01]  /*3470*/  FADD.FTZ R56, -R17, 1 ;  /* 0x3f80000011387421 */ /* 0x000fe20000010100 */
[----:B------:R-:W-:-:S03]  /*3480*/  HADD2.F32 R17, -RZ, R36.H0_H0 ;  /* 0x20000024ff117230 */ /* 0x000fc60000004100 */
[----:B------:R-:W-:Y:S02]  /*3490*/  FFMA.FTZ R15, R15, R56, 1 ;  /* 0x3f8000000f0f7423 */ /* 0x000fe40000010038 */
[----:B------:R-:W-:Y:S02]  /*34a0*/  FADD.FTZ R17, R17, -UR9 ;  /* 0x8000000911117e21 */ /* 0x000fe40008010000 */
[----:B------:R-:W-:Y:S02]  /*34b0*/  FMUL.FTZ R14, R14, R15 ;  /* 0x0000000f0e0e7220 */ /* 0x000fe40000410000 */
[----:B------:R-:W-:Y:S02]  /*34c0*/  FMUL.FTZ R57, R17, UR12 ;  /* 0x0000000c11397c20 */ /* 0x000fe40008410000 */
[----:B------:R-:W-:Y:S01]  /*34d0*/  FADD.FTZ R25, R25, R14 ;  /* 0x0000000e19197221 */ /* 0x000fe20000010000 */
[-C--:B------:R-:W-:Y:S01]  /*34e0*/  FFMA.FTZ R27, R20, R14.reuse, R27 ;  /* 0x0000000e141b7223 */ /* 0x080fe2000001001b */
[----:B------:R-:W-:Y:S01]  /*34f0*/  FFMA.FTZ R15, R12, R57, R10 ;  /* 0x000000390c0f7223 */ /* 0x000fe2000001000a */
[----:B------:R-:W-:-:S03]  /*3500*/  FMUL.FTZ R14, R13, R14 ;  /* 0x0000000e0d0e7220 */ /* 0x000fc60000410000 */
[----:B------:R-:W-:Y:S01]  /*3510*/  FMUL.FTZ R56, R15, -1.4426950216293334961 ;  /* 0xbfb8aa3b0f387820 */ /* 0x000fe20000410000 */
[----:B------:R-:W-:Y:S01]  /*3520*/  FFMA.FTZ R19, R20, R14, R19 ;  /* 0x0000000e14137223 */ /* 0x000fe20000010013 */
[----:B------:R-:W-:Y:S02]  /*3530*/  HADD2.F32 R20, -RZ, R35.H1_H1 ;  /* 0x30000023ff147230 */ /* 0x000fe40000004100 */
[----:B------:R-:W-:Y:S02]  /*3540*/  FADD.FTZ R21, R14, R21 ;  /* 0x000000150e157221 */ /* 0x000fe40000010000 */
        /* <DEDUP_REMOVED lines=15> */
[----:B------:R-:W-:Y:S01]  /*3640*/  FADD.FTZ R21, R21, R26 ;  /* 0x0000001a15157221 */ /* 0x000fe20000010000 */
[----:B------:R-:W-:Y:S02]  /*3650*/  HADD2.F32 R26, -RZ, R33.H1_H1 ;  /* 0x30000021ff1a7230 */ /* 0x000fe40000004100 */
[----:B------:R-:W-:-:S06]  /*3660*/  FMUL.FTZ R24, R15, -1.4426950216293334961 ;  /* 0xbfb8aa3b0f187820 */ /* 0x000fcc0000410000 */
[----:B------:R-:W0:Y:S02]  /*3670*/  MUFU.EX2 R24, R24 ;  /* 0x0000001800187308 */ /* 0x000e240000000800 */
[----:B0-----:R-:W-:Y:S01]  /*3680*/  FADD.FTZ R17, R24, 1 ;  /* 0x3f80000018117421 */ /* 0x001fe20000010000 */
[----:B------:R-:W-:-:S05]  /*3690*/  HADD2.F32 R24, -RZ, R34.H0_H0 ;  /* 0x20000022ff187230 */ /* 0x000fca0000004100 */
[----:B------:R-:W0:Y:S01]  /*36a0*/  MUFU.RCP R17, R17 ;  /* 0x0000001100117308 */ /* 0x000e220000001000 */
[----:B------:R-:W-:Y:S01]  /*36b0*/  FADD.FTZ R24, R24, -UR9 ;  /* 0x8000000918187e21 */ /* 0x000fe20008010000 */
[----:B0-----:R-:W-:Y:S01]  /*36c0*/  FMUL.FTZ R20, R20, R17 ;  /* 0x0000001114147220 */ /* 0x001fe20000410000 */
[----:B------:R-:W-:Y:S02]  /*36d0*/  FADD.FTZ R56, -R17, 1 ;  /* 0x3f80000011387421 */ /* 0x000fe40000010100 */
[----:B------:R-:W-:Y:S02]  /*36e0*/  FMUL.FTZ R17, R24, UR12 ;  /* 0x0000000c18117c20 */ /* 0x000fe40008410000 */
[----:B------:R-:W-:Y:S02]  /*36f0*/  FFMA.FTZ R15, R15, R56, 1 ;  /* 0x3f8000000f0f7423 */ /* 0x000fe40000010038 */
[----:B------:R-:W-:Y:S01]  /*3700*/  FFMA.FTZ R14, R12, R17, R10 ;  /* 0x000000110c0e7223 */ /* 0x000fe2000001000a */
[----:B------:R-:W-:-:S02]  /*3710*/  HADD2.F32 R56, -RZ, R33.H0_H0 ;  /* 0x20000021ff387230 */ /* 0x000fc40000004100 */
[----:B------:R-:W-:Y:S01]  /*3720*/  FMUL.FTZ R20, R20, R15 ;  /* 0x0000000f14147220 */ /* 0x000fe20000410000 */
[----:B------:R-:W-:-:S03]  /*3730*/  FMUL.FTZ R24, R14, -1.4426950216293334961 ;  /* 0xbfb8aa3b0e187820 */ /* 0x000fc60000410000 */
[----:B------:R-:W-:Y:S01]  /*3740*/  FADD.FTZ R25, R25, R20 ;  /* 0x0000001419197221 */ /* 0x000fe20000010000 */
[CC--:B------:R-:W-:Y:S01]  /*3750*/  FFMA.FTZ R27, R22.reuse, R20.reuse, R27 ;  /* 0x00000014161b7223 */ /* 0x0c0fe2000001001b */
[----:B------:R-:W-:Y:S01]  /*3760*/  FMUL.FTZ R20, R13, R20 ;  /* 0x000000140d147220 */ /* 0x000fe20000410000 */
[----:B------:R-:W0:Y:S03]  /*3770*/  MUFU.EX2 R24, R24 ;  /* 0x0000001800187308 */ /* 0x000e260000000800 */
[----:B------:R-:W-:Y:S01]  /*3780*/  FFMA.FTZ R57, R22, R20, R57 ;  /* 0x0000001416397223 */ /* 0x000fe20000010039 */
[----:B------:R-:W-:Y:S01]  /*3790*/  FADD.FTZ R21, R20, R21 ;  /* 0x0000001514157221 */ /* 0x000fe20000010000 */
[----:B0-----:R-:W-:Y:S01]  /*37a0*/  FADD.FTZ R15, R24, 1 ;  /* 0x3f800000180f7421 */ /* 0x001fe20000010000 */
[----:B------:R-:W-:-:S05]  /*37b0*/  HADD2.F32 R24, -RZ, R34.H1_H1 ;  /* 0x30000022ff187230 */ /* 0x000fca0000004100 */
[----:B------:R-:W0:Y:S01]  /*37c0*/  MUFU.RCP R15, R15 ;  /* 0x0000000f000f7308 */ /* 0x000e220000001000 */
[----:B------:R-:W-:-:S04]  /*37d0*/  FADD.FTZ R24, R24, -UR9 ;  /* 0x8000000918187e21 */ /* 0x000fc80008010000 */
[----:B------:R-:W-:Y:S01]  /*37e0*/  FMUL.FTZ R24, R24, UR12 ;  /* 0x0000000c18187c20 */ /* 0x000fe20008410000 */
[----:B0-----:R-:W-:Y:S01]  /*37f0*/  FMUL.FTZ R19, R56, R15 ;  /* 0x0000000f38137220 */ /* 0x001fe20000410000 */
[----:B------:R-:W-:Y:S02]  /*3800*/  FADD.FTZ R56, -R15, 1 ;  /* 0x3f8000000f387421 */ /* 0x000fe40000010100 */
[----:B------:R-:W-:Y:S02]  /*3810*/  FFMA.FTZ R15, R13, R24, R11 ;  /* 0x000000180d0f7223 */ /* 0x000fe4000001000b */
[----:B------:R-:W-:Y:S02]  /*3820*/  FFMA.FTZ R14, R14, R56, 1 ;  /* 0x3f8000000e0e7423 */ /* 0x000fe40000010038 */
[----:B------:R-:W-:Y:S02]  /*3830*/  FMUL.FTZ R56, R15, -1.4426950216293334961 ;  /* 0xbfb8aa3b0f387820 */ /* 0x000fe40000410000 */
[----:B------:R-:W-:-:S04]  /*3840*/  FMUL.FTZ R14, R19, R14 ;  /* 0x0000000e130e7220 */ /* 0x000fc80000410000 */
[----:B------:R-:W0:Y:S01]  /*3850*/  MUFU.EX2 R56, R56 ;  /* 0x0000003800387308 */ /* 0x000e220000000800 */
[----:B------:R-:W-:Y:S01]  /*3860*/  FADD.FTZ R16, R16, R14 ;  /* 0x0000000e10107221 */ /* 0x000fe20000010000 */
[-C--:B------:R-:W-:Y:S01]  /*3870*/  FFMA.FTZ R18, R17, R14.reuse, R18 ;  /* 0x0000000e11127223 */ /* 0x080fe20000010012 */
[----:B------:R-:W-:-:S04]  /*3880*/  FMUL.FTZ R14, R12, R14 ;  /* 0x0000000e0c0e7220 */ /* 0x000fc80000410000 */
[----:B------:R-:W-:Y:S01]  /*3890*/  FFMA.FTZ R17, R17, R14, R57 ;  /* 0x0000000e11117223 */ /* 0x000fe20000010039 */
[----:B------:R-:W-:Y:S02]  /*38a0*/  HADD2.F32 R57, -RZ, R31.H0_H0 ;  /* 0x2000001fff397230 */ /* 0x000fe40000004100 */
[----:B------:R-:W-:Y:S01]  /*38b0*/  FADD.FTZ R21, R21, R14 ;  /* 0x0000000e15157221 */ /* 0x000fe20000010000 */
[----:B0-----:R-:W-:-:S06]  /*38c0*/  FADD.FTZ R19, R56, 1 ;  /* 0x3f80000038137421 */ /* 0x001fcc0000010000 */
[----:B------:R-:W0:Y:S02]  /*38d0*/  MUFU.RCP R19, R19 ;  /* 0x0000001300137308 */ /* 0x000e240000001000 */
[----:B0-----:R-:W-:Y:S01]  /*38e0*/  FADD.FTZ R22, -R19, 1 ;  /* 0x3f80000013167421 */ /* 0x001fe20000010100 */
[----:B------:R-:W-:-:S03]  /*38f0*/  FMUL.FTZ R26, R26, R19 ;  /* 0x000000131a1a7220 */ /* 0x000fc60000410000 */
[----:B------:R-:W-:Y:S01]  /*3900*/  FFMA.FTZ R15, R15, R22, 1 ;  /* 0x3f8000000f0f7423 */ /* 0x000fe20000010016 */
[----:B------:R-:W-:-:S03]  /*3910*/  HADD2.F32 R22, -RZ, R32.H0_H0 ;  /* 0x20000020ff167230 */ /* 0x000fc60000004100 */
        /* <DEDUP_REMOVED lines=8> */
[----:B------:R-:W-:Y:S02]  /*39a0*/  HADD2.F32 R17, -RZ, R31.H1_H1 ;  /* 0x3000001fff117230 */ /* 0x000fe40000004100 */
[----:B------:R-:W-:Y:S01]  /*39b0*/  FADD.FTZ R21, R26, R21 ;  /* 0x000000151a157221 */ /* 0x000fe20000010000 */
[----:B------:R-:W-:Y:S01]  /*39c0*/  FMUL.FTZ R56, R15, -1.4426950216293334961 ;  /* 0xbfb8aa3b0f387820 */ /* 0x000fe20000410000 */
[----:B------:R-:W-:-:S05]  /*39d0*/  HADD2.F32 R26, -RZ, R29.H0_H0 ;  /* 0x2000001dff1a7230 */ /* 0x000fca0000004100 */
[----:B------:R-:W0:Y:S02]  /*39e0*/  MUFU.EX2 R56, R56 ;  /* 0x0000003800387308 */ /* 0x000e240000000800 */
[----:B0-----:R-:W-:-:S06]  /*39f0*/  FADD.FTZ R20, R56, 1 ;  /* 0x3f80000038147421 */ /* 0x001fcc0000010000 */
        /* <DEDUP_REMOVED lines=16> */
[----:B0-----:R-:W-:Y:S01]  /*3b00*/  FADD.FTZ R15, R56, 1 ;  /* 0x3f800000380f7421 */ /* 0x001fe20000010000 */
[----:B------:R-:W-:-:S05]  /*3b10*/  HADD2.F32 R56, -RZ, R30.H0_H0 ;  /* 0x2000001eff387230 */ /* 0x000fca0000004100 */
[----:B------:R-:W0:Y:S01]  /*3b20*/  MUFU.RCP R15, R15 ;  /* 0x0000000f000f7308 */ /* 0x000e220000001000 */
[----:B------:R-:W-:Y:S01]  /*3b30*/  FADD.FTZ R56, R56, -UR9 ;  /* 0x8000000938387e21 */ /* 0x000fe20008010000 */
[----:B0-----:R-:W-:Y:S01]  /*3b40*/  FADD.FTZ R57, -R15, 1 ;  /* 0x3f8000000f397421 */ /* 0x001fe20000010100 */
[----:B------:R-:W-:-:S03]  /*3b50*/  FMUL.FTZ R17, R17, R15 ;  /* 0x0000000f11117220 */ /* 0x000fc60000410000 */
[----:B------:R-:W-:Y:S01]  /*3b60*/  FFMA.FTZ R14, R14, R57, 1 ;  /* 0x3f8000000e0e7423 */ /* 0x000fe20000010039 */
[----:B------:R-:W-:-:S03]  /*3b70*/  FMUL.FTZ R57, R56, UR12 ;  /* 0x0000000c38397c20 */ /* 0x000fc60008410000 */
[----:B------:R-:W-:Y:S01]  /*3b80*/  FMUL.FTZ R14, R17, R14 ;  /* 0x0000000e110e7220 */ /* 0x000fe20000410000 */
[----:B------:R-:W-:-:S03]  /*3b90*/  FFMA.FTZ R15, R12, R57, R10 ;  /* 0x000000390c0f7223 */ /* 0x000fc6000001000a */
[----:B------:R-:W-:Y:S01]  /*3ba0*/  FADD.FTZ R25, R25, R14 ;  /* 0x0000000e19197221 */ /* 0x000fe20000010000 */
[----:B------:R-:W-:Y:S01]  /*3bb0*/  FMUL.FTZ R56, R15, -1.4426950216293334961 ;  /* 0xbfb8aa3b0f387820 */ /* 0x000fe20000410000 */
[-C--:B------:R-:W-:Y:S01]  /*3bc0*/  FFMA.FTZ R27, R20, R14.reuse, R27 ;  /* 0x0000000e141b7223 */ /* 0x080fe2000001001b */
[----:B------:R-:W-:-:S04]  /*3bd0*/  FMUL.FTZ R14, R13, R14 ;  /* 0x0000000e0d0e7220 */ /* 0x000fc80000410000 */
[----:B------:R-:W0:Y:S01]  /*3be0*/  MUFU.EX2 R56, R56 ;  /* 0x0000003800387308 */ /* 0x000e220000000800 */
[----:B------:R-:W-:Y:S01]  /*3bf0*/  FFMA.FTZ R19, R20, R14, R19 ;  /* 0x0000000e14137223 */ /* 0x000fe20000010013 */
[----:B------:R-:W-:Y:S02]  /*3c00*/  HADD2.F32 R20, -RZ, R29.H1_H1 ;  /* 0x3000001dff147230 */ /* 0x000fe40000004100 */
[----:B------:R-:W-:Y:S01]  /*3c10*/  FADD.FTZ R21, R14, R21 ;  /* 0x000000150e157221 */ /* 0x000fe20000010000 */
        /* <DEDUP_REMOVED lines=24> */
[----:B------:R-:W-:Y:S01]  /*3da0*/  FMUL.FTZ R17, R22, UR12 ;  /* 0x0000000c16117c20 */ /* 0x000fe20008410000 */
[----:B------:R-:W-:Y:S02]  /*3db0*/  HADD2.F32 R22, -RZ, R3.H0_H0 ;  /* 0x20000003ff167230 */ /* 0x000fe40000004100 */
[----:B------:R-:W-:Y:S01]  /*3dc0*/  FFMA.FTZ R15, R15, R56, 1 ;  /* 0x3f8000000f0f7423 */ /* 0x000fe20000010038 */
[----:B------:R-:W-:-:S03]  /*3dd0*/  FFMA.FTZ R14, R12, R17, R10 ;  /* 0x000000110c0e7223 */ /* 0x000fc6000001000a */
        /* <DEDUP_REMOVED lines=22> */
[----:B------:R-:W-:Y:S02]  /*3f40*/  HADD2.F32 R57, -RZ, R5.H0_H0 ;  /* 0x20000005ff397230 */ /* 0x000fe40000004100 */
[----:B------:R-:W-:Y:S01]  /*3f50*/  FADD.FTZ R21, R21, R22 ;  /* 0x0000001615157221 */ /* 0x000fe20000010000 */
[----:B------:R-:W-:-:S06]  /*3f60*/  FMUL.FTZ R56, R15, -1.4426950216293334961 ;  /* 0xbfb8aa3b0f387820 */ /* 0x000fcc0000410000 */
[----:B------:R-:W0:Y:S02]  /*3f70*/  MUFU.EX2 R56, R56 ;  /* 0x0000003800387308 */ /* 0x000e240000000800 */
        /* <DEDUP_REMOVED lines=16> */
[----:B------:R-:W-:-:S06]  /*4080*/  FMUL.FTZ R56, R19, -1.4426950216293334961 ;  /* 0xbfb8aa3b13387820 */ /* 0x000fcc0000410000 */
[----:B------:R-:W0:Y:S02]  /*4090*/  MUFU.EX2 R56, R56 ;  /* 0x0000003800387308 */ /* 0x000e240000000800 */
[----:B0-----:R-:W-:Y:S01]  /*40a0*/  FADD.FTZ R20, R56, 1 ;  /* 0x3f80000038147421 */ /* 0x001fe20000010000 */
[----:B------:R-:W-:-:S05]  /*40b0*/  HADD2.F32 R56, -RZ, R4.H1_H1 ;  /* 0x30000004ff387230 */ /* 0x000fca0000004100 */
[----:B------:R-:W0:Y:S01]  /*40c0*/  MUFU.RCP R20, R20 ;  /* 0x0000001400147308 */ /* 0x000e220000001000 */
[----:B------:R-:W-:Y:S01]  /*40d0*/  FADD.FTZ R56, R56, -UR9 ;  /* 0x8000000938387e21 */ /* 0x000fe20008010000 */
[----:B0-----:R-:W-:Y:S01]  /*40e0*/  FMUL.FTZ R24, R57, R20 ;  /* 0x0000001439187220 */ /* 0x001fe20000410000 */
[----:B------:R-:W-:Y:S02]  /*40f0*/  FADD.FTZ R57, -R20, 1 ;  /* 0x3f80000014397421 */ /* 0x000fe40000010100 */
[----:B------:R-:W-:Y:S02]  /*4100*/  FMUL.FTZ R20, R56, UR12 ;  /* 0x0000000c38147c20 */ /* 0x000fe40008410000 */
[----:B------:R-:W-:Y:S02]  /*4110*/  FFMA.FTZ R19, R19, R57, 1 ;  /* 0x3f80000013137423 */ /* 0x000fe40000010039 */
[----:B------:R-:W-:Y:S02]  /*4120*/  FFMA.FTZ R22, R13, R20, R11 ;  /* 0x000000140d167223 */ /* 0x000fe4000001000b */
[----:B------:R-:W-:-:S02]  /*4130*/  FMUL.FTZ R19, R24, R19 ;  /* 0x0000001318137220 */ /* 0x000fc40000410000 */
[----:B------:R-:W-:Y:S02]  /*4140*/  FMUL.FTZ R56, R22, -1.4426950216293334961 ;  /* 0xbfb8aa3b16387820 */ /* 0x000fe40000410000 */
[----:B------:R-:W-:Y:S01]  /*4150*/  FADD.FTZ R16, R16, R19 ;  /* 0x0000001310107221 */ /* 0x000fe20000010000 */
[CC--:B------:R-:W-:Y:S01]  /*4160*/  FFMA.FTZ R18, R15.reuse, R19.reuse, R18 ;  /* 0x000000130f127223 */ /* 0x0c0fe20000010012 */
[----:B------:R-:W-:Y:S02]  /*4170*/  FMUL.FTZ R19, R12, R19 ;  /* 0x000000130c137220 */ /* 0x000fe40000410000 */
[----:B------:R-:W0:Y:S02]  /*4180*/  MUFU.EX2 R56, R56 ;  /* 0x0000003800387308 */ /* 0x000e240000000800 */
[----:B------:R-:W-:Y:S01]  /*4190*/  FFMA.FTZ R15, R15, R19, R14 ;  /* 0x000000130f0f7223 */ /* 0x000fe2000001000e */
[----:B------:R-:W-:Y:S02]  /*41a0*/  HADD2.F32 R14, -RZ, R7.H0_H0 ;  /* 0x20000007ff0e7230 */ /* 0x000fe40000004100 */
[----:B------:R-:W-:Y:S01]  /*41b0*/  FADD.FTZ R26, R26, R19 ;  /* 0x000000131a1a7221 */ /* 0x000fe20000010000 */
[----:B0-----:R-:W-:Y:S01]  /*41c0*/  FADD.FTZ R24, R56, 1 ;  /* 0x3f80000038187421 */ /* 0x001fe20000010000 */
[----:B------:R-:W-:-:S05]  /*41d0*/  HADD2.F32 R56, -RZ, R6.H0_H0 ;  /* 0x20000006ff387230 */ /* 0x000fca0000004100 */
[----:B------:R-:W0:Y:S01]  /*41e0*/  MUFU.RCP R24, R24 ;  /* 0x0000001800187308 */ /* 0x000e220000001000 */
[----:B------:R-:W-:Y:S01]  /*41f0*/  FADD.FTZ R56, R56, -UR9 ;  /* 0x8000000938387e21 */ /* 0x000fe20008010000 */
[----:B0-----:R-:W-:Y:S01]  /*4200*/  FADD.FTZ R57, -R24, 1 ;  /* 0x3f80000018397421 */ /* 0x001fe20000010100 */
[----:B------:R-:W-:-:S03]  /*4210*/  FMUL.FTZ R17, R17, R24 ;  /* 0x0000001811117220 */ /* 0x000fc60000410000 */
[----:B------:R-:W-:-:S04]  /*4220*/  FFMA.FTZ R22, R22, R57, 1 ;  /* 0x3f80000016167423 */ /* 0x000fc80000010039 */
[----:B------:R-:W-:Y:S01]  /*4230*/  FMUL.FTZ R22, R17, R22 ;  /* 0x0000001611167220 */ /* 0x000fe20000410000 */
[----:B------:R-:W-:-:S03]  /*4240*/  FMUL.FTZ R17, R56, UR12 ;  /* 0x0000000c38117c20 */ /* 0x000fc60008410000 */
[----:B------:R-:W-:Y:S01]  /*4250*/  FADD.FTZ R25, R25, R22 ;  /* 0x0000001619197221 */ /* 0x000fe20000010000 */
[----:B------:R-:W-:Y:S01]  /*4260*/  FFMA.FTZ R24, R12, R17, R10 ;  /* 0x000000110c187223 */ /* 0x000fe2000001000a */
[-C--:B------:R-:W-:Y:S01]  /*4270*/  FFMA.FTZ R27, R20, R22.reuse, R27 ;  /* 0x00000016141b7223 */ /* 0x080fe2000001001b */
[----:B------:R-:W-:Y:S02]  /*4280*/  FMUL.FTZ R22, R13, R22 ;  /* 0x000000160d167220 */ /* 0x000fe40000410000 */
[----:B------:R-:W-:Y:S02]  /*4290*/  FMUL.FTZ R56, R24, -1.4426950216293334961 ;  /* 0xbfb8aa3b18387820 */ /* 0x000fe40000410000 */
[----:B------:R-:W-:Y:S01]  /*42a0*/  FFMA.FTZ R20, R20, R22, R15 ;  /* 0x0000001614147223 */ /* 0x000fe2000001000f */
[----:B------:R-:W-:Y:S02]  /*42b0*/  HADD2.F32 R15, -RZ, R7.H1_H1 ;  /* 0x30000007ff0f7230 */ /* 0x000fe40000004100 */
[----:B------:R-:W-:Y:S01]  /*42c0*/  FADD.FTZ R26, R22, R26 ;  /* 0x0000001a161a7221 */ /* 0x000fe20000010000 */
        /* <DEDUP_REMOVED lines=188> */
[----:B------:R-:W-:Y:S02]  /*4e90*/  FFMA.FTZ R18, R15, R19, R18 ;  /* 0x000000130f127223 */ /* 0x000fe40000010012 */
[----:B------:R-:W-:-:S04]  /*4ea0*/  FMUL.FTZ R20, R22, UR12 ;  /* 0x0000000c16147c20 */ /* 0x000fc80008410000 */
[----:B------:R-:W-:-:S04]  /*4eb0*/  FFMA.FTZ R22, R13, R20, R11 ;  /* 0x000000140d167223 */ /* 0x000fc8000001000b */
        /* <DEDUP_REMOVED lines=10> */
[----:B------:R-:W-:Y:S01]  /*4f60*/  FMUL.FTZ R17, R56, UR12 ;  /* 0x0000000c38117c20 */ /* 0x000fe20008410000 */
[----:B------:R-:W-:Y:S01]  /*4f70*/  FADD.FTZ R56, R24, R26 ;  /* 0x0000001a18387221 */ /* 0x000fe20000010000 */
[----:B------:R-:W-:Y:S01]  /*4f80*/  FADD.FTZ R24, R16, R19 ;  /* 0x0000001310187221 */ /* 0x000fe20000010000 */
[C---:B------:R-:W-:Y:S01]  /*4f90*/  FMUL.FTZ R19, R12.reuse, R19 ;  /* 0x000000130c137220 */ /* 0x040fe20000410000 */
[----:B------:R-:W-:Y:S01]  /*4fa0*/  FFMA.FTZ R26, R12, R17, R10 ;  /* 0x000000110c1a7223 */ /* 0x000fe2000001000a */
[----:B------:R-:W-:Y:S01]  /*4fb0*/  FADD.FTZ R25, R25, R22 ;  /* 0x0000001619197221 */ /* 0x000fe20000010000 */
[----:B------:R-:W-:Y:S01]  /*4fc0*/  FFMA.FTZ R27, R20, R22, R27 ;  /* 0x00000016141b7223 */ /* 0x000fe2000001001b */
[----:B------:R-:W-:Y:S01]  /*4fd0*/  FFMA.FTZ R15, R15, R19, R14 ;  /* 0x000000130f0f7223 */ /* 0x000fe2000001000e */
[----:B------:R-:W-:Y:S01]  /*4fe0*/  FMUL.FTZ R57, R26, -1.4426950216293334961 ;  /* 0xbfb8aa3b1a397820 */ /* 0x000fe20000410000 */
[----:B------:R-:W-:-:S02]  /*4ff0*/  HADD2.F32 R14, -RZ, R54.H0_H0 ;  /* 0x20000036ff0e7230 */ /* 0x000fc40000004100 */
[----:B------:R-:W-:-:S03]  /*5000*/  FADD.FTZ R56, R56, R19 ;  /* 0x0000001338387221 */ /* 0x000fc60000010000 */
        /* <DEDUP_REMOVED lines=8> */
[----:B------:R-:W-:-:S04]  /*5090*/  FADD.FTZ R26, R26, -UR9 ;  /* 0x800000091a1a7e21 */ /* 0x000fc80008010000 */
[----:B------:R-:W-:Y:S01]  /*50a0*/  FMUL.FTZ R14, R26, UR12 ;  /* 0x0000000c1a0e7c20 */ /* 0x000fe20008410000 */
[C---:B------:R-:W-:Y:S01]  /*50b0*/  FMUL.FTZ R26, R13.reuse, R22 ;  /* 0x000000160d1a7220 */ /* 0x040fe20000410000 */
[----:B------:R-:W-:Y:S02]  /*50c0*/  HADD2.F32 R22, -RZ, R54.H1_H1 ;  /* 0x30000036ff167230 */ /* 0x000fe40000004100 */
[----:B------:R-:W-:Y:S01]  /*50d0*/  FFMA.FTZ R16, R13, R14, R11 ;  /* 0x0000000e0d107223 */ /* 0x000fe2000001000b */
[----:B------:R-:W-:Y:S01]  /*50e0*/  FFMA.FTZ R20, R20, R26, R15 ;  /* 0x0000001a14147223 */ /* 0x000fe2000001000f */
[----:B------:R-:W-:Y:S02]  /*50f0*/  FADD.FTZ R56, R26, R56 ;  /* 0x000000381a387221 */ /* 0x000fe40000010000 */
[----:B------:R-:W-:-:S06]  /*5100*/  FMUL.FTZ R57, R16, -1.4426950216293334961 ;  /* 0xbfb8aa3b10397820 */ /* 0x000fcc0000410000 */
[----:B------:R-:W0:Y:S02]  /*5110*/  MUFU.EX2 R57, R57 ;  /* 0x0000003900397308 */ /* 0x000e240000000800 */
[----:B0-----:R-:W-:-:S06]  /*5120*/  FADD.FTZ R19, R57, 1 ;  /* 0x3f80000039137421 */ /* 0x001fcc0000010000 */
[----:B------:R-:W0:Y:S02]  /*5130*/  MUFU.RCP R19, R19 ;  /* 0x0000001300137308 */ /* 0x000e240000001000 */
[----:B0-----:R-:W-:Y:S01]  /*5140*/  FADD.FTZ R15, -R19, 1 ;  /* 0x3f800000130f7421 */ /* 0x001fe20000010100 */
[----:B------:R-:W-:-:S03]  /*5150*/  FMUL.FTZ R22, R22, R19 ;  /* 0x0000001316167220 */ /* 0x000fc60000410000 */
[----:B------:R-:W-:Y:S01]  /*5160*/  FFMA.FTZ R15, R16, R15, 1 ;  /* 0x3f800000100f7423 */ /* 0x000fe2000001000f */
[----:B------:R-:W-:Y:S01]  /*5170*/  FFMA.FTZ R16, R17, R21, R18 ;  /* 0x0000001511107223 */ /* 0x000fe20000010012 */
[----:B------:R-:W-:Y:S02]  /*5180*/  FADD.FTZ R18, R24, R21 ;  /* 0x0000001518127221 */ /* 0x000fe40000010000 */
[----:B------:R-:W-:Y:S01]  /*5190*/  FMUL.FTZ R22, R22, R15 ;  /* 0x0000000f16167220 */ /* 0x000fe20000410000 */
[----:B------:R-:W-:-:S03]  /*51a0*/  FMUL.FTZ R15, R12, R21 ;  /* 0x000000150c0f7220 */ /* 0x000fc60000410000 */
[-C--:B------:R-:W-:Y:S01]  /*51b0*/  FMUL.FTZ R19, R13, R22.reuse ;  /* 0x000000160d137220 */ /* 0x080fe20000410000 */
[----:B------:R-:W-:Y:S01]  /*51c0*/  FFMA.FTZ R57, R17, R15, R20 ;  /* 0x0000000f11397223 */ /* 0x000fe20000010014 */
[----:B------:R-:W-:Y:S01]  /*51d0*/  FADD.FTZ R56, R56, R15 ;  /* 0x0000000f38387221 */ /* 0x000fe20000010000 */
[C---:B------:R-:W-:Y:S02]  /*51e0*/  FFMA.FTZ R17, R14.reuse, R22, R27 ;  /* 0x000000160e117223 */ /* 0x040fe4000001001b */
[----:B------:R-:W-:Y:S01]  /*51f0*/  FFMA.FTZ R15, R14, R19, R57 ;  /* 0x000000130e0f7223 */ /* 0x000fe20000010039 */
[----:B------:R-:W-:Y:S01]  /*5200*/  FADD.FTZ R20, R19, R56 ;  /* 0x0000003813147221 */ /* 0x000fe20000010000 */
[----:B------:R-:W-:-:S07]  /*5210*/  FADD.FTZ R19, R25, R22 ;  /* 0x0000001619137221 */ /* 0x000fce0000010000 */
.L_x_662:
        /* <DEDUP_REMOVED lines=8> */
[----:B------:R-:W3:Y:S06]  /*52a0*/  S2R R56, SR_TID.X ;  /* 0x0000000000387919 */ /* 0x000eec0000002100 */
[----:B0-----:R-:W-:Y:S01]  /*52b0*/  @!P0 FADD.FTZ R15, R14, R15 ;  /* 0x0000000f0e0f8221 */ /* 0x001fe20000010000 */
[----:B-1----:R-:W-:Y:S01]  /*52c0*/  ULEA UR5, UR13, UR5, 0x18 ;  /* 0x000000050d057291 */ /* 0x002fe2000f8ec0ff */
[----:B--2---:R-:W-:-:S03]  /*52d0*/  @!P0 FADD.FTZ R20, R21, R20 ;  /* 0x0000001415148221 */ /* 0x004fc60000010000 */
[----:B------:R-:W0:Y:S01]  /*52e0*/  SHFL.DOWN PT, R14, R15, 0x2, 0x1f ;  /* 0x08401f000f0e7f89 */ /* 0x000e2200000e0000 */
[----:B------:R-:W-:-:S03]  /*52f0*/  ISETP.GT.AND P0, PT, R0, 0x1d, PT ;  /* 0x0000001d0000780c */ /* 0x000fc60003f04270 */
[----:B------:R-:W1:Y:S01]  /*5300*/  SHFL.DOWN PT, R21, R20, 0x2, 0x1f ;  /* 0x08401f0014157f89 */ /* 0x000e6200000e0000 */
[----:B---3--:R-:W-:-:S05]  /*5310*/  LEA R57, R56, UR5, 0x4 ;  /* 0x0000000538397c11 */ /* 0x008fca000f8e20ff */
        /* <DEDUP_REMOVED lines=26> */
.L_x_664:
[----:B------:R-:W-:Y:S05]  /*54c0*/  BSYNC.RECONVERGENT B0 ;  /* 0x0000000000007941 */ /* 0x000fea0003800200 */
.L_x_663:
[----:B------:R-:W-:Y:S01]  /*54d0*/  BAR.SYNC.DEFER_BLOCKING 0x0 ;  /* 0x0000000000007b1d */ /* 0x000fe20000010000 */
[C---:B------:R-:W-:Y:S02]  /*54e0*/  ISETP.NE.AND P1, PT, R56.reuse, RZ, PT ;  /* 0x000000ff3800720c */ /* 0x040fe40003f25270 */
[----:B------:R-:W-:Y:S01]  /*54f0*/  ISETP.GT.U32.AND P0, PT, R56, 0x3b, PT ;  /* 0x0000003b3800780c */ /* 0x000fe20003f04070 */
[----:B------:R-:W-:Y:S02]  /*5500*/  IMAD R56, R23, 0x3c, R56 ;  /* 0x0000003c17387824 */ /* 0x000fe400078e0238 */
[----:B------:R-:W4:Y:S01]  /*5510*/  LDCU UR7, c[0x0][0x374] ;  /* 0x00006e80ff0777ac */ /* 0x000f220008000800 */
[----:B------:R-:W-:Y:S07]  /*5520*/  BSSY.RECONVERGENT B0, `(.L_x_665) ;  /* 0x0000027000007945 */ /* 0x000fee0003800200 */
[----:B------:R-:W-:Y:S05]  /*5530*/  @P1 BRA `(.L_x_666) ;  /* 0x0000000000941947 */ /* 0x000fea0003800000 */
[----:B------:R-:W-:-:S09]  /*5540*/  ULEA UR5, UR13, UR8, 0x18 ;  /* 0x000000080d057291 */ /* 0x000fd2000f8ec0ff */
[----:B-12---:R-:W1:Y:S04]  /*5550*/  LDS.64 R24, [UR5+0x18] ;  /* 0x00001805ff187984 */ /* 0x006e680008000a00 */
[----:B---3--:R-:W2:Y:S01]  /*5560*/  LDS.128 R20, [UR5+0x20] ;  /* 0x00002005ff147984 */ /* 0x008ea20008000c00 */
[----:B-1----:R-:W-:Y:S01]  /*5570*/  FADD.FTZ R27, R14, R24 ;  /* 0x000000180e1b7221 */ /* 0x002fe20000010000 */
[----:B0-----:R-:W-:-:S03]  /*5580*/  FADD.FTZ R14, R15, R25 ;  /* 0x000000190f0e7221 */ /* 0x001fc60000010000 */
[----:B--2---:R-:W-:Y:S01]  /*5590*/  FADD.FTZ R15, R27, R20 ;  /* 0x000000141b0f7221 */ /* 0x004fe20000010000 */
[----:B------:R-:W-:Y:S01]  /*55a0*/  FADD.FTZ R14, R14, R21 ;  /* 0x000000150e0e7221 */ /* 0x000fe20000010000 */
[----:B------:R-:W0:Y:S02]  /*55b0*/  LDS.128 R24, [UR5+0x30] ;  /* 0x00003005ff187984 */ /* 0x000e240008000c00 */
[----:B------:R-:W-:Y:S01]  /*55c0*/  FADD.FTZ R15, R15, R22 ;  /* 0x000000160f0f7221 */ /* 0x000fe20000010000 */
[----:B------:R-:W-:Y:S02]  /*55d0*/  FADD.FTZ R14, R14, R23 ;  /* 0x000000170e0e7221 */ /* 0x000fe40000010000 */
[----:B------:R-:W1:Y:S01]  /*55e0*/  LDS.128 R20, [UR5+0x40] ;  /* 0x00004005ff147984 */ /* 0x000e620008000c00 */
        /* <DEDUP_REMOVED lines=19> */
[----:B------:R-:W1:Y:S01]  /*5720*/  LDS.64 R14, [UR5+0x80] ;  /* 0x00008005ff0e7984 */ /* 0x000e620008000a00 */
[----:B0-----:R-:W-:Y:S01]  /*5730*/  FADD.FTZ R21, R21, R24 ;  /* 0x0000001815157221 */ /* 0x001fe20000010000 */
[----:B------:R-:W-:-:S03]  /*5740*/  FADD.FTZ R20, R20, R25 ;  /* 0x0000001914147221 */ /* 0x000fc60000010000 */
[----:B------:R-:W-:Y:S01]  /*5750*/  FADD.FTZ R21, R21, R26 ;  /* 0x0000001a15157221 */ /* 0x000fe20000010000 */
[----:B------:R-:W-:-:S03]  /*5760*/  FADD.FTZ R20, R20, R27 ;  /* 0x0000001b14147221 */ /* 0x000fc60000010000 */
[----:B-1----:R-:W-:Y:S01]  /*5770*/  FADD.FTZ R14, R21, R14 ;  /* 0x0000000e150e7221 */ /* 0x002fe20000010000 */
[----:B------:R-:W-:-:S07]  /*5780*/  FADD.FTZ R15, R20, R15 ;  /* 0x0000000f140f7221 */ /* 0x000fce0000010000 */
.L_x_666:
[----:B----4-:R-:W-:Y:S05]  /*5790*/  BSYNC.RECONVERGENT B0 ;  /* 0x0000000000007941 */ /* 0x010fea0003800200 */
.L_x_665:
[----:B------:R-:W-:Y:S06]  /*57a0*/  BAR.SYNC.DEFER_BLOCKING 0x0 ;  /* 0x0000000000007b1d */ /* 0x000fec0000010000 */
[----:B------:R-:W-:Y:S04]  /*57b0*/  BSSY.RECONVERGENT B0, `(.L_x_667) ;  /* 0x0000025000007945 */ /* 0x000fe80003800200 */
[----:B------:R-:W-:Y:S05]  /*57c0*/  @P0 BRA `(.L_x_668) ;  /* 0x00000000008c0947 */ /* 0x000fea0003800000 */
[----:B---3--:R-:W3:Y:S04]  /*57d0*/  LDS.128 R20, [R57+0x3c0] ;  /* 0x0003c00039147984 */ /* 0x008ee80000000c00 */
[----:B-12---:R-:W1:Y:S01]  /*57e0*/  LDS.128 R24, [R57+0x780] ;  /* 0x0007800039187984 */ /* 0x006e620000000c00 */
[----:B---3--:R-:W-:Y:S01]  /*57f0*/  FADD.FTZ R16, R16, R20 ;  /* 0x0000001410107221 */ /* 0x008fe20000010000 */
[----:B------:R-:W-:Y:S01]  /*5800*/  FADD.FTZ R17, R17, R21 ;  /* 0x0000001511117221 */ /* 0x000fe20000010000 */
[----:B------:R-:W-:Y:S01]  /*5810*/  FADD.FTZ R20, R19, R23 ;  /* 0x0000001713147221 */ /* 0x000fe20000010000 */
[----:B------:R-:W-:Y:S01]  /*5820*/  FADD.FTZ R21, R18, R22 ;  /* 0x0000001612157221 */ /* 0x000fe20000010000 */
[----:B-1----:R-:W-:Y:S01]  /*5830*/  FADD.FTZ R23, R16, R24 ;  /* 0x0000001810177221 */ /* 0x002fe20000010000 */
[----:B------:R-:W-:-:S02]  /*5840*/  FADD.FTZ R24, R17, R25 ;  /* 0x0000001911187221 */ /* 0x000fc40000010000 */
[----:B------:R-:W1:Y:S01]  /*5850*/  LDS.128 R16, [R57+0xb40] ;  /* 0x000b400039107984 */ /* 0x000e620000000c00 */
[----:B------:R-:W-:Y:S01]  /*5860*/  FADD.FTZ R25, R21, R26 ;  /* 0x0000001a15197221 */ /* 0x000fe20000010000 */
[----:B------:R-:W-:Y:S01]  /*5870*/  FADD.FTZ R26, R20, R27 ;  /* 0x0000001b141a7221 */ /* 0x000fe20000010000 */
[----:B-1----:R-:W-:Y:S01]  /*5880*/  FADD.FTZ R27, R23, R16 ;  /* 0x00000010171b7221 */ /* 0x002fe20000010000 */
[----:B------:R-:W-:Y:S01]  /*5890*/  FADD.FTZ R24, R24, R17 ;  /* 0x0000001118187221 */ /* 0x000fe20000010000 */
[----:B------:R-:W1:Y:S01]  /*58a0*/  LDS.128 R20, [R57+0xf00] ;  /* 0x000f000039147984 */ /* 0x000e620000000c00 */
[----:B------:R-:W-:Y:S01]  /*58b0*/  FADD.FTZ R25, R25, R18 ;  /* 0x0000001219197221 */ /* 0x000fe20000010000 */
[----:B------:R-:W-:Y:S02]  /*58c0*/  FADD.FTZ R26, R26, R19 ;  /* 0x000000131a1a7221 */ /* 0x000fe40000010000 */
[----:B------:R-:W2:Y:S01]  /*58d0*/  LDS.128 R16, [R57+0x12c0] ;  /* 0x0012c00039107984 */ /* 0x000ea20000000c00 */
[----:B-1----:R-:W-:Y:S01]  /*58e0*/  FADD.FTZ R27, R27, R20 ;  /* 0x000000141b1b7221 */ /* 0x002fe20000010000 */
[----:B------:R-:W-:Y:S01]  /*58f0*/  FADD.FTZ R24, R24, R21 ;  /* 0x0000001518187221 */ /* 0x000fe20000010000 */
[----:B------:R-:W-:Y:S01]  /*5900*/  FADD.FTZ R25, R25, R22 ;  /* 0x0000001619197221 */ /* 0x000fe20000010000 */
[----:B------:R-:W-:Y:S01]  /*5910*/  FADD.FTZ R26, R26, R23 ;  /* 0x000000171a1a7221 */ /* 0x000fe20000010000 */
[----:B--2---:R-:W-:Y:S01]  /*5920*/  FADD.FTZ R27, R27, R16 ;  /* 0x000000101b1b7221 */ /* 0x004fe20000010000 */
[----:B------:R-:W1:Y:S01]  /*5930*/  LDS.128 R20, [R57+0x1680] ;  /* 0x0016800039147984 */ /* 0x000e620000000c00 */
[----:B------:R-:W-:Y:S01]  /*5940*/  FADD.FTZ R24, R24, R17 ;  /* 0x0000001118187221 */ /* 0x000fe20000010000 */
[----:B------:R-:W-:Y:S01]  /*5950*/  FADD.FTZ R25, R25, R18 ;  /* 0x0000001219197221 */ /* 0x000fe20000010000 */
[----:B------:R-:W-:-:S02]  /*5960*/  FADD.FTZ R26, R26, R19 ;  /* 0x000000131a1a7221 */ /* 0x000fc40000010000 */
[----:B------:R-:W2:Y:S01]  /*5970*/  LDS.128 R16, [R57+0x1a40] ;  /* 0x001a400039107984 */ /* 0x000ea20000000c00 */
[----:B-1----:R-:W-:Y:S01]  /*5980*/  FADD.FTZ R27, R27, R20 ;  /* 0x000000141b1b7221 */ /* 0x002fe20000010000 */
[----:B------:R-:W-:Y:S01]  /*5990*/  FADD.FTZ R24, R24, R21 ;  /* 0x0000001518187221 */ /* 0x000fe20000010000 */
[----:B------:R-:W-:Y:S01]  /*59a0*/  FADD.FTZ R25, R25, R22 ;  /* 0x0000001619197221 */ /* 0x000fe20000010000 */
[----:B------:R-:W-:Y:S01]  /*59b0*/  FADD.FTZ R26, R26, R23 ;  /* 0x000000171a1a7221 */ /* 0x000fe20000010000 */
[----:B--2---:R-:W-:Y:S01]  /*59c0*/  FADD.FTZ R16, R27, R16 ;  /* 0x000000101b107221 */ /* 0x004fe20000010000 */
[----:B------:R-:W-:Y:S01]  /*59d0*/  FADD.FTZ R17, R24, R17 ;  /* 0x0000001118117221 */ /* 0x000fe20000010000 */
[----:B------:R-:W-:Y:S01]  /*59e0*/  FADD.FTZ R18, R25, R18 ;  /* 0x0000001219127221 */ /* 0x000fe20000010000 */
[----:B------:R-:W-:-:S07]  /*59f0*/  FADD.FTZ R19, R26, R19 ;  /* 0x000000131a137221 */ /* 0x000fce0000010000 */
.L_x_668:
[----:B------:R-:W-:Y:S05]  /*5a00*/  BSYNC.RECONVERGENT B0 ;  /* 0x0000000000007941 */ /* 0x000fea0003800200 */
.L_x_667:
[----:B------:R-:W-:Y:S04]  /*5a10*/  BSSY.RECONVERGENT B0, `(.L_x_669) ;  /* 0x000001c000007945 */ /* 0x000fe80003800200 */
[----:B------:R-:W-:Y:S05]  /*5a20*/  @P0 BRA `(.L_x_670) ;  /* 0x0000000000680947 */ /* 0x000fea0003800000 */
[----:B------:R-:W4:Y:S08]  /*5a30*/  LDC.64 R22, c[0x0][0x3d8] ;  /* 0x0000f600ff167b82 */ /* 0x000f300000000a00 */
[----:B---3--:R-:W3:Y:S01]  /*5a40*/  LDC.64 R20, c[0x0][0x3f8] ;  /* 0x0000fe00ff147b82 */ /* 0x008ee20000000a00 */
[----:B----4-:R-:W-:-:S05]  /*5a50*/  IMAD.WIDE R56, R56, 0x4, R22 ;  /* 0x0000000438387825 */ /* 0x010fca00078e0216 */
[----:B------:R4:W-:Y:S01]  /*5a60*/  REDG.E.ADD.F32.FTZ.RN.STRONG.GPU desc[UR10][R56.64], R16 ;  /* 0x00000010380079a6 */ /* 0x0009e2000c12f30a */
[----:B---3--:R-:W-:Y:S01]  /*5a70*/  IMAD.WIDE.U32 R22, R20, 0x3, RZ ;  /* 0x0000000314167825 */ /* 0x008fe200078e00ff */
[----:B-1----:R-:W-:-:S04]  /*5a80*/  LEA R25, R21, R21, 0x1 ;  /* 0x0000001515197211 */ /* 0x002fc800078e08ff */
[----:B------:R-:W-:Y:S02]  /*5a90*/  IADD3 R25, PT, PT, R23, R25, RZ ;  /* 0x0000001917197210 */ /* 0x000fe40007ffe0ff */
[----:B------:R-:W-:Y:S02]  /*5aa0*/  LEA.HI R26, P0, R21, R20, RZ, 0x1 ;  /* 0x00000014151a7211 */ /* 0x000fe400078108ff */
[----:B--2---:R-:W-:Y:S02]  /*5ab0*/  LEA.HI R24, P3, R25, R22, RZ, 0x1 ;  /* 0x0000001619187211 */ /* 0x004fe400078708ff */
[----:B------:R-:W-:-:S04]  /*5ac0*/  LEA R22, P2, R20, R56, 0x2 ;  /* 0x0000003814167211 */ /* 0x000fc800078410ff */
[----:B------:R-:W-:Y:S02]  /*5ad0*/  LEA.HI.X R23, R20, R57, R21, 0x2, P2 ;  /* 0x0000003914177211 */ /* 0x000fe400010f1415 */
[----:B------:R-:W-:Y:S02]  /*5ae0*/  SHF.L.U32 R20, R26, 0x1, RZ ;  /* 0x000000011a147819 */ /* 0x000fe400000006ff */
[----:B------:R-:W-:Y:S02]  /*5af0*/  IADD3.X R21, PT, PT, RZ, R21, RZ, P0, !PT ;  /* 0x00000015ff157210 */ /* 0x000fe400007fe4ff */
[----:B------:R-:W-:Y:S02]  /*5b00*/  LOP3.LUT R20, R20, 0xfffffffc, RZ, 0xc0, !PT ;  /* 0xfffffffc14147812 */ /* 0x000fe400078ec0ff */
[----:B------:R-:W-:Y:S02]  /*5b10*/  SHF.L.U32 R27, R24, 0x1, RZ ;  /* 0x00000001181b7819 */ /* 0x000fe400000006ff */
[----:B------:R-:W-:-:S02]  /*5b20*/  SHF.L.U64.HI R21, R26, 0x1, R21 ;  /* 0x000000011a157819 */ /* 0x000fc40000010215 */
[----:B------:R-:W-:Y:S02]  /*5b30*/  IADD3.X R25, PT, PT, RZ, R25, RZ, P3, !PT ;  /* 0x00000019ff197210 */ /* 0x000fe40001ffe4ff */
[----:B------:R-:W-:Y:S02]  /*5b40*/  IADD3 R20, P0, PT, R56, R20, RZ ;  /* 0x0000001438147210 */ /* 0x000fe40007f1e0ff */
[----:B------:R-:W-:Y:S02]  /*5b50*/  LOP3.LUT R27, R27, 0xfffffffc, RZ, 0xc0, !PT ;  /* 0xfffffffc1b1b7812 */ /* 0x000fe400078ec0ff */
[----:B------:R-:W-:Y:S02]  /*5b60*/  SHF.L.U64.HI R25, R24, 0x1, R25 ;  /* 0x0000000118197819 */ /* 0x000fe40000010219 */
[----:B------:R-:W-:Y:S02]  /*5b70*/  IADD3.X R21, PT, PT, R57, R21, RZ, P0, !PT ;  /* 0x0000001539157210 */ /* 0x000fe400007fe4ff */
[----:B------:R-:W-:-:S03]  /*5b80*/  IADD3 R24, P0, PT, R56, R27, RZ ;  /* 0x0000001b38187210 */ /* 0x000fc60007f1e0ff */
[----:B------:R4:W-:Y:S01]  /*5b90*/  REDG.E.ADD.F32.FTZ.RN.STRONG.GPU desc[UR10][R20.64], R17 ;  /* 0x00000011140079a6 */ /* 0x0009e2000c12f30a */
[----:B------:R-:W-:-:S03]  /*5ba0*/  IADD3.X R25, PT, PT, R57, R25, RZ, P0, !PT ;  /* 0x0000001939197210 */ /* 0x000fc600007fe4ff */
[----:B------:R4:W-:Y:S04]  /*5bb0*/  REDG.E.ADD.F32.FTZ.RN.STRONG.GPU desc[UR10][R22.64], R18 ;  /* 0x00000012160079a6 */ /* 0x0009e8000c12f30a */
[----:B------:R4:W-:Y:S02]  /*5bc0*/  REDG.E.ADD.F32.FTZ.RN.STRONG.GPU desc[UR10][R24.64], R19 ;  /* 0x00000013180079a6 */ /* 0x0009e4000c12f30a */
.L_x_670:
[----:B------:R-:W-:Y:S05]  /*5bd0*/  BSYNC.RECONVERGENT B0 ;  /* 0x0000000000007941 */ /* 0x000fea0003800200 */
.L_x_669:
[----:B------:R-:W5:Y:S02]  /*5be0*/  LDCU UR5, c[0x0][0x370] ;  /* 0x00006e00ff0577ac */ /* 0x000f640008000800 */
[----:B-----5:R-:W-:-:S09]  /*5bf0*/  UISETP.GE.U32.AND UP0, UPT, UR5, 0x2, UPT ;  /* 0x000000020500788c */ /* 0x020fd2000bf06070 */
[----:B------:R-:W-:Y:S05]  /*5c00*/  BRA.U !UP0, `(.L_x_671) ;  /* 0x0000000908dc7547 */ /* 0x000fea000b800000 */
[----:B----4-:R-:W4:Y:S01]  /*5c10*/  LDC R16, c[0x0][0x370] ;  /* 0x0000dc00ff107b82 */ /* 0x010f220000000800 */
[----:B------:R-:W-:Y:S01]  /*5c20*/  ULOP3.LUT UR5, UR4, 0x1, URZ, 0xc0, !UPT ;  /* 0x0000000104057892 */ /* 0x000fe2000f8ec0ff */
[----:B-1----:R-:W1:Y:S05]  /*5c30*/  S2R R25, SR_CTAID.Y ;  /* 0x0000000000197919 */ /* 0x002e6a0000002600 */
[----:B------:R-:W-:Y:S01]  /*5c40*/  MOV R19, UR5 ;  /* 0x0000000500137c02 */ /* 0x000fe20008000f00 */
[----:B------:R-:W5:Y:S04]  /*5c50*/  LDC.64 R56, c[0x0][0x3d0] ;  /* 0x0000f400ff387b82 */ /* 0x000f680000000a00 */
[----:B------:R-:W-:-:S04]  /*5c60*/  IMAD R19, R19, UR7, RZ ;  /* 0x0000000713137c24 */ /* 0x000fc8000f8e02ff */
[----:B----4-:R-:W-:-:S05]  /*5c70*/  IMAD R16, R19, R16, RZ ;  /* 0x0000001013107224 */ /* 0x010fca00078e02ff */
[----:B------:R-:W-:-:S05]  /*5c80*/  SHF.L.U32 R17, R16, 0x1, RZ ;  /* 0x0000000110117819 */ /* 0x000fca00000006ff */
[----:B-----5:R-:W-:Y:S01]  /*5c90*/  IMAD.WIDE R56, R17, 0x4, R56 ;  /* 0x0000000411387825 */ /* 0x020fe200078e0238 */
[----:B-1----:R-:W-:Y:S06]  /*5ca0*/  @P1 BRA `(.L_x_672) ;  /* 0x00000000005c1947 */ /* 0x002fec0003800000 */
[----:B------:R-:W1:Y:S01]  /*5cb0*/  LDC.64 R16, c[0x0][0x3c8] ;  /* 0x0000f200ff107b82 */ /* 0x000e620000000a00 */
[----:B------:R-:W-:Y:S01]  /*5cc0*/  ULOP3.LUT UP0, UR5, UR4, 0x2, URZ, 0xc0, !UPT ;  /* 0x0000000204057892 */ /* 0x000fe2000f80c0ff */
[----:B------:R-:W-:Y:S01]  /*5cd0*/  IADD3 R19, PT, PT, R19, R25, RZ ;  /* 0x0000001913137210 */ /* 0x000fe20007ffe0ff */
[----:B------:R-:W-:Y:S02]  /*5ce0*/  IMAD R21, R2, UR7, R25 ;  /* 0x0000000702157c24 */ /* 0x000fe4000f8e0219 */
[----:B------:R-:W-:-:S03]  /*5cf0*/  UIADD3 UR5, UPT, UPT, -UR5, 0x1, URZ ;  /* 0x0000000105057890 */ /* 0x000fc6000fffe1ff */
[----:B---3--:R-:W3:Y:S01]  /*5d00*/  LDC R20, c[0x0][0x370] ;  /* 0x0000dc00ff147b82 */ /* 0x008ee20000000800 */
[----:B------:R-:W-:Y:S02]  /*5d10*/  PLOP3.LUT P0, PT, PT, PT, UP0, 0x80, 0x8 ;  /* 0x000000000008781c */ /* 0x000fe40003f0f008 */
[----:B------:R-:W-:Y:S01]  /*5d20*/  MOV R23, UR5 ;  /* 0x0000000500177c02 */ /* 0x000fe20008000f00 */
[----:B-1----:R-:W-:-:S04]  /*5d30*/  IMAD.WIDE.U32 R16, R19, 0x4, R16 ;  /* 0x0000000413107825 */ /* 0x002fc800078e0010 */
[----:B------:R-:W-:Y:S01]  /*5d40*/  IMAD.WIDE.U32 R18, R21, 0x8, R56 ;  /* 0x0000000815127825 */ /* 0x000fe200078e0038 */
[----:B---3--:R-:W-:-:S04]  /*5d50*/  SEL R21, R20, RZ, !P0 ;  /* 0x000000ff14157207 */ /* 0x008fc80004000000 */
[----:B------:R1:W-:Y:S01]  /*5d60*/  STG.E.64 desc[UR10][R18.64], R14 ;  /* 0x0000000e12007986 */ /* 0x0003e2000c101b0a */
[----:B------:R-:W-:Y:S01]  /*5d70*/  ISETP.NE.AND P0, PT, R21, -0x1, PT ;  /* 0xffffffff1500780c */ /* 0x000fe20003f05270 */
[----:B------:R-:W-:Y:S06]  /*5d80*/  MEMBAR.ALL.GPU ;  /* 0x0000000000007992 */ /* 0x000fec000000a000 */
[----:B------:R-:W-:-:S00]  /*5d90*/  ERRBAR ;  /* 0x00000000000079ab */ /* 0x000fc00000000000 */
[----:B------:R-:W-:Y:S06]  /*5da0*/  CGAERRBAR ;  /* 0x00000000000075ab */ /* 0x000fec0000000000 */
[----:B------:R1:W-:Y:S01]  /*5db0*/  REDG.E.ADD.S32.STRONG.GPU desc[UR10][R16.64], R23 ;  /* 0x000000171000798e */ /* 0x0003e2000c12e30a */
[----:B------:R-:W-:Y:S05]  /*5dc0*/  @!P0 BRA `(.L_x_672) ;  /* 0x0000000000148947 */ /* 0x000fea0003800000 */
.L_x_673:
[----:B-1----:R-:W3:Y:S04]  /*5dd0*/  LDG.E.STRONG.GPU R18, desc[UR10][R16.64] ;  /* 0x0000000a10127981 */ /* 0x002ee8000c1ef900 */
[----:B---3--:R-:W-:Y:S01]  /*5de0*/  CCTL.IVALL ;  /* 0x00000000ff00798f */ /* 0x008fe20002000000 */
[----:B------:R-:W-:Y:S05]  /*5df0*/  YIELD ;  /* 0x0000000000007946 */ /* 0x000fea0003800000 */
[----:B------:R-:W-:-:S13]  /*5e00*/  ISETP.NE.AND P0, PT, R18, R21, PT ;  /* 0x000000151200720c */ /* 0x000fda0003f05270 */
[----:B------:R-:W-:Y:S05]  /*5e10*/  @P0 BRA `(.L_x_673) ;  /* 0xfffffffc00ec0947 */ /* 0x000fea000383ffff */
.L_x_672:
[----:B-1----:R-:W1:Y:S01]  /*5e20*/  LDC R16, c[0x0][0x370] ;  /* 0x0000dc00ff107b82 */ /* 0x002e620000000800 */
[----:B------:R-:W-:Y:S05]  /*5e30*/  WARPSYNC.ALL ;  /* 0x0000000000007948 */ /* 0x000fea0003800000 */
[----:B-1----:R-:W-:Y:S02]  /*5e40*/  ISETP.GE.U32.AND P0, PT, R16, 0x8, PT ;  /* 0x000000081000780c */ /* 0x002fe40003f06070 */
[----:B------:R-:W-:Y:S01]  /*5e50*/  BAR.SYNC.DEFER_BLOCKING 0x0 ;  /* 0x0000000000007b1d */ /* 0x000fe20000010000 */
[----:B--2---:R-:W-:-:S10]  /*5e60*/  HFMA2 R24, -RZ, RZ, 0, 0 ;  /* 0x00000000ff187431 */ /* 0x004fd400000001ff */
[----:B------:R-:W-:Y:S05]  /*5e70*/  @!P0 BRA `(.L_x_674) ;  /* 0x00000004003c8947 */ /* 0x000fea0003800000 */
[----:B------:R-:W-:Y:S01]  /*5e80*/  MOV R18, UR7 ;  /* 0x0000000700127c02 */ /* 0x000fe20008000f00 */
[----:B------:R-:W-:Y:S01]  /*5e90*/  UMOV UR5, URZ ;  /* 0x000000ff00057c82 */ /* 0x000fe20008000000 */
[----:B------:R-:W-:Y:S02]  /*5ea0*/  MOV R16, UR7 ;  /* 0x0000000700107c02 */ /* 0x000fe40008000f00 */
[----:B------:R-:W-:Y:S01]  /*5eb0*/  MOV R24, UR7 ;  /* 0x0000000700187c02 */ /* 0x000fe20008000f00 */
[--C-:B------:R-:W-:Y:S01]  /*5ec0*/  IMAD R23, R18, 0x7, R25.reuse ;  /* 0x0000000712177824 */ /* 0x100fe200078e0219 */
[----:B------:R-:W-:Y:S01]  /*5ed0*/  MOV R22, UR7 ;  /* 0x0000000700167c02 */ /* 0x000fe20008000f00 */
[--C-:B------:R-:W-:Y:S01]  /*5ee0*/  IMAD R27, R16, 0x3, R25.reuse ;  /* 0x00000003101b7824 */ /* 0x100fe200078e0219 */
[----:B------:R-:W-:Y:S01]  /*5ef0*/  MOV R26, UR7 ;  /* 0x00000007001a7c02 */ /* 0x000fe20008000f00 */
[--C-:B------:R-:W-:Y:S01]  /*5f00*/  IMAD R24, R24, 0x5, R25.reuse ;  /* 0x0000000518187824 */ /* 0x100fe200078e0219 */
[-C--:B------:R-:W-:Y:S01]  /*5f10*/  LEA R21, R16, R25.reuse, 0x2 ;  /* 0x0000001910157211 */ /* 0x080fe200078e10ff */
[----:B------:R-:W-:Y:S01]  /*5f20*/  IMAD R22, R22, 0x6, R25 ;  /* 0x0000000616167824 */ /* 0x000fe200078e0219 */
[----:B------:R-:W-:-:S02]  /*5f30*/  LEA R26, R26, R25, 0x1 ;  /* 0x000000191a1a7211 */ /* 0x000fc400078e08ff */
[----:B---3--:R-:W-:Y:S02]  /*5f40*/  IADD3 R20, PT, PT, R25, UR7, RZ ;  /* 0x0000000719147c10 */ /* 0x008fe4000fffe0ff */
[----:B------:R-:W-:Y:S02]  /*5f50*/  IADD3 R19, PT, PT, -R2, RZ, RZ ;  /* 0x000000ff02137210 */ /* 0x000fe40007ffe1ff */
[----:B------:R-:W-:-:S07]  /*5f60*/  MOV R18, R25 ;  /* 0x0000001900127202 */ /* 0x000fce0000000f00 */
.L_x_675:
[----:B------:R-:W-:-:S13]  /*5f70*/  ISETP.EQ.OR P0, PT, R19, RZ, P1 ;  /* 0x000000ff1300720c */ /* 0x000fda0000f02670 */
[----:B------:R-:W-:-:S06]  /*5f80*/  @!P0 IMAD.WIDE.U32 R16, R18, 0x8, R56 ;  /* 0x0000000812108825 */ /* 0x000fcc00078e0038 */
[----:B------:R-:W0:Y:S01]  /*5f90*/  @!P0 LDG.E.64 R16, desc[UR10][R16.64] ;  /* 0x0000000a10108981 */ /* 0x000e22000c1e1b00 */
[----:B------:R-:W-:Y:S01]  /*5fa0*/  UIADD3 UR8, UPT, UPT, UR5, 0x1, URZ ;  /* 0x0000000105087890 */ /* 0x000fe2000fffe0ff */
[----:B0-----:R-:W-:Y:S01]  /*5fb0*/  @!P0 FADD.FTZ R14, R14, R16 ;  /* 0x000000100e0e8221 */ /* 0x001fe20000010000 */
[----:B------:R-:W-:-:S04]  /*5fc0*/  @!P0 FADD.FTZ R15, R15, R17 ;  /* 0x000000110f0f8221 */ /* 0x000fc80000010000 */
[----:B------:R-:W-:-:S13]  /*5fd0*/  ISETP.EQ.OR P0, PT, R2, UR8, P1 ;  /* 0x0000000802007c0c */ /* 0x000fda0008f02670 */
[----:B------:R-:W-:-:S06]  /*5fe0*/  @!P0 IMAD.WIDE.U32 R16, R20, 0x8, R56 ;  /* 0x0000000814108825 */ /* 0x000fcc00078e0038 */
[----:B------:R-:W2:Y:S01]  /*5ff0*/  @!P0 LDG.E.64 R16, desc[UR10][R16.64] ;  /* 0x0000000a10108981 */ /* 0x000ea2000c1e1b00 */
[----:B------:R-:W-:Y:S01]  /*6000*/  UIADD3 UR8, UPT, UPT, UR5, 0x2, URZ ;  /* 0x0000000205087890 */ /* 0x000fe2000fffe0ff */
[----:B--2---:R-:W-:Y:S01]  /*6010*/  @!P0 FADD.FTZ R14, R14, R16 ;  /* 0x000000100e0e8221 */ /* 0x004fe20000010000 */
        /* <DEDUP_REMOVED lines=35> */
[----:B------:R-:W-:Y:S01]  /*6250*/  IADD3 R19, PT, PT, R19, 0x8, RZ ;  /* 0x0000000813137810 */ /* 0x000fe20007ffe0ff */
[----:B--2---:R-:W-:Y:S01]  /*6260*/  @!P0 FADD.FTZ R14, R14, R16 ;  /* 0x000000100e0e8221 */ /* 0x004fe20000010000 */
[----:B------:R-:W-:Y:S01]  /*6270*/  MOV R16, UR7 ;  /* 0x0000000700107c02 */ /* 0x000fe20008000f00 */
[----:B------:R-:W-:Y:S01]  /*6280*/  @!P0 FADD.FTZ R15, R15, R17 ;  /* 0x000000110f0f8221 */ /* 0x000fe20000010000 */
[----:B------:R-:W-:Y:S02]  /*6290*/  MOV R17, UR7 ;  /* 0x0000000700117c02 */ /* 0x000fe40008000f00 */
[C---:B------:R-:W-:Y:S02]  /*62a0*/  LEA R23, R16.reuse, R23, 0x3 ;  /* 0x0000001710177211 */ /* 0x040fe400078e18ff */
[----:B------:R-:W-:-:S02]  /*62b0*/  LEA R21, R16, R21, 0x3 ;  /* 0x0000001510157211 */ /* 0x000fc400078e18ff */
[----:B------:R-:W-:Y:S02]  /*62c0*/  LEA R27, R16, R27, 0x3 ;  /* 0x0000001b101b7211 */ /* 0x000fe400078e18ff */
[----:B------:R-:W0:Y:S01]  /*62d0*/  LDC R16, c[0x0][0x370] ;  /* 0x0000dc00ff107b82 */ /* 0x000e220000000800 */
[C---:B------:R-:W-:Y:S02]  /*62e0*/  LEA R22, R17.reuse, R22, 0x3 ;  /* 0x0000001611167211 */ /* 0x040fe400078e18ff */
[C---:B------:R-:W-:Y:S02]  /*62f0*/  LEA R24, R17.reuse, R24, 0x3 ;  /* 0x0000001811187211 */ /* 0x040fe400078e18ff */
[C---:B------:R-:W-:Y:S02]  /*6300*/  LEA R26, R17.reuse, R26, 0x3 ;  /* 0x0000001a111a7211 */ /* 0x040fe400078e18ff */
[C---:B------:R-:W-:Y:S02]  /*6310*/  LEA R20, R17.reuse, R20, 0x3 ;  /* 0x0000001411147211 */ /* 0x040fe400078e18ff */
[----:B------:R-:W-:-:S02]  /*6320*/  LEA R18, R17, R18, 0x3 ;  /* 0x0000001211127211 */ /* 0x000fc400078e18ff */
[----:B0-----:R-:W-:-:S04]  /*6330*/  LOP3.LUT R16, R16, 0x7ffffff8, RZ, 0xc0, !PT ;  /* 0x7ffffff810107812 */ /* 0x001fc800078ec0ff */
[----:B------:R-:W-:-:S13]  /*6340*/  ISETP.NE.AND P0, PT, R16, UR5, PT ;  /* 0x0000000510007c0c */ /* 0x000fda000bf05270 */
[----:B------:R-:W-:Y:S05]  /*6350*/  @P0 BRA `(.L_x_675) ;  /* 0xfffffffc00040947 */ /* 0x000fea000383ffff */
[----:B------:R-:W-:-:S07]  /*6360*/  MOV R24, R16 ;  /* 0x0000001000187202 */ /* 0x000fce0000000f00 */
.L_x_674:
[----:B------:R-:W1:Y:S02]  /*6370*/  LDCU UR5, c[0x0][0x370] ;  /* 0x00006e00ff0577ac */ /* 0x000e640008000800 */
[----:B-1----:R-:W-:-:S09]  /*6380*/  ULOP3.LUT UP0, UR5, UR5, 0x7, URZ, 0xc0, !UPT ;  /* 0x0000000705057892 */ /* 0x002fd2000f80c0ff */
[----:B------:R-:W-:Y:S05]  /*6390*/  BRA.U !UP0, `(.L_x_671) ;  /* 0x0000000108f87547 */ /* 0x000fea000b800000 */
[----:B------:R-:W1:Y:S01]  /*63a0*/  LDCU UR8, c[0x0][0x370] ;  /* 0x00006e00ff0877ac */ /* 0x000e620008000800 */
[----:B------:R-:W-:-:S04]  /*63b0*/  UIADD3 UR5, UPT, UPT, UR5, -0x1, URZ ;  /* 0xffffffff05057890 */ /* 0x000fc8000fffe0ff */
[----:B------:R-:W-:Y:S02]  /*63c0*/  UISETP.GE.U32.AND UP0, UPT, UR5, 0x3, UPT ;  /* 0x000000030500788c */ /* 0x000fe4000bf06070 */
[----:B-1----:R-:W-:-:S07]  /*63d0*/  ULOP3.LUT UP1, UR8, UR8, 0x3, URZ, 0xc0, !UPT ;  /* 0x0000000308087892 */ /* 0x002fce000f82c0ff */
[----:B------:R-:W-:Y:S05]  /*63e0*/  BRA.U !UP0, `(.L_x_676) ;  /* 0x0000000108707547 */ /* 0x000fea000b800000 */
[CC--:B------:R-:W-:Y:S02]  /*63f0*/  ISETP.EQ.OR P0, PT, R24.reuse, R2.reuse, P1 ;  /* 0x000000021800720c */ /* 0x0c0fe40000f02670 */
[C---:B------:R-:W-:Y:S02]  /*6400*/  IADD3 R19, PT, PT, R24.reuse, 0x1, RZ ;  /* 0x0000000118137810 */ /* 0x040fe40007ffe0ff */
[C---:B------:R-:W-:Y:S02]  /*6410*/  IADD3 R21, PT, PT, R24.reuse, 0x2, RZ ;  /* 0x0000000218157810 */ /* 0x040fe40007ffe0ff */
[-C--:B------:R-:W-:Y:S02]  /*6420*/  ISETP.EQ.OR P2, PT, R19, R2.reuse, P1 ;  /* 0x000000021300720c */ /* 0x080fe40000f42670 */
[----:B------:R-:W-:Y:S02]  /*6430*/  ISETP.EQ.OR P3, PT, R21, R2, P1 ;  /* 0x000000021500720c */ /* 0x000fe40000f62670 */
[----:B------:R-:W-:-:S03]  /*6440*/  IADD3 R23, PT, PT, R24, 0x3, RZ ;  /* 0x0000000318177810 */ /* 0x000fc60007ffe0ff */
[----:B------:R-:W-:Y:S01]  /*6450*/  @!P0 IMAD R17, R24, UR7, R25 ;  /* 0x0000000718118c24 */ /* 0x000fe2000f8e0219 */
[----:B------:R-:W-:-:S03]  /*6460*/  ISETP.EQ.OR P4, PT, R23, R2, P1 ;  /* 0x000000021700720c */ /* 0x000fc60000f82670 */
[----:B------:R-:W-:-:S04]  /*6470*/  @!P0 IMAD.WIDE.U32 R16, R17, 0x8, R56 ;  /* 0x0000000811108825 */ /* 0x000fc800078e0038 */
[--C-:B------:R-:W-:Y:S02]  /*6480*/  @!P2 IMAD R19, R19, UR7, R25.reuse ;  /* 0x000000071313ac24 */ /* 0x100fe4000f8e0219 */
[----:B------:R-:W-:Y:S01]  /*6490*/  @!P3 IMAD R21, R21, UR7, R25 ;  /* 0x000000071515bc24 */ /* 0x000fe2000f8e0219 */
[----:B------:R-:W0:Y:S01]  /*64a0*/  @!P0 LDG.E.64 R16, desc[UR10][R16.64] ;  /* 0x0000000a10108981 */ /* 0x000e22000c1e1b00 */
[----:B------:R-:W-:-:S04]  /*64b0*/  @!P2 IMAD.WIDE.U32 R18, R19, 0x8, R56 ;  /* 0x000000081312a825 */ /* 0x000fc800078e0038 */
[----:B---3--:R-:W-:Y:S02]  /*64c0*/  @!P3 IMAD.WIDE.U32 R20, R21, 0x8, R56 ;  /* 0x000000081514b825 */ /* 0x008fe400078e0038 */
[----:B------:R-:W2:Y:S02]  /*64d0*/  @!P2 LDG.E.64 R18, desc[UR10][R18.64] ;  /* 0x0000000a1212a981 */ /* 0x000ea4000c1e1b00 */
[----:B------:R-:W-:Y:S02]  /*64e0*/  @!P4 IMAD R23, R23, UR7, R25 ;  /* 0x000000071717cc24 */ /* 0x000fe4000f8e0219 */
[----:B------:R-:W3:Y:S02]  /*64f0*/  @!P3 LDG.E.64 R20, desc[UR10][R20.64] ;  /* 0x0000000a1414b981 */ /* 0x000ee4000c1e1b00 */
[----:B------:R-:W-:-:S06]  /*6500*/  @!P4 IMAD.WIDE.U32 R22, R23, 0x8, R56 ;  /* 0x000000081716c825 */ /* 0x000fcc00078e0038 */
[----:B------:R-:W4:Y:S01]  /*6510*/  @!P4 LDG.E.64 R22, desc[UR10][R22.64] ;  /* 0x0000000a1616c981 */ /* 0x000f22000c1e1b00 */
[----:B------:R-:W-:Y:S01]  /*6520*/  IADD3 R24, PT, PT, R24, 0x4, RZ ;  /* 0x0000000418187810 */ /* 0x000fe20007ffe0ff */
[----:B0-----:R-:W-:Y:S01]  /*6530*/  @!P0 FADD.FTZ R14, R14, R16 ;  /* 0x000000100e0e8221 */ /* 0x001fe20000010000 */
[----:B------:R-:W-:-:S03]  /*6540*/  @!P0 FADD.FTZ R15, R15, R17 ;  /* 0x000000110f0f8221 */ /* 0x000fc60000010000 */
[----:B--2---:R-:W-:Y:S01]  /*6550*/  @!P2 FADD.FTZ R14, R14, R18 ;  /* 0x000000120e0ea221 */ /* 0x004fe20000010000 */
[----:B------:R-:W-:-:S03]  /*6560*/  @!P2 FADD.FTZ R15, R15, R19 ;  /* 0x000000130f0fa221 */ /* 0x000fc60000010000 */
[----:B---3--:R-:W-:Y:S01]  /*6570*/  @!P3 FADD.FTZ R14, R14, R20 ;  /* 0x000000140e0eb221 */ /* 0x008fe20000010000 */
[----:B------:R-:W-:-:S03]  /*6580*/  @!P3 FADD.FTZ R15, R15, R21 ;  /* 0x000000150f0fb221 */ /* 0x000fc60000010000 */
[----:B----4-:R-:W-:Y:S01]  /*6590*/  @!P4 FADD.FTZ R14, R14, R22 ;  /* 0x000000160e0ec221 */ /* 0x010fe20000010000 */
[----:B------:R-:W-:-:S07]  /*65a0*/  @!P4 FADD.FTZ R15, R15, R23 ;  /* 0x000000170f0fc221 */ /* 0x000fce0000010000 */
.L_x_676:
[----:B------:R-:W-:Y:S05]  /*65b0*/  BRA.U !UP1, `(.L_x_671) ;  /* 0x0000000109707547 */ /* 0x000fea000b800000 */
[----:B---3--:R-:W1:Y:S01]  /*65c0*/  LDC R20, c[0x0][0x370] ;  /* 0x0000dc00ff147b82 */ /* 0x008e620000000800 */
[----:B------:R-:W-:Y:S01]  /*65d0*/  UISETP.NE.AND UP0, UPT, UR8, 0x1, UPT ;  /* 0x000000010800788c */ /* 0x000fe2000bf05270 */
[----:B-1----:R-:W-:-:S08]  /*65e0*/  LOP3.LUT R20, R20, 0x1, RZ, 0xc0, !PT ;  /* 0x0000000114147812 */ /* 0x002fd000078ec0ff */
[----:B------:R-:W-:Y:S05]  /*65f0*/  BRA.U !UP0, `(.L_x_677) ;  /* 0x0000000108387547 */ /* 0x000fea000b800000 */
[C---:B------:R-:W-:Y:S02]  /*6600*/  IADD3 R19, PT, PT, R24.reuse, 0x1, RZ ;  /* 0x0000000118137810 */ /* 0x040fe40007ffe0ff */
[-C--:B------:R-:W-:Y:S02]  /*6610*/  ISETP.EQ.OR P2, PT, R24, R2.reuse, P1 ;  /* 0x000000021800720c */ /* 0x080fe40000f42670 */
[----:B------:R-:W-:-:S11]  /*6620*/  ISETP.EQ.OR P0, PT, R19, R2, P1 ;  /* 0x000000021300720c */ /* 0x000fd60000f02670 */
[--C-:B------:R-:W-:Y:S02]  /*6630*/  @!P2 IMAD R17, R24, UR7, R25.reuse ;  /* 0x000000071811ac24 */ /* 0x100fe4000f8e0219 */
[----:B------:R-:W-:Y:S02]  /*6640*/  @!P0 IMAD R19, R19, UR7, R25 ;  /* 0x0000000713138c24 */ /* 0x000fe4000f8e0219 */
        /* <DEDUP_REMOVED lines=9> */
.L_x_677:
[----:B------:R-:W-:Y:S01]  /*66e0*/  ISETP.EQ.OR P0, PT, R24, R2, P1 ;  /* 0x000000021800720c */ /* 0x000fe20000f02670 */
[----:B------:R-:W-:Y:S03]  /*66f0*/  BSSY.RECONVERGENT B0, `(.L_x_671) ;  /* 0x0000008000007945 */ /* 0x000fe60003800200 */
[----:B------:R-:W-:-:S13]  /*6700*/  ISETP.NE.U32.OR P0, PT, R20, 0x1, P0 ;  /* 0x000000011400780c */ /* 0x000fda0000705470 */
[----:B------:R-:W-:Y:S05]  /*6710*/  @P0 BRA `(.L_x_678) ;  /* 0x0000000000140947 */ /* 0x000fea0003800000 */
[----:B------:R-:W-:-:S04]  /*6720*/  IMAD R17, R24, UR7, R25 ;  /* 0x0000000718117c24 */ /* 0x000fc8000f8e0219 */
[----:B------:R-:W-:-:S06]  /*6730*/  IMAD.WIDE.U32 R16, R17, 0x8, R56 ;  /* 0x0000000811107825 */ /* 0x000fcc00078e0038 */
[----:B------:R-:W0:Y:S02]  /*6740*/  LDG.E.64 R16, desc[UR10][R16.64] ;  /* 0x0000000a10107981 */ /* 0x000e24000c1e1b00 */
[----:B0-----:R-:W-:Y:S01]  /*6750*/  FADD.FTZ R14, R14, R16 ;  /* 0x000000100e0e7221 */ /* 0x001fe20000010000 */
[----:B------:R-:W-:-:S07]  /*6760*/  FADD.FTZ R15, R15, R17 ;  /* 0x000000110f0f7221 */ /* 0x000fce0000010000 */
.L_x_678:
[----:B------:R-:W-:Y:S05]  /*6770*/  BSYNC.RECONVERGENT B0 ;  /* 0x0000000000007941 */ /* 0x000fea0003800200 */
.L_x_671:
[----:B------:R-:W5:Y:S01]  /*6780*/  S2UR UR8, SR_CgaCtaId ;  /* 0x00000000000879c3 */ /* 0x000f620000008800 */
[----:B------:R-:W-:Y:S01]  /*6790*/  UMOV UR5, 0x400 ;  /* 0x0000040000057882 */ /* 0x000fe20000000000 */
[--C-:B----4-:R-:W-:Y:S02]  /*67a0*/  HADD2.F32 R19, -RZ, R42.reuse.H0_H0 ;  /* 0x2000002aff137230 */ /* 0x110fe40000004100 */
[----:B------:R-:W-:-:S03]  /*67b0*/  HADD2.F32 R42, -RZ, R42.H1_H1 ;  /* 0x3000002aff2a7230 */ /* 0x000fc60000004100 */
[----:B------:R-:W-:-:S04]  /*67c0*/  FADD.FTZ R19, R19, -UR9 ;  /* 0x8000000913137e21 */ /* 0x000fc80008010000 */
[----:B------:R-:W-:Y:S01]  /*67d0*/  FMUL.FTZ R21, R19, UR12 ;  /* 0x0000000c13157c20 */ /* 0x000fe20008410000 */
[----:B-----5:R-:W-:Y:S01]  /*67e0*/  ULEA UR5, UR8, UR5, 0x18 ;  /* 0x0000000508057291 */ /* 0x020fe2000f8ec0ff */
[----:B------:R-:W4:Y:S08]  /*67f0*/  LDCU.U8 UR8, c[0x0][0x414] ;  /* 0x00008280ff0877ac */ /* 0x000f300008000000 */
[----:B------:R0:W-:Y:S01]  /*6800*/  @!P1 STS.64 [UR5+0x90], R14 ;  /* 0x0000900eff009988 */ /* 0x0001e20008000a05 */
[----:B------:R-:W-:Y:S01]  /*6810*/  BAR.SYNC.DEFER_BLOCKING 0x0 ;  /* 0x0000000000007b1d */ /* 0x000fe20000010000 */
[--C-:B0--3--:R-:W-:Y:S01]  /*6820*/  HADD2.F32 R15, -RZ, R41.reuse.H0_H0 ;  /* 0x20000029ff0f7230 */ /* 0x109fe20000004100 */
[----:B----4-:R-:W-:Y:S01]  /*6830*/  UISETP.NE.AND UP0, UPT, UR8, URZ, UPT ;  /* 0x000000ff0800728c */ /* 0x010fe2000bf05270 */
[----:B------:R-:W-:-:S03]  /*6840*/  HADD2.F32 R14, -RZ, R41.H1_H1 ;  /* 0x30000029ff0e7230 */ /* 0x000fc60000004100 */
[----:B------:R-:W0:Y:S01]  /*6850*/  LDS.64 R16, [UR5+0x90] ;  /* 0x00009005ff107984 */ /* 0x000e220008000a00 */
[----:B------:R-:W0:Y:S02]  /*6860*/  LDCU UR5, c[0x0][0x42c] ;  /* 0x00008580ff0577ac */ /* 0x000e240008000800 */
[----:B0-----:R-:W-:Y:S01]  /*6870*/  FMUL.FTZ R18, R17, UR5 ;  /* 0x0000000511127c20 */ /* 0x001fe20008410000 */
[----:B------:R-:W-:Y:S01]  /*6880*/  FADD.FTZ R17, R42, -UR9 ;  /* 0x800000092a117e21 */ /* 0x000fe20008010000 */
[----:B------:R-:W-:-:S03]  /*6890*/  FMUL.FTZ R16, R16, UR5 ;  /* 0x0000000510107c20 */ /* 0x000fc60008410000 */
[----:B------:R-:W-:Y:S01]  /*68a0*/  FMUL.FTZ R17, R17, UR12 ;  /* 0x0000000c11117c20 */ /* 0x000fe20008410000 */
[----:B------:R-:W-:Y:S06]  /*68b0*/  BRA.U !UP0, `(.L_x_679) ;  /* 0x0000000108487547 */ /* 0x000fec000b800000 */
[----:B------:R-:W-:Y:S01]  /*68c0*/  FFMA.FTZ R20, R12, R21, R10 ;  /* 0x000000150c147223 */ /* 0x000fe2000001000a */
[----:B------:R-:W-:-:S03]  /*68d0*/  FFMA.FTZ R19, R13, R17, R11 ;  /* 0x000000110d137223 */ /* 0x000fc6000001000b */
[----:B------:R-:W-:Y:S01]  /*68e0*/  FMUL.FTZ R22, R20, -1.4426950216293334961 ;  /* 0xbfb8aa3b14167820 */ /* 0x000fe20000410000 */
[----:B-1----:R-:W-:-:S05]  /*68f0*/  FMUL.FTZ R25, R19, -1.4426950216293334961 ;  /* 0xbfb8aa3b13197820 */ /* 0x002fca0000410000 */
[----:B------:R-:W0:Y:S04]  /*6900*/  MUFU.EX2 R22, R22 ;  /* 0x0000001600167308 */ /* 0x000e280000000800 */
[----:B------:R-:W1:Y:S01]  /*6910*/  MUFU.EX2 R25, R25 ;  /* 0x0000001900197308 */ /* 0x000e620000000800 */
[----:B0-----:R-:W-:Y:S01]  /*6920*/  FADD.FTZ R23, R22, 1 ;  /* 0x3f80000016177421 */ /* 0x001fe20000010000 */
[----:B-1----:R-:W-:-:S03]  /*6930*/  FADD.FTZ R26, R25, 1 ;  /* 0x3f800000191a7421 */ /* 0x002fc60000010000 */
[----:B--2---:R-:W0:Y:S08]  /*6940*/  MUFU.RCP R24, R23 ;  /* 0x0000001700187308 */ /* 0x004e300000001000 */
        /* <DEDUP_REMOVED lines=9> */
.L_x_679:
[----:B------:R-:W0:Y:S01]  /*69e0*/  LDCU UR8, c[0x0][0x41c] ;  /* 0x00008380ff0877ac */ /* 0x000e220008000800 */
[----:B------:R-:W-:Y:S01]  /*69f0*/  R2UR UR5, R16 ;  /* 0x00000000100572ca */ /* 0x000fe200000e0000 */
[--C-:B------:R-:W-:Y:S01]  /*6a00*/  HADD2.F32 R20, -RZ, R40.reuse.H0_H0 ;  /* 0x20000028ff147230 */ /* 0x100fe20000004100 */
[----:B------:R-:W-:Y:S01]  /*6a10*/  BSSY.RECONVERGENT B0, `(.L_x_680) ;  /* 0x000001f000007945 */ /* 0x000fe20003800200 */
[----:B------:R-:W3:Y:S01]  /*6a20*/  LDCU.64 UR14, c[0x0][0x400] ;  /* 0x00008000ff0e77ac */ /* 0x000ee20008000a00 */
[----:B------:R-:W-:Y:S02]  /*6a30*/  HADD2.F32 R40, -RZ, R40.H1_H1 ;  /* 0x30000028ff287230 */ /* 0x000fe40000004100 */
[----:B------:R-:W-:-:S07]  /*6a40*/  FADD.FTZ R20, R20, -UR9 ;  /* 0x8000000914147e21 */ /* 0x000fce0008010000 */
[--C-:B------:R-:W-:Y:S01]  /*6a50*/  FFMA.FTZ R21, R21, UR5, R18.reuse ;  /* 0x0000000515157c23 */ /* 0x100fe20008010012 */
[----:B------:R-:W-:Y:S01]  /*6a60*/  FFMA.FTZ R16, R17, UR5, R18 ;  /* 0x0000000511107c23 */ /* 0x000fe20008010012 */
[----:B0-----:R-:W-:Y:S02]  /*6a70*/  IMAD R19, R2, UR8, R45 ;  /* 0x0000000802137c24 */ /* 0x001fe4000f8e022d */
[----:B------:R-:W-:Y:S01]  /*6a80*/  FFMA.FTZ R21, R12, R15, -R21 ;  /* 0x0000000f0c157223 */ /* 0x000fe20000010815 */
[----:B------:R-:W-:Y:S02]  /*6a90*/  FFMA.FTZ R16, R13, R14, -R16 ;  /* 0x0000000e0d107223 */ /* 0x000fe40000010810 */
[C---:B---3--:R-:W-:Y:S02]  /*6aa0*/  ISETP.GE.U32.AND P0, PT, R19.reuse, UR14, PT ;  /* 0x0000000e13007c0c */ /* 0x048fe4000bf06070 */
[----:B------:R-:W-:Y:S02]  /*6ab0*/  SHF.R.S32.HI R22, RZ, 0x1f, R19 ;  /* 0x0000001fff167819 */ /* 0x000fe40000011413 */
[----:B------:R-:W-:-:S02]  /*6ac0*/  IADD3 R23, PT, PT, R19, 0x8, RZ ;  /* 0x0000000813177810 */ /* 0x000fc40007ffe0ff */
[----:B------:R-:W-:Y:S02]  /*6ad0*/  ISETP.GE.AND.EX P0, PT, R22, UR15, PT, P0 ;  /* 0x0000000f16007c0c */ /* 0x000fe4000bf06300 */
[----:B------:R-:W-:Y:S02]  /*6ae0*/  ISETP.GE.U32.AND P1, PT, R23, UR14, PT ;  /* 0x0000000e17007c0c */ /* 0x000fe4000bf26070 */
[----:B------:R-:W-:-:S04]  /*6af0*/  SHF.R.S32.HI R2, RZ, 0x1f, R23 ;  /* 0x0000001fff027819 */ /* 0x000fc80000011417 */
[----:B------:R-:W-:-:S05]  /*6b00*/  ISETP.GE.AND.EX P1, PT, R2, UR15, PT, P1 ;  /* 0x0000000f02007c0c */ /* 0x000fca000bf26310 */
[----:B------:R-:W-:Y:S08]  /*6b10*/  @P0 BRA `(.L_x_681) ;  /* 0x0000000000380947 */ /* 0x000ff00003800000 */
[----:B------:R-:W0:Y:S01]  /*6b20*/  LDCU.64 UR18, c[0x0][0x3f8] ;  /* 0x00007f00ff1277ac */ /* 0x000e220008000a00 */
[----:B------:R-:W-:Y:S02]  /*6b30*/  MOV R14, R58 ;  /* 0x0000003a000e7202 */ /* 0x000fe40000000f00 */
[----:B------:R-:W-:Y:S01]  /*6b40*/  MOV R15, R61 ;  /* 0x0000003d000f7202 */ /* 0x000fe20000000f00 */
[----:B------:R-:W3:Y:S01]  /*6b50*/  LDCU.64 UR16, c[0x0][0x380] ;  /* 0x00007000ff1077ac */ /* 0x000ee20008000a00 */
[----:B0-----:R-:W-:Y:S02]  /*6b60*/  IMAD R22, R22, UR18, RZ ;  /* 0x0000001216167c24 */ /* 0x001fe4000f8e02ff */
[----:B------:R-:W-:-:S04]  /*6b70*/  IMAD.WIDE.U32 R14, R19, UR18, R14 ;  /* 0x00000012130e7c25 */ /* 0x000fc8000f8e000e */
[----:B------:R-:W-:Y:S02]  /*6b80*/  IMAD R17, R19, UR19, R22 ;  /* 0x0000001313117c24 */ /* 0x000fe4000f8e0216 */
[----:B------:R-:W-:Y:S01]  /*6b90*/  FMUL.FTZ R22, R21, UR12 ;  /* 0x0000000c15167c20 */ /* 0x000fe20008410000 */
[----:B------:R-:W-:Y:S01]  /*6ba0*/  FMUL.FTZ R21, R16, UR12 ;  /* 0x0000000c10157c20 */ /* 0x000fe20008410000 */
[C---:B---3--:R-:W-:Y:S02]  /*6bb0*/  LEA R16, P0, R14.reuse, UR16, 0x1 ;  /* 0x000000100e107c11 */ /* 0x048fe4000f8008ff */
[----:B------:R-:W-:Y:S02]  /*6bc0*/  IADD3 R17, PT, PT, R15, R17, RZ ;  /* 0x000000110f117210 */ /* 0x000fe40007ffe0ff */
[----:B------:R-:W-:Y:S02]  /*6bd0*/  F2FP.F16.F32.PACK_AB R21, R21, R22 ;  /* 0x000000161515723e */ /* 0x000fe400000000ff */
[----:B------:R-:W-:-:S05]  /*6be0*/  LEA.HI.X R17, R14, UR17, R17, 0x1, P0 ;  /* 0x000000110e117c11 */ /* 0x000fca00080f0c11 */
[----:B------:R0:W-:Y:S02]  /*6bf0*/  STG.E desc[UR10][R16.64], R21 ;  /* 0x0000001510007986 */ /* 0x0001e4000c10190a */
.L_x_681:
[----:B------:R-:W-:Y:S05]  /*6c00*/  BSYNC.RECONVERGENT B0 ;  /* 0x0000000000007941 */ /* 0x000fea0003800200 */
.L_x_680:
[----:B-1----:R-:W-:Y:S01]  /*6c10*/  FMUL.FTZ R25, R20, UR12 ;  /* 0x0000000c14197c20 */ /* 0x002fe20008410000 */
[----:B------:R-:W-:Y:S01]  /*6c20*/  FADD.FTZ R15, R40, -UR9 ;  /* 0x80000009280f7e21 */ /* 0x000fe20008010000 */
[--C-:B0-----:R-:W-:Y:S02]  /*6c30*/  HADD2.F32 R21, -RZ, R39.reuse.H0_H0 ;  /* 0x20000027ff157230 */ /* 0x101fe40000004100 */
[----:B------:R-:W-:Y:S02]  /*6c40*/  HADD2.F32 R14, -RZ, R39.H1_H1 ;  /* 0x30000027ff0e7230 */ /* 0x000fe40000004100 */
[----:B------:R-:W-:Y:S01]  /*6c50*/  FFMA.FTZ R17, R25, UR5, R18 ;  /* 0x0000000519117c23 */ /* 0x000fe20008010012 */
[----:B------:R-:W-:Y:S01]  /*6c60*/  FMUL.FTZ R15, R15, UR12 ;  /* 0x0000000c0f0f7c20 */ /* 0x000fe20008410000 */
        /* <DEDUP_REMOVED lines=8> */
[----:B0-----:R-:W-:-:S05]  /*6cf0*/  FADD.FTZ R26, R25, 1 ;  /* 0x3f800000191a7421 */ /* 0x001fca0000010000 */
        /* <DEDUP_REMOVED lines=10> */
.L_x_682:
[----:B------:R-:W-:Y:S01]  /*6da0*/  FFMA.FTZ R16, R15, UR5, R18 ;  /* 0x000000050f107c23 */ /* 0x000fe20008010012 */
[----:B------:R-:W-:Y:S01]  /*6db0*/  BSSY.RECONVERGENT B0, `(.L_x_683) ;  /* 0x0000014000007945 */ /* 0x000fe20003800200 */
[----:B------:R-:W-:Y:S01]  /*6dc0*/  FFMA.FTZ R17, R12, R21, -R17 ;  /* 0x000000150c117223 */ /* 0x000fe20000010811 */
[----:B------:R-:W-:Y:S01]  /*6dd0*/  IADD3 R25, PT, PT, R19, 0x10, RZ ;  /* 0x0000001013197810 */ /* 0x000fe20007ffe0ff */
[----:B------:R-:W-:Y:S01]  /*6de0*/  FFMA.FTZ R16, R13, R14, -R16 ;  /* 0x0000000e0d107223 */ /* 0x000fe20000010810 */
[----:B------:R-:W-:Y:S01]  /*6df0*/  IADD3 R21, PT, PT, R19, 0x18, RZ ;  /* 0x0000001813157810 */ /* 0x000fe20007ffe0ff */
[----:B------:R-:W-:Y:S06]  /*6e00*/  @P1 BRA `(.L_x_684) ;  /* 0x0000000000381947 */ /* 0x000fec0003800000 */
[----:B------:R-:W0:Y:S01]  /*6e10*/  LDCU.64 UR16, c[0x0][0x3f8] ;  /* 0x00007f00ff1077ac */ /* 0x000e220008000a00 */
[----:B------:R-:W-:Y:S02]  /*6e20*/  MOV R14, R58 ;  /* 0x0000003a000e7202 */ /* 0x000fe40000000f00 */
[----:B------:R-:W-:Y:S01]  /*6e30*/  MOV R15, R61 ;  /* 0x0000003d000f7202 */ /* 0x000fe20000000f00 */
[----:B------:R-:W1:Y:S01]  /*6e40*/  LDCU.64 UR18, c[0x0][0x380] ;  /* 0x00007000ff1277ac */ /* 0x000e620008000a00 */
[----:B0-----:R-:W-:Y:S02]  /*6e50*/  IMAD R2, R2, UR16, RZ ;  /* 0x0000001002027c24 */ /* 0x001fe4000f8e02ff */
[----:B------:R-:W-:-:S04]  /*6e60*/  IMAD.WIDE.U32 R14, R23, UR16, R14 ;  /* 0x00000010170e7c25 */ /* 0x000fc8000f8e000e */
[----:B------:R-:W-:Y:S02]  /*6e70*/  IMAD R27, R23, UR17, R2 ;  /* 0x00000011171b7c24 */ /* 0x000fe4000f8e0202 */
[----:B------:R-:W-:Y:S01]  /*6e80*/  FMUL.FTZ R23, R17, UR12 ;  /* 0x0000000c11177c20 */ /* 0x000fe20008410000 */
[----:B------:R-:W-:Y:S01]  /*6e90*/  FMUL.FTZ R2, R16, UR12 ;  /* 0x0000000c10027c20 */ /* 0x000fe20008410000 */
[----:B-1----:R-:W-:Y:S02]  /*6ea0*/  LEA R16, P0, R14, UR18, 0x1 ;  /* 0x000000120e107c11 */ /* 0x002fe4000f8008ff */
[----:B------:R-:W-:Y:S02]  /*6eb0*/  IADD3 R27, PT, PT, R15, R27, RZ ;  /* 0x0000001b0f1b7210 */ /* 0x000fe40007ffe0ff */
[----:B------:R-:W-:Y:S02]  /*6ec0*/  F2FP.F16.F32.PACK_AB R15, R2, R23 ;  /* 0x00000017020f723e */ /* 0x000fe400000000ff */
[----:B------:R-:W-:-:S05]  /*6ed0*/  LEA.HI.X R17, R14, UR19, R27, 0x1, P0 ;  /* 0x000000130e117c11 */ /* 0x000fca00080f0c1b */
[----:B------:R0:W-:Y:S02]  /*6ee0*/  STG.E desc[UR10][R16.64], R15 ;  /* 0x0000000f10007986 */ /* 0x0001e4000c10190a */
.L_x_684:
[----:B------:R-:W-:Y:S05]  /*6ef0*/  BSYNC.RECONVERGENT B0 ;  /* 0x0000000000007941 */ /* 0x000fea0003800200 */
.L_x_683:
[--C-:B0-----:R-:W-:Y:S01]  /*6f00*/  HADD2.F32 R15, -RZ, R38.reuse.H0_H0 ;  /* 0x20000026ff0f7230 */ /* 0x101fe20000004100 */
[----:B------:R-:W-:Y:S01]  /*6f10*/  ISETP.GE.U32.AND P0, PT, R25, UR14, PT ;  /* 0x0000000e19007c0c */ /* 0x000fe2000bf06070 */
[----:B------:R-:W-:Y:S01]  /*6f20*/  HADD2.F32 R38, -RZ, R38.H1_H1 ;  /* 0x30000026ff267230 */ /* 0x000fe20000004100 */
[----:B------:R-:W-:Y:S01]  /*6f30*/  ISETP.GE.U32.AND P1, PT, R21, UR14, PT ;  /* 0x0000000e15007c0c */ /* 0x000fe2000bf26070 */
[--C-:B------:R-:W-:Y:S02]  /*6f40*/  HADD2.F32 R22, -RZ, R37.reuse.H0_H0 ;  /* 0x20000025ff167230 */ /* 0x100fe40000004100 */
[----:B------:R-:W-:Y:S01]  /*6f50*/  FADD.FTZ R15, R15, -UR9 ;  /* 0x800000090f0f7e21 */ /* 0x000fe20008010000 */
[----:B------:R-:W-:Y:S01]  /*6f60*/  SHF.R.S32.HI R14, RZ, 0x1f, R25 ;  /* 0x0000001fff0e7819 */ /* 0x000fe20000011419 */
[----:B------:R-:W-:Y:S01]  /*6f70*/  FADD.FTZ R17, R38, -UR9 ;  /* 0x8000000926117e21 */ /* 0x000fe20008010000 */
[----:B------:R-:W-:Y:S01]  /*6f80*/  SHF.R.S32.HI R2, RZ, 0x1f, R21 ;  /* 0x0000001fff027819 */ /* 0x000fe20000011415 */
[----:B------:R-:W-:Y:S01]  /*6f90*/  FMUL.FTZ R27, R15, UR12 ;  /* 0x0000000c0f1b7c20 */ /* 0x000fe20008410000 */
[----:B------:R-:W-:Y:S01]  /*6fa0*/  ISETP.GE.AND.EX P0, PT, R14, UR15, PT, P0 ;  /* 0x0000000f0e007c0c */ /* 0x000fe2000bf06300 */
[----:B------:R-:W-:Y:S01]  /*6fb0*/  HADD2.F32 R16, -RZ, R37.H1_H1 ;  /* 0x30000025ff107230 */ /* 0x000fe20000004100 */
[----:B------:R-:W-:Y:S01]  /*6fc0*/  ISETP.GE.AND.EX P1, PT, R2, UR15, PT, P1 ;  /* 0x0000000f02007c0c */ /* 0x000fe2000bf26310 */
[----:B------:R-:W-:-:S02]  /*6fd0*/  HADD2.F32 R15, -RZ, R36.H0_H0 ;  /* 0x20000024ff0f7230 */ /* 0x000fc40000004100 */
[----:B------:R-:W-:Y:S01]  /*6fe0*/  FFMA.FTZ R23, R27, UR5, R18 ;  /* 0x000000051b177c23 */ /* 0x000fe20008010012 */
[----:B------:R-:W-:Y:S01]  /*6ff0*/  FMUL.FTZ R17, R17, UR12 ;  /* 0x0000000c11117c20 */ /* 0x000fe20008410000 */
[----:B------:R-:W-:Y:S08]  /*7000*/  BRA.U !UP0, `(.L_x_685) ;  /* 0x0000000108487547 */ /* 0x000ff0000b800000 */
[----:B--2---:R-:W-:Y:S01]  /*7010*/  FFMA.FTZ R24, R12, R27, R10 ;  /* 0x0000001b0c187223 */ /* 0x004fe2000001000a */
        /* <DEDUP_REMOVED lines=17> */
.L_x_685:
[----:B------:R-:W-:Y:S01]  /*7130*/  FFMA.FTZ R20, R17, UR5, R18 ;  /* 0x0000000511147c23 */ /* 0x000fe20008010012 */
[----:B------:R-:W-:Y:S01]  /*7140*/  BSSY.RECONVERGENT B0, `(.L_x_686) ;  /* 0x0000014000007945 */ /* 0x000fe20003800200 */
[----:B------:R-:W-:Y:S01]  /*7150*/  FFMA.FTZ R23, R12, R22, -R23 ;  /* 0x000000160c177223 */ /* 0x000fe20000010817 */
[----:B------:R-:W-:Y:S02]  /*7160*/  HADD2.F32 R36, -RZ, R36.H1_H1 ;  /* 0x30000024ff247230 */ /* 0x000fe40000004100 */
[----:B------:R-:W-:Y:S01]  /*7170*/  FADD.FTZ R22, R15, -UR9 ;  /* 0x800000090f167e21 */ /* 0x000fe20008010000 */
[----:B------:R-:W-:Y:S01]  /*7180*/  FFMA.FTZ R20, R13, R16, -R20 ;  /* 0x000000100d147223 */ /* 0x000fe20000010814 */
[----:B------:R-:W-:Y:S06]  /*7190*/  @P0 BRA `(.L_x_687) ;  /* 0x0000000000380947 */ /* 0x000fec0003800000 */
[----:B------:R-:W0:Y:S01]  /*71a0*/  LDCU.64 UR16, c[0x0][0x3f8] ;  /* 0x00007f00ff1077ac */ /* 0x000e220008000a00 */
[----:B------:R-:W-:Y:S01]  /*71b0*/  MOV R15, R61 ;  /* 0x0000003d000f7202 */ /* 0x000fe20000000f00 */
[----:B------:R-:W-:Y:S01]  /*71c0*/  FMUL.FTZ R23, R23, UR12 ;  /* 0x0000000c17177c20 */ /* 0x000fe20008410000 */
[----:B------:R-:W-:Y:S01]  /*71d0*/  FMUL.FTZ R20, R20, UR12 ;  /* 0x0000000c14147c20 */ /* 0x000fe20008410000 */
[----:B------:R-:W1:Y:S01]  /*71e0*/  LDCU.64 UR18, c[0x0][0x380] ;  /* 0x00007000ff1277ac */ /* 0x000e620008000a00 */
[----:B0-----:R-:W-:Y:S01]  /*71f0*/  IMAD R16, R14, UR16, RZ ;  /* 0x000000100e107c24 */ /* 0x001fe2000f8e02ff */
[----:B------:R-:W-:-:S05]  /*7200*/  MOV R14, R58 ;  /* 0x0000003a000e7202 */ /* 0x000fca0000000f00 */
[----:B------:R-:W-:-:S04]  /*7210*/  IMAD.WIDE.U32 R14, R25, UR16, R14 ;  /* 0x00000010190e7c25 */ /* 0x000fc8000f8e000e */
[----:B------:R-:W-:Y:S01]  /*7220*/  IMAD R25, R25, UR17, R16 ;  /* 0x0000001119197c24 */ /* 0x000fe2000f8e0210 */
[----:B-1----:R-:W-:-:S04]  /*7230*/  LEA R16, P0, R14, UR18, 0x1 ;  /* 0x000000120e107c11 */ /* 0x002fc8000f8008ff */
[----:B------:R-:W-:Y:S02]  /*7240*/  IADD3 R25, PT, PT, R15, R25, RZ ;  /* 0x000000190f197210 */ /* 0x000fe40007ffe0ff */
[----:B------:R-:W-:Y:S02]  /*7250*/  F2FP.F16.F32.PACK_AB R15, R20, R23 ;  /* 0x00000017140f723e */ /* 0x000fe400000000ff */
[----:B------:R-:W-:-:S05]  /*7260*/  LEA.HI.X R17, R14, UR19, R25, 0x1, P0 ;  /* 0x000000130e117c11 */ /* 0x000fca00080f0c19 */
[----:B------:R0:W-:Y:S02]  /*7270*/  STG.E desc[UR10][R16.64], R15 ;  /* 0x0000000f10007986 */ /* 0x0001e4000c10190a */
.L_x_687:
[----:B------:R-:W-:Y:S05]  /*7280*/  BSYNC.RECONVERGENT B0 ;  /* 0x0000000000007941 */ /* 0x000fea0003800200 */
.L_x_686:
[----:B0-----:R-:W-:Y:S01]  /*7290*/  FMUL.FTZ R17, R22, UR12 ;  /* 0x0000000c16117c20 */ /* 0x001fe20008410000 */
[----:B------:R-:W-:Y:S01]  /*72a0*/  FADD.FTZ R36, R36, -UR9 ;  /* 0x8000000924247e21 */ /* 0x000fe20008010000 */
[--C-:B------:R-:W-:Y:S02]  /*72b0*/  HADD2.F32 R16, -RZ, R35.reuse.H0_H0 ;  /* 0x20000023ff107230 */ /* 0x100fe40000004100 */
[----:B------:R-:W-:Y:S02]  /*72c0*/  HADD2.F32 R14, -RZ, R35.H1_H1 ;  /* 0x30000023ff0e7230 */ /* 0x000fe40000004100 */
[----:B------:R-:W-:Y:S01]  /*72d0*/  FFMA.FTZ R15, R17, UR5, R18 ;  /* 0x00000005110f7c23 */ /* 0x000fe20008010012 */
[----:B------:R-:W-:Y:S01]  /*72e0*/  FMUL.FTZ R35, R36, UR12 ;  /* 0x0000000c24237c20 */ /* 0x000fe20008410000 */
[----:B------:R-:W-:Y:S06]  /*72f0*/  BRA.U !UP0, `(.L_x_688) ;  /* 0x0000000108487547 */ /* 0x000fec000b800000 */
[----:B------:R-:W-:Y:S01]  /*7300*/  FFMA.FTZ R17, R12, R17, R10 ;  /* 0x000000110c117223 */ /* 0x000fe2000001000a */
[----:B------:R-:W-:-:S03]  /*7310*/  FFMA.FTZ R20, R13, R35, R11 ;  /* 0x000000230d147223 */ /* 0x000fc6000001000b */
[----:B------:R-:W-:Y:S01]  /*7320*/  FMUL.FTZ R22, R17, -1.4426950216293334961 ;  /* 0xbfb8aa3b11167820 */ /* 0x000fe20000410000 */
[----:B--2---:R-:W-:-:S05]  /*7330*/  FMUL.FTZ R24, R20, -1.4426950216293334961 ;  /* 0xbfb8aa3b14187820 */ /* 0x004fca0000410000 */
        /* <DEDUP_REMOVED lines=14> */
.L_x_688:
        /* <DEDUP_REMOVED lines=21> */
.L_x_690:
[----:B------:R-:W-:Y:S05]  /*7570*/  BSYNC.RECONVERGENT B0 ;  /* 0x0000000000007941 */ /* 0x000fea0003800200 */
.L_x_689:
        /* <DEDUP_REMOVED lines=17> */
[----:B------:R-:W-:Y:S01]  /*7690*/  FFMA.FTZ R22, R12, R27, R10 ;  /* 0x0000001b0c167223 */ /* 0x000fe2000001000a */
[----:B--2---:R-:W-:-:S03]  /*76a0*/  FFMA.FTZ R24, R13, R21, R11 ;  /* 0x000000150d187223 */ /* 0x004fc6000001000b */
        /* <DEDUP_REMOVED lines=16> */
.L_x_691:
[----:B------:R-:W-:Y:S01]  /*77b0*/  FFMA.FTZ R22, R21, UR5, R18 ;  /* 0x0000000515167c23 */ /* 0x000fe20008010012 */
[----:B------:R-:W-:Y:S01]  /*77c0*/  BSSY.RECONVERGENT B0, `(.L_x_692) ;  /* 0x0000014000007945 */ /* 0x000fe20003800200 */
[----:B------:R-:W-:Y:S01]  /*77d0*/  FFMA.FTZ R17, R12, R16, -R17 ;  /* 0x000000100c117223 */ /* 0x000fe20000010811 */
[----:B------:R-:W-:Y:S02]  /*77e0*/  HADD2.F32 R32, -RZ, R32.H1_H1 ;  /* 0x30000020ff207230 */ /* 0x000fe40000004100 */
[----:B--2---:R-:W-:Y:S01]  /*77f0*/  FADD.FTZ R24, R15, -UR9 ;  /* 0x800000090f187e21 */ /* 0x004fe20008010000 */
        /* <DEDUP_REMOVED lines=16> */
.L_x_693:
[----:B------:R-:W-:Y:S05]  /*7900*/  BSYNC.RECONVERGENT B0 ;  /* 0x0000000000007941 */ /* 0x000fea0003800200 */
.L_x_692:
        /* <DEDUP_REMOVED lines=25> */
.L_x_694:
        /* <DEDUP_REMOVED lines=8> */
[----:B------:R-:W-:Y:S01]  /*7b20*/  MOV R14, R58 ;  /* 0x0000003a000e7202 */ /* 0x000fe20000000f00 */
[----:B------:R-:W-:Y:S01]  /*7b30*/  FMUL.FTZ R31, R31, UR12 ;  /* 0x0000000c1f1f7c20 */ /* 0x000fe20008410000 */
[----:B------:R-:W-:Y:S01]  /*7b40*/  MOV R15, R61 ;  /* 0x0000003d000f7202 */ /* 0x000fe20000000f00 */
[----:B------:R-:W1:Y:S01]  /*7b50*/  LDCU.64 UR18, c[0x0][0x380] ;  /* 0x00007000ff1277ac */ /* 0x000e620008000a00 */
[----:B0-----:R-:W-:Y:S02]  /*7b60*/  IMAD R2, R2, UR16, RZ ;  /* 0x0000001002027c24 */ /* 0x001fe4000f8e02ff */
[----:B------:R-:W-:-:S04]  /*7b70*/  IMAD.WIDE.U32 R14, R23, UR16, R14 ;  /* 0x00000010170e7c25 */ /* 0x000fc8000f8e000e */
[----:B------:R-:W-:Y:S02]  /*7b80*/  IMAD R23, R23, UR17, R2 ;  /* 0x0000001117177c24 */ /* 0x000fe4000f8e0202 */
[----:B------:R-:W-:Y:S01]  /*7b90*/  FMUL.FTZ R2, R16, UR12 ;  /* 0x0000000c10027c20 */ /* 0x000fe20008410000 */
[----:B-1----:R-:W-:Y:S02]  /*7ba0*/  LEA R16, P0, R14, UR18, 0x1 ;  /* 0x000000120e107c11 */ /* 0x002fe4000f8008ff */
[----:B------:R-:W-:Y:S02]  /*7bb0*/  IADD3 R23, PT, PT, R15, R23, RZ ;  /* 0x000000170f177210 */ /* 0x000fe40007ffe0ff */
[----:B------:R-:W-:Y:S02]  /*7bc0*/  F2FP.F16.F32.PACK_AB R15, R2, R31 ;  /* 0x0000001f020f723e */ /* 0x000fe400000000ff */
[----:B------:R-:W-:-:S05]  /*7bd0*/  LEA.HI.X R17, R14, UR19, R23, 0x1, P0 ;  /* 0x000000130e117c11 */ /* 0x000fca00080f0c17 */
[----:B------:R0:W-:Y:S02]  /*7be0*/  STG.E desc[UR10][R16.64], R15 ;  /* 0x0000000f10007986 */ /* 0x0001e4000c10190a */
.L_x_696:
[----:B------:R-:W-:Y:S05]  /*7bf0*/  BSYNC.RECONVERGENT B0 ;  /* 0x0000000000007941 */ /* 0x000fea0003800200 */
.L_x_695:
        /* <DEDUP_REMOVED lines=35> */
.L_x_697:
        /* <DEDUP_REMOVED lines=9> */
[----:B------:R-:W1:Y:S01]  /*7ec0*/  LDCU.64 UR18, c[0x0][0x380] ;  /* 0x00007000ff1277ac */ /* 0x000e620008000a00 */
[----:B0-----:R-:W-:Y:S01]  /*7ed0*/  IMAD R22, R14, UR16, RZ ;  /* 0x000000100e167c24 */ /* 0x001fe2000f8e02ff */
[----:B------:R-:W-:-:S03]  /*7ee0*/  MOV R14, R58 ;  /* 0x0000003a000e7202 */ /* 0x000fc60000000f00 */
[----:B------:R-:W-:Y:S02]  /*7ef0*/  IMAD R17, R21, UR17, R22 ;  /* 0x0000001115117c24 */ /* 0x000fe4000f8e0216 */
[----:B------:R-:W-:Y:S01]  /*7f00*/  FMUL.FTZ R22, R33, UR12 ;  /* 0x0000000c21167c20 */ /* 0x000fe20008410000 */
[----:B------:R-:W-:-:S04]  /*7f10*/  IMAD.WIDE.U32 R14, R21, UR16, R14 ;  /* 0x00000010150e7c25 */ /* 0x000fc8000f8e000e */
[----:B------:R-:W-:Y:S01]  /*7f20*/  FMUL.FTZ R21, R16, UR12 ;  /* 0x0000000c10157c20 */ /* 0x000fe20008410000 */
[C---:B-1----:R-:W-:Y:S02]  /*7f30*/  LEA R16, P0, R14.reuse, UR18, 0x1 ;  /* 0x000000120e107c11 */ /* 0x042fe4000f8008ff */
[----:B------:R-:W-:Y:S02]  /*7f40*/  IADD3 R17, PT, PT, R15, R17, RZ ;  /* 0x000000110f117210 */ /* 0x000fe40007ffe0ff */
[----:B------:R-:W-:Y:S02]  /*7f50*/  F2FP.F16.F32.PACK_AB R21, R21, R22 ;  /* 0x000000161515723e */ /* 0x000fe400000000ff */
[----:B------:R-:W-:-:S05]  /*7f60*/  LEA.HI.X R17, R14, UR19, R17, 0x1, P0 ;  /* 0x000000130e117c11 */ /* 0x000fca00080f0c11 */
[----:B------:R0:W-:Y:S02]  /*7f70*/  STG.E desc[UR10][R16.64], R21 ;  /* 0x0000001510007986 */ /* 0x0001e4000c10190a */
.L_x_699:
[----:B------:R-:W-:Y:S05]  /*7f80*/  BSYNC.RECONVERGENT B0 ;  /* 0x0000000000007941 */ /* 0x000fea0003800200 */
.L_x_698:
[----:B------:R-:W-:Y:S01]  /*7f90*/  FMUL.FTZ R23, R23, UR12 ;  /* 0x0000000c17177c20 */ /* 0x000fe20008410000 */
[----:B------:R-:W-:Y:S01]  /*7fa0*/  FADD.FTZ R28, R28, -UR9 ;  /* 0x800000091c1c7e21 */ /* 0x000fe20008010000 */
[--C-:B------:R-:W-:Y:S02]  /*7fb0*/  HADD2.F32 R15, -RZ, R3.reuse.H0_H0 ;  /* 0x20000003ff0f7230 */ /* 0x100fe40000004100 */
[----:B------:R-:W-:Y:S02]  /*7fc0*/  HADD2.F32 R14, -RZ, R3.H1_H1 ;  /* 0x30000003ff0e7230 */ /* 0x000fe40000004100 */
[----:B------:R-:W-:Y:S01]  /*7fd0*/  FFMA.FTZ R29, R23, UR5, R18 ;  /* 0x00000005171d7c23 */ /* 0x000fe20008010012 */
[----:B------:R-:W-:Y:S01]  /*7fe0*/  FMUL.FTZ R31, R28, UR12 ;  /* 0x0000000c1c1f7c20 */ /* 0x000fe20008410000 */
        /* <DEDUP_REMOVED lines=19> */
.L_x_700:
[----:B------:R-:W-:Y:S01]  /*8120*/  FFMA.FTZ R22, R31, UR5, R18 ;  /* 0x000000051f167c23 */ /* 0x000fe20008010012 */
[----:B------:R-:W-:Y:S01]  /*8130*/  BSSY.RECONVERGENT B0, `(.L_x_701) ;  /* 0x0000014000007945 */ /* 0x000fe20003800200 */
[----:B------:R-:W-:Y:S01]  /*8140*/  FFMA.FTZ R29, R12, R15, -R29 ;  /* 0x0000000f0c1d7223 */ /* 0x000fe2000001081d */
[----:B0-----:R-:W-:Y:S01]  /*8150*/  IADD3 R17, PT, PT, R19, 0x40, RZ ;  /* 0x0000004013117810 */ /* 0x001fe20007ffe0ff */
[----:B------:R-:W-:Y:S01]  /*8160*/  FFMA.FTZ R22, R13, R14, -R22 ;  /* 0x0000000e0d167223 */ /* 0x000fe20000010816 */
[----:B------:R-:W-:Y:S01]  /*8170*/  IADD3 R16, PT, PT, R19, 0x48, RZ ;  /* 0x0000004813107810 */ /* 0x000fe20007ffe0ff */
[----:B------:R-:W-:Y:S06]  /*8180*/  @P1 BRA `(.L_x_702) ;  /* 0x0000000000381947 */ /* 0x000fec0003800000 */
[----:B------:R-:W0:Y:S01]  /*8190*/  LDCU.64 UR16, c[0x0][0x3f8] ;  /* 0x00007f00ff1077ac */ /* 0x000e220008000a00 */
[----:B------:R-:W-:Y:S01]  /*81a0*/  MOV R3, R61 ;  /* 0x0000003d00037202 */ /* 0x000fe20000000f00 */
[----:B------:R-:W-:Y:S01]  /*81b0*/  FMUL.FTZ R29, R29, UR12 ;  /* 0x0000000c1d1d7c20 */ /* 0x000fe20008410000 */
[----:B------:R-:W1:Y:S01]  /*81c0*/  LDCU.64 UR18, c[0x0][0x380] ;  /* 0x00007000ff1277ac */ /* 0x000e620008000a00 */
[----:B0-----:R-:W-:Y:S01]  /*81d0*/  IMAD R15, R2, UR16, RZ ;  /* 0x00000010020f7c24 */ /* 0x001fe2000f8e02ff */
[----:B------:R-:W-:-:S03]  /*81e0*/  MOV R2, R58 ;  /* 0x0000003a00027202 */ /* 0x000fc60000000f00 */
[C---:B------:R-:W-:Y:S02]  /*81f0*/  IMAD R15, R20.reuse, UR17, R15 ;  /* 0x00000011140f7c24 */ /* 0x040fe4000f8e020f */
[----:B------:R-:W-:-:S04]  /*8200*/  IMAD.WIDE.U32 R2, R20, UR16, R2 ;  /* 0x0000001014027c25 */ /* 0x000fc8000f8e0002 */
[----:B------:R-:W-:Y:S01]  /*8210*/  FMUL.FTZ R20, R22, UR12 ;  /* 0x0000000c16147c20 */ /* 0x000fe20008410000 */
[----:B-1----:R-:W-:Y:S02]  /*8220*/  LEA R14, P0, R2, UR18, 0x1 ;  /* 0x00000012020e7c11 */ /* 0x002fe4000f8008ff */
[----:B------:R-:W-:Y:S02]  /*8230*/  IADD3 R15, PT, PT, R3, R15, RZ ;  /* 0x0000000f030f7210 */ /* 0x000fe40007ffe0ff */
[----:B------:R-:W-:Y:S02]  /*8240*/  F2FP.F16.F32.PACK_AB R3, R20, R29 ;  /* 0x0000001d1403723e */ /* 0x000fe400000000ff */
[----:B------:R-:W-:-:S05]  /*8250*/  LEA.HI.X R15, R2, UR19, R15, 0x1, P0 ;  /* 0x00000013020f7c11 */ /* 0x000fca00080f0c0f */
[----:B------:R0:W-:Y:S02]  /*8260*/  STG.E desc[UR10][R14.64], R3 ;  /* 0x000000030e007986 */ /* 0x0001e4000c10190a */
.L_x_702:
[----:B------:R-:W-:Y:S05]  /*8270*/  BSYNC.RECONVERGENT B0 ;  /* 0x0000000000007941 */ /* 0x000fea0003800200 */
.L_x_701:
[--C-:B0-----:R-:W-:Y:S01]  /*8280*/  HADD2.F32 R14, -RZ, R4.reuse.H0_H0 ;  /* 0x20000004ff0e7230 */ /* 0x101fe20000004100 */
[----:B------:R-:W-:Y:S01]  /*8290*/  ISETP.GE.U32.AND P0, PT, R17, UR14, PT ;  /* 0x0000000e11007c0c */ /* 0x000fe2000bf06070 */
[----:B------:R-:W-:Y:S01]  /*82a0*/  HADD2.F32 R4, -RZ, R4.H1_H1 ;  /* 0x30000004ff047230 */ /* 0x000fe20000004100 */
[----:B------:R-:W-:Y:S01]  /*82b0*/  ISETP.GE.U32.AND P1, PT, R16, UR14, PT ;  /* 0x0000000e10007c0c */ /* 0x000fe2000bf26070 */
[--C-:B------:R-:W-:Y:S02]  /*82c0*/  HADD2.F32 R15, -RZ, R5.reuse.H0_H0 ;  /* 0x20000005ff0f7230 */ /* 0x100fe40000004100 */
[----:B------:R-:W-:Y:S01]  /*82d0*/  FADD.FTZ R14, R14, -UR9 ;  /* 0x800000090e0e7e21 */ /* 0x000fe20008010000 */
[----:B------:R-:W-:Y:S01]  /*82e0*/  SHF.R.S32.HI R3, RZ, 0x1f, R17 ;  /* 0x0000001fff037819 */ /* 0x000fe20000011411 */
[----:B------:R-:W-:Y:S01]  /*82f0*/  HADD2.F32 R28, -RZ, R6.H0_H0 ;  /* 0x20000006ff1c7230 */ /* 0x000fe20000004100 */
[----:B------:R-:W-:Y:S01]  /*8300*/  SHF.R.S32.HI R2, RZ, 0x1f, R16 ;  /* 0x0000001fff027819 */ /* 0x000fe20000011410 */
[----:B------:R-:W-:Y:S01]  /*8310*/  FMUL.FTZ R21, R14, UR12 ;  /* 0x0000000c0e157c20 */ /* 0x000fe20008410000 */
[----:B------:R-:W-:Y:S01]  /*8320*/  FADD.FTZ R14, R4, -UR9 ;  /* 0x80000009040e7e21 */ /* 0x000fe20008010000 */
[----:B------:R-:W-:Y:S01]  /*8330*/  ISETP.GE.AND.EX P0, PT, R3, UR15, PT, P0 ;  /* 0x0000000f03007c0c */ /* 0x000fe2000bf06300 */
[----:B------:R-:W-:Y:S01]  /*8340*/  HADD2.F32 R4, -RZ, R5.H1_H1 ;  /* 0x30000005ff047230 */ /* 0x000fe20000004100 */
[----:B------:R-:W-:Y:S01]  /*8350*/  ISETP.GE.AND.EX P1, PT, R2, UR15, PT, P1 ;  /* 0x0000000f02007c0c */ /* 0x000fe2000bf26310 */
[----:B------:R-:W-:Y:S01]  /*8360*/  FFMA.FTZ R29, R21, UR5, R18 ;  /* 0x00000005151d7c23 */ /* 0x000fe20008010012 */
[----:B------:R-:W-:Y:S01]  /*8370*/  FMUL.FTZ R31, R14, UR12 ;  /* 0x0000000c0e1f7c20 */ /* 0x000fe20008410000 */
[----:B------:R-:W-:Y:S10]  /*8380*/  BRA.U !UP0, `(.L_x_703) ;  /* 0x0000000108487547 */ /* 0x000ff4000b800000 */
        /* <DEDUP_REMOVED lines=18> */
.L_x_703:
        /* <DEDUP_REMOVED lines=8> */
[----:B------:R-:W-:Y:S02]  /*8530*/  MOV R4, R58 ;  /* 0x0000003a00047202 */ /* 0x000fe40000000f00 */
[----:B------:R-:W-:Y:S01]  /*8540*/  MOV R5, R61 ;  /* 0x0000003d00057202 */ /* 0x000fe20000000f00 */
[----:B------:R-:W1:Y:S01]  /*8550*/  LDCU.64 UR18, c[0x0][0x380] ;  /* 0x00007000ff1277ac */ /* 0x000e620008000a00 */
[----:B0-----:R-:W-:Y:S02]  /*8560*/  IMAD R6, R3, UR16, RZ ;  /* 0x0000001003067c24 */ /* 0x001fe4000f8e02ff */
[----:B------:R-:W-:Y:S01]  /*8570*/  FMUL.FTZ R3, R14, UR12 ;  /* 0x0000000c0e037c20 */ /* 0x000fe20008410000 */
[----:B------:R-:W-:-:S04]  /*8580*/  IMAD.WIDE.U32 R4, R17, UR16, R4 ;  /* 0x0000001011047c25 */ /* 0x000fc8000f8e0004 */
[----:B------:R-:W-:Y:S02]  /*8590*/  IMAD R17, R17, UR17, R6 ;  /* 0x0000001111117c24 */ /* 0x000fe4000f8e0206 */
[----:B------:R-:W-:Y:S01]  /*85a0*/  FMUL.FTZ R6, R29, UR12 ;  /* 0x0000000c1d067c20 */ /* 0x000fe20008410000 */
[C---:B-1----:R-:W-:Y:S02]  /*85b0*/  LEA R14, P0, R4.reuse, UR18, 0x1 ;  /* 0x00000012040e7c11 */ /* 0x042fe4000f8008ff */
[----:B------:R-:W-:Y:S02]  /*85c0*/  IADD3 R17, PT, PT, R5, R17, RZ ;  /* 0x0000001105117210 */ /* 0x000fe40007ffe0ff */
[----:B------:R-:W-:Y:S02]  /*85d0*/  F2FP.F16.F32.PACK_AB R3, R3, R6 ;  /* 0x000000060303723e */ /* 0x000fe400000000ff */
[----:B------:R-:W-:-:S05]  /*85e0*/  LEA.HI.X R15, R4, UR19, R17, 0x1, P0 ;  /* 0x00000013040f7c11 */ /* 0x000fca00080f0c11 */
[----:B------:R0:W-:Y:S02]  /*85f0*/  STG.E desc[UR10][R14.64], R3 ;  /* 0x000000030e007986 */ /* 0x0001e4000c10190a */
.L_x_705:
[----:B------:R-:W-:Y:S05]  /*8600*/  BSYNC.RECONVERGENT B0 ;  /* 0x0000000000007941 */ /* 0x000fea0003800200 */
.L_x_704:
[----:B------:R-:W-:Y:S01]  /*8610*/  FMUL.FTZ R5, R28, UR12 ;  /* 0x0000000c1c057c20 */ /* 0x000fe20008410000 */
        /* <DEDUP_REMOVED lines=24> */
.L_x_706:
        /* <DEDUP_REMOVED lines=21> */
.L_x_708:
[----:B------:R-:W-:Y:S05]  /*88f0*/  BSYNC.RECONVERGENT B0 ;  /* 0x0000000000007941 */ /* 0x000fea0003800200 */
.L_x_707:
[--C-:B0-----:R-:W-:Y:S01]  /*8900*/  HADD2.F32 R5, -RZ, R8.reuse.H0_H0 ;  /* 0x20000008ff057230 */ /* 0x101fe20000004100 */
[----:B------:R-:W-:Y:S01]  /*8910*/  ISETP.GE.U32.AND P0, PT, R4, UR14, PT ;  /* 0x0000000e04007c0c */ /* 0x000fe2000bf06070 */
[----:B------:R-:W-:Y:S01]  /*8920*/  HADD2.F32 R8, -RZ, R8.H1_H1 ;  /* 0x30000008ff087230 */ /* 0x000fe20000004100 */
[----:B------:R-:W-:Y:S01]  /*8930*/  ISETP.GE.U32.AND P1, PT, R3, UR14, PT ;  /* 0x0000000e03007c0c */ /* 0x000fe2000bf26070 */
[----:B------:R-:W-:Y:S02]  /*8940*/  HADD2.F32 R24, -RZ, R44.H0_H0 ;  /* 0x2000002cff187230 */ /* 0x000fe40000004100 */
[----:B------:R-:W-:Y:S01]  /*8950*/  FADD.FTZ R6, R5, -UR9 ;  /* 0x8000000905067e21 */ /* 0x000fe20008010000 */
[----:B------:R-:W-:Y:S01]  /*8960*/  SHF.R.S32.HI R22, RZ, 0x1f, R4 ;  /* 0x0000001fff167819 */ /* 0x000fe20000011404 */
[----:B------:R-:W-:Y:S01]  /*8970*/  FADD.FTZ R8, R8, -UR9 ;  /* 0x8000000908087e21 */ /* 0x000fe20008010000 */
[----:B------:R-:W-:Y:S01]  /*8980*/  SHF.R.S32.HI R2, RZ, 0x1f, R3 ;  /* 0x0000001fff027819 */ /* 0x000fe20000011403 */
[----:B------:R-:W-:Y:S01]  /*8990*/  FMUL.FTZ R7, R6, UR12 ;  /* 0x0000000c06077c20 */ /* 0x000fe20008410000 */
[----:B------:R-:W-:Y:S01]  /*89a0*/  ISETP.GE.AND.EX P0, PT, R22, UR15, PT, P0 ;  /* 0x0000000f16007c0c */ /* 0x000fe2000bf06300 */
[--C-:B------:R-:W-:Y:S01]  /*89b0*/  HADD2.F32 R5, -RZ, R9.reuse.H0_H0 ;  /* 0x20000009ff057230 */ /* 0x100fe20000004100 */
[----:B------:R-:W-:Y:S01]  /*89c0*/  ISETP.GE.AND.EX P1, PT, R2, UR15, PT, P1 ;  /* 0x0000000f02007c0c */ /* 0x000fe2000bf26310 */
[----:B------:R-:W-:-:S02]  /*89d0*/  HADD2.F32 R6, -RZ, R9.H1_H1 ;  /* 0x30000009ff067230 */ /* 0x000fc40000004100 */
        /* <DEDUP_REMOVED lines=21> */
.L_x_709:
        /* <DEDUP_REMOVED lines=10> */
[----:B------:R-:W-:Y:S01]  /*8bd0*/  MOV R7, R61 ;  /* 0x0000003d00077202 */ /* 0x000fe20000000f00 */
[----:B------:R-:W1:Y:S01]  /*8be0*/  LDCU.64 UR18, c[0x0][0x380] ;  /* 0x00007000ff1277ac */ /* 0x000e620008000a00 */
[----:B------:R-:W-:Y:S01]  /*8bf0*/  FMUL.FTZ R8, R8, UR12 ;  /* 0x0000000c08087c20 */ /* 0x000fe20008410000 */
        /* <DEDUP_REMOVED lines=8> */
.L_x_711:
[----:B------:R-:W-:Y:S05]  /*8c80*/  BSYNC.RECONVERGENT B0 ;  /* 0x0000000000007941 */ /* 0x000fea0003800200 */
.L_x_710:
        /* <DEDUP_REMOVED lines=25> */
.L_x_712:
        /* <DEDUP_REMOVED lines=21> */
.L_x_714:
[----:B------:R-:W-:Y:S05]  /*8f70*/  BSYNC.RECONVERGENT B0 ;  /* 0x0000000000007941 */ /* 0x000fea0003800200 */
.L_x_713:
        /* <DEDUP_REMOVED lines=35> */
.L_x_715:
        /* <DEDUP_REMOVED lines=12> */
[----:B------:R-:W-:-:S05]  /*9270*/  FMUL.FTZ R3, R3, UR12 ;  /* 0x0000000c03037c20 */ /* 0x000fca0008410000 */
        /* <DEDUP_REMOVED lines=8> */
.L_x_717:
[----:B------:R-:W-:Y:S05]  /*9300*/  BSYNC.RECONVERGENT B0 ;  /* 0x0000000000007941 */ /* 0x000fea0003800200 */
.L_x_716:
        /* <DEDUP_REMOVED lines=25> */
.L_x_718:
[----:B------:R-:W-:Y:S01]  /*94a0*/  FFMA.FTZ R6, R49, UR5, R18 ;  /* 0x0000000531067c23 */ /* 0x000fe20008010012 */
[----:B------:R-:W-:Y:S01]  /*94b0*/  BSSY.RECONVERGENT B0, `(.L_x_719) ;  /* 0x0000014000007945 */ /* 0x000fe20003800200 */
[--C-:B------:R-:W-:Y:S02]  /*94c0*/  HADD2.F32 R8, -RZ, R51.reuse.H0_H0 ;  /* 0x20000033ff087230 */ /* 0x100fe40000004100 */
[----:B------:R-:W-:Y:S01]  /*94d0*/  FFMA.FTZ R21, R12, R3, -R21 ;  /* 0x000000030c157223 */ /* 0x000fe20000010815 */
[----:B------:R-:W-:Y:S02]  /*94e0*/  HADD2.F32 R51, -RZ, R51.H1_H1 ;  /* 0x30000033ff337230 */ /* 0x000fe40000004100 */
[----:B------:R-:W-:Y:S01]  /*94f0*/  FFMA.FTZ R50, R13, R50, -R6 ;  /* 0x000000320d327223 */ /* 0x000fe20000010806 */
[----:B------:R-:W-:Y:S06]  /*9500*/  @P1 BRA `(.L_x_720) ;  /* 0x0000000000381947 */ /* 0x000fec0003800000 */
[----:B------:R-:W0:Y:S01]  /*9510*/  LDCU.64 UR16, c[0x0][0x3f8] ;  /* 0x00007f00ff1077ac */ /* 0x000e220008000a00 */
[----:B------:R-:W-:Y:S01]  /*9520*/  MOV R3, R61 ;  /* 0x0000003d00037202 */ /* 0x000fe20000000f00 */
[----:B------:R-:W1:Y:S01]  /*9530*/  LDCU.64 UR18, c[0x0][0x380] ;  /* 0x00007000ff1277ac */ /* 0x000e620008000a00 */
[----:B0-----:R-:W-:Y:S01]  /*9540*/  IMAD R5, R2, UR16, RZ ;  /* 0x0000001002057c24 */ /* 0x001fe2000f8e02ff */
[----:B------:R-:W-:-:S05]  /*9550*/  MOV R2, R58 ;  /* 0x0000003a00027202 */ /* 0x000fca0000000f00 */
        /* <DEDUP_REMOVED lines=9> */
.L_x_720:
[----:B------:R-:W-:Y:S05]  /*95f0*/  BSYNC.RECONVERGENT B0 ;  /* 0x0000000000007941 */ /* 0x000fea0003800200 */
.L_x_719:
[----:B------:R-:W-:Y:S01]  /*9600*/  IADD3 R23, PT, PT, R19, 0x70, RZ ;  /* 0x0000007013177810 */ /* 0x000fe20007ffe0ff */
[----:B------:R-:W-:Y:S01]  /*9610*/  FADD.FTZ R8, R8, -UR9 ;  /* 0x8000000908087e21 */ /* 0x000fe20008010000 */
[----:B------:R-:W-:Y:S01]  /*9620*/  FADD.FTZ R51, R51, -UR9 ;  /* 0x8000000933337e21 */ /* 0x000fe20008010000 */
[----:B------:R-:W-:Y:S01]  /*9630*/  HADD2.F32 R22, -RZ, R55.H0_H0 ;  /* 0x20000037ff167230 */ /* 0x000fe20000004100 */
[----:B------:R-:W-:Y:S01]  /*9640*/  ISETP.GE.U32.AND P0, PT, R23, UR14, PT ;  /* 0x0000000e17007c0c */ /* 0x000fe2000bf06070 */
[--C-:B0-----:R-:W-:Y:S02]  /*9650*/  HADD2.F32 R3, -RZ, R53.reuse.H0_H0 ;  /* 0x20000035ff037230 */ /* 0x101fe40000004100 */
[----:B------:R-:W-:Y:S01]  /*9660*/  FMUL.FTZ R21, R8, UR12 ;  /* 0x0000000c08157c20 */ /* 0x000fe20008410000 */
[----:B------:R-:W-:Y:S01]  /*9670*/  HADD2.F32 R2, -RZ, R53.H1_H1 ;  /* 0x30000035ff027230 */ /* 0x000fe20000004100 */
[----:B------:R-:W-:Y:S01]  /*9680*/  IADD3 R19, PT, PT, R19, 0x78, RZ ;  /* 0x0000007813137810 */ /* 0x000fe20007ffe0ff */
[----:B------:R-:W-:Y:S01]  /*9690*/  HADD2.F32 R55, -RZ, R55.H1_H1 ;  /* 0x30000037ff377230 */ /* 0x000fe20000004100 */
[----:B------:R-:W-:Y:S01]  /*96a0*/  SHF.R.S32.HI R20, RZ, 0x1f, R23 ;  /* 0x0000001fff147819 */ /* 0x000fe20000011417 */
        /* <DEDUP_REMOVED lines=20> */
.L_x_721:
[----:B------:R-:W-:Y:S01]  /*97f0*/  ISETP.GE.AND.EX P0, PT, R20, UR15, PT, P0 ;  /* 0x0000000f14007c0c */ /* 0x000fe2000bf06300 */
[--C-:B------:R-:W-:Y:S01]  /*9800*/  FFMA.FTZ R5, R21, UR5, R18.reuse ;  /* 0x0000000515057c23 */ /* 0x100fe20008010012 */
[----:B------:R-:W-:Y:S01]  /*9810*/  FADD.FTZ R22, R22, -UR9 ;  /* 0x8000000916167e21 */ /* 0x000fe20008010000 */
[----:B------:R-:W-:Y:S01]  /*9820*/  FADD.FTZ R55, R55, -UR9 ;  /* 0x8000000937377e21 */ /* 0x000fe20008010000 */
[----:B------:R-:W-:Y:S01]  /*9830*/  FFMA.FTZ R4, R51, UR5, R18 ;  /* 0x0000000533047c23 */ /* 0x000fe20008010012 */
[----:B------:R-:W-:Y:S01]  /*9840*/  BSSY.RECONVERGENT B0, `(.L_x_722) ;  /* 0x0000015000007945 */ /* 0x000fe20003800200 */
[----:B------:R-:W-:Y:S01]  /*9850*/  ISETP.GE.U32.AND P1, PT, R19, UR14, PT ;  /* 0x0000000e13007c0c */ /* 0x000fe2000bf26070 */
[----:B------:R-:W-:Y:S01]  /*9860*/  FFMA.FTZ R6, R12, R3, -R5 ;  /* 0x000000030c067223 */ /* 0x000fe20000010805 */
[----:B------:R-:W-:Y:S01]  /*9870*/  FMUL.FTZ R9, R22, UR12 ;  /* 0x0000000c16097c20 */ /* 0x000fe20008410000 */
[----:B------:R-:W-:Y:S01]  /*9880*/  FMUL.FTZ R55, R55, UR12 ;  /* 0x0000000c37377c20 */ /* 0x000fe20008410000 */
[----:B------:R-:W-:-:S03]  /*9890*/  FFMA.FTZ R8, R13, R2, -R4 ;  /* 0x000000020d087223 */ /* 0x000fc60000010804 */
        /* <DEDUP_REMOVED lines=15> */
.L_x_723:
[----:B------:R-:W-:Y:S05]  /*9990*/  BSYNC.RECONVERGENT B0 ;  /* 0x0000000000007941 */ /* 0x000fea0003800200 */
.L_x_722:
[--C-:B0-----:R-:W-:Y:S02]  /*99a0*/  HADD2.F32 R3, -RZ, R54.reuse.H0_H0 ;  /* 0x20000036ff037230 */ /* 0x101fe40000004100 */
[--C-:B------:R-:W-:Y:S01]  /*99b0*/  FFMA.FTZ R15, R9, UR5, R18.reuse ;  /* 0x00000005090f7c23 */ /* 0x100fe20008010012 */
[----:B------:R-:W-:Y:S01]  /*99c0*/  FFMA.FTZ R18, R55, UR5, R18 ;  /* 0x0000000537127c23 */ /* 0x000fe20008010012 */
[----:B------:R-:W-:Y:S01]  /*99d0*/  SHF.R.S32.HI R14, RZ, 0x1f, R19 ;  /* 0x0000001fff0e7819 */ /* 0x000fe20000011413 */
[----:B------:R-:W-:Y:S01]  /*99e0*/  HADD2.F32 R54, -RZ, R54.H1_H1 ;  /* 0x30000036ff367230 */ /* 0x000fe20000004100 */
        /* <DEDUP_REMOVED lines=19> */
.L_x_724:
[----:B------:R-:W-:Y:S01]  /*9b20*/  ISETP.GE.AND.EX P1, PT, R14, UR15, PT, P1 ;  /* 0x0000000f0e007c0c */ /* 0x000fe2000bf26310 */
[----:B------:R-:W-:Y:S01]  /*9b30*/  FFMA.FTZ R15, R12, R3, -R15 ;  /* 0x000000030c0f7223 */ /* 0x000fe2000001080f */
[----:B------:R-:W-:Y:S01]  /*9b40*/  FFMA.FTZ R18, R13, R54, -R18 ;  /* 0x000000360d127223 */ /* 0x000fe20000010812 */
[----:B------:R-:W-:Y:S02]  /*9b50*/  BSSY.RECONVERGENT B0, `(.L_x_725) ;  /* 0x000000f000007945 */ /* 0x000fe40003800200 */
[----:B------:R-:W-:Y:S01]  /*9b60*/  FMUL.FTZ R5, R15, UR12 ;  /* 0x0000000c0f057c20 */ /* 0x000fe20008410000 */
[----:B------:R-:W-:-:S07]  /*9b70*/  FMUL.FTZ R18, R18, UR12 ;  /* 0x0000000c12127c20 */ /* 0x000fce0008410000 */
[----:B------:R-:W-:Y:S05]  /*9b80*/  @P1 BRA `(.L_x_726) ;  /* 0x00000000002c1947 */ /* 0x000fea0003800000 */
[----:B------:R-:W0:Y:S01]  /*9b90*/  LDCU.64 UR8, c[0x0][0x3f8] ;  /* 0x00007f00ff0877ac */ /* 0x000e220008000a00 */
[----:B------:R-:W-:Y:S02]  /*9ba0*/  MOV R59, R61 ;  /* 0x0000003d003b7202 */ /* 0x000fe40000000f00 */
[----:B------:R-:W-:Y:S01]  /*9bb0*/  F2FP.F16.F32.PACK_AB R5, R18, R5 ;  /* 0x000000051205723e */ /* 0x000fe200000000ff */
[----:B------:R-:W1:Y:S01]  /*9bc0*/  LDCU.64 UR12, c[0x0][0x380] ;  /* 0x00007000ff0c77ac */ /* 0x000e620008000a00 */
[----:B0-----:R-:W-:Y:S02]  /*9bd0*/  IMAD R14, R14, UR8, RZ ;  /* 0x000000080e0e7c24 */ /* 0x001fe4000f8e02ff */
[----:B------:R-:W-:-:S04]  /*9be0*/  IMAD.WIDE.U32 R58, R19, UR8, R58 ;  /* 0x00000008133a7c25 */ /* 0x000fc8000f8e003a */
[----:B------:R-:W-:Y:S01]  /*9bf0*/  IMAD R19, R19, UR9, R14 ;  /* 0x0000000913137c24 */ /* 0x000fe2000f8e020e */
[----:B-1----:R-:W-:-:S04]  /*9c00*/  LEA R2, P0, R58, UR12, 0x1 ;  /* 0x0000000c3a027c11 */ /* 0x002fc8000f8008ff */
[----:B------:R-:W-:-:S04]  /*9c10*/  IADD3 R19, PT, PT, R59, R19, RZ ;  /* 0x000000133b137210 */ /* 0x000fc80007ffe0ff */
[----:B------:R-:W-:-:S05]  /*9c20*/  LEA.HI.X R3, R58, UR13, R19, 0x1, P0 ;  /* 0x0000000d3a037c11 */ /* 0x000fca00080f0c13 */
[----:B------:R0:W-:Y:S02]  /*9c30*/  STG.E desc[UR10][R2.64], R5 ;  /* 0x0000000502007986 */ /* 0x0001e4000c10190a */
.L_x_726:
[----:B------:R-:W-:Y:S05]  /*9c40*/  BSYNC.RECONVERGENT B0 ;  /* 0x0000000000007941 */ /* 0x000fea0003800200 */
.L_x_725:
[----:B------:R-:W1:Y:S01]  /*9c50*/  LDCU UR5, c[0x0][0x410] ;  /* 0x00008200ff0577ac */ /* 0x000e620008000800 */
[----:B------:R-:W1:Y:S01]  /*9c60*/  LDCU UR8, c[0x0][0x3e0] ;  /* 0x00007c00ff0877ac */ /* 0x000e620008000800 */
[----:B------:R-:W-:Y:S02]  /*9c70*/  UIADD3 UR6, UPT, UPT, UR7, UR6, URZ ;  /* 0x0000000607067290 */ /* 0x000fe4000fffe0ff */
[----:B------:R-:W-:Y:S02]  /*9c80*/  UIADD3 UR4, UPT, UPT, UR4, 0x1, URZ ;  /* 0x0000000104047890 */ /* 0x000fe4000fffe0ff */
[----:B-1----:R-:W-:-:S04]  /*9c90*/  UIMAD UR5, UR5, UR8, URZ ;  /* 0x00000008050572a4 */ /* 0x002fc8000f8e02ff */
[----:B------:R-:W-:-:S09]  /*9ca0*/  UISETP.GE.AND UP0, UPT, UR6, UR5, UPT ;  /* 0x000000050600728c */ /* 0x000fd2000bf06270 */
[----:B------:R-:W-:Y:S05]  /*9cb0*/  BRA.U !UP0, `(.L_x_727) ;  /* 0xffffff6508247547 */ /* 0x000fea000b83ffff */
.L_x_660:
[----:B------:R-:W1:Y:S01]  /*9cc0*/  S2R R9, SR_TID.X ;  /* 0x0000000000097919 */ /* 0x000e620000002100 */
[----:B------:R-:W2:Y:S01]  /*9cd0*/  LDC R4, c[0x0][0x370] ;  /* 0x0000dc00ff047b82 */ /* 0x000ea20000000800 */
[----:B------:R-:W-:Y:S07]  /*9ce0*/  BSSY.RECONVERGENT B0, `(.L_x_728) ;  /* 0x000000e000007945 */ /* 0x000fee0003800200 */
[----:B------:R-:W3:Y:S08]  /*9cf0*/  LDC R7, c[0x0][0x374] ;  /* 0x0000dd00ff077b82 */ /* 0x000ef00000000800 */
[----:B0-----:R-:W0:Y:S01]  /*9d00*/  LDC.64 R2, c[0x0][0x3c8] ;  /* 0x0000f200ff027b82 */ /* 0x001e220000000a00 */
[----:B--2---:R-:W-:-:S02]  /*9d10*/  ISETP.NE.AND P0, PT, R4, 0x1, PT ;  /* 0x000000010400780c */ /* 0x004fc40003f05270 */
[----:B-1----:R-:W-:Y:S02]  /*9d20*/  ISETP.NE.AND P1, PT, R9, RZ, PT ;  /* 0x000000ff0900720c */ /* 0x002fe40003f25270 */
[----:B---3--:R-:W-:-:S04]  /*9d30*/  SHF.L.U32 R0, R7, 0x1, RZ ;  /* 0x0000000107007819 */ /* 0x008fc800000006ff */
[----:B------:R-:W-:-:S05]  /*9d40*/  SEL R5, R0, RZ, P0 ;  /* 0x000000ff00057207 */ /* 0x000fca0000000000 */
[----:B0-----:R-:W-:Y:S02]  /*9d50*/  IMAD.WIDE.U32 R2, R5, 0x4, R2 ;  /* 0x0000000405027825 */ /* 0x001fe400078e0002 */
[----:B------:R-:W-:Y:S05]  /*9d60*/  @P1 BRA `(.L_x_729) ;  /* 0x0000000000141947 */ /* 0x000fea0003800000 */
[----:B------:R-:W-:Y:S01]  /*9d70*/  HFMA2 R5, -RZ, RZ, 0, 5.9604644775390625e-08 ;  /* 0x00000001ff057431 */ /* 0x000fe200000001ff */
[----:B------:R-:W-:Y:S06]  /*9d80*/  MEMBAR.ALL.GPU ;  /* 0x0000000000007992 */ /* 0x000fec000000a000 */
[----:B------:R-:W-:-:S00]  /*9d90*/  ERRBAR ;  /* 0x00000000000079ab */ /* 0x000fc00000000000 */
[----:B------:R-:W-:Y:S06]  /*9da0*/  CGAERRBAR ;  /* 0x00000000000075ab */ /* 0x000fec0000000000 */
[----:B------:R0:W-:Y:S02]  /*9db0*/  REDG.E.ADD.S32.STRONG.GPU desc[UR10][R2.64], R5 ;  /* 0x000000050200798e */ /* 0x0001e4000c12e30a */
.L_x_729:
[----:B------:R-:W-:Y:S05]  /*9dc0*/  BSYNC.RECONVERGENT B0 ;  /* 0x0000000000007941 */ /* 0x000fea0003800200 */
.L_x_728:
        /* <DEDUP_REMOVED lines=11> */
.L_x_731:
[----:B------:R-:W2:Y:S04]  /*9e80*/  LDG.E.STRONG.GPU R5, desc[UR10][R2.64] ;  /* 0x0000000a02057981 */ /* 0x000ea8000c1ef900 */
[----:B--2---:R-:W-:Y:S01]  /*9e90*/  CCTL.IVALL ;  /* 0x00000000ff00798f */ /* 0x004fe20002000000 */
[----:B------:R-:W-:Y:S05]  /*9ea0*/  YIELD ;  /* 0x0000000000007946 */ /* 0x000fea0003800000 */
[----:B------:R-:W-:-:S13]  /*9eb0*/  ISETP.NE.AND P0, PT, R5, R0, PT ;  /* 0x000000000500720c */ /* 0x000fda0003f05270 */
[----:B------:R-:W-:Y:S05]  /*9ec0*/  @P0 BRA `(.L_x_731) ;  /* 0xfffffffc00ec0947 */ /* 0x000fea000383ffff */
.L_x_730:
        /* <DEDUP_REMOVED lines=74> */
.L_x_734:
        /* <DEDUP_REMOVED lines=29> */
.L_x_733:
[----:B------:R-:W-:Y:S05]  /*a540*/  BSYNC.RECONVERGENT B0 ;  /* 0x0000000000007941 */ /* 0x000fea0003800200 */
.L_x_732:
        /* <DEDUP_REMOVED lines=10> */
.L_x_735:
        /* <DEDUP_REMOVED lines=82> */
.L_x_736:
        /* <DEDUP_REMOVED lines=15> */
.L_x_4893:


//--------------------- .text._Z35group_norm_nhwc_bwd_one_pass_kernelI11Fp16IOFp32WLi256ELi120ELi480EEv26Group_norm_nhwc_bwd_params --------------------------
	.section	.text._Z35group_norm_nhwc_bwd_one_pass_kernelI11Fp16IOFp32WLi256ELi120ELi480EEv26Group_norm_nhwc_bwd_params,"ax",@progbits
	.align	128
        .global         _Z35group_norm_nhwc_bwd_one_pass_kernelI11Fp16IOFp32WLi256ELi120ELi480EEv26Group_norm_nhwc_bwd_params
        .type           _Z35group_norm_nhwc_bwd_one_pass_kernelI11Fp16IOFp32WLi256ELi120ELi480EEv26Group_norm_nhwc_bwd_params,@function
        .size           _Z35group_norm_nhwc_bwd_one_pass_kernelI11Fp16IOFp32WLi256ELi120ELi480EEv26Group_norm_nhwc_bwd_params,(.L_x_4894 - _Z35group_norm_nhwc_bwd_one_pass_kernelI11Fp16IOFp32WLi256ELi120ELi480EEv26Group_norm_nhwc_bwd_params)
        .other          _Z35group_norm_nhwc_bwd_one_pass_kernelI11Fp16IOFp32WLi256ELi120ELi480EEv26Group_norm_nhwc_bwd_params,@"STO_CUDA_ENTRY STV_DEFAULT"
_Z35group_norm_nhwc_bwd_one_pass_kernelI11Fp16IOFp32WLi256ELi120ELi480EEv26Group_norm_nhwc_bwd_params:
.text._Z35group_norm_nhwc_bwd_one_pass_kernelI11Fp16IOFp32WLi256ELi120ELi480EEv26Group_norm_nhwc_bwd_params:
        /* <DEDUP_REMOVED lines=24> */
[----:B------:R-:W-:-:S07]  /*0180*/  LOP3.LUT R0, R0, 0xffff, RZ, 0xc0, !PT ;  /* 0x0000ffff00007812 */ /* 0x000fce00078ec0ff */
.L_x_763:
[----:B0-----:R-:W0:Y:S01]  /*0190*/  LDCU UR14, c[0x0][0x410] ;  /* 0x00008200ff0e77ac */ /* 0x001e220008000800 */
[----:B------:R-:W-:Y:S01]  /*01a0*/  IABS R4, UR8 ;  /* 0x0000000800047c13 */ /* 0x000fe20008000000 */
[----:B------:R-:W-:Y:S01]  /*01b0*/  HFMA2 R82, -RZ, RZ, 0, 0 ;  /* 0x00000000ff527431 */ /* 0x000fe200000001ff */
[----:B------:R-:W-:Y:S01]  /*01c0*/  SHF.R.S32.HI R9, RZ, 0x1f, R52 ;  /* 0x0000001fff097819 */ /* 0x000fe20000011434 */
[----:B------:R-:W-:Y:S01]  /*01d0*/  UMOV UR6, URZ ;  /* 0x000000ff00067c82 */ /* 0x000fe20008000000 */
[----:B------:R-:W-:Y:S01]  /*01e0*/  R2UR UR9, R4 ;  /* 0x00000000040972ca */ /* 0x000fe200000e0000 */
[----:B------:R-:W1:Y:S01]  /*01f0*/  LDCU.128 UR16, c[0x0][0x400] ;  /* 0x00008000ff1077ac */ /* 0x000e620008000c00 */
[C---:B------:R-:W-:Y:S02]  /*0200*/  IADD3 R5, PT, PT, R52.reuse, 0x8, RZ ;  /* 0x0000000834057810 */ /* 0x040fe40007ffe0ff */
[----:B------:R-:W-:Y:S01]  /*0210*/  IADD3 R7, PT, PT, R52, 0x10, RZ ;  /* 0x0000001034077810 */ /* 0x000fe20007ffe0ff */
[----:B------:R-:W-:Y:S01]  /*0220*/  UISETP.GE.AND UP4, UPT, UR8, URZ, UPT ;  /* 0x000000ff0800728c */ /* 0x000fe2000bf86270 */
[----:B------:R-:W-:-:S02]  /*0230*/  SHF.R.S32.HI R11, RZ, 0x1f, R5 ;  /* 0x0000001fff0b7819 */ /* 0x000fc40000011405 */
[----:B------:R-:W-:Y:S02]  /*0240*/  LOP3.LUT R14, R14, 0xfeffffff, RZ, 0xc0, !PT ;  /* 0xfeffffff0e0e7812 */ /* 0x000fe400078ec0ff */
[----:B0-----:R-:W-:Y:S01]  /*0250*/  MOV R2, UR14 ;  /* 0x0000000e00027c02 */ /* 0x001fe20008000f00 */
[----:B------:R-:W-:Y:S02]  /*0260*/  ULOP3.LUT UR12, UR8, UR14, URZ, 0x3c, !UPT ;  /* 0x0000000e080c7292 */ /* 0x000fe4000f8e3cff */
[----:B------:R-:W-:Y:S01]  /*0270*/  UISETP.NE.AND UP0, UPT, UR14, URZ, UPT ;  /* 0x000000ff0e00728c */ /* 0x000fe2000bf05270 */
[----:B------:R-:W-:Y:S02]  /*0280*/  IABS R2, R2 ;  /* 0x0000000200027213 */ /* 0x000fe40000000000 */
[----:B-1----:R-:W-:Y:S02]  /*0290*/  ISETP.GE.U32.AND P0, PT, R52, UR16, PT ;  /* 0x0000001034007c0c */ /* 0x002fe4000bf06070 */
[----:B------:R-:W-:-:S02]  /*02a0*/  R2UR UR13, R2 ;  /* 0x00000000020d72ca */ /* 0x000fc400000e0000 */
[----:B------:R-:W-:Y:S02]  /*02b0*/  ISETP.GE.AND.EX P3, PT, R9, UR17, PT, P0 ;  /* 0x0000001109007c0c */ /* 0x000fe4000bf66300 */
[----:B------:R-:W-:Y:S02]  /*02c0*/  ISETP.GE.U32.AND P0, PT, R5, UR16, PT ;  /* 0x0000001005007c0c */ /* 0x000fe4000bf06070 */
[----:B------:R-:W-:Y:S02]  /*02d0*/  MOV R13, UR18 ;  /* 0x00000012000d7c02 */ /* 0x000fe40008000f00 */
[----:B------:R-:W-:Y:S02]  /*02e0*/  ISETP.GE.AND.EX P4, PT, R11, UR17, PT, P0 ;  /* 0x000000110b007c0c */ /* 0x000fe4000bf86300 */
[----:B------:R-:W-:-:S03]  /*02f0*/  ISETP.GE.U32.AND P0, PT, R7, UR16, PT ;  /* 0x0000001007007c0c */ /* 0x000fc6000bf06070 */
[----:B------:R-:W0:Y:S02]  /*0300*/  I2F.RP R2, UR13 ;  /* 0x0000000d00027d06 */ /* 0x000e240008209400 */
[----:B------:R-:W1:Y:S01]  /*0310*/  @!P3 LDC.64 R16, c[0x0][0x398] ;  /* 0x0000e600ff10bb82 */ /* 0x000e620000000a00 */
[----:B------:R-:W-:-:S04]  /*0320*/  @P3 LOP3.LUT R14, R14, 0x1000000, RZ, 0xfc, !PT ;  /* 0x010000000e0e3812 */ /* 0x000fc800078efcff */
[----:B------:R-:W-:-:S03]  /*0330*/  LOP3.LUT R14, R14, 0xff7fffff, RZ, 0xc0, !PT ;  /* 0xff7fffff0e0e7812 */ /* 0x000fc600078ec0ff */
[----:B------:R-:W2:Y:S01]  /*0340*/  @!P3 LDC.64 R70, c[0x0][0x3a0] ;  /* 0x0000e800ff46bb82 */ /* 0x000ea20000000a00 */
[----:B------:R-:W-:Y:S01]  /*0350*/  @P4 LOP3.LUT R14, R14, 0x800000, RZ, 0xfc, !PT ;  /* 0x008000000e0e4812 */ /* 0x000fe200078efcff */
[----:B0-----:R-:W0:Y:S03]  /*0360*/  MUFU.RCP R2, R2 ;  /* 0x0000000200027308 */ /* 0x001e260000001000 */
[----:B------:R-:W-:-:S03]  /*0370*/  LOP3.LUT R14, R14, 0xffbfffff, RZ, 0xc0, !PT ;  /* 0xffbfffff0e0e7812 */ /* 0x000fc600078ec0ff */
[----:B------:R-:W3:Y:S08]  /*0380*/  @!P4 LDC.64 R18, c[0x0][0x3f8] ;  /* 0x0000fe00ff12cb82 */ /* 0x000ef00000000a00 */
[----:B------:R-:W4:Y:S01]  /*0390*/  @!P4 LDC.64 R68, c[0x0][0x3a0] ;  /* 0x0000e800ff44cb82 */ /* 0x000f220000000a00 */
[----:B0-----:R-:W-:-:S06]  /*03a0*/  IADD3 R3, PT, PT, R2, 0xffffffe, RZ ;  /* 0x0ffffffe02037810 */ /* 0x001fcc0007ffe0ff */
[----:B------:R-:W0:Y:S02]  /*03b0*/  F2I.FTZ.U32.TRUNC.NTZ R3, R3 ;  /* 0x0000000300037305 */ /* 0x000e24000021f000 */
[----:B0-----:R-:W-:Y:S02]  /*03c0*/  R2UR UR7, R3 ;  /* 0x00000000030772ca */ /* 0x001fe400000e0000 */
[----:B------:R-:W0:Y:S11]  /*03d0*/  @!P3 LDC.64 R2, c[0x0][0x3f8] ;  /* 0x0000fe00ff02bb82 */ /* 0x000e360000000a00 */
        /* <DEDUP_REMOVED lines=21> */
[----:B------:R-:W-:Y:S01]  /*0530*/  IADD3 R38, P1, PT, R0, UR5, RZ ;  /* 0x0000000500267c10 */ /* 0x000fe2000ff3e0ff */
[----:B------:R-:W4:Y:S01]  /*0540*/  LDCU.U8 UR9, c[0x0][0x414] ;  /* 0x00008280ff0977ac */ /* 0x000f220008000000 */
[----:B------:R-:W-:Y:S01]  /*0550*/  MOV R0, UR5 ;  /* 0x0000000500007c02 */ /* 0x000fe20008000f00 */
[----:B------:R-:W-:-:S03]  /*0560*/  USHF.R.S32.HI UR5, URZ, 0x1f, UR7 ;  /* 0x0000001fff057899 */ /* 0x000fc60008011407 */
[----:B------:R-:W-:Y:S01]  /*0570*/  LEA.HI.X.SX32 R39, R0, RZ, 0x1, P1 ;  /* 0x000000ff00277211 */ /* 0x000fe200008f0eff */
[----:B0-----:R-:W-:Y:S01]  /*0580*/  @!P3 IMAD R0, R9, R2, RZ ;  /* 0x000000020900b224 */ /* 0x001fe200078e02ff */
[C---:B------:R-:W-:Y:S01]  /*0590*/  IADD3 R9, PT, PT, R52.reuse, 0x18, RZ ;  /* 0x0000001834097810 */ /* 0x040fe20007ffe0ff */
[----:B------:R-:W-:Y:S01]  /*05a0*/  UIMAD UR5, UR5, UR18, URZ ;  /* 0x00000012050572a4 */ /* 0x000fe2000f8e02ff */
[----:B------:R-:W-:Y:S01]  /*05b0*/  IMAD.WIDE.U32 R38, R13, UR7, R38 ;  /* 0x000000070d267c25 */ /* 0x000fe2000f8e0026 */
[----:B------:R-:W-:Y:S02]  /*05c0*/  SHF.R.S32.HI R13, RZ, 0x1f, R7 ;  /* 0x0000001fff0d7819 */ /* 0x000fe40000011407 */
[----:B------:R-:W-:Y:S01]  /*05d0*/  UIMAD UR5, UR7, UR19, UR5 ;  /* 0x00000013070572a4 */ /* 0x000fe2000f8e0205 */
[----:B------:R-:W-:Y:S01]  /*05e0*/  @!P3 IMAD R15, R52, R3, R0 ;  /* 0x00000003340fb224 */ /* 0x000fe200078e0200 */
[----:B------:R-:W-:Y:S01]  /*05f0*/  @!P3 MOV R36, R38 ;  /* 0x000000260024b202 */ /* 0x000fe20000000f00 */
[----:B---3--:R-:W-:Y:S01]  /*0600*/  @!P4 IMAD R0, R11, R18, RZ ;  /* 0x000000120b00c224 */ /* 0x008fe200078e02ff */
[----:B------:R-:W-:Y:S01]  /*0610*/  ISETP.GE.AND.EX P6, PT, R13, UR17, PT, P0 ;  /* 0x000000110d007c0c */ /* 0x000fe2000bfc6300 */
[----:B------:R-:W0:Y:S01]  /*0620*/  LDCU.64 UR6, c[0x0][0x3b8] ;  /* 0x00007700ff0677ac */ /* 0x000e220008000a00 */
[----:B------:R-:W-:-:S02]  /*0630*/  IADD3 R37, PT, PT, R39, UR5, RZ ;  /* 0x0000000527257c10 */ /* 0x000fc4000fffe0ff */
[----:B------:R-:W-:Y:S02]  /*0640*/  ISETP.GE.U32.AND P0, PT, R9, UR16, PT ;  /* 0x0000001009007c0c */ /* 0x000fe4000bf06070 */
[C---:B------:R-:W-:Y:S01]  /*0650*/  IADD3 R11, PT, PT, R52.reuse, 0x20, RZ ;  /* 0x00000020340b7810 */ /* 0x040fe20007ffe0ff */
[----:B------:R-:W-:-:S05]  /*0660*/  @!P3 IMAD.WIDE.U32 R2, R52, R2, R36 ;  /* 0x000000023402b225 */ /* 0x000fca00078e0024 */
[----:B------:R-:W-:Y:S01]  /*0670*/  @!P3 IADD3 R3, PT, PT, R3, R15, RZ ;  /* 0x0000000f0303b210 */ /* 0x000fe20007ffe0ff */
[----:B------:R-:W3:Y:S01]  /*0680*/  @!P6 LDC.64 R22, c[0x0][0x3f8] ;  /* 0x0000fe00ff16eb82 */ /* 0x000ee20000000a00 */
[C---:B------:R-:W-:Y:S02]  /*0690*/  @!P3 SHF.L.U32 R65, R2.reuse, 0x1, RZ ;  /* 0x000000010241b819 */ /* 0x040fe400000006ff */
[----:B------:R-:W-:Y:S02]  /*06a0*/  @!P3 SHF.L.U64.HI R2, R2, 0x1, R3 ;  /* 0x000000010202b819 */ /* 0x000fe40000010203 */
[C---:B-1----:R-:W-:Y:S02]  /*06b0*/  @!P3 IADD3 R64, P2, PT, R65.reuse, R16, RZ ;  /* 0x000000104140b210 */ /* 0x042fe40007f5e0ff */
[----:B------:R-:W-:Y:S01]  /*06c0*/  @P6 LOP3.LUT R14, R14, 0x400000, RZ, 0xfc, !PT ;  /* 0x004000000e0e6812 */ /* 0x000fe200078efcff */
[----:B------:R-:W1:Y:S01]  /*06d0*/  @!P6 LDC.64 R66, c[0x0][0x3a0] ;  /* 0x0000e800ff42eb82 */ /* 0x000e620000000a00 */
[----:B--2---:R-:W-:-:S02]  /*06e0*/  @!P3 IADD3 R70, P1, PT, R65, R70, RZ ;  /* 0x000000464146b210 */ /* 0x004fc40007f3e0ff */
[----:B------:R-:W-:Y:S02]  /*06f0*/  @!P3 IADD3.X R65, PT, PT, R2, R17, RZ, P2, !PT ;  /* 0x000000110241b210 */ /* 0x000fe400017fe4ff */
[----:B------:R-:W-:Y:S02]  /*0700*/  LOP3.LUT P2, RZ, R14, 0x800000, RZ, 0xc0, !PT ;  /* 0x008000000eff7812 */ /* 0x000fe4000784c0ff */
[----:B------:R-:W-:Y:S01]  /*0710*/  SHF.R.S32.HI R15, RZ, 0x1f, R9 ;  /* 0x0000001fff0f7819 */ /* 0x000fe20000011409 */
[----:B------:R-:W2:Y:S01]  /*0720*/  @!P6 LDC.64 R24, c[0x0][0x398] ;  /* 0x0000e600ff18eb82 */ /* 0x000ea20000000a00 */
[----:B------:R-:W-:Y:S02]  /*0730*/  @!P3 IADD3.X R71, PT, PT, R2, R71, RZ, P1, !PT ;  /* 0x000000470247b210 */ /* 0x000fe40000ffe4ff */
[----:B------:R-:W-:Y:S02]  /*0740*/  ISETP.GE.AND.EX P5, PT, R15, UR17, PT, P0 ;  /* 0x000000110f007c0c */ /* 0x000fe4000bfa6300 */
[----:B------:R-:W-:-:S02]  /*0750*/  ISETP.GE.U32.AND P0, PT, R11, UR16, PT ;  /* 0x000000100b007c0c */ /* 0x000fc4000bf06070 */
[----:B------:R-:W-:Y:S01]  /*0760*/  SHF.R.S32.HI R17, RZ, 0x1f, R11 ;  /* 0x0000001fff117819 */ /* 0x000fe2000001140b */
[----:B---3--:R-:W-:Y:S01]  /*0770*/  @!P6 IMAD R4, R13, R22, RZ ;  /* 0x000000160d04e224 */ /* 0x008fe200078e02ff */
[----:B------:R-:W-:Y:S01]  /*0780*/  LOP3.LUT R14, R14, 0xffdfffff, RZ, 0xc0, !PT ;  /* 0xffdfffff0e0e7812 */ /* 0x000fe200078ec0ff */
[----:B------:R-:W3:Y:S01]  /*0790*/  @!P2 LDC.64 R20, c[0x0][0x398] ;  /* 0x0000e600ff14ab82 */ /* 0x000ee20000000a00 */
[----:B------:R-:W-:Y:S01]  /*07a0*/  @!P2 MOV R2, R38 ;  /* 0x000000260002a202 */ /* 0x000fe20000000f00 */
[----:B------:R-:W-:Y:S01]  /*07b0*/  @!P2 IMAD R19, R5, R19, R0 ;  /* 0x000000130513a224 */ /* 0x000fe200078e0200 */
[----:B------:R-:W-:Y:S02]  /*07c0*/  @!P2 MOV R3, R37 ;  /* 0x000000250003a202 */ /* 0x000fe40000000f00 */
[----:B------:R-:W-:Y:S02]  /*07d0*/  ISETP.GE.AND.EX P4, PT, R17, UR17, PT, P0 ;  /* 0x0000001111007c0c */ /* 0x000fe4000bf86300 */
[----:B------:R-:W-:Y:S01]  /*07e0*/  @P5 LOP3.LUT R14, R14, 0x200000, RZ, 0xfc, !PT ;  /* 0x002000000e0e5812 */ /* 0x000fe200078efcff */
[----:B------:R-:W-:Y:S01]  /*07f0*/  @!P2 IMAD.WIDE.U32 R2, R5, R18, R2 ;  /* 0x000000120502a225 */ /* 0x000fe200078e0002 */
[----:B------:R-:W0:Y:S01]  /*0800*/  @!P5 LDC.64 R26, c[0x0][0x3f8] ;  /* 0x0000fe00ff1adb82 */ /* 0x000e220000000a00 */
[----:B------:R-:W-:-:S02]  /*0810*/  IADD3 R5, PT, PT, R52, 0x28, RZ ;  /* 0x0000002834057810 */ /* 0x000fc40007ffe0ff */
[----:B------:R-:W-:Y:S02]  /*0820*/  LOP3.LUT R14, R14, 0xffefffff, RZ, 0xc0, !PT ;  /* 0xffefffff0e0e7812 */ /* 0x000fe400078ec0ff */
[----:B------:R-:W-:Y:S01]  /*0830*/  @!P2 IADD3 R3, PT, PT, R3, R19, RZ ;  /* 0x000000130303a210 */ /* 0x000fe20007ffe0ff */
[----:B------:R-:W-:Y:S01]  /*0840*/  @!P6 IMAD R19, R7, R23, R4 ;  /* 0x000000170713e224 */ /* 0x000fe200078e0204 */
[C---:B------:R-:W-:Y:S01]  /*0850*/  @!P2 SHF.L.U32 R63, R2.reuse, 0x1, RZ ;  /* 0x00000001023fa819 */ /* 0x040fe200000006ff */
[----:B------:R-:W2:Y:S01]  /*0860*/  @!P5 LDC.64 R60, c[0x0][0x3a0] ;  /* 0x0000e800ff3cdb82 */ /* 0x000ea20000000a00 */
[----:B------:R-:W-:Y:S02]  /*0870*/  @!P2 SHF.L.U64.HI R0, R2, 0x1, R3 ;  /* 0x000000010200a819 */ /* 0x000fe40000010203 */
[----:B------:R-:W-:Y:S02]  /*0880*/  @!P6 MOV R2, R38 ;  /* 0x000000260002e202 */ /* 0x000fe40000000f00 */
[----:B------:R-:W-:-:S02]  /*0890*/  @!P6 MOV R3, R37 ;  /* 0x000000250003e202 */ /* 0x000fc40000000f00 */
[----:B----4-:R-:W-:Y:S01]  /*08a0*/  @!P2 IADD3 R68, P0, PT, R63, R68, RZ ;  /* 0x000000443f44a210 */ /* 0x010fe20007f1e0ff */
[----:B------:R-:W4:Y:S01]  /*08b0*/  @!P4 LDC.64 R58, c[0x0][0x3a0] ;  /* 0x0000e800ff3acb82 */ /* 0x000f220000000a00 */
[----:B------:R-:W-:Y:S01]  /*08c0*/  ISETP.GE.U32.AND P1, PT, R5, UR16, PT ;  /* 0x0000001005007c0c */ /* 0x000fe2000bf26070 */
[----:B------:R-:W-:Y:S01]  /*08d0*/  @!P6 IMAD.WIDE.U32 R2, R7, R22, R2 ;  /* 0x000000160702e225 */ /* 0x000fe200078e0002 */
[----:B------:R-:W-:Y:S02]  /*08e0*/  @!P2 IADD3.X R69, PT, PT, R0, R69, RZ, P0, !PT ;  /* 0x000000450045a210 */ /* 0x000fe400007fe4ff */
[----:B---3--:R-:W-:Y:S02]  /*08f0*/  @!P2 IADD3 R62, P0, PT, R63, R20, RZ ;  /* 0x000000143f3ea210 */ /* 0x008fe40007f1e0ff */
[----:B------:R-:W-:Y:S01]  /*0900*/  SHF.R.S32.HI R13, RZ, 0x1f, R5 ;  /* 0x0000001fff0d7819 */ /* 0x000fe20000011405 */
[----:B------:R-:W3:Y:S01]  /*0910*/  @!P4 LDC.64 R22, c[0x0][0x3f8] ;  /* 0x0000fe00ff16cb82 */ /* 0x000ee20000000a00 */
[----:B------:R-:W-:-:S02]  /*0920*/  @!P6 IADD3 R3, PT, PT, R3, R19, RZ ;  /* 0x000000130303e210 */ /* 0x000fc40007ffe0ff */
[----:B------:R-:W-:Y:S02]  /*0930*/  @!P2 IADD3.X R63, PT, PT, R0, R21, RZ, P0, !PT ;  /* 0x00000015003fa210 */ /* 0x000fe400007fe4ff */
[----:B------:R-:W-:Y:S02]  /*0940*/  ISETP.GE.AND.EX P3, PT, R13, UR17, PT, P1 ;  /* 0x000000110d007c0c */ /* 0x000fe4000bf66310 */
[C---:B------:R-:W-:Y:S01]  /*0950*/  @!P6 SHF.L.U32 R47, R2.reuse, 0x1, RZ ;  /* 0x00000001022fe819 */ /* 0x040fe200000006ff */
[----:B------:R-:W4:Y:S01]  /*0960*/  @!P5 LDC.64 R18, c[0x0][0x398] ;  /* 0x0000e600ff12db82 */ /* 0x000f220000000a00 */
[----:B------:R-:W-:Y:S01]  /*0970*/  @!P6 SHF.L.U64.HI R0, R2, 0x1, R3 ;  /* 0x000000010200e819 */ /* 0x000fe20000010203 */
[----:B0-----:R-:W-:Y:S01]  /*0980*/  @!P5 IMAD R2, R15, R26, RZ ;  /* 0x0000001a0f02d224 */ /* 0x001fe200078e02ff */
[----:B------:R-:W-:Y:S02]  /*0990*/  @!P5 MOV R3, R37 ;  /* 0x000000250003d202 */ /* 0x000fe40000000f00 */
[----:B-1----:R-:W-:Y:S01]  /*09a0*/  @!P6 IADD3 R66, P0, PT, R47, R66, RZ ;  /* 0x000000422f42e210 */ /* 0x002fe20007f1e0ff */
[----:B------:R-:W-:Y:S01]  /*09b0*/  @!P5 IMAD R7, R9, R27, R2 ;  /* 0x0000001b0907d224 */ /* 0x000fe200078e0202 */
[----:B------:R-:W-:-:S02]  /*09c0*/  @!P5 MOV R2, R38 ;  /* 0x000000260002d202 */ /* 0x000fc40000000f00 */
[----:B------:R-:W-:Y:S01]  /*09d0*/  @!P6 IADD3.X R67, PT, PT, R0, R67, RZ, P0, !PT ;  /* 0x000000430043e210 */ /* 0x000fe200007fe4ff */
[----:B------:R-:W0:Y:S01]  /*09e0*/  @!P3 LDC.64 R20, c[0x0][0x3f8] ;  /* 0x0000fe00ff14bb82 */ /* 0x000e220000000a00 */
[----:B--2---:R-:W-:Y:S01]  /*09f0*/  @!P6 IADD3 R46, P0, PT, R47, R24, RZ ;  /* 0x000000182f2ee210 */ /* 0x004fe20007f1e0ff */
[----:B------:R-:W-:Y:S01]  /*0a00*/  @!P5 IMAD.WIDE.U32 R2, R9, R26, R2 ;  /* 0x0000001a0902d225 */ /* 0x000fe200078e0002 */
[----:B------:R-:W-:Y:S02]  /*0a10*/  @P4 LOP3.LUT R14, R14, 0x100000, RZ, 0xfc, !PT ;  /* 0x001000000e0e4812 */ /* 0x000fe400078efcff */
[----:B------:R-:W-:Y:S01]  /*0a20*/  @!P6 IADD3.X R47, PT, PT, R0, R25, RZ, P0, !PT ;  /* 0x00000019002fe210 */ /* 0x000fe200007fe4ff */
[----:B---3--:R-:W-:Y:S01]  /*0a30*/  @!P4 IMAD R4, R17, R22, RZ ;  /* 0x000000161104c224 */ /* 0x008fe200078e02ff */
[----:B------:R-:W-:Y:S01]  /*0a40*/  @!P5 IADD3 R3, PT, PT, R3, R7, RZ ;  /* 0x000000070303d210 */ /* 0x000fe20007ffe0ff */
[----:B------:R-:W1:Y:S01]  /*0a50*/  @!P4 LDC.64 R8, c[0x0][0x398] ;  /* 0x0000e600ff08cb82 */ /* 0x000e620000000a00 */
[C---:B------:R-:W-:Y:S01]  /*0a60*/  @!P5 SHF.L.U32 R35, R2.reuse, 0x1, RZ ;  /* 0x000000010223d819 */ /* 0x040fe200000006ff */
[----:B------:R-:W-:Y:S01]  /*0a70*/  @!P4 IMAD R7, R11, R23, R4 ;  /* 0x000000170b07c224 */ /* 0x000fe200078e0204 */
[----:B------:R-:W-:-:S02]  /*0a80*/  @!P5 SHF.L.U64.HI R0, R2, 0x1, R3 ;  /* 0x000000010200d819 */ /* 0x000fc40000010203 */
[----:B------:R-:W-:Y:S02]  /*0a90*/  @!P4 MOV R2, R38 ;  /* 0x000000260002c202 */ /* 0x000fe40000000f00 */
[----:B------:R-:W-:Y:S01]  /*0aa0*/  @!P4 MOV R3, R37 ;  /* 0x000000250003c202 */ /* 0x000fe20000000f00 */
[----:B------:R-:W2:Y:S01]  /*0ab0*/  @!P3 LDC.64 R16, c[0x0][0x3a0] ;  /* 0x0000e800ff10bb82 */ /* 0x000ea20000000a00 */
[----:B------:R-:W-:Y:S02]  /*0ac0*/  @!P5 IADD3 R60, P0, PT, R35, R60, RZ ;  /* 0x0000003c233cd210 */ /* 0x000fe40007f1e0ff */
[----:B------:R-:W-:Y:S01]  /*0ad0*/  LOP3.LUT R14, R14, 0xfff7ffff, RZ, 0xc0, !PT ;  /* 0xfff7ffff0e0e7812 */ /* 0x000fe200078ec0ff */
[----:B------:R-:W-:Y:S01]  /*0ae0*/  @!P4 IMAD.WIDE.U32 R2, R11, R22, R2 ;  /* 0x000000160b02c225 */ /* 0x000fe200078e0002 */
[C---:B------:R-:W-:Y:S02]  /*0af0*/  @!P5 IADD3.X R61, PT, PT, R0.reuse, R61, RZ, P0, !PT ;  /* 0x0000003d003dd210 */ /* 0x040fe400007fe4ff */
[----:B----4-:R-:W-:Y:S01]  /*0b00*/  @!P5 IADD3 R34, P0, PT, R35, R18, RZ ;  /* 0x000000122322d210 */ /* 0x010fe20007f1e0ff */
[----:B------:R-:W3:Y:S01]  /*0b10*/  @!P3 LDC.64 R10, c[0x0][0x398] ;  /* 0x0000e600ff0abb82 */ /* 0x000ee20000000a00 */
[----:B------:R-:W-:Y:S01]  /*0b20*/  @!P4 IADD3 R3, PT, PT, R3, R7, RZ ;  /* 0x000000070303c210 */ /* 0x000fe20007ffe0ff */
[----:B0-----:R-:W-:Y:S01]  /*0b30*/  @!P3 IMAD R4, R13, R20, RZ ;  /* 0x000000140d04b224 */ /* 0x001fe200078e02ff */
[----:B------:R-:W-:-:S02]  /*0b40*/  @!P5 IADD3.X R35, PT, PT, R0, R19, RZ, P0, !PT ;  /* 0x000000130023d210 */ /* 0x000fc400007fe4ff */
[C---:B------:R-:W-:Y:S01]  /*0b50*/  @!P4 SHF.L.U32 R57, R2.reuse, 0x1, RZ ;  /* 0x000000010239c819 */ /* 0x040fe200000006ff */
[----:B------:R-:W-:Y:S01]  /*0b60*/  @!P3 IMAD R7, R5, R21, R4 ;  /* 0x000000150507b224 */ /* 0x000fe200078e0204 */
[----:B------:R-:W-:Y:S02]  /*0b70*/  @!P4 SHF.L.U64.HI R0, R2, 0x1, R3 ;  /* 0x000000010200c819 */ /* 0x000fe40000010203 */
[----:B------:R-:W-:Y:S02]  /*0b80*/  @!P3 MOV R2, R38 ;  /* 0x000000260002b202 */ /* 0x000fe40000000f00 */
[----:B------:R-:W-:Y:S02]  /*0b90*/  @!P3 MOV R3, R37 ;  /* 0x000000250003b202 */ /* 0x000fe40000000f00 */
[----:B------:R-:W-:Y:S02]  /*0ba0*/  @!P4 IADD3 R58, P0, PT, R57, R58, RZ ;  /* 0x0000003a393ac210 */ /* 0x000fe40007f1e0ff */
[----:B------:R-:W-:Y:S01]  /*0bb0*/  @P3 LOP3.LUT R14, R14, 0x80000, RZ, 0xfc, !PT ;  /* 0x000800000e0e3812 */ /* 0x000fe200078efcff */
[----:B------:R-:W-:Y:S01]  /*0bc0*/  @!P3 IMAD.WIDE.U32 R2, R5, R20, R2 ;  /* 0x000000140502b225 */ /* 0x000fe200078e0002 */
[----:B------:R-:W-:-:S02]  /*0bd0*/  @!P4 IADD3.X R59, PT, PT, R0, R59, RZ, P0, !PT ;  /* 0x0000003b003bc210 */ /* 0x000fc400007fe4ff */
[----:B-1----:R-:W-:Y:S02]  /*0be0*/  @!P4 IADD3 R56, P0, PT, R57, R8, RZ ;  /* 0x000000083938c210 */ /* 0x002fe40007f1e0ff */
[----:B------:R-:W-:Y:S02]  /*0bf0*/  @!P3 IADD3 R3, PT, PT, R3, R7, RZ ;  /* 0x000000070303b210 */ /* 0x000fe40007ffe0ff */
[----:B------:R-:W-:Y:S02]  /*0c00*/  @!P3 SHF.L.U32 R33, R2, 0x1, RZ ;  /* 0x000000010221b819 */ /* 0x000fe400000006ff */
[----:B------:R-:W-:Y:S02]  /*0c10*/  @!P4 IADD3.X R57, PT, PT, R0, R9, RZ, P0, !PT ;  /* 0x000000090039c210 */ /* 0x000fe400007fe4ff */
[----:B------:R-:W-:Y:S02]  /*0c20*/  @!P3 SHF.L.U64.HI R2, R2, 0x1, R3 ;  /* 0x000000010202b819 */ /* 0x000fe40000010203 */
[----:B--2---:R-:W-:-:S02]  /*0c30*/  @!P3 IADD3 R8, P0, PT, R33, R16, RZ ;  /* 0x000000102108b210 */ /* 0x004fc40007f1e0ff */
[----:B------:R-:W-:Y:S02]  /*0c40*/  IADD3 R5, PT, PT, R52, 0x30, RZ ;  /* 0x0000003034057810 */ /* 0x000fe40007ffe0ff */
[C---:B------:R-:W-:Y:S02]  /*0c50*/  @!P3 IADD3.X R9, PT, PT, R2.reuse, R17, RZ, P0, !PT ;  /* 0x000000110209b210 */ /* 0x040fe400007fe4ff */
[----:B---3--:R-:W-:Y:S02]  /*0c60*/  @!P3 IADD3 R32, P0, PT, R33, R10, RZ ;  /* 0x0000000a2120b210 */ /* 0x008fe40007f1e0ff */
[----:B------:R-:W-:Y:S02]  /*0c70*/  SHF.R.S32.HI R3, RZ, 0x1f, R5 ;  /* 0x0000001fff037819 */ /* 0x000fe40000011405 */
[----:B------:R-:W-:Y:S02]  /*0c80*/  @!P3 IADD3.X R33, PT, PT, R2, R11, RZ, P0, !PT ;  /* 0x0000000b0221b210 */ /* 0x000fe400007fe4ff */
[----:B------:R-:W-:-:S02]  /*0c90*/  ISETP.GE.U32.AND P0, PT, R5, UR16, PT ;  /* 0x0000001005007c0c */ /* 0x000fc4000bf06070 */
        /* <DEDUP_REMOVED lines=72> */
[C---:B------:R-:W-:Y:S01]  /*1120*/  @!P1 IMAD R7, R5.reuse, R7, R0 ;  /* 0x0000000705079224 */ /* 0x040fe200078e0200 */
[----:B------:R-:W-:Y:S01]  /*1130*/  P2R R0, PR, RZ, 0x2 ;  /* 0x00000002ff007803 */ /* 0x000fe20000000000 */
        /* <DEDUP_REMOVED lines=14> */
[----:B------:R-:W-:-:S04]  /*1220*/  @P2 LOP3.LUT R14, R14, 0x4000, RZ, 0xfc, !PT ;  /* 0x000040000e0e2812 */ /* 0x000fc800078efcff */
[----:B------:R-:W-:-:S03]  /*1230*/  LOP3.LUT R14, R14, 0xffffdfff, RZ, 0xc0, !PT ;  /* 0xffffdfff0e0e7812 */ /* 0x000fc600078ec0ff */
[----:B------:R-:W1:Y:S01]  /*1240*/  @!P2 LDC.64 R48, c[0x0][0x3a0] ;  /* 0x0000e800ff30ab82 */ /* 0x000e620000000a00 */
[----:B0-----:R-:W-:Y:S01]  /*1250*/  @!P2 IMAD R2, R3, R6, RZ ;  /* 0x000000060302a224 */ /* 0x001fe200078e02ff */
[----:B------:R-:W-:-:S03]  /*1260*/  @!P2 MOV R3, R37 ;  /* 0x000000250003a202 */ /* 0x000fc60000000f00 */
[----:B------:R-:W-:Y:S01]  /*1270*/  @!P2 IMAD R7, R5, R7, R2 ;  /* 0x000000070507a224 */ /* 0x000fe200078e0202 */
[----:B------:R-:W-:-:S05]  /*1280*/  @!P2 MOV R2, R38 ;  /* 0x000000260002a202 */ /* 0x000fca0000000f00 */
[----:B------:R-:W-:Y:S02]  /*1290*/  @!P2 IMAD.WIDE.U32 R2, R5, R6, R2 ;  /* 0x000000060502a225 */ /* 0x000fe400078e0002 */
[----:B------:R-:W0:Y:S03]  /*12a0*/  @!P2 LDC.64 R4, c[0x0][0x398] ;  /* 0x0000e600ff04ab82 */ /* 0x000e260000000a00 */
[----:B------:R-:W-:Y:S02]  /*12b0*/  @!P2 IADD3 R3, PT, PT, R3, R7, RZ ;  /* 0x000000070303a210 */ /* 0x000fe40007ffe0ff */
        /* <DEDUP_REMOVED lines=9> */
[----:B------:R-:W-:-:S04]  /*1350*/  ISETP.GE.AND.EX P2, PT, R3, UR17, PT, P0 ;  /* 0x0000001103007c0c */ /* 0x000fc8000bf46300 */
[----:B------:R-:W-:-:S09]  /*1360*/  P2R R15, PR, RZ, 0x4 ;  /* 0x00000004ff0f7803 */ /* 0x000fd20000000000 */
        /* <DEDUP_REMOVED lines=108> */
[----:B------:R-:W-:-:S07]  /*1a30*/  @P1 LOP3.LUT R14, R14, 0x100, RZ, 0xfc, !PT ;  /* 0x000001000e0e1812 */ /* 0x000fce00078efcff */
        /* <DEDUP_REMOVED lines=14> */
[----:B------:R-:W-:Y:S02]  /*1b20*/  IADD3 R45, PT, PT, R52, 0x88, RZ ;  /* 0x00000088342d7810 */ /* 0x000fe40007ffe0ff */
[C---:B------:R-:W-:Y:S02]  /*1b30*/  LOP3.LUT P1, RZ, R14.reuse, 0x1000000, RZ, 0xc0, !PT ;  /* 0x010000000eff7812 */ /* 0x040fe4000782c0ff */
[----:B------:R-:W-:Y:S02]  /*1b40*/  SHF.R.S32.HI R3, RZ, 0x1f, R45 ;  /* 0x0000001fff037819 */ /* 0x000fe4000001142d */
[----:B------:R-:W-:Y:S02]  /*1b50*/  ISETP.GE.U32.AND P0, PT, R45, UR16, PT ;  /* 0x000000102d007c0c */ /* 0x000fe4000bf06070 */
[----:B------:R-:W-:-:S02]  /*1b60*/  LOP3.LUT R14, R14, 0xffffff7f, RZ, 0xc0, !PT ;  /* 0xffffff7f0e0e7812 */ /* 0x000fc400078ec0ff */
[----:B------:R-:W-:-:S05]  /*1b70*/  ISETP.GE.AND.EX P5, PT, R3, UR17, PT, P0 ;  /* 0x0000001103007c0c */ /* 0x000fca000bfa6300 */
[----:B------:R-:W2:Y:S08]  /*1b80*/  @!P1 LDG.E R82, desc[UR10][R70.64] ;  /* 0x0000000a46529981 */ /* 0x000eb0000c1e1900 */
        /* <DEDUP_REMOVED lines=44> */
[----:B------:R-:W-:-:S03]  /*1e50*/  LOP3.LUT P3, RZ, R14, 0x400000, RZ, 0xc0, !PT ;  /* 0x004000000eff7812 */ /* 0x000fc6000786c0ff */
[----:B------:R-:W1:Y:S01]  /*1e60*/  @!P2 LDC.64 R78, c[0x0][0x3a0] ;  /* 0x0000e800ff4eab82 */ /* 0x000e620000000a00 */
[----:B0-----:R-:W-:Y:S01]  /*1e70*/  @!P2 IMAD R44, R45, R72, RZ ;  /* 0x000000482d2ca224 */ /* 0x001fe200078e02ff */
[----:B------:R-:W-:-:S03]  /*1e80*/  @!P2 MOV R45, R37 ;  /* 0x00000025002da202 */ /* 0x000fc60000000f00 */
[----:B------:R-:W-:Y:S01]  /*1e90*/  @!P2 IMAD R73, R55, R73, R44 ;  /* 0x000000493749a224 */ /* 0x000fe200078e022c */
[----:B------:R-:W-:-:S05]  /*1ea0*/  @!P2 MOV R44, R38 ;  /* 0x00000026002ca202 */ /* 0x000fca0000000f00 */
[----:B------:R-:W-:-:S05]  /*1eb0*/  @!P2 IMAD.WIDE.U32 R44, R55, R72, R44 ;  /* 0x00000048372ca225 */ /* 0x000fca00078e002c */
[----:B------:R-:W-:Y:S02]  /*1ec0*/  @!P2 IADD3 R55, PT, PT, R45, R73, RZ ;  /* 0x000000492d37a210 */ /* 0x000fe40007ffe0ff */
[C---:B------:R-:W-:Y:S02]  /*1ed0*/  @!P2 SHF.L.U32 R45, R44.reuse, 0x1, RZ ;  /* 0x000000012c2da819 */ /* 0x040fe400000006ff */
[----:B------:R-:W-:Y:S02]  /*1ee0*/  @!P2 SHF.L.U64.HI R72, R44, 0x1, R55 ;  /* 0x000000012c48a819 */ /* 0x000fe40000010237 */
[----:B-1----:R-:W-:-:S04]  /*1ef0*/  @!P2 IADD3 R54, P0, PT, R45, R78, RZ ;  /* 0x0000004e2d36a210 */ /* 0x002fc80007f1e0ff */
[----:B------:R-:W-:Y:S02]  /*1f00*/  @!P2 IADD3.X R55, PT, PT, R72, R79, RZ, P0, !PT ;  /* 0x0000004f4837a210 */ /* 0x000fe400007fe4ff */
[----:B------:R-:W0:Y:S02]  /*1f10*/  @!P2 LDC.64 R78, c[0x0][0x398] ;  /* 0x0000e600ff4eab82 */ /* 0x000e240000000a00 */
[----:B0-----:R-:W-:-:S04]  /*1f20*/  @!P2 IADD3 R44, P0, PT, R45, R78, RZ ;  /* 0x0000004e2d2ca210 */ /* 0x001fc80007f1e0ff */
[----:B------:R-:W-:Y:S02]  /*1f30*/  @!P2 IADD3.X R45, PT, PT, R72, R79, RZ, P0, !PT ;  /* 0x0000004f482da210 */ /* 0x000fe400007fe4ff */
[----:B------:R-:W-:Y:S02]  /*1f40*/  IADD3 R79, PT, PT, R52, 0xa0, RZ ;  /* 0x000000a0344f7810 */ /* 0x000fe40007ffe0ff */
[C---:B------:R-:W-:Y:S02]  /*1f50*/  LOP3.LUT P2, RZ, R14.reuse, 0x800000, RZ, 0xc0, !PT ;  /* 0x008000000eff7812 */ /* 0x040fe4000784c0ff */
[----:B------:R-:W-:Y:S02]  /*1f60*/  SHF.R.S32.HI R73, RZ, 0x1f, R79 ;  /* 0x0000001fff497819 */ /* 0x000fe4000001144f */
[----:B------:R-:W-:Y:S02]  /*1f70*/  ISETP.GE.U32.AND P0, PT, R79, UR16, PT ;  /* 0x000000104f007c0c */ /* 0x000fe4000bf06070 */
[----:B------:R-:W-:-:S02]  /*1f80*/  LOP3.LUT R14, R14, 0xffffffef, RZ, 0xc0, !PT ;  /* 0xffffffef0e0e7812 */ /* 0x000fc400078ec0ff */
[----:B------:R-:W-:-:S13]  /*1f90*/  ISETP.GE.AND.EX P4, PT, R73, UR17, PT, P0 ;  /* 0x0000001149007c0c */ /* 0x000fda000bf86300 */
[----:B------:R-:W0:Y:S01]  /*1fa0*/  @!P4 LDC.64 R80, c[0x0][0x3f8] ;  /* 0x0000fe00ff50cb82 */ /* 0x000e220000000a00 */
[----:B------:R-:W-:-:S07]  /*1fb0*/  @P4 LOP3.LUT R14, R14, 0x10, RZ, 0xfc, !PT ;  /* 0x000000100e0e4812 */ /* 0x000fce00078efcff */
[----:B------:R-:W1:Y:S08]  /*1fc0*/  @!P4 LDC.64 R86, c[0x0][0x3a0] ;  /* 0x0000e800ff56cb82 */ /* 0x000e700000000a00 */
[----:B------:R-:W3:Y:S01]  /*1fd0*/  @!P4 LDC.64 R84, c[0x0][0x398] ;  /* 0x0000e600ff54cb82 */ /* 0x000ee20000000a00 */
[----:B0-----:R-:W-:Y:S01]  /*1fe0*/  @!P4 IMAD R72, R73, R80, RZ ;  /* 0x000000504948c224 */ /* 0x001fe200078e02ff */
[----:B------:R-:W-:-:S03]  /*1ff0*/  @!P4 MOV R73, R37 ;  /* 0x000000250049c202 */ /* 0x000fc60000000f00 */
[----:B------:R-:W-:Y:S01]  /*2000*/  @!P4 IMAD R81, R79, R81, R72 ;  /* 0x000000514f51c224 */ /* 0x000fe200078e0248 */
[----:B------:R-:W-:-:S05]  /*2010*/  @!P4 MOV R72, R38 ;  /* 0x000000260048c202 */ /* 0x000fca0000000f00 */
[----:B------:R-:W-:-:S05]  /*2020*/  @!P4 IMAD.WIDE.U32 R72, R79, R80, R72 ;  /* 0x000000504f48c225 */ /* 0x000fca00078e0048 */
[----:B------:R-:W-:-:S04]  /*2030*/  @!P4 IADD3 R73, PT, PT, R73, R81, RZ ;  /* 0x000000514949c210 */ /* 0x000fc80007ffe0ff */
[C---:B------:R-:W-:Y:S02]  /*2040*/  @!P4 SHF.L.U64.HI R76, R72.reuse, 0x1, R73 ;  /* 0x00000001484cc819 */ /* 0x040fe40000010249 */
[----:B------:R-:W-:-:S04]  /*2050*/  @!P4 SHF.L.U32 R73, R72, 0x1, RZ ;  /* 0x000000014849c819 */ /* 0x000fc800000006ff */
[----:B-1----:R-:W-:-:S04]  /*2060*/  @!P4 IADD3 R86, P0, PT, R73, R86, RZ ;  /* 0x000000564956c210 */ /* 0x002fc80007f1e0ff */
[----:B------:R-:W-:Y:S02]  /*2070*/  @!P4 IADD3.X R87, PT, PT, R76, R87, RZ, P0, !PT ;  /* 0x000000574c57c210 */ /* 0x000fe400007fe4ff */
[----:B---3--:R-:W-:Y:S02]  /*2080*/  @!P4 IADD3 R84, P0, PT, R73, R84, RZ ;  /* 0x000000544954c210 */ /* 0x008fe40007f1e0ff */
[----:B------:R-:W-:Y:S02]  /*2090*/  IADD3 R73, PT, PT, R52, 0xa8, RZ ;  /* 0x000000a834497810 */ /* 0x000fe40007ffe0ff */
[----:B------:R-:W-:Y:S02]  /*20a0*/  @!P4 IADD3.X R85, PT, PT, R76, R85, RZ, P0, !PT ;  /* 0x000000554c55c210 */ /* 0x000fe400007fe4ff */
[----:B------:R-:W-:Y:S02]  /*20b0*/  SHF.R.S32.HI R79, RZ, 0x1f, R73 ;  /* 0x0000001fff4f7819 */ /* 0x000fe40000011449 */
[----:B------:R-:W-:-:S04]  /*20c0*/  ISETP.GE.U32.AND P0, PT, R73, UR16, PT ;  /* 0x0000001049007c0c */ /* 0x000fc8000bf06070 */
[----:B------:R-:W-:-:S13]  /*20d0*/  ISETP.GE.AND.EX P4, PT, R79, UR17, PT, P0 ;  /* 0x000000114f007c0c */ /* 0x000fda000bf86300 */
[----:B------:R-:W0:Y:S01]  /*20e0*/  @!P4 LDC.64 R104, c[0x0][0x3f8] ;  /* 0x0000fe00ff68cb82 */ /* 0x000e220000000a00 */
[----:B------:R-:W-:Y:S02]  /*20f0*/  MOV R76, RZ ;  /* 0x000000ff004c7202 */ /* 0x000fe40000000f00 */
[----:B------:R-:W-:-:S04]  /*2100*/  CS2R R80, SRZ ;  /* 0x0000000000507805 */ /* 0x000fc8000001ff00 */
[----:B------:R1:W3:Y:S04]  /*2110*/  @!P1 LDG.E R76, desc[UR10][R64.64] ;  /* 0x0000000a404c9981 */ /* 0x0002e8000c1e1900 */
[----:B------:R4:W3:Y:S04]  /*2120*/  @!P2 LDG.E R80, desc[UR10][R62.64] ;  /* 0x0000000a3e50a981 */ /* 0x0008e8000c1e1900 */
[----:B------:R2:W3:Y:S01]  /*2130*/  @!P2 LDG.E R81, desc[UR10][R68.64] ;  /* 0x0000000a4451a981 */ /* 0x0004e2000c1e1900 */
[----:B-1----:R-:W-:Y:S02]  /*2140*/  @!P4 MOV R64, R38 ;  /* 0x000000260040c202 */ /* 0x002fe40000000f00 */
[----:B------:R-:W-:Y:S01]  /*2150*/  @!P4 MOV R65, R37 ;  /* 0x000000250041c202 */ /* 0x000fe20000000f00 */
[----:B----4-:R-:W1:Y:S01]  /*2160*/  @!P4 LDC.64 R62, c[0x0][0x398] ;  /* 0x0000e600ff3ecb82 */ /* 0x010e620000000a00 */
[----:B0-----:R-:W-:-:S02]  /*2170*/  @!P4 IMAD R70, R79, R104, RZ ;  /* 0x000000684f46c224 */ /* 0x001fc400078e02ff */
[----:B------:R-:W-:-:S04]  /*2180*/  @!P4 IMAD.WIDE.U32 R64, R73, R104, R64 ;  /* 0x000000684940c225 */ /* 0x000fc800078e0040 */
[----:B------:R-:W-:Y:S02]  /*2190*/  @!P4 IMAD R71, R73, R105, R70 ;  /* 0x000000694947c224 */ /* 0x000fe400078e0246 */
[----:B------:R-:W0:Y:S01]  /*21a0*/  @!P4 LDC.64 R72, c[0x0][0x3a0] ;  /* 0x0000e800ff48cb82 */ /* 0x000e220000000a00 */
[----:B--2---:R-:W-:Y:S02]  /*21b0*/  @!P4 SHF.L.U32 R69, R64, 0x1, RZ ;  /* 0x000000014045c819 */ /* 0x004fe400000006ff */
[----:B------:R-:W-:-:S04]  /*21c0*/  @!P4 IADD3 R65, PT, PT, R65, R71, RZ ;  /* 0x000000474141c210 */ /* 0x000fc80007ffe0ff */
[----:B------:R-:W-:Y:S02]  /*21d0*/  @!P4 SHF.L.U64.HI R70, R64, 0x1, R65 ;  /* 0x000000014046c819 */ /* 0x000fe40000010241 */
[----:B------:R-:W-:-:S06]  /*21e0*/  CS2R R78, SRZ ;  /* 0x00000000004e7805 */ /* 0x000fcc000001ff00 */
[----:B------:R2:W4:Y:S01]  /*21f0*/  @!P3 LDG.E R79, desc[UR10][R46.64] ;  /* 0x0000000a2e4fb981 */ /* 0x000522000c1e1900 */
[----:B0-----:R-:W-:-:S04]  /*2200*/  @!P4 IADD3 R64, P0, PT, R69, R72, RZ ;  /* 0x000000484540c210 */ /* 0x001fc80007f1e0ff */
[----:B------:R-:W-:Y:S02]  /*2210*/  @!P4 IADD3.X R65, PT, PT, R70, R73, RZ, P0, !PT ;  /* 0x000000494641c210 */ /* 0x000fe400007fe4ff */
[----:B-1----:R-:W-:Y:S02]  /*2220*/  @!P4 IADD3 R62, P0, PT, R69, R62, RZ ;  /* 0x0000003e453ec210 */ /* 0x002fe40007f1e0ff */
[----:B------:R-:W-:Y:S02]  /*2230*/  IADD3 R69, PT, PT, R52, 0xb0, RZ ;  /* 0x000000b034457810 */ /* 0x000fe40007ffe0ff */
[----:B------:R-:W-:Y:S01]  /*2240*/  @!P4 IADD3.X R63, PT, PT, R70, R63, RZ, P0, !PT ;  /* 0x0000003f463fc210 */ /* 0x000fe200007fe4ff */
[----:B------:R-:W-:Y:S01]  /*2250*/  HFMA2 R70, -RZ, RZ, 0, 0 ;  /* 0x00000000ff467431 */ /* 0x000fe200000001ff */
[----:B------:R-:W-:Y:S02]  /*2260*/  SHF.R.S32.HI R71, RZ, 0x1f, R69 ;  /* 0x0000001fff477819 */ /* 0x000fe40000011445 */
[----:B------:R-:W-:-:S03]  /*2270*/  ISETP.GE.U32.AND P0, PT, R69, UR16, PT ;  /* 0x0000001045007c0c */ /* 0x000fc6000bf06070 */
[----:B------:R0:W4:Y:S01]  /*2280*/  @!P3 LDG.E R70, desc[UR10][R66.64] ;  /* 0x0000000a4246b981 */ /* 0x000122000c1e1900 */
[----:B------:R-:W-:-:S13]  /*2290*/  ISETP.GE.AND.EX P3, PT, R71, UR17, PT, P0 ;  /* 0x0000001147007c0c */ /* 0x000fda000bf66300 */
[----:B------:R-:W0:Y:S01]  /*22a0*/  @!P3 LDC.64 R72, c[0x0][0x3f8] ;  /* 0x0000fe00ff48bb82 */ /* 0x000e220000000a00 */
[C---:B------:R-:W-:Y:S02]  /*22b0*/  LOP3.LUT P1, RZ, R14.reuse, 0x200000, RZ, 0xc0, !PT ;  /* 0x002000000eff7812 */ /* 0x040fe4000782c0ff */
[----:B------:R-:W-:Y:S02]  /*22c0*/  LOP3.LUT R14, R14, 0xfffffff7, RZ, 0xc0, !PT ;  /* 0xfffffff70e0e7812 */ /* 0x000fe400078ec0ff */
[----:B--2---:R-:W-:Y:S02]  /*22d0*/  @!P3 MOV R46, R38 ;  /* 0x00000026002eb202 */ /* 0x004fe40000000f00 */
[----:B------:R-:W-:Y:S02]  /*22e0*/  @!P3 MOV R47, R37 ;  /* 0x00000025002fb202 */ /* 0x000fe40000000f00 */
[----:B------:R-:W-:Y:S02]  /*22f0*/  @P4 LOP3.LUT R14, R14, 0x8, RZ, 0xfc, !PT ;  /* 0x000000080e0e4812 */ /* 0x000fe400078efcff */
[----:B------:R-:W-:-:S02]  /*2300*/  ISETP.NE.AND P4, PT, R77, RZ, PT ;  /* 0x000000ff4d00720c */ /* 0x000fc40003f85270 */
[----:B------:R-:W-:Y:S01]  /*2310*/  MOV R77, RZ ;  /* 0x000000ff004d7202 */ /* 0x000fe20000000f00 */
[----:B------:R-:W2:Y:S05]  /*2320*/  @!P1 LDG.E R78, desc[UR10][R60.64] ;  /* 0x0000000a3c4e9981 */ /* 0x000eaa000c1e1900 */
[----:B------:R1:W4:Y:S01]  /*2330*/  @!P1 LDG.E R77, desc[UR10][R34.64] ;  /* 0x0000000a224d9981 */ /* 0x000322000c1e1900 */
[-C--:B0-----:R-:W-:Y:S02]  /*2340*/  @!P3 IMAD R66, R71, R72.reuse, RZ ;  /* 0x000000484742b224 */ /* 0x081fe400078e02ff */
[C---:B------:R-:W-:Y:S01]  /*2350*/  @!P3 IMAD.WIDE.U32 R46, R69.reuse, R72, R46 ;  /* 0x00000048452eb225 */ /* 0x040fe200078e002e */
[----:B-1----:R-:W0:Y:S03]  /*2360*/  @!P3 LDC.64 R34, c[0x0][0x398] ;  /* 0x0000e600ff22bb82 */ /* 0x002e260000000a00 */
[----:B------:R-:W-:-:S05]  /*2370*/  @!P3 IMAD R67, R69, R73, R66 ;  /* 0x000000494543b224 */ /* 0x000fca00078e0242 */
[----:B------:R-:W1:Y:S01]  /*2380*/  @!P3 LDC.64 R68, c[0x0][0x3a0] ;  /* 0x0000e800ff44bb82 */ /* 0x000e620000000a00 */
[----:B------:R-:W-:Y:S02]  /*2390*/  @!P3 IADD3 R47, PT, PT, R47, R67, RZ ;  /* 0x000000432f2fb210 */ /* 0x000fe40007ffe0ff */
[C---:B------:R-:W-:Y:S02]  /*23a0*/  @!P3 SHF.L.U32 R61, R46.reuse, 0x1, RZ ;  /* 0x000000012e3db819 */ /* 0x040fe400000006ff */
[----:B------:R-:W-:Y:S02]  /*23b0*/  @!P3 SHF.L.U64.HI R66, R46, 0x1, R47 ;  /* 0x000000012e42b819 */ /* 0x000fe4000001022f */
[C---:B------:R-:W-:Y:S02]  /*23c0*/  LOP3.LUT P2, RZ, R14.reuse, 0x100000, RZ, 0xc0, !PT ;  /* 0x001000000eff7812 */ /* 0x040fe4000784c0ff */
[----:B------:R-:W-:Y:S01]  /*23d0*/  LOP3.LUT R14, R14, 0xfffffffb, RZ, 0xc0, !PT ;  /* 0xfffffffb0e0e7812 */ /* 0x000fe200078ec0ff */
[----:B------:R-:W-:-:S03]  /*23e0*/  HFMA2 R71, -RZ, RZ, 0, 0 ;  /* 0x00000000ff477431 */ /* 0x000fc600000001ff */
[----:B------:R-:W-:Y:S02]  /*23f0*/  @P3 LOP3.LUT R14, R14, 0x4, RZ, 0xfc, !PT ;  /* 0x000000040e0e3812 */ /* 0x000fe400078efcff */
[----:B------:R-:W-:-:S05]  /*2400*/  CS2R R72, SRZ ;  /* 0x0000000000487805 */ /* 0x000fca000001ff00 */
[----:B------:R-:W2:Y:S01]  /*2410*/  @!P2 LDG.E R71, desc[UR10][R58.64] ;  /* 0x0000000a3a47a981 */ /* 0x000ea2000c1e1900 */
[----:B-1----:R-:W-:-:S03]  /*2420*/  @!P3 IADD3 R46, P0, PT, R61, R68, RZ ;  /* 0x000000443d2eb210 */ /* 0x002fc60007f1e0ff */
[----:B------:R1:W2:Y:S01]  /*2430*/  @!P2 LDG.E R72, desc[UR10][R56.64] ;  /* 0x0000000a3848a981 */ /* 0x0002a2000c1e1900 */
[----:B------:R-:W-:Y:S02]  /*2440*/  @!P3 IADD3.X R47, PT, PT, R66, R69, RZ, P0, !PT ;  /* 0x00000045422fb210 */ /* 0x000fe400007fe4ff */
[----:B0-----:R-:W-:-:S04]  /*2450*/  @!P3 IADD3 R34, P0, PT, R61, R34, RZ ;  /* 0x000000223d22b210 */ /* 0x001fc80007f1e0ff */
[----:B------:R-:W-:Y:S02]  /*2460*/  @!P3 IADD3.X R35, PT, PT, R66, R35, RZ, P0, !PT ;  /* 0x000000234223b210 */ /* 0x000fe400007fe4ff */
[----:B------:R-:W-:Y:S02]  /*2470*/  ISETP.NE.AND P3, PT, R53, RZ, PT ;  /* 0x000000ff3500720c */ /* 0x000fe40003f65270 */
[----:B------:R-:W-:-:S04]  /*2480*/  IADD3 R53, PT, PT, R52, 0xb8, RZ ;  /* 0x000000b834357810 */ /* 0x000fc80007ffe0ff */
[----:B------:R-:W-:Y:S02]  /*2490*/  SHF.R.S32.HI R61, RZ, 0x1f, R53 ;  /* 0x0000001fff3d7819 */ /* 0x000fe40000011435 */
[----:B------:R-:W-:-:S04]  /*24a0*/  ISETP.GE.U32.AND P0, PT, R53, UR16, PT ;  /* 0x0000001035007c0c */ /* 0x000fc8000bf06070 */
[----:B------:R-:W-:-:S13]  /*24b0*/  ISETP.GE.AND.EX P2, PT, R61, UR17, PT, P0 ;  /* 0x000000113d007c0c */ /* 0x000fda000bf46300 */
[----:B------:R-:W0:Y:S01]  /*24c0*/  @!P2 LDC.64 R104, c[0x0][0x3f8] ;  /* 0x0000fe00ff68ab82 */ /* 0x000e220000000a00 */
[----:B------:R-:W-:Y:S02]  /*24d0*/  LOP3.LUT P0, RZ, R14, 0x80000, RZ, 0xc0, !PT ;  /* 0x000800000eff7812 */ /* 0x000fe4000780c0ff */
[----:B------:R-:W-:Y:S02]  /*24e0*/  CS2R R66, SRZ ;  /* 0x0000000000427805 */ /* 0x000fe4000001ff00 */
[----:B-1----:R-:W-:Y:S02]  /*24f0*/  @!P2 MOV R56, R38 ;  /* 0x000000260038a202 */ /* 0x002fe40000000f00 */
[----:B------:R-:W-:-:S07]  /*2500*/  @!P2 MOV R57, R37 ;  /* 0x000000250039a202 */ /* 0x000fce0000000f00 */
[----:B------:R1:W2:Y:S01]  /*2510*/  @!P0 LDG.E R67, desc[UR10][R32.64] ;  /* 0x0000000a20438981 */ /* 0x0002a2000c1e1900 */
[----:B0-----:R-:W-:Y:S01]  /*2520*/  @!P2 IMAD R58, R61, R104, RZ ;  /* 0x000000683d3aa224 */ /* 0x001fe200078e02ff */
[----:B-1----:R-:W0:Y:S08]  /*2530*/  @!P2 LDC.64 R32, c[0x0][0x398] ;  /* 0x0000e600ff20ab82 */ /* 0x002e300000000a00 */
[----:B------:R-:W1:Y:S01]  /*2540*/  @!P2 LDC.64 R60, c[0x0][0x3a0] ;  /* 0x0000e800ff3cab82 */ /* 0x000e620000000a00 */
[----:B------:R-:W-:-:S02]  /*2550*/  @!P2 IMAD R59, R53, R105, R58 ;  /* 0x00000069353ba224 */ /* 0x000fc400078e023a */
[----:B------:R-:W-:Y:S01]  /*2560*/  @!P2 IMAD.WIDE.U32 R56, R53, R104, R56 ;  /* 0x000000683538a225 */ /* 0x000fe200078e0038 */
[----:B------:R-:W-:-:S04]  /*2570*/  CS2R R68, SRZ ;  /* 0x0000000000447805 */ /* 0x000fc8000001ff00 */
[----:B------:R-:W-:Y:S02]  /*2580*/  @!P2 IADD3 R53, PT, PT, R57, R59, RZ ;  /* 0x0000003b3935a210 */ /* 0x000fe40007ffe0ff */
[C---:B------:R-:W-:Y:S01]  /*2590*/  @!P2 SHF.L.U32 R57, R56.reuse, 0x1, RZ ;  /* 0x000000013839a819 */ /* 0x040fe200000006ff */
[----:B------:R1:W2:Y:S01]  /*25a0*/  @!P0 LDG.E R68, desc[UR10][R8.64] ;  /* 0x0000000a08448981 */ /* 0x0002a2000c1e1900 */
[----:B------:R-:W-:Y:S02]  /*25b0*/  @!P2 SHF.L.U64.HI R58, R56, 0x1, R53 ;  /* 0x00000001383aa819 */ /* 0x000fe40000010235 */
[C---:B------:R-:W-:Y:S02]  /*25c0*/  LOP3.LUT P1, RZ, R14.reuse, 0x40000, RZ, 0xc0, !PT ;  /* 0x000400000eff7812 */ /* 0x040fe4000782c0ff */
[----:B------:R-:W-:Y:S02]  /*25d0*/  LOP3.LUT R14, R14, 0xfffffffd, RZ, 0xc0, !PT ;  /* 0xfffffffd0e0e7812 */ /* 0x000fe400078ec0ff */
[----:B-1----:R-:W-:-:S09]  /*25e0*/  @!P2 IADD3 R8, P0, PT, R57, R60, RZ ;  /* 0x0000003c3908a210 */ /* 0x002fd20007f1e0ff */
[----:B------:R-:W2:Y:S01]  /*25f0*/  @!P1 LDG.E R66, desc[UR10][R42.64] ;  /* 0x0000000a2a429981 */ /* 0x000ea2000c1e1900 */
[----:B------:R-:W-:Y:S02]  /*2600*/  @!P2 IADD3.X R9, PT, PT, R58, R61, RZ, P0, !PT ;  /* 0x0000003d3a09a210 */ /* 0x000fe400007fe4ff */
[----:B0-----:R-:W-:Y:S02]  /*2610*/  @!P2 IADD3 R32, P0, PT, R57, R32, RZ ;  /* 0x000000203920a210 */ /* 0x001fe40007f1e0ff */
[----:B------:R-:W-:Y:S02]  /*2620*/  @P2 LOP3.LUT R14, R14, 0x2, RZ, 0xfc, !PT ;  /* 0x000000020e0e2812 */ /* 0x000fe400078efcff */
[----:B------:R-:W-:Y:S02]  /*2630*/  @!P2 IADD3.X R33, PT, PT, R58, R33, RZ, P0, !PT ;  /* 0x000000213a21a210 */ /* 0x000fe400007fe4ff */
[----:B------:R-:W-:Y:S02]  /*2640*/  ISETP.NE.AND P2, PT, R15, RZ, PT ;  /* 0x000000ff0f00720c */ /* 0x000fe40003f45270 */
[----:B------:R-:W-:-:S02]  /*2650*/  CS2R R60, SRZ ;  /* 0x00000000003c7805 */ /* 0x000fc4000001ff00 */
[----:B------:R-:W-:-:S04]  /*2660*/  IADD3 R15, PT, PT, R52, 0xc0, RZ ;  /* 0x000000c0340f7810 */ /* 0x000fc80007ffe0ff */
[----:B------:R-:W-:Y:S01]  /*2670*/  SHF.R.S32.HI R53, RZ, 0x1f, R15 ;  /* 0x0000001fff357819 */ /* 0x000fe2000001140f */
[----:B------:R0:W2:Y:S01]  /*2680*/  @!P1 LDG.E R61, desc[UR10][R40.64] ;  /* 0x0000000a283d9981 */ /* 0x0000a2000c1e1900 */
[----:B------:R-:W-:-:S04]  /*2690*/  ISETP.GE.U32.AND P0, PT, R15, UR16, PT ;  /* 0x000000100f007c0c */ /* 0x000fc8000bf06070 */
[----:B------:R-:W-:-:S13]  /*26a0*/  ISETP.GE.AND.EX P1, PT, R53, UR17, PT, P0 ;  /* 0x0000001135007c0c */ /* 0x000fda000bf26300 */
[----:B------:R-:W1:Y:S01]  /*26b0*/  @!P1 LDC.64 R58, c[0x0][0x3f8] ;  /* 0x0000fe00ff3a9b82 */ /* 0x000e620000000a00 */
[----:B0-----:R-:W-:Y:S02]  /*26c0*/  @!P1 MOV R40, R38 ;  /* 0x0000002600289202 */ /* 0x001fe40000000f00 */
[----:B------:R-:W-:Y:S02]  /*26d0*/  @!P1 MOV R41, R37 ;  /* 0x0000002500299202 */ /* 0x000fe40000000f00 */
[----:B------:R-:W-:Y:S01]  /*26e0*/  LOP3.LUT P0, RZ, R14, 0x20000, RZ, 0xc0, !PT ;  /* 0x000200000eff7812 */ /* 0x000fe2000780c0ff */
[----:B------:R-:W-:-:S12]  /*26f0*/  HFMA2 R56, -RZ, RZ, 0, 0 ;  /* 0x00000000ff387431 */ /* 0x000fd800000001ff */
[----:B------:R0:W2:Y:S04]  /*2700*/  @!P0 LDG.E R60, desc[UR10][R30.64] ;  /* 0x0000000a1e3c8981 */ /* 0x0000a8000c1e1900 */
[----:B------:R-:W2:Y:S01]  /*2710*/  @!P0 LDG.E R56, desc[UR10][R28.64] ;  /* 0x0000000a1c388981 */ /* 0x000ea2000c1e1900 */
[-C--:B-1----:R-:W-:Y:S02]  /*2720*/  @!P1 IMAD R42, R53, R58.reuse, RZ ;  /* 0x0000003a352a9224 */ /* 0x082fe400078e02ff */
[----:B------:R-:W-:-:S04]  /*2730*/  @!P1 IMAD.WIDE.U32 R40, R15, R58, R40 ;  /* 0x0000003a0f289225 */ /* 0x000fc800078e0028 */
[----:B------:R-:W-:Y:S02]  /*2740*/  @!P1 IMAD R43, R15, R59, R42 ;  /* 0x0000003b0f2b9224 */ /* 0x000fe400078e022a */
[----:B------:R-:W0:Y:S03]  /*2750*/  @!P1 LDC.64 R58, c[0x0][0x3a0] ;  /* 0x0000e800ff3a9b82 */ /* 0x000e260000000a00 */
[----:B------:R-:W-:Y:S02]  /*2760*/  @!P1 IADD3 R15, PT, PT, R41, R43, RZ ;  /* 0x0000002b290f9210 */ /* 0x000fe40007ffe0ff */
[C---:B------:R-:W-:Y:S02]  /*2770*/  @!P1 SHF.L.U32 R41, R40.reuse, 0x1, RZ ;  /* 0x0000000128299819 */ /* 0x040fe400000006ff */
[----:B------:R-:W-:Y:S02]  /*2780*/  @!P1 SHF.L.U64.HI R42, R40, 0x1, R15 ;  /* 0x00000001282a9819 */ /* 0x000fe4000001020f */
[----:B0-----:R-:W-:-:S04]  /*2790*/  @!P1 IADD3 R30, P0, PT, R41, R58, RZ ;  /* 0x0000003a291e9210 */ /* 0x001fc80007f1e0ff */
[----:B------:R-:W-:Y:S02]  /*27a0*/  @!P1 IADD3.X R31, PT, PT, R42, R59, RZ, P0, !PT ;  /* 0x0000003b2a1f9210 */ /* 0x000fe400007fe4ff */
[----:B------:R-:W0:Y:S01]  /*27b0*/  @!P1 LDC.64 R58, c[0x0][0x398] ;  /* 0x0000e600ff3a9b82 */ /* 0x000e220000000a00 */
[----:B------:R-:W-:-:S04]  /*27c0*/  LOP3.LUT R14, R14, 0xfffffffe, RZ, 0xc0, !PT ;  /* 0xfffffffe0e0e7812 */ /* 0x000fc800078ec0ff */
[----:B------:R-:W-:Y:S01]  /*27d0*/  @P1 LOP3.LUT R14, R14, 0x1, RZ, 0xfc, !PT ;  /* 0x000000010e0e1812 */ /* 0x000fe200078efcff */
[----:B------:R-:W-:Y:S01]  /*27e0*/  HFMA2 R43, -RZ, RZ, 0, 0 ;  /* 0x00000000ff2b7431 */ /* 0x000fe200000001ff */
[----:B------:R-:W-:Y:S02]  /*27f0*/  IADD3 R15, PT, PT, R52, 0xc8, RZ ;  /* 0x000000c8340f7810 */ /* 0x000fe40007ffe0ff */
[----:B0-----:R-:W-:-:S04]  /*2800*/  @!P1 IADD3 R58, P0, PT, R41, R58, RZ ;  /* 0x0000003a293a9210 */ /* 0x001fc80007f1e0ff */
[----:B------:R-:W-:Y:S02]  /*2810*/  @!P1 IADD3.X R59, PT, PT, R42, R59, RZ, P0, !PT ;  /* 0x0000003b2a3b9210 */ /* 0x000fe400007fe4ff */
[----:B------:R-:W-:Y:S02]  /*2820*/  LOP3.LUT P0, RZ, R14, 0x10000, RZ, 0xc0, !PT ;  /* 0x000100000eff7812 */ /* 0x000fe4000780c0ff */
[----:B------:R-:W-:Y:S02]  /*2830*/  CS2R R40, SRZ ;  /* 0x0000000000287805 */ /* 0x000fe4000001ff00 */
[----:B------:R-:W-:-:S09]  /*2840*/  SHF.R.S32.HI R53, RZ, 0x1f, R15 ;  /* 0x0000001fff357819 */ /* 0x000fd2000001140f */
[----:B------:R0:W2:Y:S04]  /*2850*/  @!P0 LDG.E R43, desc[UR10][R26.64] ;  /* 0x0000000a1a2b8981 */ /* 0x0000a8000c1e1900 */
[----:B------:R1:W2:Y:S01]  /*2860*/  @!P0 LDG.E R40, desc[UR10][R24.64] ;  /* 0x0000000a18288981 */ /* 0x0002a2000c1e1900 */
[----:B------:R-:W-:-:S04]  /*2870*/  ISETP.GE.U32.AND P0, PT, R15, UR16, PT ;  /* 0x000000100f007c0c */ /* 0x000fc8000bf06070 */
[----:B------:R-:W-:-:S13]  /*2880*/  ISETP.GE.AND.EX P0, PT, R53, UR17, PT, P0 ;  /* 0x0000001135007c0c */ /* 0x000fda000bf06300 */
[----:B0-----:R-:W0:Y:S08]  /*2890*/  @!P0 LDC.64 R26, c[0x0][0x3f8] ;  /* 0x0000fe00ff1a8b82 */ /* 0x001e300000000a00 */
[----:B------:R-:W3:Y:S01]  /*28a0*/  @!P0 LDC.64 R104, c[0x0][0x3a0] ;  /* 0x0000e800ff688b82 */ /* 0x000ee20000000a00 */
[----:B------:R-:W-:Y:S02]  /*28b0*/  ISETP.NE.AND P1, PT, R0, RZ, PT ;  /* 0x000000ff0000720c */ /* 0x000fe40003f25270 */
[----:B-1----:R-:W-:-:S05]  /*28c0*/  @!P0 MOV R24, R38 ;  /* 0x0000002600188202 */ /* 0x002fca0000000f00 */
[----:B------:R-:W1:Y:S01]  /*28d0*/  @!P0 LDC.64 R112, c[0x0][0x398] ;  /* 0x0000e600ff708b82 */ /* 0x000e620000000a00 */
[----:B------:R-:W-:Y:S02]  /*28e0*/  @!P0 MOV R25, R37 ;  /* 0x0000002500198202 */ /* 0x000fe40000000f00 */
[----:B------:R-:W-:-:S03]  /*28f0*/  MOV R29, RZ ;  /* 0x000000ff001d7202 */ /* 0x000fc60000000f00 */
[----:B------:R4:W2:Y:S01]  /*2900*/  @!P1 LDG.E R41, desc[UR10][R22.64] ;  /* 0x0000000a16299981 */ /* 0x0008a2000c1e1900 */
[-C--:B0-----:R-:W-:Y:S02]  /*2910*/  @!P0 IMAD R0, R53, R26.reuse, RZ ;  /* 0x0000001a35008224 */ /* 0x081fe400078e02ff */
[C---:B------:R-:W-:Y:S01]  /*2920*/  @!P0 IMAD.WIDE.U32 R24, R15.reuse, R26, R24 ;  /* 0x0000001a0f188225 */ /* 0x040fe200078e0018 */
[----:B------:R0:W2:Y:S03]  /*2930*/  @!P1 LDG.E R29, desc[UR10][R20.64] ;  /* 0x0000000a141d9981 */ /* 0x0000a6000c1e1900 */
[----:B------:R-:W-:-:S05]  /*2940*/  @!P0 IMAD R27, R15, R27, R0 ;  /* 0x0000001b0f1b8224 */ /* 0x000fca00078e0200 */
[----:B------:R-:W-:Y:S02]  /*2950*/  @!P0 IADD3 R15, PT, PT, R25, R27, RZ ;  /* 0x0000001b190f8210 */ /* 0x000fe40007ffe0ff */
[C---:B------:R-:W-:Y:S02]  /*2960*/  @!P0 SHF.L.U32 R25, R24.reuse, 0x1, RZ ;  /* 0x0000000118198819 */ /* 0x040fe400000006ff */
[----:B------:R-:W-:Y:S02]  /*2970*/  @!P0 SHF.L.U64.HI R0, R24, 0x1, R15 ;  /* 0x0000000118008819 */ /* 0x000fe4000001020f */
[----:B---3--:R-:W-:-:S04]  /*2980*/  @!P0 IADD3 R26, P1, PT, R25, R104, RZ ;  /* 0x00000068191a8210 */ /* 0x008fc80007f3e0ff */
[----:B------:R-:W-:Y:S02]  /*2990*/  @!P0 IADD3.X R27, PT, PT, R0, R105, RZ, P1, !PT ;  /* 0x00000069001b8210 */ /* 0x000fe40000ffe4ff */
[----:B-1----:R-:W-:-:S04]  /*29a0*/  @!P0 IADD3 R112, P1, PT, R25, R112, RZ ;  /* 0x0000007019708210 */ /* 0x002fc80007f3e0ff */
[----:B------:R-:W-:Y:S02]  /*29b0*/  @!P0 IADD3.X R113, PT, PT, R0, R113, RZ, P1, !PT ;  /* 0x0000007100718210 */ /* 0x000fe40000ffe4ff */
[----:B------:R-:W-:Y:S02]  /*29c0*/  LOP3.LUT P1, RZ, R14, 0x4000, RZ, 0xc0, !PT ;  /* 0x000040000eff7812 */ /* 0x000fe4000782c0ff */
[----:B----4-:R-:W-:Y:S02]  /*29d0*/  CS2R R22, SRZ ;  /* 0x0000000000167805 */ /* 0x010fe4000001ff00 */
[----:B0-----:R-:W-:Y:S02]  /*29e0*/  CS2R R20, SRZ ;  /* 0x0000000000147805 */ /* 0x001fe4000001ff00 */
[----:B------:R-:W-:-:S04]  /*29f0*/  IADD3 R15, PT, PT, R52, 0xd0, RZ ;  /* 0x000000d0340f7810 */ /* 0x000fc80007ffe0ff */
[----:B------:R-:W-:Y:S01]  /*2a00*/  SHF.R.S32.HI R53, RZ, 0x1f, R15 ;  /* 0x0000001fff357819 */ /* 0x000fe2000001140f */
[----:B------:R-:W3:Y:S04]  /*2a10*/  @!P2 LDG.E R20, desc[UR10][R12.64] ;  /* 0x0000000a0c14a981 */ /* 0x000ee8000c1e1900 */
[----:B------:R0:W4:Y:S04]  /*2a20*/  @!P1 LDG.E R23, desc[UR10][R48.64] ;  /* 0x0000000a30179981 */ /* 0x000128000c1e1900 */
[----:B------:R1:W4:Y:S01]  /*2a30*/  @!P1 LDG.E R21, desc[UR10][R18.64] ;  /* 0x0000000a12159981 */ /* 0x000322000c1e1900 */
[----:B------:R-:W-:-:S04]  /*2a40*/  ISETP.GE.U32.AND P1, PT, R15, UR16, PT ;  /* 0x000000100f007c0c */ /* 0x000fc8000bf26070 */
[----:B------:R-:W-:-:S13]  /*2a50*/  ISETP.GE.AND.EX P1, PT, R53, UR17, PT, P1 ;  /* 0x0000001135007c0c */ /* 0x000fda000bf26310 */
[----:B0-----:R-:W0:Y:S01]  /*2a60*/  @!P1 LDC.64 R48, c[0x0][0x3f8] ;  /* 0x0000fe00ff309b82 */ /* 0x001e220000000a00 */
[----:B------:R-:W-:Y:S02]  /*2a70*/  @!P1 MOV R12, R38 ;  /* 0x00000026000c9202 */ /* 0x000fe40000000f00 */
[----:B------:R-:W-:-:S05]  /*2a80*/  @!P1 MOV R13, R37 ;  /* 0x00000025000d9202 */ /* 0x000fca0000000f00 */
[----:B------:R-:W1:Y:S01]  /*2a90*/  @!P1 LDC.64 R110, c[0x0][0x3a0] ;  /* 0x0000e800ff6e9b82 */ /* 0x000e620000000a00 */
[----:B0-----:R-:W-:-:S04]  /*2aa0*/  @!P1 IMAD R0, R53, R48, RZ ;  /* 0x0000003035009224 */ /* 0x001fc800078e02ff */
[C---:B-1----:R-:W-:Y:S02]  /*2ab0*/  @!P1 IMAD R19, R15.reuse, R49, R0 ;  /* 0x000000310f139224 */ /* 0x042fe400078e0200 */
[----:B------:R-:W-:Y:S02]  /*2ac0*/  @!P1 IMAD.WIDE.U32 R48, R15, R48, R12 ;  /* 0x000000300f309225 */ /* 0x000fe400078e000c */
[----:B------:R-:W0:Y:S02]  /*2ad0*/  @!P1 LDC.64 R12, c[0x0][0x398] ;  /* 0x0000e600ff0c9b82 */ /* 0x000e240000000a00 */
[----:B------:R-:W-:Y:S01]  /*2ae0*/  HFMA2 R25, -RZ, RZ, 0, 0 ;  /* 0x00000000ff197431 */ /* 0x000fe200000001ff */
[----:B------:R-:W-:Y:S02]  /*2af0*/  @!P1 IADD3 R15, PT, PT, R49, R19, RZ ;  /* 0x00000013310f9210 */ /* 0x000fe40007ffe0ff */
[----:B------:R-:W-:-:S03]  /*2b00*/  @!P1 SHF.L.U32 R49, R48, 0x1, RZ ;  /* 0x0000000130319819 */ /* 0x000fc600000006ff */
[----:B------:R1:W4:Y:S01]  /*2b10*/  @!P2 LDG.E R25, desc[UR10][R16.64] ;  /* 0x0000000a1019a981 */ /* 0x000322000c1e1900 */
[----:B------:R-:W-:Y:S02]  /*2b20*/  @!P1 SHF.L.U64.HI R0, R48, 0x1, R15 ;  /* 0x0000000130009819 */ /* 0x000fe4000001020f */
[C---:B------:R-:W-:Y:S02]  /*2b30*/  @!P1 IADD3 R110, P2, PT, R49.reuse, R110, RZ ;  /* 0x0000006e316e9210 */ /* 0x040fe40007f5e0ff */
[----:B------:R-:W-:Y:S02]  /*2b40*/  IADD3 R15, PT, PT, R52, 0xd8, RZ ;  /* 0x000000d8340f7810 */ /* 0x000fe40007ffe0ff */
[----:B------:R-:W-:Y:S02]  /*2b50*/  @!P1 IADD3.X R111, PT, PT, R0, R111, RZ, P2, !PT ;  /* 0x0000006f006f9210 */ /* 0x000fe400017fe4ff */
[----:B-1----:R-:W-:Y:S02]  /*2b60*/  SHF.R.S32.HI R17, RZ, 0x1f, R15 ;  /* 0x0000001fff117819 */ /* 0x002fe4000001140f */
[----:B0-----:R-:W-:-:S04]  /*2b70*/  @!P1 IADD3 R48, P2, PT, R49, R12, RZ ;  /* 0x0000000c31309210 */ /* 0x001fc80007f5e0ff */
[----:B------:R-:W-:Y:S02]  /*2b80*/  @!P1 IADD3.X R49, PT, PT, R0, R13, RZ, P2, !PT ;  /* 0x0000000d00319210 */ /* 0x000fe400017fe4ff */
[----:B------:R-:W-:-:S04]  /*2b90*/  ISETP.GE.U32.AND P2, PT, R15, UR16, PT ;  /* 0x000000100f007c0c */ /* 0x000fc8000bf46070 */
[----:B------:R-:W-:Y:S01]  /*2ba0*/  ISETP.GE.AND.EX P2, PT, R17, UR17, PT, P2 ;  /* 0x0000001111007c0c */ /* 0x000fe2000bf46320 */
[----:B------:R-:W-:-:S06]  /*2bb0*/  HFMA2 R18, -RZ, RZ, 0, 0 ;  /* 0x00000000ff127431 */ /* 0x000fcc00000001ff */
[----:B------:R0:W4:Y:S01]  /*2bc0*/  @!P3 LDG.E R18, desc[UR10][R10.64] ;  /* 0x0000000a0a12b981 */ /* 0x000122000c1e1900 */
[----:B------:R-:W-:-:S05]  /*2bd0*/  MOV R16, RZ ;  /* 0x000000ff00107202 */ /* 0x000fca0000000f00 */
[----:B------:R-:W1:Y:S01]  /*2be0*/  @!P2 LDC.64 R108, c[0x0][0x3a0] ;  /* 0x0000e800ff6cab82 */ /* 0x000e620000000a00 */
[----:B------:R0:W4:Y:S07]  /*2bf0*/  @!P3 LDG.E R16, desc[UR10][R100.64] ;  /* 0x0000000a6410b981 */ /* 0x00012e000c1e1900 */
[----:B0-----:R-:W0:Y:S01]  /*2c00*/  @!P2 LDC.64 R10, c[0x0][0x3f8] ;  /* 0x0000fe00ff0aab82 */ /* 0x001e220000000a00 */
[----:B------:R-:W-:-:S07]  /*2c10*/  @!P2 MOV R100, R38 ;  /* 0x000000260064a202 */ /* 0x000fce0000000f00 */
[----:B------:R-:W1:Y:S01]  /*2c20*/  @!P2 LDC.64 R106, c[0x0][0x398] ;  /* 0x0000e600ff6aab82 */ /* 0x000e620000000a00 */
[----:B------:R-:W-:Y:S01]  /*2c30*/  @!P2 MOV R101, R37 ;  /* 0x000000250065a202 */ /* 0x000fe20000000f00 */
[-C--:B0-----:R-:W-:Y:S02]  /*2c40*/  @!P2 IMAD R0, R17, R10.reuse, RZ ;  /* 0x0000000a1100a224 */ /* 0x081fe400078e02ff */
[----:B------:R-:W-:-:S04]  /*2c50*/  @!P2 IMAD.WIDE.U32 R100, R15, R10, R100 ;  /* 0x0000000a0f64a225 */ /* 0x000fc800078e0064 */
[----:B------:R-:W-:-:S05]  /*2c60*/  @!P2 IMAD R11, R15, R11, R0 ;  /* 0x0000000b0f0ba224 */ /* 0x000fca00078e0200 */
[----:B------:R-:W-:Y:S02]  /*2c70*/  @!P2 IADD3 R11, PT, PT, R101, R11, RZ ;  /* 0x0000000b650ba210 */ /* 0x000fe40007ffe0ff */
[C---:B------:R-:W-:Y:S02]  /*2c80*/  @!P2 SHF.L.U32 R101, R100.reuse, 0x1, RZ ;  /* 0x000000016465a819 */ /* 0x040fe400000006ff */
[----:B------:R-:W-:Y:S02]  /*2c90*/  @!P2 SHF.L.U64.HI R0, R100, 0x1, R11 ;  /* 0x000000016400a819 */ /* 0x000fe4000001020b */
[----:B-1----:R-:W-:Y:S02]  /*2ca0*/  @!P2 IADD3 R108, P3, PT, R101, R108, RZ ;  /* 0x0000006c656ca210 */ /* 0x002fe40007f7e0ff */
[----:B------:R-:W-:Y:S02]  /*2cb0*/  IADD3 R17, PT, PT, R52, 0xe0, RZ ;  /* 0x000000e034117810 */ /* 0x000fe40007ffe0ff */
[----:B------:R-:W-:-:S02]  /*2cc0*/  @!P2 IADD3.X R109, PT, PT, R0, R109, RZ, P3, !PT ;  /* 0x0000006d006da210 */ /* 0x000fc40001ffe4ff */
[----:B------:R-:W-:Y:S02]  /*2cd0*/  @!P2 IADD3 R106, P3, PT, R101, R106, RZ ;  /* 0x0000006a656aa210 */ /* 0x000fe40007f7e0ff */
[----:B------:R-:W-:Y:S02]  /*2ce0*/  SHF.R.S32.HI R19, RZ, 0x1f, R17 ;  /* 0x0000001fff137819 */ /* 0x000fe40000011411 */
[----:B------:R-:W-:Y:S02]  /*2cf0*/  @!P2 IADD3.X R107, PT, PT, R0, R107, RZ, P3, !PT ;  /* 0x0000006b006ba210 */ /* 0x000fe40001ffe4ff */
[----:B------:R-:W-:-:S04]  /*2d00*/  ISETP.GE.U32.AND P3, PT, R17, UR16, PT ;  /* 0x0000001011007c0c */ /* 0x000fc8000bf66070 */
[----:B------:R-:W-:Y:S02]  /*2d10*/  ISETP.GE.AND.EX P3, PT, R19, UR17, PT, P3 ;  /* 0x0000001113007c0c */ /* 0x000fe4000bf66330 */
[----:B------:R-:W-:Y:S02]  /*2d20*/  CS2R R12, SRZ ;  /* 0x00000000000c7805 */ /* 0x000fe4000001ff00 */
[----:B------:R-:W-:-:S04]  /*2d30*/  P2R R28, PR, RZ, 0x1 ;  /* 0x00000001ff1c7803 */ /* 0x000fc80000000000 */
[----:B------:R0:W4:Y:S01]  /*2d40*/  @!P4 LDG.E R12, desc[UR10][R4.64] ;  /* 0x0000000a040cc981 */ /* 0x000122000c1e1900 */
[----:B------:R-:W-:Y:S01]  /*2d50*/  LOP3.LUT P0, RZ, R14, 0x800, RZ, 0xc0, !PT ;  /* 0x000008000eff7812 */ /* 0x000fe2000780c0ff */
[----:B------:R-:W-:-:S03]  /*2d60*/  HFMA2 R15, -RZ, RZ, 0, 0 ;  /* 0x00000000ff0f7431 */ /* 0x000fc600000001ff */
[----:B------:R-:W1:Y:S03]  /*2d70*/  @!P3 LDC.64 R104, c[0x0][0x3a0] ;  /* 0x0000e800ff68bb82 */ /* 0x000e660000000a00 */
[----:B------:R2:W4:Y:S05]  /*2d80*/  @!P4 LDG.E R15, desc[UR10][R94.64] ;  /* 0x0000000a5e0fc981 */ /* 0x00052a000c1e1900 */
[----:B0-----:R-:W0:Y:S01]  /*2d90*/  @!P3 LDC.64 R4, c[0x0][0x3f8] ;  /* 0x0000fe00ff04bb82 */ /* 0x001e220000000a00 */
[----:B------:R2:W4:Y:S02]  /*2da0*/  @!P0 LDG.E R22, desc[UR10][R102.64] ;  /* 0x0000000a66168981 */ /* 0x000524000c1e1900 */
[----:B--2---:R-:W-:-:S02]  /*2db0*/  @!P3 MOV R94, R38 ;  /* 0x00000026005eb202 */ /* 0x004fc40000000f00 */
[----:B------:R-:W-:Y:S02]  /*2dc0*/  P2R R24, PR, RZ, 0x4 ;  /* 0x00000004ff187803 */ /* 0x000fe40000000000 */
[----:B------:R-:W-:Y:S02]  /*2dd0*/  P2R R42, PR, RZ, 0x2 ;  /* 0x00000002ff2a7803 */ /* 0x000fe40000000000 */
[----:B------:R-:W-:Y:S01]  /*2de0*/  CS2R R10, SRZ ;  /* 0x00000000000a7805 */ /* 0x000fe2000001ff00 */
[----:B------:R-:W2:Y:S01]  /*2df0*/  @!P0 LDG.E R13, desc[UR10][R50.64] ;  /* 0x0000000a320d8981 */ /* 0x000ea2000c1e1900 */
[----:B------:R-:W3:Y:S01]  /*2e00*/  @!P3 LDC.64 R102, c[0x0][0x398] ;  /* 0x0000e600ff66bb82 */ /* 0x000ee20000000a00 */
        /* <DEDUP_REMOVED lines=10> */
[----:B---3--:R-:W-:Y:S02]  /*2eb0*/  @!P3 IADD3 R102, P4, PT, R95, R102, RZ ;  /* 0x000000665f66b210 */ /* 0x008fe40007f9e0ff */
[----:B------:R-:W-:Y:S02]  /*2ec0*/  SHF.R.S32.HI R17, RZ, 0x1f, R5 ;  /* 0x0000001fff117819 */ /* 0x000fe40000011405 */
[----:B------:R-:W-:Y:S02]  /*2ed0*/  @!P3 IADD3.X R103, PT, PT, R0, R103, RZ, P4, !PT ;  /* 0x000000670067b210 */ /* 0x000fe400027fe4ff */
[----:B------:R-:W-:-:S04]  /*2ee0*/  ISETP.GE.U32.AND P4, PT, R5, UR16, PT ;  /* 0x0000001005007c0c */ /* 0x000fc8000bf86070 */
[----:B------:R-:W-:Y:S02]  /*2ef0*/  ISETP.GE.AND.EX P4, PT, R17, UR17, PT, P4 ;  /* 0x0000001111007c0c */ /* 0x000fe4000bf86340 */
[----:B------:R-:W-:Y:S02]  /*2f00*/  MOV R4, RZ ;  /* 0x000000ff00047202 */ /* 0x000fe40000000f00 */
[----:B------:R-:W-:-:S04]  /*2f10*/  LOP3.LUT P2, RZ, R14, 0x100, RZ, 0xc0, !PT ;  /* 0x000001000eff7812 */ /* 0x000fc8000784c0ff */
[----:B------:R0:W3:Y:S01]  /*2f20*/  @!P5 LDG.E R4, desc[UR10][R2.64] ;  /* 0x0000000a0204d981 */ /* 0x0000e2000c1e1900 */
[----:B------:R-:W-:Y:S01]  /*2f30*/  LOP3.LUT P1, RZ, R14, 0x400, RZ, 0xc0, !PT ;  /* 0x000004000eff7812 */ /* 0x000fe2000782c0ff */
[----:B------:R-:W-:-:S03]  /*2f40*/  HFMA2 R0, -RZ, RZ, 0, 0 ;  /* 0x00000000ff007431 */ /* 0x000fc600000001ff */
[----:B------:R-:W1:Y:S04]  /*2f50*/  @!P4 LDC.64 R100, c[0x0][0x3a0] ;  /* 0x0000e800ff64cb82 */ /* 0x000e680000000a00 */
[----:B------:R0:W3:Y:S04]  /*2f60*/  @!P2 LDG.E R0, desc[UR10][R6.64] ;  /* 0x0000000a0600a981 */ /* 0x0000e8000c1e1900 */
[----:B0-----:R-:W0:Y:S01]  /*2f70*/  @!P4 LDC.64 R2, c[0x0][0x3f8] ;  /* 0x0000fe00ff02cb82 */ /* 0x001e220000000a00 */
[----:B------:R1:W3:Y:S01]  /*2f80*/  @!P1 LDG.E R11, desc[UR10][R98.64] ;  /* 0x0000000a620b9981 */ /* 0x0002e2000c1e1900 */
[----:B------:R-:W-:-:S03]  /*2f90*/  P2R R19, PR, RZ, 0x8 ;  /* 0x00000008ff137803 */ /* 0x000fc60000000000 */
[----:B------:R-:W3:Y:S01]  /*2fa0*/  @!P1 LDG.E R10, desc[UR10][R96.64] ;  /* 0x0000000a600a9981 */ /* 0x000ee2000c1e1900 */
[----:B------:R-:W-:Y:S02]  /*2fb0*/  CS2R R6, SRZ ;  /* 0x0000000000067805 */ /* 0x000fe4000001ff00 */
[----:B-1----:R-:W1:Y:S04]  /*2fc0*/  @!P4 LDC.64 R98, c[0x0][0x398] ;  /* 0x0000e600ff62cb82 */ /* 0x002e680000000a00 */
[----:B------:R0:W3:Y:S04]  /*2fd0*/  @!P5 LDG.E R6, desc[UR10][R90.64] ;  /* 0x0000000a5a06d981 */ /* 0x0000e8000c1e1900 */
[----:B------:R1:W3:Y:S01]  /*2fe0*/  @!P2 LDG.E R7, desc[UR10][R92.64] ;  /* 0x0000000a5c07a981 */ /* 0x0002e2000c1e1900 */
[----:B0-----:R-:W-:-:S02]  /*2ff0*/  @!P4 MOV R90, R38 ;  /* 0x00000026005ac202 */ /* 0x001fc40000000f00 */
[----:B------:R-:W-:Y:S01]  /*3000*/  @!P4 MOV R91, R37 ;  /* 0x00000025005bc202 */ /* 0x000fe20000000f00 */
[----:B------:R-:W-:-:S04]  /*3010*/  @!P4 IMAD R94, R17, R2, RZ ;  /* 0x00000002115ec224 */ /* 0x000fc800078e02ff */
[C---:B------:R-:W-:Y:S02]  /*3020*/  @!P4 IMAD R17, R5.reuse, R3, R94 ;  /* 0x000000030511c224 */ /* 0x040fe400078e025e */
[----:B------:R-:W-:-:S05]  /*3030*/  @!P4 IMAD.WIDE.U32 R90, R5, R2, R90 ;  /* 0x00000002055ac225 */ /* 0x000fca00078e005a */
[----:B------:R-:W-:Y:S02]  /*3040*/  @!P4 IADD3 R5, PT, PT, R91, R17, RZ ;  /* 0x000000115b05c210 */ /* 0x000fe40007ffe0ff */
[C---:B------:R-:W-:Y:S02]  /*3050*/  @!P4 SHF.L.U32 R91, R90.reuse, 0x1, RZ ;  /* 0x000000015a5bc819 */ /* 0x040fe400000006ff */
[----:B-1----:R-:W-:Y:S02]  /*3060*/  @!P4 SHF.L.U64.HI R92, R90, 0x1, R5 ;  /* 0x000000015a5cc819 */ /* 0x002fe40000010205 */
[----:B------:R-:W-:Y:S02]  /*3070*/  @!P4 IADD3 R100, P5, PT, R91, R100, RZ ;  /* 0x000000645b64c210 */ /* 0x000fe40007fbe0ff */
[----:B------:R-:W-:Y:S02]  /*3080*/  IADD3 R5, PT, PT, R52, 0xf0, RZ ;  /* 0x000000f034057810 */ /* 0x000fe40007ffe0ff */
[----:B------:R-:W-:-:S02]  /*3090*/  @!P4 IADD3.X R101, PT, PT, R92, R101, RZ, P5, !PT ;  /* 0x000000655c65c210 */ /* 0x000fc40002ffe4ff */
[----:B------:R-:W-:Y:S02]  /*30a0*/  @!P4 IADD3 R98, P5, PT, R91, R98, RZ ;  /* 0x000000625b62c210 */ /* 0x000fe40007fbe0ff */
[----:B------:R-:W-:Y:S02]  /*30b0*/  SHF.R.S32.HI R51, RZ, 0x1f, R5 ;  /* 0x0000001fff337819 */ /* 0x000fe40000011405 */
[----:B------:R-:W-:Y:S02]  /*30c0*/  @!P4 IADD3.X R99, PT, PT, R92, R99, RZ, P5, !PT ;  /* 0x000000635c63c210 */ /* 0x000fe40002ffe4ff */
[----:B------:R-:W-:Y:S02]  /*30d0*/  ISETP.GE.U32.AND P5, PT, R5, UR16, PT ;  /* 0x0000001005007c0c */ /* 0x000fe4000bfa6070 */
[----:B------:R-:W-:Y:S02]  /*30e0*/  CS2R R2, SRZ ;  /* 0x0000000000027805 */ /* 0x000fe4000001ff00 */
[----:B------:R-:W-:-:S02]  /*30f0*/  LOP3.LUT P3, RZ, R14, 0x20, RZ, 0xc0, !PT ;  /* 0x000000200eff7812 */ /* 0x000fc4000786c0ff */
[----:B------:R-:W-:Y:S02]  /*3100*/  ISETP.GE.AND.EX P5, PT, R51, UR17, PT, P5 ;  /* 0x0000001133007c0c */ /* 0x000fe4000bfa6350 */
[----:B------:R0:W3:Y:S04]  /*3110*/  @!P6 LDG.E R3, desc[UR10][R74.64] ;  /* 0x0000000a4a03e981 */ /* 0x0000e8000c1e1900 */
[----:B------:R-:W3:Y:S01]  /*3120*/  @!P6 LDG.E R2, desc[UR10][R88.64] ;  /* 0x0000000a5802e981 */ /* 0x000ee2000c1e1900 */
[----:B0-----:R-:W-:-:S06]  /*3130*/  CS2R R74, SRZ ;  /* 0x00000000004a7805 */ /* 0x001fcc000001ff00 */
[----:B------:R-:W0:Y:S01]  /*3140*/  @!P5 LDC.64 R96, c[0x0][0x398] ;  /* 0x0000e600ff60db82 */ /* 0x000e220000000a00 */
[----:B------:R1:W3:Y:S04]  /*3150*/  @!P3 LDG.E R74, desc[UR10][R44.64] ;  /* 0x0000000a2c4ab981 */ /* 0x0002e8000c1e1900 */
[----:B------:R1:W3:Y:S03]  /*3160*/  @!P3 LDG.E R75, desc[UR10][R54.64] ;  /* 0x0000000a364bb981 */ /* 0x0002e6000c1e1900 */
[----:B-1----:R-:W1:Y:S01]  /*3170*/  @!P5 LDC.64 R44, c[0x0][0x3f8] ;  /* 0x0000fe00ff2cdb82 */ /* 0x002e620000000a00 */
[----:B------:R-:W-:Y:S02]  /*3180*/  @!P5 MOV R54, R38 ;  /* 0x000000260036d202 */ /* 0x000fe40000000f00 */
[----:B------:R-:W-:Y:S01]  /*3190*/  @!P5 MOV R55, R37 ;  /* 0x000000250037d202 */ /* 0x000fe20000000f00 */
[----:B-1----:R-:W-:-:S04]  /*31a0*/  @!P5 IMAD R88, R51, R44, RZ ;  /* 0x0000002c3358d224 */ /* 0x002fc800078e02ff */
[C---:B------:R-:W-:Y:S02]  /*31b0*/  @!P5 IMAD R51, R5.reuse, R45, R88 ;  /* 0x0000002d0533d224 */ /* 0x040fe400078e0258 */
[----:B------:R-:W-:Y:S02]  /*31c0*/  @!P5 IMAD.WIDE.U32 R44, R5, R44, R54 ;  /* 0x0000002c052cd225 */ /* 0x000fe400078e0036 */
[----:B------:R-:W1:Y:S03]  /*31d0*/  @!P5 LDC.64 R54, c[0x0][0x3a0] ;  /* 0x0000e800ff36db82 */ /* 0x000e660000000a00 */
[----:B------:R-:W-:-:S04]  /*31e0*/  @!P5 IADD3 R5, PT, PT, R45, R51, RZ ;  /* 0x000000332d05d210 */ /* 0x000fc80007ffe0ff */
[C---:B------:R-:W-:Y:S02]  /*31f0*/  @!P5 SHF.L.U64.HI R88, R44.reuse, 0x1, R5 ;  /* 0x000000012c58d819 */ /* 0x040fe40000010205 */
[----:B------:R-:W-:Y:S02]  /*3200*/  @!P5 SHF.L.U32 R5, R44, 0x1, RZ ;  /* 0x000000012c05d819 */ /* 0x000fe400000006ff */
[----:B------:R-:W-:Y:S02]  /*3210*/  P2R R17, PR, RZ, 0x10 ;  /* 0x00000010ff117803 */ /* 0x000fe40000000000 */
[----:B-1----:R-:W-:-:S04]  /*3220*/  @!P5 IADD3 R54, P6, PT, R5, R54, RZ ;  /* 0x000000360536d210 */ /* 0x002fc80007fde0ff */
[----:B------:R-:W-:Y:S02]  /*3230*/  @!P5 IADD3.X R55, PT, PT, R88, R55, RZ, P6, !PT ;  /* 0x000000375837d210 */ /* 0x000fe400037fe4ff */
[----:B0-----:R-:W-:Y:S02]  /*3240*/  @!P5 IADD3 R96, P6, PT, R5, R96, RZ ;  /* 0x000000600560d210 */ /* 0x001fe40007fde0ff */
[----:B------:R-:W-:Y:S02]  /*3250*/  IADD3 R5, PT, PT, R52, 0xf8, RZ ;  /* 0x000000f834057810 */ /* 0x000fe40007ffe0ff */
[----:B------:R-:W-:Y:S02]  /*3260*/  @!P5 IADD3.X R97, PT, PT, R88, R97, RZ, P6, !PT ;  /* 0x000000615861d210 */ /* 0x000fe400037fe4ff */
[----:B------:R-:W-:Y:S02]  /*3270*/  SHF.R.S32.HI R83, RZ, 0x1f, R5 ;  /* 0x0000001fff537819 */ /* 0x000fe40000011405 */
[----:B------:R-:W-:-:S02]  /*3280*/  ISETP.GE.U32.AND P6, PT, R5, UR16, PT ;  /* 0x0000001005007c0c */ /* 0x000fc4000bfc6070 */
[----:B------:R-:W-:Y:S02]  /*3290*/  LOP3.LUT P4, RZ, R14, 0x8, RZ, 0xc0, !PT ;  /* 0x000000080eff7812 */ /* 0x000fe4000788c0ff */
[----:B------:R-:W-:Y:S02]  /*32a0*/  ISETP.GE.AND.EX P6, PT, R83, UR17, PT, P6 ;  /* 0x0000001153007c0c */ /* 0x000fe4000bfc6360 */
[----:B------:R-:W-:-:S09]  /*32b0*/  CS2R R44, SRZ ;  /* 0x00000000002c7805 */ /* 0x000fd2000001ff00 */
[----:B------:R0:W3:Y:S01]  /*32c0*/  @!P4 LDG.E R44, desc[UR10][R62.64] ;  /* 0x0000000a3e2cc981 */ /* 0x0000e2000c1e1900 */
[----:B------:R-:W-:Y:S01]  /*32d0*/  LOP3.LUT P1, RZ, R14, 0x10, RZ, 0xc0, !PT ;  /* 0x000000100eff7812 */ /* 0x000fe2000782c0ff */
[----:B------:R-:W1:Y:S02]  /*32e0*/  @!P6 LDC.64 R94, c[0x0][0x3a0] ;  /* 0x0000e800ff5eeb82 */ /* 0x000e640000000a00 */
[----:B------:R4:W3:Y:S06]  /*32f0*/  @!P4 LDG.E R45, desc[UR10][R64.64] ;  /* 0x0000000a402dc981 */ /* 0x0008ec000c1e1900 */
[----:B0-----:R-:W0:Y:S04]  /*3300*/  @!P6 LDC.64 R62, c[0x0][0x3f8] ;  /* 0x0000fe00ff3eeb82 */ /* 0x001e280000000a00 */
[----:B------:R0:W3:Y:S04]  /*3310*/  @!P1 LDG.E R73, desc[UR10][R86.64] ;  /* 0x0000000a56499981 */ /* 0x0000e8000c1e1900 */
[----:B------:R-:W2:Y:S01]  /*3320*/  @!P6 LDC.64 R88, c[0x0][0x398] ;  /* 0x0000e600ff58eb82 */ /* 0x000ea20000000a00 */
[----:B----4-:R-:W-:Y:S01]  /*3330*/  @!P6 MOV R64, R38 ;  /* 0x000000260040e202 */ /* 0x010fe20000000f00 */
[----:B------:R4:W3:Y:S01]  /*3340*/  @!P1 LDG.E R69, desc[UR10][R84.64] ;  /* 0x0000000a54459981 */ /* 0x0008e2000c1e1900 */
[----:B------:R-:W-:-:S02]  /*3350*/  @!P6 MOV R65, R37 ;  /* 0x000000250041e202 */ /* 0x000fc40000000f00 */
[----:B------:R-:W-:Y:S01]  /*3360*/  P2R R57, PR, RZ, 0x4 ;  /* 0x00000004ff397803 */ /* 0x000fe20000000000 */
[-C--:B0-----:R-:W-:Y:S02]  /*3370*/  @!P6 IMAD R86, R83, R62.reuse, RZ ;  /* 0x0000003e5356e224 */ /* 0x081fe400078e02ff */
[----:B------:R-:W-:-:S04]  /*3380*/  @!P6 IMAD.WIDE.U32 R64, R5, R62, R64 ;  /* 0x0000003e0540e225 */ /* 0x000fc800078e0040 */
[----:B------:R-:W-:Y:S01]  /*3390*/  @!P6 IMAD R83, R5, R63, R86 ;  /* 0x0000003f0553e224 */ /* 0x000fe200078e0256 */
[----:B------:R-:W-:-:S04]  /*33a0*/  LOP3.LUT P2, RZ, R14, 0x1000000, RZ, 0xc0, !PT ;  /* 0x010000000eff7812 */ /* 0x000fc8000784c0ff */
[----:B------:R-:W-:Y:S02]  /*33b0*/  @!P6 IADD3 R5, PT, PT, R65, R83, RZ ;  /* 0x000000534105e210 */ /* 0x000fe40007ffe0ff */
[C---:B------:R-:W-:Y:S02]  /*33c0*/  @!P6 SHF.L.U32 R65, R64.reuse, 0x1, RZ ;  /* 0x000000014041e819 */ /* 0x040fe400000006ff */
[----:B----4-:R-:W-:Y:S02]  /*33d0*/  @!P6 SHF.L.U64.HI R84, R64, 0x1, R5 ;  /* 0x000000014054e819 */ /* 0x010fe40000010205 */
[----:B-1----:R-:W-:Y:S02]  /*33e0*/  @!P6 IADD3 R94, P1, PT, R65, R94, RZ ;  /* 0x0000005e415ee210 */ /* 0x002fe40007f3e0ff */
[----:B------:R-:W-:Y:S02]  /*33f0*/  P2R R53, PR, RZ, 0x20 ;  /* 0x00000020ff357803 */ /* 0x000fe40000000000 */
[----:B------:R-:W-:-:S02]  /*3400*/  @!P6 IADD3.X R95, PT, PT, R84, R95, RZ, P1, !PT ;  /* 0x0000005f545fe210 */ /* 0x000fc40000ffe4ff */
[----:B--2---:R-:W-:Y:S02]  /*3410*/  @!P6 IADD3 R88, P1, PT, R65, R88, RZ ;  /* 0x000000584158e210 */ /* 0x004fe40007f3e0ff */
[----:B------:R-:W-:Y:S02]  /*3420*/  LOP3.LUT P5, RZ, R14, 0x800000, RZ, 0xc0, !PT ;  /* 0x008000000eff7812 */ /* 0x000fe400078ac0ff */
[----:B------:R-:W-:Y:S02]  /*3430*/  PRMT R114, RZ, 0x5410, RZ ;  /* 0x00005410ff727816 */ /* 0x000fe400000000ff */
[----:B------:R-:W-:Y:S02]  /*3440*/  @!P6 IADD3.X R89, PT, PT, R84, R89, RZ, P1, !PT ;  /* 0x000000595459e210 */ /* 0x000fe40000ffe4ff */
[----:B------:R-:W-:Y:S02]  /*3450*/  LOP3.LUT P1, RZ, R14, 0x200000, RZ, 0xc0, !PT ;  /* 0x002000000eff7812 */ /* 0x000fe4000782c0ff */
[----:B------:R-:W-:-:S02]  /*3460*/  @!P2 PRMT R114, R114, 0x5410, R82 ;  /* 0x000054107272a816 */ /* 0x000fc40000000052 */
[----:B------:R-:W-:Y:S02]  /*3470*/  PRMT R93, R93, 0x5410, RZ ;  /* 0x000054105d5d7816 */ /* 0x000fe400000000ff */
[----:B------:R-:W-:Y:S01]  /*3480*/  PRMT R84, R84, 0x5410, RZ ;  /* 0x0000541054547816 */ /* 0x000fe200000000ff */
[----:B------:R0:W-:Y:S01]  /*3490*/  STL [R1+0x90], R76 ;  /* 0x0000904c01007387 */ /* 0x0001e20000100800 */
[----:B------:R-:W-:Y:S02]  /*34a0*/  @!P2 PRMT R114, R82, 0x7632, R114 ;  /* 0x000076325272a816 */ /* 0x000fe40000000072 */
[--C-:B------:R-:W-:Y:S02]  /*34b0*/  @!P2 PRMT R93, R93, 0x5410, R76.reuse ;  /* 0x000054105d5da816 */ /* 0x100fe4000000004c */
[----:B------:R-:W-:Y:S02]  /*34c0*/  @!P2 PRMT R84, R84, 0x7610, R76 ;  /* 0x000076105454a816 */ /* 0x000fe4000000004c */
[----:B------:R-:W-:-:S02]  /*34d0*/  LOP3.LUT P2, RZ, R14, 0x100000, RZ, 0xc0, !PT ;  /* 0x001000000eff7812 */ /* 0x000fc4000784c0ff */
[----:B0-----:R-:W-:Y:S02]  /*34e0*/  PRMT R76, RZ, 0x5410, RZ ;  /* 0x00005410ff4c7816 */ /* 0x001fe400000000ff */
[----:B------:R-:W-:Y:S02]  /*34f0*/  PRMT R62, R62, 0x5410, RZ ;  /* 0x000054103e3e7816 */ /* 0x000fe400000000ff */
[----:B------:R-:W-:Y:S01]  /*3500*/  @!P5 PRMT R76, R76, 0x5410, R81 ;  /* 0x000054104c4cd816 */ /* 0x000fe20000000051 */
[----:B------:R0:W-:Y:S01]  /*3510*/  STL [R1+0x14], R81 ;  /* 0x0000145101007387 */ /* 0x0001e20000100800 */
[----:B------:R-:W-:Y:S02]  /*3520*/  @!P1 PRMT R62, R62, 0x5410, R77 ;  /* 0x000054103e3e9816 */ /* 0x000fe4000000004d */
[----:B------:R-:W-:Y:S02]  /*3530*/  @!P5 PRMT R76, R81, 0x7632, R76 ;  /* 0x00007632514cd816 */ /* 0x000fe4000000004c */
[----:B------:R-:W-:-:S02]  /*3540*/  PRMT R84, RZ, 0x7610, R84 ;  /* 0x00007610ff547816 */ /* 0x000fc40000000054 */
[----:B------:R-:W-:Y:S02]  /*3550*/  PRMT R83, RZ, 0x7610, R83 ;  /* 0x00007610ff537816 */ /* 0x000fe40000000053 */
[----:B0-----:R-:W-:Y:S02]  /*3560*/  PRMT R81, RZ, 0x7610, R81 ;  /* 0x00007610ff517816 */ /* 0x001fe40000000051 */
[----:B------:R-:W-:Y:S02]  /*3570*/  PRMT R62, RZ, 0x7610, R62 ;  /* 0x00007610ff3e7816 */ /* 0x000fe4000000003e */
[----:B------:R-:W-:Y:S01]  /*3580*/  @!P2 PRMT R81, R71, 0x7632, R81 ;  /* 0x000076324751a816 */ /* 0x000fe20000000051 */
[----:B------:R0:W-:Y:S01]  /*3590*/  STL [R1+0x20], R71 ;  /* 0x0000204701007387 */ /* 0x0001e20000100800 */
[C---:B------:R-:W-:Y:S02]  /*35a0*/  @!P5 PRMT R84, R80.reuse, 0x7610, R84 ;  /* 0x000076105054d816 */ /* 0x040fe40000000054 */
[----:B------:R-:W-:-:S02]  /*35b0*/  @!P5 PRMT R83, R80, 0x7632, R83 ;  /* 0x000076325053d816 */ /* 0x000fc40000000053 */
[C---:B------:R-:W-:Y:S02]  /*35c0*/  LOP3.LUT P5, RZ, R14.reuse, 0x80000, RZ, 0xc0, !PT ;  /* 0x000800000eff7812 */ /* 0x040fe400078ac0ff */
[----:B------:R-:W-:Y:S02]  /*35d0*/  @!P2 PRMT R62, R71, 0x7610, R62 ;  /* 0x00007610473ea816 */ /* 0x000fe4000000003e */
[----:B------:R-:W-:Y:S02]  /*35e0*/  PRMT R81, R81, 0x5410, RZ ;  /* 0x0000541051517816 */ /* 0x000fe400000000ff */
[----:B0-----:R-:W-:Y:S02]  /*35f0*/  PRMT R71, R71, 0x5410, RZ ;  /* 0x0000541047477816 */ /* 0x001fe400000000ff */
[--C-:B------:R-:W-:Y:S02]  /*3600*/  @!P2 PRMT R81, R81, 0x5410, R72.reuse ;  /* 0x000054105151a816 */ /* 0x100fe40000000048 */
[----:B------:R-:W-:Y:S01]  /*3610*/  @!P2 PRMT R71, R71, 0x7610, R72 ;  /* 0x000076104747a816 */ /* 0x000fe20000000048 */
[----:B------:R0:W-:Y:S01]  /*3620*/  STL [R1+0xa0], R72 ;  /* 0x0000a04801007387 */ /* 0x0001e20000100800 */
[----:B------:R-:W-:-:S02]  /*3630*/  LOP3.LUT P2, RZ, R14, 0x4, RZ, 0xc0, !PT ;  /* 0x000000040eff7812 */ /* 0x000fc4000784c0ff */
[----:B------:R-:W-:Y:S01]  /*3640*/  PRMT R71, RZ, 0x7610, R71 ;  /* 0x00007610ff477816 */ /* 0x000fe20000000047 */
[----:B------:R1:W-:Y:S01]  /*3650*/  STL [R1+0x24], R68 ;  /* 0x0000244401007387 */ /* 0x0003e20000100800 */
[----:B------:R-:W-:Y:S02]  /*3660*/  P2R R5, PR, RZ, 0x40 ;  /* 0x00000040ff057803 */ /* 0x000fe40000000000 */
[----:B0-----:R-:W-:Y:S02]  /*3670*/  PRMT R72, R72, 0x5410, RZ ;  /* 0x0000541048487816 */ /* 0x001fe400000000ff */
[----:B------:R-:W-:Y:S02]  /*3680*/  @!P5 PRMT R71, R68, 0x7610, R71 ;  /* 0x000076104447d816 */ /* 0x000fe40000000047 */
[----:B------:R-:W-:Y:S01]  /*3690*/  @!P5 PRMT R72, R72, 0x7610, R68 ;  /* 0x000076104848d816 */ /* 0x000fe20000000044 */
[----:B-1----:R-:W-:Y:S01]  /*36a0*/  HFMA2 R68, -RZ, RZ, 0, 0 ;  /* 0x00000000ff447431 */ /* 0x002fe200000001ff */
[----:B------:R-:W-:-:S05]  /*36b0*/  LOP3.LUT P6, RZ, R14, 0x1, RZ, 0xc0, !PT ;  /* 0x000000010eff7812 */ /* 0x000fca00078cc0ff */
[----:B------:R0:W2:Y:S02]  /*36c0*/  @!P2 LDG.E R68, desc[UR10][R46.64] ;  /* 0x0000000a2e44a981 */ /* 0x0000a4000c1e1900 */
[----:B0-----:R-:W-:-:S06]  /*36d0*/  CS2R R46, SRZ ;  /* 0x00000000002e7805 */ /* 0x001fcc000001ff00 */
[----:B------:R0:W4:Y:S04]  /*36e0*/  @!P6 LDG.E R46, desc[UR10][R30.64] ;  /* 0x0000000a1e2ee981 */ /* 0x000128000c1e1900 */
[----:B------:R-:W2:Y:S01]  /*36f0*/  @!P6 LDG.E R47, desc[UR10][R58.64] ;  /* 0x0000000a3a2fe981 */ /* 0x000ea2000c1e1900 */
[----:B------:R-:W-:Y:S02]  /*3700*/  P2R R50, PR, RZ, 0x1 ;  /* 0x00000001ff327803 */ /* 0x000fe40000000000 */
[----:B------:R-:W-:Y:S01]  /*3710*/  LOP3.LUT P0, RZ, R14, 0x400000, RZ, 0xc0, !PT ;  /* 0x004000000eff7812 */ /* 0x000fe2000780c0ff */
[----:B------:R1:W-:Y:S01]  /*3720*/  STL [R1+0x10], R82 ;  /* 0x0000105201007387 */ /* 0x0003e20000100800 */
[----:B------:R-:W-:-:S03]  /*3730*/  PRMT R83, R83, 0x5410, RZ ;  /* 0x0000541053537816 */ /* 0x000fc600000000ff */
[----:B------:R0:W-:Y:S01]  /*3740*/  STL [R1+0x18], R70 ;  /* 0x0000184601007387 */ /* 0x0001e20000100800 */
[----:B-1----:R-:W-:-:S07]  /*3750*/  PRMT R82, R82, 0x5410, RZ ;  /* 0x0000541052527816 */ /* 0x002fce00000000ff */
[--C-:B------:R-:W-:Y:S02]  /*3760*/  @!P0 PRMT R83, R83, 0x5410, R70.reuse ;  /* 0x0000541053538816 */ /* 0x100fe40000000046 */
[----:B------:R-:W-:Y:S02]  /*3770*/  @!P0 PRMT R82, R82, 0x7610, R70 ;  /* 0x0000761052528816 */ /* 0x000fe40000000046 */
[----:B0-----:R-:W-:-:S04]  /*3780*/  PRMT R70, R70, 0x5410, RZ ;  /* 0x0000541046467816 */ /* 0x001fc800000000ff */
[--C-:B------:R-:W-:Y:S02]  /*3790*/  @!P0 PRMT R70, R70, 0x5410, R79.reuse ;  /* 0x0000541046468816 */ /* 0x100fe4000000004f */
[----:B------:R-:W-:Y:S02]  /*37a0*/  PRMT R63, R63, 0x5410, RZ ;  /* 0x000054103f3f7816 */ /* 0x000fe400000000ff */
[----:B------:R-:W-:Y:S01]  /*37b0*/  PRMT R70, RZ, 0x7610, R70 ;  /* 0x00007610ff467816 */ /* 0x000fe20000000046 */
[----:B------:R0:W-:Y:S01]  /*37c0*/  STL [R1+0x9c], R77 ;  /* 0x00009c4d01007387 */ /* 0x0001e20000100800 */
[----:B------:R-:W-:Y:S02]  /*37d0*/  @!P0 PRMT R63, R63, 0x7610, R79 ;  /* 0x000076103f3f8816 */ /* 0x000fe4000000004f */
[----:B------:R-:W-:Y:S02]  /*37e0*/  LOP3.LUT P0, RZ, R14, 0x40000, RZ, 0xc0, !PT ;  /* 0x000400000eff7812 */ /* 0x000fe4000780c0ff */
[----:B------:R-:W-:-:S02]  /*37f0*/  @!P1 PRMT R70, R77, 0x7632, R70 ;  /* 0x000076324d469816 */ /* 0x000fc40000000046 */
[----:B------:R-:W-:Y:S02]  /*3800*/  PRMT R82, RZ, 0x7610, R82 ;  /* 0x00007610ff527816 */ /* 0x000fe40000000052 */
[----:B0-----:R-:W-:Y:S02]  /*3810*/  PRMT R77, R77, 0x5410, RZ ;  /* 0x000054104d4d7816 */ /* 0x001fe400000000ff */
[----:B------:R-:W-:Y:S02]  /*3820*/  PRMT R63, RZ, 0x7610, R63 ;  /* 0x00007610ff3f7816 */ /* 0x000fe4000000003f */
[----:B------:R-:W-:Y:S01]  /*3830*/  @!P5 PRMT R77, R77, 0x5410, R67 ;  /* 0x000054104d4dd816 */ /* 0x000fe20000000043 */
[----:B------:R0:W-:Y:S01]  /*3840*/  STL [R1+0x1c], R78 ;  /* 0x00001c4e01007387 */ /* 0x0001e20000100800 */
[C---:B------:R-:W-:Y:S02]  /*3850*/  @!P1 PRMT R82, R78.reuse, 0x7610, R82 ;  /* 0x000076104e529816 */ /* 0x040fe40000000052 */
[----:B------:R-:W-:-:S02]  /*3860*/  @!P1 PRMT R63, R78, 0x7632, R63 ;  /* 0x000076324e3f9816 */ /* 0x000fc4000000003f */
[----:B------:R-:W-:Y:S02]  /*3870*/  PRMT R72, RZ, 0x7610, R72 ;  /* 0x00007610ff487816 */ /* 0x000fe40000000048 */
[----:B------:R-:W-:Y:S02]  /*3880*/  PRMT R77, RZ, 0x7610, R77 ;  /* 0x00007610ff4d7816 */ /* 0x000fe4000000004d */
[----:B0-----:R-:W-:Y:S01]  /*3890*/  PRMT R78, R78, 0x5410, RZ ;  /* 0x000054104e4e7816 */ /* 0x001fe200000000ff */
[----:B------:R-:W-:Y:S01]  /*38a0*/  STL [R1+0xa4], R67 ;  /* 0x0000a44301007387 */ /* 0x000fe20000100800 */
[----:B------:R-:W-:Y:S02]  /*38b0*/  @!P5 PRMT R72, R67, 0x7632, R72 ;  /* 0x000076324348d816 */ /* 0x000fe40000000048 */
[----:B------:R-:W-:Y:S01]  /*38c0*/  @!P0 PRMT R77, R66, 0x7610, R77 ;  /* 0x00007610424d8816 */ /* 0x000fe2000000004d */
[----:B------:R0:W-:Y:S01]  /*38d0*/  STL [R1+0x28], R66 ;  /* 0x0000284201007387 */ /* 0x0001e20000100800 */
[----:B------:R-:W-:-:S02]  /*38e0*/  @!P0 PRMT R78, R78, 0x7610, R66 ;  /* 0x000076104e4e8816 */ /* 0x000fc40000000042 */
[----:B------:R-:W-:Y:S02]  /*38f0*/  LOP3.LUT P5, RZ, R14, 0x2, RZ, 0xc0, !PT ;  /* 0x000000020eff7812 */ /* 0x000fe400078ac0ff */
[----:B0-----:R-:W-:-:S06]  /*3900*/  CS2R R66, SRZ ;  /* 0x0000000000427805 */ /* 0x001fcc000001ff00 */
[----:B------:R0:W2:Y:S01]  /*3910*/  @!P2 LDG.E R67, desc[UR10][R34.64] ;  /* 0x0000000a2243a981 */ /* 0x0000a2000c1e1900 */
[----:B------:R-:W-:-:S04]  /*3920*/  CS2R R64, SRZ ;  /* 0x0000000000407805 */ /* 0x000fc8000001ff00 */
[----:B------:R1:W2:Y:S04]  /*3930*/  @!P5 LDG.E R66, desc[UR10][R8.64] ;  /* 0x0000000a0842d981 */ /* 0x0002a8000c1e1900 */
[----:B------:R1:W2:Y:S01]  /*3940*/  @!P5 LDG.E R65, desc[UR10][R32.64] ;  /* 0x0000000a2041d981 */ /* 0x0002a2000c1e1900 */
[C---:B------:R-:W-:Y:S02]  /*3950*/  LOP3.LUT P1, RZ, R14.reuse, 0x20000, RZ, 0xc0, !PT ;  /* 0x000200000eff7812 */ /* 0x040fe4000782c0ff */
[----:B------:R-:W-:Y:S02]  /*3960*/  P2R R51, PR, RZ, 0x10 ;  /* 0x00000010ff337803 */ /* 0x000fe40000000000 */
[----:B------:R-:W-:Y:S01]  /*3970*/  LOP3.LUT P4, RZ, R14, 0x10000, RZ, 0xc0, !PT ;  /* 0x000100000eff7812 */ /* 0x000fe2000788c0ff */
[----:B------:R0:W-:Y:S01]  /*3980*/  STL [R1+0x94], R80 ;  /* 0x0000945001007387 */ /* 0x0001e20000100800 */
[----:B------:R-:W-:-:S03]  /*3990*/  PRMT R78, RZ, 0x7610, R78 ;  /* 0x00007610ff4e7816 */ /* 0x000fc6000000004e */
[----:B------:R1:W-:Y:S01]  /*39a0*/  STL [R1+0x98], R79 ;  /* 0x0000984f01007387 */ /* 0x0003e20000100800 */
[----:B------:R-:W-:Y:S02]  /*39b0*/  @!P0 PRMT R78, R61, 0x7632, R78 ;  /* 0x000076323d4e8816 */ /* 0x000fe4000000004e */
[----:B0-----:R-:W-:Y:S02]  /*39c0*/  PRMT R80, R80, 0x5410, RZ ;  /* 0x0000541050507816 */ /* 0x001fe400000000ff */
[----:B-1----:R-:W-:Y:S02]  /*39d0*/  PRMT R79, RZ, 0x7610, R79 ;  /* 0x00007610ff4f7816 */ /* 0x002fe4000000004f */
[----:B------:R-:W-:Y:S02]  /*39e0*/  @!P0 PRMT R80, R80, 0x5410, R61 ;  /* 0x0000541050508816 */ /* 0x000fe4000000003d */
[----:B------:R-:W-:Y:S02]  /*39f0*/  LOP3.LUT P0, RZ, R14, 0x8000, RZ, 0xc0, !PT ;  /* 0x000080000eff7812 */ /* 0x000fe4000780c0ff */
[----:B------:R-:W-:-:S02]  /*3a00*/  @!P1 PRMT R79, R60, 0x7632, R79 ;  /* 0x000076323c4f9816 */ /* 0x000fc4000000004f */
[----:B------:R-:W-:Y:S02]  /*3a10*/  PRMT R92, RZ, 0x5410, RZ ;  /* 0x00005410ff5c7816 */ /* 0x000fe400000000ff */
[----:B------:R-:W-:Y:S02]  /*3a20*/  PRMT R79, R79, 0x5410, RZ ;  /* 0x000054104f4f7816 */ /* 0x000fe400000000ff */
[----:B------:R-:W-:Y:S02]  /*3a30*/  PRMT R93, RZ, 0x7610, R93 ;  /* 0x00007610ff5d7816 */ /* 0x000fe4000000005d */
[----:B------:R-:W-:Y:S02]  /*3a40*/  PRMT R91, R91, 0x5410, RZ ;  /* 0x000054105b5b7816 */ /* 0x000fe400000000ff */
[----:B------:R-:W-:Y:S02]  /*3a50*/  PRMT R85, R85, 0x5410, RZ ;  /* 0x0000541055557816 */ /* 0x000fe400000000ff */
[----:B------:R-:W-:-:S02]  /*3a60*/  @!P4 PRMT R92, R92, 0x5410, R43 ;  /* 0x000054105c5cc816 */ /* 0x000fc4000000002b */
[----:B------:R-:W-:Y:S01]  /*3a70*/  PRMT R80, RZ, 0x7610, R80 ;  /* 0x00007610ff507816 */ /* 0x000fe20000000050 */
[----:B------:R0:W-:Y:S01]  /*3a80*/  STL [R1+0xac], R56 ;  /* 0x0000ac3801007387 */ /* 0x0001e20000100800 */
[----:B------:R-:W-:Y:S02]  /*3a90*/  @!P1 PRMT R79, R79, 0x5410, R56 ;  /* 0x000054104f4f9816 */ /* 0x000fe40000000038 */
[----:B------:R-:W-:Y:S02]  /*3aa0*/  @!P1 PRMT R93, R56, 0x7632, R93 ;  /* 0x00007632385d9816 */ /* 0x000fe4000000005d */
[----:B------:R-:W-:Y:S02]  /*3ab0*/  @!P4 PRMT R91, R91, 0x7610, R43 ;  /* 0x000076105b5bc816 */ /* 0x000fe4000000002b */
[----:B------:R-:W-:Y:S02]  /*3ac0*/  @!P4 PRMT R92, R40, 0x7610, R92 ;  /* 0x00007610285cc816 */ /* 0x000fe4000000005c */
[----:B------:R-:W-:-:S02]  /*3ad0*/  @!P4 PRMT R85, R85, 0x7610, R40 ;  /* 0x000076105555c816 */ /* 0x000fc40000000028 */
[----:B------:R-:W-:Y:S02]  /*3ae0*/  PRMT R86, RZ, 0x5410, RZ ;  /* 0x00005410ff567816 */ /* 0x000fe400000000ff */
[----:B0-----:R-:W-:Y:S02]  /*3af0*/  P2R R56, PR, RZ, 0x20 ;  /* 0x00000020ff387803 */ /* 0x001fe40000000000 */
[----:B------:R-:W-:Y:S02]  /*3b00*/  @!P1 PRMT R80, R60, 0x7610, R80 ;  /* 0x000076103c509816 */ /* 0x000fe40000000050 */
[C---:B------:R-:W-:Y:S02]  /*3b10*/  LOP3.LUT P4, RZ, R14.reuse, 0x2000, RZ, 0xc0, !PT ;  /* 0x000020000eff7812 */ /* 0x040fe4000788c0ff */
[C---:B------:R-:W-:Y:S02]  /*3b20*/  LOP3.LUT P5, RZ, R14.reuse, 0x1000, RZ, 0xc0, !PT ;  /* 0x000010000eff7812 */ /* 0x040fe400078ac0ff */
[----:B------:R-:W-:-:S02]  /*3b30*/  LOP3.LUT P1, RZ, R14, 0x4000, RZ, 0xc0, !PT ;  /* 0x000040000eff7812 */ /* 0x000fc4000782c0ff */
[----:B------:R-:W-:Y:S02]  /*3b40*/  PRMT R85, RZ, 0x7610, R85 ;  /* 0x00007610ff557816 */ /* 0x000fe40000000055 */
[----:B------:R-:W-:Y:S02]  /*3b50*/  PRMT R91, RZ, 0x7610, R91 ;  /* 0x00007610ff5b7816 */ /* 0x000fe4000000005b */
[----:B------:R-:W-:Y:S01]  /*3b60*/  @!P0 PRMT R86, R86, 0x7610, R41 ;  /* 0x0000761056568816 */ /* 0x000fe20000000029 */
[----:B------:R0:W-:Y:S01]  /*3b70*/  STL [R1+0x30], R43 ;  /* 0x0000302b01007387 */ /* 0x0001e20000100800 */
[----:B------:R-:W-:Y:S02]  /*3b80*/  @!P0 PRMT R85, R41, 0x7610, R85 ;  /* 0x0000761029558816 */ /* 0x000fe40000000055 */
[C---:B------:R-:W-:Y:S02]  /*3b90*/  @!P0 PRMT R91, R29.reuse, 0x7610, R91 ;  /* 0x000076101d5b8816 */ /* 0x040fe4000000005b */
[----:B------:R-:W-:-:S02]  /*3ba0*/  @!P0 PRMT R86, R29, 0x7632, R86 ;  /* 0x000076321d568816 */ /* 0x000fc40000000056 */
[----:B------:R-:W-:Y:S02]  /*3bb0*/  ISETP.NE.AND P0, PT, R50, RZ, PT ;  /* 0x000000ff3200720c */ /* 0x000fe40003f05270 */
[----:B------:R-:W-:Y:S02]  /*3bc0*/  PRMT R31, RZ, 0x7610, R31 ;  /* 0x00007610ff1f7816 */ /* 0x000fe4000000001f */
[----:B0-----:R-:W-:Y:S02]  /*3bd0*/  PRMT R43, R43, 0x5410, RZ ;  /* 0x000054102b2b7816 */ /* 0x001fe400000000ff */
[----:B------:R-:W-:Y:S02]  /*3be0*/  PRMT R34, R34, 0x5410, RZ ;  /* 0x0000541022227816 */ /* 0x000fe400000000ff */
[----:B------:R-:W-:Y:S02]  /*3bf0*/  PRMT R9, R9, 0x5410, RZ ;  /* 0x0000541009097816 */ /* 0x000fe400000000ff */
[----:B------:R-:W-:-:S02]  /*3c00*/  @!P4 PRMT R43, R43, 0x7610, R20 ;  /* 0x000076102b2bc816 */ /* 0x000fc40000000014 */
[----:B------:R-:W-:Y:S02]  /*3c10*/  @!P5 PRMT R31, R18, 0x7632, R31 ;  /* 0x00007632121fd816 */ /* 0x000fe4000000001f */
[--C-:B------:R-:W-:Y:S01]  /*3c20*/  @!P1 PRMT R34, R34, 0x5410, R23.reuse ;  /* 0x0000541022229816 */ /* 0x100fe20000000017 */
[----:B------:R0:W-:Y:S01]  /*3c30*/  STL [R1+0xb4], R29 ;  /* 0x0000b41d01007387 */ /* 0x0001e20000100800 */
[----:B------:R-:W-:Y:S02]  /*3c40*/  @!P1 PRMT R9, R9, 0x7610, R23 ;  /* 0x0000761009099816 */ /* 0x000fe40000000017 */
[----:B------:R-:W-:Y:S01]  /*3c50*/  PRMT R31, R31, 0x5410, RZ ;  /* 0x000054101f1f7816 */ /* 0x000fe200000000ff */
[----:B------:R1:W-:Y:S01]  /*3c60*/  STL [R1+0x38], R23 ;  /* 0x0000381701007387 */ /* 0x0003e20000100800 */
[----:B------:R-:W-:Y:S02]  /*3c70*/  PRMT R43, RZ, 0x7610, R43 ;  /* 0x00007610ff2b7816 */ /* 0x000fe4000000002b */
[----:B------:R-:W-:-:S02]  /*3c80*/  PRMT R33, R33, 0x5410, RZ ;  /* 0x0000541021217816 */ /* 0x000fc400000000ff */
[----:B------:R-:W-:Y:S02]  /*3c90*/  PRMT R8, R8, 0x5410, RZ ;  /* 0x0000541008087816 */ /* 0x000fe400000000ff */
[----:B0-----:R-:W-:Y:S02]  /*3ca0*/  PRMT R29, R29, 0x5410, RZ ;  /* 0x000054101d1d7816 */ /* 0x001fe400000000ff */
[----:B------:R-:W-:Y:S02]  /*3cb0*/  PRMT R34, RZ, 0x7610, R34 ;  /* 0x00007610ff227816 */ /* 0x000fe40000000022 */
[----:B-1----:R-:W-:Y:S02]  /*3cc0*/  PRMT R23, R23, 0x5410, RZ ;  /* 0x0000541017177816 */ /* 0x002fe400000000ff */
[--C-:B------:R-:W-:Y:S02]  /*3cd0*/  @!P0 PRMT R29, R29, 0x5410, R22.reuse ;  /* 0x000054101d1d8816 */ /* 0x100fe40000000016 */
[----:B------:R-:W-:-:S02]  /*3ce0*/  @!P0 PRMT R23, R23, 0x7610, R22 ;  /* 0x0000761017178816 */ /* 0x000fc40000000016 */
[----:B------:R-:W-:Y:S02]  /*3cf0*/  @!P0 PRMT R31, R31, 0x5410, R13 ;  /* 0x000054101f1f8816 */ /* 0x000fe4000000000d */
[----:B------:R-:W-:Y:S02]  /*3d00*/  @!P0 PRMT R43, R13, 0x7632, R43 ;  /* 0x000076320d2b8816 */ /* 0x000fe4000000002b */
[--C-:B------:R-:W-:Y:S02]  /*3d10*/  @!P4 PRMT R33, R33, 0x5410, R25.reuse ;  /* 0x000054102121c816 */ /* 0x100fe40000000019 */
[----:B------:R-:W-:Y:S02]  /*3d20*/  @!P4 PRMT R8, R8, 0x7610, R25 ;  /* 0x000076100808c816 */ /* 0x000fe40000000019 */
[----:B------:R-:W-:Y:S02]  /*3d30*/  @!P4 PRMT R34, R20, 0x7610, R34 ;  /* 0x000076101422c816 */ /* 0x000fe40000000022 */
[----:B------:R-:W-:-:S02]  /*3d40*/  PRMT R32, RZ, 0x5410, RZ ;  /* 0x00005410ff207816 */ /* 0x000fc400000000ff */
[----:B------:R-:W-:Y:S02]  /*3d50*/  ISETP.NE.AND P0, PT, R28, RZ, PT ;  /* 0x000000ff1c00720c */ /* 0x000fe40003f05270 */
[----:B------:R-:W-:Y:S02]  /*3d60*/  LOP3.LUT P4, RZ, R14, 0x400, RZ, 0xc0, !PT ;  /* 0x000004000eff7812 */ /* 0x000fe4000788c0ff */
[----:B------:R-:W-:Y:S02]  /*3d70*/  PRMT R33, RZ, 0x7610, R33 ;  /* 0x00007610ff217816 */ /* 0x000fe40000000021 */
[----:B------:R-:W-:Y:S02]  /*3d80*/  @!P5 PRMT R32, R18, 0x7610, R32 ;  /* 0x000076101220d816 */ /* 0x000fe40000000020 */
[----:B------:R-:W-:Y:S01]  /*3d90*/  CS2R R58, SRZ ;  /* 0x00000000003a7805 */ /* 0x000fe2000001ff00 */
[----:B------:R0:W-:Y:S01]  /*3da0*/  STL [R1+0xb0], R40 ;  /* 0x0000b02801007387 */ /* 0x0001e20000100800 */
[----:B------:R-:W-:-:S02]  /*3db0*/  @!P5 PRMT R33, R16, 0x7610, R33 ;  /* 0x000076101021d816 */ /* 0x000fc40000000021 */
[----:B------:R-:W-:Y:S02]  /*3dc0*/  @!P5 PRMT R32, R32, 0x7610, R16 ;  /* 0x000076102020d816 */ /* 0x000fe40000000010 */
[----:B------:R-:W-:Y:S01]  /*3dd0*/  PRMT R35, RZ, 0x7610, R35 ;  /* 0x00007610ff237816 */ /* 0x000fe20000000023 */
[----:B------:R1:W-:Y:S01]  /*3de0*/  STL [R1+0xb8], R21 ;  /* 0x0000b81501007387 */ /* 0x0003e20000100800 */
[----:B------:R-:W-:Y:S02]  /*3df0*/  LOP3.LUT P5, RZ, R14, 0x200, RZ, 0xc0, !PT ;  /* 0x000002000eff7812 */ /* 0x000fe400078ac0ff */
[----:B------:R-:W-:Y:S01]  /*3e00*/  PRMT R30, RZ, 0x5410, RZ ;  /* 0x00005410ff1e7816 */ /* 0x000fe200000000ff */
[----:B------:R3:W2:Y:S01]  /*3e10*/  @!P0 LDG.E R59, desc[UR10][R26.64] ;  /* 0x0000000a1a3b8981 */ /* 0x0006a2000c1e1900 */
[----:B0-----:R-:W-:Y:S02]  /*3e20*/  PRMT R40, RZ, 0x7610, R40 ;  /* 0x00007610ff287816 */ /* 0x001fe40000000028 */
[----:B------:R-:W-:-:S02]  /*3e30*/  ISETP.NE.AND P2, PT, R57, RZ, PT ;  /* 0x000000ff3900720c */ /* 0x000fc40003f45270 */
[C---:B------:R-:W-:Y:S02]  /*3e40*/  @!P1 PRMT R40, R21.reuse, 0x7610, R40 ;  /* 0x0000761015289816 */ /* 0x040fe40000000028 */
[C---:B------:R-:W-:Y:S02]  /*3e50*/  @!P1 PRMT R35, R21.reuse, 0x7632, R35 ;  /* 0x0000763215239816 */ /* 0x040fe40000000023 */
[----:B-1----:R-:W-:Y:S02]  /*3e60*/  PRMT R21, R21, 0x5410, RZ ;  /* 0x0000541015157816 */ /* 0x002fe400000000ff */
[----:B---3--:R-:W-:Y:S02]  /*3e70*/  PRMT R27, RZ, 0x7610, R27 ;  /* 0x00007610ff1b7816 */ /* 0x008fe4000000001b */
[----:B------:R-:W-:Y:S01]  /*3e80*/  @!P4 PRMT R30, R30, 0x5410, R10 ;  /* 0x000054101e1ec816 */ /* 0x000fe2000000000a */
[----:B------:R0:W-:Y:S01]  /*3e90*/  STL [R1+0x3c], R25 ;  /* 0x00003c1901007387 */ /* 0x0001e20000100800 */
[----:B------:R-:W-:-:S02]  /*3ea0*/  ISETP.NE.AND P1, PT, R42, RZ, PT ;  /* 0x000000ff2a00720c */ /* 0x000fc40003f25270 */
[----:B------:R-:W-:Y:S02]  /*3eb0*/  @!P4 PRMT R27, R11, 0x7610, R27 ;  /* 0x000076100b1bc816 */ /* 0x000fe4000000001b */
[----:B------:R-:W-:Y:S02]  /*3ec0*/  @!P4 PRMT R21, R21, 0x7610, R11 ;  /* 0x000076101515c816 */ /* 0x000fe4000000000b */
[----:B------:R-:W-:Y:S02]  /*3ed0*/  @!P4 PRMT R30, R10, 0x7632, R30 ;  /* 0x000076320a1ec816 */ /* 0x000fe4000000001e */
[----:B------:R-:W-:Y:S02]  /*3ee0*/  PRMT R28, R28, 0x5410, RZ ;  /* 0x000054101c1c7816 */ /* 0x000fe400000000ff */
[----:B0-----:R-:W-:Y:S02]  /*3ef0*/  PRMT R25, RZ, 0x7610, R25 ;  /* 0x00007610ff197816 */ /* 0x001fe40000000019 */
[----:B------:R-:W-:Y:S01]  /*3f00*/  PRMT R29, RZ, 0x7610, R29 ;  /* 0x00007610ff1d7816 */ /* 0x000fe2000000001d */
[----:B------:R0:W-:Y:S01]  /*3f10*/  STL [R1+0xbc], R20 ;  /* 0x0000bc1401007387 */ /* 0x0001e20000100800 */
[----:B------:R-:W-:-:S02]  /*3f20*/  PRMT R42, R42, 0x5410, RZ ;  /* 0x000054102a2a7816 */ /* 0x000fc400000000ff */
[----:B------:R-:W-:Y:S01]  /*3f30*/  LOP3.LUT P4, RZ, R14, 0x80, RZ, 0xc0, !PT ;  /* 0x000000800eff7812 */ /* 0x000fe2000788c0ff */
[----:B------:R1:W-:Y:S01]  /*3f40*/  STL [R1+0x40], R18 ;  /* 0x0000401201007387 */ /* 0x0003e20000100800 */
[----:B------:R-:W-:Y:S02]  /*3f50*/  PRMT R26, R26, 0x5410, RZ ;  /* 0x000054101a1a7816 */ /* 0x000fe400000000ff */
[----:B------:R-:W-:Y:S01]  /*3f60*/  @!P5 PRMT R25, R15, 0x7610, R25 ;  /* 0x000076100f19d816 */ /* 0x000fe20000000019 */
[----:B------:R3:W-:Y:S01]  /*3f70*/  STL [R1+0xc0], R16 ;  /* 0x0000c01001007387 */ /* 0x0007e20000100800 */
[----:B------:R-:W-:Y:S02]  /*3f80*/  @!P5 PRMT R28, R28, 0x7610, R15 ;  /* 0x000076101c1cd816 */ /* 0x000fe4000000000f */
[----:B------:R-:W-:Y:S01]  /*3f90*/  @!P5 PRMT R29, R12, 0x7610, R29 ;  /* 0x000076100c1dd816 */ /* 0x000fe2000000001d */
[----:B------:R-:W-:Y:S01]  /*3fa0*/  STL [R1+0xc4], R13 ;  /* 0x0000c40d01007387 */ /* 0x000fe20000100800 */
[----:B------:R-:W-:-:S02]  /*3fb0*/  @!P5 PRMT R42, R42, 0x7610, R12 ;  /* 0x000076102a2ad816 */ /* 0x000fc4000000000c */
[----:B------:R-:W-:Y:S01]  /*3fc0*/  LOP3.LUT P5, RZ, R14, 0x40, RZ, 0xc0, !PT ;  /* 0x000000400eff7812 */ /* 0x000fe200078ac0ff */
[----:B------:R-:W-:Y:S01]  /*3fd0*/  STL [R1+0xcc], R12 ;  /* 0x0000cc0c01007387 */ /* 0x000fe20000100800 */
[----:B------:R-:W-:Y:S02]  /*3fe0*/  @!P2 PRMT R26, R26, 0x7610, R7 ;  /* 0x000076101a1aa816 */ /* 0x000fe40000000007 */
[----:B0-----:R-:W-:Y:S01]  /*3ff0*/  PRMT R20, RZ, 0x7610, R20 ;  /* 0x00007610ff147816 */ /* 0x001fe20000000014 */
[----:B------:R-:W-:Y:S01]  /*4000*/  STL [R1+0x44], R22 ;  /* 0x0000441601007387 */ /* 0x000fe20000100800 */
[----:B------:R-:W-:Y:S02]  /*4010*/  PRMT R28, RZ, 0x7610, R28 ;  /* 0x00007610ff1c7816 */ /* 0x000fe4000000001c */
[----:B------:R-:W-:Y:S01]  /*4020*/  PRMT R27, R27, 0x5410, RZ ;  /* 0x000054101b1b7816 */ /* 0x000fe200000000ff */
[----:B------:R-:W-:Y:S01]  /*4030*/  STL [R1+0x34], R41 ;  /* 0x0000342901007387 */ /* 0x000fe20000100800 */
[----:B-1----:R-:W-:-:S02]  /*4040*/  PRMT R18, RZ, 0x7610, R18 ;  /* 0x00007610ff127816 */ /* 0x002fc40000000012 */
[----:B------:R-:W-:Y:S01]  /*4050*/  PRMT R26, RZ, 0x7610, R26 ;  /* 0x00007610ff1a7816 */ /* 0x000fe2000000001a */
[----:B------:R-:W-:Y:S01]  /*4060*/  STL [R1+0x50], R0 ;  /* 0x0000500001007387 */ /* 0x000fe20000100800 */
[----:B------:R-:W-:Y:S02]  /*4070*/  PRMT R25, R25, 0x5410, RZ ;  /* 0x0000541019197816 */ /* 0x000fe400000000ff */
[----:B------:R-:W-:Y:S01]  /*4080*/  PRMT R42, RZ, 0x7610, R42 ;  /* 0x00007610ff2a7816 */ /* 0x000fe2000000002a */
[----:B------:R-:W-:Y:S01]  /*4090*/  STL [R1+0x48], R11 ;  /* 0x0000480b01007387 */ /* 0x000fe20000100800 */
[C---:B------:R-:W-:Y:S02]  /*40a0*/  @!P2 PRMT R20, R0.reuse, 0x7610, R20 ;  /* 0x000076100014a816 */ /* 0x040fe40000000014 */
[----:B------:R-:W-:Y:S01]  /*40b0*/  @!P2 PRMT R28, R0, 0x7632, R28 ;  /* 0x00007632001ca816 */ /* 0x000fe2000000001c */
[----:B------:R-:W-:Y:S01]  /*40c0*/  STL [R1+0xc8], R10 ;  /* 0x0000c80a01007387 */ /* 0x000fe20000100800 */
[----:B------:R-:W-:-:S02]  /*40d0*/  @!P2 PRMT R27, R27, 0x5410, R7 ;  /* 0x000054101b1ba816 */ /* 0x000fc40000000007 */
[----:B------:R-:W-:Y:S01]  /*40e0*/  ISETP.NE.AND P2, PT, R24, RZ, PT ;  /* 0x000000ff1800720c */ /* 0x000fe20003f45270 */
[----:B------:R-:W-:Y:S01]  /*40f0*/  STL [R1+0xd0], R7 ;  /* 0x0000d00701007387 */ /* 0x000fe20000100800 */
[C---:B------:R-:W-:Y:S02]  /*4100*/  @!P4 PRMT R18, R6.reuse, 0x7610, R18 ;  /* 0x000076100612c816 */ /* 0x040fe40000000012 */
[----:B------:R-:W-:Y:S01]  /*4110*/  @!P4 PRMT R26, R6, 0x7632, R26 ;  /* 0x00007632061ac816 */ /* 0x000fe2000000001a */
[----:B------:R0:W-:Y:S01]  /*4120*/  STL [R1+0x54], R6 ;  /* 0x0000540601007387 */ /* 0x0001e20000100800 */
[----:B------:R-:W-:Y:S02]  /*4130*/  @!P4 PRMT R25, R25, 0x5410, R4 ;  /* 0x000054101919c816 */ /* 0x000fe40000000004 */
[----:B------:R-:W-:Y:S01]  /*4140*/  @!P4 PRMT R42, R4, 0x7632, R42 ;  /* 0x00007632042ac816 */ /* 0x000fe2000000002a */
[----:B------:R-:W-:Y:S01]  /*4150*/  STL [R1+0xa8], R61 ;  /* 0x0000a83d01007387 */ /* 0x000fe20000100800 */
[----:B------:R-:W-:-:S02]  /*4160*/  PRMT R24, RZ, 0x5410, RZ ;  /* 0x00005410ff187816 */ /* 0x000fc400000000ff */
[----:B------:R-:W-:Y:S01]  /*4170*/  LOP3.LUT P4, RZ, R14, 0x10, RZ, 0xc0, !PT ;  /* 0x000000100eff7812 */ /* 0x000fe2000788c0ff */
[----:B------:R1:W-:Y:S01]  /*4180*/  STL [R1+0x2c], R60 ;  /* 0x00002c3c01007387 */ /* 0x0003e20000100800 */
[----:B---3--:R-:W-:Y:S01]  /*4190*/  PRMT R16, R16, 0x5410, RZ ;  /* 0x0000541010107816 */ /* 0x008fe200000000ff */
[----:B0-----:R-:W0:Y:S01]  /*41a0*/  LDC.64 R6, c[0x0][0x3a8] ;  /* 0x0000ea00ff067b82 */ /* 0x001e220000000a00 */
[----:B------:R-:W-:Y:S01]  /*41b0*/  PRMT R23, RZ, 0x7610, R23 ;  /* 0x00007610ff177816 */ /* 0x000fe20000000017 */
[----:B------:R3:W-:Y:S01]  /*41c0*/  STL [R1+0x4c], R15 ;  /* 0x00004c0f01007387 */ /* 0x0007e20000100800 */
[--C-:B------:R-:W-:Y:S02]  /*41d0*/  @!P5 PRMT R24, R24, 0x7610, R2.reuse ;  /* 0x000076101818d816 */ /* 0x100fe40000000002 */
[----:B------:R-:W-:Y:S01]  /*41e0*/  @!P5 PRMT R16, R16, 0x5410, R2 ;  /* 0x000054101010d816 */ /* 0x000fe20000000002 */
[----:B------:R3:W-:Y:S01]  /*41f0*/  STL [R1+0x58], R2 ;  /* 0x0000580201007387 */ /* 0x0007e20000100800 */
[----:B------:R-:W-:-:S02]  /*4200*/  @!P5 PRMT R24, R3, 0x7610, R24 ;  /* 0x000076100318d816 */ /* 0x000fc40000000018 */
[----:B------:R-:W-:Y:S01]  /*4210*/  @!P5 PRMT R23, R3, 0x7632, R23 ;  /* 0x000076320317d816 */ /* 0x000fe20000000017 */
[----:B------:R-:W-:Y:S01]  /*4220*/  UIMAD.WIDE UR6, UR8, 0x8, UR6 ;  /* 0x00000008080678a5 */ /* 0x000fe2000f8e0206 */
[C---:B------:R-:W-:Y:S01]  /*4230*/  LOP3.LUT P5, RZ, R14.reuse, 0x4, RZ, 0xc0, !PT ;  /* 0x000000040eff7812 */ /* 0x040fe200078ac0ff */
[----:B------:R3:W3:Y:S01]  /*4240*/  @!P1 LDG.E R64, desc[UR10][R48.64] ;  /* 0x0000000a30409981 */ /* 0x0006e2000c1e1900 */
[----:B------:R-:W-:Y:S02]  /*4250*/  PRMT R14, R14, 0x5410, RZ ;  /* 0x000054100e0e7816 */ /* 0x000fe400000000ff */
[----:B------:R-:W-:Y:S02]  /*4260*/  PRMT R13, RZ, 0x7610, R13 ;  /* 0x00007610ff0d7816 */ /* 0x000fe4000000000d */
[----:B------:R-:W-:Y:S02]  /*4270*/  @!P3 PRMT R14, R14, 0x5410, R75 ;  /* 0x000054100e0eb816 */ /* 0x000fe4000000004b */
[----:B------:R-:W-:-:S02]  /*4280*/  @!P4 PRMT R13, R73, 0x7610, R13 ;  /* 0x00007610490dc816 */ /* 0x000fc4000000000d */
[----:B------:R-:W-:Y:S02]  /*4290*/  PRMT R9, RZ, 0x7610, R9 ;  /* 0x00007610ff097816 */ /* 0x000fe40000000009 */
[----:B------:R-:W-:Y:S02]  /*42a0*/  PRMT R14, RZ, 0x7610, R14 ;  /* 0x00007610ff0e7816 */ /* 0x000fe4000000000e */
[----:B------:R-:W-:Y:S02]  /*42b0*/  PRMT R13, R13, 0x5410, RZ ;  /* 0x000054100d0d7816 */ /* 0x000fe400000000ff */
[----:B------:R-:W-:Y:S02]  /*42c0*/  PRMT R12, R12, 0x5410, RZ ;  /* 0x000054100c0c7816 */ /* 0x000fe400000000ff */
[C---:B----4-:R-:W-:Y:S02]  /*42d0*/  @!P6 PRMT R9, R46.reuse, 0x7610, R9 ;  /* 0x000076102e09e816 */ /* 0x050fe40000000009 */
[----:B------:R-:W-:-:S02]  /*42e0*/  @!P6 PRMT R14, R46, 0x7632, R14 ;  /* 0x000076322e0ee816 */ /* 0x000fc4000000000e */
[--C-:B--2---:R-:W-:Y:S02]  /*42f0*/  @!P6 PRMT R13, R13, 0x5410, R47.reuse ;  /* 0x000054100d0de816 */ /* 0x104fe4000000002f */
[----:B------:R-:W-:Y:S02]  /*4300*/  @!P6 PRMT R12, R12, 0x7610, R47 ;  /* 0x000076100c0ce816 */ /* 0x000fe4000000002f */
[----:B------:R-:W-:Y:S02]  /*4310*/  ISETP.NE.AND P6, PT, R5, RZ, PT ;  /* 0x000000ff0500720c */ /* 0x000fe40003fc5270 */
[----:B------:R-:W2:Y:S01]  /*4320*/  S2R R5, SR_TID.X ;  /* 0x0000000000057919 */ /* 0x000ea20000002100 */
[----:B------:R-:W-:Y:S02]  /*4330*/  PRMT R22, RZ, 0x5410, RZ ;  /* 0x00005410ff167816 */ /* 0x000fe400000000ff */
[----:B------:R-:W-:Y:S02]  /*4340*/  PRMT R41, R41, 0x5410, RZ ;  /* 0x0000541029297816 */ /* 0x000fe400000000ff */
[----:B------:R-:W-:-:S02]  /*4350*/  @!P3 PRMT R22, R22, 0x7610, R75 ;  /* 0x000076101616b816 */ /* 0x000fc4000000004b */
[----:B------:R-:W-:Y:S02]  /*4360*/  @!P3 PRMT R41, R41, 0x7610, R74 ;  /* 0x000076102929b816 */ /* 0x000fe4000000004a */
[----:B------:R-:W-:Y:S02]  /*4370*/  @!P3 PRMT R22, R74, 0x7610, R22 ;  /* 0x000076104a16b816 */ /* 0x000fe40000000016 */
[C---:B------:R-:W-:Y:S02]  /*4380*/  ISETP.NE.AND P3, PT, R19.reuse, RZ, PT ;  /* 0x000000ff1300720c */ /* 0x040fe40003f65270 */
[----:B------:R-:W-:Y:S02]  /*4390*/  PRMT R21, RZ, 0x7610, R21 ;  /* 0x00007610ff157816 */ /* 0x000fe40000000015 */
[----:B------:R-:W-:Y:S02]  /*43a0*/  PRMT R20, R20, 0x5410, RZ ;  /* 0x0000541014147816 */ /* 0x000fe400000000ff */
[----:B------:R-:W-:-:S02]  /*43b0*/  PRMT R19, R19, 0x5410, RZ ;  /* 0x0000541013137816 */ /* 0x000fc400000000ff */
[----:B------:R-:W-:Y:S02]  /*43c0*/  @!P4 PRMT R21, R73, 0x7632, R21 ;  /* 0x000076324915c816 */ /* 0x000fe40000000015 */
[--C-:B------:R-:W-:Y:S02]  /*43d0*/  @!P4 PRMT R20, R20, 0x5410, R69.reuse ;  /* 0x000054101414c816 */ /* 0x100fe40000000045 */
[----:B------:R-:W-:Y:S02]  /*43e0*/  @!P4 PRMT R19, R19, 0x7610, R69 ;  /* 0x000076101313c816 */ /* 0x000fe40000000045 */
[----:B------:R-:W-:Y:S02]  /*43f0*/  ISETP.NE.AND P4, PT, R51, RZ, PT ;  /* 0x000000ff3300720c */ /* 0x000fe40003f85270 */
[----:B--2---:R-:W-:Y:S02]  /*4400*/  LOP3.LUT R0, R5, 0xffff, RZ, 0xc0, !PT ;  /* 0x0000ffff05007812 */ /* 0x004fe400078ec0ff */
[----:B------:R-:W-:-:S03]  /*4410*/  PRMT R11, RZ, 0x7610, R11 ;  /* 0x00007610ff0b7816 */ /* 0x000fc6000000000b */
[----:B------:R-:W-:Y:S01]  /*4420*/  IMAD R0, R0, 0x445, RZ ;  /* 0x0000044500007824 */ /* 0x000fe200078e02ff */
[----:B------:R-:W-:Y:S02]  /*4430*/  PRMT R19, RZ, 0x7610, R19 ;  /* 0x00007610ff137816 */ /* 0x000fe40000000013 */
[----:B------:R-:W-:Y:S02]  /*4440*/  PRMT R18, R18, 0x5410, RZ ;  /* 0x0000541012127816 */ /* 0x000fe400000000ff */
[----:B------:R-:W-:Y:S02]  /*4450*/  PRMT R41, RZ, 0x7610, R41 ;  /* 0x00007610ff297816 */ /* 0x000fe40000000029 */
[----:B------:R-:W-:Y:S02]  /*4460*/  SHF.R.U32.HI R0, RZ, 0x10, R0 ;  /* 0x00000010ff007819 */ /* 0x000fe40000011600 */
[C---:B------:R-:W-:Y:S02]  /*4470*/  @!P4 PRMT R11, R45.reuse, 0x7610, R11 ;  /* 0x000076102d0bc816 */ /* 0x040fe4000000000b */
[----:B------:R-:W-:-:S02]  /*4480*/  @!P4 PRMT R19, R45, 0x7632, R19 ;  /* 0x000076322d13c816 */ /* 0x000fc40000000013 */
[----:B------:R-:W-:Y:S02]  /*4490*/  @!P4 PRMT R18, R18, 0x5410, R44 ;  /* 0x000054101212c816 */ /* 0x000fe4000000002c */
[----:B------:R-:W-:Y:S02]  /*44a0*/  @!P4 PRMT R41, R44, 0x7632, R41 ;  /* 0x000076322c29c816 */ /* 0x000fe40000000029 */
[----:B------:R-:W-:Y:S02]  /*44b0*/  ISETP.NE.AND P4, PT, R17, RZ, PT ;  /* 0x000000ff1100720c */ /* 0x000fe40003f85270 */
[----:B------:R-:W-:Y:S02]  /*44c0*/  PRMT R17, RZ, 0x5410, RZ ;  /* 0x00005410ff117816 */ /* 0x000fe400000000ff */
[----:B------:R-:W-:Y:S02]  /*44d0*/  PRMT R0, R0, 0x9910, RZ ;  /* 0x0000991000007816 */ /* 0x000fe400000000ff */
[----:B------:R-:W-:-:S02]  /*44e0*/  PRMT R10, R10, 0x5410, RZ ;  /* 0x000054100a0a7816 */ /* 0x000fc400000000ff */
[----:B------:R-:W-:Y:S01]  /*44f0*/  PRMT R16, RZ, 0x7610, R16 ;  /* 0x00007610ff107816 */ /* 0x000fe20000000010 */
[----:B------:R-:W-:Y:S01]  /*4500*/  IMAD R0, R0, 0x3c, RZ ;  /* 0x0000003c00007824 */ /* 0x000fe200078e02ff */
[--C-:B------:R-:W-:Y:S02]  /*4510*/  @!P5 PRMT R17, R17, 0x7610, R68.reuse ;  /* 0x000076101111d816 */ /* 0x100fe40000000044 */
[----:B------:R-:W-:Y:S02]  /*4520*/  @!P5 PRMT R10, R10, 0x5410, R68 ;  /* 0x000054100a0ad816 */ /* 0x000fe40000000044 */
[----:B-1----:R-:W-:Y:S02]  /*4530*/  CS2R R60, SRZ ;  /* 0x00000000003c7805 */ /* 0x002fe4000001ff00 */
[----:B------:R-:W-:Y:S02]  /*4540*/  @!P5 PRMT R17, R67, 0x7610, R17 ;  /* 0x000076104311d816 */ /* 0x000fe40000000011 */
[----:B---3--:R-:W-:-:S02]  /*4550*/  PRMT R15, RZ, 0x5410, RZ ;  /* 0x00005410ff0f7816 */ /* 0x008fc400000000ff */
[----:B------:R-:W-:Y:S01]  /*4560*/  PRMT R40, R40, 0x5410, RZ ;  /* 0x0000541028287816 */ /* 0x000fe200000000ff */
[----:B------:R-:W2:Y:S01]  /*4570*/  @!P0 LDG.E R60, desc[UR10][R112.64] ;  /* 0x0000000a703c8981 */ /* 0x000ea2000c1e1900 */
[----:B------:R-:W-:Y:S02]  /*4580*/  @!P5 PRMT R16, R67, 0x7632, R16 ;  /* 0x000076324310d816 */ /* 0x000fe40000000010 */
[----:B------:R-:W-:Y:S02]  /*4590*/  ISETP.NE.AND P5, PT, R56, RZ, PT ;  /* 0x000000ff3800720c */ /* 0x000fe40003fa5270 */
[----:B------:R-:W-:Y:S02]  /*45a0*/  MOV R2, UR13 ;  /* 0x0000000d00027c02 */ /* 0x000fe40008000f00 */
[----:B------:R-:W-:Y:S02]  /*45b0*/  CS2R R48, SRZ ;  /* 0x0000000000307805 */ /* 0x000fe4000001ff00 */
[----:B------:R-:W-:Y:S01]  /*45c0*/  IADD3 R0, PT, PT, RZ, -R0, RZ ;  /* 0x80000000ff007210 */ /* 0x000fe20007ffe0ff */
[----:B------:R-:W3:Y:S03]  /*45d0*/  @!P1 LDG.E R61, desc[UR10][R110.64] ;  /* 0x0000000a6e3d9981 */ /* 0x000ee6000c1e1900 */
[----:B------:R-:W-:Y:S01]  /*45e0*/  PRMT R0, R0, 0x7710, RZ ;  /* 0x0000771000007816 */ /* 0x000fe200000000ff */
[----:B------:R-:W4:Y:S03]  /*45f0*/  @!P4 LDG.E R58, desc[UR10][R100.64] ;  /* 0x0000000a643ac981 */ /* 0x000f26000c1e1900 */
[----:B------:R-:W-:-:S02]  /*4600*/  IADD3 R0, PT, PT, R0, R5, RZ ;  /* 0x0000000500007210 */ /* 0x000fc40007ffe0ff */
[----:B------:R-:W-:Y:S01]  /*4610*/  PRMT R10, RZ, 0x7610, R10 ;  /* 0x00007610ff0a7816 */ /* 0x000fe2000000000a */
[----:B------:R-:W-:Y:S01]  /*4620*/  HFMA2 R56, -RZ, RZ, 0, 0 ;  /* 0x00000000ff387431 */ /* 0x000fe200000001ff */
[----:B------:R-:W-:Y:S01]  /*4630*/  @!P5 PRMT R15, R15, 0x7610, R66 ;  /* 0x000076100f0fd816 */ /* 0x000fe20000000042 */
[----:B------:R-:W3:Y:S01]  /*4640*/  @!P2 LDG.E R48, desc[UR10][R108.64] ;  /* 0x0000000a6c30a981 */ /* 0x000ee2000c1e1900 */
[----:B------:R-:W-:Y:S02]  /*4650*/  SHF.L.U32 R0, R0, 0x1, RZ ;  /* 0x0000000100007819 */ /* 0x000fe400000006ff */
[----:B------:R-:W-:Y:S01]  /*4660*/  @!P5 PRMT R10, R66, 0x7610, R10 ;  /* 0x00007610420ad816 */ /* 0x000fe2000000000a */
[----:B------:R-:W4:Y:S01]  /*4670*/  @!P2 LDG.E R49, desc[UR10][R106.64] ;  /* 0x0000000a6a31a981 */ /* 0x000f22000c1e1900 */
[----:B------:R-:W-:Y:S02]  /*4680*/  @!P5 PRMT R15, R65, 0x7610, R15 ;  /* 0x00007610410fd816 */ /* 0x000fe4000000000f */
[----:B------:R-:W-:-:S02]  /*4690*/  @!P5 PRMT R40, R40, 0x7610, R65 ;  /* 0x000076102828d816 */ /* 0x000fc40000000041 */
[----:B------:R-:W-:Y:S02]  /*46a0*/  LOP3.LUT R0, R0, 0xffff, RZ, 0xc0, !PT ;  /* 0x0000ffff00007812 */ /* 0x000fe400078ec0ff */
[----:B------:R-:W-:Y:S02]  /*46b0*/  ISETP.NE.AND P5, PT, R53, RZ, PT ;  /* 0x000000ff3500720c */ /* 0x000fe40003fa5270 */
[----:B------:R-:W-:Y:S01]  /*46c0*/  MOV R53, RZ ;  /* 0x000000ff00357202 */ /* 0x000fe20000000f00 */
[----:B------:R-:W-:-:S05]  /*46d0*/  IMAD R2, R2, 0x78, R0 ;  /* 0x0000007802027824 */ /* 0x000fca00078e0200 */
[----:B------:R0:W4:Y:S01]  /*46e0*/  @!P6 LDG.E R53, desc[UR10][R88.64] ;  /* 0x0000000a5835e981 */ /* 0x000122000c1e1900 */
[----:B------:R-:W-:-:S04]  /*46f0*/  MOV R57, RZ ;  /* 0x000000ff00397202 */ /* 0x000fc80000000f00 */
[----:B------:R1:W4:Y:S01]  /*4700*/  @!P5 LDG.E R56, desc[UR10][R54.64] ;  /* 0x0000000a3638d981 */ /* 0x000322000c1e1900 */
[----:B------:R-:W-:Y:S01]  /*4710*/  MOV R50, RZ ;  /* 0x000000ff00327202 */ /* 0x000fe20000000f00 */
[----:B------:R-:W-:Y:S02]  /*4720*/  HFMA2 R51, -RZ, RZ, 0, 0 ;  /* 0x00000000ff337431 */ /* 0x000fe400000001ff */
[----:B------:R-:W4:Y:S01]  /*4730*/  @!P4 LDG.E R57, desc[UR10][R98.64] ;  /* 0x0000000a6239c981 */ /* 0x000f22000c1e1900 */
[----:B0-----:R-:W-:Y:S01]  /*4740*/  IMAD.WIDE R88, R2, 0x4, R6 ;  /* 0x0000000402587825 */ /* 0x001fe200078e0206 */
[----:B------:R-:W-:Y:S02]  /*4750*/  MOV R6, UR6 ;  /* 0x0000000600067c02 */ /* 0x000fe40008000f00 */
[----:B------:R-:W-:Y:S01]  /*4760*/  MOV R7, UR7 ;  /* 0x0000000700077c02 */ /* 0x000fe20008000f00 */
[----:B------:R-:W4:Y:S01]  /*4770*/  @!P3 LDG.E R50, desc[UR10][R104.64] ;  /* 0x0000000a6832b981 */ /* 0x000f22000c1e1900 */
[----:B-1----:R-:W-:-:S03]  /*4780*/  CS2R R54, SRZ ;  /* 0x0000000000367805 */ /* 0x002fc6000001ff00 */
[----:B------:R-:W4:Y:S04]  /*4790*/  @!P3 LDG.E R51, desc[UR10][R102.64] ;  /* 0x0000000a6633b981 */ /* 0x000f28000c1e1900 */
[----:B------:R-:W3:Y:S04]  /*47a0*/  LDG.E.64 R6, desc[UR10][R6.64] ;  /* 0x0000000a06067981 */ /* 0x000ee8000c1e1b00 */
[----:B------:R-:W4:Y:S04]  /*47b0*/  @!P5 LDG.E R55, desc[UR10][R96.64] ;  /* 0x0000000a6037d981 */ /* 0x000f28000c1e1900 */
[----:B------:R-:W4:Y:S01]  /*47c0*/  @!P6 LDG.E R54, desc[UR10][R94.64] ;  /* 0x0000000a5e36e981 */ /* 0x000f22000c1e1900 */
[----:B------:R-:W-:-:S02]  /*47d0*/  PRMT R8, RZ, 0x7610, R8 ;  /* 0x00007610ff087816 */ /* 0x000fc40000000008 */
[----:B------:R-:W-:Y:S02]  /*47e0*/  PRMT R12, RZ, 0x7610, R12 ;  /* 0x00007610ff0c7816 */ /* 0x000fe4000000000c */
[----:B------:R-:W-:Y:S02]  /*47f0*/  PRMT R11, R11, 0x5410, RZ ;  /* 0x000054100b0b7816 */ /* 0x000fe400000000ff */
[----:B------:R-:W-:Y:S01]  /*4800*/  PRMT R35, R35, 0x5410, RZ ;  /* 0x0000541023237816 */ /* 0x000fe200000000ff */
[----:B------:R-:W-:Y:S01]  /*4810*/  STL [R1+0xd4], R4 ;  /* 0x0000d40401007387 */ /* 0x000fe20000100800 */
[C---:B------:R-:W-:Y:S02]  /*4820*/  @!P0 PRMT R8, R59.reuse, 0x7610, R8 ;  /* 0x000076103b088816 */ /* 0x040fe40000000008 */
[----:B------:R-:W-:Y:S01]  /*4830*/  @!P0 PRMT R12, R59, 0x7632, R12 ;  /* 0x000076323b0c8816 */ /* 0x000fe2000000000c */
[----:B------:R-:W-:Y:S04]  /*4840*/  STL [R1+0xd8], R3 ;  /* 0x0000d80301007387 */ /* 0x000fe80000100800 */
[----:B------:R0:W-:Y:S04]  /*4850*/  STL [R1+0x70], R46 ;  /* 0x0000702e01007387 */ /* 0x0001e80000100800 */
[----:B------:R1:W-:Y:S01]  /*4860*/  STL [R1+0xf0], R47 ;  /* 0x0000f02f01007387 */ /* 0x0003e20000100800 */
[----:B0-----:R-:W-:-:S02]  /*4870*/  PRMT R46, RZ, 0x5410, RZ ;  /* 0x00005410ff2e7816 */ /* 0x001fc400000000ff */
[----:B-1----:R-:W-:Y:S01]  /*4880*/  PRMT R47, RZ, 0x5410, RZ ;  /* 0x00005410ff2f7816 */ /* 0x002fe200000000ff */
        /* <DEDUP_REMOVED lines=9> */
[----:B------:R-:W-:Y:S01]  /*4920*/  UISETP.NE.AND UP1, UPT, UR9, URZ, UPT ;  /* 0x000000ff0900728c */ /* 0x000fe2000bf25270 */
[----:B------:R-:W-:-:S02]  /*4930*/  PRMT R87, RZ, 0x5410, RZ ;  /* 0x00005410ff577816 */ /* 0x000fc400000000ff */
[----:B------:R0:W-:Y:S01]  /*4940*/  STL [R1+0x64], R45 ;  /* 0x0000642d01007387 */ /* 0x0001e20000100800 */
[----:B------:R-:W-:-:S03]  /*4950*/  PRMT R90, RZ, 0x5410, RZ ;  /* 0x00005410ff5a7816 */ /* 0x000fc600000000ff */
[----:B------:R1:W-:Y:S01]  /*4960*/  STL [R1+0xe4], R44 ;  /* 0x0000e42c01007387 */ /* 0x0003e20000100800 */
[----:B0-----:R-:W-:Y:S02]  /*4970*/  PRMT R45, RZ, 0x5410, RZ ;  /* 0x00005410ff2d7816 */ /* 0x001fe400000000ff */
[----:B-1----:R-:W-:Y:S01]  /*4980*/  PRMT R44, RZ, 0x5410, RZ ;  /* 0x00005410ff2c7816 */ /* 0x002fe200000000ff */
[----:B------:R-:W-:Y:S01]  /*4990*/  STL [R1+0xf8], R64 ;  /* 0x0000f84001007387 */ /* 0x000fe20000100800 */
[--C-:B--2---:R-:W-:Y:S02]  /*49a0*/  @!P0 PRMT R11, R11, 0x5410, R60.reuse ;  /* 0x000054100b0b8816 */ /* 0x104fe4000000003c */
[----:B------:R-:W-:Y:S02]  /*49b0*/  @!P0 PRMT R35, R35, 0x7610, R60 ;  /* 0x0000761023238816 */ /* 0x000fe4000000003c */
[----:B------:R-:W-:-:S13]  /*49c0*/  ISETP.NE.AND P0, PT, RZ, UR9, PT ;  /* 0x00000009ff007c0c */ /* 0x000fda000bf05270 */
[----:B------:R-:W0:Y:S02]  /*49d0*/  @P0 LDC.64 R4, c[0x0][0x3b0] ;  /* 0x0000ec00ff040b82 */ /* 0x000e240000000a00 */
[----:B0-----:R-:W-:Y:S01]  /*49e0*/  @P0 IMAD.WIDE R4, R2, 0x4, R4 ;  /* 0x0000000402040825 */ /* 0x001fe200078e0204 */
[----:B------:R-:W-:-:S06]  /*49f0*/  CS2R R2, SRZ ;  /* 0x0000000000027805 */ /* 0x000fcc000001ff00 */
[----:B------:R-:W5:Y:S01]  /*4a00*/  @P0 LDG.E.64 R2, desc[UR10][R4.64] ;  /* 0x0000000a04020981 */ /* 0x000f62000c1e1b00 */
[----:B---3--:R-:W-:-:S03]  /*4a10*/  R2UR UR28, R6 ;  /* 0x00000000061c72ca */ /* 0x008fc600000e0000 */
[----:B------:R-:W-:Y:S01]  /*4a20*/  STL [R1+0xf4], R60 ;  /* 0x0000f43c01007387 */ /* 0x000fe20000100800 */
[----:B------:R-:W-:Y:S02]  /*4a30*/  @!P2 PRMT R46, R48, 0x7610, R46 ;  /* 0x00007610302ea816 */ /* 0x000fe4000000002e */
[----:B----4-:R-:W-:Y:S01]  /*4a40*/  @!P2 PRMT R47, R49, 0x7610, R47 ;  /* 0x00007610312fa816 */ /* 0x010fe2000000002f */
[----:B------:R-:W-:Y:S04]  /*4a50*/  STL [R1+0x78], R61 ;  /* 0x0000783d01007387 */ /* 0x000fe80000100800 */
[----:B------:R-:W-:Y:S02]  /*4a60*/  STL [R1+0x84], R58 ;  /* 0x0000843a01007387 */ /* 0x000fe40000100800 */
[----:B------:R-:W-:-:S02]  /*4a70*/  MOV R6, UR28 ;  /* 0x0000001c00067c02 */ /* 0x000fc40008000f00 */
[----:B------:R-:W-:Y:S03]  /*4a80*/  STL [R1+0x104], R57 ;  /* 0x0001043901007387 */ /* 0x000fe60000100800 */
[----:B------:R-:W-:Y:S01]  /*4a90*/  FFMA.FTZ R7, -R6, UR28, R7 ;  /* 0x0000001c06077c23 */ /* 0x000fe20008010107 */
[----:B------:R-:W-:Y:S04]  /*4aa0*/  STL [R1+0x88], R56 ;  /* 0x0000883801007387 */ /* 0x000fe80000100800 */
[C---:B------:R-:W-:Y:S01]  /*4ab0*/  FSETP.GTU.FTZ.AND P0, PT, R7.reuse, RZ, PT ;  /* 0x000000ff0700720b */ /* 0x040fe20003f1c000 */
[----:B------:R-:W-:Y:S04]  /*4ac0*/  STL [R1+0x108], R55 ;  /* 0x0001083701007387 */ /* 0x000fe80000100800 */
[----:B------:R-:W-:Y:S04]  /*4ad0*/  STL [R1+0x8c], R54 ;  /* 0x00008c3601007387 */ /* 0x000fe80000100800 */
[----:B------:R-:W-:Y:S04]  /*4ae0*/  STL [R1+0x10c], R53 ;  /* 0x00010c3501007387 */ /* 0x000fe80000100800 */
[----:B------:R-:W-:Y:S01]  /*4af0*/  VOTEU.ANY UP0, P0 ;  /* 0x0000000000ff7886 */ /* 0x000fe20000000100 */
[----:B------:R0:W-:Y:S04]  /*4b00*/  STL [R1+0x7c], R48 ;  /* 0x00007c3001007387 */ /* 0x0001e80000100800 */
[----:B------:R-:W1:Y:S01]  /*4b10*/  @UP0 LDCU UR5, c[0x0][0x3c0] ;  /* 0x00007800ff0507ac */ /* 0x000e620008000800 */
[----:B------:R-:W-:Y:S01]  /*4b20*/  PLOP3.LUT P0, PT, PT, PT, UP0, 0x80, 0x8 ;  /* 0x000000000008781c */ /* 0x000fe20003f0f008 */
[----:B------:R2:W-:Y:S04]  /*4b30*/  STL [R1+0xfc], R49 ;  /* 0x0000fc3101007387 */ /* 0x0005e80000100800 */
[----:B------:R3:W5:Y:S08]  /*4b40*/  LDG.E.64 R4, desc[UR10][R88.64] ;  /* 0x0000000a58047981 */ /* 0x000770000c1e1b00 */
[----:B-1----:R-:W-:-:S06]  /*4b50*/  @P0 FADD.FTZ R6, R7, UR5 ;  /* 0x0000000507060e21 */ /* 0x002fcc0008010000 */
[----:B------:R-:W1:Y:S01]  /*4b60*/  @P0 MUFU.RSQ R6, R6 ;  /* 0x0000000600060308 */ /* 0x000e620000001400 */
[----:B------:R-:W-:Y:S02]  /*4b70*/  @!P2 PRMT R46, R46, 0x7610, R48 ;  /* 0x000076102e2ea816 */ /* 0x000fe40000000030 */
[----:B------:R-:W-:Y:S02]  /*4b80*/  @!P2 PRMT R47, R47, 0x7610, R49 ;  /* 0x000076102f2fa816 */ /* 0x000fe40000000031 */
[----:B0-----:R-:W-:Y:S02]  /*4b90*/  PRMT R48, RZ, 0x5410, RZ ;  /* 0x00005410ff307816 */ /* 0x001fe400000000ff */
[----:B--2---:R-:W-:Y:S02]  /*4ba0*/  PRMT R49, RZ, 0x5410, RZ ;  /* 0x00005410ff317816 */ /* 0x004fe400000000ff */
[----:B------:R-:W-:Y:S02]  /*4bb0*/  @!P3 PRMT R48, R50, 0x7610, R48 ;  /* 0x000076103230b816 */ /* 0x000fe40000000030 */
[----:B------:R-:W-:Y:S01]  /*4bc0*/  @!P3 PRMT R49, R51, 0x7610, R49 ;  /* 0x000076103331b816 */ /* 0x000fe20000000031 */
[----:B------:R0:W-:Y:S01]  /*4bd0*/  STL [R1+0x80], R50 ;  /* 0x0000803201007387 */ /* 0x0001e20000100800 */
[----:B------:R-:W-:-:S02]  /*4be0*/  @!P3 PRMT R48, R48, 0x7610, R50 ;  /* 0x000076103030b816 */ /* 0x000fc40000000032 */
[----:B------:R-:W-:Y:S01]  /*4bf0*/  @!P3 PRMT R49, R49, 0x7610, R51 ;  /* 0x000076103131b816 */ /* 0x000fe20000000033 */
[----:B------:R2:W-:Y:S01]  /*4c00*/  STL [R1+0x100], R51 ;  /* 0x0001003301007387 */ /* 0x0005e20000100800 */
[----:B-1----:R-:W-:Y:S02]  /*4c10*/  @P0 R2UR UR5, R6 ;  /* 0x00000000060502ca */ /* 0x002fe400000e0000 */
[----:B---3--:R-:W-:Y:S02]  /*4c20*/  PRMT R88, RZ, 0x5410, RZ ;  /* 0x00005410ff587816 */ /* 0x008fe400000000ff */
[----:B0-----:R-:W-:Y:S02]  /*4c30*/  PRMT R50, RZ, 0x5410, RZ ;  /* 0x00005410ff327816 */ /* 0x001fe400000000ff */
[----:B------:R-:W-:Y:S02]  /*4c40*/  PRMT R89, RZ, 0x5410, RZ ;  /* 0x00005410ff597816 */ /* 0x000fe400000000ff */
[----:B--2---:R-:W-:-:S02]  /*4c50*/  PRMT R51, RZ, 0x5410, RZ ;  /* 0x00005410ff337816 */ /* 0x004fc400000000ff */
[----:B------:R-:W-:Y:S02]  /*4c60*/  @!P1 PRMT R44, R61, 0x7610, R44 ;  /* 0x000076103d2c9816 */ /* 0x000fe4000000002c */
[----:B------:R-:W-:Y:S02]  /*4c70*/  @!P1 PRMT R45, R64, 0x7610, R45 ;  /* 0x00007610402d9816 */ /* 0x000fe4000000002d */
[----:B------:R-:W-:Y:S02]  /*4c80*/  @!P4 PRMT R50, R58, 0x7610, R50 ;  /* 0x000076103a32c816 */ /* 0x000fe40000000032 */
[----:B------:R-:W-:Y:S02]  /*4c90*/  @!P4 PRMT R51, R57, 0x7610, R51 ;  /* 0x000076103933c816 */ /* 0x000fe40000000033 */
[----:B------:R-:W-:Y:S02]  /*4ca0*/  @!P5 PRMT R87, R56, 0x7610, R87 ;  /* 0x000076103857d816 */ /* 0x000fe40000000057 */
[----:B------:R-:W-:-:S02]  /*4cb0*/  @!P5 PRMT R88, R55, 0x7610, R88 ;  /* 0x000076103758d816 */ /* 0x000fc40000000058 */
        /* <DEDUP_REMOVED lines=9> */
[----:B------:R-:W-:Y:S01]  /*4d50*/  @!P6 PRMT R90, R90, 0x7610, R53 ;  /* 0x000076105a5ae816 */ /* 0x000fe20000000035 */
[----:B------:R-:W-:Y:S01]  /*4d60*/  UMOV UR16, 0x3f800000 ;  /* 0x3f80000000107882 */ /* 0x000fe20000000000 */
[----:B------:R-:W-:Y:S01]  /*4d70*/  @UP0 UMOV UR16, UR5 ;  /* 0x0000000500100c82 */ /* 0x000fe20008000000 */
[----:B------:R-:W-:Y:S05]  /*4d80*/  BRA.U UP1, `(.L_x_738) ;  /* 0x0000002501047547 */ /* 0x000fea000b800000 */
[--C-:B------:R-:W-:Y:S02]  /*4d90*/  HADD2.F32 R53, -RZ, R114.reuse.H1_H1 ;  /* 0x30000072ff357230 */ /* 0x100fe40000004100 */
[----:B------:R-:W-:Y:S02]  /*4da0*/  HADD2.F32 R56, -RZ, R93.H1_H1 ;  /* 0x3000005dff387230 */ /* 0x000fe40000004100 */
[----:B------:R-:W-:Y:S02]  /*4db0*/  HADD2.F32 R59, -RZ, R114.H0_H0 ;  /* 0x20000072ff3b7230 */ /* 0x000fe40000004100 */
[----:B------:R-:W-:Y:S01]  /*4dc0*/  FADD.FTZ R53, R53, -UR28 ;  /* 0x8000001c35357e21 */ /* 0x000fe20008010000 */
[----:B------:R-:W-:Y:S02]  /*4dd0*/  HADD2.F32 R57, -RZ, R76.H1_H1 ;  /* 0x3000004cff397230 */ /* 0x000fe40000004100 */
[----:B-----5:R-:W-:Y:S01]  /*4de0*/  FMUL.FTZ R61, R4, R56 ;  /* 0x00000038043d7220 */ /* 0x020fe20000410000 */
[----:B------:R-:W-:-:S02]  /*4df0*/  HADD2.F32 R60, -RZ, R84.H1_H1 ;  /* 0x30000054ff3c7230 */ /* 0x000fc40000004100 */
[----:B------:R-:W-:Y:S01]  /*4e00*/  FMUL.FTZ R53, R53, UR16 ;  /* 0x0000001035357c20 */ /* 0x000fe20008410000 */
[----:B------:R-:W-:Y:S01]  /*4e10*/  FADD.FTZ R59, R59, -UR28 ;  /* 0x8000001c3b3b7e21 */ /* 0x000fe20008010000 */
[----:B------:R-:W-:Y:S01]  /*4e20*/  FADD.FTZ R57, R57, -UR28 ;  /* 0x8000001c39397e21 */ /* 0x000fe20008010000 */
[----:B------:R-:W-:Y:S01]  /*4e30*/  FADD.FTZ R54, RZ, R61 ;  /* 0x0000003dff367221 */ /* 0x000fe20000010000 */
[----:B------:R-:W-:Y:S02]  /*4e40*/  HADD2.F32 R58, -RZ, R76.H0_H0 ;  /* 0x2000004cff3a7230 */ /* 0x000fe40000004100 */
[----:B------:R-:W-:Y:S01]  /*4e50*/  FFMA.FTZ R61, R53, R61, RZ ;  /* 0x0000003d353d7223 */ /* 0x000fe200000100ff */
[----:B------:R-:W-:Y:S02]  /*4e60*/  HADD2.F32 R55, -RZ, R84.H0_H0 ;  /* 0x20000054ff377230 */ /* 0x000fe40000004100 */
[----:B------:R-:W-:Y:S01]  /*4e70*/  FFMA.FTZ R53, R56, R53, RZ ;  /* 0x0000003538357223 */ /* 0x000fe200000100ff */
[----:B------:R-:W-:Y:S01]  /*4e80*/  FMUL.FTZ R6, R5, R60 ;  /* 0x0000003c05067220 */ /* 0x000fe20000410000 */
[----:B------:R-:W-:Y:S01]  /*4e90*/  FMUL.FTZ R59, R59, UR16 ;  /* 0x000000103b3b7c20 */ /* 0x000fe20008410000 */
[----:B------:R-:W-:Y:S01]  /*4ea0*/  FADD.FTZ R56, RZ, R56 ;  /* 0x00000038ff387221 */ /* 0x000fe20000010000 */
[----:B------:R-:W-:Y:S01]  /*4eb0*/  FMUL.FTZ R57, R57, UR16 ;  /* 0x0000001039397c20 */ /* 0x000fe20008410000 */
[----:B------:R-:W-:Y:S01]  /*4ec0*/  FADD.FTZ R58, R58, -UR28 ;  /* 0x8000001c3a3a7e21 */ /* 0x000fe20008010000 */
[----:B------:R-:W-:Y:S01]  /*4ed0*/  FADD.FTZ R54, R6, R54 ;  /* 0x0000003606367221 */ /* 0x000fe20000010000 */
[----:B------:R-:W-:Y:S01]  /*4ee0*/  FFMA.FTZ R61, R59, R6, R61 ;  /* 0x000000063b3d7223 */ /* 0x000fe2000001003d */
[----:B------:R-:W-:-:S02]  /*4ef0*/  HADD2.F32 R7, -RZ, R83.H1_H1 ;  /* 0x30000053ff077230 */ /* 0x000fc40000004100 */
[C---:B------:R-:W-:Y:S01]  /*4f00*/  FADD.FTZ R56, R55.reuse, R56 ;  /* 0x0000003837387221 */ /* 0x040fe20000010000 */
[----:B------:R-:W-:Y:S01]  /*4f10*/  FFMA.FTZ R53, R55, R57, R53 ;  /* 0x0000003937357223 */ /* 0x000fe20000010035 */
[----:B------:R-:W-:Y:S02]  /*4f20*/  HADD2.F32 R6, -RZ, R83.H0_H0 ;  /* 0x20000053ff067230 */ /* 0x000fe40000004100 */
[----:B------:R-:W-:Y:S01]  /*4f30*/  FFMA.FTZ R59, R60, R59, RZ ;  /* 0x0000003b3c3b7223 */ /* 0x000fe200000100ff */
[----:B------:R-:W-:Y:S01]  /*4f40*/  FMUL.FTZ R55, R4, R55 ;  /* 0x0000003704377220 */ /* 0x000fe20000410000 */
[----:B------:R-:W-:Y:S01]  /*4f50*/  FADD.FTZ R60, RZ, R60 ;  /* 0x0000003cff3c7221 */ /* 0x000fe20000010000 */
[----:B------:R-:W-:Y:S01]  /*4f60*/  FMUL.FTZ R58, R58, UR16 ;  /* 0x000000103a3a7c20 */ /* 0x000fe20008410000 */
[----:B------:R-:W-:Y:S01]  /*4f70*/  FADD.FTZ R7, R7, -UR28 ;  /* 0x8000001c07077e21 */ /* 0x000fe20008010000 */
[----:B------:R-:W-:Y:S01]  /*4f80*/  FADD.FTZ R54, R54, R55 ;  /* 0x0000003736367221 */ /* 0x000fe20000010000 */
[C---:B------:R-:W-:Y:S01]  /*4f90*/  FADD.FTZ R60, R6.reuse, R60 ;  /* 0x0000003c063c7221 */ /* 0x040fe20000010000 */
[----:B------:R-:W-:Y:S01]  /*4fa0*/  FFMA.FTZ R59, R6, R58, R59 ;  /* 0x0000003a063b7223 */ /* 0x000fe2000001003b */
[----:B------:R-:W-:Y:S01]  /*4fb0*/  FFMA.FTZ R55, R57, R55, R61 ;  /* 0x0000003739377223 */ /* 0x000fe2000001003d */
[----:B------:R-:W-:Y:S01]  /*4fc0*/  FMUL.FTZ R6, R5, R6 ;  /* 0x0000000605067220 */ /* 0x000fe20000410000 */
[----:B------:R-:W-:-:S02]  /*4fd0*/  HADD2.F32 R57, -RZ, R70.H1_H1 ;  /* 0x30000046ff397230 */ /* 0x000fc40000004100 */
[----:B------:R-:W-:Y:S01]  /*4fe0*/  FMUL.FTZ R7, R7, UR16 ;  /* 0x0000001007077c20 */ /* 0x000fe20008410000 */
[--C-:B------:R-:W-:Y:S02]  /*4ff0*/  HADD2.F32 R61, -RZ, R82.reuse.H1_H1 ;  /* 0x30000052ff3d7230 */ /* 0x100fe40000004100 */
[----:B------:R-:W-:Y:S01]  /*5000*/  FADD.FTZ R54, R6, R54 ;  /* 0x0000003606367221 */ /* 0x000fe20000010000 */
[----:B------:R-:W-:Y:S01]  /*5010*/  FFMA.FTZ R55, R58, R6, R55 ;  /* 0x000000063a377223 */ /* 0x000fe20000010037 */
[----:B------:R-:W-:Y:S01]  /*5020*/  FMUL.FTZ R6, R4, R57 ;  /* 0x0000003904067220 */ /* 0x000fe20000410000 */
[----:B------:R-:W-:Y:S01]  /*5030*/  FADD.FTZ R56, R56, R57 ;  /* 0x0000003938387221 */ /* 0x000fe20000010000 */
[----:B------:R-:W-:Y:S01]  /*5040*/  FFMA.FTZ R57, R57, R7, R53 ;  /* 0x0000000739397223 */ /* 0x000fe20000010035 */
[----:B------:R-:W-:Y:S02]  /*5050*/  HADD2.F32 R53, -RZ, R82.H0_H0 ;  /* 0x20000052ff357230 */ /* 0x000fe40000004100 */
[----:B------:R-:W-:Y:S01]  /*5060*/  FADD.FTZ R61, R61, -UR28 ;  /* 0x8000001c3d3d7e21 */ /* 0x000fe20008010000 */
[----:B------:R-:W-:Y:S01]  /*5070*/  FADD.FTZ R54, R54, R6 ;  /* 0x0000000636367221 */ /* 0x000fe20000010000 */
[----:B------:R-:W-:Y:S01]  /*5080*/  FFMA.FTZ R6, R7, R6, R55 ;  /* 0x0000000607067223 */ /* 0x000fe20000010037 */
[----:B------:R-:W-:-:S02]  /*5090*/  HADD2.F32 R55, -RZ, R63.H1_H1 ;  /* 0x3000003fff377230 */ /* 0x000fc40000004100 */
[----:B------:R-:W-:Y:S01]  /*50a0*/  FADD.FTZ R53, R53, -UR28 ;  /* 0x8000001c35357e21 */ /* 0x000fe20008010000 */
[----:B------:R-:W-:Y:S01]  /*50b0*/  FMUL.FTZ R61, R61, UR16 ;  /* 0x000000103d3d7c20 */ /* 0x000fe20008410000 */
[--C-:B------:R-:W-:Y:S02]  /*50c0*/  HADD2.F32 R58, -RZ, R62.reuse.H1_H1 ;  /* 0x3000003eff3a7230 */ /* 0x100fe40000004100 */
[----:B------:R-:W-:Y:S01]  /*50d0*/  FMUL.FTZ R53, R53, UR16 ;  /* 0x0000001035357c20 */ /* 0x000fe20008410000 */
[----:B------:R-:W-:Y:S01]  /*50e0*/  FADD.FTZ R60, R60, R55 ;  /* 0x000000373c3c7221 */ /* 0x000fe20000010000 */
[----:B------:R-:W-:Y:S01]  /*50f0*/  FFMA.FTZ R59, R55, R61, R59 ;  /* 0x0000003d373b7223 */ /* 0x000fe2000001003b */
[----:B------:R-:W-:Y:S02]  /*5100*/  HADD2.F32 R7, -RZ, R63.H0_H0 ;  /* 0x2000003fff077230 */ /* 0x000fe40000004100 */
[----:B------:R-:W-:Y:S01]  /*5110*/  FMUL.FTZ R55, R5, R55 ;  /* 0x0000003705377220 */ /* 0x000fe20000410000 */
[----:B------:R-:W-:-:S02]  /*5120*/  HADD2.F32 R62, -RZ, R62.H0_H0 ;  /* 0x2000003eff3e7230 */ /* 0x000fc40000004100 */
[----:B------:R-:W-:Y:S01]  /*5130*/  FADD.FTZ R56, R56, R58 ;  /* 0x0000003a38387221 */ /* 0x000fe20000010000 */
[----:B------:R-:W-:Y:S01]  /*5140*/  FFMA.FTZ R57, R58, R53, R57 ;  /* 0x000000353a397223 */ /* 0x000fe20000010039 */
[----:B------:R-:W-:Y:S01]  /*5150*/  FMUL.FTZ R58, R4, R58 ;  /* 0x0000003a043a7220 */ /* 0x000fe20000410000 */
[----:B------:R-:W-:Y:S01]  /*5160*/  FFMA.FTZ R6, R61, R55, R6 ;  /* 0x000000373d067223 */ /* 0x000fe20000010006 */
[----:B------:R-:W-:Y:S02]  /*5170*/  HADD2.F32 R70, -RZ, R70.H0_H0 ;  /* 0x20000046ff467230 */ /* 0x000fe40000004100 */
[----:B------:R-:W-:Y:S01]  /*5180*/  FADD.FTZ R54, R55, R54 ;  /* 0x0000003637367221 */ /* 0x000fe20000010000 */
[----:B------:R-:W-:Y:S01]  /*5190*/  FADD.FTZ R7, R7, -UR28 ;  /* 0x8000001c07077e21 */ /* 0x000fe20008010000 */
[--C-:B------:R-:W-:Y:S02]  /*51a0*/  HADD2.F32 R55, -RZ, R81.reuse.H0_H0 ;  /* 0x20000051ff377230 */ /* 0x100fe40000004100 */
[----:B------:R-:W-:Y:S01]  /*51b0*/  FADD.FTZ R62, R62, -UR28 ;  /* 0x8000001c3e3e7e21 */ /* 0x000fe20008010000 */
[----:B------:R-:W-:Y:S01]  /*51c0*/  FFMA.FTZ R6, R53, R58, R6 ;  /* 0x0000003a35067223 */ /* 0x000fe20000010006 */
[----:B------:R-:W-:Y:S01]  /*51d0*/  FMUL.FTZ R7, R7, UR16 ;  /* 0x0000001007077c20 */ /* 0x000fe20008410000 */
[----:B------:R-:W-:Y:S01]  /*51e0*/  FMUL.FTZ R53, R5, R70 ;  /* 0x0000004605357220 */ /* 0x000fe20000410000 */
[----:B------:R-:W-:-:S02]  /*51f0*/  HADD2.F32 R81, -RZ, R81.H1_H1 ;  /* 0x30000051ff517230 */ /* 0x000fc40000004100 */
[----:B------:R-:W-:Y:S01]  /*5200*/  FADD.FTZ R55, R55, -UR28 ;  /* 0x8000001c37377e21 */ /* 0x000fe20008010000 */
[----:B------:R-:W-:Y:S01]  /*5210*/  FMUL.FTZ R62, R62, UR16 ;  /* 0x000000103e3e7c20 */ /* 0x000fe20008410000 */
[----:B------:R-:W-:Y:S01]  /*5220*/  FADD.FTZ R54, R54, R58 ;  /* 0x0000003a36367221 */ /* 0x000fe20000010000 */
[----:B------:R-:W-:Y:S01]  /*5230*/  FFMA.FTZ R59, R70, R7, R59 ;  /* 0x00000007463b7223 */ /* 0x000fe2000001003b */
[----:B------:R-:W-:Y:S01]  /*5240*/  FFMA.FTZ R6, R7, R53, R6 ;  /* 0x0000003507067223 */ /* 0x000fe20000010006 */
[--C-:B------:R-:W-:Y:S02]  /*5250*/  HADD2.F32 R7, -RZ, R71.reuse.H1_H1 ;  /* 0x30000047ff077230 */ /* 0x100fe40000004100 */
[----:B------:R-:W-:Y:S01]  /*5260*/  FADD.FTZ R60, R60, R70 ;  /* 0x000000463c3c7221 */ /* 0x000fe20000010000 */
[----:B------:R-:W-:Y:S01]  /*5270*/  FMUL.FTZ R55, R55, UR16 ;  /* 0x0000001037377c20 */ /* 0x000fe20008410000 */
[----:B------:R-:W-:Y:S01]  /*5280*/  FADD.FTZ R56, R56, R81 ;  /* 0x0000005138387221 */ /* 0x000fe20000010000 */
[----:B------:R-:W-:Y:S01]  /*5290*/  FFMA.FTZ R57, R81, R62, R57 ;  /* 0x0000003e51397223 */ /* 0x000fe20000010039 */
[----:B------:R-:W-:-:S02]  /*52a0*/  HADD2.F32 R71, -RZ, R71.H0_H0 ;  /* 0x20000047ff477230 */ /* 0x000fc40000004100 */
[----:B------:R-:W-:Y:S01]  /*52b0*/  FMUL.FTZ R81, R4, R81 ;  /* 0x0000005104517220 */ /* 0x000fe20000410000 */
[----:B------:R-:W-:Y:S01]  /*52c0*/  FADD.FTZ R54, R53, R54 ;  /* 0x0000003635367221 */ /* 0x000fe20000010000 */
[----:B------:R-:W-:Y:S01]  /*52d0*/  FADD.FTZ R60, R60, R7 ;  /* 0x000000073c3c7221 */ /* 0x000fe20000010000 */
[----:B------:R-:W-:Y:S01]  /*52e0*/  FFMA.FTZ R59, R7, R55, R59 ;  /* 0x00000037073b7223 */ /* 0x000fe2000001003b */
[----:B------:R-:W-:Y:S01]  /*52f0*/  FMUL.FTZ R7, R5, R7 ;  /* 0x0000000705077220 */ /* 0x000fe20000410000 */
[----:B------:R-:W-:Y:S01]  /*5300*/  FFMA.FTZ R6, R62, R81, R6 ;  /* 0x000000513e067223 */ /* 0x000fe20000010006 */
[--C-:B------:R-:W-:Y:S02]  /*5310*/  HADD2.F32 R53, -RZ, R77.reuse.H1_H1 ;  /* 0x3000004dff357230 */ /* 0x100fe40000004100 */
[----:B------:R-:W-:Y:S01]  /*5320*/  FADD.FTZ R54, R54, R81 ;  /* 0x0000005136367221 */ /* 0x000fe20000010000 */
[----:B------:R-:W-:Y:S01]  /*5330*/  FADD.FTZ R71, R71, -UR28 ;  /* 0x8000001c47477e21 */ /* 0x000fe20008010000 */
[----:B------:R-:W-:Y:S01]  /*5340*/  FFMA.FTZ R6, R55, R7, R6 ;  /* 0x0000000737067223 */ /* 0x000fe20000010006 */
[----:B------:R-:W-:-:S02]  /*5350*/  HADD2.F32 R77, -RZ, R77.H0_H0 ;  /* 0x2000004dff4d7230 */ /* 0x000fc40000004100 */
[----:B------:R-:W-:Y:S01]  /*5360*/  FADD.FTZ R54, R7, R54 ;  /* 0x0000003607367221 */ /* 0x000fe20000010000 */
[----:B------:R-:W-:Y:S01]  /*5370*/  FMUL.FTZ R71, R71, UR16 ;  /* 0x0000001047477c20 */ /* 0x000fe20008410000 */
[----:B------:R-:W-:Y:S01]  /*5380*/  FMUL.FTZ R55, R4, R53 ;  /* 0x0000003504377220 */ /* 0x000fe20000410000 */
[--C-:B------:R-:W-:Y:S02]  /*5390*/  HADD2.F32 R7, -RZ, R72.reuse.H1_H1 ;  /* 0x30000048ff077230 */ /* 0x100fe40000004100 */
[----:B------:R-:W-:Y:S01]  /*53a0*/  FADD.FTZ R56, R56, R53 ;  /* 0x0000003538387221 */ /* 0x000fe20000010000 */
[----:B------:R-:W-:Y:S02]  /*53b0*/  HADD2.F32 R72, -RZ, R72.H0_H0 ;  /* 0x20000048ff487230 */ /* 0x000fe40000004100 */
[----:B------:R-:W-:Y:S01]  /*53c0*/  FADD.FTZ R54, R54, R55 ;  /* 0x0000003736367221 */ /* 0x000fe20000010000 */
[----:B------:R-:W-:Y:S01]  /*53d0*/  FFMA.FTZ R6, R71, R55, R6 ;  /* 0x0000003747067223 */ /* 0x000fe20000010006 */
[----:B------:R-:W-:Y:S01]  /*53e0*/  FADD.FTZ R55, R77, -UR28 ;  /* 0x8000001c4d377e21 */ /* 0x000fe20008010000 */
[----:B------:R-:W-:Y:S01]  /*53f0*/  FADD.FTZ R7, R7, -UR28 ;  /* 0x8000001c07077e21 */ /* 0x000fe20008010000 */
[----:B------:R-:W-:-:S02]  /*5400*/  HADD2.F32 R58, -RZ, R80.H1_H1 ;  /* 0x30000050ff3a7230 */ /* 0x000fc40000004100 */
[----:B------:R-:W-:Y:S01]  /*5410*/  FFMA.FTZ R57, R53, R71, R57 ;  /* 0x0000004735397223 */ /* 0x000fe20000010039 */
[----:B------:R-:W-:Y:S01]  /*5420*/  FMUL.FTZ R55, R55, UR16 ;  /* 0x0000001037377c20 */ /* 0x000fe20008410000 */
[----:B------:R-:W-:Y:S01]  /*5430*/  FMUL.FTZ R61, R5, R72 ;  /* 0x00000048053d7220 */ /* 0x000fe20000410000 */
[----:B------:R-:W-:Y:S01]  /*5440*/  FMUL.FTZ R7, R7, UR16 ;  /* 0x0000001007077c20 */ /* 0x000fe20008410000 */
[--C-:B------:R-:W-:Y:S02]  /*5450*/  HADD2.F32 R53, -RZ, R78.reuse.H1_H1 ;  /* 0x3000004eff357230 */ /* 0x100fe40000004100 */
[----:B------:R-:W-:Y:S01]  /*5460*/  FADD.FTZ R56, R56, R58 ;  /* 0x0000003a38387221 */ /* 0x000fe20000010000 */
[----:B------:R-:W-:Y:S01]  /*5470*/  FFMA.FTZ R57, R58, R55, R57 ;  /* 0x000000373a397223 */ /* 0x000fe20000010039 */
[----:B------:R-:W-:Y:S01]  /*5480*/  FADD.FTZ R63, R61, R54 ;  /* 0x000000363d3f7221 */ /* 0x000fe20000010000 */
[----:B------:R-:W-:Y:S02]  /*5490*/  HADD2.F32 R78, -RZ, R78.H0_H0 ;  /* 0x2000004eff4e7230 */ /* 0x000fe40000004100 */
[----:B------:R-:W-:Y:S01]  /*54a0*/  FMUL.FTZ R58, R4, R58 ;  /* 0x0000003a043a7220 */ /* 0x000fe20000410000 */
[----:B------:R-:W-:Y:S01]  /*54b0*/  FFMA.FTZ R54, R7, R61, R6 ;  /* 0x0000003d07367223 */ /* 0x000fe20000010006 */
[----:B------:R-:W-:Y:S01]  /*54c0*/  FADD.FTZ R53, R53, -UR28 ;  /* 0x8000001c35357e21 */ /* 0x000fe20008010000 */
[----:B------:R-:W-:-:S02]  /*54d0*/  HADD2.F32 R80, -RZ, R80.H0_H0 ;  /* 0x20000050ff507230 */ /* 0x000fc40000004100 */
[----:B------:R-:W-:Y:S01]  /*54e0*/  FFMA.FTZ R59, R72, R7, R59 ;  /* 0x00000007483b7223 */ /* 0x000fe2000001003b */
[----:B------:R-:W-:Y:S01]  /*54f0*/  FADD.FTZ R6, R63, R58 ;  /* 0x0000003a3f067221 */ /* 0x000fe20000010000 */
[----:B------:R-:W-:Y:S01]  /*5500*/  FFMA.FTZ R54, R55, R58, R54 ;  /* 0x0000003a37367223 */ /* 0x000fe20000010036 */
[----:B------:R-:W-:Y:S01]  /*5510*/  FMUL.FTZ R7, R5, R78 ;  /* 0x0000004e05077220 */ /* 0x000fe20000410000 */
[----:B------:R-:W-:Y:S01]  /*5520*/  FMUL.FTZ R53, R53, UR16 ;  /* 0x0000001035357c20 */ /* 0x000fe20008410000 */
[--C-:B------:R-:W-:Y:S02]  /*5530*/  HADD2.F32 R55, -RZ, R79.reuse.H0_H0 ;  /* 0x2000004fff377230 */ /* 0x100fe40000004100 */
[----:B------:R-:W-:Y:S01]  /*5540*/  FADD.FTZ R80, R80, -UR28 ;  /* 0x8000001c50507e21 */ /* 0x000fe20008010000 */
[----:B------:R-:W-:Y:S02]  /*5550*/  HADD2.F32 R58, -RZ, R79.H1_H1 ;  /* 0x3000004fff3a7230 */ /* 0x000fe40000004100 */
[----:B------:R-:W-:Y:S01]  /*5560*/  FADD.FTZ R6, R7, R6 ;  /* 0x0000000607067221 */ /* 0x000fe20000010000 */
[----:B------:R-:W-:Y:S01]  /*5570*/  FFMA.FTZ R59, R78, R53, R59 ;  /* 0x000000354e3b7223 */ /* 0x000fe2000001003b */
[----:B------:R-:W-:Y:S01]  /*5580*/  FFMA.FTZ R7, R53, R7, R54 ;  /* 0x0000000735077223 */ /* 0x000fe20000010036 */
[----:B------:R-:W-:-:S02]  /*5590*/  HADD2.F32 R62, -RZ, R93.H0_H0 ;  /* 0x2000005dff3e7230 */ /* 0x000fc40000004100 */
[----:B------:R-:W-:Y:S01]  /*55a0*/  FADD.FTZ R54, R55, -UR28 ;  /* 0x8000001c37367e21 */ /* 0x000fe20008010000 */
[----:B------:R-:W-:Y:S01]  /*55b0*/  FMUL.FTZ R80, R80, UR16 ;  /* 0x0000001050507c20 */ /* 0x000fe20008410000 */
[--C-:B------:R-:W-:Y:S02]  /*55c0*/  HADD2.F32 R61, -RZ, R92.reuse.H1_H1 ;  /* 0x3000005cff3d7230 */ /* 0x100fe40000004100 */
[----:B------:R-:W-:Y:S01]  /*55d0*/  FMUL.FTZ R53, R4, R58 ;  /* 0x0000003a04357220 */ /* 0x000fe20000410000 */
[----:B------:R-:W-:Y:S01]  /*55e0*/  FMUL.FTZ R54, R54, UR16 ;  /* 0x0000001036367c20 */ /* 0x000fe20008410000 */
[----:B------:R-:W-:Y:S01]  /*55f0*/  FMUL.FTZ R55, R5, R62 ;  /* 0x0000003e05377220 */ /* 0x000fe20000410000 */
[----:B------:R-:W-:Y:S02]  /*5600*/  HADD2.F32 R92, -RZ, R92.H0_H0 ;  /* 0x2000005cff5c7230 */ /* 0x000fe40000004100 */
[----:B------:R-:W-:Y:S01]  /*5610*/  FADD.FTZ R6, R6, R53 ;  /* 0x0000003506067221 */ /* 0x000fe20000010000 */
[----:B------:R-:W-:Y:S01]  /*5620*/  FFMA.FTZ R7, R80, R53, R7 ;  /* 0x0000003550077223 */ /* 0x000fe20000010007 */
[----:B------:R-:W-:Y:S01]  /*5630*/  FADD.FTZ R61, R61, -UR28 ;  /* 0x8000001c3d3d7e21 */ /* 0x000fe20008010000 */
[----:B------:R-:W-:-:S02]  /*5640*/  HADD2.F32 R53, -RZ, R91.H1_H1 ;  /* 0x3000005bff357230 */ /* 0x000fc40000004100 */
[----:B------:R-:W-:Y:S01]  /*5650*/  FADD.FTZ R60, R60, R72 ;  /* 0x000000483c3c7221 */ /* 0x000fe20000010000 */
[----:B------:R-:W-:Y:S01]  /*5660*/  FFMA.FTZ R59, R62, R54, R59 ;  /* 0x000000363e3b7223 */ /* 0x000fe2000001003b */
[----:B------:R-:W-:Y:S01]  /*5670*/  FADD.FTZ R6, R55, R6 ;  /* 0x0000000637067221 */ /* 0x000fe20000010000 */
[----:B------:R-:W-:Y:S01]  /*5680*/  FFMA.FTZ R7, R54, R55, R7 ;  /* 0x0000003736077223 */ /* 0x000fe20000010007 */
[----:B------:R-:W-:Y:S01]  /*5690*/  FFMA.FTZ R57, R58, R80, R57 ;  /* 0x000000503a397223 */ /* 0x000fe20000010039 */
[----:B------:R-:W-:Y:S01]  /*56a0*/  FMUL.FTZ R54, R61, UR16 ;  /* 0x000000103d367c20 */ /* 0x000fe20008410000 */
[----:B------:R-:W-:Y:S01]  /*56b0*/  FMUL.FTZ R55, R4, R92 ;  /* 0x0000005c04377220 */ /* 0x000fe20000410000 */
[----:B------:R-:W-:Y:S01]  /*56c0*/  FADD.FTZ R60, R60, R78 ;  /* 0x0000004e3c3c7221 */ /* 0x000fe20000010000 */
[----:B------:R-:W-:Y:S01]  /*56d0*/  FADD.FTZ R53, R53, -UR28 ;  /* 0x8000001c35357e21 */ /* 0x000fe20008010000 */
[----:B------:R-:W-:Y:S01]  /*56e0*/  FADD.FTZ R56, R56, R58 ;  /* 0x0000003a38387221 */ /* 0x000fe20000010000 */
[----:B------:R-:W-:Y:S01]  /*56f0*/  FFMA.FTZ R57, R92, R54, R57 ;  /* 0x000000365c397223 */ /* 0x000fe20000010039 */
[----:B------:R-:W-:Y:S01]  /*5700*/  FFMA.FTZ R58, R54, R55, R7 ;  /* 0x00000037363a7223 */ /* 0x000fe20000010007 */
[----:B------:R-:W-:-:S02]  /*5710*/  HADD2.F32 R54, -RZ, R85.H1_H1 ;  /* 0x30000055ff367230 */ /* 0x000fc40000004100 */
[----:B------:R-:W-:Y:S01]  /*5720*/  FADD.FTZ R60, R60, R62 ;  /* 0x0000003e3c3c7221 */ /* 0x000fe20000010000 */
[----:B------:R-:W-:Y:S02]  /*5730*/  HADD2.F32 R61, -RZ, R85.H0_H0 ;  /* 0x20000055ff3d7230 */ /* 0x000fe40000004100 */
[----:B------:R-:W-:Y:S01]  /*5740*/  FMUL.FTZ R53, R53, UR16 ;  /* 0x0000001035357c20 */ /* 0x000fe20008410000 */
[----:B------:R-:W-:Y:S02]  /*5750*/  HADD2.F32 R62, -RZ, R91.H0_H0 ;  /* 0x2000005bff3e7230 */ /* 0x000fe40000004100 */
[----:B------:R-:W-:Y:S01]  /*5760*/  FADD.FTZ R60, R60, R54 ;  /* 0x000000363c3c7221 */ /* 0x000fe20000010000 */
[----:B------:R-:W-:Y:S01]  /*5770*/  FADD.FTZ R6, R6, R55 ;  /* 0x0000003706067221 */ /* 0x000fe20000010000 */
[----:B------:R-:W-:Y:S01]  /*5780*/  FFMA.FTZ R59, R54, R53, R59 ;  /* 0x00000035363b7223 */ /* 0x000fe2000001003b */
[----:B------:R-:W-:Y:S01]  /*5790*/  FADD.FTZ R61, R61, -UR28 ;  /* 0x8000001c3d3d7e21 */ /* 0x000fe20008010000 */
[----:B------:R-:W-:-:S02]  /*57a0*/  HADD2.F32 R7, -RZ, R86.H1_H1 ;  /* 0x30000056ff077230 */ /* 0x000fc40000004100 */
[----:B------:R-:W-:Y:S01]  /*57b0*/  FMUL.FTZ R54, R5, R54 ;  /* 0x0000003605367220 */ /* 0x000fe20000410000 */
[----:B------:R-:W-:Y:S01]  /*57c0*/  FMUL.FTZ R55, R4, R62 ;  /* 0x0000003e04377220 */ /* 0x000fe20000410000 */
[----:B------:R-:W-:Y:S01]  /*57d0*/  FMUL.FTZ R61, R61, UR16 ;  /* 0x000000103d3d7c20 */ /* 0x000fe20008410000 */
[----:B------:R-:W-:Y:S02]  /*57e0*/  HADD2.F32 R86, -RZ, R86.H0_H0 ;  /* 0x20000056ff567230 */ /* 0x000fe40000004100 */
[----:B------:R-:W-:Y:S01]  /*57f0*/  FADD.FTZ R6, R54, R6 ;  /* 0x0000000636067221 */ /* 0x000fe20000010000 */
[----:B------:R-:W-:Y:S01]  /*5800*/  FFMA.FTZ R58, R53, R54, R58 ;  /* 0x00000036353a7223 */ /* 0x000fe2000001003a */
[----:B------:R-:W-:Y:S01]  /*5810*/  FADD.FTZ R7, R7, -UR28 ;  /* 0x8000001c07077e21 */ /* 0x000fe20008010000 */
[----:B------:R-:W-:Y:S01]  /*5820*/  FADD.FTZ R56, R56, R92 ;  /* 0x0000005c38387221 */ /* 0x000fe20000010000 */
[----:B------:R-:W-:Y:S01]  /*5830*/  FADD.FTZ R53, R6, R55 ;  /* 0x0000003706357221 */ /* 0x000fe20000010000 */
[----:B------:R-:W-:Y:S01]  /*5840*/  FFMA.FTZ R58, R61, R55, R58 ;  /* 0x000000373d3a7223 */ /* 0x000fe2000001003a */
[----:B------:R-:W-:Y:S01]  /*5850*/  FMUL.FTZ R7, R7, UR16 ;  /* 0x0000001007077c20 */ /* 0x000fe20008410000 */
[----:B------:R-:W-:-:S02]  /*5860*/  HADD2.F32 R55, -RZ, R34.H1_H1 ;  /* 0x30000022ff377230 */ /* 0x000fc40000004100 */
[----:B------:R-:W-:Y:S01]  /*5870*/  FMUL.FTZ R54, R5, R86 ;  /* 0x0000005605367220 */ /* 0x000fe20000410000 */
[----:B------:R-:W-:Y:S01]  /*5880*/  FFMA.FTZ R57, R62, R61, R57 ;  /* 0x0000003d3e397223 */ /* 0x000fe20000010039 */
[----:B------:R-:W-:Y:S01]  /*5890*/  FFMA.FTZ R6, R86, R7, R59 ;  /* 0x0000000756067223 */ /* 0x000fe2000001003b */
[----:B------:R-:W-:Y:S01]  /*58a0*/  FADD.FTZ R56, R56, R62 ;  /* 0x0000003e38387221 */ /* 0x000fe20000010000 */
[----:B------:R-:W-:Y:S01]  /*58b0*/  FFMA.FTZ R58, R7, R54, R58 ;  /* 0x00000036073a7223 */ /* 0x000fe2000001003a */
[----:B------:R-:W-:Y:S01]  /*58c0*/  FADD.FTZ R7, R55, -UR28 ;  /* 0x8000001c37077e21 */ /* 0x000fe20008010000 */
[----:B------:R-:W-:Y:S01]  /*58d0*/  FADD.FTZ R53, R54, R53 ;  /* 0x0000003536357221 */ /* 0x000fe20000010000 */
[----:B------:R-:W-:Y:S02]  /*58e0*/  HADD2.F32 R54, -RZ, R40.H0_H0 ;  /* 0x20000028ff367230 */ /* 0x000fe40000004100 */
[----:B------:R-:W-:Y:S01]  /*58f0*/  FADD.FTZ R60, R60, R86 ;  /* 0x000000563c3c7221 */ /* 0x000fe20000010000 */
[----:B------:R-:W-:-:S02]  /*5900*/  HADD2.F32 R59, -RZ, R9.H1_H1 ;  /* 0x30000009ff3b7230 */ /* 0x000fc40000004100 */
[----:B------:R-:W-:Y:S01]  /*5910*/  FMUL.FTZ R61, R7, UR16 ;  /* 0x00000010073d7c20 */ /* 0x000fe20008410000 */
[----:B------:R-:W-:Y:S02]  /*5920*/  HADD2.F32 R55, -RZ, R35.H0_H0 ;  /* 0x20000023ff377230 */ /* 0x000fe40000004100 */
[----:B------:R-:W-:Y:S01]  /*5930*/  FADD.FTZ R56, R56, R54 ;  /* 0x0000003638387221 */ /* 0x000fe20000010000 */
[----:B------:R-:W-:Y:S02]  /*5940*/  HADD2.F32 R62, -RZ, R33.H1_H1 ;  /* 0x30000021ff3e7230 */ /* 0x000fe40000004100 */
[----:B------:R-:W-:Y:S01]  /*5950*/  FFMA.FTZ R57, R54, R61, R57 ;  /* 0x0000003d36397223 */ /* 0x000fe20000010039 */
[----:B------:R-:W-:Y:S01]  /*5960*/  FADD.FTZ R59, R59, -UR28 ;  /* 0x8000001c3b3b7e21 */ /* 0x000fe20008010000 */
[----:B------:R-:W-:Y:S01]  /*5970*/  FMUL.FTZ R54, R4, R54 ;  /* 0x0000003604367220 */ /* 0x000fe20000410000 */
[----:B------:R-:W-:Y:S01]  /*5980*/  FADD.FTZ R7, R60, R55 ;  /* 0x000000373c077221 */ /* 0x000fe20000010000 */
[----:B------:R-:W-:Y:S01]  /*5990*/  FMUL.FTZ R60, R5, R55 ;  /* 0x00000037053c7220 */ /* 0x000fe20000410000 */
[----:B------:R-:W-:Y:S01]  /*59a0*/  FMUL.FTZ R59, R59, UR16 ;  /* 0x000000103b3b7c20 */ /* 0x000fe20008410000 */
[----:B------:R-:W-:Y:S01]  /*59b0*/  FADD.FTZ R53, R53, R54 ;  /* 0x0000003635357221 */ /* 0x000fe20000010000 */
[----:B------:R-:W-:Y:S01]  /*59c0*/  FFMA.FTZ R58, R61, R54, R58 ;  /* 0x000000363d3a7223 */ /* 0x000fe2000001003a */
[----:B------:R-:W-:Y:S01]  /*59d0*/  FADD.FTZ R62, R62, -UR28 ;  /* 0x8000001c3e3e7e21 */ /* 0x000fe20008010000 */
[----:B------:R-:W-:-:S02]  /*59e0*/  HADD2.F32 R54, -RZ, R34.H0_H0 ;  /* 0x20000022ff367230 */ /* 0x000fc40000004100 */
[----:B------:R-:W-:Y:S01]  /*59f0*/  FFMA.FTZ R6, R55, R59, R6 ;  /* 0x0000003b37067223 */ /* 0x000fe20000010006 */
[----:B------:R-:W-:Y:S02]  /*5a00*/  HADD2.F32 R34, -RZ, R8.H1_H1 ;  /* 0x30000008ff227230 */ /* 0x000fe40000004100 */
[----:B------:R-:W-:Y:S01]  /*5a10*/  FADD.FTZ R53, R60, R53 ;  /* 0x000000353c357221 */ /* 0x000fe20000010000 */
[----:B------:R-:W-:Y:S01]  /*5a20*/  FFMA.FTZ R58, R59, R60, R58 ;  /* 0x0000003c3b3a7223 */ /* 0x000fe2000001003a */
[----:B------:R-:W-:Y:S01]  /*5a30*/  FMUL.FTZ R55, R62, UR16 ;  /* 0x000000103e377c20 */ /* 0x000fe20008410000 */
[----:B------:R-:W-:Y:S01]  /*5a40*/  FMUL.FTZ R60, R4, R54 ;  /* 0x00000036043c7220 */ /* 0x000fe20000410000 */
[----:B------:R-:W-:Y:S01]  /*5a50*/  FADD.FTZ R34, R34, -UR28 ;  /* 0x8000001c22227e21 */ /* 0x000fe20008010000 */
[----:B------:R-:W-:Y:S01]  /*5a60*/  FADD.FTZ R56, R56, R54 ;  /* 0x0000003638387221 */ /* 0x000fe20000010000 */
[----:B------:R-:W-:Y:S01]  /*5a70*/  FFMA.FTZ R57, R54, R55, R57 ;  /* 0x0000003736397223 */ /* 0x000fe20000010039 */
[----:B------:R-:W-:Y:S01]  /*5a80*/  FADD.FTZ R54, R53, R60 ;  /* 0x0000003c35367221 */ /* 0x000fe20000010000 */
[----:B------:R-:W-:-:S02]  /*5a90*/  HADD2.F32 R53, -RZ, R43.H1_H1 ;  /* 0x3000002bff357230 */ /* 0x000fc40000004100 */
[----:B------:R-:W-:Y:S01]  /*5aa0*/  FMUL.FTZ R34, R34, UR16 ;  /* 0x0000001022227c20 */ /* 0x000fe20008410000 */
[----:B------:R-:W-:Y:S01]  /*5ab0*/  FFMA.FTZ R55, R55, R60, R58 ;  /* 0x0000003c37377223 */ /* 0x000fe2000001003a */
[----:B------:R-:W-:Y:S02]  /*5ac0*/  HADD2.F32 R59, -RZ, R32.H0_H0 ;  /* 0x20000020ff3b7230 */ /* 0x000fe40000004100 */
[----:B------:R-:W-:Y:S02]  /*5ad0*/  HADD2.F32 R58, -RZ, R33.H0_H0 ;  /* 0x20000021ff3a7230 */ /* 0x000fe40000004100 */
[----:B------:R-:W-:Y:S01]  /*5ae0*/  FADD.FTZ R7, R7, R53 ;  /* 0x0000003507077221 */ /* 0x000fe20000010000 */
[----:B------:R-:W-:Y:S01]  /*5af0*/  FFMA.FTZ R6, R53, R34, R6 ;  /* 0x0000002235067223 */ /* 0x000fe20000010006 */
[----:B------:R-:W-:Y:S02]  /*5b00*/  HADD2.F32 R33, -RZ, R31.H0_H0 ;  /* 0x2000001fff217230 */ /* 0x000fe40000004100 */
[----:B------:R-:W-:Y:S01]  /*5b10*/  FMUL.FTZ R53, R5, R53 ;  /* 0x0000003505357220 */ /* 0x000fe20000410000 */
[----:B------:R-:W-:Y:S01]  /*5b20*/  FADD.FTZ R59, R59, -UR28 ;  /* 0x8000001c3b3b7e21 */ /* 0x000fe20008010000 */
[----:B------:R-:W-:Y:S01]  /*5b30*/  FADD.FTZ R56, R56, R58 ;  /* 0x0000003a38387221 */ /* 0x000fe20000010000 */
[----:B------:R-:W-:-:S02]  /*5b40*/  HADD2.F32 R43, -RZ, R43.H0_H0 ;  /* 0x2000002bff2b7230 */ /* 0x000fc40000004100 */
[----:B------:R-:W-:Y:S01]  /*5b50*/  FFMA.FTZ R55, R34, R53, R55 ;  /* 0x0000003522377223 */ /* 0x000fe20000010037 */
[----:B------:R-:W-:Y:S01]  /*5b60*/  FADD.FTZ R34, R33, -UR28 ;  /* 0x8000001c21227e21 */ /* 0x000fe20008010000 */
[----:B------:R-:W-:Y:S01]  /*5b70*/  FMUL.FTZ R60, R59, UR16 ;  /* 0x000000103b3c7c20 */ /* 0x000fe20008410000 */
[----:B------:R-:W-:Y:S02]  /*5b80*/  HADD2.F32 R33, -RZ, R32.H1_H1 ;  /* 0x30000020ff217230 */ /* 0x000fe40000004100 */
[----:B------:R-:W-:Y:S01]  /*5b90*/  FMUL.FTZ R59, R4, R58 ;  /* 0x0000003a043b7220 */ /* 0x000fe20000410000 */
[----:B------:R-:W-:Y:S01]  /*5ba0*/  FMUL.FTZ R34, R34, UR16 ;  /* 0x0000001022227c20 */ /* 0x000fe20008410000 */
[----:B------:R-:W-:Y:S01]  /*5bb0*/  FADD.FTZ R54, R53, R54 ;  /* 0x0000003635367221 */ /* 0x000fe20000010000 */
[----:B------:R-:W-:Y:S02]  /*5bc0*/  HADD2.F32 R32, -RZ, R29.H1_H1 ;  /* 0x3000001dff207230 */ /* 0x000fe40000004100 */
[----:B------:R-:W-:Y:S01]  /*5bd0*/  FFMA.FTZ R55, R60, R59, R55 ;  /* 0x0000003b3c377223 */ /* 0x000fe20000010037 */
[----:B------:R-:W-:Y:S01]  /*5be0*/  FMUL.FTZ R53, R5, R33 ;  /* 0x0000002105357220 */ /* 0x000fe20000410000 */
[----:B------:R-:W-:Y:S01]  /*5bf0*/  FADD.FTZ R7, R7, R33 ;  /* 0x0000002107077221 */ /* 0x000fe20000010000 */
[----:B------:R-:W-:Y:S01]  /*5c00*/  FFMA.FTZ R6, R33, R34, R6 ;  /* 0x0000002221067223 */ /* 0x000fe20000010006 */
[----:B------:R-:W-:-:S02]  /*5c10*/  HADD2.F32 R33, -RZ, R23.H1_H1 ;  /* 0x30000017ff217230 */ /* 0x000fc40000004100 */
[----:B------:R-:W-:Y:S01]  /*5c20*/  FFMA.FTZ R55, R34, R53, R55 ;  /* 0x0000003522377223 */ /* 0x000fe20000010037 */
[----:B------:R-:W-:Y:S01]  /*5c30*/  FADD.FTZ R34, R32, -UR28 ;  /* 0x8000001c20227e21 */ /* 0x000fe20008010000 */
[----:B------:R-:W-:Y:S01]  /*5c40*/  FADD.FTZ R54, R54, R59 ;  /* 0x0000003b36367221 */ /* 0x000fe20000010000 */
[----:B------:R-:W-:Y:S02]  /*5c50*/  HADD2.F32 R32, -RZ, R31.H1_H1 ;  /* 0x3000001fff207230 */ /* 0x000fe40000004100 */
[----:B------:R-:W-:Y:S01]  /*5c60*/  FADD.FTZ R33, R33, -UR28 ;  /* 0x8000001c21217e21 */ /* 0x000fe20008010000 */
[----:B------:R-:W-:Y:S01]  /*5c70*/  FFMA.FTZ R57, R58, R60, R57 ;  /* 0x0000003c3a397223 */ /* 0x000fe20000010039 */
[----:B------:R-:W-:Y:S01]  /*5c80*/  FMUL.FTZ R34, R34, UR16 ;  /* 0x0000001022227c20 */ /* 0x000fe20008410000 */
[----:B------:R-:W-:Y:S01]  /*5c90*/  FADD.FTZ R54, R53, R54 ;  /* 0x0000003635367221 */ /* 0x000fe20000010000 */
[----:B------:R-:W-:Y:S01]  /*5ca0*/  FMUL.FTZ R33, R33, UR16 ;  /* 0x0000001021217c20 */ /* 0x000fe20008410000 */
[----:B------:R-:W-:-:S02]  /*5cb0*/  HADD2.F32 R53, -RZ, R27.H0_H0 ;  /* 0x2000001bff357230 */ /* 0x000fc40000004100 */
        /* <DEDUP_REMOVED lines=8> */
[----:B------:R-:W-:Y:S01]  /*5d40*/  FADD.FTZ R53, R53, -UR28 ;  /* 0x8000001c35357e21 */ /* 0x000fe20008010000 */
[----:B------:R-:W-:Y:S02]  /*5d50*/  HADD2.F32 R54, -RZ, R30.H1_H1 ;  /* 0x3000001eff367230 */ /* 0x000fe40000004100 */
[----:B------:R-:W-:Y:S01]  /*5d60*/  FADD.FTZ R43, R32, R43 ;  /* 0x0000002b202b7221 */ /* 0x000fe20000010000 */
[----:B------:R-:W-:Y:S01]  /*5d70*/  FFMA.FTZ R34, R33, R32, R34 ;  /* 0x0000002021227223 */ /* 0x000fe20000010022 */
[----:B------:R-:W-:Y:S01]  /*5d80*/  FMUL.FTZ R53, R53, UR16 ;  /* 0x0000001035357c20 */ /* 0x000fe20008410000 */
[----:B------:R-:W-:-:S02]  /*5d90*/  HADD2.F32 R31, -RZ, R21.H1_H1 ;  /* 0x30000015ff1f7230 */ /* 0x000fc40000004100 */
[----:B------:R-:W-:Y:S01]  /*5da0*/  FMUL.FTZ R32, R4, R54 ;  /* 0x0000003604207220 */ /* 0x000fe20000410000 */
[----:B------:R-:W-:Y:S02]  /*5db0*/  HADD2.F32 R33, -RZ, R25.H0_H0 ;  /* 0x20000019ff217230 */ /* 0x000fe40000004100 */
[----:B------:R-:W-:Y:S01]  /*5dc0*/  FADD.FTZ R56, R56, R54 ;  /* 0x0000003638387221 */ /* 0x000fe20000010000 */
[----:B------:R-:W-:Y:S01]  /*5dd0*/  FFMA.FTZ R57, R54, R53, R57 ;  /* 0x0000003536397223 */ /* 0x000fe20000010039 */
[----:B------:R-:W-:Y:S01]  /*5de0*/  FADD.FTZ R54, R43, R32 ;  /* 0x000000202b367221 */ /* 0x000fe20000010000 */
[----:B------:R-:W-:Y:S01]  /*5df0*/  FFMA.FTZ R53, R53, R32, R34 ;  /* 0x0000002035357223 */ /* 0x000fe20000010022 */
[----:B------:R-:W-:Y:S01]  /*5e00*/  FADD.FTZ R32, R31, -UR28 ;  /* 0x8000001c1f207e21 */ /* 0x000fe20008010000 */
[----:B------:R-:W-:Y:S01]  /*5e10*/  FADD.FTZ R33, R33, -UR28 ;  /* 0x8000001c21217e21 */ /* 0x000fe20008010000 */
[----:B------:R-:W-:Y:S02]  /*5e20*/  HADD2.F32 R31, -RZ, R30.H0_H0 ;  /* 0x2000001eff1f7230 */ /* 0x000fe40000004100 */
[----:B------:R-:W-:Y:S01]  /*5e30*/  FMUL.FTZ R32, R32, UR16 ;  /* 0x0000001020207c20 */ /* 0x000fe20008410000 */
[----:B------:R-:W-:-:S02]  /*5e40*/  HADD2.F32 R30, -RZ, R29.H0_H0 ;  /* 0x2000001dff1e7230 */ /* 0x000fc40000004100 */
[----:B------:R-:W-:Y:S01]  /*5e50*/  FMUL.FTZ R34, R33, UR16 ;  /* 0x0000001021227c20 */ /* 0x000fe20008410000 */
[----:B------:R-:W-:Y:S02]  /*5e60*/  HADD2.F32 R29, -RZ, R28.H1_H1 ;  /* 0x3000001cff1d7230 */ /* 0x000fe40000004100 */
[----:B------:R-:W-:Y:S01]  /*5e70*/  FADD.FTZ R7, R7, R31 ;  /* 0x0000001f07077221 */ /* 0x000fe20000010000 */
[----:B------:R-:W-:Y:S01]  /*5e80*/  FFMA.FTZ R6, R31, R32, R6 ;  /* 0x000000201f067223 */ /* 0x000fe20000010006 */
[----:B------:R-:W-:Y:S01]  /*5e90*/  FMUL.FTZ R31, R5, R31 ;  /* 0x0000001f051f7220 */ /* 0x000fe20000410000 */
[----:B------:R-:W-:Y:S01]  /*5ea0*/  FADD.FTZ R56, R56, R30 ;  /* 0x0000001e38387221 */ /* 0x000fe20000010000 */
[----:B------:R-:W-:Y:S01]  /*5eb0*/  FFMA.FTZ R57, R30, R34, R57 ;  /* 0x000000221e397223 */ /* 0x000fe20000010039 */
[----:B------:R-:W-:Y:S01]  /*5ec0*/  FMUL.FTZ R33, R4, R30 ;  /* 0x0000001e04217220 */ /* 0x000fe20000410000 */
[----:B------:R-:W-:Y:S01]  /*5ed0*/  FADD.FTZ R30, R29, -UR28 ;  /* 0x8000001c1d1e7e21 */ /* 0x000fe20008010000 */
[----:B------:R-:W-:-:S02]  /*5ee0*/  HADD2.F32 R29, -RZ, R42.H1_H1 ;  /* 0x3000002aff1d7230 */ /* 0x000fc40000004100 */
[----:B------:R-:W-:Y:S01]  /*5ef0*/  FFMA.FTZ R53, R32, R31, R53 ;  /* 0x0000001f20357223 */ /* 0x000fe20000010035 */
[----:B------:R-:W-:Y:S01]  /*5f00*/  FADD.FTZ R54, R31, R54 ;  /* 0x000000361f367221 */ /* 0x000fe20000010000 */
[----:B------:R-:W-:Y:S01]  /*5f10*/  FMUL.FTZ R30, R30, UR16 ;  /* 0x000000101e1e7c20 */ /* 0x000fe20008410000 */
[----:B------:R-:W-:Y:S02]  /*5f20*/  HADD2.F32 R32, -RZ, R20.H0_H0 ;  /* 0x20000014ff207230 */ /* 0x000fe40000004100 */
[----:B------:R-:W-:Y:S01]  /*5f30*/  FFMA.FTZ R53, R34, R33, R53 ;  /* 0x0000002122357223 */ /* 0x000fe20000010035 */
[----:B------:R-:W-:Y:S01]  /*5f40*/  FMUL.FTZ R31, R5, R29 ;  /* 0x0000001d051f7220 */ /* 0x000fe20000410000 */
[----:B------:R-:W-:Y:S02]  /*5f50*/  HADD2.F32 R28, -RZ, R28.H0_H0 ;  /* 0x2000001cff1c7230 */ /* 0x000fe40000004100 */
[----:B------:R-:W-:Y:S01]  /*5f60*/  FFMA.FTZ R6, R29, R30, R6 ;  /* 0x0000001e1d067223 */ /* 0x000fe20000010006 */
[----:B------:R-:W-:Y:S01]  /*5f70*/  FADD.FTZ R54, R54, R33 ;  /* 0x0000002136367221 */ /* 0x000fe20000010000 */
[----:B------:R-:W-:Y:S01]  /*5f80*/  FFMA.FTZ R53, R30, R31, R53 ;  /* 0x0000001f1e357223 */ /* 0x000fe20000010035 */
[----:B------:R-:W-:Y:S01]  /*5f90*/  FADD.FTZ R32, R32, -UR28 ;  /* 0x8000001c20207e21 */ /* 0x000fe20008010000 */
[----:B------:R-:W-:-:S02]  /*5fa0*/  HADD2.F32 R30, -RZ, R27.H1_H1 ;  /* 0x3000001bff1e7230 */ /* 0x000fc40000004100 */
[----:B------:R-:W-:Y:S01]  /*5fb0*/  FADD.FTZ R28, R28, -UR28 ;  /* 0x8000001c1c1c7e21 */ /* 0x000fe20008010000 */
[----:B------:R-:W-:Y:S02]  /*5fc0*/  HADD2.F32 R27, -RZ, R26.H1_H1 ;  /* 0x3000001aff1b7230 */ /* 0x000fe40000004100 */
[----:B------:R-:W-:Y:S01]  /*5fd0*/  FADD.FTZ R7, R7, R29 ;  /* 0x0000001d07077221 */ /* 0x000fe20000010000 */
[----:B------:R-:W-:Y:S01]  /*5fe0*/  FADD.FTZ R54, R31, R54 ;  /* 0x000000361f367221 */ /* 0x000fe20000010000 */
[----:B------:R-:W-:Y:S01]  /*5ff0*/  FMUL.FTZ R32, R32, UR16 ;  /* 0x0000001020207c20 */ /* 0x000fe20008410000 */
[----:B------:R-:W-:Y:S01]  /*6000*/  FMUL.FTZ R28, R28, UR16 ;  /* 0x000000101c1c7c20 */ /* 0x000fe20008410000 */
[----:B------:R-:W-:Y:S02]  /*6010*/  HADD2.F32 R31, -RZ, R18.H0_H0 ;  /* 0x20000012ff1f7230 */ /* 0x000fe40000004100 */
[----:B------:R-:W-:Y:S01]  /*6020*/  FMUL.FTZ R29, R4, R30 ;  /* 0x0000001e041d7220 */ /* 0x000fe20000410000 */
[----:B------:R-:W-:Y:S01]  /*6030*/  FADD.FTZ R56, R56, R30 ;  /* 0x0000001e38387221 */ /* 0x000fe20000010000 */
[----:B------:R-:W-:Y:S01]  /*6040*/  FFMA.FTZ R57, R30, R32, R57 ;  /* 0x000000201e397223 */ /* 0x000fe20000010039 */
[----:B------:R-:W-:Y:S01]  /*6050*/  FADD.FTZ R7, R7, R27 ;  /* 0x0000001b07077221 */ /* 0x000fe20000010000 */
[----:B------:R-:W-:Y:S01]  /*6060*/  FFMA.FTZ R6, R27, R28, R6 ;  /* 0x0000001c1b067223 */ /* 0x000fe20000010006 */
[----:B------:R-:W-:Y:S01]  /*6070*/  FMUL.FTZ R27, R5, R27 ;  /* 0x0000001b051b7220 */ /* 0x000fe20000410000 */
[----:B------:R-:W-:Y:S01]  /*6080*/  FFMA.FTZ R53, R32, R29, R53 ;  /* 0x0000001d20357223 */ /* 0x000fe20000010035 */
[----:B------:R-:W-:-:S02]  /*6090*/  HADD2.F32 R30, -RZ, R25.H1_H1 ;  /* 0x30000019ff1e7230 */ /* 0x000fc40000004100 */
[----:B------:R-:W-:Y:S01]  /*60a0*/  FADD.FTZ R31, R31, -UR28 ;  /* 0x8000001c1f1f7e21 */ /* 0x000fe20008010000 */
[----:B------:R-:W-:Y:S01]  /*60b0*/  FADD.FTZ R54, R54, R29 ;  /* 0x0000001d36367221 */ /* 0x000fe20000010000 */
[----:B------:R-:W-:Y:S02]  /*60c0*/  HADD2.F32 R26, -RZ, R26.H0_H0 ;  /* 0x2000001aff1a7230 */ /* 0x000fe40000004100 */
[----:B------:R-:W-:Y:S01]  /*60d0*/  FFMA.FTZ R53, R28, R27, R53 ;  /* 0x0000001b1c357223 */ /* 0x000fe20000010035 */
[----:B------:R-:W-:Y:S01]  /*60e0*/  FMUL.FTZ R28, R31, UR16 ;  /* 0x000000101f1c7c20 */ /* 0x000fe20008410000 */
[----:B------:R-:W-:Y:S01]  /*60f0*/  FMUL.FTZ R25, R4, R30 ;  /* 0x0000001e04197220 */ /* 0x000fe20000410000 */
[----:B------:R-:W-:Y:S01]  /*6100*/  FADD.FTZ R54, R27, R54 ;  /* 0x000000361b367221 */ /* 0x000fe20000010000 */
[----:B------:R-:W-:Y:S01]  /*6110*/  FADD.FTZ R26, R26, -UR28 ;  /* 0x8000001c1a1a7e21 */ /* 0x000fe20008010000 */
[----:B------:R-:W-:Y:S01]  /*6120*/  FFMA.FTZ R57, R30, R28, R57 ;  /* 0x0000001c1e397223 */ /* 0x000fe20000010039 */
[----:B------:R-:W-:Y:S01]  /*6130*/  FFMA.FTZ R53, R28, R25, R53 ;  /* 0x000000191c357223 */ /* 0x000fe20000010035 */
[----:B------:R-:W-:Y:S01]  /*6140*/  FADD.FTZ R54, R54, R25 ;  /* 0x0000001936367221 */ /* 0x000fe20000010000 */
[----:B------:R-:W-:-:S02]  /*6150*/  HADD2.F32 R28, -RZ, R24.H0_H0 ;  /* 0x20000018ff1c7230 */ /* 0x000fc40000004100 */
[----:B------:R-:W-:Y:S01]  /*6160*/  FMUL.FTZ R26, R26, UR16 ;  /* 0x000000101a1a7c20 */ /* 0x000fe20008410000 */
[----:B------:R-:W-:Y:S02]  /*6170*/  HADD2.F32 R27, -RZ, R16.H1_H1 ;  /* 0x30000010ff1b7230 */ /* 0x000fe40000004100 */
[----:B------:R-:W-:Y:S01]  /*6180*/  FADD.FTZ R56, R56, R30 ;  /* 0x0000001e38387221 */ /* 0x000fe20000010000 */
[----:B------:R-:W-:Y:S02]  /*6190*/  HADD2.F32 R25, -RZ, R42.H0_H0 ;  /* 0x2000002aff197230 */ /* 0x000fe40000004100 */
[----:B------:R-:W-:Y:S02]  /*61a0*/  HADD2.F32 R24, -RZ, R24.H1_H1 ;  /* 0x30000018ff187230 */ /* 0x000fe40000004100 */
[----:B------:R-:W-:Y:S01]  /*61b0*/  FADD.FTZ R27, R27, -UR28 ;  /* 0x8000001c1b1b7e21 */ /* 0x000fe20008010000 */
[----:B------:R-:W-:Y:S02]  /*61c0*/  HADD2.F32 R23, -RZ, R23.H0_H0 ;  /* 0x20000017ff177230 */ /* 0x000fe40000004100 */
[----:B------:R-:W-:Y:S01]  /*61d0*/  FADD.FTZ R7, R7, R25 ;  /* 0x0000001907077221 */ /* 0x000fe20000010000 */
[----:B------:R-:W-:Y:S01]  /*61e0*/  FFMA.FTZ R6, R25, R26, R6 ;  /* 0x0000001a19067223 */ /* 0x000fe20000010006 */
[----:B------:R-:W-:Y:S01]  /*61f0*/  FADD.FTZ R24, R24, -UR28 ;  /* 0x8000001c18187e21 */ /* 0x000fe20008010000 */
[----:B------:R-:W-:Y:S01]  /*6200*/  FMUL.FTZ R25, R5, R25 ;  /* 0x0000001905197220 */ /* 0x000fe20000410000 */
[----:B------:R-:W-:Y:S01]  /*6210*/  FMUL.FTZ R30, R27, UR16 ;  /* 0x000000101b1e7c20 */ /* 0x000fe20008410000 */
[----:B------:R-:W-:Y:S01]  /*6220*/  FMUL.FTZ R27, R4, R28 ;  /* 0x0000001c041b7220 */ /* 0x000fe20000410000 */
[----:B------:R-:W-:Y:S01]  /*6230*/  FMUL.FTZ R24, R24, UR16 ;  /* 0x0000001018187c20 */ /* 0x000fe20008410000 */
[----:B------:R-:W-:Y:S01]  /*6240*/  FFMA.FTZ R53, R26, R25, R53 ;  /* 0x000000191a357223 */ /* 0x000fe20000010035 */
[----:B------:R-:W-:Y:S01]  /*6250*/  FADD.FTZ R54, R25, R54 ;  /* 0x0000003619367221 */ /* 0x000fe20000010000 */
[----:B------:R-:W-:Y:S01]  /*6260*/  FMUL.FTZ R25, R5, R23 ;  /* 0x0000001705197220 */ /* 0x000fe20000410000 */
[----:B------:R-:W-:Y:S01]  /*6270*/  FADD.FTZ R7, R7, R23 ;  /* 0x0000001707077221 */ /* 0x000fe20000010000 */
[----:B------:R-:W-:Y:S01]  /*6280*/  FFMA.FTZ R6, R23, R24, R6 ;  /* 0x0000001817067223 */ /* 0x000fe20000010006 */
[----:B------:R-:W-:Y:S01]  /*6290*/  FFMA.FTZ R53, R30, R27, R53 ;  /* 0x0000001b1e357223 */ /* 0x000fe20000010035 */
[----:B------:R-:W-:-:S02]  /*62a0*/  HADD2.F32 R23, -RZ, R22.H1_H1 ;  /* 0x30000016ff177230 */ /* 0x000fc40000004100 */
[----:B------:R-:W-:Y:S01]  /*62b0*/  FADD.FTZ R54, R54, R27 ;  /* 0x0000001b36367221 */ /* 0x000fe20000010000 */
[----:B------:R-:W-:Y:S02]  /*62c0*/  HADD2.F32 R26, -RZ, R14.H1_H1 ;  /* 0x3000000eff1a7230 */ /* 0x000fe40000004100 */
[----:B------:R-:W-:Y:S01]  /*62d0*/  FFMA.FTZ R53, R24, R25, R53 ;  /* 0x0000001918357223 */ /* 0x000fe20000010035 */
[----:B------:R-:W-:Y:S02]  /*62e0*/  HADD2.F32 R22, -RZ, R22.H0_H0 ;  /* 0x20000016ff167230 */ /* 0x000fe40000004100 */
[----:B------:R-:W-:Y:S01]  /*62f0*/  FADD.FTZ R24, R23, -UR28 ;  /* 0x8000001c17187e21 */ /* 0x000fe20008010000 */
[----:B------:R-:W-:Y:S02]  /*6300*/  HADD2.F32 R27, -RZ, R13.H0_H0 ;  /* 0x2000000dff1b7230 */ /* 0x000fe40000004100 */
[----:B------:R-:W-:Y:S01]  /*6310*/  FADD.FTZ R26, R26, -UR28 ;  /* 0x8000001c1a1a7e21 */ /* 0x000fe20008010000 */
[----:B------:R-:W-:-:S02]  /*6320*/  HADD2.F32 R23, -RZ, R41.H1_H1 ;  /* 0x30000029ff177230 */ /* 0x000fc40000004100 */
[----:B------:R-:W-:Y:S01]  /*6330*/  FADD.FTZ R54, R25, R54 ;  /* 0x0000003619367221 */ /* 0x000fe20000010000 */
[----:B------:R-:W-:Y:S01]  /*6340*/  FMUL.FTZ R24, R24, UR16 ;  /* 0x0000001018187c20 */ /* 0x000fe20008410000 */
        /* <DEDUP_REMOVED lines=10> */
[----:B------:R-:W-:Y:S01]  /*63f0*/  FADD.FTZ R54, R54, R25 ;  /* 0x0000001936367221 */ /* 0x000fe20000010000 */
[----:B------:R-:W-:Y:S01]  /*6400*/  FFMA.FTZ R53, R26, R25, R53 ;  /* 0x000000191a357223 */ /* 0x000fe20000010035 */
[----:B------:R-:W-:-:S02]  /*6410*/  HADD2.F32 R20, -RZ, R20.H1_H1 ;  /* 0x30000014ff147230 */ /* 0x000fc40000004100 */
[----:B------:R-:W-:Y:S01]  /*6420*/  FMUL.FTZ R22, R27, UR16 ;  /* 0x000000101b167c20 */ /* 0x000fe20008410000 */
[----:B------:R-:W-:Y:S02]  /*6430*/  HADD2.F32 R21, -RZ, R21.H0_H0 ;  /* 0x20000015ff157230 */ /* 0x000fe40000004100 */
[----:B------:R-:W-:Y:S01]  /*6440*/  FADD.FTZ R54, R23, R54 ;  /* 0x0000003617367221 */ /* 0x000fe20000010000 */
[----:B------:R-:W-:Y:S01]  /*6450*/  FFMA.FTZ R53, R24, R23, R53 ;  /* 0x0000001718357223 */ /* 0x000fe20000010035 */
[----:B------:R-:W-:Y:S01]  /*6460*/  FMUL.FTZ R23, R4, R20 ;  /* 0x0000001404177220 */ /* 0x000fe20000410000 */
[----:B------:R-:W-:Y:S01]  /*6470*/  FADD.FTZ R56, R56, R20 ;  /* 0x0000001438387221 */ /* 0x000fe20000010000 */
[----:B------:R-:W-:Y:S01]  /*6480*/  FFMA.FTZ R57, R20, R22, R57 ;  /* 0x0000001614397223 */ /* 0x000fe20000010039 */
[----:B------:R-:W-:Y:S01]  /*6490*/  FADD.FTZ R20, R21, -UR28 ;  /* 0x8000001c15147e21 */ /* 0x000fe20008010000 */
[----:B------:R-:W-:Y:S02]  /*64a0*/  HADD2.F32 R24, -RZ, R11.H0_H0 ;  /* 0x2000000bff187230 */ /* 0x000fe40000004100 */
[----:B------:R-:W-:Y:S01]  /*64b0*/  FADD.FTZ R54, R54, R23 ;  /* 0x0000001736367221 */ /* 0x000fe20000010000 */
[----:B------:R-:W-:-:S02]  /*64c0*/  HADD2.F32 R21, -RZ, R19.H1_H1 ;  /* 0x30000013ff157230 */ /* 0x000fc40000004100 */
[----:B------:R-:W-:Y:S01]  /*64d0*/  FMUL.FTZ R20, R20, UR16 ;  /* 0x0000001014147c20 */ /* 0x000fe20008410000 */
[----:B------:R-:W-:Y:S02]  /*64e0*/  HADD2.F32 R18, -RZ, R18.H1_H1 ;  /* 0x30000012ff127230 */ /* 0x000fe40000004100 */
[----:B------:R-:W-:Y:S01]  /*64f0*/  FADD.FTZ R24, R24, -UR28 ;  /* 0x8000001c18187e21 */ /* 0x000fe20008010000 */
[----:B------:R-:W-:Y:S02]  /*6500*/  HADD2.F32 R19, -RZ, R19.H0_H0 ;  /* 0x20000013ff137230 */ /* 0x000fe40000004100 */
[----:B------:R-:W-:Y:S01]  /*6510*/  FADD.FTZ R7, R7, R21 ;  /* 0x0000001507077221 */ /* 0x000fe20000010000 */
[----:B------:R-:W-:Y:S01]  /*6520*/  FFMA.FTZ R6, R21, R20, R6 ;  /* 0x0000001415067223 */ /* 0x000fe20000010006 */
[----:B------:R-:W-:Y:S01]  /*6530*/  FFMA.FTZ R53, R22, R23, R53 ;  /* 0x0000001716357223 */ /* 0x000fe20000010035 */
[----:B------:R-:W-:Y:S01]  /*6540*/  FMUL.FTZ R21, R5, R21 ;  /* 0x0000001505157220 */ /* 0x000fe20000410000 */
[----:B------:R-:W-:Y:S01]  /*6550*/  FMUL.FTZ R24, R24, UR16 ;  /* 0x0000001018187c20 */ /* 0x000fe20008410000 */
[----:B------:R-:W-:-:S02]  /*6560*/  HADD2.F32 R41, -RZ, R41.H0_H0 ;  /* 0x20000029ff297230 */ /* 0x000fc40000004100 */
[----:B------:R-:W-:Y:S01]  /*6570*/  FMUL.FTZ R23, R4, R18 ;  /* 0x0000001204177220 */ /* 0x000fe20000410000 */
[----:B------:R-:W-:Y:S01]  /*6580*/  FADD.FTZ R54, R21, R54 ;  /* 0x0000003615367221 */ /* 0x000fe20000010000 */
[----:B------:R-:W-:Y:S01]  /*6590*/  FFMA.FTZ R53, R20, R21, R53 ;  /* 0x0000001514357223 */ /* 0x000fe20000010035 */
[----:B------:R-:W-:Y:S01]  /*65a0*/  FADD.FTZ R19, R19, -UR28 ;  /* 0x8000001c13137e21 */ /* 0x000fe20008010000 */
[----:B------:R-:W-:Y:S02]  /*65b0*/  HADD2.F32 R20, -RZ, R10.H1_H1 ;  /* 0x3000000aff147230 */ /* 0x000fe40000004100 */
[----:B------:R-:W-:Y:S01]  /*65c0*/  FADD.FTZ R56, R56, R18 ;  /* 0x0000001238387221 */ /* 0x000fe20000010000 */
[----:B------:R-:W-:Y:S01]  /*65d0*/  FFMA.FTZ R57, R18, R24, R57 ;  /* 0x0000001812397223 */ /* 0x000fe20000010039 */
[----:B------:R-:W-:Y:S01]  /*65e0*/  FADD.FTZ R21, R54, R23 ;  /* 0x0000001736157221 */ /* 0x000fe20000010000 */
[----:B------:R-:W-:Y:S01]  /*65f0*/  FFMA.FTZ R24, R24, R23, R53 ;  /* 0x0000001718187223 */ /* 0x000fe20000010035 */
[----:B------:R-:W-:Y:S01]  /*6600*/  FMUL.FTZ R19, R19, UR16 ;  /* 0x0000001013137c20 */ /* 0x000fe20008410000 */
[----:B------:R-:W-:Y:S01]  /*6610*/  FMUL.FTZ R18, R5, R41 ;  /* 0x0000002905127220 */ /* 0x000fe20000410000 */
[----:B------:R-:W-:Y:S01]  /*6620*/  FADD.FTZ R20, R20, -UR28 ;  /* 0x8000001c14147e21 */ /* 0x000fe20008010000 */
[----:B------:R-:W-:-:S02]  /*6630*/  HADD2.F32 R22, -RZ, R17.H1_H1 ;  /* 0x30000011ff167230 */ /* 0x000fc40000004100 */
[----:B------:R-:W-:Y:S01]  /*6640*/  FFMA.FTZ R6, R41, R19, R6 ;  /* 0x0000001329067223 */ /* 0x000fe20000010006 */
[----:B------:R-:W-:Y:S01]  /*6650*/  FADD.FTZ R21, R18, R21 ;  /* 0x0000001512157221 */ /* 0x000fe20000010000 */
[----:B------:R-:W-:Y:S01]  /*6660*/  FFMA.FTZ R24, R19, R18, R24 ;  /* 0x0000001213187223 */ /* 0x000fe20000010018 */
[----:B------:R-:W-:Y:S02]  /*6670*/  HADD2.F32 R18, -RZ, R17.H0_H0 ;  /* 0x20000011ff127230 */ /* 0x000fe40000004100 */
[----:B------:R-:W-:Y:S01]  /*6680*/  FMUL.FTZ R19, R20, UR16 ;  /* 0x0000001014137c20 */ /* 0x000fe20008410000 */
[----:B------:R-:W-:Y:S01]  /*6690*/  FADD.FTZ R22, R22, -UR28 ;  /* 0x8000001c16167e21 */ /* 0x000fe20008010000 */
[----:B------:R-:W-:Y:S02]  /*66a0*/  HADD2.F32 R17, -RZ, R16.H0_H0 ;  /* 0x20000010ff117230 */ /* 0x000fe40000004100 */
[----:B------:R-:W-:Y:S01]  /*66b0*/  FADD.FTZ R7, R7, R41 ;  /* 0x0000002907077221 */ /* 0x000fe20000010000 */
[----:B------:R-:W-:Y:S01]  /*66c0*/  FADD.FTZ R56, R56, R18 ;  /* 0x0000001238387221 */ /* 0x000fe20000010000 */
[----:B------:R-:W-:Y:S01]  /*66d0*/  FFMA.FTZ R57, R18, R19, R57 ;  /* 0x0000001312397223 */ /* 0x000fe20000010039 */
[----:B------:R-:W-:-:S02]  /*66e0*/  HADD2.F32 R16, -RZ, R10.H0_H0 ;  /* 0x2000000aff107230 */ /* 0x000fc40000004100 */
[----:B------:R-:W-:Y:S01]  /*66f0*/  FMUL.FTZ R18, R4, R18 ;  /* 0x0000001204127220 */ /* 0x000fe20000410000 */
[----:B------:R-:W-:Y:S01]  /*6700*/  FMUL.FTZ R22, R22, UR16 ;  /* 0x0000001016167c20 */ /* 0x000fe20008410000 */
[----:B------:R-:W-:Y:S01]  /*6710*/  FADD.FTZ R7, R7, R17 ;  /* 0x0000001107077221 */ /* 0x000fe20000010000 */
[----:B------:R-:W-:Y:S02]  /*6720*/  HADD2.F32 R14, -RZ, R14.H0_H0 ;  /* 0x2000000eff0e7230 */ /* 0x000fe40000004100 */
[----:B------:R-:W-:Y:S01]  /*6730*/  FADD.FTZ R10, R21, R18 ;  /* 0x00000012150a7221 */ /* 0x000fe20000010000 */
[----:B------:R-:W-:Y:S01]  /*6740*/  FFMA.FTZ R19, R19, R18, R24 ;  /* 0x0000001213137223 */ /* 0x000fe20000010018 */
[----:B------:R-:W-:Y:S01]  /*6750*/  FADD.FTZ R18, R16, -UR28 ;  /* 0x8000001c10127e21 */ /* 0x000fe20008010000 */
[----:B------:R-:W-:Y:S01]  /*6760*/  FFMA.FTZ R6, R17, R22, R6 ;  /* 0x0000001611067223 */ /* 0x000fe20000010006 */
[----:B------:R-:W-:Y:S01]  /*6770*/  FMUL.FTZ R17, R5, R17 ;  /* 0x0000001105117220 */ /* 0x000fe20000410000 */
        /* <DEDUP_REMOVED lines=8> */
[----:B------:R-:W-:Y:S02]  /*6800*/  HADD2.F32 R16, -RZ, R9.H0_H0 ;  /* 0x20000009ff107230 */ /* 0x000fe40000004100 */
[----:B------:R-:W-:Y:S01]  /*6810*/  FADD.FTZ R21, R10, R17 ;  /* 0x000000110a157221 */ /* 0x000fe20000010000 */
[----:B------:R-:W-:Y:S01]  /*6820*/  FADD.FTZ R15, R15, -UR28 ;  /* 0x8000001c0f0f7e21 */ /* 0x000fe20008010000 */
[----:B------:R-:W-:-:S02]  /*6830*/  HADD2.F32 R9, -RZ, R40.H1_H1 ;  /* 0x30000028ff097230 */ /* 0x000fc40000004100 */
[----:B------:R-:W-:Y:S01]  /*6840*/  FFMA.FTZ R18, R18, R17, R19 ;  /* 0x0000001112127223 */ /* 0x000fe20000010013 */
[----:B------:R-:W-:Y:S01]  /*6850*/  FADD.FTZ R10, R16, -UR28 ;  /* 0x8000001c100a7e21 */ /* 0x000fe20008010000 */
[----:B------:R-:W-:Y:S02]  /*6860*/  HADD2.F32 R16, -RZ, R13.H1_H1 ;  /* 0x3000000dff107230 */ /* 0x000fe40000004100 */
[----:B------:R-:W-:Y:S01]  /*6870*/  FMUL.FTZ R15, R15, UR16 ;  /* 0x000000100f0f7c20 */ /* 0x000fe20008410000 */
[----:B------:R-:W-:Y:S01]  /*6880*/  FADD.FTZ R14, R14, -UR28 ;  /* 0x8000001c0e0e7e21 */ /* 0x000fe20008010000 */
[----:B------:R-:W-:Y:S01]  /*6890*/  FMUL.FTZ R13, R10, UR16 ;  /* 0x000000100a0d7c20 */ /* 0x000fe20008410000 */
        /* <DEDUP_REMOVED lines=8> */
[----:B------:R-:W-:Y:S01]  /*6920*/  FMUL.FTZ R14, R14, UR16 ;  /* 0x000000100e0e7c20 */ /* 0x000fe20008410000 */
[----:B------:R-:W-:Y:S02]  /*6930*/  HADD2.F32 R8, -RZ, R8.H0_H0 ;  /* 0x20000008ff087230 */ /* 0x000fe40000004100 */
[----:B------:R-:W-:Y:S01]  /*6940*/  FFMA.FTZ R15, R13, R16, R18 ;  /* 0x000000100d0f7223 */ /* 0x000fe20000010012 */
[----:B------:R-:W-:Y:S02]  /*6950*/  HADD2.F32 R12, -RZ, R12.H0_H0 ;  /* 0x2000000cff0c7230 */ /* 0x000fe40000004100 */
[----:B------:R-:W-:Y:S01]  /*6960*/  FMUL.FTZ R13, R5, R9 ;  /* 0x00000009050d7220 */ /* 0x000fe20000410000 */
[----:B------:R-:W-:Y:S01]  /*6970*/  FADD.FTZ R7, R7, R9 ;  /* 0x0000000907077221 */ /* 0x000fe20000010000 */
[----:B------:R-:W-:Y:S01]  /*6980*/  FFMA.FTZ R6, R9, R14, R6 ;  /* 0x0000000e09067223 */ /* 0x000fe20000010006 */
[----:B------:R-:W-:Y:S01]  /*6990*/  FADD.FTZ R9, R8, -UR28 ;  /* 0x8000001c08097e21 */ /* 0x000fe20008010000 */
[----:B------:R-:W-:-:S02]  /*69a0*/  HADD2.F32 R8, -RZ, R11.H1_H1 ;  /* 0x3000000bff087230 */ /* 0x000fc40000004100 */
[----:B------:R-:W-:Y:S01]  /*69b0*/  FADD.FTZ R12, R12, -UR28 ;  /* 0x8000001c0c0c7e21 */ /* 0x000fe20008010000 */
[----:B------:R-:W-:Y:S01]  /*69c0*/  FADD.FTZ R21, R10, R21 ;  /* 0x000000150a157221 */ /* 0x000fe20000010000 */
[----:B------:R-:W-:Y:S01]  /*69d0*/  FFMA.FTZ R15, R14, R13, R15 ;  /* 0x0000000d0e0f7223 */ /* 0x000fe2000001000f */
[----:B------:R-:W-:Y:S02]  /*69e0*/  HADD2.F32 R35, -RZ, R35.H1_H1 ;  /* 0x30000023ff237230 */ /* 0x000fe40000004100 */
[----:B------:R-:W-:Y:S01]  /*69f0*/  FMUL.FTZ R14, R9, UR16 ;  /* 0x00000010090e7c20 */ /* 0x000fe20008410000 */
[----:B------:R-:W-:Y:S01]  /*6a00*/  FMUL.FTZ R12, R12, UR16 ;  /* 0x000000100c0c7c20 */ /* 0x000fe20008410000 */
[--C-:B------:R-:W-:Y:S02]  /*6a10*/  HADD2.F32 R11, -RZ, R44.reuse.H0_H0 ;  /* 0x2000002cff0b7230 */ /* 0x100fe40000004100 */
[----:B------:R-:W-:Y:S01]  /*6a20*/  FMUL.FTZ R9, R4, R8 ;  /* 0x0000000804097220 */ /* 0x000fe20000410000 */
[----:B------:R-:W-:Y:S01]  /*6a30*/  FADD.FTZ R10, R21, R16 ;  /* 0x00000010150a7221 */ /* 0x000fe20000010000 */
[----:B------:R-:W-:Y:S01]  /*6a40*/  FADD.FTZ R7, R7, R35 ;  /* 0x0000002307077221 */ /* 0x000fe20000010000 */
[----:B------:R-:W-:Y:S01]  /*6a50*/  FFMA.FTZ R6, R35, R12, R6 ;  /* 0x0000000c23067223 */ /* 0x000fe20000010006 */
[----:B------:R-:W-:Y:S01]  /*6a60*/  FMUL.FTZ R35, R5, R35 ;  /* 0x0000002305237220 */ /* 0x000fe20000410000 */
[----:B------:R-:W-:Y:S01]  /*6a70*/  FFMA.FTZ R15, R14, R9, R15 ;  /* 0x000000090e0f7223 */ /* 0x000fe2000001000f */
[----:B------:R-:W-:Y:S01]  /*6a80*/  FADD.FTZ R11, R11, -UR28 ;  /* 0x8000001c0b0b7e21 */ /* 0x000fe20008010000 */
[----:B------:R-:W-:Y:S01]  /*6a90*/  FADD.FTZ R10, R13, R10 ;  /* 0x0000000a0d0a7221 */ /* 0x000fe20000010000 */
[----:B------:R-:W-:Y:S01]  /*6aa0*/  FADD.FTZ R56, R56, R8 ;  /* 0x0000000838387221 */ /* 0x000fe20000010000 */
[----:B------:R-:W-:Y:S01]  /*6ab0*/  FFMA.FTZ R57, R8, R14, R57 ;  /* 0x0000000e08397223 */ /* 0x000fe20000010039 */
[----:B------:R-:W-:-:S02]  /*6ac0*/  HADD2.F32 R44, -RZ, R44.H1_H1 ;  /* 0x3000002cff2c7230 */ /* 0x000fc40000004100 */
[----:B------:R-:W-:Y:S01]  /*6ad0*/  FFMA.FTZ R15, R12, R35, R15 ;  /* 0x000000230c0f7223 */ /* 0x000fe2000001000f */
[--C-:B------:R-:W-:Y:S02]  /*6ae0*/  HADD2.F32 R8, -RZ, R45.reuse.H0_H0 ;  /* 0x2000002dff087230 */ /* 0x100fe40000004100 */
[----:B------:R-:W-:Y:S01]  /*6af0*/  FMUL.FTZ R12, R11, UR16 ;  /* 0x000000100b0c7c20 */ /* 0x000fe20008410000 */
[----:B------:R-:W-:Y:S01]  /*6b00*/  FADD.FTZ R10, R10, R9 ;  /* 0x000000090a0a7221 */ /* 0x000fe20000010000 */
[----:B------:R-:W-:Y:S01]  /*6b10*/  FADD.FTZ R44, R44, -UR28 ;  /* 0x8000001c2c2c7e21 */ /* 0x000fe20008010000 */
[----:B------:R-:W-:Y:S02]  /*6b20*/  HADD2.F32 R45, -RZ, R45.H1_H1 ;  /* 0x3000002dff2d7230 */ /* 0x000fe40000004100 */
[----:B------:R-:W-:Y:S01]  /*6b30*/  FMUL.FTZ R9, R4, R8 ;  /* 0x0000000804097220 */ /* 0x000fe20000410000 */
[----:B------:R-:W-:Y:S01]  /*6b40*/  FADD.FTZ R56, R56, R8 ;  /* 0x0000000838387221 */ /* 0x000fe20000010000 */
[----:B------:R-:W-:Y:S01]  /*6b50*/  FFMA.FTZ R57, R8, R12, R57 ;  /* 0x0000000c08397223 */ /* 0x000fe20000010039 */
[----:B------:R-:W-:Y:S01]  /*6b60*/  FADD.FTZ R10, R35, R10 ;  /* 0x0000000a230a7221 */ /* 0x000fe20000010000 */
[----:B------:R-:W-:-:S02]  /*6b70*/  HADD2.F32 R8, -RZ, R46.H0_H0 ;  /* 0x2000002eff087230 */ /* 0x000fc40000004100 */
[----:B------:R-:W-:Y:S01]  /*6b80*/  FMUL.FTZ R44, R44, UR16 ;  /* 0x000000102c2c7c20 */ /* 0x000fe20008410000 */
[----:B------:R-:W-:Y:S01]  /*6b90*/  FFMA.FTZ R15, R12, R9, R15 ;  /* 0x000000090c0f7223 */ /* 0x000fe2000001000f */
[----:B------:R-:W-:Y:S01]  /*6ba0*/  FADD.FTZ R10, R10, R9 ;  /* 0x000000090a0a7221 */ /* 0x000fe20000010000 */
[----:B------:R-:W-:Y:S01]  /*6bb0*/  FADD.FTZ R7, R7, R45 ;  /* 0x0000002d07077221 */ /* 0x000fe20000010000 */
[----:B------:R-:W-:Y:S01]  /*6bc0*/  FADD.FTZ R9, R8, -UR28 ;  /* 0x8000001c08097e21 */ /* 0x000fe20008010000 */
[--C-:B------:R-:W-:Y:S02]  /*6bd0*/  HADD2.F32 R8, -RZ, R47.reuse.H0_H0 ;  /* 0x2000002fff087230 */ /* 0x100fe40000004100 */
[----:B------:R-:W-:Y:S01]  /*6be0*/  FFMA.FTZ R6, R45, R44, R6 ;  /* 0x0000002c2d067223 */ /* 0x000fe20000010006 */
[----:B------:R-:W-:Y:S02]  /*6bf0*/  HADD2.F32 R46, -RZ, R46.H1_H1 ;  /* 0x3000002eff2e7230 */ /* 0x000fe40000004100 */
[----:B------:R-:W-:Y:S01]  /*6c00*/  FMUL.FTZ R45, R5, R45 ;  /* 0x0000002d052d7220 */ /* 0x000fe20000410000 */
[----:B------:R-:W-:Y:S01]  /*6c10*/  FMUL.FTZ R12, R9, UR16 ;  /* 0x00000010090c7c20 */ /* 0x000fe20008410000 */
[----:B------:R-:W-:Y:S01]  /*6c20*/  FMUL.FTZ R9, R4, R8 ;  /* 0x0000000804097220 */ /* 0x000fe20000410000 */
[----:B------:R-:W-:-:S02]  /*6c30*/  HADD2.F32 R47, -RZ, R47.H1_H1 ;  /* 0x3000002fff2f7230 */ /* 0x000fc40000004100 */
[----:B------:R-:W-:Y:S01]  /*6c40*/  FADD.FTZ R10, R45, R10 ;  /* 0x0000000a2d0a7221 */ /* 0x000fe20000010000 */
[----:B------:R-:W-:Y:S01]  /*6c50*/  FFMA.FTZ R15, R44, R45, R15 ;  /* 0x0000002d2c0f7223 */ /* 0x000fe2000001000f */
[----:B------:R-:W-:Y:S01]  /*6c60*/  FADD.FTZ R46, R46, -UR28 ;  /* 0x8000001c2e2e7e21 */ /* 0x000fe20008010000 */
[----:B------:R-:W-:Y:S01]  /*6c70*/  FADD.FTZ R56, R56, R8 ;  /* 0x0000000838387221 */ /* 0x000fe20000010000 */
[----:B------:R-:W-:Y:S01]  /*6c80*/  FFMA.FTZ R57, R8, R12, R57 ;  /* 0x0000000c08397223 */ /* 0x000fe20000010039 */
[----:B------:R-:W-:Y:S01]  /*6c90*/  FADD.FTZ R10, R10, R9 ;  /* 0x000000090a0a7221 */ /* 0x000fe20000010000 */
[----:B------:R-:W-:Y:S01]  /*6ca0*/  FFMA.FTZ R15, R12, R9, R15 ;  /* 0x000000090c0f7223 */ /* 0x000fe2000001000f */
[----:B------:R-:W-:Y:S01]  /*6cb0*/  FMUL.FTZ R46, R46, UR16 ;  /* 0x000000102e2e7c20 */ /* 0x000fe20008410000 */
[--C-:B------:R-:W-:Y:S02]  /*6cc0*/  HADD2.F32 R8, -RZ, R48.reuse.H0_H0 ;  /* 0x20000030ff087230 */ /* 0x100fe40000004100 */
[----:B------:R-:W-:Y:S01]  /*6cd0*/  FMUL.FTZ R9, R5, R47 ;  /* 0x0000002f05097220 */ /* 0x000fe20000410000 */
[----:B------:R-:W-:-:S02]  /*6ce0*/  HADD2.F32 R48, -RZ, R48.H1_H1 ;  /* 0x30000030ff307230 */ /* 0x000fc40000004100 */
[----:B------:R-:W-:Y:S01]  /*6cf0*/  FADD.FTZ R7, R7, R47 ;  /* 0x0000002f07077221 */ /* 0x000fe20000010000 */
[----:B------:R-:W-:Y:S02]  /*6d00*/  HADD2.F32 R11, -RZ, R50.H0_H0 ;  /* 0x20000032ff0b7230 */ /* 0x000fe40000004100 */
[----:B------:R-:W-:Y:S01]  /*6d10*/  FADD.FTZ R10, R9, R10 ;  /* 0x0000000a090a7221 */ /* 0x000fe20000010000 */
[----:B------:R-:W-:Y:S01]  /*6d20*/  FFMA.FTZ R15, R46, R9, R15 ;  /* 0x000000092e0f7223 */ /* 0x000fe2000001000f */
[----:B------:R-:W-:Y:S01]  /*6d30*/  FADD.FTZ R9, R8, -UR28 ;  /* 0x8000001c08097e21 */ /* 0x000fe20008010000 */
[--C-:B------:R-:W-:Y:S02]  /*6d40*/  HADD2.F32 R8, -RZ, R49.reuse.H0_H0 ;  /* 0x20000031ff087230 */ /* 0x100fe40000004100 */
[----:B------:R-:W-:Y:S01]  /*6d50*/  FADD.FTZ R48, R48, -UR28 ;  /* 0x8000001c30307e21 */ /* 0x000fe20008010000 */
[----:B------:R-:W-:Y:S02]  /*6d60*/  HADD2.F32 R49, -RZ, R49.H1_H1 ;  /* 0x30000031ff317230 */ /* 0x000fe40000004100 */
[----:B------:R-:W-:Y:S01]  /*6d70*/  FMUL.FTZ R12, R9, UR16 ;  /* 0x00000010090c7c20 */ /* 0x000fe20008410000 */
        /* <DEDUP_REMOVED lines=8> */
[----:B------:R-:W-:Y:S01]  /*6e00*/  FFMA.FTZ R15, R12, R9, R15 ;  /* 0x000000090c0f7223 */ /* 0x000fe2000001000f */
[----:B------:R-:W-:-:S02]  /*6e10*/  HADD2.F32 R8, -RZ, R51.H0_H0 ;  /* 0x20000033ff087230 */ /* 0x000fc40000004100 */
        /* <DEDUP_REMOVED lines=8> */
[----:B------:R-:W-:Y:S01]  /*6ea0*/  FADD.FTZ R10, R49, R10 ;  /* 0x0000000a310a7221 */ /* 0x000fe20000010000 */
[----:B------:R-:W-:-:S02]  /*6eb0*/  HADD2.F32 R51, -RZ, R51.H1_H1 ;  /* 0x30000033ff337230 */ /* 0x000fc40000004100 */
[----:B------:R-:W-:Y:S01]  /*6ec0*/  FADD.FTZ R50, R50, -UR28 ;  /* 0x8000001c32327e21 */ /* 0x000fe20008010000 */
[--C-:B------:R-:W-:Y:S02]  /*6ed0*/  HADD2.F32 R8, -RZ, R87.reuse.H0_H0 ;  /* 0x20000057ff087230 */ /* 0x100fe40000004100 */
[----:B------:R-:W-:Y:S01]  /*6ee0*/  FFMA.FTZ R15, R12, R9, R15 ;  /* 0x000000090c0f7223 */ /* 0x000fe2000001000f */
[----:B------:R-:W-:Y:S01]  /*6ef0*/  FADD.FTZ R10, R10, R9 ;  /* 0x000000090a0a7221 */ /* 0x000fe20000010000 */
[----:B------:R-:W-:Y:S02]  /*6f00*/  HADD2.F32 R12, -RZ, R88.H0_H0 ;  /* 0x20000058ff0c7230 */ /* 0x000fe40000004100 */
[----:B------:R-:W-:Y:S01]  /*6f10*/  FMUL.FTZ R9, R5, R51 ;  /* 0x0000003305097220 */ /* 0x000fe20000410000 */
[----:B------:R-:W-:Y:S01]  /*6f20*/  FMUL.FTZ R50, R50, UR16 ;  /* 0x0000001032327c20 */ /* 0x000fe20008410000 */
[----:B------:R-:W-:Y:S01]  /*6f30*/  FADD.FTZ R8, R8, -UR28 ;  /* 0x8000001c08087e21 */ /* 0x000fe20008010000 */
[----:B------:R-:W-:-:S02]  /*6f40*/  HADD2.F32 R87, -RZ, R87.H1_H1 ;  /* 0x30000057ff577230 */ /* 0x000fc40000004100 */
[----:B------:R-:W-:Y:S01]  /*6f50*/  FADD.FTZ R10, R9, R10 ;  /* 0x0000000a090a7221 */ /* 0x000fe20000010000 */
[----:B------:R-:W-:Y:S01]  /*6f60*/  FFMA.FTZ R15, R50, R9, R15 ;  /* 0x00000009320f7223 */ /* 0x000fe2000001000f */
[----:B------:R-:W-:Y:S01]  /*6f70*/  FMUL.FTZ R11, R4, R12 ;  /* 0x0000000c040b7220 */ /* 0x000fe20000410000 */
[----:B------:R-:W-:Y:S01]  /*6f80*/  FMUL.FTZ R8, R8, UR16 ;  /* 0x0000001008087c20 */ /* 0x000fe20008410000 */
[----:B------:R-:W-:Y:S02]  /*6f90*/  HADD2.F32 R9, -RZ, R88.H1_H1 ;  /* 0x30000058ff097230 */ /* 0x000fe40000004100 */
[----:B------:R-:W-:Y:S01]  /*6fa0*/  FADD.FTZ R87, R87, -UR28 ;  /* 0x8000001c57577e21 */ /* 0x000fe20008010000 */
[----:B------:R-:W-:Y:S01]  /*6fb0*/  FADD.FTZ R13, R10, R11 ;  /* 0x0000000b0a0d7221 */ /* 0x000fe20000010000 */
[----:B------:R-:W-:Y:S01]  /*6fc0*/  FFMA.FTZ R14, R8, R11, R15 ;  /* 0x0000000b080e7223 */ /* 0x000fe2000001000f */
[----:B------:R-:W-:Y:S02]  /*6fd0*/  HADD2.F32 R11, -RZ, R89.H0_H0 ;  /* 0x20000059ff0b7230 */ /* 0x000fe40000004100 */
[----:B------:R-:W-:Y:S01]  /*6fe0*/  FMUL.FTZ R10, R5, R9 ;  /* 0x00000009050a7220 */ /* 0x000fe20000410000 */
[----:B------:R-:W-:Y:S01]  /*6ff0*/  FMUL.FTZ R87, R87, UR16 ;  /* 0x0000001057577c20 */ /* 0x000fe20008410000 */
[----:B------:R-:W-:-:S02]  /*7000*/  HADD2.F32 R15, -RZ, R90.H0_H0 ;  /* 0x2000005aff0f7230 */ /* 0x000fc40000004100 */
[----:B------:R-:W-:Y:S01]  /*7010*/  FADD.FTZ R7, R7, R51 ;  /* 0x0000003307077221 */ /* 0x000fe20000010000 */
[----:B------:R-:W-:Y:S01]  /*7020*/  FADD.FTZ R11, R11, -UR28 ;  /* 0x8000001c0b0b7e21 */ /* 0x000fe20008010000 */
[----:B------:R-:W-:Y:S02]  /*7030*/  HADD2.F32 R89, -RZ, R89.H1_H1 ;  /* 0x30000059ff597230 */ /* 0x000fe40000004100 */
[----:B------:R-:W-:Y:S01]  /*7040*/  FADD.FTZ R13, R10, R13 ;  /* 0x0000000d0a0d7221 */ /* 0x000fe20000010000 */
[----:B------:R-:W-:Y:S01]  /*7050*/  FFMA.FTZ R14, R87, R10, R14 ;  /* 0x0000000a570e7223 */ /* 0x000fe2000001000e */
[----:B------:R-:W-:Y:S02]  /*7060*/  HADD2.F32 R17, -RZ, R90.H1_H1 ;  /* 0x3000005aff117230 */ /* 0x000fe40000004100 */
[----:B------:R-:W-:Y:S01]  /*7070*/  FMUL.FTZ R10, R4, R15 ;  /* 0x0000000f040a7220 */ /* 0x000fe20000410000 */
[----:B------:R-:W-:Y:S01]  /*7080*/  FMUL.FTZ R11, R11, UR16 ;  /* 0x000000100b0b7c20 */ /* 0x000fe20008410000 */
[----:B------:R-:W-:Y:S01]  /*7090*/  FADD.FTZ R89, R89, -UR28 ;  /* 0x8000001c59597e21 */ /* 0x000fe20008010000 */
[----:B------:R-:W-:Y:S01]  /*70a0*/  FFMA.FTZ R6, R51, R50, R6 ;  /* 0x0000003233067223 */ /* 0x000fe20000010006 */
[----:B------:R-:W-:Y:S01]  /*70b0*/  FADD.FTZ R13, R13, R10 ;  /* 0x0000000a0d0d7221 */ /* 0x000fe20000010000 */
[----:B------:R-:W-:Y:S01]  /*70c0*/  FFMA.FTZ R14, R11, R10, R14 ;  /* 0x0000000a0b0e7223 */ /* 0x000fe2000001000e */
[----:B------:R-:W-:Y:S01]  /*70d0*/  FFMA.FTZ R8, R12, R8, R57 ;  /* 0x000000080c087223 */ /* 0x000fe20000010039 */
[----:B------:R-:W-:Y:S01]  /*70e0*/  FMUL.FTZ R10, R5, R17 ;  /* 0x00000011050a7220 */ /* 0x000fe20000410000 */
[----:B------:R-:W-:Y:S01]  /*70f0*/  FMUL.FTZ R89, R89, UR16 ;  /* 0x0000001059597c20 */ /* 0x000fe20008410000 */
[----:B------:R-:W-:Y:S01]  /*7100*/  FADD.FTZ R56, R56, R12 ;  /* 0x0000000c38387221 */ /* 0x000fe20000010000 */
[----:B------:R-:W-:Y:S01]  /*7110*/  FADD.FTZ R7, R7, R9 ;  /* 0x0000000907077221 */ /* 0x000fe20000010000 */
[----:B------:R-:W-:Y:S01]  /*7120*/  FFMA.FTZ R6, R9, R87, R6 ;  /* 0x0000005709067223 */ /* 0x000fe20000010006 */
[----:B------:R-:W-:Y:S01]  /*7130*/  FADD.FTZ R13, R10, R13 ;  /* 0x0000000d0a0d7221 */ /* 0x000fe20000010000 */
[----:B------:R-:W-:Y:S01]  /*7140*/  FFMA.FTZ R14, R89, R10, R14 ;  /* 0x0000000a590e7223 */ /* 0x000fe2000001000e */
[----:B------:R-:W-:Y:S01]  /*7150*/  FFMA.FTZ R8, R15, R11, R8 ;  /* 0x0000000b0f087223 */ /* 0x000fe20000010008 */
[----:B------:R-:W-:Y:S01]  /*7160*/  FADD.FTZ R10, R56, R15 ;  /* 0x0000000f380a7221 */ /* 0x000fe20000010000 */
[----:B------:R-:W-:Y:S01]  /*7170*/  FADD.FTZ R11, R7, R17 ;  /* 0x00000011070b7221 */ /* 0x000fe20000010000 */
[----:B------:R-:W-:Y:S01]  /*7180*/  FFMA.FTZ R9, R17, R89, R6 ;  /* 0x0000005911097223 */ /* 0x000fe20000010006 */
[----:B------:R-:W-:Y:S06]  /*7190*/  BRA `(.L_x_739) ;  /* 0x0000004800007947 */ /* 0x000fec0003800000 */
.L_x_738:
[--C-:B------:R-:W-:Y:S02]  /*71a0*/  HADD2.F32 R6, -RZ, R114.reuse.H0_H0 ;  /* 0x20000072ff067230 */ /* 0x100fe40000004100 */
[----:B------:R-:W-:Y:S02]  /*71b0*/  HADD2.F32 R7, -RZ, R114.H1_H1 ;  /* 0x30000072ff077230 */ /* 0x000fe40000004100 */
[--C-:B------:R-:W-:Y:S02]  /*71c0*/  HADD2.F32 R69, -RZ, R76.reuse.H0_H0 ;  /* 0x2000004cff457230 */ /* 0x100fe40000004100 */
[----:B------:R-:W-:Y:S01]  /*71d0*/  FADD.FTZ R6, R6, -UR28 ;  /* 0x8000001c06067e21 */ /* 0x000fe20008010000 */
[----:B------:R-:W-:Y:S02]  /*71e0*/  HADD2.F32 R75, -RZ, R76.H1_H1 ;  /* 0x3000004cff4b7230 */ /* 0x000fe40000004100 */
[----:B------:R-:W-:Y:S01]  /*71f0*/  FADD.FTZ R7, R7, -UR28 ;  /* 0x8000001c07077e21 */ /* 0x000fe20008010000 */
[----:B------:R-:W-:-:S02]  /*7200*/  HADD2.F32 R68, -RZ, R83.H1_H1 ;  /* 0x30000053ff447230 */ /* 0x000fc40000004100 */
[----:B------:R-:W-:Y:S01]  /*7210*/  FMUL.FTZ R6, R6, UR16 ;  /* 0x0000001006067c20 */ /* 0x000fe20008410000 */
[----:B------:R-:W-:Y:S01]  /*7220*/  FADD.FTZ R69, R69, -UR28 ;  /* 0x8000001c45457e21 */ /* 0x000fe20008010000 */
[----:B------:R-:W-:Y:S01]  /*7230*/  FMUL.FTZ R7, R7, UR16 ;  /* 0x0000001007077c20 */ /* 0x000fe20008410000 */
[----:B------:R-:W-:Y:S01]  /*7240*/  FADD.FTZ R75, R75, -UR28 ;  /* 0x8000001c4b4b7e21 */ /* 0x000fe20008010000 */
[--C-:B-----5:R-:W-:Y:S01]  /*7250*/  FFMA.FTZ R56, R5, R6, R3.reuse ;  /* 0x0000000605387223 */ /* 0x120fe20000010003 */
[----:B------:R-:W-:Y:S01]  /*7260*/  FMUL.FTZ R69, R69, UR16 ;  /* 0x0000001045457c20 */ /* 0x000fe20008410000 */
[--C-:B------:R-:W-:Y:S01]  /*7270*/  FFMA.FTZ R54, R4, R7, R2.reuse ;  /* 0x0000000704367223 */ /* 0x100fe20000010002 */
[----:B------:R-:W-:Y:S01]  /*7280*/  FMUL.FTZ R75, R75, UR16 ;  /* 0x000000104b4b7c20 */ /* 0x000fe20008410000 */
[----:B------:R-:W-:Y:S01]  /*7290*/  FMUL.FTZ R58, R56, -1.4426950216293334961 ;  /* 0xbfb8aa3b383a7820 */ /* 0x000fe20000410000 */
[----:B------:R-:W-:Y:S01]  /*72a0*/  FFMA.FTZ R53, R5, R69, R3 ;  /* 0x0000004505357223 */ /* 0x000fe20000010003 */
[----:B------:R-:W-:Y:S01]  /*72b0*/  FMUL.FTZ R59, R54, -1.4426950216293334961 ;  /* 0xbfb8aa3b363b7820 */ /* 0x000fe20000410000 */
[----:B------:R-:W-:Y:S01]  /*72c0*/  FFMA.FTZ R55, R4, R75, R2 ;  /* 0x0000004b04377223 */ /* 0x000fe20000010002 */
[----:B------:R-:W-:-:S02]  /*72d0*/  HADD2.F32 R60, -RZ, R84.H1_H1 ;  /* 0x30000054ff3c7230 */ /* 0x000fc40000004100 */
[----:B------:R-:W-:Y:S01]  /*72e0*/  FMUL.FTZ R74, R53, -1.4426950216293334961 ;  /* 0xbfb8aa3b354a7820 */ /* 0x000fe20000410000 */
[----:B------:R-:W0:Y:S01]  /*72f0*/  MUFU.EX2 R58, R58 ;  /* 0x0000003a003a7308 */ /* 0x000e220000000800 */
[----:B------:R-:W-:Y:S01]  /*7300*/  FMUL.FTZ R57, R55, -1.4426950216293334961 ;  /* 0xbfb8aa3b37397820 */ /* 0x000fe20000410000 */
[----:B------:R-:W-:Y:S01]  /*7310*/  FADD.FTZ R68, R68, -UR28 ;  /* 0x8000001c44447e21 */ /* 0x000fe20008010000 */
[--C-:B------:R-:W-:Y:S01]  /*7320*/  HADD2.F32 R73, -RZ, R82.reuse.H1_H1 ;  /* 0x30000052ff497230 */ /* 0x100fe20000004100 */
[----:B------:R-:W1:Y:S01]  /*7330*/  MUFU.EX2 R59, R59 ;  /* 0x0000003b003b7308 */ /* 0x000e620000000800 */
[----:B------:R-:W-:Y:S02]  /*7340*/  HADD2.F32 R64, -RZ, R82.H0_H0 ;  /* 0x20000052ff407230 */ /* 0x000fe40000004100 */
[----:B------:R-:W-:Y:S01]  /*7350*/  FMUL.FTZ R68, R68, UR16 ;  /* 0x0000001044447c20 */ /* 0x000fe20008410000 */
[--C-:B------:R-:W-:Y:S01]  /*7360*/  HADD2.F32 R96, -RZ, R30.reuse.H1_H1 ;  /* 0x3000001eff607230 */ /* 0x100fe20000004100 */
[----:B------:R-:W2:Y:S01]  /*7370*/  MUFU.EX2 R74, R74 ;  /* 0x0000004a004a7308 */ /* 0x000ea20000000800 */
[----:B------:R-:W-:Y:S01]  /*7380*/  FADD.FTZ R73, R73, -UR28 ;  /* 0x8000001c49497e21 */ /* 0x000fe20008010000 */
[----:B------:R-:W-:Y:S01]  /*7390*/  FADD.FTZ R64, R64, -UR28 ;  /* 0x8000001c40407e21 */ /* 0x000fe20008010000 */
[----:B------:R-:W-:Y:S01]  /*73a0*/  HADD2.F32 R30, -RZ, R30.H0_H0 ;  /* 0x2000001eff1e7230 */ /* 0x000fe20000004100 */
[----:B------:R-:W3:Y:S01]  /*73b0*/  MUFU.EX2 R57, R57 ;  /* 0x0000003900397308 */ /* 0x000ee20000000800 */
[----:B------:R-:W-:Y:S01]  /*73c0*/  FMUL.FTZ R73, R73, UR16 ;  /* 0x0000001049497c20 */ /* 0x000fe20008410000 */
[----:B0-----:R-:W-:Y:S01]  /*73d0*/  FADD.FTZ R58, R58, 1 ;  /* 0x3f8000003a3a7421 */ /* 0x001fe20000010000 */
[----:B------:R-:W-:-:S03]  /*73e0*/  FMUL.FTZ R64, R64, UR16 ;  /* 0x0000001040407c20 */ /* 0x000fc60008410000 */
[----:B------:R0:W4:Y:S01]  /*73f0*/  MUFU.RCP R76, R58 ;  /* 0x0000003a004c7308 */ /* 0x0001220000001000 */
[----:B-1----:R-:W-:Y:S01]  /*7400*/  FADD.FTZ R59, R59, 1 ;  /* 0x3f8000003b3b7421 */ /* 0x002fe20000010000 */
[----:B------:R-:W-:Y:S01]  /*7410*/  FFMA.FTZ R61, R4, R64, R2 ;  /* 0x00000040043d7223 */ /* 0x000fe20000010002 */
[----:B--2---:R-:W-:-:S05]  /*7420*/  FADD.FTZ R74, R74, 1 ;  /* 0x3f8000004a4a7421 */ /* 0x004fca0000010000 */
[----:B------:R1:W2:Y:S01]  /*7430*/  MUFU.RCP R67, R59 ;  /* 0x0000003b00437308 */ /* 0x0002a20000001000 */
[----:B---3--:R-:W-:Y:S01]  /*7440*/  FADD.FTZ R57, R57, 1 ;  /* 0x3f80000039397421 */ /* 0x008fe20000010000 */
[----:B0-----:R-:W-:-:S06]  /*7450*/  HADD2.F32 R58, -RZ, R93.H1_H1 ;  /* 0x3000005dff3a7230 */ /* 0x001fcc0000004100 */
[----:B------:R-:W0:Y:S01]  /*7460*/  MUFU.RCP R74, R74 ;  /* 0x0000004a004a7308 */ /* 0x000e220000001000 */
[----:B-1----:R-:W-:Y:S02]  /*7470*/  HADD2.F32 R59, -RZ, R83.H0_H0 ;  /* 0x20000053ff3b7230 */ /* 0x002fe40000004100 */
[----:B----4-:R-:W-:Y:S01]  /*7480*/  FMUL.FTZ R60, R60, R76 ;  /* 0x0000004c3c3c7220 */ /* 0x010fe20000410000 */
[----:B------:R-:W-:-:S04]  /*7490*/  FADD.FTZ R76, -R76, 1 ;  /* 0x3f8000004c4c7421 */ /* 0x000fc80000010100 */
[----:B------:R-:W-:Y:S01]  /*74a0*/  FFMA.FTZ R76, R56, R76, 1 ;  /* 0x3f800000384c7423 */ /* 0x000fe2000001004c */
[----:B------:R-:W-:Y:S01]  /*74b0*/  FFMA.FTZ R56, R4, R68, R2 ;  /* 0x0000004404387223 */ /* 0x000fe20000010002 */
[----:B------:R1:W3:Y:S01]  /*74c0*/  MUFU.RCP R65, R57 ;  /* 0x0000003900417308 */ /* 0x0002e20000001000 */
[----:B--2---:R-:W-:Y:S01]  /*74d0*/  FMUL.FTZ R58, R58, R67 ;  /* 0x000000433a3a7220 */ /* 0x004fe20000410000 */
[----:B------:R-:W-:Y:S01]  /*74e0*/  FADD.FTZ R67, -R67, 1 ;  /* 0x3f80000043437421 */ /* 0x000fe20000010100 */
[----:B------:R-:W-:Y:S01]  /*74f0*/  FMUL.FTZ R83, R56, -1.4426950216293334961 ;  /* 0xbfb8aa3b38537820 */ /* 0x000fe20000410000 */
[----:B------:R-:W-:Y:S02]  /*7500*/  FMUL.FTZ R76, R60, R76 ;  /* 0x0000004c3c4c7220 */ /* 0x000fe40000410000 */
[----:B------:R-:W-:Y:S01]  /*7510*/  FFMA.FTZ R67, R54, R67, 1 ;  /* 0x3f80000036437423 */ /* 0x000fe20000010043 */
[----:B------:R-:W-:Y:S02]  /*7520*/  HADD2.F32 R54, -RZ, R84.H0_H0 ;  /* 0x20000054ff367230 */ /* 0x000fe40000004100 */
[----:B------:R-:W-:Y:S01]  /*7530*/  FFMA.FTZ R84, R5, R73, R3 ;  /* 0x0000004905547223 */ /* 0x000fe20000010003 */
[----:B0-----:R-:W-:Y:S01]  /*7540*/  FMUL.FTZ R59, R59, R74 ;  /* 0x0000004a3b3b7220 */ /* 0x001fe20000410000 */
[----:B------:R-:W-:Y:S01]  /*7550*/  FADD.FTZ R74, -R74, 1 ;  /* 0x3f8000004a4a7421 */ /* 0x000fe20000010100 */
[----:B------:R-:W0:Y:S01]  /*7560*/  MUFU.EX2 R83, R83 ;  /* 0x0000005300537308 */ /* 0x000e220000000800 */
[----:B-1----:R-:W-:-:S02]  /*7570*/  HADD2.F32 R57, -RZ, R70.H1_H1 ;  /* 0x30000046ff397230 */ /* 0x002fc40000004100 */
[----:B------:R-:W-:Y:S01]  /*7580*/  FMUL.FTZ R67, R58, R67 ;  /* 0x000000433a437220 */ /* 0x000fe20000410000 */
[----:B------:R-:W-:Y:S01]  /*7590*/  FFMA.FTZ R74, R53, R74, 1 ;  /* 0x3f800000354a7423 */ /* 0x000fe2000001004a */
[----:B------:R-:W-:Y:S01]  /*75a0*/  FMUL.FTZ R53, R84, -1.4426950216293334961 ;  /* 0xbfb8aa3b54357820 */ /* 0x000fe20000410000 */
[----:B------:R-:W-:Y:S02]  /*75b0*/  HADD2.F32 R70, -RZ, R70.H0_H0 ;  /* 0x20000046ff467230 */ /* 0x000fe40000004100 */
[----:B------:R-:W-:Y:S01]  /*75c0*/  FADD.FTZ R82, RZ, R76 ;  /* 0x0000004cff527221 */ /* 0x000fe20000010000 */
[----:B---3--:R-:W-:Y:S01]  /*75d0*/  FMUL.FTZ R54, R54, R65 ;  /* 0x0000004136367220 */ /* 0x008fe20000410000 */
[----:B------:R-:W-:Y:S01]  /*75e0*/  FADD.FTZ R65, -R65, 1 ;  /* 0x3f80000041417421 */ /* 0x000fe20000010100 */
[----:B------:R-:W-:Y:S01]  /*75f0*/  FMUL.FTZ R74, R59, R74 ;  /* 0x0000004a3b4a7220 */ /* 0x000fe20000410000 */
[----:B------:R-:W1:Y:S02]  /*7600*/  MUFU.EX2 R53, R53 ;  /* 0x0000003500357308 */ /* 0x000e640000000800 */
[----:B------:R-:W-:Y:S01]  /*7610*/  FFMA.FTZ R65, R55, R65, 1 ;  /* 0x3f80000037417423 */ /* 0x000fe20000010041 */
[----:B------:R-:W-:Y:S01]  /*7620*/  FMUL.FTZ R55, R61, -1.4426950216293334961 ;  /* 0xbfb8aa3b3d377820 */ /* 0x000fe20000410000 */
[----:B0-----:R-:W-:Y:S01]  /*7630*/  FADD.FTZ R83, R83, 1 ;  /* 0x3f80000053537421 */ /* 0x001fe20000010000 */
[----:B------:R-:W-:Y:S01]  /*7640*/  FADD.FTZ R82, R82, R74 ;  /* 0x0000004a52527221 */ /* 0x000fe20000010000 */
[----:B------:R-:W-:Y:S01]  /*7650*/  FMUL.FTZ R65, R54, R65 ;  /* 0x0000004136417220 */ /* 0x000fe20000410000 */
[----:B------:R-:W-:-:S02]  /*7660*/  HADD2.F32 R54, -RZ, R81.H1_H1 ;  /* 0x30000051ff367230 */ /* 0x000fc40000004100 */
[----:B------:R-:W0:Y:S04]  /*7670*/  MUFU.EX2 R55, R55 ;  /* 0x0000003700377308 */ /* 0x000e280000000800 */
[----:B------:R-:W2:Y:S01]  /*7680*/  MUFU.RCP R83, R83 ;  /* 0x0000005300537308 */ /* 0x000ea20000001000 */
[----:B-1----:R-:W-:-:S07]  /*7690*/  FADD.FTZ R53, R53, 1 ;  /* 0x3f80000035357421 */ /* 0x002fce0000010000 */
[----:B------:R-:W1:Y:S01]  /*76a0*/  MUFU.RCP R53, R53 ;  /* 0x0000003500357308 */ /* 0x000e620000001000 */
[----:B0-----:R-:W-:-:S07]  /*76b0*/  FADD.FTZ R55, R55, 1 ;  /* 0x3f80000037377421 */ /* 0x001fce0000010000 */
[----:B------:R-:W0:Y:S01]  /*76c0*/  MUFU.RCP R55, R55 ;  /* 0x0000003700377308 */ /* 0x000e220000001000 */
[----:B--2---:R-:W-:Y:S01]  /*76d0*/  FMUL.FTZ R57, R57, R83 ;  /* 0x0000005339397220 */ /* 0x004fe20000410000 */
[----:B------:R-:W-:-:S04]  /*76e0*/  FADD.FTZ R83, -R83, 1 ;  /* 0x3f80000053537421 */ /* 0x000fc80000010100 */
[----:B------:R-:W-:Y:S01]  /*76f0*/  FFMA.FTZ R83, R56, R83, 1 ;  /* 0x3f80000038537423 */ /* 0x000fe20000010053 */
[--C-:B------:R-:W-:Y:S02]  /*7700*/  HADD2.F32 R56, -RZ, R63.reuse.H1_H1 ;  /* 0x3000003fff387230 */ /* 0x100fe40000004100 */
[----:B------:R-:W-:Y:S02]  /*7710*/  HADD2.F32 R63, -RZ, R63.H0_H0 ;  /* 0x2000003fff3f7230 */ /* 0x000fe40000004100 */
[----:B------:R-:W-:Y:S01]  /*7720*/  FMUL.FTZ R83, R57, R83 ;  /* 0x0000005339537220 */ /* 0x000fe20000410000 */
[----:B------:R-:W-:Y:S02]  /*7730*/  HADD2.F32 R57, -RZ, R71.H1_H1 ;  /* 0x30000047ff397230 */ /* 0x000fe40000004100 */
[----:B-1----:R-:W-:Y:S01]  /*7740*/  FMUL.FTZ R56, R56, R53 ;  /* 0x0000003538387220 */ /* 0x002fe20000410000 */
[----:B------:R-:W-:Y:S01]  /*7750*/  FADD.FTZ R53, -R53, 1 ;  /* 0x3f80000035357421 */ /* 0x000fe20000010100 */
[----:B------:R-:W-:-:S03]  /*7760*/  FADD.FTZ R63, R63, -UR28 ;  /* 0x8000001c3f3f7e21 */ /* 0x000fc60008010000 */
[----:B------:R-:W-:Y:S01]  /*7770*/  FFMA.FTZ R84, R84, R53, 1 ;  /* 0x3f80000054547423 */ /* 0x000fe20000010035 */
[--C-:B------:R-:W-:Y:S02]  /*7780*/  HADD2.F32 R53, -RZ, R62.reuse.H1_H1 ;  /* 0x3000003eff357230 */ /* 0x100fe40000004100 */
[----:B------:R-:W-:Y:S01]  /*7790*/  FMUL.FTZ R63, R63, UR16 ;  /* 0x000000103f3f7c20 */ /* 0x000fe20008410000 */
[----:B------:R-:W-:Y:S02]  /*77a0*/  HADD2.F32 R62, -RZ, R62.H0_H0 ;  /* 0x2000003eff3e7230 */ /* 0x000fe40000004100 */
[----:B------:R-:W-:Y:S01]  /*77b0*/  FMUL.FTZ R84, R56, R84 ;  /* 0x0000005438547220 */ /* 0x000fe20000410000 */
[----:B0-----:R-:W-:Y:S01]  /*77c0*/  FMUL.FTZ R53, R53, R55 ;  /* 0x0000003735357220 */ /* 0x001fe20000410000 */
[----:B------:R-:W-:Y:S01]  /*77d0*/  FADD.FTZ R55, -R55, 1 ;  /* 0x3f80000037377421 */ /* 0x000fe20000010100 */
[----:B------:R-:W-:Y:S01]  /*77e0*/  FADD.FTZ R62, R62, -UR28 ;  /* 0x8000001c3e3e7e21 */ /* 0x000fe20008010000 */
[----:B------:R-:W-:-:S02]  /*77f0*/  FADD.FTZ R82, R82, R84 ;  /* 0x0000005452527221 */ /* 0x000fc40000010000 */
[----:B------:R-:W-:Y:S01]  /*7800*/  FFMA.FTZ R55, R61, R55, 1 ;  /* 0x3f8000003d377423 */ /* 0x000fe20000010037 */
[----:B------:R-:W-:Y:S01]  /*7810*/  FFMA.FTZ R61, R5, R63, R3 ;  /* 0x0000003f053d7223 */ /* 0x000fe20000010003 */
[----:B------:R-:W-:Y:S02]  /*7820*/  FMUL.FTZ R62, R62, UR16 ;  /* 0x000000103e3e7c20 */ /* 0x000fe40008410000 */
[----:B------:R-:W-:Y:S01]  /*7830*/  FMUL.FTZ R55, R53, R55 ;  /* 0x0000003735377220 */ /* 0x000fe20000410000 */
[----:B------:R-:W-:Y:S01]  /*7840*/  FMUL.FTZ R58, R61, -1.4426950216293334961 ;  /* 0xbfb8aa3b3d3a7820 */ /* 0x000fe20000410000 */
[----:B------:R-:W-:Y:S01]  /*7850*/  FFMA.FTZ R66, R4, R62, R2 ;  /* 0x0000003e04427223 */ /* 0x000fe20000010002 */
[----:B------:R-:W-:-:S03]  /*7860*/  HADD2.F32 R53, -RZ, R77.H1_H1 ;  /* 0x3000004dff357230 */ /* 0x000fc60000004100 */
[----:B------:R-:W-:Y:S01]  /*7870*/  FMUL.FTZ R60, R66, -1.4426950216293334961 ;  /* 0xbfb8aa3b423c7820 */ /* 0x000fe20000410000 */
[----:B------:R-:W0:Y:S05]  /*7880*/  MUFU.EX2 R58, R58 ;  /* 0x0000003a003a7308 */ /* 0x000e2a0000000800 */
[----:B------:R-:W1:Y:S01]  /*7890*/  MUFU.EX2 R60, R60 ;  /* 0x0000003c003c7308 */ /* 0x000e620000000800 */
[----:B0-----:R-:W-:Y:S01]  /*78a0*/  FADD.FTZ R58, R58, 1 ;  /* 0x3f8000003a3a7421 */ /* 0x001fe20000010000 */
[----:B-1----:R-:W-:-:S05]  /*78b0*/  FADD.FTZ R60, R60, 1 ;  /* 0x3f8000003c3c7421 */ /* 0x002fca0000010000 */
[----:B------:R-:W0:Y:S08]  /*78c0*/  MUFU.RCP R58, R58 ;  /* 0x0000003a003a7308 */ /* 0x000e300000001000 */
[----:B------:R-:W1:Y:S01]  /*78d0*/  MUFU.RCP R60, R60 ;  /* 0x0000003c003c7308 */ /* 0x000e620000001000 */
[----:B0-----:R-:W-:Y:S01]  /*78e0*/  FMUL.FTZ R70, R70, R58 ;  /* 0x0000003a46467220 */ /* 0x001fe20000410000 */
[----:B------:R-:W-:-:S04]  /*78f0*/  FADD.FTZ R58, -R58, 1 ;  /* 0x3f8000003a3a7421 */ /* 0x000fc80000010100 */
[----:B------:R-:W-:Y:S01]  /*7900*/  FFMA.FTZ R58, R61, R58, 1 ;  /* 0x3f8000003d3a7423 */ /* 0x000fe2000001003a */
[----:B------:R-:W-:Y:S02]  /*7910*/  HADD2.F32 R61, -RZ, R81.H0_H0 ;  /* 0x20000051ff3d7230 */ /* 0x000fe40000004100 */
[----:B------:R-:W-:Y:S01]  /*7920*/  FFMA.FTZ R81, R6, R76, RZ ;  /* 0x0000004c06517223 */ /* 0x000fe200000100ff */
[----:B-1----:R-:W-:Y:S01]  /*7930*/  FMUL.FTZ R54, R54, R60 ;  /* 0x0000003c36367220 */ /* 0x002fe20000410000 */
[----:B------:R-:W-:Y:S01]  /*7940*/  FADD.FTZ R60, -R60, 1 ;  /* 0x3f8000003c3c7421 */ /* 0x000fe20000010100 */
[----:B------:R-:W-:Y:S01]  /*7950*/  FMUL.FTZ R58, R70, R58 ;  /* 0x0000003a463a7220 */ /* 0x000fe20000410000 */
[----:B------:R-:W-:Y:S01]  /*7960*/  FADD.FTZ R61, R61, -UR28 ;  /* 0x8000001c3d3d7e21 */ /* 0x000fe20008010000 */
[----:B------:R-:W-:Y:S01]  /*7970*/  FFMA.FTZ R81, R69, R74, R81 ;  /* 0x0000004a45517223 */ /* 0x000fe20000010051 */
[----:B------:R-:W-:Y:S01]  /*7980*/  FFMA.FTZ R66, R66, R60, 1 ;  /* 0x3f80000042427423 */ /* 0x000fe2000001003c */
[----:B------:R-:W-:Y:S01]  /*7990*/  FMUL.FTZ R74, R5, R74 ;  /* 0x0000004a054a7220 */ /* 0x000fe20000410000 */
[----:B------:R-:W-:Y:S01]  /*79a0*/  FMUL.FTZ R61, R61, UR16 ;  /* 0x000000103d3d7c20 */ /* 0x000fe20008410000 */
[----:B------:R-:W-:Y:S01]  /*79b0*/  FFMA.FTZ R81, R73, R84, R81 ;  /* 0x0000005449517223 */ /* 0x000fe20000010051 */
[----:B------:R-:W-:Y:S01]  /*79c0*/  FMUL.FTZ R54, R54, R66 ;  /* 0x0000004236367220 */ /* 0x000fe20000410000 */
[C---:B------:R-:W-:Y:S01]  /*79d0*/  FMUL.FTZ R84, R5.reuse, R84 ;  /* 0x0000005405547220 */ /* 0x040fe20000410000 */
[----:B------:R-:W-:Y:S01]  /*79e0*/  FFMA.FTZ R60, R5, R61, R3 ;  /* 0x0000003d053c7223 */ /* 0x000fe20000010003 */
[----:B------:R-:W-:Y:S01]  /*79f0*/  FADD.FTZ R82, R82, R58 ;  /* 0x0000003a52527221 */ /* 0x000fe20000010000 */
[-C--:B------:R-:W-:Y:S01]  /*7a00*/  FFMA.FTZ R81, R63, R58.reuse, R81 ;  /* 0x0000003a3f517223 */ /* 0x080fe20000010051 */
        /* <DEDUP_REMOVED lines=8> */
[----:B------:R-:W-:-:S03]  /*7a90*/  HADD2.F32 R60, -RZ, R71.H0_H0 ;  /* 0x20000047ff3c7230 */ /* 0x000fc60000004100 */
[----:B------:R-:W-:Y:S01]  /*7aa0*/  FMUL.FTZ R57, R57, R59 ;  /* 0x0000003b39397220 */ /* 0x000fe20000410000 */
[--C-:B------:R-:W-:Y:S02]  /*7ab0*/  HADD2.F32 R59, -RZ, R72.reuse.H1_H1 ;  /* 0x30000048ff3b7230 */ /* 0x100fe40000004100 */
[----:B------:R-:W-:Y:S01]  /*7ac0*/  FADD.FTZ R60, R60, -UR28 ;  /* 0x8000001c3c3c7e21 */ /* 0x000fe20008010000 */
[----:B------:R-:W-:Y:S02]  /*7ad0*/  HADD2.F32 R72, -RZ, R72.H0_H0 ;  /* 0x20000048ff487230 */ /* 0x000fe40000004100 */
[----:B------:R-:W-:Y:S01]  /*7ae0*/  FADD.FTZ R82, R82, R57 ;  /* 0x0000003952527221 */ /* 0x000fe20000010000 */
[-C--:B------:R-:W-:Y:S01]  /*7af0*/  FFMA.FTZ R81, R61, R57.reuse, R81 ;  /* 0x000000393d517223 */ /* 0x080fe20000010051 */
[----:B------:R-:W-:Y:S01]  /*7b00*/  FMUL.FTZ R60, R60, UR16 ;  /* 0x000000103c3c7c20 */ /* 0x000fe20008410000 */
[----:B------:R-:W-:Y:S01]  /*7b10*/  FADD.FTZ R59, R59, -UR28 ;  /* 0x8000001c3b3b7e21 */ /* 0x000fe20008010000 */
[----:B------:R-:W-:-:S02]  /*7b20*/  FMUL.FTZ R57, R5, R57 ;  /* 0x0000003905397220 */ /* 0x000fc40000410000 */
[----:B------:R-:W-:Y:S01]  /*7b30*/  FFMA.FTZ R71, R4, R60, R2 ;  /* 0x0000003c04477223 */ /* 0x000fe20000010002 */
[----:B------:R-:W-:-:S03]  /*7b40*/  FMUL.FTZ R59, R59, UR16 ;  /* 0x000000103b3b7c20 */ /* 0x000fc60008410000 */
        /* <DEDUP_REMOVED lines=9> */
[----:B------:R-:W-:Y:S01]  /*7be0*/  FFMA.FTZ R66, R7, R71, RZ ;  /* 0x0000004707427223 */ /* 0x000fe200000100ff */
[----:B------:R-:W-:Y:S01]  /*7bf0*/  FADD.FTZ R71, RZ, R71 ;  /* 0x00000047ff477221 */ /* 0x000fe20000010000 */
[----:B------:R-:W-:-:S04]  /*7c00*/  FMUL.FTZ R56, R5, R76 ;  /* 0x0000004c05387220 */ /* 0x000fc80000410000 */
        /* <DEDUP_REMOVED lines=10> */
[----:B------:R-:W-:Y:S01]  /*7cb0*/  FFMA.FTZ R70, R7, R67, RZ ;  /* 0x0000004307467223 */ /* 0x000fe200000100ff */
[----:B------:R-:W-:Y:S02]  /*7cc0*/  HADD2.F32 R7, -RZ, R77.H0_H0 ;  /* 0x2000004dff077230 */ /* 0x000fe40000004100 */
[----:B------:R-:W-:Y:S01]  /*7cd0*/  FMUL.FTZ R56, R72, R56 ;  /* 0x0000003848387220 */ /* 0x000fe20000410000 */
[----:B------:R-:W-:Y:S01]  /*7ce0*/  FADD.FTZ R72, RZ, R67 ;  /* 0x00000043ff487221 */ /* 0x000fe20000010000 */
[-C--:B------:R-:W-:Y:S01]  /*7cf0*/  FFMA.FTZ R70, R75, R65.reuse, R70 ;  /* 0x000000414b467223 */ /* 0x080fe20000010046 */
[----:B------:R-:W-:Y:S01]  /*7d00*/  FADD.FTZ R67, R7, -UR28 ;  /* 0x8000001c07437e21 */ /* 0x000fe20008010000 */
[----:B------:R-:W-:Y:S01]  /*7d10*/  FADD.FTZ R82, R82, R56 ;  /* 0x0000003852527221 */ /* 0x000fe20000010000 */
[----:B------:R-:W-:Y:S01]  /*7d20*/  FADD.FTZ R72, R72, R65 ;  /* 0x0000004148487221 */ /* 0x000fe20000010000 */
[----:B------:R-:W-:Y:S01]  /*7d30*/  FMUL.FTZ R65, R4, R65 ;  /* 0x0000004104417220 */ /* 0x000fe20000410000 */
[----:B------:R-:W-:Y:S01]  /*7d40*/  FMUL.FTZ R67, R67, UR16 ;  /* 0x0000001043437c20 */ /* 0x000fe20008410000 */
[----:B------:R-:W-:Y:S01]  /*7d50*/  FFMA.FTZ R70, R68, R83, R70 ;  /* 0x0000005344467223 */ /* 0x000fe20000010046 */
[----:B------:R-:W-:Y:S01]  /*7d60*/  FADD.FTZ R72, R72, R83 ;  /* 0x0000005348487221 */ /* 0x000fe20000010000 */
[----:B------:R-:W-:Y:S01]  /*7d70*/  FFMA.FTZ R75, R75, R65, R66 ;  /* 0x000000414b4b7223 */ /* 0x000fe20000010042 */
[C---:B------:R-:W-:Y:S01]  /*7d80*/  FFMA.FTZ R77, R4.reuse, R67, R2 ;  /* 0x00000043044d7223 */ /* 0x040fe20000010002 */
[----:B------:R-:W-:Y:S01]  /*7d90*/  FADD.FTZ R71, R71, R65 ;  /* 0x0000004147477221 */ /* 0x000fe20000010000 */
[----:B------:R-:W-:Y:S01]  /*7da0*/  FMUL.FTZ R83, R4, R83 ;  /* 0x0000005304537220 */ /* 0x000fe20000410000 */
[----:B------:R-:W-:Y:S01]  /*7db0*/  FFMA.FTZ R6, R69, R74, R75 ;  /* 0x0000004a45067223 */ /* 0x000fe2000001004b */
[----:B------:R-:W-:Y:S01]  /*7dc0*/  FMUL.FTZ R7, R77, -1.4426950216293334961 ;  /* 0xbfb8aa3b4d077820 */ /* 0x000fe20000410000 */
[----:B------:R-:W-:Y:S01]  /*7dd0*/  FADD.FTZ R71, R74, R71 ;  /* 0x000000474a477221 */ /* 0x000fe20000010000 */
[----:B------:R-:W-:Y:S01]  /*7de0*/  FADD.FTZ R72, R72, R55 ;  /* 0x0000003748487221 */ /* 0x000fe20000010000 */
[----:B------:R-:W-:Y:S01]  /*7df0*/  FFMA.FTZ R6, R68, R83, R6 ;  /* 0x0000005344067223 */ /* 0x000fe20000010006 */
[-C--:B------:R-:W-:Y:S01]  /*7e00*/  FFMA.FTZ R70, R64, R55.reuse, R70 ;  /* 0x0000003740467223 */ /* 0x080fe20000010046 */
[----:B------:R-:W-:Y:S01]  /*7e10*/  FADD.FTZ R83, R71, R83 ;  /* 0x0000005347537221 */ /* 0x000fe20000010000 */
[----:B------:R-:W0:Y:S01]  /*7e20*/  MUFU.EX2 R7, R7 ;  /* 0x0000000700077308 */ /* 0x000e220000000800 */
[----:B------:R-:W-:Y:S01]  /*7e30*/  FFMA.FTZ R73, R73, R84, R6 ;  /* 0x0000005449497223 */ /* 0x000fe20000010006 */
[----:B------:R-:W-:Y:S01]  /*7e40*/  FMUL.FTZ R55, R4, R55 ;  /* 0x0000003704377220 */ /* 0x000fe20000410000 */
[----:B------:R-:W-:Y:S01]  /*7e50*/  FADD.FTZ R83, R84, R83 ;  /* 0x0000005354537221 */ /* 0x000fe20000010000 */
[----:B------:R-:W-:Y:S01]  /*7e60*/  FADD.FTZ R72, R72, R54 ;  /* 0x0000003648487221 */ /* 0x000fe20000010000 */
[-C--:B------:R-:W-:Y:S01]  /*7e70*/  FFMA.FTZ R70, R62, R54.reuse, R70 ;  /* 0x000000363e467223 */ /* 0x080fe20000010046 */
[----:B------:R-:W-:Y:S01]  /*7e80*/  FMUL.FTZ R54, R4, R54 ;  /* 0x0000003604367220 */ /* 0x000fe20000410000 */
[----:B------:R-:W-:Y:S01]  /*7e90*/  FFMA.FTZ R81, R59, R56, R81 ;  /* 0x000000383b517223 */ /* 0x000fe20000010051 */
[----:B------:R-:W-:Y:S01]  /*7ea0*/  FADD.FTZ R72, R72, R53 ;  /* 0x0000003548487221 */ /* 0x000fe20000010000 */
[----:B------:R-:W-:Y:S01]  /*7eb0*/  FFMA.FTZ R70, R60, R53, R70 ;  /* 0x000000353c467223 */ /* 0x000fe20000010046 */
[----:B0-----:R-:W-:-:S04]  /*7ec0*/  FADD.FTZ R7, R7, 1 ;  /* 0x3f80000007077421 */ /* 0x001fc80000010000 */
[----:B------:R0:W1:Y:S02]  /*7ed0*/  MUFU.RCP R66, R7 ;  /* 0x0000000700427308 */ /* 0x0000640000001000 */
[--C-:B0-----:R-:W-:Y:S02]  /*7ee0*/  HADD2.F32 R7, -RZ, R80.reuse.H1_H1 ;  /* 0x30000050ff077230 */ /* 0x101fe40000004100 */
[----:B------:R-:W-:-:S05]  /*7ef0*/  HADD2.F32 R80, -RZ, R80.H0_H0 ;  /* 0x20000050ff507230 */ /* 0x000fca0000004100 */
[----:B------:R-:W-:Y:S01]  /*7f00*/  FADD.FTZ R80, R80, -UR28 ;  /* 0x8000001c50507e21 */ /* 0x000fe20008010000 */
[----:B-1----:R-:W-:Y:S01]  /*7f10*/  FMUL.FTZ R7, R7, R66 ;  /* 0x0000004207077220 */ /* 0x002fe20000410000 */
[----:B------:R-:W-:Y:S02]  /*7f20*/  FADD.FTZ R66, -R66, 1 ;  /* 0x3f80000042427421 */ /* 0x000fe40000010100 */
[----:B------:R-:W-:Y:S02]  /*7f30*/  FMUL.FTZ R80, R80, UR16 ;  /* 0x0000001050507c20 */ /* 0x000fe40008410000 */
[----:B------:R-:W-:Y:S02]  /*7f40*/  FFMA.FTZ R77, R77, R66, 1 ;  /* 0x3f8000004d4d7423 */ /* 0x000fe40000010042 */
[----:B------:R-:W-:Y:S01]  /*7f50*/  FFMA.FTZ R76, R4, R80, R2 ;  /* 0x00000050044c7223 */ /* 0x000fe20000010002 */
[--C-:B------:R-:W-:Y:S02]  /*7f60*/  HADD2.F32 R66, -RZ, R78.reuse.H1_H1 ;  /* 0x3000004eff427230 */ /* 0x100fe40000004100 */
[----:B------:R-:W-:Y:S01]  /*7f70*/  FMUL.FTZ R7, R7, R77 ;  /* 0x0000004d07077220 */ /* 0x000fe20000410000 */
[----:B------:R-:W-:Y:S01]  /*7f80*/  FMUL.FTZ R69, R76, -1.4426950216293334961 ;  /* 0xbfb8aa3b4c457820 */ /* 0x000fe20000410000 */
[----:B------:R-:W-:-:S02]  /*7f90*/  HADD2.F32 R78, -RZ, R78.H0_H0 ;  /* 0x2000004eff4e7230 */ /* 0x000fc40000004100 */
[----:B------:R-:W-:Y:S01]  /*7fa0*/  FADD.FTZ R66, R66, -UR28 ;  /* 0x8000001c42427e21 */ /* 0x000fe20008010000 */
[----:B------:R-:W-:Y:S02]  /*7fb0*/  FADD.FTZ R72, R72, R7 ;  /* 0x0000000748487221 */ /* 0x000fe40000010000 */
[----:B------:R-:W0:Y:S01]  /*7fc0*/  MUFU.EX2 R69, R69 ;  /* 0x0000004500457308 */ /* 0x000e220000000800 */
[----:B------:R-:W-:-:S04]  /*7fd0*/  FMUL.FTZ R66, R66, UR16 ;  /* 0x0000001042427c20 */ /* 0x000fc80008410000 */
[----:B------:R-:W-:-:S04]  /*7fe0*/  FFMA.FTZ R77, R5, R66, R3 ;  /* 0x00000042054d7223 */ /* 0x000fc80000010003 */
[----:B------:R-:W-:Y:S01]  /*7ff0*/  FMUL.FTZ R65, R77, -1.4426950216293334961 ;  /* 0xbfb8aa3b4d417820 */ /* 0x000fe20000410000 */
[----:B0-----:R-:W-:-:S05]  /*8000*/  FADD.FTZ R69, R69, 1 ;  /* 0x3f80000045457421 */ /* 0x001fca0000010000 */
[----:B------:R-:W0:Y:S04]  /*8010*/  MUFU.EX2 R65, R65 ;  /* 0x0000004100417308 */ /* 0x000e280000000800 */
[----:B------:R1:W2:Y:S02]  /*8020*/  MUFU.RCP R75, R69 ;  /* 0x00000045004b7308 */ /* 0x0002a40000001000 */
[--C-:B-1----:R-:W-:Y:S02]  /*8030*/  HADD2.F32 R69, -RZ, R79.reuse.H1_H1 ;  /* 0x3000004fff457230 */ /* 0x102fe40000004100 */
[----:B0-----:R-:W-:Y:S01]  /*8040*/  FADD.FTZ R65, R65, 1 ;  /* 0x3f80000041417421 */ /* 0x001fe20000010000 */
[----:B------:R-:W-:-:S05]  /*8050*/  HADD2.F32 R79, -RZ, R79.H0_H0 ;  /* 0x2000004fff4f7230 */ /* 0x000fca0000004100 */
[----:B------:R-:W-:Y:S01]  /*8060*/  FADD.FTZ R79, R79, -UR28 ;  /* 0x8000001c4f4f7e21 */ /* 0x000fe20008010000 */
[----:B------:R-:W0:Y:S01]  /*8070*/  MUFU.RCP R65, R65 ;  /* 0x0000004100417308 */ /* 0x000e220000001000 */
[----:B--2---:R-:W-:Y:S01]  /*8080*/  FMUL.FTZ R69, R69, R75 ;  /* 0x0000004b45457220 */ /* 0x004fe20000410000 */
[----:B------:R-:W-:Y:S01]  /*8090*/  FADD.FTZ R75, -R75, 1 ;  /* 0x3f8000004b4b7421 */ /* 0x000fe20000010100 */
[----:B------:R-:W-:-:S03]  /*80a0*/  FMUL.FTZ R79, R79, UR16 ;  /* 0x000000104f4f7c20 */ /* 0x000fc60008410000 */
[----:B------:R-:W-:Y:S01]  /*80b0*/  FFMA.FTZ R76, R76, R75, 1 ;  /* 0x3f8000004c4c7423 */ /* 0x000fe2000001004b */
[----:B------:R-:W-:-:S03]  /*80c0*/  FFMA.FTZ R75, R5, R79, R3 ;  /* 0x0000004f054b7223 */ /* 0x000fc60000010003 */
[----:B------:R-:W-:Y:S01]  /*80d0*/  FMUL.FTZ R69, R69, R76 ;  /* 0x0000004c45457220 */ /* 0x000fe20000410000 */
[----:B------:R-:W-:Y:S01]  /*80e0*/  FMUL.FTZ R74, R75, -1.4426950216293334961 ;  /* 0xbfb8aa3b4b4a7820 */ /* 0x000fe20000410000 */
[----:B------:R-:W-:Y:S02]  /*80f0*/  HADD2.F32 R76, -RZ, R93.H0_H0 ;  /* 0x2000005dff4c7230 */ /* 0x000fe40000004100 */
[--C-:B------:R-:W-:Y:S02]  /*8100*/  HADD2.F32 R93, -RZ, R43.reuse.H1_H1 ;  /* 0x3000002bff5d7230 */ /* 0x100fe40000004100 */
[----:B------:R-:W-:Y:S01]  /*8110*/  HADD2.F32 R43, -RZ, R43.H0_H0 ;  /* 0x2000002bff2b7230 */ /* 0x000fe20000004100 */
[----:B------:R-:W1:Y:S01]  /*8120*/  MUFU.EX2 R74, R74 ;  /* 0x0000004a004a7308 */ /* 0x000e620000000800 */
[----:B0-----:R-:W-:Y:S01]  /*8130*/  FMUL.FTZ R78, R78, R65 ;  /* 0x000000414e4e7220 */ /* 0x001fe20000410000 */
[----:B------:R-:W-:-:S04]  /*8140*/  FADD.FTZ R65, -R65, 1 ;  /* 0x3f80000041417421 */ /* 0x000fc80000010100 */
[----:B------:R-:W-:Y:S01]  /*8150*/  FFMA.FTZ R65, R77, R65, 1 ;  /* 0x3f8000004d417423 */ /* 0x000fe20000010041 */
[----:B------:R-:W-:-:S03]  /*8160*/  HADD2.F32 R77, -RZ, R91.H1_H1 ;  /* 0x3000005bff4d7230 */ /* 0x000fc60000004100 */
[----:B------:R-:W-:Y:S01]  /*8170*/  FMUL.FTZ R65, R78, R65 ;  /* 0x000000414e417220 */ /* 0x000fe20000410000 */
[----:B------:R-:W-:Y:S02]  /*8180*/  HADD2.F32 R78, -RZ, R92.H1_H1 ;  /* 0x3000005cff4e7230 */ /* 0x000fe40000004100 */
[----:B------:R-:W-:Y:S01]  /*8190*/  FADD.FTZ R77, R77, -UR28 ;  /* 0x8000001c4d4d7e21 */ /* 0x000fe20008010000 */
[----:B-1----:R-:W-:Y:S02]  /*81a0*/  FADD.FTZ R74, R74, 1 ;  /* 0x3f8000004a4a7421 */ /* 0x002fe40000010000 */
[----:B------:R-:W-:Y:S01]  /*81b0*/  FADD.FTZ R78, R78, -UR28 ;  /* 0x8000001c4e4e7e21 */ /* 0x000fe20008010000 */
[----:B------:R-:W-:-:S03]  /*81c0*/  FMUL.FTZ R77, R77, UR16 ;  /* 0x000000104d4d7c20 */ /* 0x000fc60008410000 */
[----:B------:R-:W0:Y:S01]  /*81d0*/  MUFU.RCP R74, R74 ;  /* 0x0000004a004a7308 */ /* 0x000e220000001000 */
        /* <DEDUP_REMOVED lines=8> */
[----:B0-----:R-:W-:-:S04]  /*8260*/  FADD.FTZ R68, R68, 1 ;  /* 0x3f80000044447421 */ /* 0x001fc80000010000 */
[----:B------:R0:W1:Y:S02]  /*8270*/  MUFU.RCP R75, R68 ;  /* 0x00000044004b7308 */ /* 0x0000640000001000 */
[----:B0-----:R-:W-:Y:S02]  /*8280*/  HADD2.F32 R68, -RZ, R92.H0_H0 ;  /* 0x2000005cff447230 */ /* 0x001fe40000004100 */
[----:B------:R-:W-:-:S03]  /*8290*/  HADD2.F32 R92, -RZ, R35.H0_H0 ;  /* 0x20000023ff5c7230 */ /* 0x000fc60000004100 */
[----:B-1----:R-:W-:Y:S01]  /*82a0*/  FMUL.FTZ R68, R68, R75 ;  /* 0x0000004b44447220 */ /* 0x002fe20000410000 */
[----:B------:R-:W-:-:S04]  /*82b0*/  FADD.FTZ R75, -R75, 1 ;  /* 0x3f8000004b4b7421 */ /* 0x000fc80000010100 */
[----:B------:R-:W-:Y:S01]  /*82c0*/  FFMA.FTZ R76, R76, R75, 1 ;  /* 0x3f8000004c4c7423 */ /* 0x000fe2000001004b */
[----:B------:R-:W-:-:S03]  /*82d0*/  FFMA.FTZ R75, R5, R77, R3 ;  /* 0x0000004d054b7223 */ /* 0x000fc60000010003 */
[----:B------:R-:W-:Y:S01]  /*82e0*/  FMUL.FTZ R68, R68, R76 ;  /* 0x0000004c44447220 */ /* 0x000fe20000410000 */
[----:B------:R-:W-:Y:S01]  /*82f0*/  FMUL.FTZ R71, R75, -1.4426950216293334961 ;  /* 0xbfb8aa3b4b477820 */ /* 0x000fe20000410000 */
[----:B------:R-:W-:-:S05]  /*8300*/  HADD2.F32 R76, -RZ, R85.H1_H1 ;  /* 0x30000055ff4c7230 */ /* 0x000fca0000004100 */
[----:B------:R-:W0:Y:S02]  /*8310*/  MUFU.EX2 R71, R71 ;  /* 0x0000004700477308 */ /* 0x000e240000000800 */
[----:B0-----:R-:W-:-:S06]  /*8320*/  FADD.FTZ R71, R71, 1 ;  /* 0x3f80000047477421 */ /* 0x001fcc0000010000 */
[----:B------:R-:W0:Y:S02]  /*8330*/  MUFU.RCP R71, R71 ;  /* 0x0000004700477308 */ /* 0x000e240000001000 */
[----:B0-----:R-:W-:Y:S01]  /*8340*/  FMUL.FTZ R76, R76, R71 ;  /* 0x000000474c4c7220 */ /* 0x001fe20000410000 */
[----:B------:R-:W-:-:S04]  /*8350*/  FADD.FTZ R71, -R71, 1 ;  /* 0x3f80000047477421 */ /* 0x000fc80000010100 */
[----:B------:R-:W-:-:S04]  /*8360*/  FFMA.FTZ R71, R75, R71, 1 ;  /* 0x3f8000004b477423 */ /* 0x000fc80000010047 */
[----:B------:R-:W-:Y:S01]  /*8370*/  FMUL.FTZ R71, R76, R71 ;  /* 0x000000474c477220 */ /* 0x000fe20000410000 */
[----:B------:R-:W-:-:S05]  /*8380*/  HADD2.F32 R76, -RZ, R85.H0_H0 ;  /* 0x20000055ff4c7230 */ /* 0x000fca0000004100 */
[----:B------:R-:W-:-:S04]  /*8390*/  FADD.FTZ R76, R76, -UR28 ;  /* 0x8000001c4c4c7e21 */ /* 0x000fc80008010000 */
[----:B------:R-:W-:-:S04]  /*83a0*/  FMUL.FTZ R76, R76, UR16 ;  /* 0x000000104c4c7c20 */ /* 0x000fc80008410000 */
        /* <DEDUP_REMOVED lines=10> */
[--C-:B------:R-:W-:Y:S02]  /*8450*/  HADD2.F32 R75, -RZ, R86.reuse.H1_H1 ;  /* 0x30000056ff4b7230 */ /* 0x100fe40000004100 */
[----:B------:R-:W-:Y:S02]  /*8460*/  HADD2.F32 R86, -RZ, R86.H0_H0 ;  /* 0x20000056ff567230 */ /* 0x000fe40000004100 */
[----:B------:R-:W-:Y:S01]  /*8470*/  FMUL.FTZ R6, R6, R85 ;  /* 0x0000005506067220 */ /* 0x000fe20000410000 */
[----:B------:R-:W-:-:S04]  /*8480*/  FADD.FTZ R75, R75, -UR28 ;  /* 0x8000001c4b4b7e21 */ /* 0x000fc80008010000 */
        /* <DEDUP_REMOVED lines=11> */
[--C-:B------:R-:W-:Y:S02]  /*8540*/  HADD2.F32 R84, -RZ, R34.reuse.H1_H1 ;  /* 0x30000022ff547230 */ /* 0x100fe40000004100 */
[----:B------:R-:W-:Y:S01]  /*8550*/  FFMA.FTZ R85, R63, R58, R85 ;  /* 0x0000003a3f557223 */ /* 0x000fe20000010055 */
[----:B------:R-:W-:Y:S02]  /*8560*/  HADD2.F32 R34, -RZ, R34.H0_H0 ;  /* 0x20000022ff227230 */ /* 0x000fe40000004100 */
[----:B------:R-:W-:Y:S01]  /*8570*/  FADD.FTZ R84, R84, -UR28 ;  /* 0x8000001c54547e21 */ /* 0x000fe20008010000 */
[----:B------:R-:W-:-:S03]  /*8580*/  FFMA.FTZ R85, R62, R54, R85 ;  /* 0x000000363e557223 */ /* 0x000fc60000010055 */
[----:B------:R-:W-:Y:S01]  /*8590*/  FMUL.FTZ R84, R84, UR16 ;  /* 0x0000001054547c20 */ /* 0x000fe20008410000 */
[----:B------:R-:W-:-:S03]  /*85a0*/  FFMA.FTZ R85, R61, R57, R85 ;  /* 0x000000393d557223 */ /* 0x000fc60000010055 */
        /* <DEDUP_REMOVED lines=8> */
[--C-:B------:R-:W-:Y:S02]  /*8630*/  HADD2.F32 R73, -RZ, R9.reuse.H1_H1 ;  /* 0x30000009ff497230 */ /* 0x100fe40000004100 */
[----:B------:R-:W-:Y:S02]  /*8640*/  HADD2.F32 R9, -RZ, R9.H0_H0 ;  /* 0x20000009ff097230 */ /* 0x000fe40000004100 */
[----:B------:R-:W-:Y:S01]  /*8650*/  FMUL.FTZ R64, R91, R64 ;  /* 0x000000405b407220 */ /* 0x000fe20000410000 */
[----:B------:R-:W-:Y:S01]  /*8660*/  FADD.FTZ R91, R83, R55 ;  /* 0x00000037535b7221 */ /* 0x000fe20000010000 */
[----:B------:R-:W-:Y:S01]  /*8670*/  FADD.FTZ R73, R73, -UR28 ;  /* 0x8000001c49497e21 */ /* 0x000fe20008010000 */
[----:B------:R-:W-:Y:S02]  /*8680*/  FADD.FTZ R9, R9, -UR28 ;  /* 0x8000001c09097e21 */ /* 0x000fe40008010000 */
[----:B------:R-:W-:Y:S01]  /*8690*/  FADD.FTZ R91, R58, R91 ;  /* 0x0000005b3a5b7221 */ /* 0x000fe20000010000 */
[----:B------:R-:W-:Y:S01]  /*86a0*/  FMUL.FTZ R73, R73, UR16 ;  /* 0x0000001049497c20 */ /* 0x000fe20008410000 */
[----:B------:R-:W-:-:S02]  /*86b0*/  FMUL.FTZ R9, R9, UR16 ;  /* 0x0000001009097c20 */ /* 0x000fc40008410000 */
[----:B------:R-:W-:Y:S01]  /*86c0*/  FADD.FTZ R91, R91, R54 ;  /* 0x000000365b5b7221 */ /* 0x000fe20000010000 */
[----:B------:R-:W-:-:S03]  /*86d0*/  FFMA.FTZ R83, R5, R73, R3 ;  /* 0x0000004905537223 */ /* 0x000fc60000010003 */
[----:B------:R-:W-:Y:S01]  /*86e0*/  FADD.FTZ R91, R57, R91 ;  /* 0x0000005b395b7221 */ /* 0x000fe20000010000 */
        /* <DEDUP_REMOVED lines=8> */
[--C-:B------:R-:W-:Y:S02]  /*8770*/  HADD2.F32 R55, -RZ, R33.reuse.H1_H1 ;  /* 0x30000021ff377230 */ /* 0x100fe40000004100 */
[----:B------:R-:W-:-:S03]  /*8780*/  HADD2.F32 R33, -RZ, R33.H0_H0 ;  /* 0x20000021ff217230 */ /* 0x000fc60000004100 */
        /* <DEDUP_REMOVED lines=13> */
[----:B------:R-:W-:Y:S02]  /*8860*/  FADD.FTZ R83, R83, -UR28 ;  /* 0x8000001c53537e21 */ /* 0x000fe40008010000 */
[----:B------:R-:W-:Y:S02]  /*8870*/  FADD.FTZ R8, R8, -UR28 ;  /* 0x8000001c08087e21 */ /* 0x000fe40008010000 */
        /* <DEDUP_REMOVED lines=10> */
[--C-:B------:R-:W-:Y:S02]  /*8920*/  HADD2.F32 R58, -RZ, R32.reuse.H0_H0 ;  /* 0x20000020ff3a7230 */ /* 0x100fe40000004100 */
[----:B------:R-:W-:-:S03]  /*8930*/  HADD2.F32 R32, -RZ, R32.H1_H1 ;  /* 0x30000020ff207230 */ /* 0x000fc60000004100 */
        /* <DEDUP_REMOVED lines=10> */
[--C-:B------:R-:W-:Y:S02]  /*89e0*/  HADD2.F32 R63, -RZ, R31.reuse.H0_H0 ;  /* 0x2000001fff3f7230 */ /* 0x100fe40000004100 */
[----:B------:R-:W-:Y:S02]  /*89f0*/  HADD2.F32 R31, -RZ, R31.H1_H1 ;  /* 0x3000001fff1f7230 */ /* 0x000fe40000004100 */
        /* <DEDUP_REMOVED lines=38> */
[----:B------:R-:W-:Y:S01]  /*8c60*/  FMUL.FTZ R94, R4, R53 ;  /* 0x00000035045e7220 */ /* 0x000fe20000410000 */
[----:B------:R-:W-:-:S03]  /*8c70*/  FADD.FTZ R57, R57, -UR28 ;  /* 0x8000001c39397e21 */ /* 0x000fc60008010000 */
[----:B------:R-:W-:Y:S01]  /*8c80*/  FFMA.FTZ R60, R60, R94, R85 ;  /* 0x0000005e3c3c7223 */ /* 0x000fe20000010055 */
[----:B------:R-:W-:Y:S01]  /*8c90*/  FMUL.FTZ R57, R57, UR16 ;  /* 0x0000001039397c20 */ /* 0x000fe20008410000 */
[----:B------:R-:W-:-:S03]  /*8ca0*/  FADD.FTZ R91, R91, R94 ;  /* 0x0000005e5b5b7221 */ /* 0x000fc60000010000 */
[----:B------:R-:W-:-:S04]  /*8cb0*/  FFMA.FTZ R53, R4, R57, R2 ;  /* 0x0000003904357223 */ /* 0x000fc80000010002 */
[----:B------:R-:W-:-:S06]  /*8cc0*/  FMUL.FTZ R95, R53, -1.4426950216293334961 ;  /* 0xbfb8aa3b355f7820 */ /* 0x000fcc0000410000 */
[----:B------:R-:W0:Y:S02]  /*8cd0*/  MUFU.EX2 R95, R95 ;  /* 0x0000005f005f7308 */ /* 0x000e240000000800 */
[----:B0-----:R-:W-:-:S04]  /*8ce0*/  FADD.FTZ R97, R95, 1 ;  /* 0x3f8000005f617421 */ /* 0x001fc80000010000 */
[----:B------:R-:W0:Y:S02]  /*8cf0*/  MUFU.RCP R61, R97 ;  /* 0x00000061003d7308 */ /* 0x000e240000001000 */
[----:B0-----:R-:W-:Y:S01]  /*8d00*/  FMUL.FTZ R85, R96, R61 ;  /* 0x0000003d60557220 */ /* 0x001fe20000410000 */
[----:B------:R-:W-:-:S04]  /*8d10*/  FADD.FTZ R96, -R61, 1 ;  /* 0x3f8000003d607421 */ /* 0x000fc80000010100 */
[----:B------:R-:W-:Y:S01]  /*8d20*/  FFMA.FTZ R96, R53, R96, 1 ;  /* 0x3f80000035607423 */ /* 0x000fe20000010060 */
[--C-:B------:R-:W-:Y:S02]  /*8d30*/  HADD2.F32 R53, -RZ, R21.reuse.H1_H1 ;  /* 0x30000015ff357230 */ /* 0x100fe40000004100 */
[----:B------:R-:W-:-:S03]  /*8d40*/  HADD2.F32 R21, -RZ, R21.H0_H0 ;  /* 0x20000015ff157230 */ /* 0x000fc60000004100 */
[----:B------:R-:W-:Y:S01]  /*8d50*/  FADD.FTZ R61, R53, -UR28 ;  /* 0x8000001c353d7e21 */ /* 0x000fe20008010000 */
[----:B------:R-:W-:Y:S01]  /*8d60*/  FMUL.FTZ R53, R85, R96 ;  /* 0x0000006055357220 */ /* 0x000fe20000410000 */
[----:B------:R-:W-:Y:S02]  /*8d70*/  FADD.FTZ R21, R21, -UR28 ;  /* 0x8000001c15157e21 */ /* 0x000fe40008010000 */
[----:B------:R-:W-:-:S04]  /*8d80*/  FMUL.FTZ R96, R61, UR16 ;  /* 0x000000103d607c20 */ /* 0x000fc80008410000 */
[----:B------:R-:W-:-:S04]  /*8d90*/  FFMA.FTZ R61, R5, R96, R3 ;  /* 0x00000060053d7223 */ /* 0x000fc80000010003 */
[----:B------:R-:W-:-:S06]  /*8da0*/  FMUL.FTZ R94, R61, -1.4426950216293334961 ;  /* 0xbfb8aa3b3d5e7820 */ /* 0x000fcc0000410000 */
[----:B------:R-:W0:Y:S02]  /*8db0*/  MUFU.EX2 R94, R94 ;  /* 0x0000005e005e7308 */ /* 0x000e240000000800 */
[----:B0-----:R-:W-:-:S04]  /*8dc0*/  FADD.FTZ R95, R94, 1 ;  /* 0x3f8000005e5f7421 */ /* 0x001fc80000010000 */
[----:B------:R-:W0:Y:S02]  /*8dd0*/  MUFU.RCP R85, R95 ;  /* 0x0000005f00557308 */ /* 0x000e240000001000 */
[----:B0-----:R-:W-:Y:S01]  /*8de0*/  FADD.FTZ R98, -R85, 1 ;  /* 0x3f80000055627421 */ /* 0x001fe20000010100 */
[----:B------:R-:W-:Y:S01]  /*8df0*/  FMUL.FTZ R30, R30, R85 ;  /* 0x000000551e1e7220 */ /* 0x000fe20000410000 */
[----:B------:R-:W-:Y:S02]  /*8e00*/  FMUL.FTZ R85, R5, R56 ;  /* 0x0000003805557220 */ /* 0x000fe40000410000 */
[----:B------:R-:W-:Y:S02]  /*8e10*/  FFMA.FTZ R61, R61, R98, 1 ;  /* 0x3f8000003d3d7423 */ /* 0x000fe40000010062 */
[----:B------:R-:W-:Y:S01]  /*8e20*/  FFMA.FTZ R60, R59, R85, R60 ;  /* 0x000000553b3c7223 */ /* 0x000fe2000001003c */
[----:B------:R-:W-:Y:S01]  /*8e30*/  FADD.FTZ R91, R85, R91 ;  /* 0x0000005b555b7221 */ /* 0x000fe20000010000 */
[----:B------:R-:W-:Y:S01]  /*8e40*/  FMUL.FTZ R30, R30, R61 ;  /* 0x0000003d1e1e7220 */ /* 0x000fe20000410000 */
[----:B------:R-:W-:-:S05]  /*8e50*/  HADD2.F32 R61, -RZ, R25.H0_H0 ;  /* 0x20000019ff3d7230 */ /* 0x000fca0000004100 */
[----:B------:R-:W-:-:S04]  /*8e60*/  FADD.FTZ R61, R61, -UR28 ;  /* 0x8000001c3d3d7e21 */ /* 0x000fc80008010000 */
[----:B------:R-:W-:-:S04]  /*8e70*/  FMUL.FTZ R61, R61, UR16 ;  /* 0x000000103d3d7c20 */ /* 0x000fc80008410000 */
        /* <DEDUP_REMOVED lines=8> */
[--C-:B------:R-:W-:Y:S02]  /*8f00*/  HADD2.F32 R95, -RZ, R28.reuse.H1_H1 ;  /* 0x3000001cff5f7230 */ /* 0x100fe40000004100 */
[----:B------:R-:W-:Y:S02]  /*8f10*/  HADD2.F32 R28, -RZ, R28.H0_H0 ;  /* 0x2000001cff1c7230 */ /* 0x000fe40000004100 */
[----:B------:R-:W-:Y:S01]  /*8f20*/  FMUL.FTZ R29, R29, R56 ;  /* 0x000000381d1d7220 */ /* 0x000fe20000410000 */
[----:B------:R-:W-:Y:S02]  /*8f30*/  FADD.FTZ R95, R95, -UR28 ;  /* 0x8000001c5f5f7e21 */ /* 0x000fe40008010000 */
[----:B------:R-:W-:Y:S02]  /*8f40*/  FADD.FTZ R28, R28, -UR28 ;  /* 0x8000001c1c1c7e21 */ /* 0x000fe40008010000 */
[----:B------:R-:W-:Y:S01]  /*8f50*/  FMUL.FTZ R56, R95, UR16 ;  /* 0x000000105f387c20 */ /* 0x000fe20008410000 */
[----:B------:R-:W-:-:S02]  /*8f60*/  HADD2.F32 R95, -RZ, R42.H1_H1 ;  /* 0x3000002aff5f7230 */ /* 0x000fc40000004100 */
[----:B------:R-:W-:Y:S01]  /*8f70*/  FMUL.FTZ R28, R28, UR16 ;  /* 0x000000101c1c7c20 */ /* 0x000fe20008410000 */
[----:B------:R-:W-:Y:S02]  /*8f80*/  HADD2.F32 R42, -RZ, R42.H0_H0 ;  /* 0x2000002aff2a7230 */ /* 0x000fe40000004100 */
[----:B------:R-:W-:-:S04]  /*8f90*/  FFMA.FTZ R59, R5, R56, R3 ;  /* 0x00000038053b7223 */ /* 0x000fc80000010003 */
[----:B------:R-:W-:-:S06]  /*8fa0*/  FMUL.FTZ R85, R59, -1.4426950216293334961 ;  /* 0xbfb8aa3b3b557820 */ /* 0x000fcc0000410000 */
[----:B------:R-:W0:Y:S02]  /*8fb0*/  MUFU.EX2 R85, R85 ;  /* 0x0000005500557308 */ /* 0x000e240000000800 */
[----:B0-----:R-:W-:Y:S01]  /*8fc0*/  FADD.FTZ R94, R85, 1 ;  /* 0x3f800000555e7421 */ /* 0x001fe20000010000 */
[----:B------:R-:W-:-:S04]  /*8fd0*/  FFMA.FTZ R85, R67, R7, R70 ;  /* 0x0000000743557223 */ /* 0x000fc80000010046 */
[----:B------:R-:W-:Y:S01]  /*8fe0*/  FFMA.FTZ R85, R80, R69, R85 ;  /* 0x0000004550557223 */ /* 0x000fe20000010055 */
[----:B------:R-:W0:Y:S03]  /*8ff0*/  MUFU.RCP R94, R94 ;  /* 0x0000005e005e7308 */ /* 0x000e260000001000 */
[----:B------:R-:W-:-:S04]  /*9000*/  FFMA.FTZ R85, R78, R68, R85 ;  /* 0x000000444e557223 */ /* 0x000fc80000010055 */
[----:B------:R-:W-:Y:S01]  /*9010*/  FFMA.FTZ R85, R76, R6, R85 ;  /* 0x000000064c557223 */ /* 0x000fe20000010055 */
[----:B0-----:R-:W-:Y:S01]  /*9020*/  FADD.FTZ R98, -R94, 1 ;  /* 0x3f8000005e627421 */ /* 0x001fe20000010100 */
[----:B------:R-:W-:Y:S01]  /*9030*/  FMUL.FTZ R95, R95, R94 ;  /* 0x0000005e5f5f7220 */ /* 0x000fe20000410000 */
[----:B------:R-:W-:Y:S02]  /*9040*/  HADD2.F32 R94, -RZ, R27.H1_H1 ;  /* 0x3000001bff5e7230 */ /* 0x000fe40000004100 */
[----:B------:R-:W-:-:S04]  /*9050*/  FFMA.FTZ R98, R59, R98, 1 ;  /* 0x3f8000003b627423 */ /* 0x000fc80000010062 */
[----:B------:R-:W-:Y:S01]  /*9060*/  FMUL.FTZ R59, R95, R98 ;  /* 0x000000625f3b7220 */ /* 0x000fe20000410000 */
[----:B------:R-:W-:Y:S02]  /*9070*/  HADD2.F32 R95, -RZ, R20.H0_H0 ;  /* 0x20000014ff5f7230 */ /* 0x000fe40000004100 */
[--C-:B------:R-:W-:Y:S02]  /*9080*/  HADD2.F32 R98, -RZ, R26.reuse.H1_H1 ;  /* 0x3000001aff627230 */ /* 0x100fe40000004100 */
[----:B------:R-:W-:Y:S02]  /*9090*/  HADD2.F32 R26, -RZ, R26.H0_H0 ;  /* 0x2000001aff1a7230 */ /* 0x000fe40000004100 */
[----:B------:R-:W-:Y:S01]  /*90a0*/  FADD.FTZ R97, R95, -UR28 ;  /* 0x8000001c5f617e21 */ /* 0x000fe20008010000 */
[----:B------:R-:W-:Y:S01]  /*90b0*/  FMUL.FTZ R95, R4, R7 ;  /* 0x00000007045f7220 */ /* 0x000fe20000410000 */
[----:B------:R-:W-:Y:S02]  /*90c0*/  HADD2.F32 R20, -RZ, R20.H1_H1 ;  /* 0x30000014ff147230 */ /* 0x000fe40000004100 */
[----:B------:R-:W-:Y:S01]  /*90d0*/  FMUL.FTZ R7, R97, UR16 ;  /* 0x0000001061077c20 */ /* 0x000fe20008410000 */
[----:B------:R-:W-:Y:S01]  /*90e0*/  FFMA.FTZ R67, R67, R95, R60 ;  /* 0x0000005f43437223 */ /* 0x000fe2000001003c */
[----:B------:R-:W-:-:S02]  /*90f0*/  FADD.FTZ R26, R26, -UR28 ;  /* 0x8000001c1a1a7e21 */ /* 0x000fc40008010000 */
[----:B------:R-:W-:Y:S02]  /*9100*/  FFMA.FTZ R60, R4, R7, R2 ;  /* 0x00000007043c7223 */ /* 0x000fe40000010002 */
[----:B------:R-:W-:Y:S02]  /*9110*/  FMUL.FTZ R26, R26, UR16 ;  /* 0x000000101a1a7c20 */ /* 0x000fe40008410000 */
[----:B------:R-:W-:-:S06]  /*9120*/  FMUL.FTZ R70, R60, -1.4426950216293334961 ;  /* 0xbfb8aa3b3c467820 */ /* 0x000fcc0000410000 */
[----:B------:R-:W0:Y:S02]  /*9130*/  MUFU.EX2 R70, R70 ;  /* 0x0000004600467308 */ /* 0x000e240000000800 */
[----:B0-----:R-:W-:-:S06]  /*9140*/  FADD.FTZ R97, R70, 1 ;  /* 0x3f80000046617421 */ /* 0x001fcc0000010000 */
[----:B------:R-:W0:Y:S02]  /*9150*/  MUFU.RCP R97, R97 ;  /* 0x0000006100617308 */ /* 0x000e240000001000 */
[----:B0-----:R-:W-:Y:S01]  /*9160*/  FADD.FTZ R99, -R97, 1 ;  /* 0x3f80000061637421 */ /* 0x001fe20000010100 */
[----:B------:R-:W-:Y:S01]  /*9170*/  FMUL.FTZ R27, R94, R97 ;  /* 0x000000615e1b7220 */ /* 0x000fe20000410000 */
[----:B------:R-:W-:Y:S02]  /*9180*/  FADD.FTZ R94, R91, R95 ;  /* 0x0000005f5b5e7221 */ /* 0x000fe40000010000 */
[----:B------:R-:W-:-:S04]  /*9190*/  FFMA.FTZ R60, R60, R99, 1 ;  /* 0x3f8000003c3c7423 */ /* 0x000fc80000010063 */
[----:B------:R-:W-:Y:S01]  /*91a0*/  FMUL.FTZ R27, R27, R60 ;  /* 0x0000003c1b1b7220 */ /* 0x000fe20000410000 */
[----:B------:R-:W-:-:S04]  /*91b0*/  FFMA.FTZ R60, R5, R28, R3 ;  /* 0x0000001c053c7223 */ /* 0x000fc80000010003 */
[----:B------:R-:W-:-:S06]  /*91c0*/  FMUL.FTZ R70, R60, -1.4426950216293334961 ;  /* 0xbfb8aa3b3c467820 */ /* 0x000fcc0000410000 */
[----:B------:R-:W0:Y:S02]  /*91d0*/  MUFU.EX2 R70, R70 ;  /* 0x0000004600467308 */ /* 0x000e240000000800 */
[----:B0-----:R-:W-:Y:S01]  /*91e0*/  FADD.FTZ R95, R70, 1 ;  /* 0x3f800000465f7421 */ /* 0x001fe20000010000 */
[----:B------:R-:W-:-:S05]  /*91f0*/  FFMA.FTZ R70, R66, R65, R81 ;  /* 0x0000004142467223 */ /* 0x000fca0000010051 */
[----:B------:R-:W0:Y:S02]  /*9200*/  MUFU.RCP R95, R95 ;  /* 0x0000005f005f7308 */ /* 0x000e240000001000 */
[----:B0-----:R-:W-:Y:S01]  /*9210*/  FADD.FTZ R97, -R95, 1 ;  /* 0x3f8000005f617421 */ /* 0x001fe20000010100 */
[----:B------:R-:W-:Y:S01]  /*9220*/  FMUL.FTZ R91, R98, R95 ;  /* 0x0000005f625b7220 */ /* 0x000fe20000410000 */
[----:B------:R-:W-:Y:S02]  /*9230*/  HADD2.F32 R98, -RZ, R25.H1_H1 ;  /* 0x30000019ff627230 */ /* 0x000fe40000004100 */
[----:B------:R-:W-:-:S04]  /*9240*/  FFMA.FTZ R60, R60, R97, 1 ;  /* 0x3f8000003c3c7423 */ /* 0x000fc80000010061 */
[----:B------:R-:W-:Y:S01]  /*9250*/  FMUL.FTZ R60, R91, R60 ;  /* 0x0000003c5b3c7220 */ /* 0x000fe20000410000 */
[----:B------:R-:W-:-:S05]  /*9260*/  HADD2.F32 R91, -RZ, R18.H0_H0 ;  /* 0x20000012ff5b7230 */ /* 0x000fca0000004100 */
[----:B------:R-:W-:Y:S01]  /*9270*/  FADD.FTZ R97, R91, -UR28 ;  /* 0x8000001c5b617e21 */ /* 0x000fe20008010000 */
[----:B------:R-:W-:Y:S01]  /*9280*/  FADD.FTZ R91, R82, R65 ;  /* 0x00000041525b7221 */ /* 0x000fe20000010000 */
[----:B------:R-:W-:Y:S02]  /*9290*/  FMUL.FTZ R82, R5, R65 ;  /* 0x0000004105527220 */ /* 0x000fe40000410000 */
[----:B------:R-:W-:Y:S02]  /*92a0*/  FMUL.FTZ R65, R97, UR16 ;  /* 0x0000001061417c20 */ /* 0x000fe40008410000 */
[----:B------:R-:W-:Y:S01]  /*92b0*/  FFMA.FTZ R95, R66, R82, R67 ;  /* 0x00000052425f7223 */ /* 0x000fe20000010043 */
[----:B------:R-:W-:Y:S01]  /*92c0*/  FADD.FTZ R94, R82, R94 ;  /* 0x0000005e525e7221 */ /* 0x000fe20000010000 */
[C---:B------:R-:W-:Y:S01]  /*92d0*/  FFMA.FTZ R66, R4.reuse, R65, R2 ;  /* 0x0000004104427223 */ /* 0x040fe20000010002 */
[----:B------:R-:W-:-:S03]  /*92e0*/  FMUL.FTZ R82, R4, R69 ;  /* 0x0000004504527220 */ /* 0x000fc60000410000 */
[----:B------:R-:W-:Y:S01]  /*92f0*/  FMUL.FTZ R67, R66, -1.4426950216293334961 ;  /* 0xbfb8aa3b42437820 */ /* 0x000fe20000410000 */
[----:B------:R-:W-:-:S05]  /*9300*/  FADD.FTZ R94, R94, R82 ;  /* 0x000000525e5e7221 */ /* 0x000fca0000010000 */
[----:B------:R-:W0:Y:S02]  /*9310*/  MUFU.EX2 R67, R67 ;  /* 0x0000004300437308 */ /* 0x000e240000000800 */
[----:B0-----:R-:W-:-:S06]  /*9320*/  FADD.FTZ R81, R67, 1 ;  /* 0x3f80000043517421 */ /* 0x001fcc0000010000 */
[----:B------:R-:W0:Y:S02]  /*9330*/  MUFU.RCP R81, R81 ;  /* 0x0000005100517308 */ /* 0x000e240000001000 */
[----:B0-----:R-:W-:Y:S01]  /*9340*/  FADD.FTZ R97, -R81, 1 ;  /* 0x3f80000051617421 */ /* 0x001fe20000010100 */
[----:B------:R-:W-:Y:S01]  /*9350*/  FMUL.FTZ R25, R98, R81 ;  /* 0x0000005162197220 */ /* 0x000fe20000410000 */
[----:B------:R-:W-:Y:S02]  /*9360*/  HADD2.F32 R98, -RZ, R41.H1_H1 ;  /* 0x30000029ff627230 */ /* 0x000fe40000004100 */
[----:B------:R-:W-:-:S04]  /*9370*/  FFMA.FTZ R66, R66, R97, 1 ;  /* 0x3f80000042427423 */ /* 0x000fc80000010061 */
[----:B------:R-:W-:Y:S01]  /*9380*/  FMUL.FTZ R25, R25, R66 ;  /* 0x0000004219197220 */ /* 0x000fe20000410000 */
        /* <DEDUP_REMOVED lines=9> */
[----:B------:R-:W-:Y:S01]  /*9420*/  FMUL.FTZ R42, R42, R81 ;  /* 0x000000512a2a7220 */ /* 0x000fe20000410000 */
[----:B------:R-:W-:Y:S01]  /*9430*/  FADD.FTZ R81, R72, R69 ;  /* 0x0000004548517221 */ /* 0x000fe20000010000 */
[----:B------:R-:W-:Y:S01]  /*9440*/  FADD.FTZ R66, R66, -UR28 ;  /* 0x8000001c42427e21 */ /* 0x000fe20008010000 */
[----:B------:R-:W-:Y:S01]  /*9450*/  FFMA.FTZ R72, R80, R82, R95 ;  /* 0x0000005250487223 */ /* 0x000fe2000001005f */
[--C-:B------:R-:W-:Y:S02]  /*9460*/  HADD2.F32 R95, -RZ, R24.reuse.H0_H0 ;  /* 0x20000018ff5f7230 */ /* 0x100fe40000004100 */
[----:B------:R-:W-:Y:S01]  /*9470*/  FADD.FTZ R81, R81, R68 ;  /* 0x0000004451517221 */ /* 0x000fe20000010000 */
[----:B------:R-:W-:Y:S01]  /*9480*/  FMUL.FTZ R67, R66, UR16 ;  /* 0x0000001042437c20 */ /* 0x000fe20008410000 */
[----:B------:R-:W-:Y:S02]  /*9490*/  HADD2.F32 R24, -RZ, R24.H1_H1 ;  /* 0x30000018ff187230 */ /* 0x000fe40000004100 */
[----:B------:R-:W-:-:S02]  /*94a0*/  HADD2.F32 R82, -RZ, R23.H0_H0 ;  /* 0x20000017ff527230 */ /* 0x000fc40000004100 */
[----:B------:R-:W-:Y:S01]  /*94b0*/  FFMA.FTZ R66, R4, R67, R2 ;  /* 0x0000004304427223 */ /* 0x000fe20000010002 */
[----:B------:R-:W-:-:S03]  /*94c0*/  FADD.FTZ R81, R81, R6 ;  /* 0x0000000651517221 */ /* 0x000fc60000010000 */
[----:B------:R-:W-:Y:S01]  /*94d0*/  FMUL.FTZ R69, R66, -1.4426950216293334961 ;  /* 0xbfb8aa3b42457820 */ /* 0x000fe20000410000 */
[----:B------:R-:W-:-:S05]  /*94e0*/  FADD.FTZ R81, R81, R64 ;  /* 0x0000004051517221 */ /* 0x000fca0000010000 */
[----:B------:R-:W0:Y:S02]  /*94f0*/  MUFU.EX2 R69, R69 ;  /* 0x0000004500457308 */ /* 0x000e240000000800 */
[----:B0-----:R-:W-:-:S06]  /*9500*/  FADD.FTZ R80, R69, 1 ;  /* 0x3f80000045507421 */ /* 0x001fcc0000010000 */
[----:B------:R-:W0:Y:S02]  /*9510*/  MUFU.RCP R80, R80 ;  /* 0x0000005000507308 */ /* 0x000e240000001000 */
[----:B0-----:R-:W-:Y:S01]  /*9520*/  FADD.FTZ R97, -R80, 1 ;  /* 0x3f80000050617421 */ /* 0x001fe20000010100 */
[----:B------:R-:W-:-:S03]  /*9530*/  FMUL.FTZ R95, R95, R80 ;  /* 0x000000505f5f7220 */ /* 0x000fc60000410000 */
[----:B------:R-:W-:Y:S01]  /*9540*/  FFMA.FTZ R66, R66, R97, 1 ;  /* 0x3f80000042427423 */ /* 0x000fe20000010061 */
[----:B------:R-:W-:-:S03]  /*9550*/  FADD.FTZ R97, R24, -UR28 ;  /* 0x8000001c18617e21 */ /* 0x000fc60008010000 */
[----:B------:R-:W-:Y:S01]  /*9560*/  FMUL.FTZ R24, R95, R66 ;  /* 0x000000425f187220 */ /* 0x000fe20000410000 */
[----:B------:R-:W-:Y:S01]  /*9570*/  FMUL.FTZ R66, R97, UR16 ;  /* 0x0000001061427c20 */ /* 0x000fe20008410000 */
[----:B------:R-:W-:-:S03]  /*9580*/  FMUL.FTZ R95, R5, R74 ;  /* 0x0000004a055f7220 */ /* 0x000fc60000410000 */
[----:B------:R-:W-:Y:S01]  /*9590*/  FFMA.FTZ R69, R5, R66, R3 ;  /* 0x0000004205457223 */ /* 0x000fe20000010003 */
[----:B------:R-:W-:-:S03]  /*95a0*/  FADD.FTZ R94, R95, R94 ;  /* 0x0000005e5f5e7221 */ /* 0x000fc60000010000 */
[----:B------:R-:W-:-:S06]  /*95b0*/  FMUL.FTZ R80, R69, -1.4426950216293334961 ;  /* 0xbfb8aa3b45507820 */ /* 0x000fcc0000410000 */
[----:B------:R-:W0:Y:S02]  /*95c0*/  MUFU.EX2 R80, R80 ;  /* 0x0000005000507308 */ /* 0x000e240000000800 */
[----:B0-----:R-:W-:Y:S01]  /*95d0*/  FADD.FTZ R97, R80, 1 ;  /* 0x3f80000050617421 */ /* 0x001fe20000010000 */
[----:B------:R-:W-:-:S04]  /*95e0*/  FFMA.FTZ R80, R79, R74, R70 ;  /* 0x0000004a4f507223 */ /* 0x000fc80000010046 */
[----:B------:R-:W-:Y:S01]  /*95f0*/  FFMA.FTZ R80, R77, R71, R80 ;  /* 0x000000474d507223 */ /* 0x000fe20000010050 */
[----:B------:R-:W0:Y:S03]  /*9600*/  MUFU.RCP R97, R97 ;  /* 0x0000006100617308 */ /* 0x000e260000001000 */
[----:B------:R-:W-:-:S04]  /*9610*/  FFMA.FTZ R80, R75, R86, R80 ;  /* 0x000000564b507223 */ /* 0x000fc80000010050 */
[----:B------:R-:W-:-:S04]  /*9620*/  FFMA.FTZ R80, R73, R92, R80 ;  /* 0x0000005c49507223 */ /* 0x000fc80000010050 */
[----:B------:R-:W-:Y:S01]  /*9630*/  FFMA.FTZ R80, R83, R93, R80 ;  /* 0x0000005d53507223 */ /* 0x000fe20000010050 */
        /* <DEDUP_REMOVED lines=8> */
[----:B------:R-:W-:Y:S01]  /*96c0*/  FFMA.FTZ R91, R79, R95, R72 ;  /* 0x0000005f4f5b7223 */ /* 0x000fe20000010048 */
[--C-:B------:R-:W-:Y:S02]  /*96d0*/  HADD2.F32 R79, -RZ, R22.reuse.H0_H0 ;  /* 0x20000016ff4f7230 */ /* 0x100fe40000004100 */
[----:B------:R-:W-:Y:S01]  /*96e0*/  FADD.FTZ R14, R14, -UR28 ;  /* 0x8000001c0e0e7e21 */ /* 0x000fe20008010000 */
[----:B------:R-:W-:Y:S01]  /*96f0*/  FMUL.FTZ R69, R69, UR16 ;  /* 0x0000001045457c20 */ /* 0x000fe20008410000 */
[----:B------:R-:W-:-:S02]  /*9700*/  HADD2.F32 R22, -RZ, R22.H1_H1 ;  /* 0x30000016ff167230 */ /* 0x000fc40000004100 */
[----:B------:R-:W-:Y:S01]  /*9710*/  FMUL.FTZ R14, R14, UR16 ;  /* 0x000000100e0e7c20 */ /* 0x000fe20008410000 */
        /* <DEDUP_REMOVED lines=10> */
[----:B------:R-:W-:-:S04]  /*97c0*/  FMUL.FTZ R70, R97, UR16 ;  /* 0x0000001061467c20 */ /* 0x000fc80008410000 */
[----:B------:R-:W-:-:S04]  /*97d0*/  FFMA.FTZ R72, R5, R70, R3 ;  /* 0x0000004605487223 */ /* 0x000fc80000010003 */
[----:B------:R-:W-:-:S06]  /*97e0*/  FMUL.FTZ R74, R72, -1.4426950216293334961 ;  /* 0xbfb8aa3b484a7820 */ /* 0x000fcc0000410000 */
[----:B------:R-:W0:Y:S02]  /*97f0*/  MUFU.EX2 R74, R74 ;  /* 0x0000004a004a7308 */ /* 0x000e240000000800 */
[----:B0-----:R-:W-:Y:S01]  /*9800*/  FADD.FTZ R79, R74, 1 ;  /* 0x3f8000004a4f7421 */ /* 0x001fe20000010000 */
[----:B------:R-:W-:-:S04]  /*9810*/  FMUL.FTZ R74, R4, R68 ;  /* 0x00000044044a7220 */ /* 0x000fc80000410000 */
[----:B------:R-:W-:Y:S01]  /*9820*/  FFMA.FTZ R78, R78, R74, R91 ;  /* 0x0000004a4e4e7223 */ /* 0x000fe2000001005b */
[----:B------:R-:W0:Y:S01]  /*9830*/  MUFU.RCP R79, R79 ;  /* 0x0000004f004f7308 */ /* 0x000e220000001000 */
[----:B------:R-:W-:Y:S01]  /*9840*/  FADD.FTZ R94, R94, R74 ;  /* 0x0000004a5e5e7221 */ /* 0x000fe20000010000 */
[----:B0-----:R-:W-:Y:S01]  /*9850*/  FADD.FTZ R97, -R79, 1 ;  /* 0x3f8000004f617421 */ /* 0x001fe20000010100 */
[----:B------:R-:W-:Y:S01]  /*9860*/  FMUL.FTZ R95, R98, R79 ;  /* 0x0000004f625f7220 */ /* 0x000fe20000410000 */
[--C-:B------:R-:W-:Y:S02]  /*9870*/  HADD2.F32 R98, -RZ, R19.reuse.H1_H1 ;  /* 0x30000013ff627230 */ /* 0x100fe40000004100 */
[----:B------:R-:W-:Y:S01]  /*9880*/  FFMA.FTZ R72, R72, R97, 1 ;  /* 0x3f80000048487423 */ /* 0x000fe20000010061 */
[----:B------:R-:W-:-:S03]  /*9890*/  HADD2.F32 R19, -RZ, R19.H0_H0 ;  /* 0x20000013ff137230 */ /* 0x000fc60000004100 */
[----:B------:R-:W-:Y:S01]  /*98a0*/  FMUL.FTZ R72, R95, R72 ;  /* 0x000000485f487220 */ /* 0x000fe20000410000 */
[----:B------:R-:W-:Y:S02]  /*98b0*/  HADD2.F32 R95, -RZ, R13.H0_H0 ;  /* 0x2000000dff5f7230 */ /* 0x000fe40000004100 */
[----:B------:R-:W-:-:S03]  /*98c0*/  FADD.FTZ R19, R19, -UR28 ;  /* 0x8000001c13137e21 */ /* 0x000fc60008010000 */
        /* <DEDUP_REMOVED lines=8> */
[----:B------:R-:W-:Y:S01]  /*9950*/  FMUL.FTZ R20, R20, R95 ;  /* 0x0000005f14147220 */ /* 0x000fe20000410000 */
[----:B------:R-:W-:Y:S02]  /*9960*/  FMUL.FTZ R95, R5, R71 ;  /* 0x00000047055f7220 */ /* 0x000fe40000410000 */
[----:B------:R-:W-:Y:S01]  /*9970*/  FFMA.FTZ R97, R68, R97, 1 ;  /* 0x3f80000044617423 */ /* 0x000fe20000010061 */
[----:B------:R-:W-:Y:S01]  /*9980*/  FMUL.FTZ R68, R21, UR16 ;  /* 0x0000001015447c20 */ /* 0x000fe20008410000 */
[----:B------:R-:W-:Y:S01]  /*9990*/  FFMA.FTZ R77, R77, R95, R78 ;  /* 0x0000005f4d4d7223 */ /* 0x000fe2000001004e */
[----:B------:R-:W-:Y:S01]  /*99a0*/  FADD.FTZ R94, R95, R94 ;  /* 0x0000005e5f5e7221 */ /* 0x000fe20000010000 */
        /* <DEDUP_REMOVED lines=8> */
[----:B------:R-:W-:-:S03]  /*9a30*/  HADD2.F32 R97, -RZ, R18.H1_H1 ;  /* 0x30000012ff617230 */ /* 0x000fc60000004100 */
[----:B------:R-:W-:-:S04]  /*9a40*/  FFMA.FTZ R98, R21, R98, 1 ;  /* 0x3f80000015627423 */ /* 0x000fc80000010062 */
[----:B------:R-:W-:Y:S01]  /*9a50*/  FMUL.FTZ R21, R91, R98 ;  /* 0x000000625b157220 */ /* 0x000fe20000410000 */
[--C-:B------:R-:W-:Y:S02]  /*9a60*/  HADD2.F32 R91, -RZ, R11.reuse.H0_H0 ;  /* 0x2000000bff5b7230 */ /* 0x100fe40000004100 */
[----:B------:R-:W-:-:S03]  /*9a70*/  HADD2.F32 R11, -RZ, R11.H1_H1 ;  /* 0x3000000bff0b7230 */ /* 0x000fc60000004100 */
[----:B------:R-:W-:Y:S01]  /*9a80*/  FADD.FTZ R98, R91, -UR28 ;  /* 0x8000001c5b627e21 */ /* 0x000fe20008010000 */
[----:B------:R-:W-:-:S03]  /*9a90*/  FADD.FTZ R91, R82, R71 ;  /* 0x00000047525b7221 */ /* 0x000fc60000010000 */
[----:B------:R-:W-:Y:S01]  /*9aa0*/  FMUL.FTZ R71, R98, UR16 ;  /* 0x0000001062477c20 */ /* 0x000fe20008410000 */
[----:B------:R-:W-:-:S03]  /*9ab0*/  FADD.FTZ R91, R91, R86 ;  /* 0x000000565b5b7221 */ /* 0x000fc60000010000 */
[----:B------:R-:W-:-:S04]  /*9ac0*/  FFMA.FTZ R74, R4, R71, R2 ;  /* 0x00000047044a7223 */ /* 0x000fc80000010002 */
[----:B------:R-:W-:-:S06]  /*9ad0*/  FMUL.FTZ R78, R74, -1.4426950216293334961 ;  /* 0xbfb8aa3b4a4e7820 */ /* 0x000fcc0000410000 */
[----:B------:R-:W0:Y:S02]  /*9ae0*/  MUFU.EX2 R78, R78 ;  /* 0x0000004e004e7308 */ /* 0x000e240000000800 */
[----:B0-----:R-:W-:-:S06]  /*9af0*/  FADD.FTZ R82, R78, 1 ;  /* 0x3f8000004e527421 */ /* 0x001fcc0000010000 */
[----:B------:R-:W0:Y:S02]  /*9b00*/  MUFU.RCP R82, R82 ;  /* 0x0000005200527308 */ /* 0x000e240000001000 */
[----:B0-----:R-:W-:Y:S01]  /*9b10*/  FMUL.FTZ R18, R97, R82 ;  /* 0x0000005261127220 */ /* 0x001fe20000410000 */
[----:B------:R-:W-:Y:S01]  /*9b20*/  FADD.FTZ R97, -R82, 1 ;  /* 0x3f80000052617421 */ /* 0x000fe20000010100 */
[----:B------:R-:W-:-:S03]  /*9b30*/  HADD2.F32 R82, -RZ, R41.H0_H0 ;  /* 0x20000029ff527230 */ /* 0x000fc60000004100 */
        /* <DEDUP_REMOVED lines=13> */
[----:B------:R-:W-:Y:S01]  /*9c10*/  FMUL.FTZ R82, R4, R6 ;  /* 0x0000000604527220 */ /* 0x000fe20000410000 */
[----:B------:R-:W-:Y:S02]  /*9c20*/  HADD2.F32 R10, -RZ, R10.H0_H0 ;  /* 0x2000000aff0a7230 */ /* 0x000fe40000004100 */
[----:B------:R-:W-:Y:S01]  /*9c30*/  FADD.FTZ R41, R41, -UR28 ;  /* 0x8000001c29297e21 */ /* 0x000fe20008010000 */
[----:B------:R-:W-:Y:S01]  /*9c40*/  FFMA.FTZ R78, R76, R82, R77 ;  /* 0x000000524c4e7223 */ /* 0x000fe2000001004d */
[--C-:B------:R-:W-:Y:S02]  /*9c50*/  HADD2.F32 R76, -RZ, R17.reuse.H0_H0 ;  /* 0x20000011ff4c7230 */ /* 0x100fe40000004100 */
[----:B------:R-:W-:Y:S01]  /*9c60*/  FADD.FTZ R94, R94, R82 ;  /* 0x000000525e5e7221 */ /* 0x000fe20000010000 */
[----:B------:R-:W-:Y:S01]  /*9c70*/  FMUL.FTZ R41, R41, UR16 ;  /* 0x0000001029297c20 */ /* 0x000fe20008410000 */
[----:B------:R-:W-:-:S02]  /*9c80*/  HADD2.F32 R17, -RZ, R17.H1_H1 ;  /* 0x30000011ff117230 */ /* 0x000fc40000004100 */
[----:B------:R-:W-:Y:S01]  /*9c90*/  FADD.FTZ R10, R10, -UR28 ;  /* 0x8000001c0a0a7e21 */ /* 0x000fe20008010000 */
[----:B------:R-:W-:Y:S02]  /*9ca0*/  FFMA.FTZ R6, R4, R41, R2 ;  /* 0x0000002904067223 */ /* 0x000fe40000010002 */
[----:B------:R-:W-:Y:S02]  /*9cb0*/  FADD.FTZ R17, R17, -UR28 ;  /* 0x8000001c11117e21 */ /* 0x000fe40008010000 */
[----:B------:R-:W-:-:S06]  /*9cc0*/  FMUL.FTZ R77, R6, -1.4426950216293334961 ;  /* 0xbfb8aa3b064d7820 */ /* 0x000fcc0000410000 */
[----:B------:R-:W0:Y:S02]  /*9cd0*/  MUFU.EX2 R77, R77 ;  /* 0x0000004d004d7308 */ /* 0x000e240000000800 */
[----:B0-----:R-:W-:-:S06]  /*9ce0*/  FADD.FTZ R95, R77, 1 ;  /* 0x3f8000004d5f7421 */ /* 0x001fcc0000010000 */
[----:B------:R-:W0:Y:S02]  /*9cf0*/  MUFU.RCP R95, R95 ;  /* 0x0000005f005f7308 */ /* 0x000e240000001000 */
[----:B0-----:R-:W-:Y:S01]  /*9d00*/  FADD.FTZ R97, -R95, 1 ;  /* 0x3f8000005f617421 */ /* 0x001fe20000010100 */
[----:B------:R-:W-:Y:S01]  /*9d10*/  FMUL.FTZ R76, R76, R95 ;  /* 0x0000005f4c4c7220 */ /* 0x000fe20000410000 */
[----:B------:R-:W-:Y:S02]  /*9d20*/  HADD2.F32 R95, -RZ, R16.H0_H0 ;  /* 0x20000010ff5f7230 */ /* 0x000fe40000004100 */
[----:B------:R-:W-:-:S04]  /*9d30*/  FFMA.FTZ R97, R6, R97, 1 ;  /* 0x3f80000006617423 */ /* 0x000fc80000010061 */
        /* <DEDUP_REMOVED lines=12> */
[--C-:B------:R-:W-:Y:S02]  /*9e00*/  HADD2.F32 R95, -RZ, R15.reuse.H0_H0 ;  /* 0x2000000fff5f7230 */ /* 0x100fe40000004100 */
[----:B------:R-:W-:Y:S01]  /*9e10*/  FFMA.FTZ R17, R17, R98, 1 ;  /* 0x3f80000011117423 */ /* 0x000fe20000010062 */
[----:B------:R-:W-:-:S03]  /*9e20*/  HADD2.F32 R15, -RZ, R15.H1_H1 ;  /* 0x3000000fff0f7230 */ /* 0x000fc60000004100 */
[----:B------:R-:W-:Y:S01]  /*9e30*/  FMUL.FTZ R16, R16, R17 ;  /* 0x0000001110107220 */ /* 0x000fe20000410000 */
[----:B------:R-:W-:Y:S01]  /*9e40*/  FMUL.FTZ R17, R10, UR16 ;  /* 0x000000100a117c20 */ /* 0x000fe20008410000 */
[----:B------:R-:W-:-:S03]  /*9e50*/  FADD.FTZ R15, R15, -UR28 ;  /* 0x8000001c0f0f7e21 */ /* 0x000fc60008010000 */
        /* <DEDUP_REMOVED lines=9> */
[----:B------:R-:W-:Y:S01]  /*9ef0*/  FMUL.FTZ R78, R15, UR16 ;  /* 0x000000100f4e7c20 */ /* 0x000fe20008410000 */
[----:B------:R-:W-:-:S03]  /*9f00*/  HADD2.F32 R95, -RZ, R40.H1_H1 ;  /* 0x30000028ff5f7230 */ /* 0x000fc60000004100 */
[----:B------:R-:W-:-:S04]  /*9f10*/  FFMA.FTZ R15, R5, R78, R3 ;  /* 0x0000004e050f7223 */ /* 0x000fc80000010003 */
[----:B------:R-:W-:-:S06]  /*9f20*/  FMUL.FTZ R77, R15, -1.4426950216293334961 ;  /* 0xbfb8aa3b0f4d7820 */ /* 0x000fcc0000410000 */
[----:B------:R-:W0:Y:S02]  /*9f30*/  MUFU.EX2 R77, R77 ;  /* 0x0000004d004d7308 */ /* 0x000e240000000800 */
[----:B0-----:R-:W-:-:S06]  /*9f40*/  FADD.FTZ R86, R77, 1 ;  /* 0x3f8000004d567421 */ /* 0x001fcc0000010000 */
[----:B------:R-:W0:Y:S02]  /*9f50*/  MUFU.RCP R86, R86 ;  /* 0x0000005600567308 */ /* 0x000e240000001000 */
[----:B0-----:R-:W-:Y:S01]  /*9f60*/  FADD.FTZ R82, -R86, 1 ;  /* 0x3f80000056527421 */ /* 0x001fe20000010100 */
[----:B------:R-:W-:Y:S01]  /*9f70*/  FMUL.FTZ R40, R95, R86 ;  /* 0x000000565f287220 */ /* 0x000fe20000410000 */
[----:B------:R-:W-:Y:S02]  /*9f80*/  HADD2.F32 R86, -RZ, R13.H1_H1 ;  /* 0x3000000dff567230 */ /* 0x000fe40000004100 */
[----:B------:R-:W-:Y:S01]  /*9f90*/  FFMA.FTZ R15, R15, R82, 1 ;  /* 0x3f8000000f0f7423 */ /* 0x000fe20000010052 */
[-C--:B------:R-:W-:Y:S01]  /*9fa0*/  FFMA.FTZ R82, R84, R64.reuse, R85 ;  /* 0x0000004054527223 */ /* 0x080fe20000010055 */
[----:B------:R-:W-:Y:S02]  /*9fb0*/  FMUL.FTZ R64, R4, R64 ;  /* 0x0000004004407220 */ /* 0x000fe40000410000 */
[----:B------:R-:W-:Y:S01]  /*9fc0*/  FMUL.FTZ R15, R40, R15 ;  /* 0x0000000f280f7220 */ /* 0x000fe20000410000 */
[----:B------:R-:W-:Y:S01]  /*9fd0*/  FFMA.FTZ R40, R4, R9, R2 ;  /* 0x0000000904287223 */ /* 0x000fe20000010002 */
[----:B------:R-:W-:Y:S01]  /*9fe0*/  FFMA.FTZ R84, R84, R64, R75 ;  /* 0x0000004054547223 */ /* 0x000fe2000001004b */
[----:B------:R-:W-:Y:S01]  /*9ff0*/  FADD.FTZ R94, R94, R64 ;  /* 0x000000405e5e7221 */ /* 0x000fe20000010000 */
[----:B------:R-:W-:-:S02]  /*a000*/  HADD2.F32 R64, -RZ, R12.H1_H1 ;  /* 0x3000000cff407230 */ /* 0x000fc40000004100 */
[----:B------:R-:W-:Y:S01]  /*a010*/  FMUL.FTZ R75, R40, -1.4426950216293334961 ;  /* 0xbfb8aa3b284b7820 */ /* 0x000fe20000410000 */
[----:B------:R-:W-:-:S05]  /*a020*/  HADD2.F32 R12, -RZ, R12.H0_H0 ;  /* 0x2000000cff0c7230 */ /* 0x000fca0000004100 */
[----:B------:R-:W0:Y:S01]  /*a030*/  MUFU.EX2 R75, R75 ;  /* 0x0000004b004b7308 */ /* 0x000e220000000800 */
[----:B------:R-:W-:-:S04]  /*a040*/  FADD.FTZ R12, R12, -UR28 ;  /* 0x8000001c0c0c7e21 */ /* 0x000fc80008010000 */
[----:B------:R-:W-:Y:S01]  /*a050*/  FMUL.FTZ R12, R12, UR16 ;  /* 0x000000100c0c7c20 */ /* 0x000fe20008410000 */
[----:B0-----:R-:W-:-:S06]  /*a060*/  FADD.FTZ R77, R75, 1 ;  /* 0x3f8000004b4d7421 */ /* 0x001fcc0000010000 */
[----:B------:R-:W0:Y:S02]  /*a070*/  MUFU.RCP R77, R77 ;  /* 0x0000004d004d7308 */ /* 0x000e240000001000 */
[----:B0-----:R-:W-:Y:S01]  /*a080*/  FADD.FTZ R85, -R77, 1 ;  /* 0x3f8000004d557421 */ /* 0x001fe20000010100 */
[----:B------:R-:W-:-:S03]  /*a090*/  FMUL.FTZ R13, R86, R77 ;  /* 0x0000004d560d7220 */ /* 0x000fc60000410000 */
[----:B------:R-:W-:-:S04]  /*a0a0*/  FFMA.FTZ R40, R40, R85, 1 ;  /* 0x3f80000028287423 */ /* 0x000fc80000010055 */
[----:B------:R-:W-:Y:S01]  /*a0b0*/  FMUL.FTZ R13, R13, R40 ;  /* 0x000000280d0d7220 */ /* 0x000fe20000410000 */
[----:B------:R-:W-:-:S04]  /*a0c0*/  FFMA.FTZ R40, R5, R14, R3 ;  /* 0x0000000e05287223 */ /* 0x000fc80000010003 */
[----:B------:R-:W-:-:S06]  /*a0d0*/  FMUL.FTZ R75, R40, -1.4426950216293334961 ;  /* 0xbfb8aa3b284b7820 */ /* 0x000fcc0000410000 */
[----:B------:R-:W0:Y:S02]  /*a0e0*/  MUFU.EX2 R75, R75 ;  /* 0x0000004b004b7308 */ /* 0x000e240000000800 */
[----:B0-----:R-:W-:Y:S01]  /*a0f0*/  FADD.FTZ R85, R75, 1 ;  /* 0x3f8000004b557421 */ /* 0x001fe20000010000 */
[----:B------:R-:W-:-:S04]  /*a100*/  FMUL.FTZ R75, R8, UR16 ;  /* 0x00000010084b7c20 */ /* 0x000fc80008410000 */
[----:B------:R-:W-:Y:S01]  /*a110*/  FFMA.FTZ R8, R4, R75, R2 ;  /* 0x0000004b04087223 */ /* 0x000fe20000010002 */
[----:B------:R-:W0:Y:S02]  /*a120*/  MUFU.RCP R85, R85 ;  /* 0x0000005500557308 */ /* 0x000e240000001000 */
[----:B0-----:R-:W-:Y:S01]  /*a130*/  FADD.FTZ R77, -R85, 1 ;  /* 0x3f800000554d7421 */ /* 0x001fe20000010100 */
[----:B------:R-:W-:-:S03]  /*a140*/  FMUL.FTZ R64, R64, R85 ;  /* 0x0000005540407220 */ /* 0x000fc60000410000 */
[----:B------:R-:W-:-:S04]  /*a150*/  FFMA.FTZ R77, R40, R77, 1 ;  /* 0x3f800000284d7423 */ /* 0x000fc8000001004d */
[----:B------:R-:W-:Y:S01]  /*a160*/  FMUL.FTZ R40, R64, R77 ;  /* 0x0000004d40287220 */ /* 0x000fe20000410000 */
[----:B------:R-:W-:Y:S01]  /*a170*/  FMUL.FTZ R77, R5, R92 ;  /* 0x0000005c054d7220 */ /* 0x000fe20000410000 */
[----:B------:R-:W-:-:S03]  /*a180*/  FADD.FTZ R64, R91, R92 ;  /* 0x0000005c5b407221 */ /* 0x000fc60000010000 */
[----:B------:R-:W-:Y:S01]  /*a190*/  FFMA.FTZ R86, R73, R77, R84 ;  /* 0x0000004d49567223 */ /* 0x000fe20000010054 */
[----:B------:R-:W-:Y:S01]  /*a1a0*/  FMUL.FTZ R73, R8, -1.4426950216293334961 ;  /* 0xbfb8aa3b08497820 */ /* 0x000fe20000410000 */
[----:B------:R-:W-:Y:S01]  /*a1b0*/  FADD.FTZ R94, R77, R94 ;  /* 0x0000005e4d5e7221 */ /* 0x000fe20000010000 */
[----:B------:R-:W-:-:S04]  /*a1c0*/  FMUL.FTZ R77, R4, R34 ;  /* 0x00000022044d7220 */ /* 0x000fc80000410000 */
[----:B------:R-:W0:Y:S01]  /*a1d0*/  MUFU.EX2 R73, R73 ;  /* 0x0000004900497308 */ /* 0x000e220000000800 */
[----:B------:R-:W-:Y:S01]  /*a1e0*/  FFMA.FTZ R86, R55, R77, R86 ;  /* 0x0000004d37567223 */ /* 0x000fe20000010056 */
[----:B------:R-:W-:Y:S01]  /*a1f0*/  FADD.FTZ R94, R94, R77 ;  /* 0x0000004d5e5e7221 */ /* 0x000fe20000010000 */
[----:B------:R-:W-:Y:S01]  /*a200*/  FADD.FTZ R77, R64, R93 ;  /* 0x0000005d404d7221 */ /* 0x000fe20000010000 */
[----:B------:R-:W-:-:S04]  /*a210*/  FMUL.FTZ R93, R5, R93 ;  /* 0x0000005d055d7220 */ /* 0x000fc80000410000 */
[----:B------:R-:W-:Y:S01]  /*a220*/  FFMA.FTZ R83, R83, R93, R86 ;  /* 0x0000005d53537223 */ /* 0x000fe20000010056 */
[----:B------:R-:W-:Y:S01]  /*a230*/  FADD.FTZ R94, R93, R94 ;  /* 0x0000005e5d5e7221 */ /* 0x000fe20000010000 */
        /* <DEDUP_REMOVED lines=10> */
[----:B0-----:R-:W-:Y:S01]  /*a2e0*/  FADD.FTZ R85, R73, 1 ;  /* 0x3f80000049557421 */ /* 0x001fe20000010000 */
[----:B------:R-:W-:Y:S01]  /*a2f0*/  FFMA.FTZ R73, R55, R34, R82 ;  /* 0x0000002237497223 */ /* 0x000fe20000010052 */
[--C-:B------:R-:W-:Y:S02]  /*a300*/  HADD2.F32 R82, -RZ, R45.reuse.H0_H0 ;  /* 0x2000002dff527230 */ /* 0x100fe40000004100 */
[----:B------:R-:W-:Y:S02]  /*a310*/  HADD2.F32 R45, -RZ, R45.H1_H1 ;  /* 0x3000002dff2d7230 */ /* 0x000fe40000004100 */
[----:B------:R-:W0:Y:S02]  /*a320*/  MUFU.RCP R85, R85 ;  /* 0x0000005500557308 */ /* 0x000e240000001000 */
[----:B0-----:R-:W-:Y:S01]  /*a330*/  FMUL.FTZ R35, R84, R85 ;  /* 0x0000005554237220 */ /* 0x001fe20000410000 */
[----:B------:R-:W-:-:S04]  /*a340*/  FADD.FTZ R84, -R85, 1 ;  /* 0x3f80000055547421 */ /* 0x000fc80000010100 */
[----:B------:R-:W-:-:S04]  /*a350*/  FFMA.FTZ R84, R11, R84, 1 ;  /* 0x3f8000000b547423 */ /* 0x000fc80000010054 */
[----:B------:R-:W-:Y:S01]  /*a360*/  FMUL.FTZ R11, R35, R84 ;  /* 0x00000054230b7220 */ /* 0x000fe20000410000 */
[--C-:B------:R-:W-:Y:S02]  /*a370*/  HADD2.F32 R35, -RZ, R44.reuse.H0_H0 ;  /* 0x2000002cff237230 */ /* 0x100fe40000004100 */
[----:B------:R-:W-:Y:S01]  /*a380*/  FADD.FTZ R84, R81, R34 ;  /* 0x0000002251547221 */ /* 0x000fe20000010000 */
[----:B------:R-:W-:Y:S02]  /*a390*/  HADD2.F32 R44, -RZ, R44.H1_H1 ;  /* 0x3000002cff2c7230 */ /* 0x000fe40000004100 */
[----:B------:R-:W-:Y:S01]  /*a3a0*/  FADD.FTZ R35, R35, -UR28 ;  /* 0x8000001c23237e21 */ /* 0x000fe20008010000 */
[----:B------:R-:W-:Y:S02]  /*a3b0*/  FADD.FTZ R84, R84, R33 ;  /* 0x0000002154547221 */ /* 0x000fe40000010000 */
[----:B------:R-:W-:Y:S01]  /*a3c0*/  FADD.FTZ R44, R44, -UR28 ;  /* 0x8000001c2c2c7e21 */ /* 0x000fe20008010000 */
[----:B------:R-:W-:-:S03]  /*a3d0*/  FMUL.FTZ R35, R35, UR16 ;  /* 0x0000001023237c20 */ /* 0x000fc60008410000 */
[----:B------:R-:W-:Y:S01]  /*a3e0*/  FMUL.FTZ R44, R44, UR16 ;  /* 0x000000102c2c7c20 */ /* 0x000fe20008410000 */
[----:B------:R-:W-:-:S04]  /*a3f0*/  FFMA.FTZ R34, R4, R35, R2 ;  /* 0x0000002304227223 */ /* 0x000fc80000010002 */
[----:B------:R-:W-:-:S06]  /*a400*/  FMUL.FTZ R55, R34, -1.4426950216293334961 ;  /* 0xbfb8aa3b22377820 */ /* 0x000fcc0000410000 */
[----:B------:R-:W0:Y:S02]  /*a410*/  MUFU.EX2 R55, R55 ;  /* 0x0000003700377308 */ /* 0x000e240000000800 */
[----:B0-----:R-:W-:Y:S01]  /*a420*/  FADD.FTZ R81, R55, 1 ;  /* 0x3f80000037517421 */ /* 0x001fe20000010000 */
[----:B------:R-:W-:-:S05]  /*a430*/  FFMA.FTZ R55, R5, R44, R3 ;  /* 0x0000002c05377223 */ /* 0x000fca0000010003 */
[----:B------:R-:W0:Y:S02]  /*a440*/  MUFU.RCP R81, R81 ;  /* 0x0000005100517308 */ /* 0x000e240000001000 */
[----:B0-----:R-:W-:Y:S01]  /*a450*/  FMUL.FTZ R82, R82, R81 ;  /* 0x0000005152527220 */ /* 0x001fe20000410000 */
[----:B------:R-:W-:Y:S01]  /*a460*/  FADD.FTZ R85, -R81, 1 ;  /* 0x3f80000051557421 */ /* 0x000fe20000010100 */
[----:B------:R-:W-:-:S03]  /*a470*/  FMUL.FTZ R81, R55, -1.4426950216293334961 ;  /* 0xbfb8aa3b37517820 */ /* 0x000fc60000410000 */
[----:B------:R-:W-:-:S03]  /*a480*/  FFMA.FTZ R85, R34, R85, 1 ;  /* 0x3f80000022557423 */ /* 0x000fc60000010055 */
[----:B------:R-:W0:Y:S01]  /*a490*/  MUFU.EX2 R81, R81 ;  /* 0x0000005100517308 */ /* 0x000e220000000800 */
[----:B------:R-:W-:Y:S01]  /*a4a0*/  FMUL.FTZ R34, R82, R85 ;  /* 0x0000005552227220 */ /* 0x000fe20000410000 */
[----:B------:R-:W-:Y:S02]  /*a4b0*/  HADD2.F32 R85, -RZ, R47.H0_H0 ;  /* 0x2000002fff557230 */ /* 0x000fe40000004100 */
[----:B0-----:R-:W-:-:S06]  /*a4c0*/  FADD.FTZ R82, R81, 1 ;  /* 0x3f80000051527421 */ /* 0x001fcc0000010000 */
[----:B------:R-:W0:Y:S02]  /*a4d0*/  MUFU.RCP R82, R82 ;  /* 0x0000005200527308 */ /* 0x000e240000001000 */
[----:B0-----:R-:W-:Y:S01]  /*a4e0*/  FADD.FTZ R92, -R82, 1 ;  /* 0x3f800000525c7421 */ /* 0x001fe20000010100 */
[----:B------:R-:W-:-:S03]  /*a4f0*/  FMUL.FTZ R45, R45, R82 ;  /* 0x000000522d2d7220 */ /* 0x000fc60000410000 */
[----:B------:R-:W-:Y:S01]  /*a500*/  FFMA.FTZ R92, R55, R92, 1 ;  /* 0x3f800000375c7423 */ /* 0x000fe2000001005c */
[--C-:B------:R-:W-:Y:S02]  /*a510*/  HADD2.F32 R55, -RZ, R46.reuse.H0_H0 ;  /* 0x2000002eff377230 */ /* 0x100fe40000004100 */
[----:B------:R-:W-:Y:S02]  /*a520*/  HADD2.F32 R46, -RZ, R46.H1_H1 ;  /* 0x3000002eff2e7230 */ /* 0x000fe40000004100 */
[----:B------:R-:W-:Y:S01]  /*a530*/  FMUL.FTZ R45, R45, R92 ;  /* 0x0000005c2d2d7220 */ /* 0x000fe20000410000 */
[----:B------:R-:W-:Y:S01]  /*a540*/  FMUL.FTZ R92, R4, R31 ;  /* 0x0000001f045c7220 */ /* 0x000fe20000410000 */
[----:B------:R-:W-:Y:S01]  /*a550*/  FADD.FTZ R55, R55, -UR28 ;  /* 0x8000001c37377e21 */ /* 0x000fe20008010000 */
[----:B------:R-:W-:-:S03]  /*a560*/  FADD.FTZ R86, R46, -UR28 ;  /* 0x8000001c2e567e21 */ /* 0x000fc60008010000 */
        /* <DEDUP_REMOVED lines=9> */
[----:B------:R-:W-:Y:S01]  /*a600*/  FMUL.FTZ R46, R85, R64 ;  /* 0x00000040552e7220 */ /* 0x000fe20000410000 */
[----:B------:R-:W-:Y:S01]  /*a610*/  FMUL.FTZ R64, R86, UR16 ;  /* 0x0000001056407c20 */ /* 0x000fe20008410000 */
[----:B------:R-:W-:-:S03]  /*a620*/  HADD2.F32 R86, -RZ, R47.H1_H1 ;  /* 0x3000002fff567230 */ /* 0x000fc60000004100 */
[----:B------:R-:W-:-:S04]  /*a630*/  FFMA.FTZ R81, R5, R64, R3 ;  /* 0x0000004005517223 */ /* 0x000fc80000010003 */
[----:B------:R-:W-:-:S06]  /*a640*/  FMUL.FTZ R82, R81, -1.4426950216293334961 ;  /* 0xbfb8aa3b51527820 */ /* 0x000fcc0000410000 */
[----:B------:R-:W0:Y:S02]  /*a650*/  MUFU.EX2 R82, R82 ;  /* 0x0000005200527308 */ /* 0x000e240000000800 */
[----:B0-----:R-:W-:Y:S01]  /*a660*/  FADD.FTZ R85, R82, 1 ;  /* 0x3f80000052557421 */ /* 0x001fe20000010000 */
[----:B------:R-:W-:-:S04]  /*a670*/  FMUL.FTZ R82, R4, R33 ;  /* 0x0000002104527220 */ /* 0x000fc80000410000 */
[----:B------:R-:W-:Y:S01]  /*a680*/  FFMA.FTZ R83, R58, R82, R83 ;  /* 0x000000523a537223 */ /* 0x000fe20000010053 */
[----:B------:R-:W0:Y:S02]  /*a690*/  MUFU.RCP R85, R85 ;  /* 0x0000005500557308 */ /* 0x000e240000001000 */
[----:B0-----:R-:W-:Y:S01]  /*a6a0*/  FMUL.FTZ R47, R86, R85 ;  /* 0x00000055562f7220 */ /* 0x001fe20000410000 */
[----:B------:R-:W-:Y:S01]  /*a6b0*/  FADD.FTZ R86, -R85, 1 ;  /* 0x3f80000055567421 */ /* 0x000fe20000010100 */
[----:B------:R-:W-:-:S03]  /*a6c0*/  HADD2.F32 R85, -RZ, R49.H0_H0 ;  /* 0x20000031ff557230 */ /* 0x000fc60000004100 */
[----:B------:R-:W-:Y:S01]  /*a6d0*/  FFMA.FTZ R86, R81, R86, 1 ;  /* 0x3f80000051567423 */ /* 0x000fe20000010056 */
[--C-:B------:R-:W-:Y:S02]  /*a6e0*/  HADD2.F32 R81, -RZ, R48.reuse.H0_H0 ;  /* 0x20000030ff517230 */ /* 0x100fe40000004100 */
[----:B------:R-:W-:Y:S02]  /*a6f0*/  HADD2.F32 R48, -RZ, R48.H1_H1 ;  /* 0x30000030ff307230 */ /* 0x000fe40000004100 */
[----:B------:R-:W-:Y:S01]  /*a700*/  FMUL.FTZ R47, R47, R86 ;  /* 0x000000562f2f7220 */ /* 0x000fe20000410000 */
[----:B------:R-:W-:Y:S01]  /*a710*/  FADD.FTZ R86, R81, -UR28 ;  /* 0x8000001c51567e21 */ /* 0x000fe20008010000 */
[----:B------:R-:W-:-:S03]  /*a720*/  FFMA.FTZ R81, R58, R33, R73 ;  /* 0x000000213a517223 */ /* 0x000fc60000010049 */
        /* <DEDUP_REMOVED lines=12> */
[----:B------:R-:W-:Y:S01]  /*a7f0*/  FADD.FTZ R85, R94, R82 ;  /* 0x000000525e557221 */ /* 0x000fe20000010000 */
[----:B------:R-:W-:Y:S02]  /*a800*/  HADD2.F32 R82, -RZ, R49.H1_H1 ;  /* 0x30000031ff527230 */ /* 0x000fe40000004100 */
        /* <DEDUP_REMOVED lines=12> */
[----:B------:R-:W-:Y:S01]  /*a8d0*/  FADD.FTZ R82, R77, R32 ;  /* 0x000000204d527221 */ /* 0x000fe20000010000 */
[----:B------:R-:W-:Y:S01]  /*a8e0*/  FADD.FTZ R73, R73, -UR28 ;  /* 0x8000001c49497e21 */ /* 0x000fe20008010000 */
[-C--:B------:R-:W-:Y:S01]  /*a8f0*/  FFMA.FTZ R77, R63, R32.reuse, R80 ;  /* 0x000000203f4d7223 */ /* 0x080fe20000010050 */
[----:B------:R-:W-:Y:S01]  /*a900*/  FMUL.FTZ R80, R5, R32 ;  /* 0x0000002005507220 */ /* 0x000fe20000410000 */
[----:B------:R-:W-:Y:S01]  /*a910*/  FADD.FTZ R50, R50, -UR28 ;  /* 0x8000001c32327e21 */ /* 0x000fe20008010000 */
[----:B------:R-:W-:-:S02]  /*a920*/  FMUL.FTZ R73, R73, UR16 ;  /* 0x0000001049497c20 */ /* 0x000fc40008410000 */
[----:B------:R-:W-:Y:S01]  /*a930*/  FFMA.FTZ R83, R63, R80, R83 ;  /* 0x000000503f537223 */ /* 0x000fe20000010053 */
[----:B------:R-:W-:Y:S01]  /*a940*/  FMUL.FTZ R50, R50, UR16 ;  /* 0x0000001032327c20 */ /* 0x000fe20008410000 */
[----:B------:R-:W-:Y:S01]  /*a950*/  FFMA.FTZ R32, R4, R73, R2 ;  /* 0x0000004904207223 */ /* 0x000fe20000010002 */
[----:B------:R-:W-:Y:S01]  /*a960*/  FADD.FTZ R85, R80, R85 ;  /* 0x0000005550557221 */ /* 0x000fe20000010000 */
[----:B------:R-:W-:Y:S02]  /*a970*/  FFMA.FTZ R94, R54, R92, R83 ;  /* 0x0000005c365e7223 */ /* 0x000fe40000010053 */
[----:B------:R-:W-:Y:S01]  /*a980*/  FMUL.FTZ R63, R32, -1.4426950216293334961 ;  /* 0xbfb8aa3b203f7820 */ /* 0x000fe20000410000 */
[----:B------:R-:W-:Y:S01]  /*a990*/  FADD.FTZ R92, R85, R92 ;  /* 0x0000005c555c7221 */ /* 0x000fe20000010000 */
[----:B------:R-:W-:-:S04]  /*a9a0*/  FMUL.FTZ R85, R5, R43 ;  /* 0x0000002b05557220 */ /* 0x000fc80000410000 */
[----:B------:R-:W0:Y:S01]  /*a9b0*/  MUFU.EX2 R63, R63 ;  /* 0x0000003f003f7308 */ /* 0x000e220000000800 */
[----:B------:R-:W-:Y:S01]  /*a9c0*/  FFMA.FTZ R94, R62, R85, R94 ;  /* 0x000000553e5e7223 */ /* 0x000fe2000001005e */
[----:B------:R-:W-:Y:S01]  /*a9d0*/  FADD.FTZ R92, R85, R92 ;  /* 0x0000005c555c7221 */ /* 0x000fe20000010000 */
[----:B0-----:R-:W-:Y:S01]  /*a9e0*/  FADD.FTZ R86, R63, 1 ;  /* 0x3f8000003f567421 */ /* 0x001fe20000010000 */
[----:B------:R-:W-:-:S04]  /*a9f0*/  FFMA.FTZ R63, R5, R50, R3 ;  /* 0x00000032053f7223 */ /* 0x000fc80000010003 */
[----:B------:R-:W-:Y:S01]  /*aa00*/  FMUL.FTZ R80, R63, -1.4426950216293334961 ;  /* 0xbfb8aa3b3f507820 */ /* 0x000fe20000410000 */
[----:B------:R-:W0:Y:S08]  /*aa10*/  MUFU.RCP R86, R86 ;  /* 0x0000005600567308 */ /* 0x000e300000001000 */
[----:B------:R-:W1:Y:S01]  /*aa20*/  MUFU.EX2 R80, R80 ;  /* 0x0000005000507308 */ /* 0x000e620000000800 */
[----:B0-----:R-:W-:Y:S01]  /*aa30*/  FADD.FTZ R93, -R86, 1 ;  /* 0x3f800000565d7421 */ /* 0x001fe20000010100 */
[----:B------:R-:W-:Y:S01]  /*aa40*/  FMUL.FTZ R91, R91, R86 ;  /* 0x000000565b5b7220 */ /* 0x000fe20000410000 */
[----:B------:R-:W-:-:S02]  /*aa50*/  HADD2.F32 R86, -RZ, R51.H1_H1 ;  /* 0x30000033ff567230 */ /* 0x000fc40000004100 */
[----:B------:R-:W-:-:S04]  /*aa60*/  FFMA.FTZ R32, R32, R93, 1 ;  /* 0x3f80000020207423 */ /* 0x000fc8000001005d */
[----:B------:R-:W-:Y:S01]  /*aa70*/  FMUL.FTZ R32, R91, R32 ;  /* 0x000000205b207220 */ /* 0x000fe20000410000 */
[----:B-1----:R-:W-:Y:S01]  /*aa80*/  FADD.FTZ R91, R80, 1 ;  /* 0x3f800000505b7421 */ /* 0x002fe20000010000 */
[--C-:B------:R-:W-:Y:S02]  /*aa90*/  HADD2.F32 R80, -RZ, R88.reuse.H0_H0 ;  /* 0x20000058ff507230 */ /* 0x100fe40000004100 */
[----:B------:R-:W-:-:S03]  /*aaa0*/  HADD2.F32 R88, -RZ, R88.H1_H1 ;  /* 0x30000058ff587230 */ /* 0x000fc60000004100 */
[----:B------:R-:W0:Y:S02]  /*aab0*/  MUFU.RCP R91, R91 ;  /* 0x0000005b005b7308 */ /* 0x000e240000001000 */
[----:B0-----:R-:W-:Y:S01]  /*aac0*/  FMUL.FTZ R51, R86, R91 ;  /* 0x0000005b56337220 */ /* 0x001fe20000410000 */
[----:B------:R-:W-:-:S04]  /*aad0*/  FADD.FTZ R86, -R91, 1 ;  /* 0x3f8000005b567421 */ /* 0x000fc80000010100 */
[----:B------:R-:W-:Y:S01]  /*aae0*/  FFMA.FTZ R86, R63, R86, 1 ;  /* 0x3f8000003f567423 */ /* 0x000fe20000010056 */
[--C-:B------:R-:W-:Y:S02]  /*aaf0*/  HADD2.F32 R63, -RZ, R87.reuse.H0_H0 ;  /* 0x20000057ff3f7230 */ /* 0x100fe40000004100 */
[----:B------:R-:W-:Y:S02]  /*ab00*/  HADD2.F32 R87, -RZ, R87.H1_H1 ;  /* 0x30000057ff577230 */ /* 0x000fe40000004100 */
[----:B------:R-:W-:Y:S01]  /*ab10*/  FMUL.FTZ R51, R51, R86 ;  /* 0x0000005633337220 */ /* 0x000fe20000410000 */
[----:B------:R-:W-:Y:S01]  /*ab20*/  FADD.FTZ R86, R84, R31 ;  /* 0x0000001f54567221 */ /* 0x000fe20000010000 */
[----:B------:R-:W-:Y:S01]  /*ab30*/  FADD.FTZ R63, R63, -UR28 ;  /* 0x8000001c3f3f7e21 */ /* 0x000fe20008010000 */
[----:B------:R-:W-:Y:S01]  /*ab40*/  FFMA.FTZ R84, R54, R31, R81 ;  /* 0x0000001f36547223 */ /* 0x000fe20000010051 */
[----:B------:R-:W-:Y:S01]  /*ab50*/  FADD.FTZ R87, R87, -UR28 ;  /* 0x8000001c57577e21 */ /* 0x000fe20008010000 */
[----:B------:R-:W-:Y:S01]  /*ab60*/  FADD.FTZ R86, R86, R53 ;  /* 0x0000003556567221 */ /* 0x000fe20000010000 */
[----:B------:R-:W-:Y:S01]  /*ab70*/  FMUL.FTZ R31, R63, UR16 ;  /* 0x000000103f1f7c20 */ /* 0x000fe20008410000 */
[----:B------:R-:W-:-:S02]  /*ab80*/  FFMA.FTZ R84, R57, R53, R84 ;  /* 0x0000003539547223 */ /* 0x000fc40000010054 */
[----:B------:R-:W-:Y:S01]  /*ab90*/  FADD.FTZ R86, R86, R29 ;  /* 0x0000001d56567221 */ /* 0x000fe20000010000 */
[C---:B------:R-:W-:Y:S01]  /*aba0*/  FFMA.FTZ R54, R4.reuse, R31, R2 ;  /* 0x0000001f04367223 */ /* 0x040fe20000010002 */
[-C--:B------:R-:W-:Y:S01]  /*abb0*/  FFMA.FTZ R84, R61, R29.reuse, R84 ;  /* 0x0000001d3d547223 */ /* 0x080fe20000010054 */
[----:B------:R-:W-:Y:S01]  /*abc0*/  FMUL.FTZ R29, R4, R29 ;  /* 0x0000001d041d7220 */ /* 0x000fe20000410000 */
[----:B------:R-:W-:Y:S01]  /*abd0*/  FADD.FTZ R86, R86, R27 ;  /* 0x0000001b56567221 */ /* 0x000fe20000010000 */
[----:B------:R-:W-:Y:S01]  /*abe0*/  FMUL.FTZ R63, R54, -1.4426950216293334961 ;  /* 0xbfb8aa3b363f7820 */ /* 0x000fe20000410000 */
[----:B------:R-:W-:-:S04]  /*abf0*/  FFMA.FTZ R84, R7, R27, R84 ;  /* 0x0000001b07547223 */ /* 0x000fc80000010054 */
[----:B------:R-:W-:Y:S01]  /*ac00*/  FFMA.FTZ R84, R65, R25, R84 ;  /* 0x0000001941547223 */ /* 0x000fe20000010054 */
[----:B------:R-:W0:Y:S03]  /*ac10*/  MUFU.EX2 R63, R63 ;  /* 0x0000003f003f7308 */ /* 0x000e260000000800 */
[----:B------:R-:W-:-:S04]  /*ac20*/  FFMA.FTZ R84, R67, R24, R84 ;  /* 0x0000001843547223 */ /* 0x000fc80000010054 */
[----:B------:R-:W-:-:S04]  /*ac30*/  FFMA.FTZ R84, R69, R22, R84 ;  /* 0x0000001645547223 */ /* 0x000fc80000010054 */
[----:B------:R-:W-:Y:S01]  /*ac40*/  FFMA.FTZ R84, R79, R20, R84 ;  /* 0x000000144f547223 */ /* 0x000fe20000010054 */
[----:B0-----:R-:W-:-:S03]  /*ac50*/  FADD.FTZ R81, R63, 1 ;  /* 0x3f8000003f517421 */ /* 0x001fc60000010000 */
[----:B------:R-:W-:-:S04]  /*ac60*/  FFMA.FTZ R84, R71, R18, R84 ;  /* 0x0000001247547223 */ /* 0x000fc80000010054 */
[----:B------:R-:W-:Y:S01]  /*ac70*/  FFMA.FTZ R84, R41, R6, R84 ;  /* 0x0000000629547223 */ /* 0x000fe20000010054 */
[----:B------:R-:W0:Y:S03]  /*ac80*/  MUFU.RCP R81, R81 ;  /* 0x0000005100517308 */ /* 0x000e260000001000 */
[----:B------:R-:W-:-:S04]  /*ac90*/  FFMA.FTZ R84, R17, R10, R84 ;  /* 0x0000000a11547223 */ /* 0x000fc80000010054 */
[----:B------:R-:W-:-:S04]  /*aca0*/  FFMA.FTZ R84, R9, R13, R84 ;  /* 0x0000000d09547223 */ /* 0x000fc80000010054 */
[----:B------:R-:W-:-:S04]  /*acb0*/  FFMA.FTZ R84, R75, R8, R84 ;  /* 0x000000084b547223 */ /* 0x000fc80000010054 */
[----:B------:R-:W-:Y:S01]  /*acc0*/  FFMA.FTZ R84, R35, R34, R84 ;  /* 0x0000002223547223 */ /* 0x000fe20000010054 */
[----:B0-----:R-:W-:Y:S01]  /*acd0*/  FADD.FTZ R83, -R81, 1 ;  /* 0x3f80000051537421 */ /* 0x001fe20000010100 */
[----:B------:R-:W-:Y:S02]  /*ace0*/  FMUL.FTZ R80, R80, R81 ;  /* 0x0000005150507220 */ /* 0x000fe40000410000 */
[----:B------:R-:W-:Y:S01]  /*acf0*/  FFMA.FTZ R84, R55, R46, R84 ;  /* 0x0000002e37547223 */ /* 0x000fe20000010054 */
[----:B------:R-:W-:-:S03]  /*ad00*/  FFMA.FTZ R83, R54, R83, 1 ;  /* 0x3f80000036537423 */ /* 0x000fc60000010053 */
[----:B------:R-:W-:Y:S01]  /*ad10*/  FFMA.FTZ R84, R33, R48, R84 ;  /* 0x0000003021547223 */ /* 0x000fe20000010054 */
[----:B------:R-:W-:Y:S01]  /*ad20*/  FMUL.FTZ R54, R80, R83 ;  /* 0x0000005350367220 */ /* 0x000fe20000410000 */
[----:B------:R-:W-:-:S04]  /*ad30*/  FMUL.FTZ R80, R87, UR16 ;  /* 0x0000001057507c20 */ /* 0x000fc80008410000 */
        /* <DEDUP_REMOVED lines=9> */
[----:B------:R-:W-:-:S04]  /*add0*/  FFMA.FTZ R83, R26, R42, R83 ;  /* 0x0000002a1a537223 */ /* 0x000fc80000010053 */
[----:B------:R-:W-:Y:S01]  /*ade0*/  FFMA.FTZ R83, R66, R23, R83 ;  /* 0x0000001742537223 */ /* 0x000fe20000010053 */
[----:B0-----:R-:W-:Y:S01]  /*adf0*/  FMUL.FTZ R81, R88, R87 ;  /* 0x0000005758517220 */ /* 0x001fe20000410000 */
[----:B------:R-:W-:Y:S02]  /*ae00*/  FADD.FTZ R88, -R87, 1 ;  /* 0x3f80000057587421 */ /* 0x000fe40000010100 */
[----:B------:R-:W-:Y:S02]  /*ae10*/  FFMA.FTZ R83, R70, R72, R83 ;  /* 0x0000004846537223 */ /* 0x000fe40000010053 */
[----:B------:R-:W-:Y:S02]  /*ae20*/  FFMA.FTZ R88, R63, R88, 1 ;  /* 0x3f8000003f587423 */ /* 0x000fe40000010058 */
[----:B------:R-:W-:Y:S02]  /*ae30*/  FFMA.FTZ R83, R68, R21, R83 ;  /* 0x0000001544537223 */ /* 0x000fe40000010053 */
[----:B------:R-:W-:Y:S01]  /*ae40*/  FMUL.FTZ R63, R81, R88 ;  /* 0x00000058513f7220 */ /* 0x000fe20000410000 */
[----:B------:R-:W-:-:S02]  /*ae50*/  HADD2.F32 R81, -RZ, R89.H0_H0 ;  /* 0x20000059ff517230 */ /* 0x000fc40000004100 */
[----:B------:R-:W-:Y:S01]  /*ae60*/  FFMA.FTZ R83, R74, R19, R83 ;  /* 0x000000134a537223 */ /* 0x000fe20000010053 */
[----:B------:R-:W-:Y:S02]  /*ae70*/  HADD2.F32 R89, -RZ, R89.H1_H1 ;  /* 0x30000059ff597230 */ /* 0x000fe40000004100 */
[----:B------:R-:W-:Y:S01]  /*ae80*/  FADD.FTZ R88, R81, -UR28 ;  /* 0x8000001c51587e21 */ /* 0x000fe20008010000 */
[----:B------:R-:W-:Y:S02]  /*ae90*/  FADD.FTZ R81, R82, R43 ;  /* 0x0000002b52517221 */ /* 0x000fe40000010000 */
[----:B------:R-:W-:Y:S01]  /*aea0*/  FADD.FTZ R89, R89, -UR28 ;  /* 0x8000001c59597e21 */ /* 0x000fe20008010000 */
[----:B------:R-:W-:Y:S01]  /*aeb0*/  FFMA.FTZ R83, R76, R16, R83 ;  /* 0x000000104c537223 */ /* 0x000fe20000010053 */
[----:B------:R-:W-:Y:S01]  /*aec0*/  FMUL.FTZ R43, R88, UR16 ;  /* 0x00000010582b7c20 */ /* 0x000fe20008410000 */
[----:B------:R-:W-:Y:S02]  /*aed0*/  HADD2.F32 R88, -RZ, R90.H0_H0 ;  /* 0x2000005aff587230 */ /* 0x000fe40000004100 */
[----:B------:R-:W-:Y:S01]  /*aee0*/  FFMA.FTZ R83, R78, R15, R83 ;  /* 0x0000000f4e537223 */ /* 0x000fe20000010053 */
[----:B------:R-:W-:-:S03]  /*aef0*/  FFMA.FTZ R62, R4, R43, R2 ;  /* 0x0000002b043e7223 */ /* 0x000fc60000010002 */
[----:B------:R-:W-:Y:S01]  /*af00*/  FFMA.FTZ R83, R14, R40, R83 ;  /* 0x000000280e537223 */ /* 0x000fe20000010053 */
[----:B------:R-:W-:-:S03]  /*af10*/  FMUL.FTZ R82, R62, -1.4426950216293334961 ;  /* 0xbfb8aa3b3e527820 */ /* 0x000fc60000410000 */
[----:B------:R-:W-:-:S03]  /*af20*/  FFMA.FTZ R83, R12, R11, R83 ;  /* 0x0000000b0c537223 */ /* 0x000fc60000010053 */
[----:B------:R-:W0:Y:S01]  /*af30*/  MUFU.EX2 R82, R82 ;  /* 0x0000005200527308 */ /* 0x000e220000000800 */
[----:B------:R-:W-:-:S04]  /*af40*/  FFMA.FTZ R83, R44, R45, R83 ;  /* 0x0000002d2c537223 */ /* 0x000fc80000010053 */
[----:B------:R-:W-:-:S04]  /*af50*/  FFMA.FTZ R83, R64, R47, R83 ;  /* 0x0000002f40537223 */ /* 0x000fc80000010053 */
[----:B------:R-:W-:-:S04]  /*af60*/  FFMA.FTZ R83, R58, R49, R83 ;  /* 0x000000313a537223 */ /* 0x000fc80000010053 */
[----:B------:R-:W-:Y:S01]  /*af70*/  FFMA.FTZ R83, R50, R51, R83 ;  /* 0x0000003332537223 */ /* 0x000fe20000010053 */
[----:B0-----:R-:W-:-:S03]  /*af80*/  FADD.FTZ R87, R82, 1 ;  /* 0x3f80000052577421 */ /* 0x001fc60000010000 */
[----:B------:R-:W-:-:S03]  /*af90*/  FFMA.FTZ R83, R80, R63, R83 ;  /* 0x0000003f50537223 */ /* 0x000fc60000010053 */
        /* <DEDUP_REMOVED lines=15> */
[----:B------:R-:W-:-:S03]  /*b090*/  FMUL.FTZ R85, R4, R53 ;  /* 0x0000003504557220 */ /* 0x000fc60000410000 */
[----:B------:R-:W-:Y:S01]  /*b0a0*/  FMUL.FTZ R53, R89, R82 ;  /* 0x0000005259357220 */ /* 0x000fe20000410000 */
[----:B------:R-:W-:Y:S01]  /*b0b0*/  FFMA.FTZ R94, R57, R85, R94 ;  /* 0x00000055395e7223 */ /* 0x000fe2000001005e */
[----:B------:R-:W-:Y:S01]  /*b0c0*/  FMUL.FTZ R57, R5, R30 ;  /* 0x0000001e05397220 */ /* 0x000fe20000410000 */
[----:B------:R-:W-:Y:S01]  /*b0d0*/  FADD.FTZ R92, R92, R85 ;  /* 0x000000555c5c7221 */ /* 0x000fe20000010000 */
[----:B------:R-:W-:Y:S02]  /*b0e0*/  FADD.FTZ R82, R81, R30 ;  /* 0x0000001e51527221 */ /* 0x000fe40000010000 */
[----:B------:R-:W-:Y:S01]  /*b0f0*/  FFMA.FTZ R94, R96, R57, R94 ;  /* 0x00000039605e7223 */ /* 0x000fe2000001005e */
[----:B------:R-:W-:Y:S01]  /*b100*/  FADD.FTZ R92, R57, R92 ;  /* 0x0000005c395c7221 */ /* 0x000fe20000010000 */
[----:B------:R-:W-:Y:S01]  /*b110*/  FMUL.FTZ R57, R5, R59 ;  /* 0x0000003b05397220 */ /* 0x000fe20000410000 */
[----:B------:R-:W-:Y:S01]  /*b120*/  FADD.FTZ R59, R82, R59 ;  /* 0x0000003b523b7221 */ /* 0x000fe20000010000 */
[----:B------:R-:W-:Y:S01]  /*b130*/  FFMA.FTZ R94, R61, R29, R94 ;  /* 0x0000001d3d5e7223 */ /* 0x000fe2000001005e */
[----:B------:R-:W-:Y:S01]  /*b140*/  FADD.FTZ R92, R92, R29 ;  /* 0x0000001d5c5c7221 */ /* 0x000fe20000010000 */
[C---:B------:R-:W-:Y:S01]  /*b150*/  FMUL.FTZ R29, R4.reuse, R27 ;  /* 0x0000001b041d7220 */ /* 0x040fe20000410000 */
        /* <DEDUP_REMOVED lines=8> */
[----:B------:R-:W-:-:S02]  /*b1e0*/  FADD.FTZ R25, R25, R24 ;  /* 0x0000001819197221 */ /* 0x000fc40000010000 */
[----:B------:R-:W-:Y:S01]  /*b1f0*/  FFMA.FTZ R94, R28, R7, R94 ;  /* 0x000000071c5e7223 */ /* 0x000fe2000001005e */
[----:B------:R-:W-:Y:S01]  /*b200*/  FADD.FTZ R92, R7, R92 ;  /* 0x0000005c075c7221 */ /* 0x000fe20000010000 */
[----:B------:R-:W-:Y:S01]  /*b210*/  FMUL.FTZ R7, R5, R42 ;  /* 0x0000002a05077220 */ /* 0x000fe20000410000 */
[----:B------:R-:W-:Y:S01]  /*b220*/  FADD.FTZ R42, R59, R42 ;  /* 0x0000002a3b2a7221 */ /* 0x000fe20000010000 */
        /* <DEDUP_REMOVED lines=89> */
[-C--:B------:R-:W-:Y:S01]  /*b7c0*/  FMUL.FTZ R9, R4, R32.reuse ;  /* 0x0000002004097220 */ /* 0x080fe20000410000 */
[----:B------:R-:W-:Y:S01]  /*b7d0*/  FADD.FTZ R40, R40, R49 ;  /* 0x0000003128287221 */ /* 0x000fe20000010000 */
[----:B------:R-:W-:Y:S01]  /*b7e0*/  FFMA.FTZ R94, R58, R7, R94 ;  /* 0x000000073a5e7223 */ /* 0x000fe2000001005e */
[----:B------:R-:W-:Y:S01]  /*b7f0*/  FADD.FTZ R92, R7, R92 ;  /* 0x0000005c075c7221 */ /* 0x000fe20000010000 */
[----:B------:R-:W-:Y:S01]  /*b800*/  FFMA.FTZ R7, R73, R32, R84 ;  /* 0x0000002049077223 */ /* 0x000fe20000010054 */
[----:B------:R-:W-:Y:S01]  /*b810*/  FADD.FTZ R13, R13, R32 ;  /* 0x000000200d0d7221 */ /* 0x000fe20000010000 */
[----:B------:R-:W-:Y:S01]  /*b820*/  FFMA.FTZ R94, R73, R9, R94 ;  /* 0x00000009495e7223 */ /* 0x000fe2000001005e */
[----:B------:R-:W-:Y:S01]  /*b830*/  FADD.FTZ R92, R92, R9 ;  /* 0x000000095c5c7221 */ /* 0x000fe20000010000 */
[-C--:B------:R-:W-:Y:S01]  /*b840*/  FMUL.FTZ R9, R4, R54.reuse ;  /* 0x0000003604097220 */ /* 0x080fe20000410000 */
[----:B------:R-:W-:Y:S01]  /*b850*/  FFMA.FTZ R8, R31, R54, R7 ;  /* 0x000000361f087223 */ /* 0x000fe20000010007 */
[----:B------:R-:W-:Y:S01]  /*b860*/  FFMA.FTZ R94, R50, R11, R94 ;  /* 0x0000000b325e7223 */ /* 0x000fe2000001005e */
[----:B------:R-:W-:Y:S01]  /*b870*/  FADD.FTZ R92, R11, R92 ;  /* 0x0000005c0b5c7221 */ /* 0x000fe20000010000 */
[----:B------:R-:W-:Y:S01]  /*b880*/  FMUL.FTZ R11, R5, R63 ;  /* 0x0000003f050b7220 */ /* 0x000fe20000410000 */
[----:B------:R-:W-:Y:S01]  /*b890*/  FMUL.FTZ R7, R4, R77 ;  /* 0x0000004d04077220 */ /* 0x000fe20000410000 */
[----:B------:R-:W-:Y:S01]  /*b8a0*/  FFMA.FTZ R15, R31, R9, R94 ;  /* 0x000000091f0f7223 */ /* 0x000fe2000001005e */
[----:B------:R-:W-:Y:S01]  /*b8b0*/  FADD.FTZ R92, R92, R9 ;  /* 0x000000095c5c7221 */ /* 0x000fe20000010000 */
[----:B------:R-:W-:Y:S01]  /*b8c0*/  FADD.FTZ R40, R40, R51 ;  /* 0x0000003328287221 */ /* 0x000fe20000010000 */
[----:B------:R-:W-:Y:S01]  /*b8d0*/  FADD.FTZ R10, R13, R54 ;  /* 0x000000360d0a7221 */ /* 0x000fe20000010000 */
[----:B------:R-:W-:Y:S01]  /*b8e0*/  FFMA.FTZ R6, R80, R11, R15 ;  /* 0x0000000b50067223 */ /* 0x000fe2000001000f */
[----:B------:R-:W-:Y:S01]  /*b8f0*/  FADD.FTZ R92, R11, R92 ;  /* 0x0000005c0b5c7221 */ /* 0x000fe20000010000 */
[----:B------:R-:W-:Y:S01]  /*b900*/  FMUL.FTZ R13, R5, R53 ;  /* 0x00000035050d7220 */ /* 0x000fe20000410000 */
[----:B------:R-:W-:Y:S01]  /*b910*/  FADD.FTZ R40, R40, R63 ;  /* 0x0000003f28287221 */ /* 0x000fe20000010000 */
[C---:B------:R-:W-:Y:S01]  /*b920*/  FFMA.FTZ R9, R43.reuse, R7, R6 ;  /* 0x000000072b097223 */ /* 0x040fe20000010006 */
[----:B------:R-:W-:Y:S01]  /*b930*/  FADD.FTZ R92, R92, R7 ;  /* 0x000000075c5c7221 */ /* 0x000fe20000010000 */
[----:B------:R-:W-:Y:S01]  /*b940*/  FFMA.FTZ R8, R43, R77, R8 ;  /* 0x0000004d2b087223 */ /* 0x000fe20000010008 */
[----:B------:R-:W-:Y:S01]  /*b950*/  FADD.FTZ R10, R10, R77 ;  /* 0x0000004d0a0a7221 */ /* 0x000fe20000010000 */
[C---:B------:R-:W-:Y:S01]  /*b960*/  FFMA.FTZ R14, R62.reuse, R13, R9 ;  /* 0x0000000d3e0e7223 */ /* 0x040fe20000010009 */
[----:B------:R-:W-:Y:S01]  /*b970*/  FADD.FTZ R13, R13, R92 ;  /* 0x0000005c0d0d7221 */ /* 0x000fe20000010000 */
[----:B------:R-:W-:Y:S01]  /*b980*/  FFMA.FTZ R9, R62, R53, R83 ;  /* 0x000000353e097223 */ /* 0x000fe20000010053 */
[----:B------:R-:W-:-:S07]  /*b990*/  FADD.FTZ R11, R40, R53 ;  /* 0x00000035280b7221 */ /* 0x000fce0000010000 */
.L_x_739:
        /* <DEDUP_REMOVED lines=47> */
.L_x_741:
[----:B------:R-:W-:Y:S05]  /*bc90*/  BSYNC.RECONVERGENT B0 ;  /* 0x0000000000007941 */ /* 0x000fea0003800200 */
.L_x_740:
[----:B------:R-:W-:Y:S06]  /*bca0*/  BAR.SYNC.DEFER_BLOCKING 0x0 ;  /* 0x0000000000007b1d */ /* 0x000fec0000010000 */
[----:B------:R-:W-:Y:S04]  /*bcb0*/  BSSY.RECONVERGENT B0, `(.L_x_742) ;  /* 0x0000027000007945 */ /* 0x000fe80003800200 */
[----:B------:R-:W-:Y:S05]  /*bcc0*/  @P0 BRA `(.L_x_743) ;  /* 0x0000000000940947 */ /* 0x000fea0003800000 */
[----:B------:R-:W-:-:S09]  /*bcd0*/  ULEA UR5, UR7, UR6, 0x18 ;  /* 0x0000000607057291 */ /* 0x000fd2000f8ec0ff */
[----:B------:R-:W4:Y:S04]  /*bce0*/  LDS.64 R22, [UR5+0x18] ;  /* 0x00001805ff167984 */ /* 0x000f280008000a00 */
[----:B------:R-:W5:Y:S04]  /*bcf0*/  LDS.128 R32, [UR5+0x20] ;  /* 0x00002005ff207984 */ /* 0x000f680008000c00 */
[----:B------:R-:W5:Y:S04]  /*bd00*/  LDS.128 R40, [UR5+0x30] ;  /* 0x00003005ff287984 */ /* 0x000f680008000c00 */
[----:B------:R-:W5:Y:S04]  /*bd10*/  LDS.128 R24, [UR5+0x40] ;  /* 0x00004005ff187984 */ /* 0x000f680008000c00 */
[----:B------:R-:W5:Y:S04]  /*bd20*/  LDS.128 R16, [UR5+0x50] ;  /* 0x00005005ff107984 */ /* 0x000f680008000c00 */
[----:B-123--:R-:W1:Y:S04]  /*bd30*/  LDS.128 R12, [UR5+0x60] ;  /* 0x00006005ff0c7984 */ /* 0x00ee680008000c00 */
[----:B------:R-:W-:Y:S01]  /*bd40*/  LDS.64 R30, [UR5+0x80] ;  /* 0x00008005ff1e7984 */ /* 0x000fe20008000a00 */
[----:B----4-:R-:W-:Y:S01]  /*bd50*/  FADD.FTZ R29, R20, R22 ;  /* 0x00000016141d7221 */ /* 0x010fe20000010000 */
[----:B------:R-:W-:-:S02]  /*bd60*/  FADD.FTZ R28, R21, R23 ;  /* 0x00000017151c7221 */ /* 0x000fc40000010000 */
[----:B0-----:R-:W0:Y:S01]  /*bd70*/  LDS.128 R20, [UR5+0x70] ;  /* 0x00007005ff147984 */ /* 0x001e220008000c00 */
        /* <DEDUP_REMOVED lines=26> */
.L_x_743:
[----:B------:R-:W-:Y:S05]  /*bf20*/  BSYNC.RECONVERGENT B0 ;  /* 0x0000000000007941 */ /* 0x000fea0003800200 */
.L_x_742:
[----:B------:R-:W-:Y:S06]  /*bf30*/  BAR.SYNC.DEFER_BLOCKING 0x0 ;  /* 0x0000000000007b1d */ /* 0x000fec0000010000 */
[----:B------:R-:W-:Y:S04]  /*bf40*/  BSSY.RECONVERGENT B0, `(.L_x_744) ;  /* 0x0000025000007945 */ /* 0x000fe80003800200 */
[----:B------:R-:W-:Y:S05]  /*bf50*/  @P3 BRA `(.L_x_745) ;  /* 0x00000000008c3947 */ /* 0x000fea0003800000 */
[----:B------:R-:W4:Y:S04]  /*bf60*/  LDS.128 R32, [R6+0x3c0] ;  /* 0x0003c00006207984 */ /* 0x000f280000000c00 */
[----:B------:R-:W5:Y:S04]  /*bf70*/  LDS.128 R40, [R6+0x780] ;  /* 0x0007800006287984 */ /* 0x000f680000000c00 */
[----:B------:R-:W5:Y:S04]  /*bf80*/  LDS.128 R44, [R6+0xb40] ;  /* 0x000b4000062c7984 */ /* 0x000f680000000c00 */
[----:B------:R-:W5:Y:S04]  /*bf90*/  LDS.128 R24, [R6+0xf00] ;  /* 0x000f000006187984 */ /* 0x000f680000000c00 */
[----:B------:R-:W5:Y:S04]  /*bfa0*/  LDS.128 R16, [R6+0x12c0] ;  /* 0x0012c00006107984 */ /* 0x000f680000000c00 */
[----:B-123--:R-:W1:Y:S04]  /*bfb0*/  LDS.128 R12, [R6+0x1680] ;  /* 0x00168000060c7984 */ /* 0x00ee680000000c00 */
[----:B------:R2:W3:Y:S01]  /*bfc0*/  LDS.128 R28, [R6+0x1a40] ;  /* 0x001a4000061c7984 */ /* 0x0004e20000000c00 */
[----:B----4-:R-:W-:Y:S01]  /*bfd0*/  FADD.FTZ R23, R8, R32 ;  /* 0x0000002008177221 */ /* 0x010fe20000010000 */
[----:B0-----:R-:W-:Y:S01]  /*bfe0*/  FADD.FTZ R8, R9, R33 ;  /* 0x0000002109087221 */ /* 0x001fe20000010000 */
[----:B------:R-:W-:Y:S01]  /*bff0*/  FADD.FTZ R9, R10, R34 ;  /* 0x000000220a097221 */ /* 0x000fe20000010000 */
[----:B------:R-:W-:Y:S01]  /*c000*/  FADD.FTZ R10, R11, R35 ;  /* 0x000000230b0a7221 */ /* 0x000fe20000010000 */
[----:B-----5:R-:W-:Y:S01]  /*c010*/  FADD.FTZ R23, R23, R40 ;  /* 0x0000002817177221 */ /* 0x020fe20000010000 */
        /* <DEDUP_REMOVED lines=16> */
[----:B--2---:R-:W-:Y:S01]  /*c120*/  FADD.FTZ R6, R8, R13 ;  /* 0x0000000d08067221 */ /* 0x004fe20000010000 */
[----:B------:R-:W-:Y:S01]  /*c130*/  FADD.FTZ R11, R9, R14 ;  /* 0x0000000e090b7221 */ /* 0x000fe20000010000 */
[----:B------:R-:W-:Y:S01]  /*c140*/  FADD.FTZ R12, R10, R15 ;  /* 0x0000000f0a0c7221 */ /* 0x000fe20000010000 */
[----:B---3--:R-:W-:Y:S01]  /*c150*/  FADD.FTZ R8, R23, R28 ;  /* 0x0000001c17087221 */ /* 0x008fe20000010000 */
[----:B------:R-:W-:Y:S01]  /*c160*/  FADD.FTZ R9, R6, R29 ;  /* 0x0000001d06097221 */ /* 0x000fe20000010000 */
[----:B------:R-:W-:Y:S01]  /*c170*/  FADD.FTZ R10, R11, R30 ;  /* 0x0000001e0b0a7221 */ /* 0x000fe20000010000 */
[----:B------:R-:W-:-:S07]  /*c180*/  FADD.FTZ R11, R12, R31 ;  /* 0x0000001f0c0b7221 */ /* 0x000fce0000010000 */
.L_x_745:
[----:B------:R-:W-:Y:S05]  /*c190*/  BSYNC.RECONVERGENT B0 ;  /* 0x0000000000007941 */ /* 0x000fea0003800200 */
.L_x_744:
[----:B------:R-:W-:Y:S04]  /*c1a0*/  BSSY.RECONVERGENT B0, `(.L_x_746) ;  /* 0x000001e000007945 */ /* 0x000fe80003800200 */
[----:B------:R-:W-:Y:S05]  /*c1b0*/  @P3 BRA `(.L_x_747) ;  /* 0x0000000000703947 */ /* 0x000fea0003800000 */
[----:B------:R-:W1:Y:S01]  /*c1c0*/  LDC.64 R26, c[0x0][0x3f8] ;  /* 0x0000fe00ff1a7b82 */ /* 0x000e620000000a00 */
[----:B0-----:R-:W-:-:S05]  /*c1d0*/  MOV R6, UR13 ;  /* 0x0000000d00067c02 */ /* 0x001fca0008000f00 */
[----:B------:R-:W-:Y:S02]  /*c1e0*/  IMAD R19, R6, 0x3c, R7 ;  /* 0x0000003c06137824 */ /* 0x000fe400078e0207 */
[----:B--23--:R-:W0:Y:S01]  /*c1f0*/  LDC.64 R12, c[0x0][0x3d8] ;  /* 0x0000f600ff0c7b82 */ /* 0x00ce220000000a00 */
[----:B-1----:R-:W-:Y:S01]  /*c200*/  IMAD.WIDE.U32 R14, R26, 0x3, RZ ;  /* 0x000000031a0e7825 */ /* 0x002fe200078e00ff */
[C---:B------:R-:W-:Y:S02]  /*c210*/  LEA R17, R27.reuse, R27, 0x1 ;  /* 0x0000001b1b117211 */ /* 0x040fe400078e08ff */
        /* <DEDUP_REMOVED lines=22> */
.L_x_747:
[----:B------:R-:W-:Y:S05]  /*c380*/  BSYNC.RECONVERGENT B0 ;  /* 0x0000000000007941 */ /* 0x000fea0003800200 */
.L_x_746:
        /* <DEDUP_REMOVED lines=10> */
[----:B------:R-:W-:-:S05]  /*c430*/  MOV R11, UR5 ;  /* 0x00000005000b7c02 */ /* 0x000fca0008000f00 */
[----:B0-----:R-:W-:Y:S01]  /*c440*/  IMAD.WIDE R8, R11, 0x4, R8 ;  /* 0x000000040b087825 */ /* 0x001fe200078e0208 */
[----:B----4-:R-:W-:Y:S06]  /*c450*/  @P0 BRA `(.L_x_750) ;  /* 0x0000000000680947 */ /* 0x010fec0003800000 */
[----:B------:R-:W2:Y:S01]  /*c460*/  LDC.64 R10, c[0x0][0x3c8] ;  /* 0x0000f200ff0a7b82 */ /* 0x000ea20000000a00 */
[----:B------:R-:W-:Y:S02]  /*c470*/  UIADD3 UR7, UPT, UPT, UR6, UR14, URZ ;  /* 0x0000000e06077290 */ /* 0x000fe4000fffe0ff */
[----:B------:R-:W-:Y:S02]  /*c480*/  UIMAD UR13, UR29, UR9, UR14 ;  /* 0x000000091d0d72a4 */ /* 0x000fe4000f8e020e */
[----:B------:R-:W-:Y:S02]  /*c490*/  ULOP3.LUT UP0, UR5, UR4, 0x2, URZ, 0xc0, !UPT ;  /* 0x0000000204057892 */ /* 0x000fe4000f80c0ff */
[----:B---3--:R-:W-:Y:S02]  /*c4a0*/  MOV R13, UR7 ;  /* 0x00000007000d7c02 */ /* 0x008fe40008000f00 */
[----:B------:R-:W-:Y:S01]  /*c4b0*/  UIADD3 UR5, UPT, UPT, -UR5, 0x1, URZ ;  /* 0x0000000105057890 */ /* 0x000fe2000fffe1ff */
[----:B------:R-:W-:-:S02]  /*c4c0*/  MOV R15, UR13 ;  /* 0x0000000d000f7c02 */ /* 0x000fc40008000f00 */
[----:B------:R-:W-:Y:S01]  /*c4d0*/  MOV R6, 0xffffffff ;  /* 0xffffffff00067802 */ /* 0x000fe20000000f00 */
[----:B--2---:R-:W-:-:S04]  /*c4e0*/  IMAD.WIDE.U32 R12, R13, 0x4, R10 ;  /* 0x000000040d0c7825 */ /* 0x004fc800078e000a */
        /* <DEDUP_REMOVED lines=12> */
.L_x_751:
[----:B------:R-:W2:Y:S04]  /*c5b0*/  LDG.E.STRONG.GPU R6, desc[UR10][R12.64] ;  /* 0x0000000a0c067981 */ /* 0x000ea8000c1ef900 */
[----:B--2---:R-:W-:Y:S04]  /*c5c0*/  CCTL.IVALL ;  /* 0x00000000ff00798f */ /* 0x004fe80002000000 */
[----:B------:R0:W-:Y:S01]  /*c5d0*/  STL [R1], R6 ;  /* 0x0000000601007387 */ /* 0x0001e20000100800 */
[----:B------:R-:W-:-:S13]  /*c5e0*/  ISETP.NE.AND P0, PT, R6, UR5, PT ;  /* 0x0000000506007c0c */ /* 0x000fda000bf05270 */
[----:B0-----:R-:W-:Y:S05]  /*c5f0*/  @P0 BRA `(.L_x_751) ;  /* 0xfffffffc00ec0947 */ /* 0x001fea000383ffff */
.L_x_750:
[----:B------:R-:W-:Y:S05]  /*c600*/  BSYNC.RECONVERGENT B0 ;  /* 0x0000000000007941 */ /* 0x000fea0003800200 */
.L_x_749:
        /* <DEDUP_REMOVED lines=15> */
.L_x_753:
[----:B------:R-:W-:Y:S02]  /*c700*/  ISETP.NE.AND P1, PT, RZ, UR23, PT ;  /* 0x00000017ff007c0c */ /* 0x000fe4000bf25270 */
[----:B------:R-:W-:Y:S02]  /*c710*/  MOV R11, UR6 ;  /* 0x00000006000b7c02 */ /* 0x000fe40008000f00 */
[----:B------:R-:W-:-:S13]  /*c720*/  ISETP.NE.OR P1, PT, R7, RZ, !P1 ;  /* 0x000000ff0700720c */ /* 0x000fda0004f25670 */
[----:B------:R-:W-:-:S06]  /*c730*/  @!P1 IMAD.WIDE.U32 R10, R11, 0x8, R8 ;  /* 0x000000080b0a9825 */ /* 0x000fcc00078e0008 */
[----:B------:R-:W4:Y:S01]  /*c740*/  @!P1 LDG.E.64 R10, desc[UR10][R10.64] ;  /* 0x0000000a0a0a9981 */ /* 0x000f22000c1e1b00 */
[----:B------:R-:W-:Y:S01]  /*c750*/  UIADD3 UR24, UPT, UPT, UR5, 0x1, URZ ;  /* 0x0000000105187890 */ /* 0x000fe2000fffe0ff */
[----:B---3--:R-:W-:Y:S01]  /*c760*/  MOV R13, UR18 ;  /* 0x00000012000d7c02 */ /* 0x008fe20008000f00 */
        /* <DEDUP_REMOVED lines=11> */
[C---:B------:R-:W-:Y:S01]  /*c820*/  ISETP.NE.AND P3, PT, R6.reuse, UR26, PT ;  /* 0x0000001a06007c0c */ /* 0x040fe2000bf65270 */
[----:B------:R-:W-:Y:S01]  /*c830*/  UIADD3 UR26, UPT, UPT, UR5, 0x7, URZ ;  /* 0x00000007051a7890 */ /* 0x000fe2000fffe0ff */
[C---:B------:R-:W-:Y:S02]  /*c840*/  ISETP.NE.OR P4, PT, R7.reuse, RZ, !P4 ;  /* 0x000000ff0700720c */ /* 0x040fe40006785670 */
[C---:B------:R-:W-:Y:S02]  /*c850*/  ISETP.NE.AND P2, PT, R6.reuse, UR27, PT ;  /* 0x0000001b06007c0c */ /* 0x040fe4000bf45270 */
[C---:B------:R-:W-:Y:S02]  /*c860*/  ISETP.NE.OR P3, PT, R7.reuse, RZ, !P3 ;  /* 0x000000ff0700720c */ /* 0x040fe40005f65670 */
[----:B------:R-:W-:Y:S02]  /*c870*/  ISETP.NE.OR P2, PT, R7, RZ, !P2 ;  /* 0x000000ff0700720c */ /* 0x000fe40005745670 */
[----:B------:R-:W-:-:S02]  /*c880*/  ISETP.NE.AND P6, PT, R6, UR25, PT ;  /* 0x0000001906007c0c */ /* 0x000fc4000bfc5270 */
[----:B------:R-:W-:-:S03]  /*c890*/  ISETP.NE.AND P5, PT, R6, UR26, PT ;  /* 0x0000001a06007c0c */ /* 0x000fc6000bfa5270 */
[----:B--2---:R-:W-:Y:S01]  /*c8a0*/  @!P4 IMAD.WIDE.U32 R12, R13, 0x8, R8 ;  /* 0x000000080d0cc825 */ /* 0x004fe200078e0008 */
[----:B------:R-:W-:-:S03]  /*c8b0*/  ISETP.NE.OR P6, PT, R7, RZ, !P6 ;  /* 0x000000ff0700720c */ /* 0x000fc600077c5670 */
[--C-:B-1----:R-:W-:Y:S01]  /*c8c0*/  @!P3 IMAD.WIDE.U32 R14, R15, 0x8, R8.reuse ;  /* 0x000000080f0eb825 */ /* 0x102fe200078e0008 */
[----:B------:R0:W2:Y:S01]  /*c8d0*/  @!P4 LDG.E.64 R24, desc[UR10][R12.64] ;  /* 0x0000000a0c18c981 */ /* 0x0000a2000c1e1b00 */
[----:B------:R-:W-:Y:S02]  /*c8e0*/  MOV R19, UR21 ;  /* 0x0000001500137c02 */ /* 0x000fe40008000f00 */
[----:B------:R-:W-:Y:S01]  /*c8f0*/  ISETP.NE.OR P5, PT, R7, RZ, !P5 ;  /* 0x000000ff0700720c */ /* 0x000fe20006fa5670 */
[--C-:B------:R-:W-:Y:S01]  /*c900*/  @!P2 IMAD.WIDE.U32 R16, R17, 0x8, R8.reuse ;  /* 0x000000081110a825 */ /* 0x100fe200078e0008 */
[----:B------:R-:W3:Y:S01]  /*c910*/  @!P3 LDG.E.64 R14, desc[UR10][R14.64] ;  /* 0x0000000a0e0eb981 */ /* 0x000ee2000c1e1b00 */
[----:B------:R-:W-:Y:S02]  /*c920*/  MOV R27, UR19 ;  /* 0x00000013001b7c02 */ /* 0x000fe40008000f00 */
[----:B------:R-:W-:Y:S02]  /*c930*/  MOV R29, UR20 ;  /* 0x00000014001d7c02 */ /* 0x000fe40008000f00 */
[----:B------:R-:W5:Y:S06]  /*c940*/  @!P2 LDG.E.64 R16, desc[UR10][R16.64] ;  /* 0x0000000a1010a981 */ /* 0x000f6c000c1e1b00 */
[----:B0-----:R-:W-:-:S06]  /*c950*/  @!P5 IMAD.WIDE.U32 R12, R29, 0x8, R8 ;  /* 0x000000081d0cd825 */ /* 0x001fcc00078e0008 */
[----:B------:R-:W5:Y:S01]  /*c960*/  @!P5 LDG.E.64 R12, desc[UR10][R12.64] ;  /* 0x0000000a0c0cd981 */ /* 0x000f62000c1e1b00 */
[----:B----4-:R-:W-:Y:S01]  /*c970*/  @!P1 FADD.FTZ R21, R21, R11 ;  /* 0x0000000b15159221 */ /* 0x010fe20000010000 */
[----:B------:R-:W-:Y:S01]  /*c980*/  MOV R11, UR22 ;  /* 0x00000016000b7c02 */ /* 0x000fe20008000f00 */
[----:B------:R-:W-:Y:S01]  /*c990*/  @!P1 FADD.FTZ R20, R20, R10 ;  /* 0x0000000a14149221 */ /* 0x000fe20000010000 */
[----:B------:R-:W-:-:S03]  /*c9a0*/  ISETP.NE.AND P1, PT, R6, UR24, PT ;  /* 0x0000001806007c0c */ /* 0x000fc6000bf25270 */
[----:B------:R-:W-:Y:S01]  /*c9b0*/  @!P0 IMAD.WIDE.U32 R10, R11, 0x8, R8 ;  /* 0x000000080b0a8825 */ /* 0x000fe200078e0008 */
[----:B------:R-:W-:-:S04]  /*c9c0*/  ISETP.NE.OR P1, PT, R7, RZ, !P1 ;  /* 0x000000ff0700720c */ /* 0x000fc80004f25670 */
[----:B------:R0:W4:Y:S09]  /*c9d0*/  @!P0 LDG.E.64 R22, desc[UR10][R10.64] ;  /* 0x0000000a0a168981 */ /* 0x000132000c1e1b00 */
[----:B------:R-:W-:-:S04]  /*c9e0*/  @!P1 IMAD.WIDE.U32 R18, R19, 0x8, R8 ;  /* 0x0000000813129825 */ /* 0x000fc800078e0008 */
[----:B0-----:R-:W-:Y:S02]  /*c9f0*/  @!P6 IMAD.WIDE.U32 R10, R27, 0x8, R8 ;  /* 0x000000081b0ae825 */ /* 0x001fe400078e0008 */
[----:B------:R-:W5:Y:S04]  /*ca00*/  @!P1 LDG.E.64 R18, desc[UR10][R18.64] ;  /* 0x0000000a12129981 */ /* 0x000f68000c1e1b00 */
[----:B------:R-:W5:Y:S01]  /*ca10*/  @!P6 LDG.E.64 R10, desc[UR10][R10.64] ;  /* 0x0000000a0a0ae981 */ /* 0x000f62000c1e1b00 */
        /* <DEDUP_REMOVED lines=11> */
[----:B----4-:R-:W-:Y:S01]  /*cad0*/  @!P0 FADD.FTZ R20, R20, R22 ;  /* 0x0000001614148221 */ /* 0x010fe20000010000 */
[----:B------:R-:W-:-:S03]  /*cae0*/  @!P0 FADD.FTZ R21, R21, R23 ;  /* 0x0000001715158221 */ /* 0x000fc60000010000 */
[----:B--2---:R-:W-:Y:S01]  /*caf0*/  @!P4 FADD.FTZ R20, R20, R24 ;  /* 0x000000181414c221 */ /* 0x004fe20000010000 */
[----:B------:R-:W-:-:S03]  /*cb00*/  @!P4 FADD.FTZ R21, R21, R25 ;  /* 0x000000191515c221 */ /* 0x000fc60000010000 */
[----:B---3--:R-:W-:Y:S01]  /*cb10*/  @!P3 FADD.FTZ R20, R20, R14 ;  /* 0x0000000e1414b221 */ /* 0x008fe20000010000 */
[----:B------:R-:W-:-:S03]  /*cb20*/  @!P3 FADD.FTZ R21, R21, R15 ;  /* 0x0000000f1515b221 */ /* 0x000fc60000010000 */
[----:B-----5:R-:W-:Y:S01]  /*cb30*/  @!P2 FADD.FTZ R20, R20, R16 ;  /* 0x000000101414a221 */ /* 0x020fe20000010000 */
        /* <DEDUP_REMOVED lines=9> */
.L_x_752:
        /* <DEDUP_REMOVED lines=24> */
[----:B---3--:R-:W-:Y:S01]  /*cd50*/  MOV R13, UR6 ;  /* 0x00000006000d7c02 */ /* 0x008fe20008000f00 */
[----:B------:R-:W-:-:S04]  /*cd60*/  @!UP2 UIMAD UR6, UR13, UR9, UR14 ;  /* 0x000000090d06a2a4 */ /* 0x000fc8000f8e020e */
[----:B--2---:R-:W-:-:S03]  /*cd70*/  @!P1 IMAD.WIDE.U32 R12, R13, 0x8, R8 ;  /* 0x000000080d0c9825 */ /* 0x004fc600078e0008 */
[----:B------:R-:W-:Y:S01]  /*cd80*/  VOTEU.ALL UP1, P0 ;  /* 0x0000000000ff7886 */ /* 0x000fe20000020000 */
[----:B------:R-:W-:Y:S02]  /*cd90*/  MOV R17, UR6 ;  /* 0x0000000600117c02 */ /* 0x000fe40008000f00 */
[----:B------:R-:W2:Y:S02]  /*cda0*/  @!P1 LDG.E.64 R12, desc[UR10][R12.64] ;  /* 0x0000000a0c0c9981 */ /* 0x000ea4000c1e1b00 */
[----:B------:R-:W-:Y:S01]  /*cdb0*/  @!UP1 UIMAD UR17, UR5, UR9, UR14 ;  /* 0x00000009051192a4 */ /* 0x000fe2000f8e020e */
[----:B------:R-:W-:-:S05]  /*cdc0*/  VOTEU.ALL UP1, P2 ;  /* 0x0000000000ff7886 */ /* 0x000fca0001020000 */
[----:B------:R-:W-:Y:S01]  /*cdd0*/  MOV R11, UR17 ;  /* 0x00000011000b7c02 */ /* 0x000fe20008000f00 */
[----:B------:R-:W-:-:S04]  /*cde0*/  @!UP1 UIMAD UR7, UR7, UR9, UR14 ;  /* 0x00000009070792a4 */ /* 0x000fc8000f8e020e */
[----:B------:R-:W-:Y:S02]  /*cdf0*/  @!P0 IMAD.WIDE.U32 R10, R11, 0x8, R8 ;  /* 0x000000080b0a8825 */ /* 0x000fe400078e0008 */
[----:B------:R-:W-:-:S04]  /*ce00*/  MOV R15, UR7 ;  /* 0x00000007000f7c02 */ /* 0x000fc80008000f00 */
[----:B------:R-:W3:Y:S01]  /*ce10*/  @!P0 LDG.E.64 R10, desc[UR10][R10.64] ;  /* 0x0000000a0a0a8981 */ /* 0x000ee2000c1e1b00 */
[----:B-1----:R-:W-:-:S04]  /*ce20*/  @!P2 IMAD.WIDE.U32 R14, R15, 0x8, R8 ;  /* 0x000000080f0ea825 */ /* 0x002fc800078e0008 */
[----:B------:R-:W-:Y:S02]  /*ce30*/  @!P3 IMAD.WIDE.U32 R16, R17, 0x8, R8 ;  /* 0x000000081110b825 */ /* 0x000fe400078e0008 */
[----:B------:R-:W4:Y:S04]  /*ce40*/  @!P2 LDG.E.64 R14, desc[UR10][R14.64] ;  /* 0x0000000a0e0ea981 */ /* 0x000f28000c1e1b00 */
[----:B------:R-:W5:Y:S01]  /*ce50*/  @!P3 LDG.E.64 R16, desc[UR10][R16.64] ;  /* 0x0000000a1010b981 */ /* 0x000f62000c1e1b00 */
        /* <DEDUP_REMOVED lines=9> */
[----:B-----5:R-:W-:Y:S01]  /*cef0*/  @!P3 FADD.FTZ R20, R20, R16 ;  /* 0x000000101414b221 */ /* 0x020fe20000010000 */
[----:B------:R-:W-:-:S07]  /*cf00*/  @!P3 FADD.FTZ R21, R21, R17 ;  /* 0x000000111515b221 */ /* 0x000fce0000010000 */
.L_x_754:
[----:B------:R-:W-:Y:S05]  /*cf10*/  BRA.U !UP0, `(.L_x_748) ;  /* 0x00000001089c7547 */ /* 0x000fea000b800000 */
[----:B-1----:R-:W0:Y:S01]  /*cf20*/  S2R R14, SR_CTAID.X ;  /* 0x00000000000e7919 */ /* 0x002e220000002500 */
[----:B------:R-:W-:Y:S02]  /*cf30*/  UISETP.NE.AND UP0, UPT, UR18, 0x1, UPT ;  /* 0x000000011200788c */ /* 0x000fe4000bf05270 */
[----:B------:R-:W-:-:S07]  /*cf40*/  ULOP3.LUT UR6, UR12, 0x1, URZ, 0xc0, !UPT ;  /* 0x000000010c067892 */ /* 0x000fce000f8ec0ff */
[----:B------:R-:W-:Y:S05]  /*cf50*/  BRA.U !UP0, `(.L_x_755) ;  /* 0x0000000108587547 */ /* 0x000fea000b800000 */
[----:B------:R-:W1:Y:S01]  /*cf60*/  S2R R6, SR_CTAID.X ;  /* 0x0000000000067919 */ /* 0x000e620000002500 */
[----:B------:R-:W4:Y:S01]  /*cf70*/  S2R R10, SR_CTAID.Y ;  /* 0x00000000000a7919 */ /* 0x000f220000002600 */
        /* <DEDUP_REMOVED lines=8> */
[----:B----4-:R-:W-:Y:S01]  /*d000*/  @!P0 IMAD R11, R11, UR9, R10 ;  /* 0x000000090b0b8c24 */ /* 0x010fe2000f8e020a */
[----:B---3--:R-:W-:-:S03]  /*d010*/  MOV R13, UR5 ;  /* 0x00000005000d7c02 */ /* 0x008fc60008000f00 */
[----:B------:R-:W-:-:S04]  /*d020*/  @!P0 IMAD.WIDE.U32 R10, R11, 0x8, R8 ;  /* 0x000000080b0a8825 */ /* 0x000fc800078e0008 */
[----:B--2---:R-:W-:Y:S02]  /*d030*/  @!P1 IMAD.WIDE.U32 R12, R13, 0x8, R8 ;  /* 0x000000080d0c9825 */ /* 0x004fe400078e0008 */
        /* <DEDUP_REMOVED lines=8> */
.L_x_755:
        /* <DEDUP_REMOVED lines=12> */
.L_x_756:
[----:B------:R-:W-:Y:S05]  /*d180*/  BSYNC.RECONVERGENT B0 ;  /* 0x0000000000007941 */ /* 0x000fea0003800200 */
.L_x_748:
[----:B------:R-:W5:Y:S01]  /*d190*/  S2UR UR6, SR_CgaCtaId ;  /* 0x00000000000679c3 */ /* 0x000f620000008800 */
[----:B------:R-:W-:Y:S01]  /*d1a0*/  ISETP.NE.AND P0, PT, R7, RZ, PT ;  /* 0x000000ff0700720c */ /* 0x000fe20003f05270 */
[----:B------:R-:W-:Y:S01]  /*d1b0*/  UMOV UR5, 0x400 ;  /* 0x0000040000057882 */ /* 0x000fe20000000000 */
[----:B------:R-:W0:Y:S01]  /*d1c0*/  LDCU.U8 UR12, c[0x0][0x414] ;  /* 0x00008280ff0c77ac */ /* 0x000e220008000000 */
[----:B---34-:R-:W-:Y:S01]  /*d1d0*/  HFMA2 R13, -RZ, RZ, 0, 0 ;  /* 0x00000000ff0d7431 */ /* 0x018fe200000001ff */
[----:B------:R-:W3:Y:S01]  /*d1e0*/  LDCU.64 UR20, c[0x0][0x3f8] ;  /* 0x00007f00ff1477ac */ /* 0x000ee20008000a00 */
[----:B------:R-:W4:Y:S01]  /*d1f0*/  LDCU.64 UR18, c[0x0][0x400] ;  /* 0x00008000ff1277ac */ /* 0x000f220008000a00 */
[----:B0-----:R-:W-:Y:S02]  /*d200*/  UISETP.NE.AND UP0, UPT, UR12, URZ, UPT ;  /* 0x000000ff0c00728c */ /* 0x001fe4000bf05270 */
[----:B-----5:R-:W-:Y:S01]  /*d210*/  ULEA UR5, UR6, UR5, 0x18 ;  /* 0x0000000506057291 */ /* 0x020fe2000f8ec0ff */
[----:B------:R-:W0:Y:S03]  /*d220*/  LDCU.64 UR6, c[0x0][0x380] ;  /* 0x00007000ff0677ac */ /* 0x000e260008000a00 */
[----:B------:R-:W-:-:S05]  /*d230*/  PLOP3.LUT P2, PT, PT, PT, UP0, 0x80, 0x8 ;  /* 0x000000000008781c */ /* 0x000fca0003f4f008 */
[----:B------:R-:W-:Y:S01]  /*d240*/  @!P0 STS.64 [UR5+0x90], R20 ;  /* 0x00009014ff008988 */ /* 0x000fe20008000a05 */
[----:B------:R-:W-:Y:S06]  /*d250*/  BAR.SYNC.DEFER_BLOCKING 0x0 ;  /* 0x0000000000007b1d */ /* 0x000fec0000010000 */
[----:B------:R-:W5:Y:S01]  /*d260*/  LDS.64 R6, [UR5+0x90] ;  /* 0x00009005ff067984 */ /* 0x000f620008000a00 */
[----:B------:R-:W5:Y:S02]  /*d270*/  LDCU UR5, c[0x0][0x42c] ;  /* 0x00008580ff0577ac */ /* 0x000f640008000800 */
[----:B-----5:R-:W-:Y:S01]  /*d280*/  FMUL.FTZ R10, R6, UR5 ;  /* 0x00000005060a7c20 */ /* 0x020fe20008410000 */
[----:B0--34-:R-:W-:-:S07]  /*d290*/  FMUL.FTZ R11, R7, UR5 ;  /* 0x00000005070b7c20 */ /* 0x019fce0008410000 */
.L_x_762:
[----:B0-----:R-:W-:-:S05]  /*d2a0*/  LEA R9, R13, UR15, 0x2 ;  /* 0x0000000f0d097c11 */ /* 0x001fca000f8e10ff */
[----:B------:R-:W3:Y:S04]  /*d2b0*/  LDL.64 R6, [R9+0x10] ;  /* 0x0000100009067983 */ /* 0x000ee80000100a00 */
[----:B-1----:R-:W4:Y:S01]  /*d2c0*/  LDL.64 R14, [R9+0x90] ;  /* 0x00009000090e7983 */ /* 0x002f220000100a00 */
[----:B------:R-:W-:Y:S01]  /*d2d0*/  BSSY.RECONVERGENT B0, `(.L_x_757) ;  /* 0x000003b000007945 */ /* 0x000fe20003800200 */
[--C-:B---3--:R-:W-:Y:S02]  /*d2e0*/  HADD2.F32 R8, -RZ, R6.reuse.H0_H0 ;  /* 0x20000006ff087230 */ /* 0x108fe40000004100 */
[----:B------:R-:W-:Y:S02]  /*d2f0*/  HADD2.F32 R6, -RZ, R6.H1_H1 ;  /* 0x30000006ff067230 */ /* 0x000fe40000004100 */
[----:B----4-:R-:W-:-:S02]  /*d300*/  HADD2.F32 R9, -RZ, R14.H0_H0 ;  /* 0x2000000eff097230 */ /* 0x010fc40000004100 */
[----:B------:R-:W-:Y:S01]  /*d310*/  FADD.FTZ R8, R8, -UR28 ;  /* 0x8000001c08087e21 */ /* 0x000fe20008010000 */
[----:B------:R-:W-:Y:S02]  /*d320*/  HADD2.F32 R14, -RZ, R14.H1_H1 ;  /* 0x3000000eff0e7230 */ /* 0x000fe40000004100 */
[----:B------:R-:W-:Y:S01]  /*d330*/  FADD.FTZ R6, R6, -UR28 ;  /* 0x8000001c06067e21 */ /* 0x000fe20008010000 */
[----:B------:R-:W-:-:S03]  /*d340*/  FMUL.FTZ R25, R8, UR16 ;  /* 0x0000001008197c20 */ /* 0x000fc60008410000 */
[----:B--2---:R-:W-:Y:S01]  /*d350*/  FMUL.FTZ R20, R6, UR16 ;  /* 0x0000001006147c20 */ /* 0x004fe20008410000 */
[----:B------:R-:W-:-:S03]  /*d360*/  @P2 FFMA.FTZ R8, R4, R25, R2 ;  /* 0x0000001904082223 */ /* 0x000fc60000010002 */
[----:B------:R-:W-:Y:S01]  /*d370*/  @P2 FFMA.FTZ R6, R5, R20, R3 ;  /* 0x0000001405062223 */ /* 0x000fe20000010003 */
[----:B------:R-:W-:-:S03]  /*d380*/  @P2 FMUL.FTZ R12, R8, -1.4426950216293334961 ;  /* 0xbfb8aa3b080c2820 */ /* 0x000fc60000410000 */
[----:B------:R-:W-:-:S03]  /*d390*/  @P2 FMUL.FTZ R17, R6, -1.4426950216293334961 ;  /* 0xbfb8aa3b06112820 */ /* 0x000fc60000410000 */
[----:B------:R-:W0:Y:S04]  /*d3a0*/  @P2 MUFU.EX2 R12, R12 ;  /* 0x0000000c000c2308 */ /* 0x000e280000000800 */
[----:B------:R-:W1:Y:S01]  /*d3b0*/  @P2 MUFU.EX2 R17, R17 ;  /* 0x0000001100112308 */ /* 0x000e620000000800 */
[----:B0-----:R-:W-:Y:S01]  /*d3c0*/  @P2 FADD.FTZ R16, R12, 1 ;  /* 0x3f8000000c102421 */ /* 0x001fe20000010000 */
[----:B-1----:R-:W-:-:S05]  /*d3d0*/  @P2 FADD.FTZ R18, R17, 1 ;  /* 0x3f80000011122421 */ /* 0x002fca0000010000 */
[----:B------:R-:W0:Y:S08]  /*d3e0*/  @P2 MUFU.RCP R16, R16 ;  /* 0x0000001000102308 */ /* 0x000e300000001000 */
[----:B------:R-:W1:Y:S01]  /*d3f0*/  @P2 MUFU.RCP R19, R18 ;  /* 0x0000001200132308 */ /* 0x000e620000001000 */
[----:B0-----:R-:W-:-:S04]  /*d400*/  @P2 FADD.FTZ R21, -R16, 1 ;  /* 0x3f80000010152421 */ /* 0x001fc80000010100 */
[----:B------:R-:W-:Y:S01]  /*d410*/  @P2 FFMA.FTZ R21, R8, R21, 1 ;  /* 0x3f80000008152423 */ /* 0x000fe20000010015 */
[----:B-1----:R-:W-:Y:S01]  /*d420*/  @P2 FADD.FTZ R23, -R19, 1 ;  /* 0x3f80000013172421 */ /* 0x002fe20000010100 */
[----:B------:R-:W-:-:S03]  /*d430*/  @P2 FMUL.FTZ R19, R14, R19 ;  /* 0x000000130e132220 */ /* 0x000fc60000410000 */
[----:B------:R-:W-:Y:S01]  /*d440*/  @P2 FFMA.FTZ R8, R6, R23, 1 ;  /* 0x3f80000006082423 */ /* 0x000fe20000010017 */
[----:B------:R-:W-:Y:S01]  /*d450*/  LEA R23, R13, R52, 0x3 ;  /* 0x000000340d177211 */ /* 0x000fe200078e18ff */
[----:B------:R-:W-:Y:S02]  /*d460*/  @P2 FMUL.FTZ R6, R9, R16 ;  /* 0x0000001009062220 */ /* 0x000fe40000410000 */
[----:B------:R-:W-:Y:S01]  /*d470*/  @P2 FMUL.FTZ R14, R19, R8 ;  /* 0x00000008130e2220 */ /* 0x000fe20000410000 */
[C---:B------:R-:W-:Y:S01]  /*d480*/  ISETP.GE.U32.AND P0, PT, R23.reuse, UR18, PT ;  /* 0x0000001217007c0c */ /* 0x040fe2000bf06070 */
[----:B------:R-:W-:Y:S01]  /*d490*/  @P2 FMUL.FTZ R9, R6, R21 ;  /* 0x0000001506092220 */ /* 0x000fe20000410000 */
[----:B------:R-:W-:Y:S01]  /*d4a0*/  SHF.R.S32.HI R16, RZ, 0x1f, R23 ;  /* 0x0000001fff107819 */ /* 0x000fe20000011417 */
[--C-:B------:R-:W-:Y:S01]  /*d4b0*/  HADD2.F32 R6, -RZ, R7.reuse.H0_H0 ;  /* 0x20000007ff067230 */ /* 0x100fe20000004100 */
[----:B------:R-:W-:Y:S01]  /*d4c0*/  IADD3 R27, PT, PT, R23, 0x8, RZ ;  /* 0x00000008171b7810 */ /* 0x000fe20007ffe0ff */
[----:B------:R-:W-:Y:S01]  /*d4d0*/  HADD2.F32 R8, -RZ, R7.H1_H1 ;  /* 0x30000007ff087230 */ /* 0x000fe20000004100 */
[----:B------:R-:W-:Y:S01]  /*d4e0*/  ISETP.GE.AND.EX P0, PT, R16, UR19, PT, P0 ;  /* 0x0000001310007c0c */ /* 0x000fe2000bf06300 */
[----:B------:R-:W-:Y:S01]  /*d4f0*/  FFMA.FTZ R7, R10, R25, R11 ;  /* 0x000000190a077223 */ /* 0x000fe2000001000b */
[----:B------:R-:W-:Y:S01]  /*d500*/  FADD.FTZ R12, R6, -UR28 ;  /* 0x8000001c060c7e21 */ /* 0x000fe20008010000 */
[----:B------:R-:W-:Y:S01]  /*d510*/  ISETP.GE.U32.AND P1, PT, R27, UR18, PT ;  /* 0x000000121b007c0c */ /* 0x000fe2000bf26070 */
[----:B------:R-:W-:Y:S01]  /*d520*/  FADD.FTZ R8, R8, -UR28 ;  /* 0x8000001c08087e21 */ /* 0x000fe20008010000 */
[----:B------:R-:W-:Y:S01]  /*d530*/  SHF.R.S32.HI R22, RZ, 0x1f, R27 ;  /* 0x0000001fff167819 */ /* 0x000fe2000001141b */
[----:B------:R-:W-:Y:S01]  /*d540*/  FFMA.FTZ R6, R10, R20, R11 ;  /* 0x000000140a067223 */ /* 0x000fe2000001000b */
[----:B------:R-:W-:Y:S01]  /*d550*/  FMUL.FTZ R25, R12, UR16 ;  /* 0x000000100c197c20 */ /* 0x000fe20008410000 */
[----:B------:R-:W-:Y:S01]  /*d560*/  ISETP.NE.AND P2, PT, RZ, UR12, PT ;  /* 0x0000000cff007c0c */ /* 0x000fe2000bf45270 */
[----:B------:R-:W-:Y:S01]  /*d570*/  FFMA.FTZ R9, R4, R9, -R7 ;  /* 0x0000000904097223 */ /* 0x000fe20000010807 */
[----:B------:R-:W-:Y:S01]  /*d580*/  ISETP.GE.AND.EX P1, PT, R22, UR19, PT, P1 ;  /* 0x0000001316007c0c */ /* 0x000fe2000bf26310 */
[----:B------:R-:W-:Y:S01]  /*d590*/  FMUL.FTZ R18, R8, UR16 ;  /* 0x0000001008127c20 */ /* 0x000fe20008410000 */
[----:B------:R-:W-:Y:S01]  /*d5a0*/  FFMA.FTZ R12, R5, R14, -R6 ;  /* 0x0000000e050c7223 */ /* 0x000fe20000010806 */
[----:B------:R-:W-:Y:S10]  /*d5b0*/  @P0 BRA `(.L_x_758) ;  /* 0x0000000000300947 */ /* 0x000ff40003800000 */
        /* <DEDUP_REMOVED lines=10> */
[----:B------:R-:W-:-:S05]  /*d660*/  F2FP.F16.F32.PACK_AB R7, R12, R19 ;  /* 0x000000130c07723e */ /* 0x000fca00000000ff */
[----:B------:R0:W-:Y:S02]  /*d670*/  STG.E desc[UR10][R8.64], R7 ;  /* 0x0000000708007986 */ /* 0x0001e4000c10190a */
.L_x_758:
[----:B------:R-:W-:Y:S05]  /*d680*/  BSYNC.RECONVERGENT B0 ;  /* 0x0000000000007941 */ /* 0x000fea0003800200 */
.L_x_757:
[--C-:B0-----:R-:W-:Y:S02]  /*d690*/  HADD2.F32 R7, -RZ, R15.reuse.H0_H0 ;  /* 0x2000000fff077230 */ /* 0x101fe40000004100 */
[C-C-:B------:R-:W-:Y:S01]  /*d6a0*/  FFMA.FTZ R21, R10.reuse, R25, R11.reuse ;  /* 0x000000190a157223 */ /* 0x140fe2000001000b */
[----:B------:R-:W-:Y:S01]  /*d6b0*/  FFMA.FTZ R20, R10, R18, R11 ;  /* 0x000000120a147223 */ /* 0x000fe2000001000b */
[----:B------:R-:W-:Y:S01]  /*d6c0*/  HADD2.F32 R6, -RZ, R15.H1_H1 ;  /* 0x3000000fff067230 */ /* 0x000fe20000004100 */
        /* <DEDUP_REMOVED lines=19> */
.L_x_759:
        /* <DEDUP_REMOVED lines=16> */
.L_x_761:
[----:B------:R-:W-:Y:S05]  /*d900*/  BSYNC.RECONVERGENT B0 ;  /* 0x0000000000007941 */ /* 0x000fea0003800200 */
.L_x_760:
        /* <DEDUP_REMOVED lines=10> */
.L_x_737:
        /* <DEDUP_REMOVED lines=16> */
.L_x_765:
[----:B------:R-:W-:Y:S05]  /*dab0*/  BSYNC.RECONVERGENT B0 ;  /* 0x0000000000007941 */ /* 0x000fea0003800200 */
.L_x_764:
        /* <DEDUP_REMOVED lines=11> */
.L_x_767:
[----:B------:R-:W2:Y:S04]  /*db70*/  LDG.E.STRONG.GPU R5, desc[UR10][R2.64] ;  /* 0x0000000a02057981 */ /* 0x000ea8000c1ef900 */
[----:B--2---:R-:W-:Y:S01]  /*db80*/  CCTL.IVALL ;  /* 0x00000000ff00798f */ /* 0x004fe20002000000 */
[----:B------:R-:W-:Y:S05]  /*db90*/  YIELD ;  /* 0x0000000000007946 */ /* 0x000fea0003800000 */
[----:B------:R-:W-:-:S13]  /*dba0*/  ISETP.NE.AND P0, PT, R5, R0, PT ;  /* 0x000000000500720c */ /* 0x000fda0003f05270 */
[----:B------:R-:W-:Y:S05]  /*dbb0*/  @P0 BRA `(.L_x_767) ;  /* 0xfffffffc00ec0947 */ /* 0x000fea000383ffff */
.L_x_766:
        /* <DEDUP_REMOVED lines=75> */
.L_x_770:
        /* <DEDUP_REMOVED lines=29> */
.L_x_769:
[----:B------:R-:W-:Y:S05]  /*e240*/  BSYNC.RECONVERGENT B0 ;  /* 0x0000000000007941 */ /* 0x000fea0003800200 */
.L_x_768:
        /* <DEDUP_REMOVED lines=10> */
.L_x_771:
        /* <DEDUP_REMOVED lines=82> */
.L_x_772:
        /* <DEDUP_REMOVED lines=15> */
.L_x_4894:


//--------------------- .text._Z35group_norm_nhwc_bwd_one_pass_kernelI11Fp16IOFp32WLi512ELi120ELi480EEv26Group_norm_nhwc_bwd_params --------------------------
	.section	.text._Z35group_norm_nhwc_bwd_one_pass_kernelI11Fp16IOFp32WLi512ELi120ELi480EEv26Group_norm_nhwc_bwd_params,"ax",@progbits
	.align	128
        .global         _Z35group_norm_nhwc_bwd_one_pass_kernelI11Fp16IOFp32WLi512ELi120ELi480EEv26Group_norm_nhwc_bwd_params
        .type           _Z35group_norm_nhwc_bwd_one_pass_kernelI11Fp16IOFp32WLi512ELi120ELi480EEv26Group_norm_nhwc_bwd_params,@function
        .size           _Z35group_norm_nhwc_bwd_one_pass_kernelI11Fp16IOFp32WLi512ELi120ELi480EEv26Group_norm_nhwc_bwd_params,(.L_x_4895 - _Z35group_norm_nhwc_bwd_one_pass_kernelI11Fp16IOFp32WLi512ELi120ELi480EEv26Group_norm_nhwc_bwd_params)
        .other          _Z35group_norm_nhwc_bwd_one_pass_kernelI11Fp16IOFp32WLi512ELi120ELi480EEv26Group_norm_nhwc_bwd_params,@"STO_CUDA_ENTRY STV_DEFAULT"
_Z35group_norm_nhwc_bwd_one_pass_kernelI11Fp16IOFp32WLi512ELi120ELi480EEv26Group_norm_nhwc_bwd_params:
.text._Z35group_norm_nhwc_bwd_one_pass_kernelI11Fp16IOFp32WLi512ELi120ELi480EEv26Group_norm_nhwc_bwd_params:
        /* <DEDUP_REMOVED lines=28> */
.L_x_799:
[----:B------:R-:W2:Y:S01]  /*01c0*/  LDL R8, [R1+0x354] ;  /* 0x0003540001087983 */ /* 0x000ea20000100800 */
[----:B------:R-:W1:Y:S03]  /*01d0*/  LDCU UR14, c[0x0][0x410] ;  /* 0x00008200ff0e77ac */ /* 0x000e660008000800 */
[----:B------:R-:W3:Y:S01]  /*01e0*/  LDL.LU R7, [R1+0x350] ;  /* 0x0003500001077983 */ /* 0x000ee20000300800 */
[----:B------:R-:W-:Y:S01]  /*01f0*/  IABS R6, UR8 ;  /* 0x0000000800067c13 */ /* 0x000fe20008000000 */
[----:B------:R-:W-:Y:S01]  /*0200*/  UMOV UR6, URZ ;  /* 0x000000ff00067c82 */ /* 0x000fe20008000000 */
[----:B------:R-:W4:Y:S01]  /*0210*/  LDCU.128 UR16, c[0x0][0x400] ;  /* 0x00008000ff1077ac */ /* 0x000f220008000c00 */
[----:B-1----:R-:W-:-:S04]  /*0220*/  MOV R4, UR14 ;  /* 0x0000000e00047c02 */ /* 0x002fc80008000f00 */
[----:B------:R-:W-:-:S04]  /*0230*/  IABS R4, R4 ;  /* 0x0000000400047213 */ /* 0x000fc80000000000 */
[----:B------:R-:W-:-:S13]  /*0240*/  R2UR UR13, R4 ;  /* 0x00000000040d72ca */ /* 0x000fda00000e0000 */
[----:B------:R-:W1:Y:S08]  /*0250*/  I2F.RP R4, UR13 ;  /* 0x0000000d00047d06 */ /* 0x000e700008209400 */
[----:B-1----:R-:W1:Y:S02]  /*0260*/  MUFU.RCP R4, R4 ;  /* 0x0000000400047308 */ /* 0x002e640000001000 */
[----:B-1----:R-:W-:-:S06]  /*0270*/  IADD3 R5, PT, PT, R4, 0xffffffe, RZ ;  /* 0x0ffffffe04057810 */ /* 0x002fcc0007ffe0ff */
[----:B------:R-:W1:Y:S01]  /*0280*/  F2I.FTZ.U32.TRUNC.NTZ R5, R5 ;  /* 0x0000000500057305 */ /* 0x000e62000021f000 */
[----:B------:R-:W-:Y:S02]  /*0290*/  R2UR UR9, R6 ;  /* 0x00000000060972ca */ /* 0x000fe400000e0000 */
[----:B-1----:R-:W-:-:S13]  /*02a0*/  R2UR UR7, R5 ;  /* 0x00000000050772ca */ /* 0x002fda00000e0000 */
[----:B------:R-:W-:-:S04]  /*02b0*/  UIADD3 UR5, UPT, UPT, URZ, -UR7, URZ ;  /* 0x80000007ff057290 */ /* 0x000fc8000fffe0ff */
[----:B------:R-:W-:-:S04]  /*02c0*/  UIMAD UR5, UR5, UR13, URZ ;  /* 0x0000000d050572a4 */ /* 0x000fc8000f8e02ff */
[----:B------:R-:W-:-:S04]  /*02d0*/  UIMAD.WIDE.U32 UR6, UR7, UR5, UR6 ;  /* 0x00000005070672a5 */ /* 0x000fc8000f8e0006 */
[----:B------:R-:W-:-:S04]  /*02e0*/  UIMAD.WIDE.U32 UR6, UR7, UR9, URZ ;  /* 0x00000009070672a5 */ /* 0x000fc8000f8e00ff */
[----:B------:R-:W-:-:S04]  /*02f0*/  UIADD3 UR5, UPT, UPT, -UR7, URZ, URZ ;  /* 0x000000ff07057290 */ /* 0x000fc8000fffe1ff */
[----:B------:R-:W-:-:S04]  /*0300*/  UIMAD UR5, UR13, UR5, UR9 ;  /* 0x000000050d0572a4 */ /* 0x000fc8000f8e0209 */
[----:B------:R-:W-:Y:S01]  /*0310*/  UISETP.GT.U32.AND UP2, UPT, UR13, UR5, UPT ;  /* 0x000000050d00728c */ /* 0x000fe2000bf44070 */
[----:B----4-:R-:W-:Y:S01]  /*0320*/  ISETP.GE.U32.AND P0, PT, R0, UR16, PT ;  /* 0x0000001000007c0c */ /* 0x010fe2000bf06070 */
        /* <DEDUP_REMOVED lines=12> */
[----:B------:R-:W-:Y:S02]  /*03f0*/  @UP1 UIADD3 UR7, UPT, UPT, UR7, 0x1, URZ ;  /* 0x0000000107071890 */ /* 0x000fe4000fffe0ff */
[----:B------:R-:W-:Y:S01]  /*0400*/  USEL UR13, UR9, UR5, !UP0 ;  /* 0x00000005090d7287 */ /* 0x000fe2000c000000 */
[----:B------:R-:W-:Y:S01]  /*0410*/  IADD3 R15, PT, PT, R0, 0x8, RZ ;  /* 0x00000008000f7810 */ /* 0x000fe20007ffe0ff */
[----:B------:R-:W-:-:S02]  /*0420*/  @!UP2 UIADD3 UR7, UPT, UPT, -UR7, URZ, URZ ;  /* 0x000000ff0707a290 */ /* 0x000fc4000fffe1ff */
[----:B------:R-:W-:Y:S01]  /*0430*/  UIMAD UR5, UR13, 0x78, URZ ;  /* 0x000000780d0578a4 */ /* 0x000fe2000f8e02ff */
[----:B------:R-:W-:Y:S01]  /*0440*/  ISETP.GE.U32.AND P1, PT, R15, UR16, PT ;  /* 0x000000100f007c0c */ /* 0x000fe2000bf26070 */
[----:B------:R-:W-:Y:S01]  /*0450*/  USEL UR7, UR9, UR7, !UP0 ;  /* 0x0000000709077287 */ /* 0x000fe2000c000000 */
[----:B0-----:R-:W-:Y:S02]  /*0460*/  SHF.R.S32.HI R11, RZ, 0x1f, R15 ;  /* 0x0000001fff0b7819 */ /* 0x001fe4000001140f */
[----:B------:R-:W-:Y:S02]  /*0470*/  IADD3 R17, PT, PT, R0, 0x10, RZ ;  /* 0x0000001000117810 */ /* 0x000fe40007ffe0ff */
[----:B------:R-:W-:Y:S02]  /*0480*/  LOP3.LUT R120, R120, 0xfeffffff, RZ, 0xc0, !PT ;  /* 0xfeffffff78787812 */ /* 0x000fe400078ec0ff */
[C---:B------:R-:W-:Y:S02]  /*0490*/  IADD3 R19, PT, PT, R0.reuse, 0x18, RZ ;  /* 0x0000001800137810 */ /* 0x040fe40007ffe0ff */
[----:B------:R-:W-:-:S02]  /*04a0*/  IADD3 R83, PT, PT, R0, 0xb0, RZ ;  /* 0x000000b000537810 */ /* 0x000fc40007ffe0ff */
[----:B0-----:R-:W-:Y:S02]  /*04b0*/  LOP3.LUT R3, R3, 0xfffffeff, RZ, 0xc0, !PT ;  /* 0xfffffeff03037812 */ /* 0x001fe400078ec0ff */
[C---:B------:R-:W-:Y:S02]  /*04c0*/  IADD3 R87, PT, PT, R0.reuse, 0xb8, RZ ;  /* 0x000000b800577810 */ /* 0x040fe40007ffe0ff */
[C---:B------:R-:W-:Y:S02]  /*04d0*/  IADD3 R91, PT, PT, R0.reuse, 0xc0, RZ ;  /* 0x000000c0005b7810 */ /* 0x040fe40007ffe0ff */
[C---:B------:R-:W-:Y:S02]  /*04e0*/  IADD3 R97, PT, PT, R0.reuse, 0xc8, RZ ;  /* 0x000000c800617810 */ /* 0x040fe40007ffe0ff */
[C---:B------:R-:W-:Y:S02]  /*04f0*/  IADD3 R101, PT, PT, R0.reuse, 0xd0, RZ ;  /* 0x000000d000657810 */ /* 0x040fe40007ffe0ff */
[----:B------:R-:W-:-:S02]  /*0500*/  IADD3 R105, PT, PT, R0, 0xd8, RZ ;  /* 0x000000d800697810 */ /* 0x000fc40007ffe0ff */
[----:B------:R-:W-:Y:S02]  /*0510*/  LOP3.LUT R2, R2, 0x7fffffff, RZ, 0xc0, !PT ;  /* 0x7fffffff02027812 */ /* 0x000fe400078ec0ff */
[C---:B------:R-:W-:Y:S02]  /*0520*/  IADD3 R106, PT, PT, R0.reuse, 0xf0, RZ ;  /* 0x000000f0006a7810 */ /* 0x040fe40007ffe0ff */
[C---:B------:R-:W-:Y:S02]  /*0530*/  IADD3 R110, PT, PT, R0.reuse, 0xf8, RZ ;  /* 0x000000f8006e7810 */ /* 0x040fe40007ffe0ff */
[C---:B------:R-:W-:Y:S02]  /*0540*/  IADD3 R114, PT, PT, R0.reuse, 0x100, RZ ;  /* 0x0000010000727810 */ /* 0x040fe40007ffe0ff */
[C---:B------:R-:W-:Y:S02]  /*0550*/  IADD3 R118, PT, PT, R0.reuse, 0x108, RZ ;  /* 0x0000010800767810 */ /* 0x040fe40007ffe0ff */
[----:B------:R-:W-:Y:S01]  /*0560*/  IADD3 R121, PT, PT, R0, 0x110, RZ ;  /* 0x0000011000797810 */ /* 0x000fe20007ffe0ff */
[----:B------:R-:W-:Y:S01]  /*0570*/  STL.S16 [R1+0x262], RZ ;  /* 0x000262ff01007387 */ /* 0x000fe20000100600 */
[----:B------:R-:W-:Y:S01]  /*0580*/  MOV R5, UR5 ;  /* 0x0000000500057c02 */ /* 0x000fe20008000f00 */
[----:B------:R-:W0:Y:S01]  /*0590*/  LDCU.U8 UR9, c[0x0][0x414] ;  /* 0x00008280ff0977ac */ /* 0x000e220008000000 */
[----:B------:R-:W-:-:S02]  /*05a0*/  ISETP.GE.AND.EX P4, PT, R11, UR17, PT, P1 ;  /* 0x000000110b007c0c */ /* 0x000fc4000bf86310 */
[----:B------:R-:W-:Y:S02]  /*05b0*/  ISETP.GE.U32.AND P1, PT, R17, UR16, PT ;  /* 0x0000001011007c0c */ /* 0x000fe4000bf26070 */
[----:B------:R-:W-:-:S04]  /*05c0*/  SHF.R.S32.HI R25, RZ, 0x1f, R17 ;  /* 0x0000001fff197819 */ /* 0x000fc80000011411 */
[----:B------:R-:W-:-:S05]  /*05d0*/  ISETP.GE.AND.EX P3, PT, R25, UR17, PT, P1 ;  /* 0x0000001119007c0c */ /* 0x000fca000bf66310 */
[----:B------:R-:W1:Y:S01]  /*05e0*/  @!P4 LDC.64 R30, c[0x0][0x3f8] ;  /* 0x0000fe00ff1ecb82 */ /* 0x000e620000000a00 */
[----:B------:R-:W-:-:S04]  /*05f0*/  @P4 LOP3.LUT R120, R120, 0x1000000, RZ, 0xfc, !PT ;  /* 0x0100000078784812 */ /* 0x000fc800078efcff */
[----:B------:R-:W-:Y:S02]  /*0600*/  LOP3.LUT R120, R120, 0xff7fffff, RZ, 0xc0, !PT ;  /* 0xff7fffff78787812 */ /* 0x000fe400078ec0ff */
[----:B------:R-:W-:Y:S01]  /*0610*/  ISETP.GE.U32.AND P1, PT, R19, UR16, PT ;  /* 0x0000001013007c0c */ /* 0x000fe2000bf26070 */
[----:B------:R-:W4:Y:S01]  /*0620*/  @!P3 LDC.64 R36, c[0x0][0x3f8] ;  /* 0x0000fe00ff24bb82 */ /* 0x000f220000000a00 */
[----:B------:R-:W-:Y:S02]  /*0630*/  SHF.R.S32.HI R27, RZ, 0x1f, R19 ;  /* 0x0000001fff1b7819 */ /* 0x000fe40000011413 */
[----:B------:R-:W-:Y:S02]  /*0640*/  @P3 LOP3.LUT R120, R120, 0x800000, RZ, 0xfc, !PT ;  /* 0x0080000078783812 */ /* 0x000fe400078efcff */
[----:B------:R-:W-:-:S03]  /*0650*/  ISETP.GE.AND.EX P6, PT, R27, UR17, PT, P1 ;  /* 0x000000111b007c0c */ /* 0x000fc6000bfc6310 */
[----:B------:R-:W0:Y:S01]  /*0660*/  @!P4 LDC.64 R32, c[0x0][0x3a0] ;  /* 0x0000e800ff20cb82 */ /* 0x000e220000000a00 */
[----:B--2---:R-:W-:Y:S02]  /*0670*/  ISETP.GE.AND.EX P0, PT, R8, UR17, PT, P0 ;  /* 0x0000001108007c0c */ /* 0x004fe4000bf06300 */
[----:B---3--:R-:W-:Y:S01]  /*0680*/  IADD3 R4, P2, PT, R7, UR5, RZ ;  /* 0x0000000507047c10 */ /* 0x008fe2000ff5e0ff */
[----:B-1----:R-:W-:-:S04]  /*0690*/  @!P4 IMAD R14, R11, R30, RZ ;  /* 0x0000001e0b0ec224 */ /* 0x002fc800078e02ff */
[----:B------:R-:W1:Y:S08]  /*06a0*/  @!P4 LDC.64 R34, c[0x0][0x398] ;  /* 0x0000e600ff22cb82 */ /* 0x000e700000000a00 */
[----:B------:R-:W2:Y:S01]  /*06b0*/  @!P0 LDC.64 R12, c[0x0][0x3f8] ;  /* 0x0000fe00ff0c8b82 */ /* 0x000ea20000000a00 */
[----:B------:R-:W-:Y:S01]  /*06c0*/  USHF.R.S32.HI UR5, URZ, 0x1f, UR7 ;  /* 0x0000001fff057899 */ /* 0x000fe20008011407 */
[----:B------:R-:W-:-:S02]  /*06d0*/  LEA.HI.X.SX32 R5, R5, RZ, 0x1, P2 ;  /* 0x000000ff05057211 */ /* 0x000fc400010f0eff */
[----:B------:R-:W-:Y:S01]  /*06e0*/  MOV R7, UR18 ;  /* 0x0000001200077c02 */ /* 0x000fe20008000f00 */
[----:B------:R-:W-:Y:S01]  /*06f0*/  UIMAD UR5, UR5, UR18, URZ ;  /* 0x00000012050572a4 */ /* 0x000fe2000f8e02ff */
[----:B------:R-:W-:Y:S02]  /*0700*/  @!P0 SHF.R.S32.HI R8, RZ, 0x1f, R0 ;  /* 0x0000001fff088819 */ /* 0x000fe40000011400 */
[----:B------:R-:W3:Y:S01]  /*0710*/  @!P0 LDC.64 R20, c[0x0][0x3a0] ;  /* 0x0000e800ff148b82 */ /* 0x000ee20000000a00 */
[----:B------:R-:W-:Y:S02]  /*0720*/  UIMAD UR5, UR7, UR19, UR5 ;  /* 0x00000013070572a4 */ /* 0x000fe4000f8e0205 */
[----:B------:R-:W-:-:S05]  /*0730*/  IMAD.WIDE.U32 R4, R7, UR7, R4 ;  /* 0x0000000707047c25 */ /* 0x000fca000f8e0004 */
[----:B------:R-:W4:Y:S01]  /*0740*/  @!P0 LDC.64 R22, c[0x0][0x398] ;  /* 0x0000e600ff168b82 */ /* 0x000f220000000a00 */
[----:B------:R-:W-:Y:S01]  /*0750*/  IADD3 R7, PT, PT, R5, UR5, RZ ;  /* 0x0000000505077c10 */ /* 0x000fe2000fffe0ff */
[----:B--2---:R-:W-:Y:S01]  /*0760*/  @!P0 IMAD R6, R8, R12, RZ ;  /* 0x0000000c08068224 */ /* 0x004fe200078e02ff */
[----:B------:R2:W-:Y:S01]  /*0770*/  @!P0 STL [R1+0x354], R8 ;  /* 0x0003540801008387 */ /* 0x0005e20000100800 */
[----:B------:R-:W-:-:S04]  /*0780*/  @!P4 IMAD R31, R15, R31, R14 ;  /* 0x0000001f0f1fc224 */ /* 0x000fc800078e020e */
[----:B------:R-:W1:Y:S01]  /*0790*/  @!P6 LDC.64 R40, c[0x0][0x3f8] ;  /* 0x0000fe00ff28eb82 */ /* 0x000e620000000a00 */
[C---:B------:R-:W-:Y:S01]  /*07a0*/  @!P0 IMAD R13, R0.reuse, R13, R6 ;  /* 0x0000000d000d8224 */ /* 0x040fe200078e0206 */
[----:B------:R-:W-:Y:S01]  /*07b0*/  @!P0 MOV R6, R4 ;  /* 0x0000000400068202 */ /* 0x000fe20000000f00 */
[----:B------:R-:W-:Y:S01]  /*07c0*/  STL.S16 [R1+0x274], RZ ;  /* 0x000274ff01007387 */ /* 0x000fe20000100600 */
[----:B------:R-:W-:Y:S01]  /*07d0*/  SHF.R.S32.HI R95, RZ, 0x1f, R97 ;  /* 0x0000001fff5f7819 */ /* 0x000fe20000011461 */
[----:B------:R-:W1:Y:S02]  /*07e0*/  LDCU.64 UR6, c[0x0][0x3b8] ;  /* 0x00007700ff0677ac */ /* 0x000e640008000a00 */
[----:B--2---:R-:W-:-:S05]  /*07f0*/  @!P0 IMAD.WIDE.U32 R8, R0, R12, R6 ;  /* 0x0000000c00088225 */ /* 0x004fca00078e0006 */
[----:B------:R-:W-:Y:S02]  /*0800*/  @!P0 IADD3 R13, PT, PT, R9, R13, RZ ;  /* 0x0000000d090d8210 */ /* 0x000fe40007ffe0ff */
[C---:B------:R-:W-:Y:S02]  /*0810*/  @!P0 SHF.L.U32 R9, R8.reuse, 0x1, RZ ;  /* 0x0000000108098819 */ /* 0x040fe400000006ff */
[----:B------:R-:W-:Y:S02]  /*0820*/  @!P0 SHF.L.U64.HI R12, R8, 0x1, R13 ;  /* 0x00000001080c8819 */ /* 0x000fe4000001020d */
[C---:B---3--:R-:W-:Y:S02]  /*0830*/  @!P0 IADD3 R8, P2, PT, R9.reuse, R20, RZ ;  /* 0x0000001409088210 */ /* 0x048fe40007f5e0ff */
[----:B----4-:R-:W-:Y:S02]  /*0840*/  @!P0 IADD3 R10, P3, PT, R9, R22, RZ ;  /* 0x00000016090a8210 */ /* 0x010fe40007f7e0ff */
[----:B------:R-:W-:-:S02]  /*0850*/  @!P0 IADD3.X R9, PT, PT, R12, R21, RZ, P2, !PT ;  /* 0x000000150c098210 */ /* 0x000fc400017fe4ff */
[----:B------:R-:W-:Y:S02]  /*0860*/  IADD3 R21, PT, PT, R0, 0x20, RZ ;  /* 0x0000002000157810 */ /* 0x000fe40007ffe0ff */
[----:B------:R-:W-:Y:S02]  /*0870*/  @!P0 IADD3.X R11, PT, PT, R12, R23, RZ, P3, !PT ;  /* 0x000000170c0b8210 */ /* 0x000fe40001ffe4ff */
[----:B------:R-:W-:Y:S02]  /*0880*/  ISETP.GE.U32.AND P1, PT, R21, UR16, PT ;  /* 0x0000001015007c0c */ /* 0x000fe4000bf26070 */
[----:B------:R-:W-:Y:S02]  /*0890*/  SHF.R.S32.HI R29, RZ, 0x1f, R21 ;  /* 0x0000001fff1d7819 */ /* 0x000fe40000011415 */
[----:B------:R-:W-:Y:S02]  /*08a0*/  LOP3.LUT P3, RZ, R120, 0x800000, RZ, 0xc0, !PT ;  /* 0x0080000078ff7812 */ /* 0x000fe4000786c0ff */
[----:B------:R-:W-:-:S02]  /*08b0*/  @!P4 MOV R12, R4 ;  /* 0x00000004000cc202 */ /* 0x000fc40000000f00 */
[----:B------:R-:W-:Y:S02]  /*08c0*/  @!P4 MOV R13, R7 ;  /* 0x00000007000dc202 */ /* 0x000fe40000000f00 */
[----:B------:R-:W-:Y:S02]  /*08d0*/  ISETP.GE.AND.EX P5, PT, R29, UR17, PT, P1 ;  /* 0x000000111d007c0c */ /* 0x000fe4000bfa6310 */
[----:B------:R-:W-:Y:S01]  /*08e0*/  LOP3.LUT R120, R120, 0xffbfffff, RZ, 0xc0, !PT ;  /* 0xffbfffff78787812 */ /* 0x000fe200078ec0ff */
[----:B------:R-:W-:-:S03]  /*08f0*/  @!P4 IMAD.WIDE.U32 R12, R15, R30, R12 ;  /* 0x0000001e0f0cc225 */ /* 0x000fc600078e000c */
[----:B------:R-:W-:Y:S02]  /*0900*/  @P6 LOP3.LUT R120, R120, 0x400000, RZ, 0xfc, !PT ;  /* 0x0040000078786812 */ /* 0x000fe400078efcff */
[----:B------:R-:W-:Y:S01]  /*0910*/  IADD3 R23, PT, PT, R0, 0x28, RZ ;  /* 0x0000002800177810 */ /* 0x000fe20007ffe0ff */
[----:B------:R-:W-:Y:S01]  /*0920*/  @!P3 IMAD R14, R25, R36, RZ ;  /* 0x00000024190eb224 */ /* 0x000fe200078e02ff */
[----:B------:R-:W-:Y:S01]  /*0930*/  LOP3.LUT R120, R120, 0xffdfffff, RZ, 0xc0, !PT ;  /* 0xffdfffff78787812 */ /* 0x000fe200078ec0ff */
[----:B------:R-:W2:Y:S01]  /*0940*/  @!P3 LDC.64 R122, c[0x0][0x3a0] ;  /* 0x0000e800ff7abb82 */ /* 0x000ea20000000a00 */
[----:B------:R-:W-:Y:S02]  /*0950*/  @!P4 IADD3 R13, PT, PT, R13, R31, RZ ;  /* 0x0000001f0d0dc210 */ /* 0x000fe40007ffe0ff */
[----:B------:R-:W-:Y:S02]  /*0960*/  @!P4 SHF.L.U32 R125, R12, 0x1, RZ ;  /* 0x000000010c7dc819 */ /* 0x000fe400000006ff */
[----:B------:R-:W-:-:S02]  /*0970*/  ISETP.GE.U32.AND P2, PT, R23, UR16, PT ;  /* 0x0000001017007c0c */ /* 0x000fc4000bf46070 */
[----:B------:R-:W-:Y:S01]  /*0980*/  SHF.R.S32.HI R25, RZ, 0x1f, R23 ;  /* 0x0000001fff197819 */ /* 0x000fe20000011417 */
[----:B------:R-:W3:Y:S01]  /*0990*/  @!P3 LDC.64 R38, c[0x0][0x398] ;  /* 0x0000e600ff26bb82 */ /* 0x000ee20000000a00 */
[----:B------:R-:W-:Y:S01]  /*09a0*/  @P5 LOP3.LUT R120, R120, 0x200000, RZ, 0xfc, !PT ;  /* 0x0020000078785812 */ /* 0x000fe200078efcff */
[----:B------:R-:W-:Y:S01]  /*09b0*/  @!P3 IMAD R31, R17, R37, R14 ;  /* 0x00000025111fb224 */ /* 0x000fe200078e020e */
[----:B------:R-:W-:Y:S02]  /*09c0*/  @!P4 SHF.L.U64.HI R16, R12, 0x1, R13 ;  /* 0x000000010c10c819 */ /* 0x000fe4000001020d */
[----:B0-----:R-:W-:Y:S02]  /*09d0*/  @!P4 IADD3 R12, P1, PT, R125, R32, RZ ;  /* 0x000000207d0cc210 */ /* 0x001fe40007f3e0ff */
[----:B------:R-:W-:Y:S02]  /*09e0*/  @!P3 MOV R14, R4 ;  /* 0x00000004000eb202 */ /* 0x000fe40000000f00 */
[----:B------:R-:W-:-:S02]  /*09f0*/  @!P3 MOV R15, R7 ;  /* 0x00000007000fb202 */ /* 0x000fc40000000f00 */
[----:B------:R-:W-:Y:S02]  /*0a00*/  ISETP.GE.AND.EX P4, PT, R25, UR17, PT, P2 ;  /* 0x0000001119007c0c */ /* 0x000fe4000bf86320 */
[----:B------:R-:W-:Y:S01]  /*0a10*/  LOP3.LUT P2, RZ, R120, 0x1000000, RZ, 0xc0, !PT ;  /* 0x0100000078ff7812 */ /* 0x000fe2000784c0ff */
[----:B------:R-:W-:Y:S02]  /*0a20*/  @!P3 IMAD.WIDE.U32 R14, R17, R36, R14 ;  /* 0x00000024110eb225 */ /* 0x000fe400078e000e */
[----:B------:R-:W0:Y:S03]  /*0a30*/  @!P5 LDC.64 R36, c[0x0][0x3f8] ;  /* 0x0000fe00ff24db82 */ /* 0x000e260000000a00 */
[----:B------:R-:W-:Y:S02]  /*0a40*/  @!P3 IADD3 R17, PT, PT, R15, R31, RZ ;  /* 0x0000001f0f11b210 */ /* 0x000fe40007ffe0ff */
[----:B------:R-:W-:-:S03]  /*0a50*/  @!P3 SHF.L.U32 R15, R14, 0x1, RZ ;  /* 0x000000010e0fb819 */ /* 0x000fc600000006ff */
[----:B------:R-:W4:Y:S02]  /*0a60*/  @!P6 LDC.64 R30, c[0x0][0x3a0] ;  /* 0x0000e800ff1eeb82 */ /* 0x000f240000000a00 */
[----:B------:R-:W-:Y:S02]  /*0a70*/  @!P2 IADD3.X R13, PT, PT, R16, R33, RZ, P1, !PT ;  /* 0x00000021100da210 */ /* 0x000fe40000ffe4ff */
[----:B-1----:R-:W-:Y:S02]  /*0a80*/  @!P2 IADD3 R124, P1, PT, R125, R34, RZ ;  /* 0x000000227d7ca210 */ /* 0x002fe40007f3e0ff */
[----:B------:R-:W-:Y:S02]  /*0a90*/  @!P3 SHF.L.U64.HI R18, R14, 0x1, R17 ;  /* 0x000000010e12b819 */ /* 0x000fe40000010211 */
[----:B------:R-:W-:Y:S01]  /*0aa0*/  @!P2 IADD3.X R125, PT, PT, R16, R35, RZ, P1, !PT ;  /* 0x00000023107da210 */ /* 0x000fe20000ffe4ff */
[----:B------:R-:W-:Y:S01]  /*0ab0*/  @!P6 IMAD R16, R27, R40, RZ ;  /* 0x000000281b10e224 */ /* 0x000fe200078e02ff */
[----:B--2---:R-:W-:Y:S01]  /*0ac0*/  @!P3 IADD3 R122, P1, PT, R15, R122, RZ ;  /* 0x0000007a0f7ab210 */ /* 0x004fe20007f3e0ff */
[----:B------:R-:W1:Y:S01]  /*0ad0*/  @!P6 LDC.64 R32, c[0x0][0x398] ;  /* 0x0000e600ff20eb82 */ /* 0x000e620000000a00 */
[----:B------:R-:W-:Y:S01]  /*0ae0*/  @!P6 MOV R17, R7 ;  /* 0x000000070011e202 */ /* 0x000fe20000000f00 */
[----:B------:R-:W-:Y:S01]  /*0af0*/  @!P6 IMAD R27, R19, R41, R16 ;  /* 0x00000029131be224 */ /* 0x000fe200078e0210 */
[----:B------:R-:W-:-:S02]  /*0b00*/  @!P3 IADD3.X R123, PT, PT, R18, R123, RZ, P1, !PT ;  /* 0x0000007b127bb210 */ /* 0x000fc40000ffe4ff */
[----:B---3--:R-:W-:Y:S02]  /*0b10*/  @!P3 IADD3 R14, P1, PT, R15, R38, RZ ;  /* 0x000000260f0eb210 */ /* 0x008fe40007f3e0ff */
[----:B------:R-:W-:Y:S01]  /*0b20*/  @!P6 MOV R16, R4 ;  /* 0x000000040010e202 */ /* 0x000fe20000000f00 */
[----:B------:R-:W2:Y:S01]  /*0b30*/  @!P4 LDC.64 R42, c[0x0][0x3f8] ;  /* 0x0000fe00ff2acb82 */ /* 0x000ea20000000a00 */
[----:B------:R-:W-:Y:S01]  /*0b40*/  @!P3 IADD3.X R15, PT, PT, R18, R39, RZ, P1, !PT ;  /* 0x00000027120fb210 */ /* 0x000fe20000ffe4ff */
[----:B0-----:R-:W-:Y:S02]  /*0b50*/  @!P5 IMAD R18, R29, R36, RZ ;  /* 0x000000241d12d224 */ /* 0x001fe400078e02ff */
[----:B------:R-:W-:-:S04]  /*0b60*/  @!P6 IMAD.WIDE.U32 R16, R19, R40, R16 ;  /* 0x000000281310e225 */ /* 0x000fc800078e0010 */
[----:B------:R-:W0:Y:S01]  /*0b70*/  @!P5 LDC.64 R34, c[0x0][0x3a0] ;  /* 0x0000e800ff22db82 */ /* 0x000e220000000a00 */
[----:B------:R-:W-:Y:S01]  /*0b80*/  @!P5 IMAD R29, R21, R37, R18 ;  /* 0x00000025151dd224 */ /* 0x000fe200078e0212 */
[----:B------:R-:W-:Y:S02]  /*0b90*/  @!P6 IADD3 R17, PT, PT, R17, R27, RZ ;  /* 0x0000001b1111e210 */ /* 0x000fe40007ffe0ff */
[----:B------:R-:W-:Y:S02]  /*0ba0*/  @!P5 MOV R18, R4 ;  /* 0x000000040012d202 */ /* 0x000fe40000000f00 */
[----:B------:R-:W-:Y:S02]  /*0bb0*/  @!P5 MOV R19, R7 ;  /* 0x000000070013d202 */ /* 0x000fe40000000f00 */
[----:B------:R-:W3:Y:S01]  /*0bc0*/  @!P5 LDC.64 R38, c[0x0][0x398] ;  /* 0x0000e600ff26db82 */ /* 0x000ee20000000a00 */
[C---:B------:R-:W-:Y:S02]  /*0bd0*/  @!P6 SHF.L.U32 R27, R16.reuse, 0x1, RZ ;  /* 0x00000001101be819 */ /* 0x040fe400000006ff */
[----:B------:R-:W-:Y:S01]  /*0be0*/  @!P6 SHF.L.U64.HI R20, R16, 0x1, R17 ;  /* 0x000000011014e819 */ /* 0x000fe20000010211 */
[----:B------:R-:W-:Y:S01]  /*0bf0*/  @!P5 IMAD.WIDE.U32 R18, R21, R36, R18 ;  /* 0x000000241512d225 */ /* 0x000fe200078e0012 */
[----:B----4-:R-:W-:-:S03]  /*0c00*/  @!P6 IADD3 R16, P1, PT, R27, R30, RZ ;  /* 0x0000001e1b10e210 */ /* 0x010fc60007f3e0ff */
[----:B------:R-:W4:Y:S01]  /*0c10*/  @!P4 LDC.64 R40, c[0x0][0x3a0] ;  /* 0x0000e800ff28cb82 */ /* 0x000f220000000a00 */
[----:B------:R-:W-:Y:S02]  /*0c20*/  @!P6 IADD3.X R17, PT, PT, R20, R31, RZ, P1, !PT ;  /* 0x0000001f1411e210 */ /* 0x000fe40000ffe4ff */
[----:B-1----:R-:W-:Y:S02]  /*0c30*/  @!P6 IADD3 R44, P1, PT, R27, R32, RZ ;  /* 0x000000201b2ce210 */ /* 0x002fe40007f3e0ff */
[----:B------:R-:W-:-:S03]  /*0c40*/  @!P5 IADD3 R21, PT, PT, R19, R29, RZ ;  /* 0x0000001d1315d210 */ /* 0x000fc60007ffe0ff */
[----:B------:R-:W1:Y:S01]  /*0c50*/  @!P4 LDC.64 R26, c[0x0][0x398] ;  /* 0x0000e600ff1acb82 */ /* 0x000e620000000a00 */
[----:B------:R-:W-:Y:S02]  /*0c60*/  @!P6 IADD3.X R45, PT, PT, R20, R33, RZ, P1, !PT ;  /* 0x00000021142de210 */ /* 0x000fe40000ffe4ff */
[C---:B------:R-:W-:Y:S01]  /*0c70*/  @!P5 SHF.L.U64.HI R22, R18.reuse, 0x1, R21 ;  /* 0x000000011216d819 */ /* 0x040fe20000010215 */
[----:B--2---:R-:W-:Y:S01]  /*0c80*/  @!P4 IMAD R24, R25, R42, RZ ;  /* 0x0000002a1918c224 */ /* 0x004fe200078e02ff */
[----:B------:R-:W-:Y:S02]  /*0c90*/  @!P5 SHF.L.U32 R19, R18, 0x1, RZ ;  /* 0x000000011213d819 */ /* 0x000fe400000006ff */
[----:B------:R-:W-:Y:S02]  /*0ca0*/  @!P4 MOV R20, R4 ;  /* 0x000000040014c202 */ /* 0x000fe40000000f00 */
[----:B------:R-:W-:Y:S01]  /*0cb0*/  @!P4 MOV R21, R7 ;  /* 0x000000070015c202 */ /* 0x000fe20000000f00 */
[----:B------:R-:W-:Y:S01]  /*0cc0*/  @!P4 IMAD R25, R23, R43, R24 ;  /* 0x0000002b1719c224 */ /* 0x000fe200078e0218 */
[----:B0-----:R-:W-:Y:S01]  /*0cd0*/  @!P5 IADD3 R28, P1, PT, R19, R34, RZ ;  /* 0x00000022131cd210 */ /* 0x001fe20007f3e0ff */
[----:B------:R-:W-:-:S03]  /*0ce0*/  @!P4 IMAD.WIDE.U32 R20, R23, R42, R20 ;  /* 0x0000002a1714c225 */ /* 0x000fc600078e0014 */
[----:B------:R-:W-:Y:S02]  /*0cf0*/  @!P5 IADD3.X R29, PT, PT, R22, R35, RZ, P1, !PT ;  /* 0x00000023161dd210 */ /* 0x000fe40000ffe4ff */
[----:B---3--:R-:W-:Y:S02]  /*0d00*/  @!P5 IADD3 R18, P1, PT, R19, R38, RZ ;  /* 0x000000261312d210 */ /* 0x008fe40007f3e0ff */
[----:B------:R-:W-:Y:S02]  /*0d10*/  @!P4 IADD3 R21, PT, PT, R21, R25, RZ ;  /* 0x000000191515c210 */ /* 0x000fe40007ffe0ff */
[----:B------:R-:W-:Y:S02]  /*0d20*/  @!P4 SHF.L.U32 R23, R20, 0x1, RZ ;  /* 0x000000011417c819 */ /* 0x000fe400000006ff */
[----:B------:R-:W-:Y:S02]  /*0d30*/  @!P5 IADD3.X R19, PT, PT, R22, R39, RZ, P1, !PT ;  /* 0x000000271613d210 */ /* 0x000fe40000ffe4ff */
[----:B------:R-:W-:-:S02]  /*0d40*/  @!P4 SHF.L.U64.HI R22, R20, 0x1, R21 ;  /* 0x000000011416c819 */ /* 0x000fc40000010215 */
[C---:B----4-:R-:W-:Y:S01]  /*0d50*/  @!P4 IADD3 R20, P1, PT, R23.reuse, R40, RZ ;  /* 0x000000281714c210 */ /* 0x050fe20007f3e0ff */
[----:B------:R1:W-:Y:S01]  /*0d60*/  @!P5 STL.64 [R1+0x210], R28 ;  /* 0x0002101c0100d387 */ /* 0x0003e20000100a00 */
[----:B------:R-:W-:Y:S02]  /*0d70*/  IADD3 R25, PT, PT, R0, 0x30, RZ ;  /* 0x0000003000197810 */ /* 0x000fe40007ffe0ff */
[C---:B------:R-:W-:Y:S02]  /*0d80*/  @!P4 IADD3.X R21, PT, PT, R22.reuse, R41, RZ, P1, !PT ;  /* 0x000000291615c210 */ /* 0x040fe40000ffe4ff */
[----:B-1----:R-:W-:Y:S02]  /*0d90*/  @!P4 IADD3 R28, P1, PT, R23, R26, RZ ;  /* 0x0000001a171cc210 */ /* 0x002fe40007f3e0ff */
[----:B------:R-:W-:Y:S02]  /*0da0*/  SHF.R.S32.HI R23, RZ, 0x1f, R25 ;  /* 0x0000001fff177819 */ /* 0x000fe40000011419 */
[----:B------:R-:W-:-:S02]  /*0db0*/  @!P4 IADD3.X R29, PT, PT, R22, R27, RZ, P1, !PT ;  /* 0x0000001b161dc210 */ /* 0x000fc40000ffe4ff */
[----:B------:R-:W-:-:S04]  /*0dc0*/  ISETP.GE.U32.AND P1, PT, R25, UR16, PT ;  /* 0x0000001019007c0c */ /* 0x000fc8000bf26070 */
[----:B------:R-:W-:-:S13]  /*0dd0*/  ISETP.GE.AND.EX P2, PT, R23, UR17, PT, P1 ;  /* 0x0000001117007c0c */ /* 0x000fda000bf46310 */
[----:B------:R-:W0:Y:S01]  /*0de0*/  @!P2 LDC.64 R26, c[0x0][0x3f8] ;  /* 0x0000fe00ff1aab82 */ /* 0x000e220000000a00 */
[----:B------:R1:W-:Y:S07]  /*0df0*/  @!P4 STL.64 [R1+0x228], R28 ;  /* 0x0002281c0100c387 */ /* 0x0003ee0000100a00 */
[----:B-1----:R-:W1:Y:S01]  /*0e00*/  @!P2 LDC.64 R28, c[0x0][0x3a0] ;  /* 0x0000e800ff1cab82 */ /* 0x002e620000000a00 */
        /* <DEDUP_REMOVED lines=10> */
[----:B------:R-:W-:Y:S01]  /*0eb0*/  @!P2 IADD3.X R31, PT, PT, R24, R29, RZ, P1, !PT ;  /* 0x0000001d181fa210 */ /* 0x000fe20000ffe4ff */
[----:B------:R-:W-:Y:S01]  /*0ec0*/  @!P6 STL.64 [R1+0x218], R44 ;  /* 0x0002182c0100e387 */ /* 0x000fe20000100a00 */
[----:B0-----:R-:W-:-:S04]  /*0ed0*/  @!P2 IADD3 R22, P1, PT, R23, R26, RZ ;  /* 0x0000001a1716a210 */ /* 0x001fc80007f3e0ff */
[----:B------:R-:W-:Y:S02]  /*0ee0*/  @!P2 IADD3.X R23, PT, PT, R24, R27, RZ, P1, !PT ;  /* 0x0000001b1817a210 */ /* 0x000fe40000ffe4ff */
[----:B------:R-:W-:-:S04]  /*0ef0*/  IADD3 R27, PT, PT, R0, 0x38, RZ ;  /* 0x00000038001b7810 */ /* 0x000fc80007ffe0ff */
[----:B------:R-:W-:Y:S02]  /*0f00*/  SHF.R.S32.HI R25, RZ, 0x1f, R27 ;  /* 0x0000001fff197819 */ /* 0x000fe4000001141b */
        /* <DEDUP_REMOVED lines=17> */
[----:B------:R-:W-:-:S04]  /*1020*/  @P4 LOP3.LUT R120, R120, 0x100000, RZ, 0xfc, !PT ;  /* 0x0010000078784812 */ /* 0x000fc800078efcff */
        /* <DEDUP_REMOVED lines=18> */
[C---:B------:R-:W-:Y:S01]  /*1150*/  @!P2 SHF.L.U32 R27, R26.reuse, 0x1, RZ ;  /* 0x000000011a1ba819 */ /* 0x040fe200000006ff */
[----:B------:R1:W-:Y:S01]  /*1160*/  STL.64 [R1+0x528], R22 ;  /* 0x0005281601007387 */ /* 0x0003e20000100a00 */
[----:B------:R-:W-:Y:S02]  /*1170*/  @!P2 SHF.L.U64.HI R28, R26, 0x1, R29 ;  /* 0x000000011a1ca819 */ /* 0x000fe4000001021d */
[----:B------:R-:W-:Y:S02]  /*1180*/  LOP3.LUT R120, R120, 0xfffbffff, RZ, 0xc0, !PT ;  /* 0xfffbffff78787812 */ /* 0x000fe400078ec0ff */
[----:B-1----:R-:W-:-:S04]  /*1190*/  @!P2 IADD3 R22, P1, PT, R27, R32, RZ ;  /* 0x000000201b16a210 */ /* 0x002fc80007f3e0ff */
[----:B------:R-:W-:Y:S02]  /*11a0*/  @!P2 IADD3.X R23, PT, PT, R28, R33, RZ, P1, !PT ;  /* 0x000000211c17a210 */ /* 0x000fe40000ffe4ff */
[----:B------:R-:W-:Y:S02]  /*11b0*/  @P6 LOP3.LUT R120, R120, 0x40000, RZ, 0xfc, !PT ;  /* 0x0004000078786812 */ /* 0x000fe400078efcff */
[----:B0-----:R-:W-:-:S04]  /*11c0*/  @!P2 IADD3 R26, P1, PT, R27, R30, RZ ;  /* 0x0000001e1b1aa210 */ /* 0x001fc80007f3e0ff */
[----:B------:R-:W-:Y:S02]  /*11d0*/  @!P2 IADD3.X R27, PT, PT, R28, R31, RZ, P1, !PT ;  /* 0x0000001f1c1ba210 */ /* 0x000fe40000ffe4ff */
[----:B------:R-:W-:Y:S02]  /*11e0*/  IADD3 R31, PT, PT, R0, 0x48, RZ ;  /* 0x00000048001f7810 */ /* 0x000fe40007ffe0ff */
[----:B------:R-:W-:Y:S02]  /*11f0*/  LOP3.LUT R120, R120, 0xfffdffff, RZ, 0xc0, !PT ;  /* 0xfffdffff78787812 */ /* 0x000fe400078ec0ff */
[----:B------:R-:W-:Y:S02]  /*1200*/  SHF.R.S32.HI R29, RZ, 0x1f, R31 ;  /* 0x0000001fff1d7819 */ /* 0x000fe4000001141f */
[----:B------:R-:W-:Y:S01]  /*1210*/  ISETP.GE.U32.AND P1, PT, R31, UR16, PT ;  /* 0x000000101f007c0c */ /* 0x000fe2000bf26070 */
[----:B------:R0:W-:Y:S01]  /*1220*/  @!P2 STL.64 [R1+0x230], R22 ;  /* 0x000230160100a387 */ /* 0x0001e20000100a00 */
[----:B------:R-:W-:-:S02]  /*1230*/  @P2 LOP3.LUT R120, R120, 0x20000, RZ, 0xfc, !PT ;  /* 0x0002000078782812 */ /* 0x000fc400078efcff */
[----:B------:R-:W-:-:S13]  /*1240*/  ISETP.GE.AND.EX P2, PT, R29, UR17, PT, P1 ;  /* 0x000000111d007c0c */ /* 0x000fda000bf46310 */
[----:B------:R-:W1:Y:S08]  /*1250*/  @!P2 LDC.64 R32, c[0x0][0x3f8] ;  /* 0x0000fe00ff20ab82 */ /* 0x000e700000000a00 */
[----:B------:R-:W2:Y:S01]  /*1260*/  @!P2 LDC.64 R34, c[0x0][0x3a0] ;  /* 0x0000e800ff22ab82 */ /* 0x000ea20000000a00 */
[----:B-1----:R-:W-:Y:S01]  /*1270*/  @!P2 IMAD R28, R29, R32, RZ ;  /* 0x000000201d1ca224 */ /* 0x002fe200078e02ff */
        /* <DEDUP_REMOVED lines=8> */
[----:B--2---:R-:W-:-:S04]  /*1300*/  @!P2 IADD3 R28, P1, PT, R31, R34, RZ ;  /* 0x000000221f1ca210 */ /* 0x004fc80007f3e0ff */
[----:B------:R-:W-:Y:S02]  /*1310*/  @!P2 IADD3.X R29, PT, PT, R30, R35, RZ, P1, !PT ;  /* 0x000000231e1da210 */ /* 0x000fe40000ffe4ff */
[----:B------:R-:W-:Y:S02]  /*1320*/  LOP3.LUT R120, R120, 0xfffeffff, RZ, 0xc0, !PT ;  /* 0xfffeffff78787812 */ /* 0x000fe400078ec0ff */
[----:B0-----:R-:W-:-:S04]  /*1330*/  @!P2 IADD3 R22, P1, PT, R31, R32, RZ ;  /* 0x000000201f16a210 */ /* 0x001fc80007f3e0ff */
[----:B------:R-:W-:Y:S02]  /*1340*/  @!P2 IADD3.X R23, PT, PT, R30, R33, RZ, P1, !PT ;  /* 0x000000211e17a210 */ /* 0x000fe40000ffe4ff */
[----:B------:R-:W-:-:S04]  /*1350*/  IADD3 R33, PT, PT, R0, 0x50, RZ ;  /* 0x0000005000217810 */ /* 0x000fc80007ffe0ff */
[----:B------:R-:W-:Y:S02]  /*1360*/  SHF.R.S32.HI R31, RZ, 0x1f, R33 ;  /* 0x0000001fff1f7819 */ /* 0x000fe40000011421 */
[----:B------:R-:W-:Y:S01]  /*1370*/  ISETP.GE.U32.AND P1, PT, R33, UR16, PT ;  /* 0x0000001021007c0c */ /* 0x000fe2000bf26070 */
[----:B------:R0:W-:Y:S01]  /*1380*/  @!P2 STL.64 [R1+0x248], R22 ;  /* 0x000248160100a387 */ /* 0x0001e20000100a00 */
[----:B------:R-:W-:Y:S02]  /*1390*/  @P2 LOP3.LUT R120, R120, 0x10000, RZ, 0xfc, !PT ;  /* 0x0001000078782812 */ /* 0x000fe400078efcff */
        /* <DEDUP_REMOVED lines=9> */
[C---:B------:R-:W-:Y:S02]  /*1430*/  @!P2 SHF.L.U32 R33, R30.reuse, 0x1, RZ ;  /* 0x000000011e21a819 */ /* 0x040fe400000006ff */
[----:B------:R-:W-:Y:S02]  /*1440*/  @!P2 SHF.L.U64.HI R34, R30, 0x1, R31 ;  /* 0x000000011e22a819 */ /* 0x000fe4000001021f */
[----:B--2---:R-:W-:-:S04]  /*1450*/  @!P2 IADD3 R30, P1, PT, R33, R36, RZ ;  /* 0x00000024211ea210 */ /* 0x004fc80007f3e0ff */
[----:B------:R-:W-:Y:S02]  /*1460*/  @!P2 IADD3.X R31, PT, PT, R34, R37, RZ, P1, !PT ;  /* 0x00000025221fa210 */ /* 0x000fe40000ffe4ff */
[----:B------:R-:W1:Y:S01]  /*1470*/  @!P2 LDC.64 R36, c[0x0][0x398] ;  /* 0x0000e600ff24ab82 */ /* 0x000e620000000a00 */
[----:B------:R-:W-:-:S04]  /*1480*/  LOP3.LUT R120, R120, 0xffff7fff, RZ, 0xc0, !PT ;  /* 0xffff7fff78787812 */ /* 0x000fc800078ec0ff */
[----:B------:R-:W-:Y:S02]  /*1490*/  @P2 LOP3.LUT R120, R120, 0x8000, RZ, 0xfc, !PT ;  /* 0x0000800078782812 */ /* 0x000fe400078efcff */
[----:B-1----:R-:W-:-:S04]  /*14a0*/  @!P2 IADD3 R32, P1, PT, R33, R36, RZ ;  /* 0x000000242120a210 */ /* 0x002fc80007f3e0ff */
[----:B------:R-:W-:Y:S02]  /*14b0*/  @!P2 IADD3.X R33, PT, PT, R34, R37, RZ, P1, !PT ;  /* 0x000000252221a210 */ /* 0x000fe40000ffe4ff */
[----:B------:R-:W-:-:S04]  /*14c0*/  IADD3 R37, PT, PT, R0, 0x58, RZ ;  /* 0x0000005800257810 */ /* 0x000fc80007ffe0ff */
[----:B------:R-:W-:Y:S02]  /*14d0*/  SHF.R.S32.HI R35, RZ, 0x1f, R37 ;  /* 0x0000001fff237819 */ /* 0x000fe40000011425 */
[----:B------:R-:W-:-:S04]  /*14e0*/  ISETP.GE.U32.AND P1, PT, R37, UR16, PT ;  /* 0x0000001025007c0c */ /* 0x000fc8000bf26070 */
        /* <DEDUP_REMOVED lines=223> */
[----:B------:R-:W1:Y:S02]  /*22e0*/  @!P2 LDC.64 R80, c[0x0][0x398] ;  /* 0x0000e600ff50ab82 */ /* 0x000e640000000a00 */
[----:B-1----:R-:W-:-:S04]  /*22f0*/  @!P2 IADD3 R76, P1, PT, R77, R80, RZ ;  /* 0x000000504d4ca210 */ /* 0x002fc80007f3e0ff */
[----:B------:R-:W-:Y:S02]  /*2300*/  @!P2 IADD3.X R77, PT, PT, R78, R81, RZ, P1, !PT ;  /* 0x000000514e4da210 */ /* 0x000fe40000ffe4ff */
        /* <DEDUP_REMOVED lines=11> */
[----:B------:R-:W1:Y:S01]  /*23c0*/  @!P3 LDC.64 R84, c[0x0][0x398] ;  /* 0x0000e600ff54bb82 */ /* 0x000e620000000a00 */
[C---:B------:R-:W-:Y:S02]  /*23d0*/  @!P3 SHF.L.U32 R81, R80.reuse, 0x1, RZ ;  /* 0x000000015051b819 */ /* 0x040fe400000006ff */
[----:B------:R-:W-:Y:S02]  /*23e0*/  @!P3 SHF.L.U64.HI R82, R80, 0x1, R83 ;  /* 0x000000015052b819 */ /* 0x000fe40000010253 */
[----:B--2---:R-:W-:Y:S02]  /*23f0*/  @!P3 IADD3 R78, P1, PT, R81, R78, RZ ;  /* 0x0000004e514eb210 */ /* 0x004fe40007f3e0ff */
[----:B------:R-:W-:Y:S02]  /*2400*/  @P6 LOP3.LUT R3, R3, 0x100, RZ, 0xfc, !PT ;  /* 0x0000010003036812 */ /* 0x000fe400078efcff */
[----:B------:R-:W-:-:S02]  /*2410*/  @!P3 IADD3.X R79, PT, PT, R82, R79, RZ, P1, !PT ;  /* 0x0000004f524fb210 */ /* 0x000fc40000ffe4ff */
[----:B------:R-:W-:Y:S02]  /*2420*/  LOP3.LUT R120, R120, 0xffffffef, RZ, 0xc0, !PT ;  /* 0xffffffef78787812 */ /* 0x000fe400078ec0ff */
[----:B------:R-:W-:Y:S02]  /*2430*/  LOP3.LUT R3, R3, 0xffffff7f, RZ, 0xc0, !PT ;  /* 0xffffff7f03037812 */ /* 0x000fe400078ec0ff */
[----:B------:R-:W-:Y:S02]  /*2440*/  @P2 LOP3.LUT R120, R120, 0x10, RZ, 0xfc, !PT ;  /* 0x0000001078782812 */ /* 0x000fe400078efcff */
[----:B-1----:R-:W-:-:S04]  /*2450*/  @!P3 IADD3 R80, P1, PT, R81, R84, RZ ;  /* 0x000000545150b210 */ /* 0x002fc80007f3e0ff */
[----:B------:R-:W-:Y:S02]  /*2460*/  @!P3 IADD3.X R81, PT, PT, R82, R85, RZ, P1, !PT ;  /* 0x000000555251b210 */ /* 0x000fe40000ffe4ff */
[----:B------:R-:W-:Y:S02]  /*2470*/  SHF.R.S32.HI R85, RZ, 0x1f, R87 ;  /* 0x0000001fff557819 */ /* 0x000fe40000011457 */
[----:B------:R-:W-:Y:S02]  /*2480*/  ISETP.GE.U32.AND P1, PT, R87, UR16, PT ;  /* 0x0000001057007c0c */ /* 0x000fe4000bf26070 */
        /* <DEDUP_REMOVED lines=14> */
[----:B------:R-:W-:Y:S02]  /*2570*/  LOP3.LUT R120, R120, 0xfffffff7, RZ, 0xc0, !PT ;  /* 0xfffffff778787812 */ /* 0x000fe400078ec0ff */
[----:B------:R-:W-:-:S02]  /*2580*/  @!P2 IADD3.X R83, PT, PT, R86, R83, RZ, P1, !PT ;  /* 0x000000535653a210 */ /* 0x000fc40000ffe4ff */
[----:B------:R-:W-:-:S04]  /*2590*/  @P3 LOP3.LUT R120, R120, 0x8, RZ, 0xfc, !PT ;  /* 0x0000000878783812 */ /* 0x000fc800078efcff */
[----:B------:R-:W-:Y:S02]  /*25a0*/  LOP3.LUT R120, R120, 0xfffffffb, RZ, 0xc0, !PT ;  /* 0xfffffffb78787812 */ /* 0x000fe400078ec0ff */
        /* <DEDUP_REMOVED lines=17> */
[----:B--2---:R-:W-:-:S04]  /*26c0*/  @!P2 IADD3 R86, P1, PT, R89, R86, RZ ;  /* 0x000000565956a210 */ /* 0x004fc80007f3e0ff */
[----:B------:R-:W-:Y:S02]  /*26d0*/  @!P2 IADD3.X R87, PT, PT, R90, R87, RZ, P1, !PT ;  /* 0x000000575a57a210 */ /* 0x000fe40000ffe4ff */
[----:B-1----:R-:W-:-:S04]  /*26e0*/  @!P2 IADD3 R88, P1, PT, R89, R92, RZ ;  /* 0x0000005c5958a210 */ /* 0x002fc80007f3e0ff */
[----:B------:R-:W-:Y:S02]  /*26f0*/  @!P2 IADD3.X R89, PT, PT, R90, R93, RZ, P1, !PT ;  /* 0x0000005d5a59a210 */ /* 0x000fe40000ffe4ff */
        /* <DEDUP_REMOVED lines=8> */
[----:B------:R-:W-:Y:S02]  /*2780*/  @!P3 IMAD.WIDE.U32 R92, R97, R92, R94 ;  /* 0x0000005c615cb225 */ /* 0x000fe400078e005e */
[----:B------:R-:W1:Y:S03]  /*2790*/  @!P3 LDC.64 R96, c[0x0][0x398] ;  /* 0x0000e600ff60bb82 */ /* 0x000e660000000a00 */
[----:B------:R-:W-:Y:S02]  /*27a0*/  @!P3 IADD3 R95, PT, PT, R93, R99, RZ ;  /* 0x000000635d5fb210 */ /* 0x000fe40007ffe0ff */
[C---:B------:R-:W-:Y:S02]  /*27b0*/  @!P3 SHF.L.U32 R93, R92.reuse, 0x1, RZ ;  /* 0x000000015c5db819 */ /* 0x040fe400000006ff */
[----:B------:R-:W-:Y:S02]  /*27c0*/  @!P3 SHF.L.U64.HI R94, R92, 0x1, R95 ;  /* 0x000000015c5eb819 */ /* 0x000fe4000001025f */
[----:B--2---:R-:W-:-:S04]  /*27d0*/  @!P3 IADD3 R90, P1, PT, R93, R90, RZ ;  /* 0x0000005a5d5ab210 */ /* 0x004fc80007f3e0ff */
[----:B------:R-:W-:Y:S02]  /*27e0*/  @!P3 IADD3.X R91, PT, PT, R94, R91, RZ, P1, !PT ;  /* 0x0000005b5e5bb210 */ /* 0x000fe40000ffe4ff */
[----:B------:R-:W-:Y:S02]  /*27f0*/  LOP3.LUT R120, R120, 0xfffffffd, RZ, 0xc0, !PT ;  /* 0xfffffffd78787812 */ /* 0x000fe400078ec0ff */
[----:B------:R-:W-:Y:S02]  /*2800*/  SHF.R.S32.HI R99, RZ, 0x1f, R101 ;  /* 0x0000001fff637819 */ /* 0x000fe40000011465 */
[----:B-1----:R-:W-:-:S04]  /*2810*/  @!P3 IADD3 R92, P1, PT, R93, R96, RZ ;  /* 0x000000605d5cb210 */ /* 0x002fc80007f3e0ff */
[----:B------:R-:W-:Y:S02]  /*2820*/  @!P3 IADD3.X R93, PT, PT, R94, R97, RZ, P1, !PT ;  /* 0x000000615e5db210 */ /* 0x000fe40000ffe4ff */
        /* <DEDUP_REMOVED lines=13> */
[----:B------:R-:W0:Y:S01]  /*2900*/  @!P2 LDC.64 R96, c[0x0][0x398] ;  /* 0x0000e600ff60ab82 */ /* 0x000e220000000a00 */
[----:B--2---:R-:W-:-:S04]  /*2910*/  @!P2 IADD3 R94, P1, PT, R99, R94, RZ ;  /* 0x0000005e635ea210 */ /* 0x004fc80007f3e0ff */
[----:B------:R-:W-:Y:S02]  /*2920*/  @!P2 IADD3.X R95, PT, PT, R98, R95, RZ, P1, !PT ;  /* 0x0000005f625fa210 */ /* 0x000fe40000ffe4ff */
[----:B------:R-:W-:Y:S02]  /*2930*/  SHF.R.S32.HI R101, RZ, 0x1f, R105 ;  /* 0x0000001fff657819 */ /* 0x000fe40000011469 */
[----:B------:R-:W-:Y:S02]  /*2940*/  @P2 LOP3.LUT R2, R2, 0x80000000, RZ, 0xfc, !PT ;  /* 0x8000000002022812 */ /* 0x000fe400078efcff */
[----:B0-----:R-:W-:-:S04]  /*2950*/  @!P2 IADD3 R22, P1, PT, R99, R96, RZ ;  /* 0x000000606316a210 */ /* 0x001fc80007f3e0ff */
[----:B------:R-:W-:Y:S02]  /*2960*/  @!P2 IADD3.X R23, PT, PT, R98, R97, RZ, P1, !PT ;  /* 0x000000616217a210 */ /* 0x000fe40000ffe4ff */
[----:B------:R-:W-:-:S04]  /*2970*/  ISETP.GE.U32.AND P1, PT, R105, UR16, PT ;  /* 0x0000001069007c0c */ /* 0x000fc8000bf26070 */
[----:B------:R-:W-:-:S13]  /*2980*/  ISETP.GE.AND.EX P2, PT, R101, UR17, PT, P1 ;  /* 0x0000001165007c0c */ /* 0x000fda000bf46310 */
[----:B------:R-:W0:Y:S08]  /*2990*/  @!P2 LDC.64 R98, c[0x0][0x3f8] ;  /* 0x0000fe00ff62ab82 */ /* 0x000e300000000a00 */
[----:B------:R-:W1:Y:S01]  /*29a0*/  @!P2 LDC.64 R96, c[0x0][0x3a0] ;  /* 0x0000e800ff60ab82 */ /* 0x000e620000000a00 */
[----:B0-----:R-:W-:Y:S01]  /*29b0*/  @!P2 IMAD R100, R101, R98, RZ ;  /* 0x000000626564a224 */ /* 0x001fe200078e02ff */
[----:B------:R-:W-:-:S03]  /*29c0*/  @!P2 MOV R101, R7 ;  /* 0x000000070065a202 */ /* 0x000fc60000000f00 */
[----:B------:R-:W-:Y:S01]  /*29d0*/  @!P2 IMAD R103, R105, R99, R100 ;  /* 0x000000636967a224 */ /* 0x000fe200078e0264 */
[----:B------:R-:W-:-:S05]  /*29e0*/  @!P2 MOV R100, R4 ;  /* 0x000000040064a202 */ /* 0x000fca0000000f00 */
[----:B------:R-:W-:Y:S01]  /*29f0*/  @!P2 IMAD.WIDE.U32 R98, R105, R98, R100 ;  /* 0x000000626962a225 */ /* 0x000fe200078e0064 */
[----:B------:R1:W-:Y:S04]  /*2a00*/  STL.64 [R1+0x520], R26 ;  /* 0x0005201a01007387 */ /* 0x0003e80000100a00 */
[----:B------:R-:W-:Y:S02]  /*2a10*/  @!P2 IADD3 R103, PT, PT, R99, R103, RZ ;  /* 0x000000676367a210 */ /* 0x000fe40007ffe0ff */
[C---:B------:R-:W-:Y:S02]  /*2a20*/  @!P2 SHF.L.U32 R99, R98.reuse, 0x1, RZ ;  /* 0x000000016263a819 */ /* 0x040fe400000006ff */
[----:B------:R-:W-:Y:S02]  /*2a30*/  @!P2 SHF.L.U64.HI R98, R98, 0x1, R103 ;  /* 0x000000016262a819 */ /* 0x000fe40000010267 */
[----:B-1----:R-:W-:-:S04]  /*2a40*/  @!P2 IADD3 R26, P1, PT, R99, R96, RZ ;  /* 0x00000060631aa210 */ /* 0x002fc80007f3e0ff */
[----:B------:R-:W-:Y:S02]  /*2a50*/  @!P2 IADD3.X R27, PT, PT, R98, R97, RZ, P1, !PT ;  /* 0x00000061621ba210 */ /* 0x000fe40000ffe4ff */
[----:B------:R-:W0:Y:S01]  /*2a60*/  @!P2 LDC.64 R96, c[0x0][0x398] ;  /* 0x0000e600ff60ab82 */ /* 0x000e220000000a00 */
[----:B------:R0:W-:Y:S01]  /*2a70*/  STL.64 [R1+0x518], R36 ;  /* 0x0005182401007387 */ /* 0x0001e20000100a00 */
[----:B------:R-:W-:Y:S02]  /*2a80*/  IADD3 R103, PT, PT, R0, 0xe0, RZ ;  /* 0x000000e000677810 */ /* 0x000fe40007ffe0ff */
[----:B------:R-:W-:Y:S02]  /*2a90*/  LOP3.LUT R2, R2, 0xbfffffff, RZ, 0xc0, !PT ;  /* 0xbfffffff02027812 */ /* 0x000fe400078ec0ff */
[----:B------:R-:W-:Y:S02]  /*2aa0*/  SHF.R.S32.HI R102, RZ, 0x1f, R103 ;  /* 0x0000001fff667819 */ /* 0x000fe40000011467 */
[----:B------:R-:W-:-:S02]  /*2ab0*/  @P2 LOP3.LUT R2, R2, 0x40000000, RZ, 0xfc, !PT ;  /* 0x4000000002022812 */ /* 0x000fc400078efcff */
[----:B0-----:R-:W-:-:S04]  /*2ac0*/  @!P2 IADD3 R36, P1, PT, R99, R96, RZ ;  /* 0x000000606324a210 */ /* 0x001fc80007f3e0ff */
[----:B------:R-:W-:Y:S02]  /*2ad0*/  @!P2 IADD3.X R37, PT, PT, R98, R97, RZ, P1, !PT ;  /* 0x000000616225a210 */ /* 0x000fe40000ffe4ff */
[----:B------:R-:W-:-:S04]  /*2ae0*/  ISETP.GE.U32.AND P1, PT, R103, UR16, PT ;  /* 0x0000001067007c0c */ /* 0x000fc8000bf26070 */
[----:B------:R-:W-:-:S13]  /*2af0*/  ISETP.GE.AND.EX P2, PT, R102, UR17, PT, P1 ;  /* 0x0000001166007c0c */ /* 0x000fda000bf46310 */
[----:B------:R-:W0:Y:S08]  /*2b00*/  @!P2 LDC.64 R98, c[0x0][0x3f8] ;  /* 0x0000fe00ff62ab82 */ /* 0x000e300000000a00 */
[----:B------:R-:W1:Y:S01]  /*2b10*/  @!P2 LDC.64 R96, c[0x0][0x3a0] ;  /* 0x0000e800ff60ab82 */ /* 0x000e620000000a00 */
[----:B------:R-:W-:Y:S02]  /*2b20*/  @!P2 MOV R100, R4 ;  /* 0x000000040064a202 */ /* 0x000fe40000000f00 */
[----:B------:R-:W-:Y:S01]  /*2b30*/  @!P2 MOV R101, R7 ;  /* 0x000000070065a202 */ /* 0x000fe20000000f00 */
[----:B0-----:R-:W-:-:S04]  /*2b40*/  @!P2 IMAD R102, R102, R98, RZ ;  /* 0x000000626666a224 */ /* 0x001fc800078e02ff */
[C---:B------:R-:W-:Y:S02]  /*2b50*/  @!P2 IMAD R102, R103.reuse, R99, R102 ;  /* 0x000000636766a224 */ /* 0x040fe400078e0266 */
[----:B------:R-:W-:Y:S01]  /*2b60*/  @!P2 IMAD.WIDE.U32 R98, R103, R98, R100 ;  /* 0x000000626762a225 */ /* 0x000fe200078e0064 */
[----:B------:R1:W-:Y:S04]  /*2b70*/  STL.64 [R1+0x510], R40 ;  /* 0x0005102801007387 */ /* 0x0003e80000100a00 */
[----:B------:R-:W-:Y:S02]  /*2b80*/  @!P2 IADD3 R102, PT, PT, R99, R102, RZ ;  /* 0x000000666366a210 */ /* 0x000fe40007ffe0ff */
[C---:B------:R-:W-:Y:S02]  /*2b90*/  @!P2 SHF.L.U32 R99, R98.reuse, 0x1, RZ ;  /* 0x000000016263a819 */ /* 0x040fe400000006ff */
[----:B------:R-:W-:-:S02]  /*2ba0*/  @!P2 SHF.L.U64.HI R98, R98, 0x1, R102 ;  /* 0x000000016262a819 */ /* 0x000fc40000010266 */
[----:B-1----:R-:W-:-:S04]  /*2bb0*/  @!P2 IADD3 R40, P1, PT, R99, R96, RZ ;  /* 0x000000606328a210 */ /* 0x002fc80007f3e0ff */
[----:B------:R-:W-:Y:S02]  /*2bc0*/  @!P2 IADD3.X R41, PT, PT, R98, R97, RZ, P1, !PT ;  /* 0x000000616229a210 */ /* 0x000fe40000ffe4ff */
[----:B------:R-:W0:Y:S01]  /*2bd0*/  @!P2 LDC.64 R96, c[0x0][0x398] ;  /* 0x0000e600ff60ab82 */ /* 0x000e220000000a00 */
[----:B------:R0:W-:Y:S01]  /*2be0*/  STL.64 [R1+0x508], R48 ;  /* 0x0005083001007387 */ /* 0x0001e20000100a00 */
[----:B------:R-:W-:-:S04]  /*2bf0*/  IADD3 R102, PT, PT, R0, 0xe8, RZ ;  /* 0x000000e800667810 */ /* 0x000fc80007ffe0ff */
[----:B------:R-:W-:Y:S02]  /*2c00*/  SHF.R.S32.HI R100, RZ, 0x1f, R102 ;  /* 0x0000001fff647819 */ /* 0x000fe40000011466 */
[----:B0-----:R-:W-:-:S04]  /*2c10*/  @!P2 IADD3 R48, P1, PT, R99, R96, RZ ;  /* 0x000000606330a210 */ /* 0x001fc80007f3e0ff */
[----:B------:R-:W-:Y:S02]  /*2c20*/  @!P2 IADD3.X R49, PT, PT, R98, R97, RZ, P1, !PT ;  /* 0x000000616231a210 */ /* 0x000fe40000ffe4ff */
[----:B------:R-:W-:-:S04]  /*2c30*/  ISETP.GE.U32.AND P1, PT, R102, UR16, PT ;  /* 0x0000001066007c0c */ /* 0x000fc8000bf26070 */
[----:B------:R-:W-:-:S13]  /*2c40*/  ISETP.GE.AND.EX P4, PT, R100, UR17, PT, P1 ;  /* 0x0000001164007c0c */ /* 0x000fda000bf86310 */
[----:B------:R-:W0:Y:S01]  /*2c50*/  @!P4 LDC.64 R98, c[0x0][0x3f8] ;  /* 0x0000fe00ff62cb82 */ /* 0x000e220000000a00 */
[----:B------:R-:W-:-:S07]  /*2c60*/  @!P4 MOV R101, R7 ;  /* 0x000000070065c202 */ /* 0x000fce0000000f00 */
[----:B------:R-:W1:Y:S01]  /*2c70*/  @!P4 LDC.64 R96, c[0x0][0x3a0] ;  /* 0x0000e800ff60cb82 */ /* 0x000e620000000a00 */
[----:B0-----:R-:W-:-:S04]  /*2c80*/  @!P4 IMAD R100, R100, R98, RZ ;  /* 0x000000626464c224 */ /* 0x001fc800078e02ff */
[----:B------:R-:W-:Y:S01]  /*2c90*/  @!P4 IMAD R99, R102, R99, R100 ;  /* 0x000000636663c224 */ /* 0x000fe200078e0264 */
[----:B------:R-:W-:-:S05]  /*2ca0*/  @!P4 MOV R100, R4 ;  /* 0x000000040064c202 */ /* 0x000fca0000000f00 */
[----:B------:R-:W-:-:S05]  /*2cb0*/  @!P4 IMAD.WIDE.U32 R100, R102, R98, R100 ;  /* 0x000000626664c225 */ /* 0x000fca00078e0064 */
[----:B------:R-:W-:Y:S02]  /*2cc0*/  @!P4 IADD3 R99, PT, PT, R101, R99, RZ ;  /* 0x000000636563c210 */ /* 0x000fe40007ffe0ff */
[C---:B------:R-:W-:Y:S02]  /*2cd0*/  @!P4 SHF.L.U32 R101, R100.reuse, 0x1, RZ ;  /* 0x000000016465c819 */ /* 0x040fe400000006ff */
[----:B------:R-:W-:Y:S02]  /*2ce0*/  @!P4 SHF.L.U64.HI R100, R100, 0x1, R99 ;  /* 0x000000016464c819 */ /* 0x000fe40000010263 */
[----:B------:R-:W0:Y:S01]  /*2cf0*/  @!P4 LDC.64 R98, c[0x0][0x398] ;  /* 0x0000e600ff62cb82 */ /* 0x000e220000000a00 */
        /* <DEDUP_REMOVED lines=20> */
[----:B-1----:R-:W-:Y:S02]  /*2e40*/  @!P2 IADD3 R100, P1, PT, R105, R100, RZ ;  /* 0x000000646964a210 */ /* 0x002fe40007f3e0ff */
[----:B------:R-:W-:Y:S02]  /*2e50*/  LOP3.LUT R2, R2, 0xefffffff, RZ, 0xc0, !PT ;  /* 0xefffffff02027812 */ /* 0x000fe400078ec0ff */
[----:B------:R-:W-:-:S02]  /*2e60*/  @!P2 IADD3.X R101, PT, PT, R104, R101, RZ, P1, !PT ;  /* 0x000000656865a210 */ /* 0x000fc40000ffe4ff */
[----:B------:R-:W-:Y:S02]  /*2e70*/  @P4 LOP3.LUT R2, R2, 0x10000000, RZ, 0xfc, !PT ;  /* 0x1000000002024812 */ /* 0x000fe400078efcff */
[----:B------:R-:W-:Y:S02]  /*2e80*/  SHF.R.S32.HI R108, RZ, 0x1f, R110 ;  /* 0x0000001fff6c7819 */ /* 0x000fe4000001146e */
[----:B------:R-:W-:-:S04]  /*2e90*/  LOP3.LUT R2, R2, 0xf7ffffff, RZ, 0xc0, !PT ;  /* 0xf7ffffff02027812 */ /* 0x000fc800078ec0ff */
        /* <DEDUP_REMOVED lines=60> */
[----:B0-----:R-:W-:-:S04]  /*3260*/  @!P2 IADD3 R114, P1, PT, R117, R114, RZ ;  /* 0x000000727572a210 */ /* 0x001fc80007f3e0ff */
[----:B------:R-:W-:Y:S02]  /*3270*/  @!P2 IADD3.X R115, PT, PT, R116, R115, RZ, P1, !PT ;  /* 0x000000737473a210 */ /* 0x000fe40000ffe4ff */
[----:B------:R-:W-:Y:S02]  /*3280*/  SHF.R.S32.HI R116, RZ, 0x1f, R121 ;  /* 0x0000001fff747819 */ /* 0x000fe40000011479 */
[----:B------:R-:W-:-:S04]  /*3290*/  ISETP.GE.U32.AND P1, PT, R121, UR16, PT ;  /* 0x0000001079007c0c */ /* 0x000fc8000bf26070 */
[----:B------:R-:W-:-:S13]  /*32a0*/  ISETP.GE.AND.EX P2, PT, R116, UR17, PT, P1 ;  /* 0x0000001174007c0c */ /* 0x000fda000bf46310 */
[----:B------:R-:W0:Y:S01]  /*32b0*/  @!P2 LDC.64 R118, c[0x0][0x3f8] ;  /* 0x0000fe00ff76ab82 */ /* 0x000e220000000a00 */
[----:B------:R1:W-:Y:S01]  /*32c0*/  STL [R1+0x530], R9 ;  /* 0x0005300901007387 */ /* 0x0003e20000100800 */
[----:B------:R-:W-:Y:S01]  /*32d0*/  @!P2 MOV R117, R7 ;  /* 0x000000070075a202 */ /* 0x000fe20000000f00 */
[----:B0-----:R-:W-:-:S04]  /*32e0*/  @!P2 IMAD R116, R116, R118, RZ ;  /* 0x000000767474a224 */ /* 0x001fc800078e02ff */
[----:B-1----:R-:W-:Y:S01]  /*32f0*/  @!P2 IMAD R9, R121, R119, R116 ;  /* 0x000000777909a224 */ /* 0x002fe200078e0274 */
[----:B------:R-:W-:-:S05]  /*3300*/  @!P2 MOV R116, R4 ;  /* 0x000000040074a202 */ /* 0x000fca0000000f00 */
[----:B------:R-:W-:Y:S02]  /*3310*/  @!P2 IMAD.WIDE.U32 R118, R121, R118, R116 ;  /* 0x000000767976a225 */ /* 0x000fe400078e0074 */
[----:B------:R-:W0:Y:S03]  /*3320*/  @!P2 LDC.64 R116, c[0x0][0x3a0] ;  /* 0x0000e800ff74ab82 */ /* 0x000e260000000a00 */
[----:B------:R-:W-:Y:S02]  /*3330*/  @!P2 IADD3 R121, PT, PT, R119, R9, RZ ;  /* 0x000000097779a210 */ /* 0x000fe40007ffe0ff */
[C---:B------:R-:W-:Y:S02]  /*3340*/  @!P2 SHF.L.U32 R9, R118.reuse, 0x1, RZ ;  /* 0x000000017609a819 */ /* 0x040fe400000006ff */
[----:B------:R-:W-:Y:S02]  /*3350*/  @!P2 SHF.L.U64.HI R121, R118, 0x1, R121 ;  /* 0x000000017679a819 */ /* 0x000fe40000010279 */
[----:B------:R-:W1:Y:S01]  /*3360*/  @!P2 LDC.64 R118, c[0x0][0x398] ;  /* 0x0000e600ff76ab82 */ /* 0x000e620000000a00 */
[----:B0-----:R-:W-:-:S04]  /*3370*/  @!P2 IADD3 R116, P1, PT, R9, R116, RZ ;  /* 0x000000740974a210 */ /* 0x001fc80007f3e0ff */
[----:B------:R-:W-:Y:S02]  /*3380*/  @!P2 IADD3.X R117, PT, PT, R121, R117, RZ, P1, !PT ;  /* 0x000000757975a210 */ /* 0x000fe40000ffe4ff */
[----:B-1----:R-:W-:Y:S02]  /*3390*/  @!P2 IADD3 R118, P1, PT, R9, R118, RZ ;  /* 0x000000760976a210 */ /* 0x002fe40007f3e0ff */
[----:B------:R-:W2:Y:S02]  /*33a0*/  LDL.LU R9, [R1+0x530] ;  /* 0x0005300001097983 */ /* 0x000ea40000300800 */
[----:B------:R-:W-:Y:S01]  /*33b0*/  @!P2 IADD3.X R119, PT, PT, R121, R119, RZ, P1, !PT ;  /* 0x000000777977a210 */ /* 0x000fe20000ffe4ff */
[----:B------:R-:W-:Y:S01]  /*33c0*/  HFMA2 R121, -RZ, RZ, 0, 0 ;  /* 0x00000000ff797431 */ /* 0x000fe200000001ff */
[----:B------:R-:W-:-:S05]  /*33d0*/  LOP3.LUT R120, R120, 0xfffffffe, RZ, 0xc0, !PT ;  /* 0xfffffffe78787812 */ /* 0x000fca00078ec0ff */
[----:B--2---:R0:W2:Y:S02]  /*33e0*/  @!P0 LDG.E R121, desc[UR10][R8.64] ;  /* 0x0000000a08798981 */ /* 0x0040a4000c1e1900 */
[----:B0-----:R-:W-:-:S06]  /*33f0*/  MOV R9, RZ ;  /* 0x000000ff00097202 */ /* 0x001fcc0000000f00 */
[----:B------:R-:W3:Y:S01]  /*3400*/  @!P0 LDG.E R9, desc[UR10][R10.64] ;  /* 0x0000000a0a098981 */ /* 0x000ee2000c1e1900 */
[----:B------:R-:W-:Y:S02]  /*3410*/  LOP3.LUT R3, R3, 0xffffffbf, RZ, 0xc0, !PT ;  /* 0xffffffbf03037812 */ /* 0x000fe400078ec0ff */
[----:B------:R-:W-:Y:S02]  /*3420*/  @P3 LOP3.LUT R120, R120, 0x1, RZ, 0xfc, !PT ;  /* 0x0000000178783812 */ /* 0x000fe400078efcff */
[----:B------:R-:W-:Y:S02]  /*3430*/  @P3 LOP3.LUT R3, R3, 0x40, RZ, 0xfc, !PT ;  /* 0x0000004003033812 */ /* 0x000fe400078efcff */
[----:B------:R-:W-:Y:S01]  /*3440*/  LOP3.LUT P3, RZ, R120, 0x1000000, RZ, 0xc0, !PT ;  /* 0x0100000078ff7812 */ /* 0x000fe2000786c0ff */
[----:B---3--:R0:W-:Y:S02]  /*3450*/  STL [R1+0x334], R9 ;  /* 0x0003340901007387 */ /* 0x0081e40000100800 */
[----:B0-----:R-:W-:-:S10]  /*3460*/  HFMA2 R9, -RZ, RZ, 0, 0 ;  /* 0x00000000ff097431 */ /* 0x001fd400000001ff */
[----:B------:R0:W3:Y:S04]  /*3470*/  @!P3 LDG.E R9, desc[UR10][R12.64] ;  /* 0x0000000a0c09b981 */ /* 0x0000e8000c1e1900 */
[----:B--2---:R1:W-:Y:S02]  /*3480*/  STL [R1+0x338], R121 ;  /* 0x0003387901007387 */ /* 0x0043e40000100800 */
[----:B-1----:R-:W-:-:S04]  /*3490*/  IADD3 R121, PT, PT, R0, 0x118, RZ ;  /* 0x0000011800797810 */ /* 0x002fc80007ffe0ff */
[----:B------:R-:W-:Y:S02]  /*34a0*/  SHF.R.S32.HI R8, RZ, 0x1f, R121 ;  /* 0x0000001fff087819 */ /* 0x000fe40000011479 */
[----:B------:R-:W-:-:S04]  /*34b0*/  ISETP.GE.U32.AND P1, PT, R121, UR16, PT ;  /* 0x0000001079007c0c */ /* 0x000fc8000bf26070 */
[----:B------:R-:W-:-:S13]  /*34c0*/  ISETP.GE.AND.EX P5, PT, R8, UR17, PT, P1 ;  /* 0x0000001108007c0c */ /* 0x000fda000bfa6310 */
[----:B------:R-:W1:Y:S02]  /*34d0*/  @!P5 LDC.64 R10, c[0x0][0x3f8] ;  /* 0x0000fe00ff0adb82 */ /* 0x000e640000000a00 */
[----:B-1----:R-:W-:-:S04]  /*34e0*/  @!P5 IMAD R8, R8, R10, RZ ;  /* 0x0000000a0808d224 */ /* 0x002fc800078e02ff */
[----:B0-----:R-:W-:Y:S01]  /*34f0*/  @!P5 IMAD R13, R121, R11, R8 ;  /* 0x0000000b790dd224 */ /* 0x001fe200078e0208 */
[----:B------:R-:W-:Y:S02]  /*3500*/  @!P5 MOV R8, R4 ;  /* 0x000000040008d202 */ /* 0x000fe40000000f00 */
[----:B------:R-:W-:Y:S01]  /*3510*/  LOP3.LUT P6, RZ, R120, 0x800000, RZ, 0xc0, !PT ;  /* 0x0080000078ff7812 */ /* 0x000fe200078cc0ff */
[----:B---3--:R0:W-:Y:S02]  /*3520*/  STL [R1+0x330], R9 ;  /* 0x0003300901007387 */ /* 0x0081e40000100800 */
[----:B0-----:R-:W-:-:S03]  /*3530*/  @!P5 MOV R9, R7 ;  /* 0x000000070009d202 */ /* 0x001fc60000000f00 */
[----:B------:R-:W-:-:S03]  /*3540*/  @!P5 IMAD.WIDE.U32 R10, R121, R10, R8 ;  /* 0x0000000a790ad225 */ /* 0x000fc600078e0008 */
[----:B------:R-:W0:Y:S02]  /*3550*/  @!P5 LDC.64 R8, c[0x0][0x3a0] ;  /* 0x0000e800ff08db82 */ /* 0x000e240000000a00 */
[----:B------:R-:W-:Y:S02]  /*3560*/  @!P5 IADD3 R13, PT, PT, R11, R13, RZ ;  /* 0x0000000d0b0dd210 */ /* 0x000fe40007ffe0ff */
[C---:B------:R-:W-:Y:S02]  /*3570*/  @!P5 SHF.L.U32 R12, R10.reuse, 0x1, RZ ;  /* 0x000000010a0cd819 */ /* 0x040fe400000006ff */
[----:B------:R-:W-:Y:S02]  /*3580*/  @!P5 SHF.L.U64.HI R13, R10, 0x1, R13 ;  /* 0x000000010a0dd819 */ /* 0x000fe4000001020d */
[----:B------:R-:W1:Y:S01]  /*3590*/  @!P5 LDC.64 R10, c[0x0][0x398] ;  /* 0x0000e600ff0adb82 */ /* 0x000e620000000a00 */
[----:B0-----:R-:W-:-:S04]  /*35a0*/  @!P5 IADD3 R8, P1, PT, R12, R8, RZ ;  /* 0x000000080c08d210 */ /* 0x001fc80007f3e0ff */
[----:B------:R-:W-:Y:S02]  /*35b0*/  @!P5 IADD3.X R9, PT, PT, R13, R9, RZ, P1, !PT ;  /* 0x000000090d09d210 */ /* 0x000fe40000ffe4ff */
[----:B-1----:R-:W-:-:S04]  /*35c0*/  @!P5 IADD3 R10, P1, PT, R12, R10, RZ ;  /* 0x0000000a0c0ad210 */ /* 0x002fc80007f3e0ff */
[----:B------:R-:W-:Y:S02]  /*35d0*/  @!P5 IADD3.X R11, PT, PT, R13, R11, RZ, P1, !PT ;  /* 0x0000000b0d0bd210 */ /* 0x000fe40000ffe4ff */
[----:B------:R-:W-:-:S06]  /*35e0*/  CS2R R12, SRZ ;  /* 0x00000000000c7805 */ /* 0x000fcc000001ff00 */
[----:B------:R-:W2:Y:S01]  /*35f0*/  @!P6 LDG.E R13, desc[UR10][R14.64] ;  /* 0x0000000a0e0de981 */ /* 0x000ea2000c1e1900 */
[----:B------:R-:W-:-:S03]  /*3600*/  HFMA2 R121, -RZ, RZ, 0, 0 ;  /* 0x00000000ff797431 */ /* 0x000fc600000001ff */
[----:B------:R-:W3:Y:S04]  /*3610*/  @!P6 LDG.E R12, desc[UR10][R122.64] ;  /* 0x0000000a7a0ce981 */ /* 0x000ee8000c1e1900 */
[----:B------:R-:W4:Y:S01]  /*3620*/  @!P3 LDG.E R121, desc[UR10][R124.64] ;  /* 0x0000000a7c79b981 */ /* 0x000f22000c1e1900 */
[----:B------:R-:W-:-:S04]  /*3630*/  LOP3.LUT R2, R2, 0xff7fffff, RZ, 0xc0, !PT ;  /* 0xff7fffff02027812 */ /* 0x000fc800078ec0ff */
[----:B------:R-:W-:Y:S01]  /*3640*/  @P2 LOP3.LUT R2, R2, 0x800000, RZ, 0xfc, !PT ;  /* 0x0080000002022812 */ /* 0x000fe200078efcff */
[----:B------:R-:W3:Y:S01]  /*3650*/  LDL.LU.64 R122, [R1+0x210] ;  /* 0x00021000017a7983 */ /* 0x000ee20000300a00 */
[----:B------:R-:W-:-:S03]  /*3660*/  LOP3.LUT P2, RZ, R120, 0x400000, RZ, 0xc0, !PT ;  /* 0x0040000078ff7812 */ /* 0x000fc6000784c0ff */
[----:B--2---:R0:W-:Y:S02]  /*3670*/  STL [R1+0x324], R13 ;  /* 0x0003240d01007387 */ /* 0x0041e40000100800 */
[----:B0-----:R-:W-:-:S08]  /*3680*/  MOV R13, RZ ;  /* 0x000000ff000d7202 */ /* 0x001fd00000000f00 */
[----:B------:R0:W2:Y:S04]  /*3690*/  @!P2 LDG.E R13, desc[UR10][R16.64] ;  /* 0x0000000a100da981 */ /* 0x0000a8000c1e1900 */
[----:B----4-:R1:W-:Y:S04]  /*36a0*/  STL [R1+0x32c], R121 ;  /* 0x00032c7901007387 */ /* 0x0103e80000100800 */
[----:B---3--:R3:W-:Y:S01]  /*36b0*/  STL [R1+0x328], R12 ;  /* 0x0003280c01007387 */ /* 0x0087e20000100800 */
[----:B-1----:R-:W-:-:S04]  /*36c0*/  IADD3 R121, PT, PT, R0, 0x120, RZ ;  /* 0x0000012000797810 */ /* 0x002fc80007ffe0ff */
[----:B---3--:R-:W-:Y:S02]  /*36d0*/  SHF.R.S32.HI R12, RZ, 0x1f, R121 ;  /* 0x0000001fff0c7819 */ /* 0x008fe40000011479 */
[----:B------:R-:W-:-:S04]  /*36e0*/  ISETP.GE.U32.AND P1, PT, R121, UR16, PT ;  /* 0x0000001079007c0c */ /* 0x000fc8000bf26070 */
[----:B------:R-:W-:-:S13]  /*36f0*/  ISETP.GE.AND.EX P3, PT, R12, UR17, PT, P1 ;  /* 0x000000110c007c0c */ /* 0x000fda000bf66310 */
[----:B------:R-:W1:Y:S02]  /*3700*/  @!P3 LDC.64 R14, c[0x0][0x3f8] ;  /* 0x0000fe00ff0ebb82 */ /* 0x000e640000000a00 */
[----:B-1----:R-:W-:-:S04]  /*3710*/  @!P3 IMAD R12, R12, R14, RZ ;  /* 0x0000000e0c0cb224 */ /* 0x002fc800078e02ff */
[----:B0-----:R-:W-:Y:S01]  /*3720*/  @!P3 IMAD R17, R121, R15, R12 ;  /* 0x0000000f7911b224 */ /* 0x001fe200078e020c */
[----:B------:R-:W-:Y:S01]  /*3730*/  @!P3 MOV R12, R4 ;  /* 0x00000004000cb202 */ /* 0x000fe20000000f00 */
[----:B--2---:R0:W-:Y:S02]  /*3740*/  STL [R1+0x29c], R13 ;  /* 0x00029c0d01007387 */ /* 0x0041e40000100800 */
        /* <DEDUP_REMOVED lines=11> */
[----:B------:R-:W2:Y:S01]  /*3800*/  LDL.LU.64 R16, [R1+0x218] ;  /* 0x0002180001107983 */ /* 0x000ea20000300a00 */
[----:B------:R-:W-:-:S04]  /*3810*/  LOP3.LUT R3, R3, 0xfffffffe, RZ, 0xc0, !PT ;  /* 0xfffffffe03037812 */ /* 0x000fc800078ec0ff */
[----:B------:R-:W-:Y:S02]  /*3820*/  @P0 LOP3.LUT R3, R3, 0x1, RZ, 0xfc, !PT ;  /* 0x0000000103030812 */ /* 0x000fe400078efcff */
[----:B------:R-:W-:Y:S02]  /*3830*/  LOP3.LUT R2, R2, 0xffbfffff, RZ, 0xc0, !PT ;  /* 0xffbfffff02027812 */ /* 0x000fe400078ec0ff */
[----:B------:R-:W-:Y:S02]  /*3840*/  LOP3.LUT R3, R3, 0xffffffdf, RZ, 0xc0, !PT ;  /* 0xffffffdf03037812 */ /* 0x000fe400078ec0ff */
[----:B------:R-:W-:Y:S02]  /*3850*/  @P5 LOP3.LUT R2, R2, 0x400000, RZ, 0xfc, !PT ;  /* 0x0040000002025812 */ /* 0x000fe400078efcff */
[----:B------:R-:W-:Y:S02]  /*3860*/  @P5 LOP3.LUT R3, R3, 0x20, RZ, 0xfc, !PT ;  /* 0x0000002003035812 */ /* 0x000fe400078efcff */
[----:B------:R-:W-:Y:S01]  /*3870*/  MOV R124, R22 ;  /* 0x00000016007c7202 */ /* 0x000fe20000000f00 */
[----:B------:R-:W-:Y:S01]  /*3880*/  HFMA2 R22, -RZ, RZ, 0, 0 ;  /* 0x00000000ff167431 */ /* 0x000fe200000001ff */
[----:B------:R-:W-:-:S05]  /*3890*/  LOP3.LUT P5, RZ, R120, 0x200000, RZ, 0xc0, !PT ;  /* 0x0020000078ff7812 */ /* 0x000fca00078ac0ff */
[----:B--2---:R0:W2:Y:S02]  /*38a0*/  @!P2 LDG.E R22, desc[UR10][R16.64] ;  /* 0x0000000a1016a981 */ /* 0x0040a4000c1e1900 */
[----:B0-----:R-:W-:-:S06]  /*38b0*/  MOV R16, RZ ;  /* 0x000000ff00107202 */ /* 0x001fcc0000000f00 */
[----:B------:R-:W3:Y:S04]  /*38c0*/  @!P5 LDG.E R16, desc[UR10][R122.64] ;  /* 0x0000000a7a10d981 */ /* 0x000ee8000c1e1900 */
[----:B---3--:R0:W-:Y:S02]  /*38d0*/  STL [R1+0x31c], R16 ;  /* 0x00031c1001007387 */ /* 0x0081e40000100800 */
[----:B0-----:R-:W-:-:S06]  /*38e0*/  HFMA2 R16, -RZ, RZ, 0, 0 ;  /* 0x00000000ff107431 */ /* 0x001fcc00000001ff */
[----:B------:R-:W3:Y:S01]  /*38f0*/  @!P5 LDG.E R16, desc[UR10][R18.64] ;  /* 0x0000000a1210d981 */ /* 0x000ee2000c1e1900 */
[----:B------:R-:W-:Y:S02]  /*3900*/  LOP3.LUT P0, RZ, R120, 0x100000, RZ, 0xc0, !PT ;  /* 0x0010000078ff7812 */ /* 0x000fe4000780c0ff */
[----:B------:R-:W-:Y:S01]  /*3910*/  MOV R125, R23 ;  /* 0x00000017007d7202 */ /* 0x000fe20000000f00 */
[----:B--2---:R0:W-:Y:S04]  /*3920*/  STL [R1+0x320], R22 ;  /* 0x0003201601007387 */ /* 0x0041e80000100800 */
[----:B0-----:R-:W2:Y:S04]  /*3930*/  LDL.LU.64 R22, [R1+0x228] ;  /* 0x0002280001167983 */ /* 0x001ea80000300a00 */
[----:B---3--:R0:W-:Y:S02]  /*3940*/  STL [R1+0x318], R16 ;  /* 0x0003181001007387 */ /* 0x0081e40000100800 */
[----:B0-----:R-:W-:-:S06]  /*3950*/  MOV R16, RZ ;  /* 0x000000ff00107202 */ /* 0x001fcc0000000f00 */
[----:B------:R-:W3:Y:S01]  /*3960*/  @!P0 LDG.E R16, desc[UR10][R20.64] ;  /* 0x0000000a14108981 */ /* 0x000ee2000c1e1900 */
[----:B------:R-:W-:-:S04]  /*3970*/  IADD3 R121, PT, PT, R0, 0x128, RZ ;  /* 0x0000012800797810 */ /* 0x000fc80007ffe0ff */
[----:B------:R-:W-:Y:S02]  /*3980*/  SHF.R.S32.HI R122, RZ, 0x1f, R121 ;  /* 0x0000001fff7a7819 */ /* 0x000fe40000011479 */
[----:B------:R-:W-:-:S04]  /*3990*/  ISETP.GE.U32.AND P1, PT, R121, UR16, PT ;  /* 0x0000001079007c0c */ /* 0x000fc8000bf26070 */
[----:B------:R-:W-:-:S13]  /*39a0*/  ISETP.GE.AND.EX P2, PT, R122, UR17, PT, P1 ;  /* 0x000000117a007c0c */ /* 0x000fda000bf46310 */
[----:B------:R-:W-:Y:S01]  /*39b0*/  @!P2 MOV R19, R7 ;  /* 0x000000070013a202 */ /* 0x000fe20000000f00 */
[----:B---3--:R0:W-:Y:S02]  /*39c0*/  STL [R1+0x314], R16 ;  /* 0x0003141001007387 */ /* 0x0081e40000100800 */
[----:B0-----:R-:W0:Y:S02]  /*39d0*/  @!P2 LDC.64 R16, c[0x0][0x3f8] ;  /* 0x0000fe00ff10ab82 */ /* 0x001e240000000a00 */
[----:B0-----:R-:W-:Y:S02]  /*39e0*/  @!P2 IMAD R18, R122, R16, RZ ;  /* 0x000000107a12a224 */ /* 0x001fe400078e02ff */
[----:B------:R-:W3:Y:S02]  /*39f0*/  LDL.64 R122, [R1+0x220] ;  /* 0x00022000017a7983 */ /* 0x000ee40000100a00 */
[----:B------:R-:W-:Y:S01]  /*3a00*/  @!P2 IMAD R21, R121, R17, R18 ;  /* 0x000000117915a224 */ /* 0x000fe200078e0212 */
        /* <DEDUP_REMOVED lines=10> */
[----:B------:R-:W-:Y:S01]  /*3ab0*/  MOV R20, R26 ;  /* 0x0000001a00147202 */ /* 0x000fe20000000f00 */
[----:B------:R-:W-:-:S06]  /*3ac0*/  HFMA2 R26, -RZ, RZ, 0, 0 ;  /* 0x00000000ff1a7431 */ /* 0x000fcc00000001ff */
[----:B--2---:R-:W2:Y:S04]  /*3ad0*/  @!P0 LDG.E R26, desc[UR10][R22.64] ;  /* 0x0000000a161a8981 */ /* 0x004ea8000c1e1900 */
[----:B------:R-:W4:Y:S01]  /*3ae0*/  LDL.LU.64 R22, [R1+0x528] ;  /* 0x0005280001167983 */ /* 0x000f220000300a00 */
[----:B------:R-:W-:-:S04]  /*3af0*/  LOP3.LUT R2, R2, 0xffdfffff, RZ, 0xc0, !PT ;  /* 0xffdfffff02027812 */ /* 0x000fc800078ec0ff */
[----:B------:R-:W-:Y:S02]  /*3b00*/  @P3 LOP3.LUT R2, R2, 0x200000, RZ, 0xfc, !PT ;  /* 0x0020000002023812 */ /* 0x000fe400078efcff */
[----:B------:R-:W-:Y:S02]  /*3b10*/  LOP3.LUT P3, RZ, R120, 0x80000, RZ, 0xc0, !PT ;  /* 0x0008000078ff7812 */ /* 0x000fe4000786c0ff */
[----:B------:R-:W-:Y:S01]  /*3b20*/  LOP3.LUT P6, RZ, R3, 0x100, RZ, 0xc0, !PT ;  /* 0x0000010003ff7812 */ /* 0x000fe200078cc0ff */
[----:B--2---:R0:W-:Y:S02]  /*3b30*/  STL [R1+0x310], R26 ;  /* 0x0003101a01007387 */ /* 0x0041e40000100800 */
[----:B0-----:R-:W-:-:S08]  /*3b40*/  MOV R26, RZ ;  /* 0x000000ff001a7202 */ /* 0x001fd00000000f00 */
[----:B---3--:R0:W2:Y:S02]  /*3b50*/  @!P3 LDG.E R26, desc[UR10][R122.64] ;  /* 0x0000000a7a1ab981 */ /* 0x0080a4000c1e1900 */
[----:B0-----:R-:W-:-:S06]  /*3b60*/  HFMA2 R123, -RZ, RZ, 0, 0 ;  /* 0x00000000ff7b7431 */ /* 0x001fcc00000001ff */
[----:B----4-:R0:W3:Y:S02]  /*3b70*/  @!P3 LDG.E R123, desc[UR10][R22.64] ;  /* 0x0000000a167bb981 */ /* 0x0100e4000c1e1900 */
[----:B0-----:R-:W-:Y:S01]  /*3b80*/  MOV R22, R20 ;  /* 0x0000001400167202 */ /* 0x001fe20000000f00 */
[----:B------:R-:W-:-:S06]  /*3b90*/  HFMA2 R20, -RZ, RZ, 0, 0 ;  /* 0x00000000ff147431 */ /* 0x000fcc00000001ff */
[----:B------:R-:W4:Y:S01]  /*3ba0*/  @!P6 LDG.E R20, desc[UR10][R24.64] ;  /* 0x0000000a1814e981 */ /* 0x000f22000c1e1900 */
[----:B------:R-:W-:Y:S02]  /*3bb0*/  IADD3 R121, PT, PT, R0, 0x130, RZ ;  /* 0x0000013000797810 */ /* 0x000fe40007ffe0ff */
[----:B------:R-:W-:Y:S02]  /*3bc0*/  @!P2 IADD3.X R19, PT, PT, R21, R19, RZ, P1, !PT ;  /* 0x000000131513a210 */ /* 0x000fe40000ffe4ff */
[----:B------:R-:W-:Y:S02]  /*3bd0*/  SHF.R.S32.HI R122, RZ, 0x1f, R121 ;  /* 0x0000001fff7a7819 */ /* 0x000fe40000011479 */
[----:B------:R-:W-:-:S04]  /*3be0*/  ISETP.GE.U32.AND P1, PT, R121, UR16, PT ;  /* 0x0000001079007c0c */ /* 0x000fc8000bf26070 */
[----:B------:R-:W-:Y:S02]  /*3bf0*/  ISETP.GE.AND.EX P0, PT, R122, UR17, PT, P1 ;  /* 0x000000117a007c0c */ /* 0x000fe4000bf06310 */
[----:B------:R-:W-:-:S04]  /*3c00*/  MOV R21, R27 ;  /* 0x0000001b00157202 */ /* 0x000fc80000000f00 */
[----:B------:R-:W-:Y:S01]  /*3c10*/  MOV R23, R21 ;  /* 0x0000001500177202 */ /* 0x000fe20000000f00 */
[----:B----4-:R0:W-:Y:S06]  /*3c20*/  STL [R1+0x304], R20 ;  /* 0x0003041401007387 */ /* 0x0101ec0000100800 */
[----:B0-----:R-:W0:Y:S01]  /*3c30*/  @!P0 LDC.64 R20, c[0x0][0x3f8] ;  /* 0x0000fe00ff148b82 */ /* 0x001e220000000a00 */
[----:B---3--:R1:W-:Y:S02]  /*3c40*/  STL [R1+0x308], R123 ;  /* 0x0003087b01007387 */ /* 0x0083e40000100800 */
[----:B-1----:R-:W-:-:S02]  /*3c50*/  MOV R123, R23 ;  /* 0x00000017007b7202 */ /* 0x002fc40000000f00 */
[----:B------:R-:W-:Y:S01]  /*3c60*/  @!P0 MOV R23, R7 ;  /* 0x0000000700178202 */ /* 0x000fe20000000f00 */
[----:B0-----:R-:W-:Y:S01]  /*3c70*/  @!P0 IMAD R24, R122, R20, RZ ;  /* 0x000000147a188224 */ /* 0x001fe200078e02ff */
[----:B------:R-:W-:Y:S02]  /*3c80*/  MOV R122, R22 ;  /* 0x00000016007a7202 */ /* 0x000fe40000000f00 */
[----:B------:R-:W-:Y:S01]  /*3c90*/  @!P0 MOV R22, R4 ;  /* 0x0000000400168202 */ /* 0x000fe20000000f00 */
[----:B------:R-:W-:-:S04]  /*3ca0*/  @!P0 IMAD R24, R121, R21, R24 ;  /* 0x0000001579188224 */ /* 0x000fc800078e0218 */
[----:B------:R-:W-:Y:S02]  /*3cb0*/  @!P0 IMAD.WIDE.U32 R22, R121, R20, R22 ;  /* 0x0000001479168225 */ /* 0x000fe400078e0016 */
[----:B------:R-:W0:Y:S03]  /*3cc0*/  @!P0 LDC.64 R20, c[0x0][0x3a0] ;  /* 0x0000e800ff148b82 */ /* 0x000e260000000a00 */
[----:B------:R-:W-:-:S04]  /*3cd0*/  @!P0 IADD3 R24, PT, PT, R23, R24, RZ ;  /* 0x0000001817188210 */ /* 0x000fc80007ffe0ff */
[C---:B------:R-:W-:Y:S02]  /*3ce0*/  @!P0 SHF.L.U64.HI R25, R22.reuse, 0x1, R24 ;  /* 0x0000000116198819 */ /* 0x040fe40000010218 */
[----:B------:R-:W-:Y:S02]  /*3cf0*/  @!P0 SHF.L.U32 R24, R22, 0x1, RZ ;  /* 0x0000000116188819 */ /* 0x000fe400000006ff */
[----:B------:R-:W1:Y:S02]  /*3d00*/  @!P0 LDC.64 R22, c[0x0][0x398] ;  /* 0x0000e600ff168b82 */ /* 0x000e640000000a00 */
[----:B0-----:R-:W-:-:S04]  /*3d10*/  @!P0 IADD3 R20, P1, PT, R24, R20, RZ ;  /* 0x0000001418148210 */ /* 0x001fc80007f3e0ff */
[----:B------:R-:W-:Y:S02]  /*3d20*/  @!P0 IADD3.X R21, PT, PT, R25, R21, RZ, P1, !PT ;  /* 0x0000001519158210 */ /* 0x000fe40000ffe4ff */
[----:B-1----:R-:W-:-:S04]  /*3d30*/  @!P0 IADD3 R22, P1, PT, R24, R22, RZ ;  /* 0x0000001618168210 */ /* 0x002fc80007f3e0ff */
[----:B------:R-:W-:Y:S02]  /*3d40*/  @!P0 IADD3.X R23, PT, PT, R25, R23, RZ, P1, !PT ;  /* 0x0000001719178210 */ /* 0x000fe40000ffe4ff */
[----:B------:R-:W3:Y:S04]  /*3d50*/  LDL.64 R24, [R1+0x238] ;  /* 0x0002380001187983 */ /* 0x000ee80000100a00 */
[----:B--2---:R0:W-:Y:S04]  /*3d60*/  STL [R1+0x30c], R26 ;  /* 0x00030c1a01007387 */ /* 0x0041e80000100800 */
[----:B0-----:R-:W2:Y:S01]  /*3d70*/  LDL.64 R26, [R1+0x230] ;  /* 0x00023000011a7983 */ /* 0x001ea20000100a00 */
[----:B------:R-:W-:Y:S01]  /*3d80*/  LOP3.LUT R2, R2, 0xffefffff, RZ, 0xc0, !PT ;  /* 0xffefffff02027812 */ /* 0x000fe200078ec0ff */
[----:B------:R-:W-:-:S03]  /*3d90*/  HFMA2 R121, -RZ, RZ, 0, 0 ;  /* 0x00000000ff797431 */ /* 0x000fc600000001ff */
[----:B------:R-:W-:Y:S02]  /*3da0*/  @P2 LOP3.LUT R2, R2, 0x100000, RZ, 0xfc, !PT ;  /* 0x0010000002022812 */ /* 0x000fe400078efcff */
[----:B------:R-:W-:Y:S01]  /*3db0*/  LOP3.LUT P2, RZ, R120, 0x20000, RZ, 0xc0, !PT ;  /* 0x0002000078ff7812 */ /* 0x000fe2000784c0ff */
[----:B---3--:R0:W3:Y:S02]  /*3dc0*/  @!P6 LDG.E R121, desc[UR10][R24.64] ;  /* 0x0000000a1879e981 */ /* 0x0080e4000c1e1900 */
[----:B0-----:R-:W-:-:S10]  /*3dd0*/  CS2R R24, SRZ ;  /* 0x0000000000187805 */ /* 0x001fd4000001ff00 */
[----:B--2---:R-:W2:Y:S04]  /*3de0*/  @!P2 LDG.E R24, desc[UR10][R26.64] ;  /* 0x0000000a1a18a981 */ /* 0x004ea8000c1e1900 */
[----:B------:R-:W4:Y:S01]  /*3df0*/  LDL.LU.64 R26, [R1+0x520] ;  /* 0x00052000011a7983 */ /* 0x000f220000300a00 */
[----:B------:R-:W-:-:S03]  /*3e00*/  LOP3.LUT P3, RZ, R120, 0x10000, RZ, 0xc0, !PT ;  /* 0x0001000078ff7812 */ /* 0x000fc6000786c0ff */
[----:B----4-:R0:W4:Y:S04]  /*3e10*/  @!P2 LDG.E R25, desc[UR10][R26.64] ;  /* 0x0000000a1a19a981 */ /* 0x010128000c1e1900 */
[----:B---3--:R1:W-:Y:S04]  /*3e20*/  STL [R1+0x300], R121 ;  /* 0x0003007901007387 */ /* 0x0083e80000100800 */
[----:B--2---:R2:W-:Y:S01]  /*3e30*/  STL [R1+0x2fc], R24 ;  /* 0x0002fc1801007387 */ /* 0x0045e20000100800 */
[----:B-1----:R-:W-:-:S04]  /*3e40*/  IADD3 R121, PT, PT, R0, 0x138, RZ ;  /* 0x0000013800797810 */ /* 0x002fc80007ffe0ff */
[----:B--2---:R-:W-:Y:S02]  /*3e50*/  SHF.R.S32.HI R24, RZ, 0x1f, R121 ;  /* 0x0000001fff187819 */ /* 0x004fe40000011479 */
[----:B------:R-:W-:-:S04]  /*3e60*/  ISETP.GE.U32.AND P1, PT, R121, UR16, PT ;  /* 0x0000001079007c0c */ /* 0x000fc8000bf26070 */
[----:B------:R-:W-:-:S13]  /*3e70*/  ISETP.GE.AND.EX P6, PT, R24, UR17, PT, P1 ;  /* 0x0000001118007c0c */ /* 0x000fda000bfc6310 */
[----:B0-----:R-:W0:Y:S01]  /*3e80*/  @!P6 LDC.64 R26, c[0x0][0x3f8] ;  /* 0x0000fe00ff1aeb82 */ /* 0x001e220000000a00 */
[----:B----4-:R1:W-:Y:S02]  /*3e90*/  STL [R1+0x2f8], R25 ;  /* 0x0002f81901007387 */ /* 0x0103e40000100800 */
[----:B-1----:R-:W-:-:S06]  /*3ea0*/  MOV R25, RZ ;  /* 0x000000ff00197202 */ /* 0x002fcc0000000f00 */
[----:B------:R0:W2:Y:S02]  /*3eb0*/  @!P3 LDG.E R25, desc[UR10][R28.64] ;  /* 0x0000000a1c19b981 */ /* 0x0000a4000c1e1900 */
[----:B0-----:R-:W-:Y:S01]  /*3ec0*/  @!P6 IMAD R28, R24, R26, RZ ;  /* 0x0000001a181ce224 */ /* 0x001fe200078e02ff */
[----:B------:R-:W-:-:S03]  /*3ed0*/  @!P6 MOV R24, R4 ;  /* 0x000000040018e202 */ /* 0x000fc60000000f00 */
[----:B------:R-:W-:Y:S01]  /*3ee0*/  @!P6 IMAD R28, R121, R27, R28 ;  /* 0x0000001b791ce224 */ /* 0x000fe200078e021c */
        /* <DEDUP_REMOVED lines=12> */
[----:B------:R-:W2:Y:S01]  /*3fb0*/  LDL.64 R28, [R1+0x248] ;  /* 0x00024800011c7983 */ /* 0x000ea20000100a00 */
[----:B------:R-:W-:Y:S01]  /*3fc0*/  LOP3.LUT P5, RZ, R120, 0x8000, RZ, 0xc0, !PT ;  /* 0x0000800078ff7812 */ /* 0x000fe200078ac0ff */
[----:B------:R-:W-:-:S06]  /*3fd0*/  HFMA2 R121, -RZ, RZ, 0, 0 ;  /* 0x00000000ff797431 */ /* 0x000fcc00000001ff */
[----:B--2---:R0:W2:Y:S02]  /*3fe0*/  @!P3 LDG.E R121, desc[UR10][R28.64] ;  /* 0x0000000a1c79b981 */ /* 0x0040a4000c1e1900 */
[----:B0-----:R-:W-:-:S06]  /*3ff0*/  CS2R R28, SRZ ;  /* 0x00000000001c7805 */ /* 0x001fcc000001ff00 */
[----:B------:R-:W3:Y:S04]  /*4000*/  @!P5 LDG.E R29, desc[UR10][R32.64] ;  /* 0x0000000a201dd981 */ /* 0x000ee8000c1e1900 */
[----:B------:R-:W4:Y:S01]  /*4010*/  @!P5 LDG.E R28, desc[UR10][R30.64] ;  /* 0x0000000a1e1cd981 */ /* 0x000f22000c1e1900 */
[----:B------:R-:W-:-:S03]  /*4020*/  LOP3.LUT P2, RZ, R120, 0x4000, RZ, 0xc0, !PT ;  /* 0x0000400078ff7812 */ /* 0x000fc6000784c0ff */
[----:B---3--:R0:W-:Y:S02]  /*4030*/  STL [R1+0x2e8], R29 ;  /* 0x0002e81d01007387 */ /* 0x0081e40000100800 */
[----:B0-----:R-:W-:-:S08]  /*4040*/  MOV R29, RZ ;  /* 0x000000ff001d7202 */ /* 0x001fd00000000f00 */
[----:B------:R0:W3:Y:S04]  /*4050*/  @!P2 LDG.E R29, desc[UR10][R34.64] ;  /* 0x0000000a221da981 */ /* 0x0000e8000c1e1900 */
[----:B--2---:R1:W-:Y:S04]  /*4060*/  STL [R1+0x2f0], R121 ;  /* 0x0002f07901007387 */ /* 0x0043e80000100800 */
[----:B----4-:R2:W-:Y:S01]  /*4070*/  STL [R1+0x2ec], R28 ;  /* 0x0002ec1c01007387 */ /* 0x0105e20000100800 */
[----:B-1----:R-:W-:-:S04]  /*4080*/  IADD3 R121, PT, PT, R0, 0x140, RZ ;  /* 0x0000014000797810 */ /* 0x002fc80007ffe0ff */
[----:B--2---:R-:W-:Y:S02]  /*4090*/  SHF.R.S32.HI R28, RZ, 0x1f, R121 ;  /* 0x0000001fff1c7819 */ /* 0x004fe40000011479 */
[----:B------:R-:W-:-:S04]  /*40a0*/  ISETP.GE.U32.AND P1, PT, R121, UR16, PT ;  /* 0x0000001079007c0c */ /* 0x000fc8000bf26070 */
[----:B------:R-:W-:-:S13]  /*40b0*/  ISETP.GE.AND.EX P3, PT, R28, UR17, PT, P1 ;  /* 0x000000111c007c0c */ /* 0x000fda000bf66310 */
[----:B------:R-:W1:Y:S01]  /*40c0*/  @!P3 LDC.64 R30, c[0x0][0x3f8] ;  /* 0x0000fe00ff1ebb82 */ /* 0x000e620000000a00 */
[----:B0-----:R-:W-:-:S07]  /*40d0*/  MOV R35, R37 ;  /* 0x0000002500237202 */ /* 0x001fce0000000f00 */
[----:B------:R-:W0:Y:S01]  /*40e0*/  @!P3 LDC.64 R32, c[0x0][0x3a0] ;  /* 0x0000e800ff20bb82 */ /* 0x000e220000000a00 */
[----:B-1----:R-:W-:Y:S01]  /*40f0*/  @!P3 IMAD R34, R28, R30, RZ ;  /* 0x0000001e1c22b224 */ /* 0x002fe200078e02ff */
[----:B------:R-:W-:-:S03]  /*4100*/  @!P3 MOV R28, R4 ;  /* 0x00000004001cb202 */ /* 0x000fc60000000f00 */
[----:B------:R-:W-:Y:S01]  /*4110*/  @!P3 IMAD R34, R121, R31, R34 ;  /* 0x0000001f7922b224 */ /* 0x000fe200078e0222 */
[----:B---3--:R1:W-:Y:S02]  /*4120*/  STL [R1+0x2e4], R29 ;  /* 0x0002e41d01007387 */ /* 0x0083e40000100800 */
[----:B-1----:R-:W-:-:S03]  /*4130*/  @!P3 MOV R29, R7 ;  /* 0x00000007001db202 */ /* 0x002fc60000000f00 */
[----:B------:R-:W-:-:S05]  /*4140*/  @!P3 IMAD.WIDE.U32 R30, R121, R30, R28 ;  /* 0x0000001e791eb225 */ /* 0x000fca00078e001c */
[----:B------:R-:W-:Y:S02]  /*4150*/  @!P3 IADD3 R28, PT, PT, R31, R34, RZ ;  /* 0x000000221f1cb210 */ /* 0x000fe40007ffe0ff */
[----:B------:R-:W-:Y:S02]  /*4160*/  MOV R34, R36 ;  /* 0x0000002400227202 */ /* 0x000fe40000000f00 */
[----:B------:R-:W2:Y:S01]  /*4170*/  LDL.LU.64 R36, [R1+0x518] ;  /* 0x0005180001247983 */ /* 0x000ea20000300a00 */
[C---:B------:R-:W-:Y:S02]  /*4180*/  @!P3 SHF.L.U64.HI R28, R30.reuse, 0x1, R28 ;  /* 0x000000011e1cb819 */ /* 0x040fe4000001021c */
[----:B------:R-:W-:Y:S02]  /*4190*/  @!P3 SHF.L.U32 R29, R30, 0x1, RZ ;  /* 0x000000011e1db819 */ /* 0x000fe400000006ff */
[----:B------:R-:W1:Y:S01]  /*41a0*/  @!P3 LDC.64 R30, c[0x0][0x398] ;  /* 0x0000e600ff1ebb82 */ /* 0x000e620000000a00 */
[----:B------:R-:W-:Y:S04]  /*41b0*/  STL [R1+0x4f4], R121 ;  /* 0x0004f47901007387 */ /* 0x000fe80000100800 */
[----:B------:R3:W-:Y:S02]  /*41c0*/  STL [R1+0x4f8], R121 ;  /* 0x0004f87901007387 */ /* 0x0007e40000100800 */
[----:B---3--:R-:W-:Y:S01]  /*41d0*/  HFMA2 R121, -RZ, RZ, 0, 0 ;  /* 0x00000000ff797431 */ /* 0x008fe200000001ff */
[----:B0-----:R-:W-:-:S04]  /*41e0*/  @!P3 IADD3 R32, P1, PT, R29, R32, RZ ;  /* 0x000000201d20b210 */ /* 0x001fc80007f3e0ff */
[C---:B------:R-:W-:Y:S02]  /*41f0*/  @!P3 IADD3.X R33, PT, PT, R28.reuse, R33, RZ, P1, !PT ;  /* 0x000000211c21b210 */ /* 0x040fe40000ffe4ff */
[----:B-1----:R-:W-:Y:S02]  /*4200*/  @!P3 IADD3 R30, P1, PT, R29, R30, RZ ;  /* 0x0000001e1d1eb210 */ /* 0x002fe40007f3e0ff */
[----:B------:R-:W-:Y:S02]  /*4210*/  MOV R29, R41 ;  /* 0x00000029001d7202 */ /* 0x000fe40000000f00 */
[----:B------:R-:W-:Y:S02]  /*4220*/  @!P3 IADD3.X R31, PT, PT, R28, R31, RZ, P1, !PT ;  /* 0x0000001f1c1fb210 */ /* 0x000fe40000ffe4ff */
[----:B------:R-:W-:Y:S02]  /*4230*/  MOV R28, R40 ;  /* 0x00000028001c7202 */ /* 0x000fe40000000f00 */
[----:B------:R-:W3:Y:S04]  /*4240*/  LDL.LU.64 R40, [R1+0x510] ;  /* 0x0005100001287983 */ /* 0x000ee80000300a00 */
[----:B--2---:R-:W2:Y:S01]  /*4250*/  @!P2 LDG.E R121, desc[UR10][R36.64] ;  /* 0x0000000a2479a981 */ /* 0x004ea2000c1e1900 */
[----:B------:R-:W-:-:S04]  /*4260*/  LOP3.LUT R2, R2, 0xfff7ffff, RZ, 0xc0, !PT ;  /* 0xfff7ffff02027812 */ /* 0x000fc800078ec0ff */
[----:B------:R-:W-:Y:S02]  /*4270*/  @P0 LOP3.LUT R2, R2, 0x80000, RZ, 0xfc, !PT ;  /* 0x0008000002020812 */ /* 0x000fe400078efcff */
[----:B------:R-:W-:Y:S02]  /*4280*/  LOP3.LUT R3, R3, 0xffffffef, RZ, 0xc0, !PT ;  /* 0xffffffef03037812 */ /* 0x000fe400078ec0ff */
[----:B------:R-:W-:Y:S02]  /*4290*/  LOP3.LUT R2, R2, 0xfffbffff, RZ, 0xc0, !PT ;  /* 0xfffbffff02027812 */ /* 0x000fe400078ec0ff */
[----:B------:R-:W-:Y:S02]  /*42a0*/  @P6 LOP3.LUT R3, R3, 0x10, RZ, 0xfc, !PT ;  /* 0x0000001003036812 */ /* 0x000fe400078efcff */
[----:B------:R-:W-:Y:S02]  /*42b0*/  @P6 LOP3.LUT R2, R2, 0x40000, RZ, 0xfc, !PT ;  /* 0x0004000002026812 */ /* 0x000fe400078efcff */
[----:B------:R-:W-:Y:S01]  /*42c0*/  LOP3.LUT P6, RZ, R120, 0x2000, RZ, 0xc0, !PT ;  /* 0x0000200078ff7812 */ /* 0x000fe200078cc0ff */
[----:B--2---:R0:W-:Y:S02]  /*42d0*/  STL [R1+0x2e0], R121 ;  /* 0x0002e07901007387 */ /* 0x0041e40000100800 */
[----:B0-----:R-:W-:-:S10]  /*42e0*/  MOV R121, RZ ;  /* 0x000000ff00797202 */ /* 0x001fd40000000f00 */
[----:B------:R0:W2:Y:S02]  /*42f0*/  @!P6 LDG.E R121, desc[UR10][R38.64] ;  /* 0x0000000a2679e981 */ /* 0x0000a4000c1e1900 */
[----:B0-----:R-:W-:Y:S01]  /*4300*/  MOV R39, R29 ;  /* 0x0000001d00277202 */ /* 0x001fe20000000f00 */
[----:B------:R-:W-:-:S06]  /*4310*/  HFMA2 R29, -RZ, RZ, 0, 0 ;  /* 0x00000000ff1d7431 */ /* 0x000fcc00000001ff */
[----:B---3--:R-:W3:Y:S01]  /*4320*/  @!P6 LDG.E R29, desc[UR10][R40.64] ;  /* 0x0000000a281de981 */ /* 0x008ee2000c1e1900 */
[----:B------:R-:W-:Y:S02]  /*4330*/  LOP3.LUT P0, RZ, R120, 0x1000, RZ, 0xc0, !PT ;  /* 0x0000100078ff7812 */ /* 0x000fe4000780c0ff */
[----:B------:R-:W-:Y:S02]  /*4340*/  IADD3 R36, PT, PT, R0, 0x148, RZ ;  /* 0x0000014800247810 */ /* 0x000fe40007ffe0ff */
[----:B------:R-:W-:Y:S02]  /*4350*/  LOP3.LUT R2, R2, 0xfffdffff, RZ, 0xc0, !PT ;  /* 0xfffdffff02027812 */ /* 0x000fe400078ec0ff */
[----:B------:R-:W-:Y:S02]  /*4360*/  MOV R38, R28 ;  /* 0x0000001c00267202 */ /* 0x000fe40000000f00 */
[----:B------:R-:W-:Y:S02]  /*4370*/  SHF.R.S32.HI R28, RZ, 0x1f, R36 ;  /* 0x0000001fff1c7819 */ /* 0x000fe40000011424 */
[----:B------:R-:W-:-:S02]  /*4380*/  ISETP.GE.U32.AND P1, PT, R36, UR16, PT ;  /* 0x0000001024007c0c */ /* 0x000fc4000bf26070 */
[----:B------:R-:W-:Y:S02]  /*4390*/  @P3 LOP3.LUT R2, R2, 0x20000, RZ, 0xfc, !PT ;  /* 0x0002000002023812 */ /* 0x000fe400078efcff */
[----:B------:R-:W-:Y:S01]  /*43a0*/  ISETP.GE.AND.EX P3, PT, R28, UR17, PT, P1 ;  /* 0x000000111c007c0c */ /* 0x000fe2000bf66310 */
[----:B---3--:R0:W-:Y:S02]  /*43b0*/  STL [R1+0x2d8], R29 ;  /* 0x0002d81d01007387 */ /* 0x0081e40000100800 */
[----:B0-----:R-:W-:-:S06]  /*43c0*/  HFMA2 R29, -RZ, RZ, 0, 0 ;  /* 0x00000000ff1d7431 */ /* 0x001fcc00000001ff */
[----:B------:R0:W3:Y:S02]  /*43d0*/  @!P0 LDG.E R29, desc[UR10][R42.64] ;  /* 0x0000000a2a1d8981 */ /* 0x0000e4000c1e1900 */
[----:B0-----:R-:W-:Y:S02]  /*43e0*/  MOV R42, R34 ;  /* 0x00000022002a7202 */ /* 0x001fe40000000f00 */
[----:B------:R-:W-:Y:S02]  /*43f0*/  MOV R43, R35 ;  /* 0x00000023002b7202 */ /* 0x000fe40000000f00 */
[----:B------:R-:W0:Y:S01]  /*4400*/  @!P3 LDC.64 R34, c[0x0][0x3f8] ;  /* 0x0000fe00ff22bb82 */ /* 0x000e220000000a00 */
[----:B------:R-:W-:Y:S02]  /*4410*/  MOV R40, R38 ;  /* 0x0000002600287202 */ /* 0x000fe40000000f00 */
[----:B------:R-:W-:Y:S01]  /*4420*/  MOV R41, R39 ;  /* 0x0000002700297202 */ /* 0x000fe20000000f00 */
[----:B0-----:R-:W-:Y:S01]  /*4430*/  @!P3 IMAD R38, R28, R34, RZ ;  /* 0x000000221c26b224 */ /* 0x001fe200078e02ff */
[----:B------:R-:W-:-:S03]  /*4440*/  @!P3 MOV R28, R4 ;  /* 0x00000004001cb202 */ /* 0x000fc60000000f00 */
[----:B------:R-:W-:Y:S01]  /*4450*/  @!P3 IMAD R38, R36, R35, R38 ;  /* 0x000000232426b224 */ /* 0x000fe200078e0226 */
[----:B---3--:R0:W-:Y:S02]  /*4460*/  STL [R1+0x2d4], R29 ;  /* 0x0002d41d01007387 */ /* 0x0081e40000100800 */
[----:B0-----:R-:W-:-:S03]  /*4470*/  @!P3 MOV R29, R7 ;  /* 0x00000007001db202 */ /* 0x001fc60000000f00 */
[----:B------:R-:W-:Y:S02]  /*4480*/  @!P3 IMAD.WIDE.U32 R34, R36, R34, R28 ;  /* 0x000000222422b225 */ /* 0x000fe400078e001c */
[----:B------:R-:W0:Y:S03]  /*4490*/  @!P3 LDC.64 R36, c[0x0][0x3a0] ;  /* 0x0000e800ff24bb82 */ /* 0x000e260000000a00 */
[----:B------:R-:W-:-:S05]  /*44a0*/  @!P3 IADD3 R28, PT, PT, R35, R38, RZ ;  /* 0x00000026231cb210 */ /* 0x000fca0007ffe0ff */
[----:B------:R-:W1:Y:S01]  /*44b0*/  @!P3 LDC.64 R38, c[0x0][0x398] ;  /* 0x0000e600ff26bb82 */ /* 0x000e620000000a00 */
[C---:B------:R-:W-:Y:S02]  /*44c0*/  @!P3 SHF.L.U64.HI R28, R34.reuse, 0x1, R28 ;  /* 0x00000001221cb819 */ /* 0x040fe4000001021c */
[----:B------:R-:W-:-:S04]  /*44d0*/  @!P3 SHF.L.U32 R34, R34, 0x1, RZ ;  /* 0x000000012222b819 */ /* 0x000fc800000006ff */
[----:B0-----:R-:W-:-:S04]  /*44e0*/  @!P3 IADD3 R36, P1, PT, R34, R36, RZ ;  /* 0x000000242224b210 */ /* 0x001fc80007f3e0ff */
[----:B------:R-:W-:Y:S02]  /*44f0*/  @!P3 IADD3.X R37, PT, PT, R28, R37, RZ, P1, !PT ;  /* 0x000000251c25b210 */ /* 0x000fe40000ffe4ff */
[----:B-1----:R-:W-:-:S04]  /*4500*/  @!P3 IADD3 R38, P1, PT, R34, R38, RZ ;  /* 0x000000262226b210 */ /* 0x002fc80007f3e0ff */
[----:B------:R-:W-:Y:S02]  /*4510*/  @!P3 IADD3.X R39, PT, PT, R28, R39, RZ, P1, !PT ;  /* 0x000000271c27b210 */ /* 0x000fe40000ffe4ff */
[----:B------:R-:W-:-:S06]  /*4520*/  CS2R R28, SRZ ;  /* 0x00000000001c7805 */ /* 0x000fcc000001ff00 */
[----:B------:R-:W3:Y:S01]  /*4530*/  @!P0 LDG.E R29, desc[UR10][R44.64] ;  /* 0x0000000a2c1d8981 */ /* 0x000ee2000c1e1900 */
[----:B------:R-:W-:Y:S02]  /*4540*/  MOV R34, R48 ;  /* 0x0000003000227202 */ /* 0x000fe40000000f00 */
[----:B------:R-:W-:Y:S02]  /*4550*/  MOV R35, R49 ;  /* 0x0000003100237202 */ /* 0x000fe40000000f00 */
[----:B------:R-:W4:Y:S01]  /*4560*/  LDL.LU.64 R48, [R1+0x508] ;  /* 0x0005080001307983 */ /* 0x000f220000300a00 */
[----:B------:R-:W-:-:S13]  /*4570*/  LOP3.LUT P5, RZ, R120, 0x800, RZ, 0xc0, !PT ;  /* 0x0000080078ff7812 */ /* 0x000fda00078ac0ff */
[----:B------:R-:W2:Y:S04]  /*4580*/  @!P5 LDG.E R28, desc[UR10][R46.64] ;  /* 0x0000000a2e1cd981 */ /* 0x000ea8000c1e1900 */
[----:B---3--:R0:W-:Y:S02]  /*4590*/  STL [R1+0x2d0], R29 ;  /* 0x0002d01d01007387 */ /* 0x0081e40000100800 */
[----:B0-----:R-:W-:-:S06]  /*45a0*/  HFMA2 R29, -RZ, RZ, 0, 0 ;  /* 0x00000000ff1d7431 */ /* 0x001fcc00000001ff */
[----:B----4-:R-:W3:Y:S01]  /*45b0*/  @!P5 LDG.E R29, desc[UR10][R48.64] ;  /* 0x0000000a301dd981 */ /* 0x010ee2000c1e1900 */
[----:B------:R-:W-:Y:S02]  /*45c0*/  LOP3.LUT P2, RZ, R120, 0x400, RZ, 0xc0, !PT ;  /* 0x0000040078ff7812 */ /* 0x000fe4000784c0ff */
[----:B------:R-:W-:Y:S02]  /*45d0*/  MOV R44, R40 ;  /* 0x00000028002c7202 */ /* 0x000fe40000000f00 */
[----:B------:R-:W-:Y:S01]  /*45e0*/  IADD3 R40, PT, PT, R0, 0x150, RZ ;  /* 0x0000015000287810 */ /* 0x000fe20007ffe0ff */
[----:B--2---:R0:W-:Y:S03]  /*45f0*/  STL [R1+0x2cc], R28 ;  /* 0x0002cc1c01007387 */ /* 0x0041e60000100800 */
[----:B------:R-:W-:Y:S02]  /*4600*/  ISETP.GE.U32.AND P1, PT, R40, UR16, PT ;  /* 0x0000001028007c0c */ /* 0x000fe4000bf26070 */
[----:B0-----:R-:W-:-:S04]  /*4610*/  SHF.R.S32.HI R28, RZ, 0x1f, R40 ;  /* 0x0000001fff1c7819 */ /* 0x001fc80000011428 */
[----:B------:R-:W-:Y:S01]  /*4620*/  ISETP.GE.AND.EX P0, PT, R28, UR17, PT, P1 ;  /* 0x000000111c007c0c */ /* 0x000fe2000bf06310 */
[----:B---3--:R0:W-:Y:S02]  /*4630*/  STL [R1+0x2c8], R29 ;  /* 0x0002c81d01007387 */ /* 0x0081e40000100800 */
[----:B0-----:R-:W-:-:S06]  /*4640*/  HFMA2 R29, -RZ, RZ, 0, 0 ;  /* 0x00000000ff1d7431 */ /* 0x001fcc00000001ff */
[----:B------:R0:W2:Y:S01]  /*4650*/  @!P2 LDG.E R29, desc[UR10][R50.64] ;  /* 0x0000000a321da981 */ /* 0x0000a2000c1e1900 */
[----:B------:R-:W-:Y:S02]  /*4660*/  MOV R46, R34 ;  /* 0x00000022002e7202 */ /* 0x000fe40000000f00 */
[----:B------:R-:W-:Y:S02]  /*4670*/  MOV R47, R35 ;  /* 0x00000023002f7202 */ /* 0x000fe40000000f00 */
[----:B------:R-:W1:Y:S01]  /*4680*/  @!P0 LDC.64 R34, c[0x0][0x3f8] ;  /* 0x0000fe00ff228b82 */ /* 0x000e620000000a00 */
[----:B------:R-:W-:Y:S02]  /*4690*/  MOV R45, R41 ;  /* 0x00000029002d7202 */ /* 0x000fe40000000f00 */
[----:B0-----:R-:W-:Y:S02]  /*46a0*/  MOV R50, R42 ;  /* 0x0000002a00327202 */ /* 0x001fe40000000f00 */
[----:B------:R-:W-:-:S03]  /*46b0*/  MOV R51, R43 ;  /* 0x0000002b00337202 */ /* 0x000fc60000000f00 */
[----:B------:R-:W0:Y:S01]  /*46c0*/  @!P0 LDC.64 R42, c[0x0][0x3a0] ;  /* 0x0000e800ff2a8b82 */ /* 0x000e220000000a00 */
[----:B------:R-:W-:Y:S02]  /*46d0*/  MOV R48, R44 ;  /* 0x0000002c00307202 */ /* 0x000fe40000000f00 */
[----:B------:R-:W-:-:S05]  /*46e0*/  MOV R49, R45 ;  /* 0x0000002d00317202 */ /* 0x000fca0000000f00 */
[----:B------:R-:W3:Y:S01]  /*46f0*/  @!P0 LDC.64 R44, c[0x0][0x398] ;  /* 0x0000e600ff2c8b82 */ /* 0x000ee20000000a00 */
[----:B-1----:R-:W-:Y:S01]  /*4700*/  @!P0 IMAD R41, R28, R34, RZ ;  /* 0x000000221c298224 */ /* 0x002fe200078e02ff */
[----:B------:R-:W-:-:S03]  /*4710*/  @!P0 MOV R28, R4 ;  /* 0x00000004001c8202 */ /* 0x000fc60000000f00 */
[----:B------:R-:W-:Y:S01]  /*4720*/  @!P0 IMAD R41, R40, R35, R41 ;  /* 0x0000002328298224 */ /* 0x000fe200078e0229 */
[----:B------:R-:W-:-:S04]  /*4730*/  LOP3.LUT R2, R2, 0xfffeffff, RZ, 0xc0, !PT ;  /* 0xfffeffff02027812 */ /* 0x000fc800078ec0ff */
[----:B------:R-:W-:Y:S02]  /*4740*/  @P3 LOP3.LUT R2, R2, 0x10000, RZ, 0xfc, !PT ;  /* 0x0001000002023812 */ /* 0x000fe400078efcff */
[----:B------:R-:W-:Y:S01]  /*4750*/  LOP3.LUT P3, RZ, R120, 0x200, RZ, 0xc0, !PT ;  /* 0x0000020078ff7812 */ /* 0x000fe2000786c0ff */
[----:B--2---:R1:W-:Y:S02]  /*4760*/  STL [R1+0x2c4], R29 ;  /* 0x0002c41d01007387 */ /* 0x0043e40000100800 */
[----:B-1----:R-:W-:-:S03]  /*4770*/  @!P0 MOV R29, R7 ;  /* 0x00000007001d8202 */ /* 0x002fc60000000f00 */
[----:B------:R-:W-:-:S05]  /*4780*/  @!P0 IMAD.WIDE.U32 R34, R40, R34, R28 ;  /* 0x0000002228228225 */ /* 0x000fca00078e001c */
[----:B------:R-:W-:-:S04]  /*4790*/  @!P0 IADD3 R28, PT, PT, R35, R41, RZ ;  /* 0x00000029231c8210 */ /* 0x000fc80007ffe0ff */
[C---:B------:R-:W-:Y:S02]  /*47a0*/  @!P0 SHF.L.U64.HI R28, R34.reuse, 0x1, R28 ;  /* 0x00000001221c8819 */ /* 0x040fe4000001021c */
[----:B------:R-:W-:-:S04]  /*47b0*/  @!P0 SHF.L.U32 R34, R34, 0x1, RZ ;  /* 0x0000000122228819 */ /* 0x000fc800000006ff */
[----:B0-----:R-:W-:-:S04]  /*47c0*/  @!P0 IADD3 R42, P1, PT, R34, R42, RZ ;  /* 0x0000002a222a8210 */ /* 0x001fc80007f3e0ff */
[----:B------:R-:W-:Y:S02]  /*47d0*/  @!P0 IADD3.X R43, PT, PT, R28, R43, RZ, P1, !PT ;  /* 0x0000002b1c2b8210 */ /* 0x000fe40000ffe4ff */
[----:B---3--:R-:W-:-:S04]  /*47e0*/  @!P0 IADD3 R44, P1, PT, R34, R44, RZ ;  /* 0x0000002c222c8210 */ /* 0x008fc80007f3e0ff */
[----:B------:R-:W-:Y:S02]  /*47f0*/  @!P0 IADD3.X R45, PT, PT, R28, R45, RZ, P1, !PT ;  /* 0x0000002d1c2d8210 */ /* 0x000fe40000ffe4ff */
[----:B------:R-:W-:-:S06]  /*4800*/  MOV R28, RZ ;  /* 0x000000ff001c7202 */ /* 0x000fcc0000000f00 */
[----:B------:R-:W2:Y:S04]  /*4810*/  @!P3 LDG.E R28, desc[UR10][R54.64] ;  /* 0x0000000a361cb981 */ /* 0x000ea8000c1e1900 */
[----:B--2---:R0:W-:Y:S02]  /*4820*/  STL [R1+0x2bc], R28 ;  /* 0x0002bc1c01007387 */ /* 0x0041e40000100800 */
[----:B0-----:R-:W-:-:S06]  /*4830*/  HFMA2 R28, -RZ, RZ, 0, 0 ;  /* 0x00000000ff1c7431 */ /* 0x001fcc00000001ff */
[----:B------:R-:W2:Y:S01]  /*4840*/  @!P3 LDG.E R28, desc[UR10][R56.64] ;  /* 0x0000000a381cb981 */ /* 0x000ea2000c1e1900 */
[----:B------:R-:W-:Y:S02]  /*4850*/  LOP3.LUT P6, RZ, R120, 0x100, RZ, 0xc0, !PT ;  /* 0x0000010078ff7812 */ /* 0x000fe400078cc0ff */
[----:B------:R-:W-:Y:S02]  /*4860*/  IADD3 R40, PT, PT, R0, 0x158, RZ ;  /* 0x0000015800287810 */ /* 0x000fe40007ffe0ff */
[----:B------:R-:W-:Y:S02]  /*4870*/  LOP3.LUT R2, R2, 0xffff7fff, RZ, 0xc0, !PT ;  /* 0xffff7fff02027812 */ /* 0x000fe400078ec0ff */
[----:B------:R-:W-:Y:S02]  /*4880*/  SHF.R.S32.HI R34, RZ, 0x1f, R40 ;  /* 0x0000001fff227819 */ /* 0x000fe40000011428 */
[----:B------:R-:W-:Y:S01]  /*4890*/  ISETP.GE.U32.AND P1, PT, R40, UR16, PT ;  /* 0x0000001028007c0c */ /* 0x000fe2000bf26070 */
[----:B--2---:R0:W-:Y:S02]  /*48a0*/  STL [R1+0x2b8], R28 ;  /* 0x0002b81c01007387 */ /* 0x0041e40000100800 */
[----:B0-----:R-:W-:-:S06]  /*48b0*/  HFMA2 R28, -RZ, RZ, 0, 0 ;  /* 0x00000000ff1c7431 */ /* 0x001fcc00000001ff */
[----:B------:R-:W2:Y:S01]  /*48c0*/  @!P6 LDG.E R28, desc[UR10][R58.64] ;  /* 0x0000000a3a1ce981 */ /* 0x000ea2000c1e1900 */
[----:B------:R-:W-:Y:S02]  /*48d0*/  @P0 LOP3.LUT R2, R2, 0x8000, RZ, 0xfc, !PT ;  /* 0x0000800002020812 */ /* 0x000fe400078efcff */
[----:B------:R-:W-:Y:S01]  /*48e0*/  ISETP.GE.AND.EX P0, PT, R34, UR17, PT, P1 ;  /* 0x0000001122007c0c */ /* 0x000fe2000bf06310 */
[----:B------:R0:W-:Y:S01]  /*48f0*/  STL [R1+0x2dc], R121 ;  /* 0x0002dc7901007387 */ /* 0x0001e20000100800 */
[----:B------:R-:W-:Y:S02]  /*4900*/  MOV R54, R48 ;  /* 0x0000003000367202 */ /* 0x000fe40000000f00 */
[----:B------:R-:W-:Y:S01]  /*4910*/  MOV R55, R49 ;  /* 0x0000003100377202 */ /* 0x000fe20000000f00 */
[----:B0-----:R-:W-:-:S08]  /*4920*/  HFMA2 R121, -RZ, RZ, 0, 0 ;  /* 0x00000000ff797431 */ /* 0x001fd000000001ff */
[----:B------:R-:W0:Y:S01]  /*4930*/  @!P0 LDC.64 R48, c[0x0][0x3a0] ;  /* 0x0000e800ff308b82 */ /* 0x000e220000000a00 */
[----:B------:R-:W-:Y:S01]  /*4940*/  @!P0 MOV R35, R7 ;  /* 0x0000000700238202 */ /* 0x000fe20000000f00 */
[----:B------:R1:W3:Y:S02]  /*4950*/  @!P2 LDG.E R121, desc[UR10][R52.64] ;  /* 0x0000000a3479a981 */ /* 0x0002e4000c1e1900 */
[----:B-1----:R-:W-:Y:S02]  /*4960*/  MOV R52, R50 ;  /* 0x0000003200347202 */ /* 0x002fe40000000f00 */
[----:B------:R-:W-:Y:S02]  /*4970*/  MOV R53, R51 ;  /* 0x0000003300357202 */ /* 0x000fe40000000f00 */
[----:B------:R-:W1:Y:S01]  /*4980*/  @!P0 LDC.64 R50, c[0x0][0x398] ;  /* 0x0000e600ff328b82 */ /* 0x000e620000000a00 */
[----:B------:R-:W-:Y:S01]  /*4990*/  LOP3.LUT P2, RZ, R120, 0x80, RZ, 0xc0, !PT ;  /* 0x0000008078ff7812 */ /* 0x000fe2000784c0ff */
[----:B--2---:R2:W-:Y:S06]  /*49a0*/  STL [R1+0x2b4], R28 ;  /* 0x0002b41c01007387 */ /* 0x0045ec0000100800 */
[----:B--2---:R-:W2:Y:S02]  /*49b0*/  @!P0 LDC.64 R28, c[0x0][0x3f8] ;  /* 0x0000fe00ff1c8b82 */ /* 0x004ea40000000a00 */
[----:B--2---:R-:W-:-:S04]  /*49c0*/  @!P0 IMAD R34, R34, R28, RZ ;  /* 0x0000001c22228224 */ /* 0x004fc800078e02ff */
[----:B------:R-:W-:Y:S01]  /*49d0*/  @!P0 IMAD R29, R40, R29, R34 ;  /* 0x0000001d281d8224 */ /* 0x000fe200078e0222 */
[----:B------:R-:W-:-:S05]  /*49e0*/  @!P0 MOV R34, R4 ;  /* 0x0000000400228202 */ /* 0x000fca0000000f00 */
[----:B------:R-:W-:-:S05]  /*49f0*/  @!P0 IMAD.WIDE.U32 R34, R40, R28, R34 ;  /* 0x0000001c28228225 */ /* 0x000fca00078e0022 */
[----:B------:R-:W-:-:S04]  /*4a00*/  @!P0 IADD3 R28, PT, PT, R35, R29, RZ ;  /* 0x0000001d231c8210 */ /* 0x000fc80007ffe0ff */
[C---:B------:R-:W-:Y:S02]  /*4a10*/  @!P0 SHF.L.U64.HI R28, R34.reuse, 0x1, R28 ;  /* 0x00000001221c8819 */ /* 0x040fe4000001021c */
[----:B------:R-:W-:-:S04]  /*4a20*/  @!P0 SHF.L.U32 R34, R34, 0x1, RZ ;  /* 0x0000000122228819 */ /* 0x000fc800000006ff */
[----:B0-----:R-:W-:-:S04]  /*4a30*/  @!P0 IADD3 R48, P1, PT, R34, R48, RZ ;  /* 0x0000003022308210 */ /* 0x001fc80007f3e0ff */
[----:B------:R-:W-:Y:S02]  /*4a40*/  @!P0 IADD3.X R49, PT, PT, R28, R49, RZ, P1, !PT ;  /* 0x000000311c318210 */ /* 0x000fe40000ffe4ff */
[----:B-1----:R-:W-:-:S04]  /*4a50*/  @!P0 IADD3 R50, P1, PT, R34, R50, RZ ;  /* 0x0000003222328210 */ /* 0x002fc80007f3e0ff */
[----:B------:R-:W-:Y:S02]  /*4a60*/  @!P0 IADD3.X R51, PT, PT, R28, R51, RZ, P1, !PT ;  /* 0x000000331c338210 */ /* 0x000fe40000ffe4ff */
[----:B------:R-:W-:-:S06]  /*4a70*/  MOV R28, RZ ;  /* 0x000000ff001c7202 */ /* 0x000fcc0000000f00 */
[----:B------:R-:W2:Y:S04]  /*4a80*/  @!P2 LDG.E R28, desc[UR10][R62.64] ;  /* 0x0000000a3e1ca981 */ /* 0x000ea8000c1e1900 */
[----:B--2---:R0:W-:Y:S02]  /*4a90*/  STL [R1+0x2ac], R28 ;  /* 0x0002ac1c01007387 */ /* 0x0041e40000100800 */
[----:B0-----:R-:W-:-:S06]  /*4aa0*/  HFMA2 R28, -RZ, RZ, 0, 0 ;  /* 0x00000000ff1c7431 */ /* 0x001fcc00000001ff */
[----:B------:R-:W2:Y:S01]  /*4ab0*/  @!P2 LDG.E R28, desc[UR10][R64.64] ;  /* 0x0000000a401ca981 */ /* 0x000ea2000c1e1900 */
[----:B------:R-:W-:Y:S01]  /*4ac0*/  LOP3.LUT P3, RZ, R120, 0x40, RZ, 0xc0, !PT ;  /* 0x0000004078ff7812 */ /* 0x000fe2000786c0ff */
[----:B------:R-:W-:Y:S01]  /*4ad0*/  HFMA2 R41, -RZ, RZ, 0, 0 ;  /* 0x00000000ff297431 */ /* 0x000fe200000001ff */
[----:B------:R-:W-:-:S04]  /*4ae0*/  IADD3 R40, PT, PT, R0, 0x160, RZ ;  /* 0x0000016000287810 */ /* 0x000fc80007ffe0ff */
[----:B------:R-:W-:Y:S01]  /*4af0*/  SHF.R.S32.HI R34, RZ, 0x1f, R40 ;  /* 0x0000001fff227819 */ /* 0x000fe20000011428 */
[----:B------:R-:W4:Y:S01]  /*4b00*/  @!P6 LDG.E R41, desc[UR10][R60.64] ;  /* 0x0000000a3c29e981 */ /* 0x000f22000c1e1900 */
[----:B------:R-:W-:-:S03]  /*4b10*/  ISETP.GE.U32.AND P1, PT, R40, UR16, PT ;  /* 0x0000001028007c0c */ /* 0x000fc6000bf26070 */
[----:B--2---:R0:W-:Y:S02]  /*4b20*/  STL [R1+0x2a8], R28 ;  /* 0x0002a81c01007387 */ /* 0x0041e40000100800 */
[----:B0-----:R-:W-:-:S06]  /*4b30*/  HFMA2 R28, -RZ, RZ, 0, 0 ;  /* 0x00000000ff1c7431 */ /* 0x001fcc00000001ff */
[----:B------:R-:W2:Y:S01]  /*4b40*/  @!P3 LDG.E R28, desc[UR10][R66.64] ;  /* 0x0000000a421cb981 */ /* 0x000ea2000c1e1900 */
[----:B------:R-:W-:Y:S02]  /*4b50*/  ISETP.GE.AND.EX P6, PT, R34, UR17, PT, P1 ;  /* 0x0000001122007c0c */ /* 0x000fe4000bfc6310 */
[----:B------:R-:W-:Y:S02]  /*4b60*/  MOV R58, R54 ;  /* 0x00000036003a7202 */ /* 0x000fe40000000f00 */
[----:B------:R-:W-:-:S09]  /*4b70*/  MOV R59, R55 ;  /* 0x00000037003b7202 */ /* 0x000fd20000000f00 */
[----:B------:R-:W0:Y:S01]  /*4b80*/  @!P6 LDC.64 R54, c[0x0][0x3a0] ;  /* 0x0000e800ff36eb82 */ /* 0x000e220000000a00 */
[----:B------:R-:W-:-:S07]  /*4b90*/  @!P6 MOV R35, R7 ;  /* 0x000000070023e202 */ /* 0x000fce0000000f00 */
        /* <DEDUP_REMOVED lines=20> */
[----:B------:R-:W-:Y:S02]  /*4ce0*/  LOP3.LUT P2, RZ, R3, 0x80, RZ, 0xc0, !PT ;  /* 0x0000008003ff7812 */ /* 0x000fe4000784c0ff */
[----:B------:R-:W-:Y:S01]  /*4cf0*/  IADD3 R40, PT, PT, R0, 0x168, RZ ;  /* 0x0000016800287810 */ /* 0x000fe20007ffe0ff */
[----:B----4-:R-:W-:Y:S03]  /*4d00*/  STL [R1+0x2b0], R41 ;  /* 0x0002b02901007387 */ /* 0x010fe60000100800 */
[----:B------:R-:W-:Y:S02]  /*4d10*/  SHF.R.S32.HI R34, RZ, 0x1f, R40 ;  /* 0x0000001fff227819 */ /* 0x000fe40000011428 */
[----:B------:R-:W-:Y:S01]  /*4d20*/  ISETP.GE.U32.AND P1, PT, R40, UR16, PT ;  /* 0x0000001028007c0c */ /* 0x000fe2000bf26070 */
[----:B--2---:R0:W-:Y:S02]  /*4d30*/  STL [R1+0x294], R28 ;  /* 0x0002941c01007387 */ /* 0x0041e40000100800 */
[----:B0-----:R-:W-:-:S06]  /*4d40*/  MOV R28, RZ ;  /* 0x000000ff001c7202 */ /* 0x001fcc0000000f00 */
[----:B------:R-:W2:Y:S01]  /*4d50*/  @!P2 LDG.E R28, desc[UR10][R74.64] ;  /* 0x0000000a4a1ca981 */ /* 0x000ea2000c1e1900 */
[----:B------:R-:W-:-:S06]  /*4d60*/  HFMA2 R41, -RZ, RZ, 0, 0 ;  /* 0x00000000ff297431 */ /* 0x000fcc00000001ff */
[----:B------:R-:W4:Y:S01]  /*4d70*/  @!P3 LDG.E R41, desc[UR10][R68.64] ;  /* 0x0000000a4429b981 */ /* 0x000f22000c1e1900 */
[----:B------:R-:W-:-:S13]  /*4d80*/  ISETP.GE.AND.EX P3, PT, R34, UR17, PT, P1 ;  /* 0x0000001122007c0c */ /* 0x000fda000bf66310 */
[----:B------:R-:W0:Y:S01]  /*4d90*/  @!P3 LDC.64 R62, c[0x0][0x3a0] ;  /* 0x0000e800ff3ebb82 */ /* 0x000e220000000a00 */
[----:B------:R-:W-:-:S07]  /*4da0*/  @!P3 MOV R35, R7 ;  /* 0x000000070023b202 */ /* 0x000fce0000000f00 */
[----:B------:R-:W1:Y:S01]  /*4db0*/  @!P3 LDC.64 R60, c[0x0][0x398] ;  /* 0x0000e600ff3cbb82 */ /* 0x000e620000000a00 */
[----:B------:R-:W-:-:S04]  /*4dc0*/  LOP3.LUT R2, R2, 0xffffbfff, RZ, 0xc0, !PT ;  /* 0xffffbfff02027812 */ /* 0x000fc800078ec0ff */
[----:B------:R-:W-:-:S04]  /*4dd0*/  @P0 LOP3.LUT R2, R2, 0x4000, RZ, 0xfc, !PT ;  /* 0x0000400002020812 */ /* 0x000fc800078efcff */
[----:B------:R-:W-:-:S04]  /*4de0*/  LOP3.LUT R2, R2, 0xffffdfff, RZ, 0xc0, !PT ;  /* 0xffffdfff02027812 */ /* 0x000fc800078ec0ff */
[----:B------:R-:W-:Y:S02]  /*4df0*/  @P6 LOP3.LUT R2, R2, 0x2000, RZ, 0xfc, !PT ;  /* 0x0000200002026812 */ /* 0x000fe400078efcff */
[----:B------:R-:W-:Y:S01]  /*4e00*/  LOP3.LUT P6, RZ, R120, 0x8, RZ, 0xc0, !PT ;  /* 0x0000000878ff7812 */ /* 0x000fe200078cc0ff */
[----:B--2---:R2:W-:Y:S02]  /*4e10*/  STL [R1+0x290], R28 ;  /* 0x0002901c01007387 */ /* 0x0045e40000100800 */
        /* <DEDUP_REMOVED lines=32> */
[----:B------:R-:W-:Y:S02]  /*5020*/  @P3 LOP3.LUT R2, R2, 0x1000, RZ, 0xfc, !PT ;  /* 0x0000100002023812 */ /* 0x000fe400078efcff */
[C---:B------:R-:W-:Y:S02]  /*5030*/  LOP3.LUT P3, RZ, R3.reuse, 0x40, RZ, 0xc0, !PT ;  /* 0x0000004003ff7812 */ /* 0x040fe4000786c0ff */
[C---:B------:R-:W-:Y:S02]  /*5040*/  LOP3.LUT P6, RZ, R2.reuse, 0x80000000, RZ, 0xc0, !PT ;  /* 0x8000000002ff7812 */ /* 0x040fe400078cc0ff */
[----:B------:R-:W-:Y:S02]  /*5050*/  LOP3.LUT R2, R2, 0xfffff7ff, RZ, 0xc0, !PT ;  /* 0xfffff7ff02027812 */ /* 0x000fe400078ec0ff */
[----:B------:R-:W-:Y:S02]  /*5060*/  LOP3.LUT R3, R3, 0xfffffff7, RZ, 0xc0, !PT ;  /* 0xfffffff703037812 */ /* 0x000fe400078ec0ff */
[----:B------:R-:W-:-:S02]  /*5070*/  @P2 LOP3.LUT R2, R2, 0x800, RZ, 0xfc, !PT ;  /* 0x0000080002022812 */ /* 0x000fc400078efcff */
[----:B------:R-:W-:Y:S01]  /*5080*/  @P2 LOP3.LUT R3, R3, 0x8, RZ, 0xfc, !PT ;  /* 0x0000000803032812 */ /* 0x000fe200078efcff */
        /* <DEDUP_REMOVED lines=13> */
[----:B------:R-:W-:Y:S02]  /*5160*/  LOP3.LUT P2, RZ, R120, 0x2, RZ, 0xc0, !PT ;  /* 0x0000000278ff7812 */ /* 0x000fe4000784c0ff */
[----:B------:R-:W-:-:S11]  /*5170*/  MOV R28, RZ ;  /* 0x000000ff001c7202 */ /* 0x000fd60000000f00 */
[----:B------:R-:W2:Y:S04]  /*5180*/  @!P2 LDG.E R28, desc[UR10][R86.64] ;  /* 0x0000000a561ca981 */ /* 0x000ea8000c1e1900 */
[----:B----4-:R0:W-:Y:S02]  /*5190*/  STL [R1+0x28c], R41 ;  /* 0x00028c2901007387 */ /* 0x0101e40000100800 */
[----:B0-----:R-:W-:-:S06]  /*51a0*/  HFMA2 R41, -RZ, RZ, 0, 0 ;  /* 0x00000000ff297431 */ /* 0x001fcc00000001ff */
[----:B------:R-:W4:Y:S01]  /*51b0*/  @!P5 LDG.E R41, desc[UR10][R84.64] ;  /* 0x0000000a5429d981 */ /* 0x000f22000c1e1900 */
[----:B------:R-:W-:-:S04]  /*51c0*/  IADD3 R29, PT, PT, R0, 0x178, RZ ;  /* 0x00000178001d7810 */ /* 0x000fc80007ffe0ff */
[----:B------:R-:W-:Y:S02]  /*51d0*/  SHF.R.S32.HI R40, RZ, 0x1f, R29 ;  /* 0x0000001fff287819 */ /* 0x000fe4000001141d */
[----:B------:R-:W-:-:S04]  /*51e0*/  ISETP.GE.U32.AND P1, PT, R29, UR16, PT ;  /* 0x000000101d007c0c */ /* 0x000fc8000bf26070 */
[----:B------:R-:W-:-:S13]  /*51f0*/  ISETP.GE.AND.EX P5, PT, R40, UR17, PT, P1 ;  /* 0x0000001128007c0c */ /* 0x000fda000bfa6310 */
[----:B------:R-:W0:Y:S08]  /*5200*/  @!P5 LDC.64 R34, c[0x0][0x3f8] ;  /* 0x0000fe00ff22db82 */ /* 0x000e300000000a00 */
[----:B------:R-:W1:Y:S08]  /*5210*/  @!P5 LDC.64 R70, c[0x0][0x3a0] ;  /* 0x0000e800ff46db82 */ /* 0x000e700000000a00 */
[----:B------:R-:W3:Y:S01]  /*5220*/  @!P5 LDC.64 R68, c[0x0][0x398] ;  /* 0x0000e600ff44db82 */ /* 0x000ee20000000a00 */
[----:B--2---:R2:W-:Y:S02]  /*5230*/  STL [R1+0x278], R28 ;  /* 0x0002781c01007387 */ /* 0x0045e40000100800 */
[----:B--2---:R-:W-:-:S06]  /*5240*/  HFMA2 R28, -RZ, RZ, 0, 0 ;  /* 0x00000000ff1c7431 */ /* 0x004fcc00000001ff */
[----:B------:R-:W2:Y:S01]  /*5250*/  @!P3 LDG.E R28, desc[UR10][R90.64] ;  /* 0x0000000a5a1cb981 */ /* 0x000ea2000c1e1900 */
[----:B0-----:R-:W-:-:S03]  /*5260*/  @!P5 IMAD R40, R40, R34, RZ ;  /* 0x000000222828d224 */ /* 0x001fc600078e02ff */
[----:B----4-:R0:W-:Y:S01]  /*5270*/  STL [R1+0x27c], R41 ;  /* 0x00027c2901007387 */ /* 0x0101e20000100800 */
[----:B------:R-:W-:Y:S01]  /*5280*/  @!P5 IMAD R35, R29, R35, R40 ;  /* 0x000000231d23d224 */ /* 0x000fe200078e0228 */
[----:B------:R-:W-:Y:S02]  /*5290*/  @!P5 MOV R40, R4 ;  /* 0x000000040028d202 */ /* 0x000fe40000000f00 */
[----:B0-----:R-:W-:-:S03]  /*52a0*/  @!P5 MOV R41, R7 ;  /* 0x000000070029d202 */ /* 0x001fc60000000f00 */
[----:B------:R-:W-:Y:S01]  /*52b0*/  @!P5 IMAD.WIDE.U32 R40, R29, R34, R40 ;  /* 0x000000221d28d225 */ /* 0x000fe200078e0028 */
[----:B------:R-:W-:Y:S02]  /*52c0*/  MOV R72, R124 ;  /* 0x0000007c00487202 */ /* 0x000fe40000000f00 */
[----:B------:R-:W-:Y:S02]  /*52d0*/  MOV R73, R125 ;  /* 0x0000007d00497202 */ /* 0x000fe40000000f00 */
[----:B------:R-:W-:Y:S02]  /*52e0*/  @!P5 IADD3 R29, PT, PT, R41, R35, RZ ;  /* 0x00000023291dd210 */ /* 0x000fe40007ffe0ff */
[----:B------:R-:W-:Y:S02]  /*52f0*/  CS2R R124, SRZ ;  /* 0x00000000007c7805 */ /* 0x000fe4000001ff00 */
[C---:B------:R-:W-:Y:S02]  /*5300*/  @!P5 SHF.L.U64.HI R29, R40.reuse, 0x1, R29 ;  /* 0x00000001281dd819 */ /* 0x040fe4000001021d */
[----:B------:R-:W-:-:S02]  /*5310*/  @!P5 SHF.L.U32 R40, R40, 0x1, RZ ;  /* 0x000000012828d819 */ /* 0x000fc400000006ff */
[----:B------:R-:W4:Y:S01]  /*5320*/  @!P2 LDG.E R124, desc[UR10][R88.64] ;  /* 0x0000000a587ca981 */ /* 0x000f22000c1e1900 */
[----:B------:R-:W-:Y:S02]  /*5330*/  LOP3.LUT P2, RZ, R2, 0x40000000, RZ, 0xc0, !PT ;  /* 0x4000000002ff7812 */ /* 0x000fe4000784c0ff */
[----:B-1----:R-:W-:Y:S02]  /*5340*/  @!P5 IADD3 R70, P1, PT, R40, R70, RZ ;  /* 0x000000462846d210 */ /* 0x002fe40007f3e0ff */
[----:B------:R-:W-:Y:S02]  /*5350*/  LOP3.LUT R2, R2, 0xfffffbff, RZ, 0xc0, !PT ;  /* 0xfffffbff02027812 */ /* 0x000fe400078ec0ff */
[----:B------:R-:W-:Y:S02]  /*5360*/  @!P5 IADD3.X R71, PT, PT, R29, R71, RZ, P1, !PT ;  /* 0x000000471d47d210 */ /* 0x000fe40000ffe4ff */
[----:B---3--:R-:W-:Y:S02]  /*5370*/  @!P5 IADD3 R68, P1, PT, R40, R68, RZ ;  /* 0x000000442844d210 */ /* 0x008fe40007f3e0ff */
[----:B------:R-:W-:-:S02]  /*5380*/  @P5 LOP3.LUT R2, R2, 0x400, RZ, 0xfc, !PT ;  /* 0x0000040002025812 */ /* 0x000fc400078efcff */
[----:B------:R-:W-:Y:S02]  /*5390*/  @!P5 IADD3.X R69, PT, PT, R29, R69, RZ, P1, !PT ;  /* 0x000000451d45d210 */ /* 0x000fe40000ffe4ff */
[----:B------:R-:W-:Y:S02]  /*53a0*/  MOV R76, R58 ;  /* 0x0000003a004c7202 */ /* 0x000fe40000000f00 */
[----:B------:R-:W-:Y:S01]  /*53b0*/  MOV R77, R59 ;  /* 0x0000003b004d7202 */ /* 0x000fe20000000f00 */
[----:B--2---:R-:W-:Y:S01]  /*53c0*/  STL [R1+0x4e4], R28 ;  /* 0x0004e41c01007387 */ /* 0x004fe20000100800 */
[----:B------:R-:W-:-:S03]  /*53d0*/  LOP3.LUT P5, RZ, R2, 0x20000000, RZ, 0xc0, !PT ;  /* 0x2000000002ff7812 */ /* 0x000fc600078ac0ff */
[----:B------:R0:W-:Y:S01]  /*53e0*/  STL [R1+0x4e8], R28 ;  /* 0x0004e81c01007387 */ /* 0x0001e20000100800 */
[----:B------:R-:W-:Y:S02]  /*53f0*/  CS2R R34, SRZ ;  /* 0x0000000000227805 */ /* 0x000fe4000001ff00 */
[----:B------:R-:W-:Y:S01]  /*5400*/  MOV R78, R52 ;  /* 0x00000034004e7202 */ /* 0x000fe20000000f00 */
[----:B------:R1:W2:Y:S04]  /*5410*/  @!P2 LDG.E R125, desc[UR10][R122.64] ;  /* 0x0000000a7a7da981 */ /* 0x0002a8000c1e1900 */
[----:B------:R-:W3:Y:S01]  /*5420*/  @!P6 LDG.E R34, desc[UR10][R94.64] ;  /* 0x0000000a5e22e981 */ /* 0x000ee2000c1e1900 */
[----:B0-----:R-:W-:-:S03]  /*5430*/  HFMA2 R28, -RZ, RZ, 0, 0 ;  /* 0x00000000ff1c7431 */ /* 0x001fc600000001ff */
[----:B------:R0:W2:Y:S04]  /*5440*/  @!P6 LDG.E R35, desc[UR10][R72.64] ;  /* 0x0000000a4823e981 */ /* 0x0000a8000c1e1900 */
[----:B------:R-:W4:Y:S04]  /*5450*/  @!P5 LDG.E R28, desc[UR10][R76.64] ;  /* 0x0000000a4c1cd981 */ /* 0x000f28000c1e1900 */
[----:B----4-:R4:W-:Y:S02]  /*5460*/  STL [R1+0x264], R28 ;  /* 0x0002641c01007387 */ /* 0x0109e40000100800 */
[----:B----4-:R-:W-:-:S06]  /*5470*/  MOV R28, RZ ;  /* 0x000000ff001c7202 */ /* 0x010fcc0000000f00 */
[----:B------:R-:W4:Y:S04]  /*5480*/  @!P4 LDG.E R28, desc[UR10][R96.64] ;  /* 0x0000000a601cc981 */ /* 0x000f28000c1e1900 */
[----:B----4-:R4:W-:Y:S02]  /*5490*/  STL [R1+0x25c], R28 ;  /* 0x00025c1c01007387 */ /* 0x0109e40000100800 */
[----:B----4-:R-:W-:-:S06]  /*54a0*/  HFMA2 R28, -RZ, RZ, 0, 0 ;  /* 0x00000000ff1c7431 */ /* 0x010fcc00000001ff */
[----:B------:R-:W4:Y:S01]  /*54b0*/  @!P4 LDG.E R28, desc[UR10][R98.64] ;  /* 0x0000000a621cc981 */ /* 0x000f22000c1e1900 */
[----:B------:R-:W-:-:S03]  /*54c0*/  LOP3.LUT P6, RZ, R2, 0x8000000, RZ, 0xc0, !PT ;  /* 0x0800000002ff7812 */ /* 0x000fc600078cc0ff */
[----:B----4-:R4:W-:Y:S02]  /*54d0*/  STL [R1+0x258], R28 ;  /* 0x0002581c01007387 */ /* 0x0109e40000100800 */
[----:B----4-:R-:W-:-:S08]  /*54e0*/  MOV R28, RZ ;  /* 0x000000ff001c7202 */ /* 0x010fd00000000f00 */
[----:B------:R-:W4:Y:S01]  /*54f0*/  @!P6 LDG.E R28, desc[UR10][R100.64] ;  /* 0x0000000a641ce981 */ /* 0x000f22000c1e1900 */
[----:B------:R-:W-:Y:S01]  /*5500*/  IADD3 R52, PT, PT, R0, 0x180, RZ ;  /* 0x0000018000347810 */ /* 0x000fe20007ffe0ff */
[----:B------:R-:W-:Y:S01]  /*5510*/  HFMA2 R29, -RZ, RZ, 0, 0 ;  /* 0x00000000ff1d7431 */ /* 0x000fe200000001ff */
[----:B------:R-:W-:Y:S02]  /*5520*/  MOV R58, R46 ;  /* 0x0000002e003a7202 */ /* 0x000fe40000000f00 */
[----:B------:R-:W-:Y:S02]  /*5530*/  SHF.R.S32.HI R46, RZ, 0x1f, R52 ;  /* 0x0000001fff2e7819 */ /* 0x000fe40000011434 */
[----:B------:R-:W-:Y:S01]  /*5540*/  ISETP.GE.U32.AND P1, PT, R52, UR16, PT ;  /* 0x0000001034007c0c */ /* 0x000fe2000bf26070 */
[----:B------:R-:W3:Y:S03]  /*5550*/  @!P3 LDG.E R29, desc[UR10][R92.64] ;  /* 0x0000000a5c1db981 */ /* 0x000ee6000c1e1900 */
[----:B------:R-:W-:-:S02]  /*5560*/  ISETP.GE.AND.EX P3, PT, R46, UR17, PT, P1 ;  /* 0x000000112e007c0c */ /* 0x000fc4000bf66310 */
[----:B-1----:R-:W-:Y:S02]  /*5570*/  CS2R R122, SRZ ;  /* 0x00000000007a7805 */ /* 0x002fe4000001ff00 */
[----:B------:R-:W-:Y:S01]  /*5580*/  LOP3.LUT R2, R2, 0xfffffdff, RZ, 0xc0, !PT ;  /* 0xfffffdff02027812 */ /* 0x000fe200078ec0ff */
[----:B----4-:R1:W-:Y:S01]  /*5590*/  STL [R1+0x244], R28 ;  /* 0x0002441c01007387 */ /* 0x0103e20000100800 */
[----:B------:R-:W-:-:S07]  /*55a0*/  MOV R79, R53 ;  /* 0x00000035004f7202 */ /* 0x000fce0000000f00 */
[----:B------:R-:W4:Y:S01]  /*55b0*/  @!P3 LDC.64 R40, c[0x0][0x3f8] ;  /* 0x0000fe00ff28bb82 */ /* 0x000f220000000a00 */
[----:B------:R-:W-:Y:S01]  /*55c0*/  @P3 LOP3.LUT R2, R2, 0x200, RZ, 0xfc, !PT ;  /* 0x0000020002023812 */ /* 0x000fe200078efcff */
[----:B------:R2:W3:Y:S01]  /*55d0*/  @!P2 LDG.E R123, desc[UR10][R78.64] ;  /* 0x0000000a4e7ba981 */ /* 0x0004e2000c1e1900 */
[----:B-1----:R-:W-:-:S05]  /*55e0*/  HFMA2 R28, -RZ, RZ, 0, 0 ;  /* 0x00000000ff1c7431 */ /* 0x002fca00000001ff */
[----:B0-----:R-:W0:Y:S01]  /*55f0*/  @!P3 LDC.64 R72, c[0x0][0x3a0] ;  /* 0x0000e800ff48bb82 */ /* 0x001e220000000a00 */
[----:B------:R-:W3:Y:S01]  /*5600*/  @!P6 LDG.E R28, desc[UR10][R102.64] ;  /* 0x0000000a661ce981 */ /* 0x000ee2000c1e1900 */
[----:B------:R-:W-:Y:S02]  /*5610*/  LOP3.LUT P2, RZ, R2, 0x4000000, RZ, 0xc0, !PT ;  /* 0x0400000002ff7812 */ /* 0x000fe4000784c0ff */
[----:B------:R-:W-:-:S04]  /*5620*/  MOV R59, R47 ;  /* 0x0000002f003b7202 */ /* 0x000fc80000000f00 */
[----:B------:R-:W1:Y:S01]  /*5630*/  @!P3 LDC.64 R74, c[0x0][0x398] ;  /* 0x0000e600ff4abb82 */ /* 0x000e620000000a00 */
[----:B------:R-:W-:Y:S02]  /*5640*/  @!P3 MOV R47, R7 ;  /* 0x00000007002fb202 */ /* 0x000fe40000000f00 */
[----:B------:R-:W-:Y:S01]  /*5650*/  LOP3.LUT R3, R3, 0xfffffffb, RZ, 0xc0, !PT ;  /* 0xfffffffb03037812 */ /* 0x000fe200078ec0ff */
[----:B------:R3:W3:Y:S01]  /*5660*/  @!P5 LDG.E R122, desc[UR10][R58.64] ;  /* 0x0000000a3a7ad981 */ /* 0x0006e2000c1e1900 */
[----:B----4-:R-:W-:-:S04]  /*5670*/  @!P3 IMAD R46, R46, R40, RZ ;  /* 0x000000282e2eb224 */ /* 0x010fc800078e02ff */
[----:B------:R-:W-:Y:S01]  /*5680*/  @!P3 IMAD R41, R52, R41, R46 ;  /* 0x000000293429b224 */ /* 0x000fe200078e022e */
[----:B------:R-:W-:-:S05]  /*5690*/  @!P3 MOV R46, R4 ;  /* 0x00000004002eb202 */ /* 0x000fca0000000f00 */
[----:B------:R-:W-:-:S05]  /*56a0*/  @!P3 IMAD.WIDE.U32 R46, R52, R40, R46 ;  /* 0x00000028342eb225 */ /* 0x000fca00078e002e */
[----:B------:R-:W-:-:S04]  /*56b0*/  @!P3 IADD3 R40, PT, PT, R47, R41, RZ ;  /* 0x000000292f28b210 */ /* 0x000fc80007ffe0ff */
[C---:B------:R-:W-:Y:S02]  /*56c0*/  @!P3 SHF.L.U64.HI R40, R46.reuse, 0x1, R40 ;  /* 0x000000012e28b819 */ /* 0x040fe40000010228 */
[----:B------:R-:W-:-:S04]  /*56d0*/  @!P3 SHF.L.U32 R46, R46, 0x1, RZ ;  /* 0x000000012e2eb819 */ /* 0x000fc800000006ff */
[----:B0-----:R-:W-:Y:S02]  /*56e0*/  @!P3 IADD3 R72, P1, PT, R46, R72, RZ ;  /* 0x000000482e48b210 */ /* 0x001fe40007f3e0ff */
[----:B------:R-:W-:Y:S02]  /*56f0*/  IADD3 R52, PT, PT, R0, 0x188, RZ ;  /* 0x0000018800347810 */ /* 0x000fe40007ffe0ff */
[----:B------:R-:W-:Y:S02]  /*5700*/  @!P3 IADD3.X R73, PT, PT, R40, R73, RZ, P1, !PT ;  /* 0x000000492849b210 */ /* 0x000fe40000ffe4ff */
[----:B-1----:R-:W-:Y:S02]  /*5710*/  @!P3 IADD3 R74, P1, PT, R46, R74, RZ ;  /* 0x0000004a2e4ab210 */ /* 0x002fe40007f3e0ff */
[----:B------:R-:W-:Y:S02]  /*5720*/  SHF.R.S32.HI R46, RZ, 0x1f, R52 ;  /* 0x0000001fff2e7819 */ /* 0x000fe40000011434 */
[----:B------:R-:W-:-:S02]  /*5730*/  @!P3 IADD3.X R75, PT, PT, R40, R75, RZ, P1, !PT ;  /* 0x0000004b284bb210 */ /* 0x000fc40000ffe4ff */
[----:B------:R-:W-:Y:S02]  /*5740*/  ISETP.GE.U32.AND P1, PT, R52, UR16, PT ;  /* 0x0000001034007c0c */ /* 0x000fe4000bf26070 */
[----:B------:R-:W-:Y:S02]  /*5750*/  @P3 LOP3.LUT R3, R3, 0x4, RZ, 0xfc, !PT ;  /* 0x0000000403033812 */ /* 0x000fe400078efcff */
[----:B------:R-:W-:-:S13]  /*5760*/  ISETP.GE.AND.EX P3, PT, R46, UR17, PT, P1 ;  /* 0x000000112e007c0c */ /* 0x000fda000bf66310 */
[----:B------:R-:W0:Y:S01]  /*5770*/  @!P3 LDC.64 R40, c[0x0][0x3f8] ;  /* 0x0000fe00ff28bb82 */ /* 0x000e220000000a00 */
[----:B------:R-:W-:-:S07]  /*5780*/  @!P3 MOV R47, R7 ;  /* 0x00000007002fb202 */ /* 0x000fce0000000f00 */
[----:B------:R-:W1:Y:S08]  /*5790*/  @!P3 LDC.64 R76, c[0x0][0x3a0] ;  /* 0x0000e800ff4cbb82 */ /* 0x000e700000000a00 */
[----:B--2---:R-:W2:Y:S01]  /*57a0*/  @!P3 LDC.64 R78, c[0x0][0x398] ;  /* 0x0000e600ff4ebb82 */ /* 0x004ea20000000a00 */
[----:B0-----:R-:W-:-:S04]  /*57b0*/  @!P3 IMAD R46, R46, R40, RZ ;  /* 0x000000282e2eb224 */ /* 0x001fc800078e02ff */
[----:B------:R-:W-:Y:S01]  /*57c0*/  @!P3 IMAD R41, R52, R41, R46 ;  /* 0x000000293429b224 */ /* 0x000fe200078e022e */
[----:B------:R-:W-:Y:S01]  /*57d0*/  @!P3 MOV R46, R4 ;  /* 0x00000004002eb202 */ /* 0x000fe20000000f00 */
[----:B---3--:R0:W-:Y:S02]  /*57e0*/  STL [R1+0x240], R28 ;  /* 0x0002401c01007387 */ /* 0x0081e40000100800 */
[----:B0-----:R-:W-:-:S06]  /*57f0*/  MOV R28, RZ ;  /* 0x000000ff001c7202 */ /* 0x001fcc0000000f00 */
[----:B------:R-:W3:Y:S01]  /*5800*/  @!P2 LDG.E R28, desc[UR10][R104.64] ;  /* 0x0000000a681ca981 */ /* 0x000ee2000c1e1900 */
[----:B------:R-:W-:-:S05]  /*5810*/  @!P3 IMAD.WIDE.U32 R46, R52, R40, R46 ;  /* 0x00000028342eb225 */ /* 0x000fca00078e002e */
[----:B------:R-:W-:-:S04]  /*5820*/  @!P3 IADD3 R40, PT, PT, R47, R41, RZ ;  /* 0x000000292f28b210 */ /* 0x000fc80007ffe0ff */
[C---:B------:R-:W-:Y:S02]  /*5830*/  @!P3 SHF.L.U64.HI R40, R46.reuse, 0x1, R40 ;  /* 0x000000012e28b819 */ /* 0x040fe40000010228 */
[----:B------:R-:W-:-:S04]  /*5840*/  @!P3 SHF.L.U32 R46, R46, 0x1, RZ ;  /* 0x000000012e2eb819 */ /* 0x000fc800000006ff */
[----:B-1----:R-:W-:Y:S02]  /*5850*/  @!P3 IADD3 R76, P1, PT, R46, R76, RZ ;  /* 0x0000004c2e4cb210 */ /* 0x002fe40007f3e0ff */
[----:B------:R-:W-:Y:S02]  /*5860*/  IADD3 R52, PT, PT, R0, 0x190, RZ ;  /* 0x0000019000347810 */ /* 0x000fe40007ffe0ff */
[----:B------:R-:W-:Y:S02]  /*5870*/  @!P3 IADD3.X R77, PT, PT, R40, R77, RZ, P1, !PT ;  /* 0x0000004d284db210 */ /* 0x000fe40000ffe4ff */
[----:B--2---:R-:W-:Y:S02]  /*5880*/  @!P3 IADD3 R78, P1, PT, R46, R78, RZ ;  /* 0x0000004e2e4eb210 */ /* 0x004fe40007f3e0ff */
[----:B------:R-:W-:Y:S02]  /*5890*/  SHF.R.S32.HI R46, RZ, 0x1f, R52 ;  /* 0x0000001fff2e7819 */ /* 0x000fe40000011434 */
[----:B------:R-:W-:-:S02]  /*58a0*/  @!P3 IADD3.X R79, PT, PT, R40, R79, RZ, P1, !PT ;  /* 0x0000004f284fb210 */ /* 0x000fc40000ffe4ff */
[----:B------:R-:W-:-:S04]  /*58b0*/  ISETP.GE.U32.AND P1, PT, R52, UR16, PT ;  /* 0x0000001034007c0c */ /* 0x000fc8000bf26070 */
[----:B------:R-:W-:-:S13]  /*58c0*/  ISETP.GE.AND.EX P4, PT, R46, UR17, PT, P1 ;  /* 0x000000112e007c0c */ /* 0x000fda000bf86310 */
[----:B------:R-:W0:Y:S01]  /*58d0*/  @!P4 LDC.64 R40, c[0x0][0x3f8] ;  /* 0x0000fe00ff28cb82 */ /* 0x000e220000000a00 */
[----:B------:R-:W-:-:S07]  /*58e0*/  @!P4 MOV R47, R7 ;  /* 0x00000007002fc202 */ /* 0x000fce0000000f00 */
[----:B------:R-:W1:Y:S08]  /*58f0*/  @!P4 LDC.64 R80, c[0x0][0x3a0] ;  /* 0x0000e800ff50cb82 */ /* 0x000e700000000a00 */
[----:B------:R-:W2:Y:S01]  /*5900*/  @!P4 LDC.64 R82, c[0x0][0x398] ;  /* 0x0000e600ff52cb82 */ /* 0x000ea20000000a00 */
[----:B0-----:R-:W-:-:S04]  /*5910*/  @!P4 IMAD R46, R46, R40, RZ ;  /* 0x000000282e2ec224 */ /* 0x001fc800078e02ff */
[----:B------:R-:W-:Y:S01]  /*5920*/  @!P4 IMAD R41, R52, R41, R46 ;  /* 0x000000293429c224 */ /* 0x000fe200078e022e */
[----:B------:R-:W-:-:S05]  /*5930*/  @!P4 MOV R46, R4 ;  /* 0x00000004002ec202 */ /* 0x000fca0000000f00 */
        /* <DEDUP_REMOVED lines=10> */
[----:B------:R-:W-:Y:S02]  /*59e0*/  ISETP.GE.U32.AND P1, PT, R47, UR16, PT ;  /* 0x000000102f007c0c */ /* 0x000fe4000bf26070 */
[----:B------:R-:W-:-:S04]  /*59f0*/  LOP3.LUT R2, R2, 0xfffffeff, RZ, 0xc0, !PT ;  /* 0xfffffeff02027812 */ /* 0x000fc800078ec0ff */
[----:B------:R-:W-:-:S04]  /*5a00*/  @P3 LOP3.LUT R2, R2, 0x100, RZ, 0xfc, !PT ;  /* 0x0000010002023812 */ /* 0x000fc800078efcff */
[C---:B------:R-:W-:Y:S02]  /*5a10*/  LOP3.LUT P5, RZ, R2.reuse, 0x2000000, RZ, 0xc0, !PT ;  /* 0x0200000002ff7812 */ /* 0x040fe400078ac0ff */
[----:B------:R-:W-:Y:S01]  /*5a20*/  LOP3.LUT P6, RZ, R2, 0x1000000, RZ, 0xc0, !PT ;  /* 0x0100000002ff7812 */ /* 0x000fe200078cc0ff */
[----:B------:R-:W-:Y:S01]  /*5a30*/  HFMA2 R41, -RZ, RZ, 0, 0 ;  /* 0x00000000ff297431 */ /* 0x000fe200000001ff */
[----:B------:R-:W-:Y:S02]  /*5a40*/  MOV R40, RZ ;  /* 0x000000ff00287202 */ /* 0x000fe40000000f00 */
[----:B------:R-:W-:-:S07]  /*5a50*/  MOV R46, RZ ;  /* 0x000000ff002e7202 */ /* 0x000fce0000000f00 */
[----:B------:R-:W2:Y:S04]  /*5a60*/  @!P5 LDG.E R40, desc[UR10][R108.64] ;  /* 0x0000000a6c28d981 */ /* 0x000ea8000c1e1900 */
[----:B------:R-:W4:Y:S01]  /*5a70*/  @!P5 LDG.E R41, desc[UR10][R110.64] ;  /* 0x0000000a6e29d981 */ /* 0x000f22000c1e1900 */
[----:B------:R-:W-:-:S03]  /*5a80*/  LOP3.LUT P5, RZ, R3, 0x20, RZ, 0xc0, !PT ;  /* 0x0000002003ff7812 */ /* 0x000fc600078ac0ff */
[----:B------:R-:W4:Y:S01]  /*5a90*/  @!P6 LDG.E R46, desc[UR10][R112.64] ;  /* 0x0000000a702ee981 */ /* 0x000f22000c1e1900 */
[C---:B------:R-:W-:Y:S02]  /*5aa0*/  LOP3.LUT P3, RZ, R2.reuse, 0x800000, RZ, 0xc0, !PT ;  /* 0x0080000002ff7812 */ /* 0x040fe4000786c0ff */
[----:B------:R-:W-:-:S04]  /*5ab0*/  LOP3.LUT R2, R2, 0xffffff7f, RZ, 0xc0, !PT ;  /* 0xffffff7f02027812 */ /* 0x000fc800078ec0ff */
[----:B------:R-:W-:Y:S01]  /*5ac0*/  @P4 LOP3.LUT R2, R2, 0x80, RZ, 0xfc, !PT ;  /* 0x0000008002024812 */ /* 0x000fe200078efcff */
[----:B---3--:R0:W-:Y:S02]  /*5ad0*/  STL [R1+0x228], R28 ;  /* 0x0002281c01007387 */ /* 0x0081e40000100800 */
[----:B0-----:R-:W-:-:S06]  /*5ae0*/  HFMA2 R28, -RZ, RZ, 0, 0 ;  /* 0x00000000ff1c7431 */ /* 0x001fcc00000001ff */
[----:B------:R-:W3:Y:S01]  /*5af0*/  @!P2 LDG.E R28, desc[UR10][R106.64] ;  /* 0x0000000a6a1ca981 */ /* 0x000ee2000c1e1900 */
[----:B------:R-:W-:-:S13]  /*5b00*/  ISETP.GE.AND.EX P2, PT, R58, UR17, PT, P1 ;  /* 0x000000113a007c0c */ /* 0x000fda000bf46310 */
[----:B------:R-:W0:Y:S01]  /*5b10*/  @!P2 LDC.64 R52, c[0x0][0x3f8] ;  /* 0x0000fe00ff34ab82 */ /* 0x000e220000000a00 */
[----:B------:R-:W-:-:S07]  /*5b20*/  @!P2 MOV R59, R7 ;  /* 0x00000007003ba202 */ /* 0x000fce0000000f00 */
[----:B------:R-:W1:Y:S08]  /*5b30*/  @!P2 LDC.64 R84, c[0x0][0x3a0] ;  /* 0x0000e800ff54ab82 */ /* 0x000e700000000a00 */
[----:B------:R-:W1:Y:S01]  /*5b40*/  @!P2 LDC.64 R86, c[0x0][0x398] ;  /* 0x0000e600ff56ab82 */ /* 0x000e620000000a00 */
[----:B0-----:R-:W-:-:S04]  /*5b50*/  @!P2 IMAD R58, R58, R52, RZ ;  /* 0x000000343a3aa224 */ /* 0x001fc800078e02ff */
[----:B------:R-:W-:Y:S01]  /*5b60*/  @!P2 IMAD R53, R47, R53, R58 ;  /* 0x000000352f35a224 */ /* 0x000fe200078e023a */
[----:B------:R-:W-:-:S05]  /*5b70*/  @!P2 MOV R58, R4 ;  /* 0x00000004003aa202 */ /* 0x000fca0000000f00 */
[----:B------:R-:W-:-:S05]  /*5b80*/  @!P2 IMAD.WIDE.U32 R58, R47, R52, R58 ;  /* 0x000000342f3aa225 */ /* 0x000fca00078e003a */
[----:B------:R-:W-:-:S04]  /*5b90*/  @!P2 IADD3 R47, PT, PT, R59, R53, RZ ;  /* 0x000000353b2fa210 */ /* 0x000fc80007ffe0ff */
[C---:B------:R-:W-:Y:S02]  /*5ba0*/  @!P2 SHF.L.U64.HI R47, R58.reuse, 0x1, R47 ;  /* 0x000000013a2fa819 */ /* 0x040fe4000001022f */
[----:B------:R-:W-:-:S04]  /*5bb0*/  @!P2 SHF.L.U32 R58, R58, 0x1, RZ ;  /* 0x000000013a3aa819 */ /* 0x000fc800000006ff */
[----:B-1----:R-:W-:-:S04]  /*5bc0*/  @!P2 IADD3 R84, P1, PT, R58, R84, RZ ;  /* 0x000000543a54a210 */ /* 0x002fc80007f3e0ff */
[C---:B------:R-:W-:Y:S02]  /*5bd0*/  @!P2 IADD3.X R85, PT, PT, R47.reuse, R85, RZ, P1, !PT ;  /* 0x000000552f55a210 */ /* 0x040fe40000ffe4ff */
[----:B------:R-:W-:Y:S02]  /*5be0*/  @!P2 IADD3 R86, P1, PT, R58, R86, RZ ;  /* 0x000000563a56a210 */ /* 0x000fe40007f3e0ff */
[----:B------:R-:W-:Y:S02]  /*5bf0*/  IADD3 R59, PT, PT, R0, 0x1a0, RZ ;  /* 0x000001a0003b7810 */ /* 0x000fe40007ffe0ff */
[----:B------:R-:W-:Y:S01]  /*5c00*/  @!P2 IADD3.X R87, PT, PT, R47, R87, RZ, P1, !PT ;  /* 0x000000572f57a210 */ /* 0x000fe20000ffe4ff */
[----:B------:R-:W-:Y:S01]  /*5c10*/  HFMA2 R47, -RZ, RZ, 0, 0 ;  /* 0x00000000ff2f7431 */ /* 0x000fe200000001ff */
[----:B------:R-:W-:Y:S02]  /*5c20*/  SHF.R.S32.HI R88, RZ, 0x1f, R59 ;  /* 0x0000001fff587819 */ /* 0x000fe4000001143b */
[----:B------:R-:W-:-:S03]  /*5c30*/  ISETP.GE.U32.AND P1, PT, R59, UR16, PT ;  /* 0x000000103b007c0c */ /* 0x000fc6000bf26070 */
[----:B------:R-:W4:Y:S01]  /*5c40*/  @!P6 LDG.E R47, desc[UR10][R114.64] ;  /* 0x0000000a722fe981 */ /* 0x000f22000c1e1900 */
[----:B------:R-:W-:Y:S02]  /*5c50*/  ISETP.GE.AND.EX P6, PT, R88, UR17, PT, P1 ;  /* 0x0000001158007c0c */ /* 0x000fe4000bfc6310 */
[----:B------:R-:W-:-:S06]  /*5c60*/  MOV R58, RZ ;  /* 0x000000ff003a7202 */ /* 0x000fcc0000000f00 */
[----:B------:R0:W4:Y:S05]  /*5c70*/  @!P5 LDG.E R58, desc[UR10][R8.64] ;  /* 0x0000000a083ad981 */ /* 0x00012a000c1e1900 */
[----:B0-----:R-:W0:Y:S01]  /*5c80*/  @!P6 LDC.64 R8, c[0x0][0x3f8] ;  /* 0x0000fe00ff08eb82 */ /* 0x001e220000000a00 */
[----:B------:R-:W-:Y:S01]  /*5c90*/  @!P6 MOV R89, R7 ;  /* 0x000000070059e202 */ /* 0x000fe20000000f00 */
[----:B0-----:R-:W-:Y:S01]  /*5ca0*/  @!P6 IMAD R90, R88, R8, RZ ;  /* 0x00000008585ae224 */ /* 0x001fe200078e02ff */
[----:B------:R-:W-:-:S03]  /*5cb0*/  @!P6 MOV R88, R4 ;  /* 0x000000040058e202 */ /* 0x000fc60000000f00 */
[C---:B------:R-:W-:Y:S02]  /*5cc0*/  @!P6 IMAD R90, R59.reuse, R9, R90 ;  /* 0x000000093b5ae224 */ /* 0x040fe400078e025a */
[----:B------:R-:W-:Y:S02]  /*5cd0*/  @!P6 IMAD.WIDE.U32 R8, R59, R8, R88 ;  /* 0x000000083b08e225 */ /* 0x000fe400078e0058 */
[----:B------:R-:W0:Y:S03]  /*5ce0*/  @!P6 LDC.64 R88, c[0x0][0x3a0] ;  /* 0x0000e800ff58eb82 */ /* 0x000e260000000a00 */
[----:B------:R-:W-:-:S05]  /*5cf0*/  @!P6 IADD3 R9, PT, PT, R9, R90, RZ ;  /* 0x0000005a0909e210 */ /* 0x000fca0007ffe0ff */
[----:B------:R-:W1:Y:S01]  /*5d00*/  @!P6 LDC.64 R90, c[0x0][0x398] ;  /* 0x0000e600ff5aeb82 */ /* 0x000e620000000a00 */
[C---:B------:R-:W-:Y:S02]  /*5d10*/  @!P6 SHF.L.U64.HI R9, R8.reuse, 0x1, R9 ;  /* 0x000000010809e819 */ /* 0x040fe40000010209 */
[----:B------:R-:W-:Y:S02]  /*5d20*/  @!P6 SHF.L.U32 R8, R8, 0x1, RZ ;  /* 0x000000010808e819 */ /* 0x000fe400000006ff */
[----:B------:R-:W-:Y:S02]  /*5d30*/  LOP3.LUT R2, R2, 0xffffffbf, RZ, 0xc0, !PT ;  /* 0xffffffbf02027812 */ /* 0x000fe400078ec0ff */
[----:B------:R-:W-:Y:S02]  /*5d40*/  IADD3 R59, PT, PT, R0, 0x1a8, RZ ;  /* 0x000001a8003b7810 */ /* 0x000fe40007ffe0ff */
[----:B0-----:R-:W-:-:S04]  /*5d50*/  @!P6 IADD3 R88, P1, PT, R8, R88, RZ ;  /* 0x000000580858e210 */ /* 0x001fc80007f3e0ff */
[C---:B------:R-:W-:Y:S02]  /*5d60*/  @!P6 IADD3.X R89, PT, PT, R9.reuse, R89, RZ, P1, !PT ;  /* 0x000000590959e210 */ /* 0x040fe40000ffe4ff */
[----:B-1----:R-:W-:Y:S01]  /*5d70*/  @!P6 IADD3 R90, P1, PT, R8, R90, RZ ;  /* 0x0000005a085ae210 */ /* 0x002fe20007f3e0ff */
[----:B------:R-:W-:Y:S01]  /*5d80*/  HFMA2 R8, -RZ, RZ, 0, 0 ;  /* 0x00000000ff087431 */ /* 0x000fe200000001ff */
[----:B------:R-:W-:Y:S02]  /*5d90*/  @P2 LOP3.LUT R2, R2, 0x40, RZ, 0xfc, !PT ;  /* 0x0000004002022812 */ /* 0x000fe400078efcff */
[----:B------:R-:W-:Y:S02]  /*5da0*/  @!P6 IADD3.X R91, PT, PT, R9, R91, RZ, P1, !PT ;  /* 0x0000005b095be210 */ /* 0x000fe40000ffe4ff */
[----:B------:R-:W-:Y:S01]  /*5db0*/  SHF.R.S32.HI R92, RZ, 0x1f, R59 ;  /* 0x0000001fff5c7819 */ /* 0x000fe2000001143b */
[----:B------:R0:W4:Y:S01]  /*5dc0*/  @!P5 LDG.E R8, desc[UR10][R10.64] ;  /* 0x0000000a0a08d981 */ /* 0x000122000c1e1900 */
[----:B------:R-:W-:-:S02]  /*5dd0*/  ISETP.GE.U32.AND P1, PT, R59, UR16, PT ;  /* 0x000000103b007c0c */ /* 0x000fc4000bf26070 */
[----:B------:R-:W-:Y:S02]  /*5de0*/  LOP3.LUT P2, RZ, R2, 0x200000, RZ, 0xc0, !PT ;  /* 0x0020000002ff7812 */ /* 0x000fe4000784c0ff */
[----:B------:R-:W-:Y:S02]  /*5df0*/  ISETP.GE.AND.EX P5, PT, R92, UR17, PT, P1 ;  /* 0x000000115c007c0c */ /* 0x000fe4000bfa6310 */
[----:B------:R-:W-:-:S09]  /*5e00*/  MOV R9, RZ ;  /* 0x000000ff00097202 */ /* 0x000fd20000000f00 */
[----:B------:R1:W4:Y:S01]  /*5e10*/  @!P2 LDG.E R9, desc[UR10][R12.64] ;  /* 0x0000000a0c09a981 */ /* 0x000322000c1e1900 */
[----:B0-----:R-:W-:Y:S01]  /*5e20*/  CS2R R10, SRZ ;  /* 0x00000000000a7805 */ /* 0x001fe2000001ff00 */
[----:B------:R-:W0:Y:S05]  /*5e30*/  @!P5 LDC.64 R94, c[0x0][0x3a0] ;  /* 0x0000e800ff5edb82 */ /* 0x000e2a0000000a00 */
[----:B------:R2:W4:Y:S03]  /*5e40*/  @!P2 LDG.E R10, desc[UR10][R14.64] ;  /* 0x0000000a0e0aa981 */ /* 0x000526000c1e1900 */
[----:B-1----:R-:W1:Y:S01]  /*5e50*/  @!P5 LDC.64 R12, c[0x0][0x3f8] ;  /* 0x0000fe00ff0cdb82 */ /* 0x002e620000000a00 */
[----:B------:R-:W-:-:S02]  /*5e60*/  CS2R R52, SRZ ;  /* 0x0000000000347805 */ /* 0x000fc4000001ff00 */
[----:B--2---:R-:W-:-:S04]  /*5e70*/  @!P5 MOV R14, R4 ;  /* 0x00000004000ed202 */ /* 0x004fc80000000f00 */
[----:B------:R-:W2:Y:S01]  /*5e80*/  @!P3 LDG.E R52, desc[UR10][R116.64] ;  /* 0x0000000a7434b981 */ /* 0x000ea2000c1e1900 */
[----:B------:R-:W-:-:S03]  /*5e90*/  @!P5 MOV R15, R7 ;  /* 0x00000007000fd202 */ /* 0x000fc60000000f00 */
[----:B------:R-:W2:Y:S01]  /*5ea0*/  @!P3 LDG.E R53, desc[UR10][R118.64] ;  /* 0x0000000a7635b981 */ /* 0x000ea2000c1e1900 */
[----:B-1----:R-:W-:-:S04]  /*5eb0*/  @!P5 IMAD R92, R92, R12, RZ ;  /* 0x0000000c5c5cd224 */ /* 0x002fc800078e02ff */
[C---:B------:R-:W-:Y:S02]  /*5ec0*/  @!P5 IMAD R13, R59.reuse, R13, R92 ;  /* 0x0000000d3b0dd224 */ /* 0x040fe400078e025c */
[----:B------:R-:W1:Y:S01]  /*5ed0*/  @!P5 LDC.64 R92, c[0x0][0x398] ;  /* 0x0000e600ff5cdb82 */ /* 0x000e620000000a00 */
[----:B------:R-:W-:Y:S01]  /*5ee0*/  @!P5 IMAD.WIDE.U32 R14, R59, R12, R14 ;  /* 0x0000000c3b0ed225 */ /* 0x000fe200078e000e */
[C---:B------:R-:W-:Y:S02]  /*5ef0*/  LOP3.LUT P3, RZ, R2.reuse, 0x100000, RZ, 0xc0, !PT ;  /* 0x0010000002ff7812 */ /* 0x040fe4000786c0ff */
[----:B------:R-:W-:Y:S02]  /*5f00*/  LOP3.LUT R2, R2, 0xffffffdf, RZ, 0xc0, !PT ;  /* 0xffffffdf02027812 */ /* 0x000fe400078ec0ff */
[----:B------:R-:W-:Y:S02]  /*5f10*/  @!P5 IADD3 R12, PT, PT, R15, R13, RZ ;  /* 0x0000000d0f0cd210 */ /* 0x000fe40007ffe0ff */
[----:B------:R-:W-:-:S02]  /*5f20*/  @P6 LOP3.LUT R2, R2, 0x20, RZ, 0xfc, !PT ;  /* 0x0000002002026812 */ /* 0x000fc400078efcff */
[C---:B------:R-:W-:Y:S02]  /*5f30*/  @!P5 SHF.L.U64.HI R12, R14.reuse, 0x1, R12 ;  /* 0x000000010e0cd819 */ /* 0x040fe4000001020c */
[----:B------:R-:W-:Y:S02]  /*5f40*/  @!P5 SHF.L.U32 R14, R14, 0x1, RZ ;  /* 0x000000010e0ed819 */ /* 0x000fe400000006ff */
[----:B------:R-:W-:Y:S01]  /*5f50*/  LOP3.LUT P2, RZ, R2, 0x20000, RZ, 0xc0, !PT ;  /* 0x0002000002ff7812 */ /* 0x000fe2000784c0ff */
[----:B------:R-:W2:Y:S01]  /*5f60*/  @!P3 LDG.E R11, desc[UR10][R16.64] ;  /* 0x0000000a100bb981 */ /* 0x000ea2000c1e1900 */
[----:B0-----:R-:W-:Y:S02]  /*5f70*/  @!P5 IADD3 R94, P1, PT, R14, R94, RZ ;  /* 0x0000005e0e5ed210 */ /* 0x001fe40007f3e0ff */
[----:B------:R-:W-:Y:S02]  /*5f80*/  LOP3.LUT R2, R2, 0xffffffef, RZ, 0xc0, !PT ;  /* 0xffffffef02027812 */ /* 0x000fe400078ec0ff */
[----:B------:R-:W-:-:S02]  /*5f90*/  LOP3.LUT P6, RZ, R3, 0x10, RZ, 0xc0, !PT ;  /* 0x0000001003ff7812 */ /* 0x000fc400078cc0ff */
[----:B------:R-:W-:Y:S02]  /*5fa0*/  @!P5 IADD3.X R95, PT, PT, R12, R95, RZ, P1, !PT ;  /* 0x0000005f0c5fd210 */ /* 0x000fe40000ffe4ff */
[----:B-1----:R-:W-:Y:S02]  /*5fb0*/  @!P5 IADD3 R92, P1, PT, R14, R92, RZ ;  /* 0x0000005c0e5cd210 */ /* 0x002fe40007f3e0ff */
[----:B------:R-:W-:Y:S02]  /*5fc0*/  LOP3.LUT R3, R3, 0xfffffffd, RZ, 0xc0, !PT ;  /* 0xfffffffd03037812 */ /* 0x000fe400078ec0ff */
[----:B------:R-:W-:Y:S02]  /*5fd0*/  @P5 LOP3.LUT R2, R2, 0x10, RZ, 0xfc, !PT ;  /* 0x0000001002025812 */ /* 0x000fe400078efcff */
[----:B------:R-:W-:Y:S02]  /*5fe0*/  @!P5 IADD3.X R93, PT, PT, R12, R93, RZ, P1, !PT ;  /* 0x0000005d0c5dd210 */ /* 0x000fe40000ffe4ff */
[----:B------:R-:W-:-:S02]  /*5ff0*/  @P5 LOP3.LUT R3, R3, 0x2, RZ, 0xfc, !PT ;  /* 0x0000000203035812 */ /* 0x000fc400078efcff */
[----:B------:R-:W-:Y:S02]  /*6000*/  LOP3.LUT P5, RZ, R2, 0x80000, RZ, 0xc0, !PT ;  /* 0x0008000002ff7812 */ /* 0x000fe400078ac0ff */
[----:B------:R-:W-:Y:S01]  /*6010*/  MOV R13, RZ ;  /* 0x000000ff000d7202 */ /* 0x000fe20000000f00 */
[----:B------:R-:W-:-:S06]  /*6020*/  HFMA2 R12, -RZ, RZ, 0, 0 ;  /* 0x00000000ff0c7431 */ /* 0x000fcc00000001ff */
[----:B------:R-:W2:Y:S04]  /*6030*/  @!P3 LDG.E R12, desc[UR10][R18.64] ;  /* 0x0000000a120cb981 */ /* 0x000ea8000c1e1900 */
[----:B------:R0:W2:Y:S02]  /*6040*/  @!P5 LDG.E R13, desc[UR10][R20.64] ;  /* 0x0000000a140dd981 */ /* 0x0000a4000c1e1900 */
[----:B0-----:R-:W-:-:S04]  /*6050*/  IADD3 R20, PT, PT, R0, 0x1b0, RZ ;  /* 0x000001b000147810 */ /* 0x001fc80007ffe0ff */
[----:B------:R-:W-:Y:S02]  /*6060*/  SHF.R.S32.HI R18, RZ, 0x1f, R20 ;  /* 0x0000001fff127819 */ /* 0x000fe40000011414 */
[----:B------:R-:W-:-:S04]  /*6070*/  ISETP.GE.U32.AND P1, PT, R20, UR16, PT ;  /* 0x0000001014007c0c */ /* 0x000fc8000bf26070 */
[----:B------:R-:W-:-:S13]  /*6080*/  ISETP.GE.AND.EX P3, PT, R18, UR17, PT, P1 ;  /* 0x0000001112007c0c */ /* 0x000fda000bf66310 */
[----:B------:R-:W0:Y:S01]  /*6090*/  @!P3 LDC.64 R16, c[0x0][0x3f8] ;  /* 0x0000fe00ff10bb82 */ /* 0x000e220000000a00 */
[----:B------:R-:W-:-:S06]  /*60a0*/  CS2R R14, SRZ ;  /* 0x00000000000e7805 */ /* 0x000fcc000001ff00 */
[----:B------:R1:W2:Y:S01]  /*60b0*/  @!P5 LDG.E R14, desc[UR10][R22.64] ;  /* 0x0000000a160ed981 */ /* 0x0002a2000c1e1900 */
[----:B------:R-:W-:-:S03]  /*60c0*/  @!P3 MOV R19, R7 ;  /* 0x000000070013b202 */ /* 0x000fc60000000f00 */
[----:B------:R3:W2:Y:S01]  /*60d0*/  @!P6 LDG.E R15, desc[UR10][R24.64] ;  /* 0x0000000a180fe981 */ /* 0x0006a2000c1e1900 */
[----:B-1----:R-:W1:Y:S01]  /*60e0*/  @!P3 LDC.64 R22, c[0x0][0x3a0] ;  /* 0x0000e800ff16bb82 */ /* 0x002e620000000a00 */
[----:B0-----:R-:W-:-:S07]  /*60f0*/  @!P3 IMAD R18, R18, R16, RZ ;  /* 0x000000101212b224 */ /* 0x001fce00078e02ff */
[----:B---3--:R-:W0:Y:S01]  /*6100*/  @!P3 LDC.64 R24, c[0x0][0x398] ;  /* 0x0000e600ff18bb82 */ /* 0x008e220000000a00 */
        /* <DEDUP_REMOVED lines=8> */
[----:B0-----:R-:W-:-:S04]  /*6190*/  @!P3 IADD3 R24, P1, PT, R18, R24, RZ ;  /* 0x000000181218b210 */ /* 0x001fc80007f3e0ff */
[----:B------:R-:W-:Y:S02]  /*61a0*/  @!P3 IADD3.X R25, PT, PT, R16, R25, RZ, P1, !PT ;  /* 0x000000191019b210 */ /* 0x000fe40000ffe4ff */
[----:B------:R-:W-:-:S06]  /*61b0*/  CS2R R16, SRZ ;  /* 0x0000000000107805 */ /* 0x000fcc000001ff00 */
[----:B------:R0:W3:Y:S04]  /*61c0*/  @!P2 LDG.E R17, desc[UR10][R32.64] ;  /* 0x0000000a2011a981 */ /* 0x0000e8000c1e1900 */
[----:B------:R1:W3:Y:S01]  /*61d0*/  @!P6 LDG.E R16, desc[UR10][R26.64] ;  /* 0x0000000a1a10e981 */ /* 0x0002e2000c1e1900 */
[----:B0-----:R-:W-:-:S04]  /*61e0*/  IADD3 R32, PT, PT, R0, 0x1b8, RZ ;  /* 0x000001b800207810 */ /* 0x001fc80007ffe0ff */
[----:B-1----:R-:W-:Y:S02]  /*61f0*/  SHF.R.S32.HI R26, RZ, 0x1f, R32 ;  /* 0x0000001fff1a7819 */ /* 0x002fe40000011420 */
[----:B------:R-:W-:-:S04]  /*6200*/  ISETP.GE.U32.AND P1, PT, R32, UR16, PT ;  /* 0x0000001020007c0c */ /* 0x000fc8000bf26070 */
[----:B------:R-:W-:-:S13]  /*6210*/  ISETP.GE.AND.EX P6, PT, R26, UR17, PT, P1 ;  /* 0x000000111a007c0c */ /* 0x000fda000bfc6310 */
[----:B------:R-:W0:Y:S01]  /*6220*/  @!P6 LDC.64 R20, c[0x0][0x3f8] ;  /* 0x0000fe00ff14eb82 */ /* 0x000e220000000a00 */
[----:B------:R-:W-:Y:S02]  /*6230*/  CS2R R18, SRZ ;  /* 0x0000000000127805 */ /* 0x000fe4000001ff00 */
[----:B------:R-:W-:-:S04]  /*6240*/  @!P6 MOV R27, R7 ;  /* 0x00000007001be202 */ /* 0x000fc80000000f00 */
[----:B------:R1:W3:Y:S02]  /*6250*/  @!P2 LDG.E R18, desc[UR10][R30.64] ;  /* 0x0000000a1e12a981 */ /* 0x0002e4000c1e1900 */
[----:B-1----:R-:W1:Y:S01]  /*6260*/  @!P6 LDC.64 R30, c[0x0][0x3a0] ;  /* 0x0000e800ff1eeb82 */ /* 0x002e620000000a00 */
[----:B0-----:R-:W-:-:S04]  /*6270*/  @!P6 IMAD R26, R26, R20, RZ ;  /* 0x000000141a1ae224 */ /* 0x001fc800078e02ff */
[----:B------:R-:W-:Y:S01]  /*6280*/  @!P6 IMAD R21, R32, R21, R26 ;  /* 0x000000152015e224 */ /* 0x000fe200078e021a */
[----:B------:R-:W-:-:S05]  /*6290*/  @!P6 MOV R26, R4 ;  /* 0x00000004001ae202 */ /* 0x000fca0000000f00 */
[----:B------:R-:W-:Y:S02]  /*62a0*/  @!P6 IMAD.WIDE.U32 R26, R32, R20, R26 ;  /* 0x00000014201ae225 */ /* 0x000fe400078e001a */
[----:B------:R-:W0:Y:S03]  /*62b0*/  @!P6 LDC.64 R32, c[0x0][0x398] ;  /* 0x0000e600ff20eb82 */ /* 0x000e260000000a00 */
[----:B------:R-:W-:Y:S02]  /*62c0*/  @!P6 IADD3 R20, PT, PT, R27, R21, RZ ;  /* 0x000000151b14e210 */ /* 0x000fe40007ffe0ff */
[----:B------:R-:W-:Y:S02]  /*62d0*/  LOP3.LUT R2, R2, 0xfffffff7, RZ, 0xc0, !PT ;  /* 0xfffffff702027812 */ /* 0x000fe400078ec0ff */
[C---:B------:R-:W-:Y:S02]  /*62e0*/  @!P6 SHF.L.U64.HI R20, R26.reuse, 0x1, R20 ;  /* 0x000000011a14e819 */ /* 0x040fe40000010214 */
[----:B------:R-:W-:-:S02]  /*62f0*/  @!P6 SHF.L.U32 R26, R26, 0x1, RZ ;  /* 0x000000011a1ae819 */ /* 0x000fc400000006ff */
[----:B------:R-:W-:Y:S02]  /*6300*/  @P3 LOP3.LUT R2, R2, 0x8, RZ, 0xfc, !PT ;  /* 0x0000000802023812 */ /* 0x000fe400078efcff */
[----:B-1----:R-:W-:Y:S02]  /*6310*/  @!P6 IADD3 R30, P1, PT, R26, R30, RZ ;  /* 0x0000001e1a1ee210 */ /* 0x002fe40007f3e0ff */
[----:B------:R-:W-:Y:S02]  /*6320*/  LOP3.LUT P3, RZ, R2, 0x8000, RZ, 0xc0, !PT ;  /* 0x0000800002ff7812 */ /* 0x000fe4000786c0ff */
[----:B------:R-:W-:Y:S02]  /*6330*/  @!P6 IADD3.X R31, PT, PT, R20, R31, RZ, P1, !PT ;  /* 0x0000001f141fe210 */ /* 0x000fe40000ffe4ff */
[----:B------:R-:W-:Y:S02]  /*6340*/  LOP3.LUT P5, RZ, R2, 0x10000, RZ, 0xc0, !PT ;  /* 0x0001000002ff7812 */ /* 0x000fe400078ac0ff */
[----:B0-----:R-:W-:-:S04]  /*6350*/  @!P6 IADD3 R32, P1, PT, R26, R32, RZ ;  /* 0x000000201a20e210 */ /* 0x001fc80007f3e0ff */
[----:B------:R-:W-:Y:S02]  /*6360*/  @!P6 IADD3.X R33, PT, PT, R20, R33, RZ, P1, !PT ;  /* 0x000000211421e210 */ /* 0x000fe40000ffe4ff */
[----:B------:R-:W-:-:S05]  /*6370*/  CS2R R20, SRZ ;  /* 0x0000000000147805 */ /* 0x000fca000001ff00 */
[----:B------:R-:W3:Y:S04]  /*6380*/  @!P5 LDG.E R19, desc[UR10][R36.64] ;  /* 0x0000000a2413d981 */ /* 0x000ee8000c1e1900 */
[----:B------:R0:W3:Y:S04]  /*6390*/  @!P3 LDG.E R21, desc[UR10][R42.64] ;  /* 0x0000000a2a15b981 */ /* 0x0000e8000c1e1900 */
[----:B------:R1:W3:Y:S01]  /*63a0*/  @!P5 LDG.E R20, desc[UR10][R38.64] ;  /* 0x0000000a2614d981 */ /* 0x0002e2000c1e1900 */
[----:B0-----:R-:W-:-:S04]  /*63b0*/  IADD3 R42, PT, PT, R0, 0x1c0, RZ ;  /* 0x000001c0002a7810 */ /* 0x001fc80007ffe0ff */
[----:B-1----:R-:W-:Y:S02]  /*63c0*/  SHF.R.S32.HI R38, RZ, 0x1f, R42 ;  /* 0x0000001fff267819 */ /* 0x002fe4000001142a */
[----:B------:R-:W-:-:S04]  /*63d0*/  ISETP.GE.U32.AND P1, PT, R42, UR16, PT ;  /* 0x000000102a007c0c */ /* 0x000fc8000bf26070 */
[----:B------:R-:W-:-:S13]  /*63e0*/  ISETP.GE.AND.EX P5, PT, R38, UR17, PT, P1 ;  /* 0x0000001126007c0c */ /* 0x000fda000bfa6310 */
[----:B------:R-:W0:Y:S01]  /*63f0*/  @!P5 LDC.64 R36, c[0x0][0x3f8] ;  /* 0x0000fe00ff24db82 */ /* 0x000e220000000a00 */
        /* <DEDUP_REMOVED lines=8> */
[----:B------:R-:W-:Y:S02]  /*6480*/  LOP3.LUT R2, R2, 0xfffffffb, RZ, 0xc0, !PT ;  /* 0xfffffffb02027812 */ /* 0x000fe400078ec0ff */
[C---:B------:R-:W-:Y:S02]  /*6490*/  @!P5 SHF.L.U64.HI R37, R36.reuse, 0x1, R37 ;  /* 0x000000012425d819 */ /* 0x040fe40000010225 */
[----:B------:R-:W-:Y:S02]  /*64a0*/  @!P5 SHF.L.U32 R36, R36, 0x1, RZ ;  /* 0x000000012424d819 */ /* 0x000fe400000006ff */
[----:B------:R-:W-:-:S04]  /*64b0*/  @P6 LOP3.LUT R2, R2, 0x4, RZ, 0xfc, !PT ;  /* 0x0000000402026812 */ /* 0x000fc800078efcff */
[----:B------:R-:W-:Y:S02]  /*64c0*/  LOP3.LUT P2, RZ, R2, 0x2000, RZ, 0xc0, !PT ;  /* 0x0000200002ff7812 */ /* 0x000fe4000784c0ff */
[----:B0-----:R-:W-:-:S04]  /*64d0*/  @!P5 IADD3 R38, P1, PT, R36, R38, RZ ;  /* 0x000000262426d210 */ /* 0x001fc80007f3e0ff */
[----:B------:R-:W-:Y:S02]  /*64e0*/  @!P5 IADD3.X R39, PT, PT, R37, R39, RZ, P1, !PT ;  /* 0x000000272527d210 */ /* 0x000fe40000ffe4ff */
[----:B-1----:R-:W-:-:S04]  /*64f0*/  @!P5 IADD3 R42, P1, PT, R36, R42, RZ ;  /* 0x0000002a242ad210 */ /* 0x002fc80007f3e0ff */
[----:B------:R-:W-:Y:S02]  /*6500*/  @!P5 IADD3.X R43, PT, PT, R37, R43, RZ, P1, !PT ;  /* 0x0000002b252bd210 */ /* 0x000fe40000ffe4ff */
[----:B------:R-:W-:Y:S02]  /*6510*/  CS2R R36, SRZ ;  /* 0x0000000000247805 */ /* 0x000fe4000001ff00 */
[----:B------:R-:W-:-:S04]  /*6520*/  CS2R R26, SRZ ;  /* 0x00000000001a7805 */ /* 0x000fc8000001ff00 */
[----:B------:R0:W3:Y:S04]  /*6530*/  @!P2 LDG.E R37, desc[UR10][R54.64] ;  /* 0x0000000a3625a981 */ /* 0x0000e8000c1e1900 */
[----:B------:R1:W3:Y:S04]  /*6540*/  @!P0 LDG.E R36, desc[UR10][R50.64] ;  /* 0x0000000a32248981 */ /* 0x0002e8000c1e1900 */
[----:B------:R4:W3:Y:S01]  /*6550*/  @!P0 LDG.E R27, desc[UR10][R48.64] ;  /* 0x0000000a301b8981 */ /* 0x0008e2000c1e1900 */
[----:B0-----:R-:W-:-:S03]  /*6560*/  IADD3 R54, PT, PT, R0, 0x1c8, RZ ;  /* 0x000001c800367810 */ /* 0x001fc60007ffe0ff */
[----:B------:R-:W3:Y:S01]  /*6570*/  @!P3 LDG.E R26, desc[UR10][R44.64] ;  /* 0x0000000a2c1ab981 */ /* 0x000ee2000c1e1900 */
[----:B-1----:R-:W-:Y:S02]  /*6580*/  SHF.R.S32.HI R50, RZ, 0x1f, R54 ;  /* 0x0000001fff327819 */ /* 0x002fe40000011436 */
[----:B------:R-:W-:-:S04]  /*6590*/  ISETP.GE.U32.AND P1, PT, R54, UR16, PT ;  /* 0x0000001036007c0c */ /* 0x000fc8000bf26070 */
[----:B------:R-:W-:-:S13]  /*65a0*/  ISETP.GE.AND.EX P0, PT, R50, UR17, PT, P1 ;  /* 0x0000001132007c0c */ /* 0x000fda000bf06310 */
[----:B----4-:R-:W0:Y:S01]  /*65b0*/  @!P0 LDC.64 R48, c[0x0][0x3f8] ;  /* 0x0000fe00ff308b82 */ /* 0x010e220000000a00 */
[----:B------:R-:W-:Y:S01]  /*65c0*/  @!P0 MOV R51, R7 ;  /* 0x0000000700338202 */ /* 0x000fe20000000f00 */
        /* <DEDUP_REMOVED lines=8> */
[----:B------:R-:W1:Y:S01]  /*6650*/  @!P0 LDC.64 R48, c[0x0][0x398] ;  /* 0x0000e600ff308b82 */ /* 0x000e620000000a00 */
[----:B------:R-:W-:Y:S01]  /*6660*/  LOP3.LUT P3, RZ, R2, 0x1000, RZ, 0xc0, !PT ;  /* 0x0000100002ff7812 */ /* 0x000fe2000786c0ff */
[----:B------:R1:W-:Y:S04]  /*6670*/  STL [R1+0x214], R28 ;  /* 0x0002141c01007387 */ /* 0x0003e80000100800 */
[----:B------:R4:W-:Y:S01]  /*6680*/  STL [R1+0x4ec], R29 ;  /* 0x0004ec1d01007387 */ /* 0x0009e20000100800 */
[----:B0-----:R-:W-:-:S04]  /*6690*/  @!P0 IADD3 R50, P1, PT, R55, R50, RZ ;  /* 0x0000003237328210 */ /* 0x001fc80007f3e0ff */
[----:B------:R-:W-:Y:S02]  /*66a0*/  @!P0 IADD3.X R51, PT, PT, R54, R51, RZ, P1, !PT ;  /* 0x0000003336338210 */ /* 0x000fe40000ffe4ff */
[----:B-1----:R-:W-:-:S04]  /*66b0*/  @!P0 IADD3 R28, P1, PT, R55, R48, RZ ;  /* 0x00000030371c8210 */ /* 0x002fc80007f3e0ff */
[----:B----4-:R-:W-:Y:S02]  /*66c0*/  @!P0 IADD3.X R29, PT, PT, R54, R49, RZ, P1, !PT ;  /* 0x00000031361d8210 */ /* 0x010fe40000ffe4ff */
[----:B------:R-:W-:Y:S02]  /*66d0*/  CS2R R48, SRZ ;  /* 0x0000000000307805 */ /* 0x000fe4000001ff00 */
[----:B------:R-:W-:-:S04]  /*66e0*/  IADD3 R59, PT, PT, R0, 0x1d0, RZ ;  /* 0x000001d0003b7810 */ /* 0x000fc80007ffe0ff */
[----:B------:R-:W-:Y:S01]  /*66f0*/  ISETP.GE.U32.AND P1, PT, R59, UR16, PT ;  /* 0x000000103b007c0c */ /* 0x000fe2000bf26070 */
[----:B------:R0:W4:Y:S02]  /*6700*/  @!P3 LDG.E R48, desc[UR10][R60.64] ;  /* 0x0000000a3c30b981 */ /* 0x000124000c1e1900 */
[----:B0-----:R-:W-:-:S04]  /*6710*/  SHF.R.S32.HI R60, RZ, 0x1f, R59 ;  /* 0x0000001fff3c7819 */ /* 0x001fc8000001143b */
[----:B------:R-:W-:Y:S02]  /*6720*/  ISETP.GE.AND.EX P1, PT, R60, UR17, PT, P1 ;  /* 0x000000113c007c0c */ /* 0x000fe4000bf26310 */
[----:B------:R-:W-:-:S06]  /*6730*/  CS2R R44, SRZ ;  /* 0x00000000002c7805 */ /* 0x000fcc000001ff00 */
[----:B------:R0:W4:Y:S04]  /*6740*/  @!P2 LDG.E R44, desc[UR10][R56.64] ;  /* 0x0000000a382ca981 */ /* 0x000128000c1e1900 */
[----:B------:R1:W4:Y:S01]  /*6750*/  @!P3 LDG.E R45, desc[UR10][R62.64] ;  /* 0x0000000a3e2db981 */ /* 0x000322000c1e1900 */
[----:B0-----:R-:W1:Y:S01]  /*6760*/  @!P1 LDC.64 R56, c[0x0][0x3f8] ;  /* 0x0000fe00ff389b82 */ /* 0x001e620000000a00 */
[----:B------:R-:W-:Y:S02]  /*6770*/  @!P1 MOV R61, R7 ;  /* 0x00000007003d9202 */ /* 0x000fe40000000f00 */
[----:B------:R-:W-:Y:S02]  /*6780*/  LOP3.LUT P2, RZ, R3, 0x8, RZ, 0xc0, !PT ;  /* 0x0000000803ff7812 */ /* 0x000fe4000784c0ff */
[----:B------:R-:W-:Y:S01]  /*6790*/  CS2R R54, SRZ ;  /* 0x0000000000367805 */ /* 0x000fe2000001ff00 */
[----:B------:R0:W-:Y:S10]  /*67a0*/  @!P0 STL.64 [R1+0x268], R28 ;  /* 0x0002681c01008387 */ /* 0x0001f40000100a00 */
[----:B------:R-:W4:Y:S04]  /*67b0*/  @!P2 LDG.E R49, desc[UR10][R66.64] ;  /* 0x0000000a4231a981 */ /* 0x000f28000c1e1900 */
[----:B------:R2:W4:Y:S01]  /*67c0*/  @!P2 LDG.E R54, desc[UR10][R64.64] ;  /* 0x0000000a4036a981 */ /* 0x000522000c1e1900 */
[----:B-1----:R-:W-:Y:S01]  /*67d0*/  @!P1 IMAD R62, R60, R56, RZ ;  /* 0x000000383c3e9224 */ /* 0x002fe200078e02ff */
[----:B------:R-:W-:-:S03]  /*67e0*/  @!P1 MOV R60, R4 ;  /* 0x00000004003c9202 */ /* 0x000fc60000000f00 */
[C---:B------:R-:W-:Y:S02]  /*67f0*/  @!P1 IMAD R62, R59.reuse, R57, R62 ;  /* 0x000000393b3e9224 */ /* 0x040fe400078e023e */
[----:B------:R-:W-:Y:S02]  /*6800*/  @!P1 IMAD.WIDE.U32 R60, R59, R56, R60 ;  /* 0x000000383b3c9225 */ /* 0x000fe400078e003c */
[----:B------:R-:W0:Y:S03]  /*6810*/  @!P1 LDC.64 R56, c[0x0][0x3a0] ;  /* 0x0000e800ff389b82 */ /* 0x000e260000000a00 */
[----:B------:R-:W-:-:S04]  /*6820*/  @!P1 IADD3 R59, PT, PT, R61, R62, RZ ;  /* 0x0000003e3d3b9210 */ /* 0x000fc80007ffe0ff */
[C---:B------:R-:W-:Y:S02]  /*6830*/  @!P1 SHF.L.U64.HI R59, R60.reuse, 0x1, R59 ;  /* 0x000000013c3b9819 */ /* 0x040fe4000001023b */
[----:B------:R-:W-:-:S04]  /*6840*/  @!P1 SHF.L.U32 R60, R60, 0x1, RZ ;  /* 0x000000013c3c9819 */ /* 0x000fc800000006ff */
[----:B0-----:R-:W-:-:S04]  /*6850*/  @!P1 IADD3 R28, P2, PT, R60, R56, RZ ;  /* 0x000000383c1c9210 */ /* 0x001fc80007f5e0ff */
[----:B------:R-:W-:Y:S02]  /*6860*/  @!P1 IADD3.X R29, PT, PT, R59, R57, RZ, P2, !PT ;  /* 0x000000393b1d9210 */ /* 0x000fe400017fe4ff */
[----:B------:R-:W0:Y:S01]  /*6870*/  @!P1 LDC.64 R56, c[0x0][0x398] ;  /* 0x0000e600ff389b82 */ /* 0x000e220000000a00 */
[----:B--2---:R-:W-:Y:S02]  /*6880*/  IADD3 R65, PT, PT, R0, 0x1d8, RZ ;  /* 0x000001d800417810 */ /* 0x004fe40007ffe0ff */
[----:B------:R0:W-:Y:S02]  /*6890*/  @!P1 STL.64 [R1+0x250], R28 ;  /* 0x0002501c01009387 */ /* 0x0001e40000100a00 */
[----:B------:R-:W-:Y:S02]  /*68a0*/  SHF.R.S32.HI R62, RZ, 0x1f, R65 ;  /* 0x0000001fff3e7819 */ /* 0x000fe40000011441 */
[----:B0-----:R-:W-:-:S04]  /*68b0*/  @!P1 IADD3 R28, P2, PT, R60, R56, RZ ;  /* 0x000000383c1c9210 */ /* 0x001fc80007f5e0ff */
[----:B------:R-:W-:Y:S02]  /*68c0*/  @!P1 IADD3.X R29, PT, PT, R59, R57, RZ, P2, !PT ;  /* 0x000000393b1d9210 */ /* 0x000fe400017fe4ff */
[----:B------:R-:W-:-:S04]  /*68d0*/  ISETP.GE.U32.AND P2, PT, R65, UR16, PT ;  /* 0x0000001041007c0c */ /* 0x000fc8000bf46070 */
[----:B------:R-:W-:-:S13]  /*68e0*/  ISETP.GE.AND.EX P2, PT, R62, UR17, PT, P2 ;  /* 0x000000113e007c0c */ /* 0x000fda000bf46320 */
[----:B------:R-:W0:Y:S01]  /*68f0*/  @!P2 LDC.64 R60, c[0x0][0x3f8] ;  /* 0x0000fe00ff3cab82 */ /* 0x000e220000000a00 */
[----:B------:R-:W-:Y:S02]  /*6900*/  @!P2 MOV R63, R7 ;  /* 0x00000007003fa202 */ /* 0x000fe40000000f00 */
[----:B------:R-:W-:Y:S01]  /*6910*/  LOP3.LUT P3, RZ, R3, 0x4, RZ, 0xc0, !PT ;  /* 0x0000000403ff7812 */ /* 0x000fe2000786c0ff */
[----:B------:R-:W-:Y:S01]  /*6920*/  STL [R1+0x4dc], R124 ;  /* 0x0004dc7c01007387 */ /* 0x000fe20000100800 */
[----:B0-----:R-:W-:Y:S01]  /*6930*/  @!P2 IMAD R66, R62, R60, RZ ;  /* 0x0000003c3e42a224 */ /* 0x001fe200078e02ff */
[----:B------:R-:W-:-:S03]  /*6940*/  @!P2 MOV R62, R4 ;  /* 0x00000004003ea202 */ /* 0x000fc60000000f00 */
[C---:B------:R-:W-:Y:S02]  /*6950*/  @!P2 IMAD R66, R65.reuse, R61, R66 ;  /* 0x0000003d4142a224 */ /* 0x040fe400078e0242 */
[----:B------:R-:W-:Y:S02]  /*6960*/  @!P2 IMAD.WIDE.U32 R62, R65, R60, R62 ;  /* 0x0000003c413ea225 */ /* 0x000fe400078e003e */
[----:B------:R-:W0:Y:S01]  /*6970*/  @!P2 LDC.64 R60, c[0x0][0x3a0] ;  /* 0x0000e800ff3cab82 */ /* 0x000e220000000a00 */
[----:B------:R-:W-:Y:S04]  /*6980*/  STL [R1+0x4e0], R124 ;  /* 0x0004e07c01007387 */ /* 0x000fe80000100800 */
[----:B------:R1:W-:Y:S01]  /*6990*/  STL [R1+0x4fc], R124 ;  /* 0x0004fc7c01007387 */ /* 0x0003e20000100800 */
[----:B------:R-:W-:-:S02]  /*69a0*/  @!P2 IADD3 R63, PT, PT, R63, R66, RZ ;  /* 0x000000423f3fa210 */ /* 0x000fc40007ffe0ff */
[----:B------:R-:W-:Y:S01]  /*69b0*/  CS2R R56, SRZ ;  /* 0x0000000000387805 */ /* 0x000fe2000001ff00 */
[----:B------:R-:W-:Y:S01]  /*69c0*/  HFMA2 R59, -RZ, RZ, 0, 0 ;  /* 0x00000000ff3b7431 */ /* 0x000fe200000001ff */
[----:B------:R2:W-:Y:S01]  /*69d0*/  STL [R1+0x500], R35 ;  /* 0x0005002301007387 */ /* 0x0005e20000100800 */
[----:B-1----:R-:W-:-:S03]  /*69e0*/  PRMT R124, RZ, 0x7610, R124 ;  /* 0x00007610ff7c7816 */ /* 0x002fc6000000007c */
[----:B------:R1:W-:Y:S01]  /*69f0*/  STL [R1+0x2c0], R121 ;  /* 0x0002c07901007387 */ /* 0x0003e20000100800 */
[----:B------:R-:W-:Y:S02]  /*6a00*/  @!P2 SHF.L.U64.HI R63, R62, 0x1, R63 ;  /* 0x000000013e3fa819 */ /* 0x000fe4000001023f */
[----:B--2---:R-:W-:Y:S01]  /*6a10*/  PRMT R35, R124, 0x7610, R35 ;  /* 0x000076107c237816 */ /* 0x004fe20000000023 */
[----:B------:R2:W-:Y:S01]  /*6a20*/  STL.S16 [R1+0x272], R124 ;  /* 0x0002727c01007387 */ /* 0x0005e20000100600 */
[----:B------:R-:W-:-:S03]  /*6a30*/  @!P2 SHF.L.U32 R62, R62, 0x1, RZ ;  /* 0x000000013e3ea819 */ /* 0x000fc600000006ff */
[----:B------:R0:W-:Y:S04]  /*6a40*/  @!P1 STL.64 [R1+0x248], R28 ;  /* 0x0002481c01009387 */ /* 0x0001e80000100a00 */
[----:B-1----:R-:W3:Y:S04]  /*6a50*/  LDL.LU R121, [R1+0x338] ;  /* 0x0003380001797983 */ /* 0x002ee80000300800 */
[----:B--2---:R-:W2:Y:S04]  /*6a60*/  LDL.LU.S16 R124, [R1+0x262] ;  /* 0x00026200017c7983 */ /* 0x004ea80000300600 */
[----:B------:R-:W4:Y:S04]  /*6a70*/  @!P3 LDG.E R57, desc[UR10][R72.64] ;  /* 0x0000000a4839b981 */ /* 0x000f28000c1e1900 */
[----:B------:R-:W4:Y:S01]  /*6a80*/  @!P3 LDG.E R59, desc[UR10][R74.64] ;  /* 0x0000000a4a3bb981 */ /* 0x000f22000c1e1900 */
[----:B0-----:R-:W-:-:S04]  /*6a90*/  @!P2 IADD3 R28, P3, PT, R62, R60, RZ ;  /* 0x0000003c3e1ca210 */ /* 0x001fc80007f7e0ff */
[----:B------:R-:W-:Y:S02]  /*6aa0*/  @!P2 IADD3.X R29, PT, PT, R63, R61, RZ, P3, !PT ;  /* 0x0000003d3f1da210 */ /* 0x000fe40001ffe4ff */
[----:B------:R-:W0:Y:S01]  /*6ab0*/  @!P2 LDC.64 R60, c[0x0][0x398] ;  /* 0x0000e600ff3cab82 */ /* 0x000e220000000a00 */
[----:B------:R-:W-:-:S04]  /*6ac0*/  LOP3.LUT R2, R2, 0xfffffffd, RZ, 0xc0, !PT ;  /* 0xfffffffd02027812 */ /* 0x000fc800078ec0ff */
[----:B------:R-:W-:-:S04]  /*6ad0*/  @P5 LOP3.LUT R2, R2, 0x2, RZ, 0xfc, !PT ;  /* 0x0000000202025812 */ /* 0x000fc800078efcff */
[----:B------:R-:W-:Y:S01]  /*6ae0*/  LOP3.LUT P5, RZ, R2, 0x400, RZ, 0xc0, !PT ;  /* 0x0000040002ff7812 */ /* 0x000fe200078ac0ff */
[----:B------:R0:W-:Y:S01]  /*6af0*/  @!P2 STL.64 [R1+0x238], R28 ;  /* 0x0002381c0100a387 */ /* 0x0001e20000100a00 */
[----:B------:R-:W-:-:S11]  /*6b00*/  IADD3 R65, PT, PT, R0, 0x1e0, RZ ;  /* 0x000001e000417810 */ /* 0x000fd60007ffe0ff */
[----:B------:R1:W4:Y:S01]  /*6b10*/  @!P5 LDG.E R56, desc[UR10][R68.64] ;  /* 0x0000000a4438d981 */ /* 0x000322000c1e1900 */
[----:B0-----:R-:W-:-:S03]  /*6b20*/  @!P2 IADD3 R28, P3, PT, R62, R60, RZ ;  /* 0x0000003c3e1ca210 */ /* 0x001fc60007f7e0ff */
[----:B------:R0:W4:Y:S01]  /*6b30*/  @!P5 LDG.E R55, desc[UR10][R70.64] ;  /* 0x0000000a4637d981 */ /* 0x000122000c1e1900 */
[----:B------:R-:W-:Y:S02]  /*6b40*/  @!P2 IADD3.X R29, PT, PT, R63, R61, RZ, P3, !PT ;  /* 0x0000003d3f1da210 */ /* 0x000fe40001ffe4ff */
[----:B------:R-:W-:Y:S02]  /*6b50*/  ISETP.GE.U32.AND P3, PT, R65, UR16, PT ;  /* 0x0000001041007c0c */ /* 0x000fe4000bf66070 */
[----:B-1----:R-:W-:-:S04]  /*6b60*/  SHF.R.S32.HI R68, RZ, 0x1f, R65 ;  /* 0x0000001fff447819 */ /* 0x002fc80000011441 */
[----:B------:R-:W-:-:S13]  /*6b70*/  ISETP.GE.AND.EX P3, PT, R68, UR17, PT, P3 ;  /* 0x0000001144007c0c */ /* 0x000fda000bf66330 */
[----:B------:R-:W0:Y:S01]  /*6b80*/  @!P3 LDC.64 R66, c[0x0][0x3f8] ;  /* 0x0000fe00ff42bb82 */ /* 0x000e220000000a00 */
[----:B------:R-:W-:Y:S01]  /*6b90*/  @!P3 MOV R69, R7 ;  /* 0x000000070045b202 */ /* 0x000fe20000000f00 */
[----:B0-----:R-:W-:Y:S01]  /*6ba0*/  @!P3 IMAD R70, R68, R66, RZ ;  /* 0x000000424446b224 */ /* 0x001fe200078e02ff */
[----:B------:R-:W-:-:S03]  /*6bb0*/  @!P3 MOV R68, R4 ;  /* 0x000000040044b202 */ /* 0x000fc60000000f00 */
[C---:B------:R-:W-:Y:S02]  /*6bc0*/  @!P3 IMAD R70, R65.reuse, R67, R70 ;  /* 0x000000434146b224 */ /* 0x040fe400078e0246 */
[----:B------:R-:W-:Y:S02]  /*6bd0*/  @!P3 IMAD.WIDE.U32 R68, R65, R66, R68 ;  /* 0x000000424144b225 */ /* 0x000fe400078e0044 */
[----:B------:R-:W0:Y:S01]  /*6be0*/  @!P3 LDC.64 R66, c[0x0][0x3a0] ;  /* 0x0000e800ff42bb82 */ /* 0x000e220000000a00 */
[----:B------:R-:W-:Y:S02]  /*6bf0*/  CS2R R60, SRZ ;  /* 0x00000000003c7805 */ /* 0x000fe4000001ff00 */
[----:B------:R-:W-:Y:S02]  /*6c00*/  @!P3 IADD3 R65, PT, PT, R69, R70, RZ ;  /* 0x000000464541b210 */ /* 0x000fe40007ffe0ff */
[----:B------:R-:W-:Y:S02]  /*6c10*/  CS2R R62, SRZ ;  /* 0x00000000003e7805 */ /* 0x000fe4000001ff00 */
[C---:B------:R-:W-:Y:S01]  /*6c20*/  @!P3 SHF.L.U64.HI R65, R68.reuse, 0x1, R65 ;  /* 0x000000014441b819 */ /* 0x040fe20000010241 */
[----:B------:R0:W-:Y:S01]  /*6c30*/  @!P2 STL.64 [R1+0x230], R28 ;  /* 0x0002301c0100a387 */ /* 0x0001e20000100a00 */
[----:B------:R-:W-:-:S03]  /*6c40*/  @!P3 SHF.L.U32 R68, R68, 0x1, RZ ;  /* 0x000000014444b819 */ /* 0x000fc600000006ff */
[----:B------:R-:W4:Y:S04]  /*6c50*/  @!P4 LDG.E R61, desc[UR10][R80.64] ;  /* 0x0000000a503dc981 */ /* 0x000f28000c1e1900 */
[----:B------:R-:W4:Y:S01]  /*6c60*/  @!P4 LDG.E R62, desc[UR10][R82.64] ;  /* 0x0000000a523ec981 */ /* 0x000f22000c1e1900 */
[----:B0-----:R-:W-:-:S04]  /*6c70*/  @!P3 IADD3 R28, P4, PT, R68, R66, RZ ;  /* 0x00000042441cb210 */ /* 0x001fc80007f9e0ff */
[----:B------:R-:W-:Y:S02]  /*6c80*/  @!P3 IADD3.X R29, PT, PT, R65, R67, RZ, P4, !PT ;  /* 0x00000043411db210 */ /* 0x000fe400027fe4ff */
[----:B------:R-:W0:Y:S01]  /*6c90*/  @!P3 LDC.64 R66, c[0x0][0x398] ;  /* 0x0000e600ff42bb82 */ /* 0x000e220000000a00 */
[----:B------:R0:W-:Y:S01]  /*6ca0*/  STL [R1+0x4a4], R40 ;  /* 0x0004a42801007387 */ /* 0x0001e20000100800 */
[----:B------:R-:W-:-:S03]  /*6cb0*/  IADD3 R73, PT, PT, R0, 0x1e8, RZ ;  /* 0x000001e800497810 */ /* 0x000fc60007ffe0ff */
[----:B------:R-:W-:Y:S01]  /*6cc0*/  STL [R1+0x49c], R41 ;  /* 0x00049c2901007387 */ /* 0x000fe20000100800 */
[----:B------:R-:W-:-:S03]  /*6cd0*/  SHF.R.S32.HI R70, RZ, 0x1f, R73 ;  /* 0x0000001fff467819 */ /* 0x000fc60000011449 */
[----:B------:R-:W-:Y:S04]  /*6ce0*/  STL [R1+0x4a8], R41 ;  /* 0x0004a82901007387 */ /* 0x000fe80000100800 */
[----:B------:R1:W-:Y:S01]  /*6cf0*/  STL [R1+0x4b0], R41 ;  /* 0x0004b02901007387 */ /* 0x0003e20000100800 */
[----:B0-----:R-:W-:-:S04]  /*6d00*/  @!P3 IADD3 R40, P4, PT, R68, R66, RZ ;  /* 0x000000424428b210 */ /* 0x001fc80007f9e0ff */
[----:B-1----:R-:W-:Y:S02]  /*6d10*/  @!P3 IADD3.X R41, PT, PT, R65, R67, RZ, P4, !PT ;  /* 0x000000434129b210 */ /* 0x002fe400027fe4ff */
[----:B------:R-:W-:-:S04]  /*6d20*/  ISETP.GE.U32.AND P4, PT, R73, UR16, PT ;  /* 0x0000001049007c0c */ /* 0x000fc8000bf86070 */
[----:B------:R-:W-:-:S13]  /*6d30*/  ISETP.GE.AND.EX P4, PT, R70, UR17, PT, P4 ;  /* 0x0000001146007c0c */ /* 0x000fda000bf86340 */
[----:B------:R-:W0:Y:S01]  /*6d40*/  @!P4 LDC.64 R68, c[0x0][0x3f8] ;  /* 0x0000fe00ff44cb82 */ /* 0x000e220000000a00 */
[----:B------:R-:W-:Y:S02]  /*6d50*/  LOP3.LUT R2, R2, 0xfffffffe, RZ, 0xc0, !PT ;  /* 0xfffffffe02027812 */ /* 0x000fe400078ec0ff */
[----:B------:R-:W-:Y:S02]  /*6d60*/  @!P4 MOV R71, R7 ;  /* 0x000000070047c202 */ /* 0x000fe40000000f00 */
[----:B------:R-:W-:-:S04]  /*6d70*/  @P0 LOP3.LUT R2, R2, 0x1, RZ, 0xfc, !PT ;  /* 0x0000000102020812 */ /* 0x000fc800078efcff */
[----:B------:R-:W-:Y:S01]  /*6d80*/  LOP3.LUT P5, RZ, R2, 0x40, RZ, 0xc0, !PT ;  /* 0x0000004002ff7812 */ /* 0x000fe200078ac0ff */
[----:B------:R-:W-:Y:S01]  /*6d90*/  HFMA2 R65, -RZ, RZ, 0, 0 ;  /* 0x00000000ff417431 */ /* 0x000fe200000001ff */
[----:B------:R-:W-:Y:S01]  /*6da0*/  LOP3.LUT R120, R120, 0x7fffffff, RZ, 0xc0, !PT ;  /* 0x7fffffff78787812 */ /* 0x000fe200078ec0ff */
[----:B0-----:R-:W-:Y:S01]  /*6db0*/  @!P4 IMAD R74, R70, R68, RZ ;  /* 0x00000044464ac224 */ /* 0x001fe200078e02ff */
[----:B------:R-:W-:-:S09]  /*6dc0*/  @!P4 MOV R70, R4 ;  /* 0x000000040046c202 */ /* 0x000fd20000000f00 */
[----:B------:R-:W4:Y:S01]  /*6dd0*/  @!P5 LDG.E R63, desc[UR10][R84.64] ;  /* 0x0000000a543fd981 */ /* 0x000f22000c1e1900 */
[C---:B------:R-:W-:Y:S02]  /*6de0*/  @!P4 IMAD R74, R73.reuse, R69, R74 ;  /* 0x00000045494ac224 */ /* 0x040fe400078e024a */
[----:B------:R-:W-:Y:S01]  /*6df0*/  @!P4 IMAD.WIDE.U32 R70, R73, R68, R70 ;  /* 0x000000444946c225 */ /* 0x000fe200078e0046 */
[----:B------:R-:W4:Y:S01]  /*6e00*/  @!P5 LDG.E R65, desc[UR10][R86.64] ;  /* 0x0000000a5641d981 */ /* 0x000f22000c1e1900 */
[----:B------:R-:W0:Y:S03]  /*6e10*/  @!P4 LDC.64 R68, c[0x0][0x3a0] ;  /* 0x0000e800ff44cb82 */ /* 0x000e260000000a00 */
[----:B------:R-:W-:Y:S02]  /*6e20*/  @!P4 IADD3 R73, PT, PT, R71, R74, RZ ;  /* 0x0000004a4749c210 */ /* 0x000fe40007ffe0ff */
[----:B------:R-:W-:-:S02]  /*6e30*/  @!P4 SHF.L.U32 R74, R70, 0x1, RZ ;  /* 0x00000001464ac819 */ /* 0x000fc400000006ff */
[----:B------:R-:W-:Y:S02]  /*6e40*/  @!P4 SHF.L.U64.HI R73, R70, 0x1, R73 ;  /* 0x000000014649c819 */ /* 0x000fe40000010249 */
[----:B------:R-:W1:Y:S01]  /*6e50*/  @!P4 LDC.64 R70, c[0x0][0x398] ;  /* 0x0000e600ff46cb82 */ /* 0x000e620000000a00 */
[----:B------:R-:W-:Y:S02]  /*6e60*/  LOP3.LUT P5, RZ, R3, 0x2, RZ, 0xc0, !PT ;  /* 0x0000000203ff7812 */ /* 0x000fe400078ac0ff */
[----:B------:R-:W-:Y:S02]  /*6e70*/  @P1 LOP3.LUT R120, R120, 0x80000000, RZ, 0xfc, !PT ;  /* 0x8000000078781812 */ /* 0x000fe400078efcff */
[----:B------:R-:W-:Y:S02]  /*6e80*/  LOP3.LUT P1, RZ, R2, 0x100, RZ, 0xc0, !PT ;  /* 0x0000010002ff7812 */ /* 0x000fe4000782c0ff */
[----:B------:R-:W-:Y:S02]  /*6e90*/  MOV R72, RZ ;  /* 0x000000ff00487202 */ /* 0x000fe40000000f00 */
[----:B------:R-:W-:-:S05]  /*6ea0*/  MOV R64, RZ ;  /* 0x000000ff00407202 */ /* 0x000fca0000000f00 */
[----:B------:R-:W4:Y:S01]  /*6eb0*/  @!P5 LDG.E R72, desc[UR10][R94.64] ;  /* 0x0000000a5e48d981 */ /* 0x000f22000c1e1900 */
[----:B0-----:R-:W-:-:S03]  /*6ec0*/  @!P4 IADD3 R68, P5, PT, R74, R68, RZ ;  /* 0x000000444a44c210 */ /* 0x001fc60007fbe0ff */
[----:B------:R0:W4:Y:S01]  /*6ed0*/  @!P1 LDG.E R64, desc[UR10][R76.64] ;  /* 0x0000000a4c409981 */ /* 0x000122000c1e1900 */
[C---:B------:R-:W-:Y:S02]  /*6ee0*/  @!P4 IADD3.X R69, PT, PT, R73.reuse, R69, RZ, P5, !PT ;  /* 0x000000454945c210 */ /* 0x040fe40002ffe4ff */
[----:B------:R-:W-:Y:S01]  /*6ef0*/  LOP3.LUT R120, R120, 0xbfffffff, RZ, 0xc0, !PT ;  /* 0xbfffffff78787812 */ /* 0x000fe200078ec0ff */
[----:B------:R3:W4:Y:S01]  /*6f00*/  @!P1 LDG.E R60, desc[UR10][R78.64] ;  /* 0x0000000a4e3c9981 */ /* 0x000722000c1e1900 */
[----:B-1----:R-:W-:Y:S02]  /*6f10*/  @!P4 IADD3 R70, P5, PT, R74, R70, RZ ;  /* 0x000000464a46c210 */ /* 0x002fe40007fbe0ff */
[----:B0-----:R-:W-:Y:S02]  /*6f20*/  IADD3 R77, PT, PT, R0, 0x1f0, RZ ;  /* 0x000001f0004d7810 */ /* 0x001fe40007ffe0ff */
[----:B------:R-:W-:Y:S02]  /*6f30*/  @!P4 IADD3.X R71, PT, PT, R73, R71, RZ, P5, !PT ;  /* 0x000000474947c210 */ /* 0x000fe40002ffe4ff */
[----:B---3--:R-:W-:-:S02]  /*6f40*/  SHF.R.S32.HI R78, RZ, 0x1f, R77 ;  /* 0x0000001fff4e7819 */ /* 0x008fc4000001144d */
[----:B------:R-:W-:Y:S01]  /*6f50*/  ISETP.GE.U32.AND P5, PT, R77, UR16, PT ;  /* 0x000000104d007c0c */ /* 0x000fe2000bfa6070 */
[----:B------:R-:W-:Y:S01]  /*6f60*/  @!P3 STL.64 [R1+0x220], R28 ;  /* 0x0002201c0100b387 */ /* 0x000fe20000100a00 */
[----:B------:R-:W-:Y:S02]  /*6f70*/  @P3 LOP3.LUT R120, R120, 0x40000000, RZ, 0xfc, !PT ;  /* 0x4000000078783812 */ /* 0x000fe400078efcff */
[----:B------:R-:W-:Y:S02]  /*6f80*/  LOP3.LUT P3, RZ, R2, 0x8, RZ, 0xc0, !PT ;  /* 0x0000000802ff7812 */ /* 0x000fe4000786c0ff */
[----:B------:R-:W-:Y:S01]  /*6f90*/  ISETP.GE.AND.EX P5, PT, R78, UR17, PT, P5 ;  /* 0x000000114e007c0c */ /* 0x000fe2000bfa6350 */
[----:B------:R-:W-:Y:S01]  /*6fa0*/  HFMA2 R76, -RZ, RZ, 0, 0 ;  /* 0x00000000ff4c7431 */ /* 0x000fe200000001ff */
[----:B------:R-:W-:Y:S02]  /*6fb0*/  LOP3.LUT P1, RZ, R2, 0x20, RZ, 0xc0, !PT ;  /* 0x0000002002ff7812 */ /* 0x000fe4000782c0ff */
[----:B------:R-:W-:-:S02]  /*6fc0*/  CS2R R66, SRZ ;  /* 0x0000000000427805 */ /* 0x000fc4000001ff00 */
[----:B------:R-:W-:Y:S01]  /*6fd0*/  CS2R R74, SRZ ;  /* 0x00000000004a7805 */ /* 0x000fe2000001ff00 */
[----:B------:R0:W-:Y:S04]  /*6fe0*/  STL [R1+0x4f0], R34 ;  /* 0x0004f02201007387 */ /* 0x0001e80000100800 */
[----:B------:R-:W-:Y:S04]  /*6ff0*/  STL.S16 [R1+0x22e], RZ ;  /* 0x00022eff01007387 */ /* 0x000fe80000100600 */
[----:B------:R1:W3:Y:S04]  /*7000*/  @!P3 LDG.E R76, desc[UR10][R22.64] ;  /* 0x0000000a164cb981 */ /* 0x0002e8000c1e1900 */
[----:B------:R-:W3:Y:S04]  /*7010*/  @!P1 LDG.E R66, desc[UR10][R88.64] ;  /* 0x0000000a58429981 */ /* 0x000ee8000c1e1900 */
[----:B------:R-:W3:Y:S01]  /*7020*/  @!P1 LDG.E R67, desc[UR10][R90.64] ;  /* 0x0000000a5a439981 */ /* 0x000ee2000c1e1900 */
[----:B-1----:R-:W1:Y:S01]  /*7030*/  @!P5 LDC.64 R22, c[0x0][0x3f8] ;  /* 0x0000fe00ff16db82 */ /* 0x002e620000000a00 */
[----:B------:R-:W-:-:S02]  /*7040*/  LOP3.LUT P1, RZ, R2, 0x2, RZ, 0xc0, !PT ;  /* 0x0000000202ff7812 */ /* 0x000fc4000782c0ff */
[----:B------:R1:W3:Y:S04]  /*7050*/  @!P6 LDG.E R74, desc[UR10][R30.64] ;  /* 0x0000000a1e4ae981 */ /* 0x0002e8000c1e1900 */
[----:B0-----:R-:W4:Y:S04]  /*7060*/  LDL.LU R34, [R1+0x334] ;  /* 0x0003340001227983 */ /* 0x001f280000300800 */
[----:B------:R-:W3:Y:S04]  /*7070*/  LDL.LU R28, [R1+0x328] ;  /* 0x00032800011c7983 */ /* 0x000ee80000300800 */
[----:B------:R-:W-:Y:S04]  /*7080*/  STL.S16 [R1+0x22c], RZ ;  /* 0x00022cff01007387 */ /* 0x000fe80000100600 */
[----:B------:R-:W3:Y:S01]  /*7090*/  LDL.LU R29, [R1+0x330] ;  /* 0x00033000011d7983 */ /* 0x000ee20000300800 */
[----:B-1----:R-:W-:Y:S01]  /*70a0*/  @!P5 IMAD R30, R78, R22, RZ ;  /* 0x000000164e1ed224 */ /* 0x002fe200078e02ff */
[----:B------:R-:W-:-:S06]  /*70b0*/  MOV R78, RZ ;  /* 0x000000ff004e7202 */ /* 0x000fcc0000000f00 */
[----:B------:R0:W3:Y:S02]  /*70c0*/  @!P1 LDG.E R78, desc[UR10][R38.64] ;  /* 0x0000000a264e9981 */ /* 0x0000e4000c1e1900 */
[----:B0-----:R-:W-:-:S06]  /*70d0*/  CS2R R38, SRZ ;  /* 0x0000000000267805 */ /* 0x001fcc000001ff00 */
[----:B------:R-:W3:Y:S01]  /*70e0*/  @!P0 LDG.E R39, desc[UR10][R50.64] ;  /* 0x0000000a32278981 */ /* 0x000ee2000c1e1900 */
[----:B------:R-:W-:-:S03]  /*70f0*/  LOP3.LUT P0, RZ, R3, 0x1, RZ, 0xc0, !PT ;  /* 0x0000000103ff7812 */ /* 0x000fc6000780c0ff */
[----:B------:R0:W-:Y:S01]  /*7100*/  STL [R1+0x10], R121 ;  /* 0x0000107901007387 */ /* 0x0001e20000100800 */
[----:B------:R-:W-:Y:S01]  /*7110*/  MOV R73, RZ ;  /* 0x000000ff00497202 */ /* 0x000fe20000000f00 */
[----:B------:R-:W-:Y:S01]  /*7120*/  @!P5 IMAD R30, R77, R23, R30 ;  /* 0x000000174d1ed224 */ /* 0x000fe200078e021e */
[----:B------:R-:W-:Y:S01]  /*7130*/  LOP3.LUT R120, R120, 0xdfffffff, RZ, 0xc0, !PT ;  /* 0xdfffffff78787812 */ /* 0x000fe200078ec0ff */
[----:B------:R-:W3:Y:S04]  /*7140*/  @!P1 LDG.E R38, desc[UR10][R42.64] ;  /* 0x0000000a2a269981 */ /* 0x000ee8000c1e1900 */
[----:B------:R1:W3:Y:S02]  /*7150*/  @!P3 LDG.E R73, desc[UR10][R24.64] ;  /* 0x0000000a1849b981 */ /* 0x0002e4000c1e1900 */
[----:B------:R-:W-:-:S02]  /*7160*/  @!P0 PRMT R35, R121, 0x7610, R35 ;  /* 0x0000761079238816 */ /* 0x000fc40000000023 */
[----:B--2---:R-:W-:Y:S02]  /*7170*/  @!P0 PRMT R124, R121, 0x7632, R124 ;  /* 0x00007632797c8816 */ /* 0x004fe4000000007c */
[----:B0-----:R-:W2:Y:S04]  /*7180*/  LDL.LU R121, [R1+0x4f8] ;  /* 0x0004f80001797983 */ /* 0x001ea80000300800 */
[----:B------:R0:W-:Y:S04]  /*7190*/  @!P0 STL.S16 [R1+0x262], R124 ;  /* 0x0002627c01008387 */ /* 0x0001e80000100600 */
[----:B0-----:R-:W4:Y:S01]  /*71a0*/  LDL.LU R124, [R1+0x4fc] ;  /* 0x0004fc00017c7983 */ /* 0x001f220000300800 */
[----:B--2---:R-:W-:-:S05]  /*71b0*/  PRMT R121, RZ, 0x7610, R121 ;  /* 0x00007610ff797816 */ /* 0x004fca0000000079 */
[----:B------:R0:W-:Y:S01]  /*71c0*/  STL.S16 [R1+0x260], R121 ;  /* 0x0002607901007387 */ /* 0x0001e20000100600 */
[----:B----4-:R-:W-:-:S03]  /*71d0*/  PRMT R124, R121, 0x7610, R124 ;  /* 0x00007610797c7816 */ /* 0x010fc6000000007c */
[----:B0-----:R-:W2:Y:S01]  /*71e0*/  LDL.LU.S16 R121, [R1+0x22e] ;  /* 0x00022e0001797983 */ /* 0x001ea20000300600 */
[----:B------:R-:W-:-:S05]  /*71f0*/  @!P0 PRMT R124, R34, 0x7610, R124 ;  /* 0x00007610227c8816 */ /* 0x000fca000000007c */
[----:B------:R0:W-:Y:S04]  /*7200*/  @!P0 STL.S16 [R1+0x260], R124 ;  /* 0x0002607c01008387 */ /* 0x0001e80000100600 */
[----:B0-----:R-:W4:Y:S04]  /*7210*/  LDL.LU R124, [R1+0x29c] ;  /* 0x00029c00017c7983 */ /* 0x001f280000300800 */
[----:B------:R0:W-:Y:S01]  /*7220*/  STL [R1+0x110], R34 ;  /* 0x0001102201007387 */ /* 0x0001e20000100800 */
[----:B-1----:R-:W-:Y:S02]  /*7230*/  @!P5 MOV R24, R4 ;  /* 0x000000040018d202 */ /* 0x002fe40000000f00 */
[----:B------:R-:W-:-:S03]  /*7240*/  @!P5 MOV R25, R7 ;  /* 0x000000070019d202 */ /* 0x000fc60000000f00 */
[----:B------:R-:W-:Y:S02]  /*7250*/  @!P5 IMAD.WIDE.U32 R24, R77, R22, R24 ;  /* 0x000000164d18d225 */ /* 0x000fe400078e0018 */
[----:B------:R-:W1:Y:S03]  /*7260*/  @!P5 LDC.64 R22, c[0x0][0x3a0] ;  /* 0x0000e800ff16db82 */ /* 0x000e660000000a00 */
[----:B------:R-:W-:Y:S02]  /*7270*/  @!P5 IADD3 R30, PT, PT, R25, R30, RZ ;  /* 0x0000001e191ed210 */ /* 0x000fe40007ffe0ff */
[C---:B------:R-:W-:Y:S02]  /*7280*/  @!P5 SHF.L.U32 R31, R24.reuse, 0x1, RZ ;  /* 0x00000001181fd819 */ /* 0x040fe400000006ff */
[----:B------:R-:W-:Y:S02]  /*7290*/  @!P5 SHF.L.U64.HI R30, R24, 0x1, R30 ;  /* 0x00000001181ed819 */ /* 0x000fe4000001021e */
[----:B------:R-:W3:Y:S01]  /*72a0*/  @!P5 LDC.64 R24, c[0x0][0x398] ;  /* 0x0000e600ff18db82 */ /* 0x000ee20000000a00 */
[----:B------:R-:W-:-:S04]  /*72b0*/  @P4 LOP3.LUT R120, R120, 0x20000000, RZ, 0xfc, !PT ;  /* 0x2000000078784812 */ /* 0x000fc800078efcff */
[----:B------:R-:W-:Y:S02]  /*72c0*/  LOP3.LUT R120, R120, 0xf7ffffff, RZ, 0xc0, !PT ;  /* 0xf7ffffff78787812 */ /* 0x000fe400078ec0ff */
[----:B-1----:R-:W-:-:S04]  /*72d0*/  @!P5 IADD3 R22, P6, PT, R31, R22, RZ ;  /* 0x000000161f16d210 */ /* 0x002fc80007fde0ff */
[----:B------:R-:W-:Y:S02]  /*72e0*/  @!P5 IADD3.X R23, PT, PT, R30, R23, RZ, P6, !PT ;  /* 0x000000171e17d210 */ /* 0x000fe400037fe4ff */
[----:B---3--:R-:W-:Y:S02]  /*72f0*/  @!P5 IADD3 R24, P6, PT, R31, R24, RZ ;  /* 0x000000181f18d210 */ /* 0x008fe40007fde0ff */
[----:B------:R-:W-:Y:S02]  /*7300*/  @P5 LOP3.LUT R120, R120, 0x8000000, RZ, 0xfc, !PT ;  /* 0x0800000078785812 */ /* 0x000fe400078efcff */
[----:B------:R-:W-:Y:S02]  /*7310*/  @!P5 IADD3.X R25, PT, PT, R30, R25, RZ, P6, !PT ;  /* 0x000000191e19d210 */ /* 0x000fe400037fe4ff */
[----:B------:R-:W-:Y:S01]  /*7320*/  LOP3.LUT P5, RZ, R2, 0x4, RZ, 0xc0, !PT ;  /* 0x0000000402ff7812 */ /* 0x000fe200078ac0ff */
[----:B------:R-:W-:Y:S01]  /*7330*/  HFMA2 R77, -RZ, RZ, 0, 0 ;  /* 0x00000000ff4d7431 */ /* 0x000fe200000001ff */
[----:B------:R-:W-:-:S04]  /*7340*/  IADD3 R79, PT, PT, R0, 0x1f8, RZ ;  /* 0x000001f8004f7810 */ /* 0x000fc80007ffe0ff */
[----:B------:R-:W-:-:S07]  /*7350*/  ISETP.GE.U32.AND P6, PT, R79, UR16, PT ;  /* 0x000000104f007c0c */ /* 0x000fce000bfc6070 */
[----:B------:R1:W3:Y:S02]  /*7360*/  @!P5 LDG.E R77, desc[UR10][R32.64] ;  /* 0x0000000a204dd981 */ /* 0x0002e4000c1e1900 */
[----:B-1----:R-:W-:-:S04]  /*7370*/  SHF.R.S32.HI R32, RZ, 0x1f, R79 ;  /* 0x0000001fff207819 */ /* 0x002fc8000001144f */
[----:B------:R-:W-:-:S13]  /*7380*/  ISETP.GE.AND.EX P6, PT, R32, UR17, PT, P6 ;  /* 0x0000001120007c0c */ /* 0x000fda000bfc6360 */
[----:B------:R-:W1:Y:S01]  /*7390*/  @!P6 LDC.64 R30, c[0x0][0x3f8] ;  /* 0x0000fe00ff1eeb82 */ /* 0x000e620000000a00 */
[----:B------:R-:W-:Y:S02]  /*73a0*/  @!P6 MOV R33, R7 ;  /* 0x000000070021e202 */ /* 0x000fe40000000f00 */
[----:B--2---:R-:W-:Y:S02]  /*73b0*/  @!P0 PRMT R121, R34, 0x7632, R121 ;  /* 0x0000763222798816 */ /* 0x004fe40000000079 */
[----:B0-----:R-:W2:Y:S01]  /*73c0*/  LDL.S16 R34, [R1+0x22c] ;  /* 0x00022c0001227983 */ /* 0x001ea20000100600 */
[----:B-1----:R-:W-:Y:S01]  /*73d0*/  @!P6 IMAD R3, R32, R30, RZ ;  /* 0x0000001e2003e224 */ /* 0x002fe200078e02ff */
        /* <DEDUP_REMOVED lines=8> */
[----:B------:R-:W-:-:S04]  /*7460*/  LOP3.LUT R120, R120, 0xefffffff, RZ, 0xc0, !PT ;  /* 0xefffffff78787812 */ /* 0x000fc800078ec0ff */
[----:B------:R-:W-:Y:S02]  /*7470*/  @P5 LOP3.LUT R120, R120, 0x10000000, RZ, 0xfc, !PT ;  /* 0x1000000078785812 */ /* 0x000fe400078efcff */
[----:B0-----:R-:W-:-:S04]  /*7480*/  @!P6 IADD3 R30, P1, PT, R42, R30, RZ ;  /* 0x0000001e2a1ee210 */ /* 0x001fc80007f3e0ff */
[C---:B------:R-:W-:Y:S02]  /*7490*/  @!P6 IADD3.X R31, PT, PT, R3.reuse, R31, RZ, P1, !PT ;  /* 0x0000001f031fe210 */ /* 0x040fe40000ffe4ff */
[----:B-1----:R-:W-:Y:S02]  /*74a0*/  @!P6 IADD3 R32, P1, PT, R42, R32, RZ ;  /* 0x000000202a20e210 */ /* 0x002fe40007f3e0ff */
[C---:B------:R-:W-:Y:S02]  /*74b0*/  LOP3.LUT P5, RZ, R120.reuse, 0x1000000, RZ, 0xc0, !PT ;  /* 0x0100000078ff7812 */ /* 0x040fe400078ac0ff */
[----:B------:R-:W-:Y:S02]  /*74c0*/  @!P6 IADD3.X R33, PT, PT, R3, R33, RZ, P1, !PT ;  /* 0x000000210321e210 */ /* 0x000fe40000ffe4ff */
[C---:B------:R-:W-:Y:S02]  /*74d0*/  LOP3.LUT P3, RZ, R120.reuse, 0x400000, RZ, 0xc0, !PT ;  /* 0x0040000078ff7812 */ /* 0x040fe4000786c0ff */
[----:B------:R-:W-:-:S02]  /*74e0*/  LOP3.LUT P1, RZ, R120, 0x200000, RZ, 0xc0, !PT ;  /* 0x0020000078ff7812 */ /* 0x000fc4000782c0ff */
[----:B------:R-:W-:-:S04]  /*74f0*/  LOP3.LUT R120, R120, 0xfbffffff, RZ, 0xc0, !PT ;  /* 0xfbffffff78787812 */ /* 0x000fc800078ec0ff */
[----:B------:R-:W-:-:S04]  /*7500*/  @P6 LOP3.LUT R120, R120, 0x4000000, RZ, 0xfc, !PT ;  /* 0x0400000078786812 */ /* 0x000fc800078efcff */
[----:B------:R-:W-:Y:S02]  /*7510*/  LOP3.LUT P6, RZ, R120, 0x800000, RZ, 0xc0, !PT ;  /* 0x0080000078ff7812 */ /* 0x000fe400078cc0ff */
[----:B------:R-:W-:Y:S02]  /*7520*/  PRMT R119, R119, 0x5410, RZ ;  /* 0x0000541077777816 */ /* 0x000fe400000000ff */
[----:B------:R-:W-:Y:S01]  /*7530*/  PRMT R118, R118, 0x5410, RZ ;  /* 0x0000541076767816 */ /* 0x000fe200000000ff */
[----:B------:R0:W-:Y:S01]  /*7540*/  STL [R1+0x18], R28 ;  /* 0x0000181c01007387 */ /* 0x0001e20000100800 */
[----:B------:R-:W-:-:S07]  /*7550*/  PRMT R117, R117, 0x5410, RZ ;  /* 0x0000541075757816 */ /* 0x000fce00000000ff */
[--C-:B------:R-:W-:Y:S02]  /*7560*/  @!P6 PRMT R119, R119, 0x5410, R28.reuse ;  /* 0x000054107777e816 */ /* 0x100fe4000000001c */
[----:B------:R-:W-:Y:S02]  /*7570*/  @!P6 PRMT R118, R118, 0x7610, R28 ;  /* 0x000076107676e816 */ /* 0x000fe4000000001c */
[----:B0-----:R-:W3:Y:S01]  /*7580*/  LDL.LU R28, [R1+0x4e8] ;  /* 0x0004e800011c7983 */ /* 0x001ee20000300800 */
[----:B------:R-:W-:Y:S02]  /*7590*/  PRMT R119, RZ, 0x7610, R119 ;  /* 0x00007610ff777816 */ /* 0x000fe40000000077 */
[----:B----4-:R-:W-:Y:S01]  /*75a0*/  @!P3 PRMT R117, R117, 0x7610, R124 ;  /* 0x000076107575b816 */ /* 0x010fe2000000007c */
[----:B------:R0:W-:Y:S01]  /*75b0*/  STL [R1+0x1c], R124 ;  /* 0x00001c7c01007387 */ /* 0x0001e20000100800 */
[----:B------:R-:W-:-:S03]  /*75c0*/  @!P3 PRMT R119, R124, 0x7610, R119 ;  /* 0x000076107c77b816 */ /* 0x000fc60000000077 */
[----:B0-----:R-:W4:Y:S04]  /*75d0*/  LDL.LU R124, [R1+0x4e0] ;  /* 0x0004e000017c7983 */ /* 0x001f280000300800 */
[----:B------:R0:W-:Y:S04]  /*75e0*/  STL.64 [R1+0x358], R68 ;  /* 0x0003584401007387 */ /* 0x0001e80000100a00 */
[----:B------:R1:W-:Y:S01]  /*75f0*/  @!P0 STL.S16 [R1+0x22e], R121 ;  /* 0x00022e7901008387 */ /* 0x0003e20000100600 */
[----:B0-----:R-:W-:-:S03]  /*7600*/  PRMT R68, RZ, 0x7610, R68 ;  /* 0x00007610ff447816 */ /* 0x001fc60000000044 */
[----:B-1----:R-:W4:Y:S01]  /*7610*/  LDL.LU R121, [R1+0x4f4] ;  /* 0x0004f40001797983 */ /* 0x002f220000300800 */
[----:B------:R-:W-:-:S03]  /*7620*/  PRMT R69, R68, 0x7610, R69 ;  /* 0x0000761044457816 */ /* 0x000fc60000000045 */
[----:B------:R-:W-:Y:S01]  /*7630*/  STL [R1+0x47c], R53 ;  /* 0x00047c3501007387 */ /* 0x000fe20000100800 */
[----:B------:R-:W-:-:S03]  /*7640*/  @!P5 PRMT R69, R29, 0x7632, R69 ;  /* 0x000076321d45d816 */ /* 0x000fc60000000045 */
[----:B------:R-:W-:Y:S04]  /*7650*/  STL [R1+0x488], R53 ;  /* 0x0004883501007387 */ /* 0x000fe80000100800 */
[----:B------:R-:W-:Y:S04]  /*7660*/  STL [R1+0x4d0], R53 ;  /* 0x0004d03501007387 */ /* 0x000fe80000100800 */
[----:B------:R0:W-:Y:S04]  /*7670*/  STL [R1+0x4d8], R53 ;  /* 0x0004d83501007387 */ /* 0x0001e80000100800 */
[----:B------:R1:W-:Y:S04]  /*7680*/  STL [R1+0x14], R29 ;  /* 0x0000141d01007387 */ /* 0x0003e80000100800 */
[----:B------:R-:W-:Y:S04]  /*7690*/  STL.S16 [R1+0x212], RZ ;  /* 0x000212ff01007387 */ /* 0x000fe80000100600 */
[----:B0-----:R-:W4:Y:S01]  /*76a0*/  LDL.LU R53, [R1+0x32c] ;  /* 0x00032c0001357983 */ /* 0x001f220000300800 */
[----:B--2---:R-:W-:-:S03]  /*76b0*/  @!P5 PRMT R34, R29, 0x7610, R34 ;  /* 0x000076101d22d816 */ /* 0x004fc60000000022 */
[----:B-1----:R-:W2:Y:S04]  /*76c0*/  LDL.S16 R29, [R1+0x212] ;  /* 0x00021200011d7983 */ /* 0x002ea80000100600 */
[----:B------:R-:W-:Y:S04]  /*76d0*/  STL [R1+0x494], R46 ;  /* 0x0004942e01007387 */ /* 0x000fe80000100800 */
[----:B------:R-:W-:Y:S04]  /*76e0*/  STL [R1+0x4a0], R46 ;  /* 0x0004a02e01007387 */ /* 0x000fe80000100800 */
[----:B------:R-:W-:Y:S04]  /*76f0*/  STL [R1+0x4ac], R46 ;  /* 0x0004ac2e01007387 */ /* 0x000fe80000100800 */
[----:B------:R-:W-:Y:S04]  /*7700*/  STL [R1+0x4b4], R46 ;  /* 0x0004b42e01007387 */ /* 0x000fe80000100800 */
[----:B------:R0:W-:Y:S04]  /*7710*/  STL [R1+0x4bc], R46 ;  /* 0x0004bc2e01007387 */ /* 0x0001e80000100800 */
[----:B------:R-:W-:Y:S04]  /*7720*/  STL [R1+0x484], R52 ;  /* 0x0004843401007387 */ /* 0x000fe80000100800 */
[----:B------:R-:W-:Y:S01]  /*7730*/  STL [R1+0x490], R52 ;  /* 0x0004903401007387 */ /* 0x000fe20000100800 */
[----:B0-----:R-:W-:-:S03]  /*7740*/  PRMT R46, RZ, 0x7610, R46 ;  /* 0x00007610ff2e7816 */ /* 0x001fc6000000002e */
        /* <DEDUP_REMOVED lines=8> */
[----:B------:R-:W-:Y:S01]  /*77d0*/  STL.S16 [R1+0x210], R68 ;  /* 0x0002104401007387 */ /* 0x000fe20000100600 */
[----:B---3--:R-:W-:-:S03]  /*77e0*/  PRMT R28, RZ, 0x7610, R28 ;  /* 0x00007610ff1c7816 */ /* 0x008fc6000000001c */
[----:B0-----:R-:W3:Y:S01]  /*77f0*/  LDL.LU R47, [R1+0x324] ;  /* 0x00032400012f7983 */ /* 0x001ee20000300800 */
[----:B------:R-:W-:-:S03]  /*7800*/  PRMT R52, R28, 0x7610, R52 ;  /* 0x000076101c347816 */ /* 0x000fc60000000034 */
[----:B------:R0:W-:Y:S04]  /*7810*/  STL.S16 [R1+0x270], R28 ;  /* 0x0002701c01007387 */ /* 0x0001e80000100600 */
[----:B------:R1:W-:Y:S04]  /*7820*/  STL.S16 [R1+0x276], R46 ;  /* 0x0002762e01007387 */ /* 0x0003e80000100600 */
[----:B------:R-:W-:Y:S01]  /*7830*/  STL.S16 [R1+0x29c], RZ ;  /* 0x00029cff01007387 */ /* 0x000fe20000100600 */
[----:B----4-:R-:W-:-:S03]  /*7840*/  PRMT R124, R46, 0x7610, R124 ;  /* 0x000076102e7c7816 */ /* 0x010fc6000000007c */
[----:B0-----:R-:W4:Y:S04]  /*7850*/  LDL.LU.S16 R28, [R1+0x274] ;  /* 0x00027400011c7983 */ /* 0x001f280000300600 */
[----:B------:R-:W4:Y:S04]  /*7860*/  LDL.LU R68, [R1+0x320] ;  /* 0x0003200001447983 */ /* 0x000f280000300800 */
[----:B-1----:R-:W4:Y:S04]  /*7870*/  LDL.LU.S16 R46, [R1+0x29c] ;  /* 0x00029c00012e7983 */ /* 0x002f280000300600 */
[----:B------:R0:W-:Y:S04]  /*7880*/  @!P5 STL.S16 [R1+0x210], R69 ;  /* 0x000210450100d387 */ /* 0x0001e80000100600 */
[----:B0-----:R-:W4:Y:S01]  /*7890*/  LDL.LU R69, [R1+0x31c] ;  /* 0x00031c0001457983 */ /* 0x001f220000300800 */
[----:B------:R-:W-:-:S04]  /*78a0*/  PRMT R121, RZ, 0x7610, R121 ;  /* 0x00007610ff797816 */ /* 0x000fc80000000079 */
[C---:B------:R-:W-:Y:S01]  /*78b0*/  @!P5 PRMT R121, R53.reuse, 0x7632, R121 ;  /* 0x000076323579d816 */ /* 0x040fe20000000079 */
[----:B------:R0:W-:Y:S01]  /*78c0*/  STL [R1+0x114], R53 ;  /* 0x0001143501007387 */ /* 0x0001e20000100800 */
[----:B--2---:R-:W-:-:S03]  /*78d0*/  @!P5 PRMT R29, R53, 0x7610, R29 ;  /* 0x00007610351dd816 */ /* 0x004fc6000000001d */
[----:B0-----:R-:W2:Y:S01]  /*78e0*/  LDL.LU R53, [R1+0x318] ;  /* 0x0003180001357983 */ /* 0x001ea20000300800 */
[----:B------:R-:W-:Y:S02]  /*78f0*/  PRMT R118, RZ, 0x7610, R118 ;  /* 0x00007610ff767816 */ /* 0x000fe40000000076 */
[----:B------:R-:W-:Y:S02]  /*7900*/  PRMT R116, R116, 0x5410, RZ ;  /* 0x0000541074747816 */ /* 0x000fe400000000ff */
[----:B------:R-:W-:Y:S02]  /*7910*/  PRMT R115, RZ, 0x7610, R115 ;  /* 0x00007610ff737816 */ /* 0x000fe40000000073 */
[C---:B---3--:R-:W-:Y:S01]  /*7920*/  @!P6 PRMT R52, R47.reuse, 0x7610, R52 ;  /* 0x000076102f34e816 */ /* 0x048fe20000000034 */
[----:B------:R-:W-:Y:S04]  /*7930*/  STL [R1+0x118], R47 ;  /* 0x0001182f01007387 */ /* 0x000fe80000100800 */
[----:B------:R0:W-:Y:S04]  /*7940*/  @!P6 STL.S16 [R1+0x270], R52 ;  /* 0x000270340100e387 */ /* 0x0001e80000100600 */
[----:B0-----:R-:W3:Y:S01]  /*7950*/  LDL.LU R52, [R1+0x314] ;  /* 0x0003140001347983 */ /* 0x001ee20000300800 */
[----:B----4-:R-:W-:-:S03]  /*7960*/  @!P6 PRMT R28, R47, 0x7632, R28 ;  /* 0x000076322f1ce816 */ /* 0x010fc6000000001c */
[----:B------:R-:W4:Y:S01]  /*7970*/  LDL.LU R47, [R1+0x310] ;  /* 0x00031000012f7983 */ /* 0x000f220000300800 */
[----:B------:R-:W-:-:S05]  /*7980*/  @!P3 PRMT R46, R68, 0x7632, R46 ;  /* 0x00007632442eb816 */ /* 0x000fca000000002e */
[----:B------:R0:W-:Y:S04]  /*7990*/  @!P3 STL.S16 [R1+0x29c], R46 ;  /* 0x00029c2e0100b387 */ /* 0x0001e80000100600 */
[----:B0-----:R-:W3:Y:S01]  /*79a0*/  LDL.LU R46, [R1+0x30c] ;  /* 0x00030c00012e7983 */ /* 0x001ee20000300800 */
[----:B------:R-:W-:Y:S02]  /*79b0*/  @!P1 PRMT R118, R69, 0x7610, R118 ;  /* 0x0000761045769816 */ /* 0x000fe40000000076 */
[----:B------:R-:W-:Y:S01]  /*79c0*/  @!P1 PRMT R116, R116, 0x7610, R69 ;  /* 0x0000761074749816 */ /* 0x000fe20000000045 */
[----:B------:R0:W-:Y:S04]  /*79d0*/  STL [R1+0x20], R69 ;  /* 0x0000204501007387 */ /* 0x0001e80000100800 */
[----:B0-----:R-:W3:Y:S01]  /*79e0*/  LDL.LU R69, [R1+0x304] ;  /* 0x0003040001457983 */ /* 0x001ee20000300800 */
[----:B------:R-:W-:-:S04]  /*79f0*/  PRMT R116, RZ, 0x7610, R116 ;  /* 0x00007610ff747816 */ /* 0x000fc80000000074 */
[C---:B--2---:R-:W-:Y:S01]  /*7a00*/  @!P1 PRMT R116, R53.reuse, 0x7610, R116 ;  /* 0x0000761035749816 */ /* 0x044fe20000000074 */
[----:B------:R0:W-:Y:S01]  /*7a10*/  STL [R1+0x120], R53 ;  /* 0x0001203501007387 */ /* 0x0001e20000100800 */
[----:B------:R-:W-:-:S03]  /*7a20*/  @!P1 PRMT R115, R53, 0x7632, R115 ;  /* 0x0000763235739816 */ /* 0x000fc60000000073 */
[----:B0-----:R-:W2:Y:S04]  /*7a30*/  LDL.LU R53, [R1+0x300] ;  /* 0x0003000001357983 */ /* 0x001ea80000300800 */
[----:B------:R-:W-:Y:S04]  /*7a40*/  @!P5 STL.S16 [R1+0x22c], R34 ;  /* 0x00022c220100d387 */ /* 0x000fe80000100600 */
[----:B------:R-:W-:Y:S01]  /*7a50*/  @!P5 STL.S16 [R1+0x212], R29 ;  /* 0x0002121d0100d387 */ /* 0x000fe20000100600 */
[----:B------:R-:W-:Y:S02]  /*7a60*/  LOP3.LUT P5, RZ, R120, 0x100000, RZ, 0xc0, !PT ;  /* 0x0010000078ff7812 */ /* 0x000fe400078ac0ff */
[----:B------:R-:W-:Y:S01]  /*7a70*/  @!P3 PRMT R124, R68, 0x7610, R124 ;  /* 0x00007610447cb816 */ /* 0x000fe2000000007c */
[----:B------:R-:W-:Y:S01]  /*7a80*/  @!P6 STL.S16 [R1+0x274], R28 ;  /* 0x0002741c0100e387 */ /* 0x000fe20000100600 */
[----:B------:R-:W-:-:S03]  /*7a90*/  LOP3.LUT P6, RZ, R120, 0x80000, RZ, 0xc0, !PT ;  /* 0x0008000078ff7812 */ /* 0x000fc600078cc0ff */
[----:B------:R0:W-:Y:S01]  /*7aa0*/  STL [R1+0x11c], R68 ;  /* 0x00011c4401007387 */ /* 0x0001e20000100800 */
[----:B------:R-:W-:Y:S02]  /*7ab0*/  PRMT R113, R113, 0x5410, RZ ;  /* 0x0000541071717816 */ /* 0x000fe400000000ff */
[----:B------:R-:W-:Y:S02]  /*7ac0*/  PRMT R112, R112, 0x5410, RZ ;  /* 0x0000541070707816 */ /* 0x000fe400000000ff */
[----:B------:R-:W-:Y:S02]  /*7ad0*/  PRMT R117, RZ, 0x7610, R117 ;  /* 0x00007610ff757816 */ /* 0x000fe40000000075 */
[----:B------:R-:W-:Y:S02]  /*7ae0*/  PRMT R114, RZ, 0x7610, R114 ;  /* 0x00007610ff727816 */ /* 0x000fe40000000072 */
[----:B------:R-:W-:Y:S01]  /*7af0*/  PRMT R115, R115, 0x5410, RZ ;  /* 0x0000541073737816 */ /* 0x000fe200000000ff */
[----:B0-----:R-:W2:Y:S01]  /*7b00*/  LDL.LU R68, [R1+0x308] ;  /* 0x0003080001447983 */ /* 0x001ea20000300800 */
[----:B------:R-:W-:-:S03]  /*7b10*/  PRMT R42, RZ, 0x7610, R42 ;  /* 0x00007610ff2a7816 */ /* 0x000fc6000000002a */
[----:B------:R-:W-:Y:S01]  /*7b20*/  @!P3 STL.S16 [R1+0x276], R124 ;  /* 0x0002767c0100b387 */ /* 0x000fe20000100600 */
[----:B------:R-:W-:Y:S02]  /*7b30*/  LOP3.LUT P3, RZ, R120, 0x40000, RZ, 0xc0, !PT ;  /* 0x0004000078ff7812 */ /* 0x000fe4000786c0ff */
[----:B------:R-:W-:Y:S01]  /*7b40*/  PRMT R108, R108, 0x5410, RZ ;  /* 0x000054106c6c7816 */ /* 0x000fe200000000ff */
[----:B------:R-:W2:Y:S01]  /*7b50*/  LDL.LU R28, [R1+0x4e4] ;  /* 0x0004e400011c7983 */ /* 0x000ea20000300800 */
[----:B------:R-:W-:-:S03]  /*7b60*/  PRMT R110, RZ, 0x7610, R110 ;  /* 0x00007610ff6e7816 */ /* 0x000fc6000000006e */
[----:B----4-:R0:W-:Y:S01]  /*7b70*/  STL [R1+0x124], R47 ;  /* 0x0001242f01007387 */ /* 0x0101e20000100800 */
[--C-:B------:R-:W-:Y:S02]  /*7b80*/  @!P5 PRMT R113, R113, 0x5410, R47.reuse ;  /* 0x000054107171d816 */ /* 0x100fe4000000002f */
[----:B------:R-:W-:Y:S01]  /*7b90*/  @!P5 PRMT R112, R112, 0x7610, R47 ;  /* 0x000076107070d816 */ /* 0x000fe2000000002f */
[----:B---3--:R1:W-:Y:S01]  /*7ba0*/  STL [R1+0x24], R52 ;  /* 0x0000243401007387 */ /* 0x0083e20000100800 */
[C---:B------:R-:W-:Y:S02]  /*7bb0*/  @!P5 PRMT R117, R52.reuse, 0x7610, R117 ;  /* 0x000076103475d816 */ /* 0x040fe40000000075 */
[----:B------:R-:W-:Y:S01]  /*7bc0*/  @!P5 PRMT R114, R52, 0x7632, R114 ;  /* 0x000076323472d816 */ /* 0x000fe20000000072 */
[----:B------:R-:W3:Y:S04]  /*7bd0*/  LDL.LU R29, [R1+0x4ec] ;  /* 0x0004ec00011d7983 */ /* 0x000ee80000300800 */
[----:B0-----:R-:W4:Y:S04]  /*7be0*/  LDL.LU R47, [R1+0x2f8] ;  /* 0x0002f800012f7983 */ /* 0x001f280000300800 */
[----:B-1----:R-:W3:Y:S01]  /*7bf0*/  LDL.LU R52, [R1+0x2fc] ;  /* 0x0002fc0001347983 */ /* 0x002ee20000300800 */
[----:B------:R-:W-:-:S03]  /*7c00*/  @!P6 PRMT R115, R115, 0x5410, R46 ;  /* 0x000054107373e816 */ /* 0x000fc6000000002e */
[----:B------:R0:W-:Y:S01]  /*7c10*/  STL [R1+0x28], R46 ;  /* 0x0000282e01007387 */ /* 0x0001e20000100800 */
[----:B------:R-:W-:-:S03]  /*7c20*/  @!P6 PRMT R42, R46, 0x7632, R42 ;  /* 0x000076322e2ae816 */ /* 0x000fc6000000002a */
[----:B------:R1:W-:Y:S04]  /*7c30*/  STL [R1+0x2c], R69 ;  /* 0x00002c4501007387 */ /* 0x0003e80000100800 */
[----:B0-----:R-:W3:Y:S01]  /*7c40*/  LDL.LU R46, [R1+0x2f4] ;  /* 0x0002f400012e7983 */ /* 0x001ee20000300800 */
[----:B------:R-:W-:Y:S02]  /*7c50*/  PRMT R114, R114, 0x5410, RZ ;  /* 0x0000541072727816 */ /* 0x000fe400000000ff */
[----:B------:R-:W-:Y:S01]  /*7c60*/  PRMT R113, RZ, 0x7610, R113 ;  /* 0x00007610ff717816 */ /* 0x000fe20000000071 */
[----:B------:R-:W3:Y:S01]  /*7c70*/  LDL.LU R124, [R1+0x4dc] ;  /* 0x0004dc00017c7983 */ /* 0x000ee20000300800 */
[----:B------:R-:W-:Y:S02]  /*7c80*/  @!P3 PRMT R114, R114, 0x5410, R69 ;  /* 0x000054107272b816 */ /* 0x000fe40000000045 */
[----:B------:R-:W-:Y:S01]  /*7c90*/  @!P3 PRMT R113, R69, 0x7632, R113 ;  /* 0x000076324571b816 */ /* 0x000fe20000000071 */
[----:B------:R-:W3:Y:S04]  /*7ca0*/  LDL.LU R34, [R1+0x4f0] ;  /* 0x0004f00001227983 */ /* 0x000ee80000300800 */
[----:B-1----:R-:W3:Y:S01]  /*7cb0*/  LDL.LU R69, [R1+0x2ec] ;  /* 0x0002ec0001457983 */ /* 0x002ee20000300800 */
[----:B--2---:R-:W-:-:S03]  /*7cc0*/  @!P3 PRMT R108, R108, 0x5410, R53 ;  /* 0x000054106c6cb816 */ /* 0x004fc60000000035 */
[----:B------:R0:W-:Y:S01]  /*7cd0*/  STL [R1+0x12c], R53 ;  /* 0x00012c3501007387 */ /* 0x0001e20000100800 */
[----:B------:R-:W-:-:S03]  /*7ce0*/  @!P3 PRMT R110, R53, 0x7632, R110 ;  /* 0x00007632356eb816 */ /* 0x000fc6000000006e */
[----:B0-----:R-:W2:Y:S01]  /*7cf0*/  LDL.LU R53, [R1+0x2e8] ;  /* 0x0002e80001357983 */ /* 0x001ea20000300800 */
[C---:B------:R-:W-:Y:S02]  /*7d00*/  LOP3.LUT P1, RZ, R120.reuse, 0x20000, RZ, 0xc0, !PT ;  /* 0x0002000078ff7812 */ /* 0x040fe4000782c0ff */
[----:B------:R-:W-:Y:S02]  /*7d10*/  PRMT R112, RZ, 0x7610, R112 ;  /* 0x00007610ff707816 */ /* 0x000fe40000000070 */
[----:B------:R-:W-:Y:S02]  /*7d20*/  PRMT R111, RZ, 0x7610, R111 ;  /* 0x00007610ff6f7816 */ /* 0x000fe4000000006f */
[----:B------:R-:W-:Y:S02]  /*7d30*/  LOP3.LUT P5, RZ, R120, 0x10000, RZ, 0xc0, !PT ;  /* 0x0001000078ff7812 */ /* 0x000fe400078ac0ff */
[----:B------:R-:W-:Y:S02]  /*7d40*/  PRMT R108, RZ, 0x7610, R108 ;  /* 0x00007610ff6c7816 */ /* 0x000fe4000000006c */
[----:B------:R-:W-:-:S02]  /*7d50*/  PRMT R109, RZ, 0x7610, R109 ;  /* 0x00007610ff6d7816 */ /* 0x000fc4000000006d */
[C---:B------:R-:W-:Y:S01]  /*7d60*/  @!P6 PRMT R112, R68.reuse, 0x7610, R112 ;  /* 0x000076104470e816 */ /* 0x040fe20000000070 */
[----:B------:R0:W-:Y:S01]  /*7d70*/  STL [R1+0x128], R68 ;  /* 0x0001284401007387 */ /* 0x0001e20000100800 */
[----:B------:R-:W-:-:S03]  /*7d80*/  @!P6 PRMT R111, R68, 0x7632, R111 ;  /* 0x00007632446fe816 */ /* 0x000fc6000000006f */
[----:B0-----:R-:W2:Y:S01]  /*7d90*/  LDL.LU R68, [R1+0x2f0] ;  /* 0x0002f00001447983 */ /* 0x001ea20000300800 */
[----:B------:R-:W-:Y:S02]  /*7da0*/  PRMT R111, R111, 0x5410, RZ ;  /* 0x000054106f6f7816 */ /* 0x000fe400000000ff */
[----:B------:R-:W-:Y:S02]  /*7db0*/  PRMT R107, RZ, 0x7610, R107 ;  /* 0x00007610ff6b7816 */ /* 0x000fe4000000006b */
[----:B------:R-:W-:Y:S02]  /*7dc0*/  PRMT R110, R110, 0x5410, RZ ;  /* 0x000054106e6e7816 */ /* 0x000fe400000000ff */
[----:B------:R-:W-:Y:S02]  /*7dd0*/  PRMT R105, R105, 0x5410, RZ ;  /* 0x0000541069697816 */ /* 0x000fe400000000ff */
[----:B------:R-:W-:Y:S02]  /*7de0*/  LOP3.LUT P6, RZ, R120, 0x8000, RZ, 0xc0, !PT ;  /* 0x0000800078ff7812 */ /* 0x000fe400078cc0ff */
[----:B------:R-:W-:-:S02]  /*7df0*/  PRMT R106, RZ, 0x7610, R106 ;  /* 0x00007610ff6a7816 */ /* 0x000fc4000000006a */
[----:B------:R-:W-:Y:S02]  /*7e00*/  PRMT R102, RZ, 0x7610, R102 ;  /* 0x00007610ff667816 */ /* 0x000fe40000000066 */
[C---:B----4-:R-:W-:Y:S01]  /*7e10*/  @!P1 PRMT R108, R47.reuse, 0x7610, R108 ;  /* 0x000076102f6c9816 */ /* 0x050fe2000000006c */
[----:B------:R0:W-:Y:S01]  /*7e20*/  STL [R1+0x130], R47 ;  /* 0x0001302f01007387 */ /* 0x0001e20000100800 */
[----:B------:R-:W-:Y:S02]  /*7e30*/  @!P1 PRMT R109, R47, 0x7632, R109 ;  /* 0x000076322f6d9816 */ /* 0x000fe4000000006d */
[----:B---3--:R-:W-:Y:S01]  /*7e40*/  @!P1 PRMT R111, R111, 0x5410, R52 ;  /* 0x000054106f6f9816 */ /* 0x008fe20000000034 */
[----:B------:R1:W-:Y:S04]  /*7e50*/  STL [R1+0x30], R52 ;  /* 0x0000303401007387 */ /* 0x0003e80000100800 */
[----:B0-----:R-:W3:Y:S01]  /*7e60*/  LDL.LU R47, [R1+0x2e0] ;  /* 0x0002e000012f7983 */ /* 0x001ee20000300800 */
[----:B------:R-:W-:-:S03]  /*7e70*/  @!P1 PRMT R107, R52, 0x7632, R107 ;  /* 0x00007632346b9816 */ /* 0x000fc6000000006b */
[----:B-1----:R-:W4:Y:S01]  /*7e80*/  LDL.LU R52, [R1+0x2e4] ;  /* 0x0002e40001347983 */ /* 0x002f220000300800 */
[----:B------:R-:W-:-:S03]  /*7e90*/  @!P5 PRMT R110, R110, 0x5410, R46 ;  /* 0x000054106e6ed816 */ /* 0x000fc6000000002e */
[----:B------:R0:W-:Y:S01]  /*7ea0*/  STL [R1+0x34], R46 ;  /* 0x0000342e01007387 */ /* 0x0001e20000100800 */
[----:B------:R-:W-:-:S03]  /*7eb0*/  @!P5 PRMT R105, R105, 0x7610, R46 ;  /* 0x000076106969d816 */ /* 0x000fc6000000002e */
[----:B0-----:R-:W4:Y:S01]  /*7ec0*/  LDL.LU R46, [R1+0x2dc] ;  /* 0x0002dc00012e7983 */ /* 0x001f220000300800 */
[----:B------:R-:W-:Y:S02]  /*7ed0*/  PRMT R109, R109, 0x5410, RZ ;  /* 0x000054106d6d7816 */ /* 0x000fe400000000ff */
[----:B------:R-:W-:Y:S01]  /*7ee0*/  PRMT R107, R107, 0x5410, RZ ;  /* 0x000054106b6b7816 */ /* 0x000fe200000000ff */
[----:B------:R0:W-:Y:S01]  /*7ef0*/  STL [R1+0x38], R69 ;  /* 0x0000384501007387 */ /* 0x0001e20000100800 */
[--C-:B------:R-:W-:Y:S02]  /*7f00*/  @!P6 PRMT R109, R109, 0x5410, R69.reuse ;  /* 0x000054106d6de816 */ /* 0x100fe40000000045 */
[----:B------:R-:W-:Y:S02]  /*7f10*/  @!P6 PRMT R107, R107, 0x7610, R69 ;  /* 0x000076106b6be816 */ /* 0x000fe40000000045 */
[----:B0-----:R-:W4:Y:S01]  /*7f20*/  LDL.LU R69, [R1+0x2d4] ;  /* 0x0002d40001457983 */ /* 0x001f220000300800 */
        /* <DEDUP_REMOVED lines=15> */
[----:B------:R-:W-:Y:S02]  /*8020*/  PRMT R106, R106, 0x5410, RZ ;  /* 0x000054106a6a7816 */ /* 0x000fe400000000ff */
[----:B------:R-:W-:Y:S02]  /*8030*/  PRMT R104, R104, 0x5410, RZ ;  /* 0x0000541068687816 */ /* 0x000fe400000000ff */
[----:B------:R-:W-:Y:S02]  /*8040*/  PRMT R99, R99, 0x5410, RZ ;  /* 0x0000541063637816 */ /* 0x000fe400000000ff */
[----:B------:R-:W-:Y:S02]  /*8050*/  LOP3.LUT P5, RZ, R120, 0x1000, RZ, 0xc0, !PT ;  /* 0x0000100078ff7812 */ /* 0x000fe400078ac0ff */
[----:B------:R-:W-:-:S02]  /*8060*/  PRMT R100, RZ, 0x7610, R100 ;  /* 0x00007610ff647816 */ /* 0x000fc40000000064 */
[----:B------:R-:W-:Y:S02]  /*8070*/  PRMT R96, RZ, 0x7610, R96 ;  /* 0x00007610ff607816 */ /* 0x000fe40000000060 */
[C---:B---3--:R-:W-:Y:S01]  /*8080*/  @!P3 PRMT R101, R47.reuse, 0x7610, R101 ;  /* 0x000076102f65b816 */ /* 0x048fe20000000065 */
[----:B------:R0:W-:Y:S01]  /*8090*/  STL [R1+0x13c], R47 ;  /* 0x00013c2f01007387 */ /* 0x0001e20000100800 */
[----:B------:R-:W-:Y:S02]  /*80a0*/  @!P3 PRMT R103, R47, 0x7632, R103 ;  /* 0x000076322f67b816 */ /* 0x000fe40000000067 */
[--C-:B----4-:R-:W-:Y:S01]  /*80b0*/  @!P3 PRMT R102, R102, 0x5410, R52.reuse ;  /* 0x000054106666b816 */ /* 0x110fe20000000034 */
        /* <DEDUP_REMOVED lines=18> */
[----:B------:R-:W-:Y:S02]  /*81e0*/  LOP3.LUT P6, RZ, R120, 0x800, RZ, 0xc0, !PT ;  /* 0x0000080078ff7812 */ /* 0x000fe400078cc0ff */
[----:B------:R-:W-:Y:S02]  /*81f0*/  LOP3.LUT P4, RZ, R2, 0x10, RZ, 0xc0, !PT ;  /* 0x0000001002ff7812 */ /* 0x000fe4000788c0ff */
[----:B------:R-:W-:Y:S02]  /*8200*/  PRMT R99, RZ, 0x7610, R99 ;  /* 0x00007610ff637816 */ /* 0x000fe40000000063 */
[----:B------:R-:W-:Y:S02]  /*8210*/  PRMT R98, RZ, 0x7610, R98 ;  /* 0x00007610ff627816 */ /* 0x000fe40000000062 */
[----:B------:R-:W-:Y:S02]  /*8220*/  LOP3.LUT P3, RZ, R120, 0x400, RZ, 0xc0, !PT ;  /* 0x0000040078ff7812 */ /* 0x000fe4000786c0ff */
[----:B------:R-:W-:-:S02]  /*8230*/  PRMT R95, RZ, 0x7610, R95 ;  /* 0x00007610ff5f7816 */ /* 0x000fc4000000005f */
[----:B------:R-:W-:Y:S02]  /*8240*/  PRMT R97, RZ, 0x7610, R97 ;  /* 0x00007610ff617816 */ /* 0x000fe40000000061 */
[C---:B------:R-:W-:Y:S01]  /*8250*/  @!P1 PRMT R99, R68.reuse, 0x7610, R99 ;  /* 0x0000761044639816 */ /* 0x040fe20000000063 */
[----:B------:R0:W-:Y:S01]  /*8260*/  STL [R1+0x140], R68 ;  /* 0x0001404401007387 */ /* 0x0001e20000100800 */
[----:B------:R-:W-:Y:S02]  /*8270*/  @!P1 PRMT R98, R68, 0x7632, R98 ;  /* 0x0000763244629816 */ /* 0x000fe40000000062 */
[----:B------:R-:W-:Y:S01]  /*8280*/  PRMT R96, R96, 0x5410, RZ ;  /* 0x0000541060607816 */ /* 0x000fe200000000ff */
[----:B------:R1:W2:Y:S04]  /*8290*/  @!P4 LDG.E R75, desc[UR10][R92.64] ;  /* 0x0000000a5c4bc981 */ /* 0x0002a8000c1e1900 */
[----:B0-----:R-:W2:Y:S01]  /*82a0*/  LDL.LU R68, [R1+0x2c0] ;  /* 0x0002c00001447983 */ /* 0x001ea20000300800 */
[----:B------:R-:W-:-:S02]  /*82b0*/  PRMT R100, R100, 0x5410, RZ ;  /* 0x0000541064647816 */ /* 0x000fc400000000ff */
[----:B------:R-:W-:Y:S02]  /*82c0*/  PRMT R98, R98, 0x5410, RZ ;  /* 0x0000541062627816 */ /* 0x000fe400000000ff */
[----:B-1----:R-:W-:Y:S02]  /*82d0*/  PRMT R93, R93, 0x5410, RZ ;  /* 0x000054105d5d7816 */ /* 0x002fe400000000ff */
[----:B------:R-:W-:Y:S02]  /*82e0*/  LOP3.LUT P1, RZ, R120, 0x200, RZ, 0xc0, !PT ;  /* 0x0000020078ff7812 */ /* 0x000fe4000782c0ff */
[----:B------:R-:W-:Y:S02]  /*82f0*/  PRMT R94, RZ, 0x7610, R94 ;  /* 0x00007610ff5e7816 */ /* 0x000fe4000000005e */
[----:B------:R-:W-:Y:S02]  /*8300*/  PRMT R90, RZ, 0x7610, R90 ;  /* 0x00007610ff5a7816 */ /* 0x000fe4000000005a */
[C---:B---3--:R-:W-:Y:S01]  /*8310*/  @!P6 PRMT R95, R47.reuse, 0x7610, R95 ;  /* 0x000076102f5fe816 */ /* 0x048fe2000000005f */
[----:B------:R0:W-:Y:S01]  /*8320*/  STL [R1+0x148], R47 ;  /* 0x0001482f01007387 */ /* 0x0001e20000100800 */
[----:B------:R-:W-:-:S02]  /*8330*/  @!P6 PRMT R97, R47, 0x7632, R97 ;  /* 0x000076322f61e816 */ /* 0x000fc40000000061 */
        /* <DEDUP_REMOVED lines=72> */
[----:B------:R-:W-:Y:S01]  /*87c0*/  LOP3.LUT P6, RZ, R120, 0x8, RZ, 0xc0, !PT ;  /* 0x0000000878ff7812 */ /* 0x000fe200078cc0ff */
[----:B------:R0:W-:Y:S04]  /*87d0*/  @!P0 STL.S16 [R1+0x272], R35 ;  /* 0x0002722301008387 */ /* 0x0001e80000100600 */
[----:B0-----:R-:W2:Y:S01]  /*87e0*/  LDL.LU R35, [R1+0x500] ;  /* 0x0005000001237983 */ /* 0x001ea20000300800 */
[----:B---3--:R-:W-:-:S03]  /*87f0*/  @!P1 PRMT R83, R47, 0x7610, R83 ;  /* 0x000076102f539816 */ /* 0x008fc60000000053 */
        /* <DEDUP_REMOVED lines=17> */
[----:B------:R-:W-:-:S02]  /*8910*/  PRMT R82, RZ, 0x7610, R82 ;  /* 0x00007610ff527816 */ /* 0x000fc40000000052 */
[----:B------:R-:W-:Y:S02]  /*8920*/  PRMT R51, RZ, 0x7610, R51 ;  /* 0x00007610ff337816 */ /* 0x000fe40000000033 */
[C---:B--2---:R-:W-:Y:S01]  /*8930*/  @!P6 PRMT R82, R53.reuse, 0x7610, R82 ;  /* 0x000076103552e816 */ /* 0x044fe20000000052 */
        /* <DEDUP_REMOVED lines=9> */
[C---:B------:R-:W-:Y:S02]  /*89d0*/  @!P5 PRMT R81, R68.reuse, 0x7610, R81 ;  /* 0x000076104451d816 */ /* 0x040fe40000000051 */
[----:B------:R-:W-:Y:S02]  /*89e0*/  @!P5 PRMT R80, R68, 0x7632, R80 ;  /* 0x000076324450d816 */ /* 0x000fe40000000050 */
[----:B------:R-:W-:Y:S02]  /*89f0*/  LOP3.LUT P5, RZ, R120, 0x1, RZ, 0xc0, !PT ;  /* 0x0000000178ff7812 */ /* 0x000fe400078ac0ff */
[----:B------:R-:W-:Y:S02]  /*8a00*/  PRMT R51, R51, 0x5410, RZ ;  /* 0x0000541033337816 */ /* 0x000fe400000000ff */
[----:B------:R-:W-:Y:S02]  /*8a10*/  PRMT R82, R82, 0x5410, RZ ;  /* 0x0000541052527816 */ /* 0x000fe400000000ff */
[----:B------:R-:W-:Y:S01]  /*8a20*/  PRMT R43, R43, 0x5410, RZ ;  /* 0x000054102b2b7816 */ /* 0x000fe200000000ff */
[----:B------:R0:W-:Y:S01]  /*8a30*/  STL [R1+0x74], R28 ;  /* 0x0000741c01007387 */ /* 0x0001e20000100800 */
[----:B------:R-:W-:-:S02]  /*8a40*/  LOP3.LUT P6, RZ, R2, 0x80000000, RZ, 0xc0, !PT ;  /* 0x8000000002ff7812 */ /* 0x000fc400078cc0ff */
[----:B------:R-:W-:Y:S01]  /*8a50*/  PRMT R42, R42, 0x5410, RZ ;  /* 0x000054102a2a7816 */ /* 0x000fe200000000ff */
[----:B------:R1:W-:Y:S01]  /*8a60*/  STL [R1+0x170], R124 ;  /* 0x0001707c01007387 */ /* 0x0003e20000100800 */
[----:B------:R-:W-:Y:S02]  /*8a70*/  PRMT R80, R80, 0x5410, RZ ;  /* 0x0000541050507816 */ /* 0x000fe400000000ff */
[----:B------:R-:W-:Y:S01]  /*8a80*/  @!P1 PRMT R42, R42, 0x7610, R124 ;  /* 0x000076102a2a9816 */ /* 0x000fe2000000007c */
[----:B------:R1:W-:Y:S01]  /*8a90*/  STL [R1+0x174], R29 ;  /* 0x0001741d01007387 */ /* 0x0003e20000100800 */
[----:B------:R-:W-:-:S03]  /*8aa0*/  PRMT R121, R121, 0x5410, RZ ;  /* 0x0000541079797816 */ /* 0x000fc600000000ff */
[----:B------:R1:W-:Y:S04]  /*8ab0*/  STL [R1+0x7c], R125 ;  /* 0x00007c7d01007387 */ /* 0x0003e80000100800 */
[----:B------:R1:W-:Y:S04]  /*8ac0*/  STL [R1+0x78], R34 ;  /* 0x0000782201007387 */ /* 0x0003e80000100800 */
[----:B------:R1:W-:Y:S01]  /*8ad0*/  STL [R1+0x17c], R123 ;  /* 0x00017c7b01007387 */ /* 0x0003e20000100800 */
[C---:B---3--:R-:W-:Y:S02]  /*8ae0*/  @!P3 PRMT R50, R47.reuse, 0x7610, R50 ;  /* 0x000076102f32b816 */ /* 0x048fe40000000032 */
[----:B------:R-:W-:-:S02]  /*8af0*/  @!P3 PRMT R79, R47, 0x7632, R79 ;  /* 0x000076322f4fb816 */ /* 0x000fc4000000004f */
[----:B------:R-:W-:Y:S02]  /*8b00*/  PRMT R50, R50, 0x5410, RZ ;  /* 0x0000541032327816 */ /* 0x000fe400000000ff */
[----:B------:R-:W-:Y:S02]  /*8b10*/  PRMT R79, R79, 0x5410, RZ ;  /* 0x000054104f4f7816 */ /* 0x000fe400000000ff */
[--C-:B----4-:R-:W-:Y:S02]  /*8b20*/  @!P3 PRMT R51, R51, 0x5410, R52.reuse ;  /* 0x000054103333b816 */ /* 0x110fe40000000034 */
[----:B------:R-:W-:Y:S02]  /*8b30*/  @!P3 PRMT R82, R82, 0x7610, R52 ;  /* 0x000076105252b816 */ /* 0x000fe40000000034 */
[----:B------:R-:W-:Y:S02]  /*8b40*/  LOP3.LUT P3, RZ, R2, 0x40000000, RZ, 0xc0, !PT ;  /* 0x4000000002ff7812 */ /* 0x000fe4000786c0ff */
[----:B------:R-:W-:-:S02]  /*8b50*/  @!P5 PRMT R79, R79, 0x5410, R28 ;  /* 0x000054104f4fd816 */ /* 0x000fc4000000001c */
[----:B------:R-:W-:Y:S02]  /*8b60*/  @!P5 PRMT R50, R50, 0x7610, R28 ;  /* 0x000076103232d816 */ /* 0x000fe4000000001c */
[----:B0-----:R-:W-:Y:S02]  /*8b70*/  PRMT R28, RZ, 0x5410, RZ ;  /* 0x00005410ff1c7816 */ /* 0x001fe400000000ff */
[----:B------:R-:W-:Y:S02]  /*8b80*/  @!P1 PRMT R43, R43, 0x7610, R46 ;  /* 0x000076102b2b9816 */ /* 0x000fe4000000002e */
[----:B------:R-:W-:Y:S02]  /*8b90*/  @!P5 PRMT R28, R28, 0x5410, R29 ;  /* 0x000054101c1cd816 */ /* 0x000fe4000000001d */
[----:B------:R-:W-:Y:S02]  /*8ba0*/  PRMT R43, RZ, 0x7610, R43 ;  /* 0x00007610ff2b7816 */ /* 0x000fe4000000002b */
[----:B------:R-:W-:-:S02]  /*8bb0*/  @!P5 PRMT R28, R29, 0x7632, R28 ;  /* 0x000076321d1cd816 */ /* 0x000fc4000000001c */
[C---:B------:R-:W-:Y:S02]  /*8bc0*/  @!P1 PRMT R43, R124.reuse, 0x7610, R43 ;  /* 0x000076107c2b9816 */ /* 0x040fe4000000002b */
[----:B-1----:R-:W-:Y:S02]  /*8bd0*/  PRMT R124, R124, 0x5410, RZ ;  /* 0x000054107c7c7816 */ /* 0x002fe400000000ff */
[----:B------:R-:W-:Y:S02]  /*8be0*/  PRMT R29, RZ, 0x5410, RZ ;  /* 0x00005410ff1d7816 */ /* 0x000fe400000000ff */
[----:B------:R-:W-:Y:S02]  /*8bf0*/  @!P1 PRMT R80, R80, 0x5410, R46 ;  /* 0x0000541050509816 */ /* 0x000fe4000000002e */
[--C-:B------:R-:W-:Y:S02]  /*8c00*/  @!P3 PRMT R124, R124, 0x5410, R125.reuse ;  /* 0x000054107c7cb816 */ /* 0x100fe4000000007d */
[----:B------:R-:W-:-:S02]  /*8c10*/  @!P3 PRMT R121, R121, 0x7610, R125 ;  /* 0x000076107979b816 */ /* 0x000fc4000000007d */
[----:B------:R-:W-:Y:S02]  /*8c20*/  LOP3.LUT P1, RZ, R2, 0x20000000, RZ, 0xc0, !PT ;  /* 0x2000000002ff7812 */ /* 0x000fe4000782c0ff */
[----:B------:R-:W-:Y:S02]  /*8c30*/  @!P6 PRMT R29, R34, 0x7610, R29 ;  /* 0x00007610221de816 */ /* 0x000fe4000000001d */
[----:B------:R-:W-:Y:S02]  /*8c40*/  PRMT R125, RZ, 0x5410, RZ ;  /* 0x00005410ff7d7816 */ /* 0x000fe400000000ff */
[----:B------:R-:W-:Y:S02]  /*8c50*/  @!P6 PRMT R29, R29, 0x7610, R34 ;  /* 0x000076101d1de816 */ /* 0x000fe40000000022 */
[----:B------:R-:W-:Y:S02]  /*8c60*/  @!P3 PRMT R125, R123, 0x7610, R125 ;  /* 0x000076107b7db816 */ /* 0x000fe4000000007d */
[----:B------:R-:W-:-:S02]  /*8c70*/  PRMT R34, RZ, 0x5410, RZ ;  /* 0x00005410ff227816 */ /* 0x000fc400000000ff */
[----:B------:R-:W-:Y:S02]  /*8c80*/  @!P3 PRMT R125, R125, 0x7610, R123 ;  /* 0x000076107d7db816 */ /* 0x000fe4000000007b */
[----:B------:R-:W-:Y:S02]  /*8c90*/  @!P6 PRMT R34, R34, 0x5410, R35 ;  /* 0x000054102222e816 */ /* 0x000fe40000000023 */
[----:B------:R-:W-:Y:S01]  /*8ca0*/  PRMT R123, RZ, 0x7610, R123 ;  /* 0x00007610ff7b7816 */ /* 0x000fe2000000007b */
[----:B------:R0:W-:Y:S01]  /*8cb0*/  STL [R1+0x178], R35 ;  /* 0x0001782301007387 */ /* 0x0001e20000100800 */
[----:B------:R-:W-:Y:S02]  /*8cc0*/  LOP3.LUT P5, RZ, R2, 0x10000000, RZ, 0xc0, !PT ;  /* 0x1000000002ff7812 */ /* 0x000fe400078ac0ff */
[----:B------:R-:W-:Y:S02]  /*8cd0*/  @!P6 PRMT R34, R35, 0x7632, R34 ;  /* 0x000076322322e816 */ /* 0x000fe40000000022 */
[----:B------:R-:W-:-:S02]  /*8ce0*/  @!P1 PRMT R123, R69, 0x7610, R123 ;  /* 0x00007610457b9816 */ /* 0x000fc4000000007b */
[----:B------:R-:W-:Y:S02]  /*8cf0*/  PRMT R124, RZ, 0x7610, R124 ;  /* 0x00007610ff7c7816 */ /* 0x000fe4000000007c */
[----:B0-----:R-:W-:Y:S02]  /*8d00*/  PRMT R35, R35, 0x5410, RZ ;  /* 0x0000541023237816 */ /* 0x001fe400000000ff */
[----:B------:R-:W-:Y:S02]  /*8d10*/  PRMT R123, R123, 0x5410, RZ ;  /* 0x000054107b7b7816 */ /* 0x000fe400000000ff */
[----:B------:R-:W-:Y:S01]  /*8d20*/  @!P1 PRMT R35, R35, 0x7610, R69 ;  /* 0x0000761023239816 */ /* 0x000fe20000000045 */
[----:B------:R0:W-:Y:S01]  /*8d30*/  STL [R1+0x180], R122 ;  /* 0x0001807a01007387 */ /* 0x0001e20000100800 */
[----:B------:R-:W-:Y:S02]  /*8d40*/  @!P1 PRMT R124, R122, 0x7610, R124 ;  /* 0x000076107a7c9816 */ /* 0x000fe4000000007c */
[----:B------:R-:W-:-:S02]  /*8d50*/  @!P1 PRMT R123, R123, 0x7610, R122 ;  /* 0x000076107b7b9816 */ /* 0x000fc4000000007a */
[----:B------:R-:W-:Y:S01]  /*8d60*/  PRMT R35, RZ, 0x7610, R35 ;  /* 0x00007610ff237816 */ /* 0x000fe20000000023 */
[----:B------:R1:W-:Y:S01]  /*8d70*/  STL [R1+0x6c], R52 ;  /* 0x00006c3401007387 */ /* 0x0003e20000100800 */
[----:B0-----:R-:W-:-:S03]  /*8d80*/  PRMT R122, RZ, 0x7610, R122 ;  /* 0x00007610ff7a7816 */ /* 0x001fc6000000007a */
[----:B------:R-:W-:Y:S04]  /*8d90*/  STL.S16 [R1+0x25c], RZ ;  /* 0x00025cff01007387 */ /* 0x000fe80000100600 */
[----:B-1----:R-:W3:Y:S01]  /*8da0*/  LDL.LU R52, [R1+0x258] ;  /* 0x0002580001347983 */ /* 0x002ee20000300800 */
[----:B--2---:R-:W-:-:S03]  /*8db0*/  @!P5 PRMT R122, R53, 0x7610, R122 ;  /* 0x00007610357ad816 */ /* 0x004fc6000000007a */
[----:B------:R0:W-:Y:S01]  /*8dc0*/  STL [R1+0x84], R53 ;  /* 0x0000843501007387 */ /* 0x0001e20000100800 */
[----:B------:R-:W-:-:S03]  /*8dd0*/  @!P5 PRMT R35, R53, 0x7632, R35 ;  /* 0x000076323523d816 */ /* 0x000fc60000000023 */
[----:B0-----:R-:W2:Y:S01]  /*8de0*/  LDL.LU.S16 R53, [R1+0x25c] ;  /* 0x00025c0001357983 */ /* 0x001ea20000300600 */
[----:B------:R-:W-:-:S04]  /*8df0*/  PRMT R122, R122, 0x5410, RZ ;  /* 0x000054107a7a7816 */ /* 0x000fc800000000ff */
[----:B---3--:R-:W-:Y:S01]  /*8e00*/  @!P5 PRMT R122, R122, 0x5410, R52 ;  /* 0x000054107a7ad816 */ /* 0x008fe20000000034 */
[----:B------:R0:W-:Y:S01]  /*8e10*/  STL [R1+0x184], R52 ;  /* 0x0001843401007387 */ /* 0x0001e20000100800 */
[----:B--2---:R-:W-:-:S03]  /*8e20*/  @!P5 PRMT R53, R52, 0x7632, R53 ;  /* 0x000076323435d816 */ /* 0x004fc60000000035 */
[----:B0-----:R-:W2:Y:S04]  /*8e30*/  LDL.LU R52, [R1+0x4d4] ;  /* 0x0004d40001347983 */ /* 0x001ea80000300800 */
[----:B------:R0:W-:Y:S04]  /*8e40*/  @!P5 STL.S16 [R1+0x25c], R53 ;  /* 0x00025c350100d387 */ /* 0x0001e80000100600 */
[----:B0-----:R-:W3:Y:S04]  /*8e50*/  LDL.LU R53, [R1+0x4d8] ;  /* 0x0004d80001357983 */ /* 0x001ee80000300800 */
[----:B------:R0:W-:Y:S04]  /*8e60*/  STL [R1+0x16c], R47 ;  /* 0x00016c2f01007387 */ /* 0x0001e80000100800 */
[----:B------:R-:W-:Y:S04]  /*8e70*/  STL.S16 [R1+0x25a], RZ ;  /* 0x00025aff01007387 */ /* 0x000fe80000100600 */
[----:B0-----:R-:W4:Y:S01]  /*8e80*/  LDL.LU R47, [R1+0x244] ;  /* 0x00024400012f7983 */ /* 0x001f220000300800 */
[----:B--2---:R-:W-:-:S05]  /*8e90*/  PRMT R52, RZ, 0x7610, R52 ;  /* 0x00007610ff347816 */ /* 0x004fca0000000034 */
[----:B------:R0:W-:Y:S01]  /*8ea0*/  STL.S16 [R1+0x258], R52 ;  /* 0x0002583401007387 */ /* 0x0001e20000100600 */
[----:B---3--:R-:W-:-:S03]  /*8eb0*/  PRMT R53, R52, 0x7610, R53 ;  /* 0x0000761034357816 */ /* 0x008fc60000000035 */
[----:B0-----:R-:W2:Y:S01]  /*8ec0*/  LDL.S16 R52, [R1+0x25a] ;  /* 0x00025a0001347983 */ /* 0x001ea20000100600 */
[----:B------:R-:W-:-:S03]  /*8ed0*/  LOP3.LUT P6, RZ, R2, 0x8000000, RZ, 0xc0, !PT ;  /* 0x0800000002ff7812 */ /* 0x000fc600078cc0ff */
[----:B----4-:R0:W-:Y:S10]  /*8ee0*/  STL [R1+0x88], R47 ;  /* 0x0000882f01007387 */ /* 0x0101f40000100800 */
[----:B------:R-:W-:-:S02]  /*8ef0*/  @!P6 PRMT R53, R47, 0x7610, R53 ;  /* 0x000076102f35e816 */ /* 0x000fc40000000035 */
[----:B--2---:R-:W-:Y:S02]  /*8f00*/  @!P6 PRMT R52, R47, 0x7632, R52 ;  /* 0x000076322f34e816 */ /* 0x004fe40000000034 */
        /* <DEDUP_REMOVED lines=10> */
[----:B----4-:R-:W-:-:S03]  /*8fb0*/  @!P6 PRMT R52, R46, 0x7610, R52 ;  /* 0x000076102e34e816 */ /* 0x010fc60000000034 */
[----:B------:R0:W-:Y:S01]  /*8fc0*/  STL [R1+0x188], R46 ;  /* 0x0001882e01007387 */ /* 0x0001e20000100800 */
[----:B--2---:R-:W-:-:S03]  /*8fd0*/  @!P6 PRMT R47, R46, 0x7632, R47 ;  /* 0x000076322e2fe816 */ /* 0x004fc6000000002f */
[----:B0-----:R-:W2:Y:S04]  /*8fe0*/  LDL.LU R46, [R1+0x4bc] ;  /* 0x0004bc00012e7983 */ /* 0x001ea80000300800 */
[----:B------:R0:W-:Y:S04]  /*8ff0*/  @!P6 STL.S16 [R1+0x246], R47 ;  /* 0x0002462f0100e387 */ /* 0x0001e80000100600 */
[----:B0-----:R-:W3:Y:S04]  /*9000*/  LDL.LU R47, [R1+0x4c0] ;  /* 0x0004c000012f7983 */ /* 0x001ee80000300800 */
[----:B------:R0:W-:Y:S04]  /*9010*/  STL [R1+0x80], R69 ;  /* 0x0000804501007387 */ /* 0x0001e80000100800 */
[----:B------:R-:W-:Y:S01]  /*9020*/  STL.S16 [R1+0x242], RZ ;  /* 0x000242ff01007387 */ /* 0x000fe20000100600 */
[----:B0-----:R-:W-:-:S03]  /*9030*/  MOV R69, R41 ;  /* 0x0000002900457202 */ /* 0x001fc60000000f00 */
[----:B------:R-:W4:Y:S01]  /*9040*/  LDL.LU R41, [R1+0x228] ;  /* 0x0002280001297983 */ /* 0x000f220000300800 */
[----:B--2---:R-:W-:-:S05]  /*9050*/  PRMT R46, RZ, 0x7610, R46 ;  /* 0x00007610ff2e7816 */ /* 0x004fca000000002e */
[----:B------:R0:W-:Y:S01]  /*9060*/  STL.S16 [R1+0x240], R46 ;  /* 0x0002402e01007387 */ /* 0x0001e20000100600 */
[----:B---3--:R-:W-:-:S03]  /*9070*/  PRMT R47, R46, 0x7610, R47 ;  /* 0x000076102e2f7816 */ /* 0x008fc6000000002f */
[----:B0-----:R-:W2:Y:S01]  /*9080*/  LDL.S16 R46, [R1+0x242] ;  /* 0x00024200012e7983 */ /* 0x001ea20000100600 */
[----:B------:R-:W-:-:S13]  /*9090*/  LOP3.LUT P3, RZ, R2, 0x4000000, RZ, 0xc0, !PT ;  /* 0x0400000002ff7812 */ /* 0x000fda000786c0ff */
[C---:B----4-:R-:W-:Y:S01]  /*90a0*/  @!P3 PRMT R47, R41.reuse, 0x7610, R47 ;  /* 0x00007610292fb816 */ /* 0x050fe2000000002f */
        /* <DEDUP_REMOVED lines=13> */
[----:B----4-:R-:W-:-:S03]  /*9180*/  @!P3 PRMT R46, R40, 0x7610, R46 ;  /* 0x00007610282eb816 */ /* 0x010fc6000000002e */
[----:B------:R-:W-:Y:S04]  /*9190*/  STL [R1+0x18c], R40 ;  /* 0x00018c2801007387 */ /* 0x000fe80000100800 */
[----:B------:R0:W-:Y:S04]  /*91a0*/  @!P3 STL.S16 [R1+0x228], R46 ;  /* 0x0002282e0100b387 */ /* 0x0001e80000100600 */
[----:B0-----:R-:W3:Y:S01]  /*91b0*/  LDL.LU R46, [R1+0x4ac] ;  /* 0x0004ac00012e7983 */ /* 0x001ee20000300800 */
[----:B--2---:R-:W-:-:S03]  /*91c0*/  @!P3 PRMT R41, R40, 0x7632, R41 ;  /* 0x000076322829b816 */ /* 0x004fc60000000029 */
[----:B------:R-:W2:Y:S04]  /*91d0*/  LDL.LU R40, [R1+0x4a4] ;  /* 0x0004a40001287983 */ /* 0x000ea80000300800 */
[----:B------:R0:W-:Y:S04]  /*91e0*/  @!P3 STL.S16 [R1+0x22a], R41 ;  /* 0x00022a290100b387 */ /* 0x0001e80000100600 */
[----:B0-----:R-:W4:Y:S01]  /*91f0*/  LDL.LU R41, [R1+0x4a8] ;  /* 0x0004a80001297983 */ /* 0x001f220000300800 */
[----:B------:R-:W-:-:S03]  /*9200*/  LOP3.LUT P1, RZ, R2, 0x2000000, RZ, 0xc0, !PT ;  /* 0x0200000002ff7812 */ /* 0x000fc6000782c0ff */
[----:B------:R0:W-:Y:S01]  /*9210*/  @!P3 STL.S16 [R1+0x240], R47 ;  /* 0x0002402f0100b387 */ /* 0x0001e20000100600 */
[----:B---3--:R-:W-:-:S03]  /*9220*/  PRMT R46, RZ, 0x7610, R46 ;  /* 0x00007610ff2e7816 */ /* 0x008fc6000000002e */
[----:B0-----:R-:W3:Y:S06]  /*9230*/  LDL.LU R47, [R1+0x4b8] ;  /* 0x0004b800012f7983 */ /* 0x001eec0000300800 */
[----:B--2---:R-:W-:-:S05]  /*9240*/  @!P1 PRMT R46, R40, 0x7610, R46 ;  /* 0x00007610282e9816 */ /* 0x004fca000000002e */
[----:B------:R0:W-:Y:S01]  /*9250*/  STL.S16 [R1+0x214], R46 ;  /* 0x0002142e01007387 */ /* 0x0001e20000100600 */
[----:B----4-:R-:W-:-:S03]  /*9260*/  PRMT R41, RZ, 0x7610, R41 ;  /* 0x00007610ff297816 */ /* 0x010fc60000000029 */
[----:B0-----:R-:W2:Y:S01]  /*9270*/  LDL.LU R46, [R1+0x4a0] ;  /* 0x0004a000012e7983 */ /* 0x001ea20000300800 */
[----:B------:R-:W-:-:S05]  /*9280*/  @!P1 PRMT R41, R40, 0x7632, R41 ;  /* 0x0000763228299816 */ /* 0x000fca0000000029 */
[----:B------:R0:W-:Y:S04]  /*9290*/  STL.S16 [R1+0x25e], R41 ;  /* 0x00025e2901007387 */ /* 0x0001e80000100600 */
[----:B0-----:R-:W4:Y:S01]  /*92a0*/  LDL.LU R41, [R1+0x49c] ;  /* 0x00049c0001297983 */ /* 0x001f220000300800 */
[----:B---3--:R-:W-:-:S03]  /*92b0*/  PRMT R47, RZ, 0x7610, R47 ;  /* 0x00007610ff2f7816 */ /* 0x008fc6000000002f */
[----:B------:R0:W-:Y:S04]  /*92c0*/  @!P6 STL.S16 [R1+0x244], R52 ;  /* 0x000244340100e387 */ /* 0x0001e80000100600 */
[----:B0-----:R-:W3:Y:S01]  /*92d0*/  LDL.LU R52, [R1+0x4c4] ;  /* 0x0004c40001347983 */ /* 0x001ee20000300800 */
[----:B--2---:R-:W-:Y:S02]  /*92e0*/  PRMT R46, RZ, 0x7610, R46 ;  /* 0x00007610ff2e7816 */ /* 0x004fe4000000002e */
[C---:B----4-:R-:W-:Y:S02]  /*92f0*/  @!P1 PRMT R47, R41.reuse, 0x7610, R47 ;  /* 0x00007610292f9816 */ /* 0x050fe4000000002f */
[----:B------:R-:W-:-:S03]  /*9300*/  @!P1 PRMT R46, R41, 0x7632, R46 ;  /* 0x00007632292e9816 */ /* 0x000fc6000000002e */
[----:B------:R0:W-:Y:S04]  /*9310*/  STL.S16 [R1+0x216], R47 ;  /* 0x0002162f01007387 */ /* 0x0001e80000100600 */
[----:B------:R1:W-:Y:S04]  /*9320*/  STL.S16 [R1+0x278], R46 ;  /* 0x0002782e01007387 */ /* 0x0003e80000100600 */
[----:B0-----:R-:W2:Y:S04]  /*9330*/  LDL.LU R47, [R1+0x498] ;  /* 0x00049800012f7983 */ /* 0x001ea80000300800 */
[----:B-1----:R-:W4:Y:S01]  /*9340*/  LDL.LU R46, [R1+0x494] ;  /* 0x00049400012e7983 */ /* 0x002f220000300800 */
[----:B------:R-:W-:-:S02]  /*9350*/  LOP3.LUT P5, RZ, R2, 0x1000000, RZ, 0xc0, !PT ;  /* 0x0100000002ff7812 */ /* 0x000fc400078ac0ff */
[----:B---3--:R-:W-:Y:S01]  /*9360*/  PRMT R52, RZ, 0x7610, R52 ;  /* 0x00007610ff347816 */ /* 0x008fe20000000034 */
[----:B------:R0:W-:Y:S04]  /*9370*/  @!P6 STL.S16 [R1+0x258], R53 ;  /* 0x000258350100e387 */ /* 0x0001e80000100600 */
[----:B0-----:R-:W3:Y:S01]  /*9380*/  LDL.LU R53, [R1+0x4d0] ;  /* 0x0004d00001357983 */ /* 0x001ee20000300800 */
[----:B--2---:R-:W-:-:S05]  /*9390*/  PRMT R47, RZ, 0x7610, R47 ;  /* 0x00007610ff2f7816 */ /* 0x004fca000000002f */
[C---:B----4-:R-:W-:Y:S02]  /*93a0*/  @!P5 PRMT R52, R46.reuse, 0x7610, R52 ;  /* 0x000076102e34d816 */ /* 0x050fe40000000034 */
[----:B------:R-:W-:-:S03]  /*93b0*/  @!P5 PRMT R47, R46, 0x7632, R47 ;  /* 0x000076322e2fd816 */ /* 0x000fc6000000002f */
[----:B------:R0:W-:Y:S04]  /*93c0*/  STL.S16 [R1+0x264], R52 ;  /* 0x0002643401007387 */ /* 0x0001e80000100600 */
[----:B------:R1:W-:Y:S04]  /*93d0*/  STL.S16 [R1+0x27a], R47 ;  /* 0x00027a2f01007387 */ /* 0x0003e80000100600 */
[----:B0-----:R-:W2:Y:S04]  /*93e0*/  LDL.LU R52, [R1+0x490] ;  /* 0x0004900001347983 */ /* 0x001ea80000300800 */
[----:B-1----:R-:W4:Y:S01]  /*93f0*/  LDL.LU R47, [R1+0x48c] ;  /* 0x00048c00012f7983 */ /* 0x002f220000300800 */
[----:B---3--:R-:W-:-:S02]  /*9400*/  PRMT R53, RZ, 0x7610, R53 ;  /* 0x00007610ff357816 */ /* 0x008fc40000000035 */
[----:B--2---:R-:W-:Y:S02]  /*9410*/  PRMT R52, RZ, 0x7610, R52 ;  /* 0x00007610ff347816 */ /* 0x004fe40000000034 */
[C---:B----4-:R-:W-:Y:S02]  /*9420*/  @!P5 PRMT R53, R47.reuse, 0x7610, R53 ;  /* 0x000076102f35d816 */ /* 0x050fe40000000035 */
[----:B------:R-:W-:-:S03]  /*9430*/  @!P5 PRMT R52, R47, 0x7632, R52 ;  /* 0x000076322f34d816 */ /* 0x000fc60000000034 */
[----:B------:R0:W-:Y:S04]  /*9440*/  STL.S16 [R1+0x266], R53 ;  /* 0x0002663501007387 */ /* 0x0001e80000100600 */
[----:B------:R1:W-:Y:S04]  /*9450*/  STL.S16 [R1+0x280], R52 ;  /* 0x0002803401007387 */ /* 0x0003e80000100600 */
[----:B0-----:R-:W2:Y:S04]  /*9460*/  LDL.LU R53, [R1+0x488] ;  /* 0x0004880001357983 */ /* 0x001ea80000300800 */
[----:B-1----:R-:W3:Y:S01]  /*9470*/  LDL.LU R52, [R1+0x484] ;  /* 0x0004840001347983 */ /* 0x002ee20000300800 */
[----:B------:R-:W-:-:S03]  /*9480*/  LOP3.LUT P6, RZ, R2, 0x800000, RZ, 0xc0, !PT ;  /* 0x0080000002ff7812 */ /* 0x000fc600078cc0ff */
[----:B------:R-:W-:Y:S04]  /*9490*/  STL [R1+0x474], R58 ;  /* 0x0004743a01007387 */ /* 0x000fe80000100800 */
[----:B------:R0:W-:Y:S02]  /*94a0*/  STL [R1+0x480], R58 ;  /* 0x0004803a01007387 */ /* 0x0001e40000100800 */
[----:B0-----:R-:W-:Y:S02]  /*94b0*/  PRMT R58, RZ, 0x7610, R58 ;  /* 0x00007610ff3a7816 */ /* 0x001fe4000000003a */
[----:B--2---:R-:W-:Y:S02]  /*94c0*/  PRMT R53, RZ, 0x7610, R53 ;  /* 0x00007610ff357816 */ /* 0x004fe40000000035 */
[----:B---3--:R-:W-:-:S02]  /*94d0*/  @!P6 PRMT R58, R52, 0x7610, R58 ;  /* 0x00007610343ae816 */ /* 0x008fc4000000003a */
[----:B------:R-:W-:-:S03]  /*94e0*/  @!P6 PRMT R53, R52, 0x7632, R53 ;  /* 0x000076323435e816 */ /* 0x000fc60000000035 */
[----:B------:R0:W-:Y:S04]  /*94f0*/  STL.S16 [R1+0x27c], R58 ;  /* 0x00027c3a01007387 */ /* 0x0001e80000100600 */
[----:B------:R1:W-:Y:S04]  /*9500*/  STL.S16 [R1+0x282], R53 ;  /* 0x0002823501007387 */ /* 0x0003e80000100600 */
[----:B0-----:R-:W2:Y:S04]  /*9510*/  LDL.LU R58, [R1+0x480] ;  /* 0x00048000013a7983 */ /* 0x001ea80000300800 */
[----:B-1----:R-:W3:Y:S04]  /*9520*/  LDL.LU R53, [R1+0x47c] ;  /* 0x00047c0001357983 */ /* 0x002ee80000300800 */
[----:B------:R-:W-:Y:S04]  /*9530*/  STL [R1+0x46c], R8 ;  /* 0x00046c0801007387 */ /* 0x000fe80000100800 */
[----:B------:R0:W-:Y:S02]  /*9540*/  STL [R1+0x478], R8 ;  /* 0x0004780801007387 */ /* 0x0001e40000100800 */
[----:B0-----:R-:W-:-:S02]  /*9550*/  PRMT R8, RZ, 0x7610, R8 ;  /* 0x00007610ff087816 */ /* 0x001fc40000000008 */
[----:B--2---:R-:W-:Y:S02]  /*9560*/  PRMT R58, RZ, 0x7610, R58 ;  /* 0x00007610ff3a7816 */ /* 0x004fe4000000003a */
[C---:B---3--:R-:W-:Y:S02]  /*9570*/  @!P6 PRMT R8, R53.reuse, 0x7610, R8 ;  /* 0x000076103508e816 */ /* 0x048fe40000000008 */
        /* <DEDUP_REMOVED lines=59> */
[----:B------:R-:W-:Y:S04]  /*9930*/  STL.64 [R1+0x368], R66 ;  /* 0x0003684201007387 */ /* 0x000fe80000100a00 */
[----:B------:R-:W-:Y:S04]  /*9940*/  STL [R1+0x370], R72 ;  /* 0x0003704801007387 */ /* 0x000fe80000100800 */
[----:B------:R-:W-:Y:S04]  /*9950*/  STL [R1+0x378], R71 ;  /* 0x0003784701007387 */ /* 0x000fe80000100800 */
[----:B------:R-:W-:Y:S01]  /*9960*/  STL.64 [R1+0x380], R70 ;  /* 0x0003804601007387 */ /* 0x000fe20000100a00 */
[----:B--2---:R-:W-:-:S02]  /*9970*/  PRMT R8, RZ, 0x7610, R8 ;  /* 0x00007610ff087816 */ /* 0x004fc40000000008 */
[C---:B---3--:R-:W-:Y:S02]  /*9980*/  @!P3 PRMT R9, R58.reuse, 0x7610, R9 ;  /* 0x000076103a09b816 */ /* 0x048fe40000000009 */
[----:B------:R-:W-:-:S03]  /*9990*/  @!P3 PRMT R8, R58, 0x7632, R8 ;  /* 0x000076323a08b816 */ /* 0x000fc60000000008 */
[----:B------:R0:W-:Y:S04]  /*99a0*/  STL.S16 [R1+0x284], R9 ;  /* 0x0002840901007387 */ /* 0x0001e80000100600 */
[----:B0-----:R-:W2:Y:S04]  /*99b0*/  LDL.LU R9, [R1+0x470] ;  /* 0x0004700001097983 */ /* 0x001ea80000300800 */
[----:B------:R0:W-:Y:S04]  /*99c0*/  STL.S16 [R1+0x28a], R8 ;  /* 0x00028a0801007387 */ /* 0x0001e80000100600 */
[----:B0-----:R-:W3:Y:S01]  /*99d0*/  LDL.LU R8, [R1+0x46c] ;  /* 0x00046c0001087983 */ /* 0x001ee20000300800 */
[----:B------:R-:W-:-:S02]  /*99e0*/  PRMT R10, RZ, 0x7610, R10 ;  /* 0x00007610ff0a7816 */ /* 0x000fc4000000000a */
[----:B--2---:R-:W-:Y:S02]  /*99f0*/  PRMT R9, RZ, 0x7610, R9 ;  /* 0x00007610ff097816 */ /* 0x004fe40000000009 */
[C---:B---3--:R-:W-:Y:S02]  /*9a00*/  @!P3 PRMT R10, R8.reuse, 0x7610, R10 ;  /* 0x00007610080ab816 */ /* 0x048fe4000000000a */
[----:B------:R-:W-:-:S03]  /*9a10*/  @!P3 PRMT R9, R8, 0x7632, R9 ;  /* 0x000076320809b816 */ /* 0x000fc60000000009 */
[----:B------:R0:W-:Y:S04]  /*9a20*/  STL.S16 [R1+0x286], R10 ;  /* 0x0002860a01007387 */ /* 0x0001e80000100600 */
[----:B------:R1:W-:Y:S04]  /*9a30*/  STL.S16 [R1+0x290], R9 ;  /* 0x0002900901007387 */ /* 0x0003e80000100600 */
[----:B0-----:R-:W2:Y:S04]  /*9a40*/  LDL.LU R10, [R1+0x468] ;  /* 0x00046800010a7983 */ /* 0x001ea80000300800 */
[----:B-1----:R-:W3:Y:S01]  /*9a50*/  LDL.LU R9, [R1+0x464] ;  /* 0x0004640001097983 */ /* 0x002ee20000300800 */
[----:B------:R-:W-:-:S02]  /*9a60*/  LOP3.LUT P1, RZ, R2, 0x200000, RZ, 0xc0, !PT ;  /* 0x0020000002ff7812 */ /* 0x000fc4000782c0ff */
[----:B------:R-:W-:Y:S02]  /*9a70*/  PRMT R11, RZ, 0x7610, R11 ;  /* 0x00007610ff0b7816 */ /* 0x000fe4000000000b */
[----:B--2---:R-:W-:-:S09]  /*9a80*/  PRMT R10, RZ, 0x7610, R10 ;  /* 0x00007610ff0a7816 */ /* 0x004fd2000000000a */
[C---:B---3--:R-:W-:Y:S02]  /*9a90*/  @!P1 PRMT R11, R9.reuse, 0x7610, R11 ;  /* 0x00007610090b9816 */ /* 0x048fe4000000000b */
[----:B------:R-:W-:-:S03]  /*9aa0*/  @!P1 PRMT R10, R9, 0x7632, R10 ;  /* 0x00007632090a9816 */ /* 0x000fc6000000000a */
[----:B------:R0:W-:Y:S04]  /*9ab0*/  STL.S16 [R1+0x28c], R11 ;  /* 0x00028c0b01007387 */ /* 0x0001e80000100600 */
[----:B------:R1:W-:Y:S04]  /*9ac0*/  STL.S16 [R1+0x292], R10 ;  /* 0x0002920a01007387 */ /* 0x0003e80000100600 */
[----:B0-----:R-:W2:Y:S04]  /*9ad0*/  LDL.LU R11, [R1+0x460] ;  /* 0x00046000010b7983 */ /* 0x001ea80000300800 */
[----:B-1----:R-:W3:Y:S01]  /*9ae0*/  LDL.LU R10, [R1+0x45c] ;  /* 0x00045c00010a7983 */ /* 0x002ee20000300800 */
        /* <DEDUP_REMOVED lines=111> */
[----:B--2---:R-:W-:-:S11]  /*a1e0*/  PRMT R36, RZ, 0x7610, R36 ;  /* 0x00007610ff247816 */ /* 0x004fd60000000024 */
[----:B---3--:R-:W-:-:S05]  /*a1f0*/  @!P3 PRMT R36, R27, 0x7632, R36 ;  /* 0x000076321b24b816 */ /* 0x008fca0000000024 */
[----:B------:R0:W-:Y:S04]  /*a200*/  STL.S16 [R1+0x2cc], R36 ;  /* 0x0002cc2401007387 */ /* 0x0001e80000100600 */
[----:B0-----:R-:W2:Y:S01]  /*a210*/  LDL.LU R36, [R1+0x3ec] ;  /* 0x0003ec0001247983 */ /* 0x001ea20000300800 */
[----:B------:R-:W-:Y:S02]  /*a220*/  PRMT R44, RZ, 0x7610, R44 ;  /* 0x00007610ff2c7816 */ /* 0x000fe4000000002c */
[----:B------:R-:W-:Y:S02]  /*a230*/  LOP3.LUT P1, RZ, R2, 0x2000, RZ, 0xc0, !PT ;  /* 0x0000200002ff7812 */ /* 0x000fe4000782c0ff */
[----:B--2---:R-:W-:-:S05]  /*a240*/  @!P3 PRMT R44, R36, 0x7610, R44 ;  /* 0x00007610242cb816 */ /* 0x004fca000000002c */
[----:B------:R0:W-:Y:S04]  /*a250*/  STL.S16 [R1+0x2c8], R44 ;  /* 0x0002c82c01007387 */ /* 0x0001e80000100600 */
[----:B0-----:R-:W2:Y:S01]  /*a260*/  LDL.LU R44, [R1+0x3e8] ;  /* 0x0003e800012c7983 */ /* 0x001ea20000300800 */
[----:B------:R-:W-:Y:S02]  /*a270*/  PRMT R48, RZ, 0x7610, R48 ;  /* 0x00007610ff307816 */ /* 0x000fe40000000030 */
[----:B------:R-:W-:Y:S02]  /*a280*/  PRMT R45, RZ, 0x7610, R45 ;  /* 0x00007610ff2d7816 */ /* 0x000fe4000000002d */
[C---:B--2---:R-:W-:Y:S02]  /*a290*/  @!P1 PRMT R48, R44.reuse, 0x7610, R48 ;  /* 0x000076102c309816 */ /* 0x044fe40000000030 */
[----:B------:R-:W-:-:S03]  /*a2a0*/  @!P1 PRMT R45, R44, 0x7632, R45 ;  /* 0x000076322c2d9816 */ /* 0x000fc6000000002d */
[----:B------:R0:W-:Y:S04]  /*a2b0*/  STL.S16 [R1+0x2d0], R48 ;  /* 0x0002d03001007387 */ /* 0x0001e80000100600 */
[----:B------:R1:W-:Y:S04]  /*a2c0*/  STL.S16 [R1+0x2da], R45 ;  /* 0x0002da2d01007387 */ /* 0x0003e80000100600 */
[----:B0-----:R-:W2:Y:S04]  /*a2d0*/  LDL.LU R48, [R1+0x3e0] ;  /* 0x0003e00001307983 */ /* 0x001ea80000300800 */
[----:B-1----:R-:W3:Y:S01]  /*a2e0*/  LDL.LU R45, [R1+0x3dc] ;  /* 0x0003dc00012d7983 */ /* 0x002ee20000300800 */
[----:B------:R-:W-:-:S02]  /*a2f0*/  LOP3.LUT P5, RZ, R2, 0x1000, RZ, 0xc0, !PT ;  /* 0x0000100002ff7812 */ /* 0x000fc400078ac0ff */
[----:B------:R-:W-:-:S04]  /*a300*/  PRMT R37, RZ, 0x7610, R37 ;  /* 0x00007610ff257816 */ /* 0x000fc80000000025 */
[----:B------:R-:W-:-:S05]  /*a310*/  @!P3 PRMT R37, R27, 0x7610, R37 ;  /* 0x000076101b25b816 */ /* 0x000fca0000000025 */
[----:B------:R0:W-:Y:S04]  /*a320*/  STL.S16 [R1+0x2c6], R37 ;  /* 0x0002c62501007387 */ /* 0x0001e80000100600 */
[----:B0-----:R-:W4:Y:S01]  /*a330*/  LDL.LU R37, [R1+0x3f0] ;  /* 0x0003f00001257983 */ /* 0x001f220000300800 */
[----:B--2---:R-:W-:-:S04]  /*a340*/  PRMT R48, RZ, 0x7610, R48 ;  /* 0x00007610ff307816 */ /* 0x004fc80000000030 */
[----:B---3--:R-:W-:-:S05]  /*a350*/  @!P5 PRMT R48, R45, 0x7610, R48 ;  /* 0x000076102d30d816 */ /* 0x008fca0000000030 */
[----:B------:R0:W-:Y:S04]  /*a360*/  STL.S16 [R1+0x2d6], R48 ;  /* 0x0002d63001007387 */ /* 0x0001e80000100600 */
[----:B0-----:R-:W2:Y:S01]  /*a370*/  LDL.LU R48, [R1+0x3d8] ;  /* 0x0003d80001307983 */ /* 0x001ea20000300800 */
[----:B------:R-:W-:Y:S02]  /*a380*/  PRMT R49, RZ, 0x7610, R49 ;  /* 0x00007610ff317816 */ /* 0x000fe40000000031 */
[----:B----4-:R-:W-:-:S04]  /*a390*/  PRMT R37, RZ, 0x7610, R37 ;  /* 0x00007610ff257816 */ /* 0x010fc80000000025 */
[----:B------:R-:W-:-:S05]  /*a3a0*/  @!P3 PRMT R37, R36, 0x7632, R37 ;  /* 0x000076322425b816 */ /* 0x000fca0000000025 */
[----:B------:R0:W-:Y:S04]  /*a3b0*/  STL.S16 [R1+0x2d2], R37 ;  /* 0x0002d22501007387 */ /* 0x0001e80000100600 */
[----:B0-----:R-:W3:Y:S01]  /*a3c0*/  LDL.LU R37, [R1+0x3e4] ;  /* 0x0003e40001257983 */ /* 0x001ee20000300800 */
[----:B--2---:R-:W-:-:S05]  /*a3d0*/  @!P5 PRMT R49, R48, 0x7632, R49 ;  /* 0x000076323031d816 */ /* 0x004fca0000000031 */
[----:B------:R0:W-:Y:S04]  /*a3e0*/  STL.S16 [R1+0x2e2], R49 ;  /* 0x0002e23101007387 */ /* 0x0001e80000100600 */
[----:B0-----:R-:W2:Y:S01]  /*a3f0*/  LDL.LU R49, [R1+0x3d4] ;  /* 0x0003d40001317983 */ /* 0x001ea20000300800 */
[----:B------:R-:W-:Y:S02]  /*a400*/  LOP3.LUT P6, RZ, R2, 0x800, RZ, 0xc0, !PT ;  /* 0x0000080002ff7812 */ /* 0x000fe400078cc0ff */
[----:B------:R-:W-:Y:S02]  /*a410*/  PRMT R54, RZ, 0x7610, R54 ;  /* 0x00007610ff367816 */ /* 0x000fe40000000036 */
[----:B------:R-:W-:Y:S02]  /*a420*/  PRMT R57, RZ, 0x7610, R57 ;  /* 0x00007610ff397816 */ /* 0x000fe40000000039 */
[----:B------:R-:W-:-:S02]  /*a430*/  PRMT R56, RZ, 0x7610, R56 ;  /* 0x00007610ff387816 */ /* 0x000fc40000000038 */
[C---:B---3--:R-:W-:Y:S02]  /*a440*/  @!P1 PRMT R57, R37.reuse, 0x7610, R57 ;  /* 0x0000761025399816 */ /* 0x048fe40000000039 */
[----:B------:R-:W-:-:S03]  /*a450*/  @!P1 PRMT R56, R37, 0x7632, R56 ;  /* 0x0000763225389816 */ /* 0x000fc60000000038 */
[----:B------:R-:W-:Y:S04]  /*a460*/  STL.S16 [R1+0x2ce], R57 ;  /* 0x0002ce3901007387 */ /* 0x000fe80000100600 */
[----:B------:R0:W-:Y:S04]  /*a470*/  STL.S16 [R1+0x2d4], R56 ;  /* 0x0002d43801007387 */ /* 0x0001e80000100600 */
[----:B0-----:R-:W3:Y:S01]  /*a480*/  LDL.LU.64 R56, [R1+0x268] ;  /* 0x0002680001387983 */ /* 0x001ee20000300a00 */
[----:B--2---:R-:W-:-:S05]  /*a490*/  @!P6 PRMT R54, R49, 0x7610, R54 ;  /* 0x000076103136e816 */ /* 0x004fca0000000036 */
[----:B------:R0:W-:Y:S04]  /*a4a0*/  STL.S16 [R1+0x2de], R54 ;  /* 0x0002de3601007387 */ /* 0x0001e80000100600 */
[----:B0-----:R-:W2:Y:S04]  /*a4b0*/  LDL.LU R54, [R1+0x3d0] ;  /* 0x0003d00001367983 */ /* 0x001ea80000300800 */
[----:B------:R0:W-:Y:S01]  /*a4c0*/  STL [R1+0x1a4], R12 ;  /* 0x0001a40c01007387 */ /* 0x0001e20000100800 */
[----:B------:R-:W-:Y:S02]  /*a4d0*/  LOP3.LUT P0, RZ, R2, 0x1, RZ, 0xc0, !PT ;  /* 0x0000000102ff7812 */ /* 0x000fe4000780c0ff */
[----:B0-----:R-:W-:-:S04]  /*a4e0*/  PRMT R12, RZ, 0x7610, R12 ;  /* 0x00007610ff0c7816 */ /* 0x001fc8000000000c */
[----:B--2---:R-:W-:-:S05]  /*a4f0*/  @!P6 PRMT R12, R54, 0x7632, R12 ;  /* 0x00007632360ce816 */ /* 0x004fca000000000c */
[----:B------:R0:W-:Y:S02]  /*a500*/  STL.S16 [R1+0x2e6], R12 ;  /* 0x0002e60c01007387 */ /* 0x0001e40000100600 */
[----:B0-----:R-:W-:-:S06]  /*a510*/  HFMA2 R12, -RZ, RZ, 0, 0 ;  /* 0x00000000ff0c7431 */ /* 0x001fcc00000001ff */
[----:B---3--:R0:W2:Y:S04]  /*a520*/  @!P0 LDG.E R12, desc[UR10][R56.64] ;  /* 0x0000000a380c8981 */ /* 0x0080a8000c1e1900 */
[----:B------:R-:W3:Y:S01]  /*a530*/  LDL.LU.64 R56, [R1+0x3c8] ;  /* 0x0003c80001387983 */ /* 0x000ee20000300a00 */
[----:B------:R-:W-:Y:S02]  /*a540*/  PRMT R65, RZ, 0x7610, R65 ;  /* 0x00007610ff417816 */ /* 0x000fe40000000041 */
[----:B------:R-:W-:Y:S02]  /*a550*/  PRMT R64, RZ, 0x7610, R64 ;  /* 0x00007610ff407816 */ /* 0x000fe40000000040 */
[----:B------:R-:W-:Y:S02]  /*a560*/  @!P5 PRMT R65, R45, 0x7632, R65 ;  /* 0x000076322d41d816 */ /* 0x000fe40000000041 */
[----:B------:R-:W-:-:S02]  /*a570*/  @!P5 PRMT R64, R48, 0x7610, R64 ;  /* 0x000076103040d816 */ /* 0x000fc40000000040 */
[C---:B------:R-:W-:Y:S02]  /*a580*/  LOP3.LUT P5, RZ, R2.reuse, 0x200, RZ, 0xc0, !PT ;  /* 0x0000020002ff7812 */ /* 0x040fe400078ac0ff */
[----:B------:R-:W-:Y:S01]  /*a590*/  PRMT R59, RZ, 0x7610, R59 ;  /* 0x00007610ff3b7816 */ /* 0x000fe2000000003b */
[----:B------:R-:W-:Y:S01]  /*a5a0*/  STL.S16 [R1+0x2dc], R65 ;  /* 0x0002dc4101007387 */ /* 0x000fe20000100600 */
[----:B------:R-:W-:-:S03]  /*a5b0*/  LOP3.LUT P3, RZ, R2, 0x400, RZ, 0xc0, !PT ;  /* 0x0000040002ff7812 */ /* 0x000fc6000786c0ff */
[----:B------:R1:W-:Y:S01]  /*a5c0*/  STL.S16 [R1+0x2d8], R64 ;  /* 0x0002d84001007387 */ /* 0x0003e20000100600 */
[----:B------:R-:W-:Y:S02]  /*a5d0*/  PRMT R61, RZ, 0x7610, R61 ;  /* 0x00007610ff3d7816 */ /* 0x000fe4000000003d */
[----:B------:R-:W-:Y:S01]  /*a5e0*/  PRMT R60, RZ, 0x7610, R60 ;  /* 0x00007610ff3c7816 */ /* 0x000fe2000000003c */
[----:B-1----:R-:W4:Y:S01]  /*a5f0*/  LDL.LU.64 R64, [R1+0x250] ;  /* 0x0002500001407983 */ /* 0x002f220000300a00 */
[----:B------:R-:W-:Y:S02]  /*a600*/  @!P6 PRMT R61, R49, 0x7632, R61 ;  /* 0x00007632313de816 */ /* 0x000fe4000000003d */
[----:B------:R-:W-:-:S03]  /*a610*/  @!P6 PRMT R60, R54, 0x7610, R60 ;  /* 0x00007610363ce816 */ /* 0x000fc6000000003c */
[----:B------:R-:W-:Y:S04]  /*a620*/  STL.S16 [R1+0x2e4], R61 ;  /* 0x0002e43d01007387 */ /* 0x000fe80000100600 */
[----:B------:R1:W-:Y:S04]  /*a630*/  STL.S16 [R1+0x2e0], R60 ;  /* 0x0002e03c01007387 */ /* 0x0003e80000100600 */
[----:B-1----:R-:W2:Y:S01]  /*a640*/  LDL.LU.64 R60, [R1+0x248] ;  /* 0x00024800013c7983 */ /* 0x002ea20000300a00 */
[----:B---3--:R-:W-:-:S05]  /*a650*/  @!P5 PRMT R59, R57, 0x7610, R59 ;  /* 0x00007610393bd816 */ /* 0x008fca000000003b */
[----:B------:R1:W-:Y:S01]  /*a660*/  STL.S16 [R1+0x250], R59 ;  /* 0x0002503b01007387 */ /* 0x0003e20000100600 */
[----:B0-----:R-:W-:-:S03]  /*a670*/  PRMT R56, RZ, 0x7610, R56 ;  /* 0x00007610ff387816 */ /* 0x001fc60000000038 */
[----:B-1----:R-:W3:Y:S01]  /*a680*/  LDL.LU R59, [R1+0x3b0] ;  /* 0x0003b000013b7983 */ /* 0x002ee20000300800 */
[----:B------:R-:W-:-:S05]  /*a690*/  @!P3 PRMT R56, R55, 0x7610, R56 ;  /* 0x000076103738b816 */ /* 0x000fca0000000038 */
[----:B------:R0:W-:Y:S04]  /*a6a0*/  STL.S16 [R1+0x268], R56 ;  /* 0x0002683801007387 */ /* 0x0001e80000100600 */
[----:B0-----:R-:W4:Y:S04]  /*a6b0*/  LDL.LU R56, [R1+0x3c0] ;  /* 0x0003c00001387983 */ /* 0x001f280000300800 */
[----:B------:R0:W-:Y:S01]  /*a6c0*/  STL [R1+0xac], R15 ;  /* 0x0000ac0f01007387 */ /* 0x0001e20000100800 */
[----:B------:R-:W-:Y:S02]  /*a6d0*/  LOP3.LUT P1, RZ, R120, 0x80000000, RZ, 0xc0, !PT ;  /* 0x8000000078ff7812 */ /* 0x000fe4000782c0ff */
[----:B0-----:R-:W-:-:S02]  /*a6e0*/  PRMT R15, RZ, 0x7610, R15 ;  /* 0x00007610ff0f7816 */ /* 0x001fc4000000000f */
[----:B------:R-:W-:Y:S02]  /*a6f0*/  PRMT R63, RZ, 0x7610, R63 ;  /* 0x00007610ff3f7816 */ /* 0x000fe4000000003f */
[----:B------:R-:W-:Y:S02]  /*a700*/  PRMT R62, RZ, 0x7610, R62 ;  /* 0x00007610ff3e7816 */ /* 0x000fe4000000003e */
[----:B------:R-:W-:-:S05]  /*a710*/  @!P3 PRMT R63, R55, 0x7632, R63 ;  /* 0x00007632373fb816 */ /* 0x000fca000000003f */
[----:B------:R-:W-:Y:S01]  /*a720*/  STL.S16 [R1+0x26a], R63 ;  /* 0x00026a3f01007387 */ /* 0x000fe20000100600 */
[----:B---3--:R-:W-:-:S05]  /*a730*/  @!P5 PRMT R15, R59, 0x7632, R15 ;  /* 0x000076323b0fd816 */ /* 0x008fca000000000f */
[----:B------:R0:W-:Y:S02]  /*a740*/  STL.S16 [R1+0x2f2], R15 ;  /* 0x0002f20f01007387 */ /* 0x0001e40000100600 */
[----:B0-----:R-:W-:-:S06]  /*a750*/  HFMA2 R15, -RZ, RZ, 0, 0 ;  /* 0x00000000ff0f7431 */ /* 0x001fcc00000001ff */
[----:B--2---:R0:W2:Y:S01]  /*a760*/  @!P1 LDG.E R15, desc[UR10][R60.64] ;  /* 0x0000000a3c0f9981 */ /* 0x0040a2000c1e1900 */
[----:B----4-:R-:W-:-:S03]  /*a770*/  @!P3 PRMT R62, R56, 0x7610, R62 ;  /* 0x00007610383eb816 */ /* 0x010fc6000000003e */
[----:B------:R-:W3:Y:S04]  /*a780*/  LDL.LU.64 R60, [R1+0x3a8] ;  /* 0x0003a800013c7983 */ /* 0x000ee80000300a00 */
[----:B------:R1:W-:Y:S04]  /*a790*/  STL.S16 [R1+0x26c], R62 ;  /* 0x00026c3e01007387 */ /* 0x0003e80000100600 */
[----:B-1----:R-:W4:Y:S01]  /*a7a0*/  LDL.LU.64 R62, [R1+0x238] ;  /* 0x00023800013e7983 */ /* 0x002f220000300a00 */
[----:B------:R-:W-:-:S03]  /*a7b0*/  LOP3.LUT P6, RZ, R2, 0x100, RZ, 0xc0, !PT ;  /* 0x0000010002ff7812 */ /* 0x000fc600078cc0ff */
[----:B------:R1:W-:Y:S02]  /*a7c0*/  STL [R1+0x1a8], R14 ;  /* 0x0001a80e01007387 */ /* 0x0003e40000100800 */
[----:B-1----:R-:W-:-:S08]  /*a7d0*/  PRMT R14, RZ, 0x7610, R14 ;  /* 0x00007610ff0e7816 */ /* 0x002fd0000000000e */
[----:B---3--:R-:W-:Y:S02]  /*a7e0*/  @!P6 PRMT R14, R60, 0x7632, R14 ;  /* 0x000076323c0ee816 */ /* 0x008fe4000000000e */
[----:B0-----:R-:W-:-:S03]  /*a7f0*/  PRMT R61, RZ, 0x7610, R61 ;  /* 0x00007610ff3d7816 */ /* 0x001fc6000000003d */
[----:B------:R0:W-:Y:S01]  /*a800*/  STL.S16 [R1+0x2f6], R14 ;  /* 0x0002f60e01007387 */ /* 0x0001e20000100600 */
[----:B------:R-:W-:Y:S02]  /*a810*/  @!P6 PRMT R61, R60, 0x7610, R61 ;  /* 0x000076103c3de816 */ /* 0x000fe4000000003d */
[----:B0-----:R-:W-:-:S03]  /*a820*/  MOV R14, RZ ;  /* 0x000000ff000e7202 */ /* 0x001fc60000000f00 */
[----:B------:R0:W-:Y:S04]  /*a830*/  STL.S16 [R1+0x2ea], R61 ;  /* 0x0002ea3d01007387 */ /* 0x0001e80000100600 */
[----:B----4-:R1:W3:Y:S04]  /*a840*/  @!P2 LDG.E R14, desc[UR10][R62.64] ;  /* 0x0000000a3e0ea981 */ /* 0x0102e8000c1e1900 */
[----:B0-----:R-:W4:Y:S04]  /*a850*/  LDL.LU R61, [R1+0x3a0] ;  /* 0x0003a000013d7983 */ /* 0x001f280000300800 */
[----:B------:R-:W1:Y:S04]  /*a860*/  LDL.LU.64 R62, [R1+0x398] ;  /* 0x00039800013e7983 */ /* 0x000e680000300a00 */
[----:B------:R0:W-:Y:S02]  /*a870*/  STL [R1+0xa8], R13 ;  /* 0x0000a80d01007387 */ /* 0x0001e40000100800 */
[----:B0-----:R-:W-:-:S04]  /*a880*/  PRMT R13, RZ, 0x7610, R13 ;  /* 0x00007610ff0d7816 */ /* 0x001fc8000000000d */
[----:B------:R-:W-:Y:S02]  /*a890*/  @!P3 PRMT R13, R56, 0x7632, R13 ;  /* 0x00007632380db816 */ /* 0x000fe4000000000d */
[----:B------:R-:W-:-:S03]  /*a8a0*/  LOP3.LUT P3, RZ, R2, 0x80, RZ, 0xc0, !PT ;  /* 0x0000008002ff7812 */ /* 0x000fc6000786c0ff */
[----:B------:R0:W-:Y:S02]  /*a8b0*/  STL.S16 [R1+0x2ec], R13 ;  /* 0x0002ec0d01007387 */ /* 0x0001e40000100600 */
[----:B0-----:R-:W-:-:S06]  /*a8c0*/  MOV R13, RZ ;  /* 0x000000ff000d7202 */ /* 0x001fcc0000000f00 */
[----:B------:R0:W2:Y:S04]  /*a8d0*/  @!P1 LDG.E R13, desc[UR10][R64.64] ;  /* 0x0000000a400d9981 */ /* 0x0000a8000c1e1900 */
[----:B------:R-:W0:Y:S01]  /*a8e0*/  LDL.LU.64 R64, [R1+0x3b8] ;  /* 0x0003b80001407983 */ /* 0x000e220000300a00 */
[----:B-1----:R-:W-:-:S04]  /*a8f0*/  PRMT R62, RZ, 0x7610, R62 ;  /* 0x00007610ff3e7816 */ /* 0x002fc8000000003e */
[----:B----4-:R-:W-:-:S05]  /*a900*/  @!P3 PRMT R62, R61, 0x7632, R62 ;  /* 0x000076323d3eb816 */ /* 0x010fca000000003e */
[----:B------:R1:W-:Y:S04]  /*a910*/  STL.S16 [R1+0x2ee], R62 ;  /* 0x0002ee3e01007387 */ /* 0x0003e80000100600 */
[----:B-1----:R-:W4:Y:S01]  /*a920*/  LDL.LU R62, [R1+0x38c] ;  /* 0x00038c00013e7983 */ /* 0x002f220000300800 */
[----:B------:R-:W-:Y:S02]  /*a930*/  PRMT R63, RZ, 0x7610, R63 ;  /* 0x00007610ff3f7816 */ /* 0x000fe4000000003f */
[----:B0-----:R-:W-:-:S04]  /*a940*/  PRMT R65, RZ, 0x7610, R65 ;  /* 0x00007610ff417816 */ /* 0x001fc80000000041 */
[----:B------:R-:W-:-:S05]  /*a950*/  @!P3 PRMT R65, R61, 0x7610, R65 ;  /* 0x000076103d41b816 */ /* 0x000fca0000000041 */
[----:B------:R0:W-:Y:S04]  /*a960*/  STL.S16 [R1+0x26e], R65 ;  /* 0x00026e4101007387 */ /* 0x0001e80000100600 */
[----:B0-----:R-:W3:Y:S01]  /*a970*/  LDL.LU R65, [R1+0x390] ;  /* 0x0003900001417983 */ /* 0x001ee20000300800 */
[----:B----4-:R-:W-:-:S05]  /*a980*/  @!P3 PRMT R63, R62, 0x7610, R63 ;  /* 0x000076103e3fb816 */ /* 0x010fca000000003f */
[----:B------:R0:W-:Y:S04]  /*a990*/  STL.S16 [R1+0x2f0], R63 ;  /* 0x0002f03f01007387 */ /* 0x0001e80000100600 */
[----:B0-----:R-:W4:Y:S01]  /*a9a0*/  LDL.LU R63, [R1+0x388] ;  /* 0x00038800013f7983 */ /* 0x001f220000300800 */
[----:B------:R-:W-:Y:S02]  /*a9b0*/  PRMT R71, RZ, 0x7610, R71 ;  /* 0x00007610ff477816 */ /* 0x000fe40000000047 */
[----:B------:R-:W-:Y:S02]  /*a9c0*/  PRMT R70, RZ, 0x7610, R70 ;  /* 0x00007610ff467816 */ /* 0x000fe40000000046 */
[----:B------:R-:W-:Y:S02]  /*a9d0*/  @!P5 PRMT R71, R57, 0x7632, R71 ;  /* 0x000076323947d816 */ /* 0x000fe40000000047 */
[----:B------:R-:W-:-:S02]  /*a9e0*/  @!P5 PRMT R70, R59, 0x7610, R70 ;  /* 0x000076103b46d816 */ /* 0x000fc40000000046 */
[----:B------:R-:W-:Y:S01]  /*a9f0*/  LOP3.LUT P5, RZ, R2, 0x40, RZ, 0xc0, !PT ;  /* 0x0000004002ff7812 */ /* 0x000fe200078ac0ff */
[----:B------:R-:W-:Y:S04]  /*aa00*/  STL.S16 [R1+0x254], R71 ;  /* 0x0002544701007387 */ /* 0x000fe80000100600 */
[----:B------:R0:W-:Y:S01]  /*aa10*/  STL.S16 [R1+0x256], R70 ;  /* 0x0002564601007387 */ /* 0x0001e20000100600 */
[----:B------:R-:W-:Y:S02]  /*aa20*/  PRMT R67, RZ, 0x7610, R67 ;  /* 0x00007610ff437816 */ /* 0x000fe40000000043 */
[----:B------:R-:W-:Y:S01]  /*aa30*/  PRMT R66, RZ, 0x7610, R66 ;  /* 0x00007610ff427816 */ /* 0x000fe20000000042 */
[----:B0-----:R-:W2:Y:S01]  /*aa40*/  LDL.LU.64 R70, [R1+0x230] ;  /* 0x0002300001467983 */ /* 0x001ea20000300a00 */
[----:B---3--:R-:W-:-:S02]  /*aa50*/  PRMT R65, RZ, 0x7610, R65 ;  /* 0x00007610ff417816 */ /* 0x008fc40000000041 */
[C---:B------:R-:W-:Y:S02]  /*aa60*/  @!P6 PRMT R67, R64.reuse, 0x7610, R67 ;  /* 0x000076104043e816 */ /* 0x040fe40000000043 */
[----:B------:R-:W-:-:S03]  /*aa70*/  @!P6 PRMT R66, R64, 0x7632, R66 ;  /* 0x000076324042e816 */ /* 0x000fc60000000042 */
[----:B------:R-:W-:Y:S04]  /*aa80*/  STL.S16 [R1+0x252], R67 ;  /* 0x0002524301007387 */ /* 0x000fe80000100600 */
[----:B------:R0:W-:Y:S04]  /*aa90*/  STL.S16 [R1+0x2e8], R66 ;  /* 0x0002e84201007387 */ /* 0x0001e80000100600 */
[----:B0-----:R-:W3:Y:S01]  /*aaa0*/  LDL.LU.64 R66, [R1+0x220] ;  /* 0x0002200001427983 */ /* 0x001ee20000300a00 */
[----:B----4-:R-:W-:-:S05]  /*aab0*/  @!P5 PRMT R65, R63, 0x7632, R65 ;  /* 0x000076323f41d816 */ /* 0x010fca0000000041 */
[----:B------:R0:W-:Y:S04]  /*aac0*/  STL.S16 [R1+0x232], R65 ;  /* 0x0002324101007387 */ /* 0x0001e80000100600 */
[----:B0-----:R-:W4:Y:S04]  /*aad0*/  LDL.LU R65, [R1+0x374] ;  /* 0x0003740001417983 */ /* 0x001f280000300800 */
[----:B------:R0:W-:Y:S04]  /*aae0*/  STL [R1+0x1ac], R16 ;  /* 0x0001ac1001007387 */ /* 0x0001e80000100800 */
[----:B------:R1:W-:Y:S01]  /*aaf0*/  STL [R1+0xb0], R17 ;  /* 0x0000b01101007387 */ /* 0x0003e20000100800 */
[----:B0-----:R-:W-:-:S02]  /*ab00*/  PRMT R16, RZ, 0x7610, R16 ;  /* 0x00007610ff107816 */ /* 0x001fc40000000010 */
[----:B-1----:R-:W-:Y:S02]  /*ab10*/  PRMT R17, RZ, 0x7610, R17 ;  /* 0x00007610ff117816 */ /* 0x002fe40000000011 */
[----:B------:R-:W-:Y:S02]  /*ab20*/  @!P3 PRMT R16, R62, 0x7632, R16 ;  /* 0x000076323e10b816 */ /* 0x000fe40000000010 */
[----:B------:R-:W-:Y:S02]  /*ab30*/  LOP3.LUT P3, RZ, R120, 0x40000000, RZ, 0xc0, !PT ;  /* 0x4000000078ff7812 */ /* 0x000fe4000786c0ff */
[----:B----4-:R-:W-:-:S05]  /*ab40*/  @!P5 PRMT R17, R65, 0x7632, R17 ;  /* 0x000076324111d816 */ /* 0x010fca0000000011 */
[----:B------:R0:W-:Y:S02]  /*ab50*/  STL.S16 [R1+0x2fa], R17 ;  /* 0x0002fa1101007387 */ /* 0x0001e40000100600 */
[----:B0-----:R-:W-:-:S06]  /*ab60*/  MOV R17, RZ ;  /* 0x000000ff00117202 */ /* 0x001fcc0000000f00 */
[----:B---3--:R0:W3:Y:S04]  /*ab70*/  @!P3 LDG.E R17, desc[UR10][R66.64] ;  /* 0x0000000a4211b981 */ /* 0x0080e8000c1e1900 */
[----:B------:R-:W0:Y:S01]  /*ab80*/  LDL.LU.64 R66, [R1+0x368] ;  /* 0x0003680001427983 */ /* 0x000e220000300a00 */
[----:B------:R-:W-:-:S03]  /*ab90*/  LOP3.LUT P6, RZ, R2, 0x20, RZ, 0xc0, !PT ;  /* 0x0000002002ff7812 */ /* 0x000fc600078cc0ff */
[----:B------:R1:W-:Y:S02]  /*aba0*/  STL.S16 [R1+0x2f8], R16 ;  /* 0x0002f81001007387 */ /* 0x0003e40000100600 */
[----:B-1----:R-:W-:-:S06]  /*abb0*/  HFMA2 R16, -RZ, RZ, 0, 0 ;  /* 0x00000000ff107431 */ /* 0x002fcc00000001ff */
[----:B--2---:R1:W2:Y:S04]  /*abc0*/  @!P2 LDG.E R16, desc[UR10][R70.64] ;  /* 0x0000000a4610a981 */ /* 0x0042a8000c1e1900 */
[----:B------:R-:W1:Y:S01]  /*abd0*/  LDL.LU.64 R70, [R1+0x380] ;  /* 0x0003800001467983 */ /* 0x000e620000300a00 */
[----:B0-----:R-:W-:-:S04]  /*abe0*/  PRMT R67, RZ, 0x7610, R67 ;  /* 0x00007610ff437816 */ /* 0x001fc80000000043 */
[----:B------:R-:W-:-:S05]  /*abf0*/  @!P6 PRMT R67, R66, 0x7610, R67 ;  /* 0x000076104243e816 */ /* 0x000fca0000000043 */
[----:B------:R0:W-:Y:S04]  /*ac00*/  STL.S16 [R1+0x220], R67 ;  /* 0x0002204301007387 */ /* 0x0001e80000100600 */
[----:B0-----:R-:W4:Y:S01]  /*ac10*/  LDL.LU R67, [R1+0x360] ;  /* 0x0003600001437983 */ /* 0x001f220000300800 */
[----:B------:R-:W-:-:S04]  /*ac20*/  PRMT R72, RZ, 0x7610, R72 ;  /* 0x00007610ff487816 */ /* 0x000fc80000000048 */
[----:B------:R-:W-:Y:S01]  /*ac30*/  @!P5 PRMT R72, R65, 0x7610, R72 ;  /* 0x000076104148d816 */ /* 0x000fe20000000048 */
[----:B------:R0:W-:Y:S04]  /*ac40*/  STL [R1+0x1b0], R18 ;  /* 0x0001b01201007387 */ /* 0x0001e80000100800 */
[----:B------:R3:W-:Y:S01]  /*ac50*/  STL.S16 [R1+0x2f4], R72 ;  /* 0x0002f44801007387 */ /* 0x0007e20000100600 */
[----:B0-----:R-:W-:-:S03]  /*ac60*/  PRMT R18, RZ, 0x7610, R18 ;  /* 0x00007610ff127816 */ /* 0x001fc60000000012 */
[----:B---3--:R-:W3:Y:S01]  /*ac70*/  LDL.LU R72, [R1+0x370] ;  /* 0x0003700001487983 */ /* 0x008ee20000300800 */
[----:B-1----:R-:W-:-:S04]  /*ac80*/  PRMT R71, RZ, 0x7610, R71 ;  /* 0x00007610ff477816 */ /* 0x002fc80000000047 */
[----:B------:R-:W-:-:S05]  /*ac90*/  @!P5 PRMT R71, R63, 0x7610, R71 ;  /* 0x000076103f47d816 */ /* 0x000fca0000000047 */
[----:B------:R0:W-:Y:S04]  /*aca0*/  STL.S16 [R1+0x230], R71 ;  /* 0x0002304701007387 */ /* 0x0001e80000100600 */
[----:B0-----:R-:W2:Y:S04]  /*acb0*/  LDL.LU R71, [R1+0x378] ;  /* 0x0003780001477983 */ /* 0x001ea80000300800 */
[----:B------:R0:W-:Y:S04]  /*acc0*/  STL [R1+0x198], R53 ;  /* 0x0001983501007387 */ /* 0x0001e80000100800 */
[----:B------:R1:W-:Y:S01]  /*acd0*/  STL [R1+0x9c], R58 ;  /* 0x00009c3a01007387 */ /* 0x0003e20000100800 */
[----:B0-----:R-:W-:-:S02]  /*ace0*/  PRMT R53, RZ, 0x7610, R53 ;  /* 0x00007610ff357816 */ /* 0x001fc40000000035 */
[----:B-1----:R-:W-:-:S04]  /*acf0*/  PRMT R58, RZ, 0x7610, R58 ;  /* 0x00007610ff3a7816 */ /* 0x002fc8000000003a */
[----:B------:R-:W-:Y:S02]  /*ad00*/  @!P6 PRMT R58, R66, 0x7632, R58 ;  /* 0x00007632423ae816 */ /* 0x000fe4000000003a */
[----:B------:R-:W-:Y:S02]  /*ad10*/  PRMT R3, RZ, 0x7610, R3 ;  /* 0x00007610ff037816 */ /* 0x000fe40000000003 */
[----:B------:R-:W-:Y:S01]  /*ad20*/  LOP3.LUT P5, RZ, R2, 0x8, RZ, 0xc0, !PT ;  /* 0x0000000802ff7812 */ /* 0x000fe200078ac0ff */
[----:B------:R0:W-:Y:S04]  /*ad30*/  STL [R1+0x19c], R8 ;  /* 0x00019c0801007387 */ /* 0x0001e80000100800 */
[----:B------:R1:W-:Y:S04]  /*ad40*/  STL [R1+0xa0], R9 ;  /* 0x0000a00901007387 */ /* 0x0003e80000100800 */
[----:B------:R1:W-:Y:S01]  /*ad50*/  STL [R1+0x1a0], R10 ;  /* 0x0001a00a01007387 */ /* 0x0003e20000100800 */
[----:B0-----:R-:W-:-:S03]  /*ad60*/  PRMT R8, RZ, 0x7610, R8 ;  /* 0x00007610ff087816 */ /* 0x001fc60000000008 */
[----:B------:R0:W-:Y:S01]  /*ad70*/  STL [R1+0xa4], R11 ;  /* 0x0000a40b01007387 */ /* 0x0001e20000100800 */
[----:B-1----:R-:W-:Y:S02]  /*ad80*/  PRMT R9, RZ, 0x7610, R9 ;  /* 0x00007610ff097816 */ /* 0x002fe40000000009 */
[----:B------:R-:W-:Y:S02]  /*ad90*/  PRMT R10, RZ, 0x7610, R10 ;  /* 0x00007610ff0a7816 */ /* 0x000fe4000000000a */
[----:B0-----:R-:W-:Y:S02]  /*ada0*/  PRMT R11, RZ, 0x7610, R11 ;  /* 0x00007610ff0b7816 */ /* 0x001fe4000000000b */
[C---:B------:R-:W-:Y:S02]  /*adb0*/  @!P0 PRMT R10, R39.reuse, 0x7632, R10 ;  /* 0x00007632270a8816 */ /* 0x040fe4000000000a */
[----:B------:R-:W-:Y:S02]  /*adc0*/  @!P0 PRMT R11, R39, 0x7610, R11 ;  /* 0x00007610270b8816 */ /* 0x000fe4000000000b */
[----:B------:R-:W-:-:S02]  /*add0*/  @!P0 PRMT R9, R12, 0x7610, R9 ;  /* 0x000076100c098816 */ /* 0x000fc40000000009 */
[----:B------:R-:W-:Y:S02]  /*ade0*/  @!P0 PRMT R8, R12, 0x7632, R8 ;  /* 0x000076320c088816 */ /* 0x000fe40000000008 */
[----:B------:R-:W-:Y:S01]  /*adf0*/  ISETP.NE.AND P0, PT, RZ, UR9, PT ;  /* 0x00000009ff007c0c */ /* 0x000fe2000bf05270 */
[----:B------:R-:W-:Y:S01]  /*ae00*/  STL [R1+0x1b8], R26 ;  /* 0x0001b81a01007387 */ /* 0x000fe20000100800 */
[----:B----4-:R-:W-:-:S05]  /*ae10*/  @!P6 PRMT R18, R67, 0x7632, R18 ;  /* 0x000076324312e816 */ /* 0x010fca0000000012 */
[----:B------:R0:W-:Y:S02]  /*ae20*/  STL.S16 [R1+0x2fe], R18 ;  /* 0x0002fe1201007387 */ /* 0x0001e40000100600 */
[----:B0-----:R-:W-:-:S06]  /*ae30*/  HFMA2 R18, -RZ, RZ, 0, 0 ;  /* 0x00000000ff127431 */ /* 0x001fcc00000001ff */
[----:B------:R-:W4:Y:S04]  /*ae40*/  @!P3 LDG.E R18, desc[UR10][R68.64] ;  /* 0x0000000a4412b981 */ /* 0x000f28000c1e1900 */
[----:B------:R-:W4:Y:S01]  /*ae50*/  LDL.LU.64 R68, [R1+0x358] ;  /* 0x0003580001447983 */ /* 0x000f220000300a00 */
[----:B------:R-:W-:Y:S02]  /*ae60*/  @!P6 PRMT R53, R67, 0x7610, R53 ;  /* 0x000076104335e816 */ /* 0x000fe40000000035 */
[----:B------:R-:W-:-:S13]  /*ae70*/  LOP3.LUT P6, RZ, R2, 0x2, RZ, 0xc0, !PT ;  /* 0x0000000202ff7812 */ /* 0x000fda00078cc0ff */
[----:B------:R-:W-:-:S05]  /*ae80*/  @!P6 PRMT R3, R38, 0x7610, R3 ;  /* 0x000076102603e816 */ /* 0x000fca0000000003 */
[----:B------:R0:W-:Y:S02]  /*ae90*/  STL.S16 [R1+0x312], R3 ;  /* 0x0003120301007387 */ /* 0x0001e40000100600 */
[----:B0-----:R-:W0:Y:S01]  /*aea0*/  S2R R3, SR_TID.X ;  /* 0x0000000000037919 */ /* 0x001e220000002100 */
[----:B------:R-:W-:-:S04]  /*aeb0*/  PRMT R2, RZ, 0x7610, R2 ;  /* 0x00007610ff027816 */ /* 0x000fc80000000002 */
[----:B------:R-:W-:-:S05]  /*aec0*/  @!P6 PRMT R2, R38, 0x7632, R2 ;  /* 0x000076322602e816 */ /* 0x000fca0000000002 */
[----:B------:R0:W-:Y:S01]  /*aed0*/  STL.S16 [R1+0x31a], R2 ;  /* 0x00031a0201007387 */ /* 0x0001e20000100600 */
[----:B------:R-:W-:-:S03]  /*aee0*/  PRMT R26, RZ, 0x7610, R26 ;  /* 0x00007610ff1a7816 */ /* 0x000fc6000000001a */
[----:B------:R1:W-:Y:S01]  /*aef0*/  STL [R1+0xbc], R27 ;  /* 0x0000bc1b01007387 */ /* 0x0003e20000100800 */
[----:B0-----:R-:W-:-:S05]  /*af00*/  LOP3.LUT R2, R3, 0xffff, RZ, 0xc0, !PT ;  /* 0x0000ffff03027812 */ /* 0x001fca00078ec0ff */
[----:B------:R-:W-:-:S05]  /*af10*/  IMAD R2, R2, 0x445, RZ ;  /* 0x0000044502027824 */ /* 0x000fca00078e02ff */
[----:B------:R-:W-:Y:S02]  /*af20*/  SHF.R.U32.HI R2, RZ, 0x10, R2 ;  /* 0x00000010ff027819 */ /* 0x000fe40000011602 */
[----:B-1----:R-:W-:Y:S02]  /*af30*/  PRMT R27, RZ, 0x7610, R27 ;  /* 0x00007610ff1b7816 */ /* 0x002fe4000000001b */
[----:B------:R-:W-:Y:S02]  /*af40*/  PRMT R2, R2, 0x9910, RZ ;  /* 0x0000991002027816 */ /* 0x000fe400000000ff */
[C---:B------:R-:W-:Y:S02]  /*af50*/  @!P6 PRMT R27, R78.reuse, 0x7610, R27 ;  /* 0x000076104e1be816 */ /* 0x040fe4000000001b */
[----:B------:R-:W-:Y:S01]  /*af60*/  @!P6 PRMT R26, R78, 0x7632, R26 ;  /* 0x000076324e1ae816 */ /* 0x000fe2000000001a */
[----:B------:R-:W-:Y:S01]  /*af70*/  IMAD R2, R2, 0x3c, RZ ;  /* 0x0000003c02027824 */ /* 0x000fe200078e02ff */
[----:B------:R-:W-:Y:S04]  /*af80*/  STL.S16 [R1+0x31c], R9 ;  /* 0x00031c0901007387 */ /* 0x000fe80000100600 */
[----:B------:R-:W-:Y:S01]  /*af90*/  IADD3 R2, PT, PT, RZ, -R2, RZ ;  /* 0x80000002ff027210 */ /* 0x000fe20007ffe0ff */
[----:B------:R0:W-:Y:S04]  /*afa0*/  STL.S16 [R1+0x324], R8 ;  /* 0x0003240801007387 */ /* 0x0001e80000100600 */
[----:B------:R-:W-:Y:S01]  /*afb0*/  STL.S16 [R1+0x310], R27 ;  /* 0x0003101b01007387 */ /* 0x000fe20000100600 */
[----:B------:R-:W-:-:S03]  /*afc0*/  PRMT R2, R2, 0x7710, RZ ;  /* 0x0000771002027816 */ /* 0x000fc600000000ff */
[----:B------:R1:W-:Y:S01]  /*afd0*/  STL.S16 [R1+0x314], R26 ;  /* 0x0003141a01007387 */ /* 0x0003e20000100600 */
[----:B0-----:R-:W0:Y:S01]  /*afe0*/  LDC.64 R8, c[0x0][0x3a8] ;  /* 0x0000ea00ff087b82 */ /* 0x001e220000000a00 */
[----:B------:R-:W-:-:S07]  /*aff0*/  IADD3 R2, PT, PT, R2, R3, RZ ;  /* 0x0000000302027210 */ /* 0x000fce0007ffe0ff */
[----:B-1----:R-:W1:Y:S01]  /*b000*/  @P0 LDC.64 R26, c[0x0][0x3b0] ;  /* 0x0000ec00ff1a0b82 */ /* 0x002e620000000a00 */
[----:B------:R-:W-:Y:S01]  /*b010*/  SHF.L.U32 R2, R2, 0x1, RZ ;  /* 0x0000000102027819 */ /* 0x000fe200000006ff */
[----:B------:R3:W-:Y:S04]  /*b020*/  STL.S16 [R1+0x316], R11 ;  /* 0x0003160b01007387 */ /* 0x0007e80000100600 */
[----:B------:R2:W-:Y:S01]  /*b030*/  STL.S16 [R1+0x320], R10 ;  /* 0x0003200a01007387 */ /* 0x0005e20000100600 */
[----:B---3--:R-:W-:Y:S02]  /*b040*/  LOP3.LUT R11, R2, 0xffff, RZ, 0xc0, !PT ;  /* 0x0000ffff020b7812 */ /* 0x008fe400078ec0ff */
[----:B--2---:R-:W-:-:S03]  /*b050*/  MOV R10, UR13 ;  /* 0x0000000d000a7c02 */ /* 0x004fc60008000f00 */
[----:B------:R1:W-:Y:S02]  /*b060*/  STL [R1+0x350], R11 ;  /* 0x0003500b01007387 */ /* 0x0003e40000100800 */
[----:B------:R-:W-:Y:S01]  /*b070*/  IMAD R10, R10, 0x78, R11 ;  /* 0x000000780a0a7824 */ /* 0x000fe200078e020b */
[----:B------:R-:W-:Y:S01]  /*b080*/  CS2R R2, SRZ ;  /* 0x0000000000027805 */ /* 0x000fe2000001ff00 */
[----:B------:R-:W-:Y:S02]  /*b090*/  UIMAD.WIDE UR6, UR8, 0x8, UR6 ;  /* 0x00000008080678a5 */ /* 0x000fe4000f8e0206 */
[----:B0-----:R-:W-:-:S04]  /*b0a0*/  IMAD.WIDE R8, R10, 0x4, R8 ;  /* 0x000000040a087825 */ /* 0x001fc800078e0208 */
[----:B-1----:R-:W-:Y:S01]  /*b0b0*/  @P0 IMAD.WIDE R10, R10, 0x4, R26 ;  /* 0x000000040a0a0825 */ /* 0x002fe200078e021a */
[----:B------:R-:W-:Y:S04]  /*b0c0*/  STL [R1+0x190], R41 ;  /* 0x0001902901007387 */ /* 0x000fe80000100800 */
[----:B------:R0:W5:Y:S04]  /*b0d0*/  @P0 LDG.E.64 R2, desc[UR10][R10.64] ;  /* 0x0000000a0a020981 */ /* 0x000168000c1e1b00 */
[----:B------:R-:W-:Y:S04]  /*b0e0*/  STL [R1+0x1b4], R20 ;  /* 0x0001b41401007387 */ /* 0x000fe80000100800 */
[----:B------:R1:W-:Y:S01]  /*b0f0*/  STL [R1+0x1c0], R44 ;  /* 0x0001c02c01007387 */ /* 0x0003e20000100800 */
[----:B0-----:R-:W-:-:S02]  /*b100*/  MOV R10, UR6 ;  /* 0x00000006000a7c02 */ /* 0x001fc40008000f00 */
[----:B------:R-:W-:Y:S01]  /*b110*/  MOV R11, UR7 ;  /* 0x00000007000b7c02 */ /* 0x000fe20008000f00 */
[----:B------:R0:W-:Y:S04]  /*b120*/  STL [R1+0xc4], R45 ;  /* 0x0000c42d01007387 */ /* 0x0001e80000100800 */
[----:B------:R2:W-:Y:S04]  /*b130*/  STL [R1+0x90], R40 ;  /* 0x0000902801007387 */ /* 0x0005e80000100800 */
[----:B------:R-:W3:Y:S01]  /*b140*/  LDG.E.64 R10, desc[UR10][R10.64] ;  /* 0x0000000a0a0a7981 */ /* 0x000ee2000c1e1b00 */
[----:B-1----:R-:W-:-:S02]  /*b150*/  PRMT R44, RZ, 0x7610, R44 ;  /* 0x00007610ff2c7816 */ /* 0x002fc4000000002c */
[----:B0-----:R-:W-:Y:S01]  /*b160*/  PRMT R45, RZ, 0x7610, R45 ;  /* 0x00007610ff2d7816 */ /* 0x001fe2000000002d */
[----:B------:R-:W-:Y:S01]  /*b170*/  STL [R1+0xb8], R21 ;  /* 0x0000b81501007387 */ /* 0x000fe20000100800 */
[----:B------:R-:W-:Y:S02]  /*b180*/  PRMT R41, RZ, 0x7610, R41 ;  /* 0x00007610ff297816 */ /* 0x000fe40000000029 */
[----:B------:R-:W-:Y:S01]  /*b190*/  PRMT R20, RZ, 0x7610, R20 ;  /* 0x00007610ff147816 */ /* 0x000fe20000000014 */
[----:B------:R0:W-:Y:S01]  /*b1a0*/  STL [R1+0x1bc], R36 ;  /* 0x0001bc2401007387 */ /* 0x0001e20000100800 */
[C---:B------:R-:W-:Y:S02]  /*b1b0*/  @!P5 PRMT R45, R76.reuse, 0x7610, R45 ;  /* 0x000076104c2dd816 */ /* 0x040fe4000000002d */
[----:B------:R-:W-:Y:S01]  /*b1c0*/  @!P5 PRMT R44, R76, 0x7632, R44 ;  /* 0x000076324c2cd816 */ /* 0x000fe2000000002c */
[----:B------:R1:W-:Y:S01]  /*b1d0*/  STL [R1+0xc0], R37 ;  /* 0x0000c02501007387 */ /* 0x0003e20000100800 */
[----:B------:R-:W-:-:S02]  /*b1e0*/  @!P5 PRMT R41, R73, 0x7610, R41 ;  /* 0x000076104929d816 */ /* 0x000fc40000000029 */
[----:B------:R-:W-:Y:S01]  /*b1f0*/  @!P5 PRMT R20, R73, 0x7632, R20 ;  /* 0x000076324914d816 */ /* 0x000fe20000000014 */
[----:B------:R-:W-:Y:S01]  /*b200*/  STL [R1+0x94], R46 ;  /* 0x0000942e01007387 */ /* 0x000fe20000100800 */
[----:B------:R-:W-:Y:S02]  /*b210*/  LOP3.LUT P5, RZ, R120, 0x10000000, RZ, 0xc0, !PT ;  /* 0x1000000078ff7812 */ /* 0x000fe400078ac0ff */
[----:B--2---:R-:W-:Y:S01]  /*b220*/  PRMT R40, RZ, 0x7610, R40 ;  /* 0x00007610ff287816 */ /* 0x004fe20000000028 */
[----:B------:R-:W-:Y:S01]  /*b230*/  STL [R1+0x194], R47 ;  /* 0x0001942f01007387 */ /* 0x000fe20000100800 */
[----:B0-----:R-:W-:Y:S02]  /*b240*/  PRMT R36, RZ, 0x7610, R36 ;  /* 0x00007610ff247816 */ /* 0x001fe40000000024 */
[----:B-1----:R-:W-:Y:S01]  /*b250*/  PRMT R37, RZ, 0x7610, R37 ;  /* 0x00007610ff257816 */ /* 0x002fe20000000025 */
[----:B------:R0:W-:Y:S01]  /*b260*/  STL [R1+0x98], R52 ;  /* 0x0000983401007387 */ /* 0x0001e20000100800 */
[----:B------:R-:W-:-:S03]  /*b270*/  PRMT R21, RZ, 0x7610, R21 ;  /* 0x00007610ff157816 */ /* 0x000fc60000000015 */
[----:B------:R1:W-:Y:S02]  /*b280*/  STL [R1+0xb4], R19 ;  /* 0x0000b41301007387 */ /* 0x0003e40000100800 */
[C---:B------:R-:W-:Y:S02]  /*b290*/  @!P5 PRMT R40, R74.reuse, 0x7610, R40 ;  /* 0x000076104a28d816 */ /* 0x040fe40000000028 */
[----:B------:R-:W-:Y:S01]  /*b2a0*/  @!P5 PRMT R37, R74, 0x7632, R37 ;  /* 0x000076324a25d816 */ /* 0x000fe20000000025 */
[----:B------:R-:W-:Y:S01]  /*b2b0*/  STL.S16 [R1+0x222], R58 ;  /* 0x0002223a01007387 */ /* 0x000fe20000100600 */
[C---:B------:R-:W-:Y:S02]  /*b2c0*/  @!P5 PRMT R36, R77.reuse, 0x7610, R36 ;  /* 0x000076104d24d816 */ /* 0x040fe40000000024 */
[----:B------:R-:W-:Y:S01]  /*b2d0*/  @!P5 PRMT R21, R77, 0x7632, R21 ;  /* 0x000076324d15d816 */ /* 0x000fe20000000015 */
[----:B------:R-:W-:Y:S01]  /*b2e0*/  STL.S16 [R1+0x2fc], R53 ;  /* 0x0002fc3501007387 */ /* 0x000fe20000100600 */
[----:B------:R-:W-:-:S03]  /*b2f0*/  LOP3.LUT P5, RZ, R120, 0x8000000, RZ, 0xc0, !PT ;  /* 0x0800000078ff7812 */ /* 0x000fc600078ac0ff */
[----:B------:R2:W-:Y:S01]  /*b300*/  STL.S16 [R1+0x30e], R21 ;  /* 0x00030e1501007387 */ /* 0x0005e20000100600 */
[----:B0-----:R-:W-:Y:S02]  /*b310*/  PRMT R52, RZ, 0x7610, R52 ;  /* 0x00007610ff347816 */ /* 0x001fe40000000034 */
[----:B------:R-:W-:Y:S01]  /*b320*/  PRMT R47, RZ, 0x7610, R47 ;  /* 0x00007610ff2f7816 */ /* 0x000fe2000000002f */
[----:B------:R-:W-:Y:S01]  /*b330*/  STL [R1+0x1e4], R75 ;  /* 0x0001e44b01007387 */ /* 0x000fe20000100800 */
[----:B------:R-:W-:Y:S02]  /*b340*/  PRMT R46, RZ, 0x7610, R46 ;  /* 0x00007610ff2e7816 */ /* 0x000fe4000000002e */
[----:B-1----:R-:W-:Y:S02]  /*b350*/  PRMT R19, RZ, 0x7610, R19 ;  /* 0x00007610ff137816 */ /* 0x002fe40000000013 */
[----:B------:R-:W-:Y:S01]  /*b360*/  LOP3.LUT P6, RZ, R120, 0x4000000, RZ, 0xc0, !PT ;  /* 0x0400000078ff7812 */ /* 0x000fe200078cc0ff */
[----:B------:R0:W-:Y:S01]  /*b370*/  STL.S16 [R1+0x308], R20 ;  /* 0x0003081401007387 */ /* 0x0001e20000100600 */
[----:B--2---:R-:W-:-:S02]  /*b380*/  MOV R21, RZ ;  /* 0x000000ff00157202 */ /* 0x004fc40000000f00 */
[C---:B------:R-:W-:Y:S01]  /*b390*/  @!P4 PRMT R52, R72.reuse, 0x7610, R52 ;  /* 0x000076104834c816 */ /* 0x040fe20000000034 */
[----:B------:R-:W-:Y:S01]  /*b3a0*/  STL.S16 [R1+0x21a], R45 ;  /* 0x00021a2d01007387 */ /* 0x000fe20000100600 */
[----:B------:R-:W-:Y:S02]  /*b3b0*/  @!P4 PRMT R47, R72, 0x7632, R47 ;  /* 0x00007632482fc816 */ /* 0x000fe4000000002f */
[C---:B------:R-:W-:Y:S01]  /*b3c0*/  @!P4 PRMT R46, R75.reuse, 0x7610, R46 ;  /* 0x000076104b2ec816 */ /* 0x040fe2000000002e */
[----:B------:R1:W2:Y:S01]  /*b3d0*/  @!P5 LDG.E R21, desc[UR10][R22.64] ;  /* 0x0000000a1615d981 */ /* 0x0002a2000c1e1900 */
[----:B------:R-:W-:Y:S02]  /*b3e0*/  @!P4 PRMT R19, R75, 0x7632, R19 ;  /* 0x000076324b13c816 */ /* 0x000fe40000000013 */
[----:B------:R-:W-:Y:S01]  /*b3f0*/  LOP3.LUT P4, RZ, R120, 0x20000000, RZ, 0xc0, !PT ;  /* 0x2000000078ff7812 */ /* 0x000fe2000788c0ff */
[----:B0-----:R-:W-:Y:S01]  /*b400*/  HFMA2 R20, -RZ, RZ, 0, 0 ;  /* 0x00000000ff147431 */ /* 0x001fe200000001ff */
[----:B------:R-:W-:Y:S04]  /*b410*/  STL.S16 [R1+0x218], R52 ;  /* 0x0002183401007387 */ /* 0x000fe80000100600 */
[----:B------:R-:W-:Y:S01]  /*b420*/  STL.S16 [R1+0x302], R44 ;  /* 0x0003022c01007387 */ /* 0x000fe20000100600 */
[----:B-1----:R-:W-:-:S03]  /*b430*/  CS2R R22, SRZ ;  /* 0x0000000000167805 */ /* 0x002fc6000001ff00 */
[----:B------:R0:W-:Y:S04]  /*b440*/  STL.S16 [R1+0x300], R19 ;  /* 0x0003001301007387 */ /* 0x0001e80000100600 */
[----:B------:R1:W2:Y:S04]  /*b450*/  @!P5 LDG.E R22, desc[UR10][R24.64] ;  /* 0x0000000a1816d981 */ /* 0x0002a8000c1e1900 */
[----:B------:R4:W2:Y:S01]  /*b460*/  @!P4 LDG.E R20, desc[UR10][R70.64] ;  /* 0x0000000a4614c981 */ /* 0x0008a2000c1e1900 */
[----:B0-----:R-:W-:-:S03]  /*b470*/  MOV R19, RZ ;  /* 0x000000ff00137202 */ /* 0x001fc60000000f00 */
[----:B------:R-:W2:Y:S01]  /*b480*/  @!P6 LDG.E R23, desc[UR10][R30.64] ;  /* 0x0000000a1e17e981 */ /* 0x000ea2000c1e1900 */
[----:B-1----:R-:W-:-:S03]  /*b490*/  HFMA2 R24, -RZ, RZ, 0, 0 ;  /* 0x00000000ff187431 */ /* 0x002fc600000001ff */
[----:B------:R-:W-:Y:S04]  /*b4a0*/  STL.S16 [R1+0x21c], R47 ;  /* 0x00021c2f01007387 */ /* 0x000fe80000100600 */
[----:B------:R-:W2:Y:S04]  /*b4b0*/  @!P6 LDG.E R24, desc[UR10][R32.64] ;  /* 0x0000000a2018e981 */ /* 0x000ea8000c1e1900 */
[----:B------:R-:W-:Y:S04]  /*b4c0*/  STL.S16 [R1+0x21e], R46 ;  /* 0x00021e2e01007387 */ /* 0x000fe80000100600 */
[----:B------:R-:W-:Y:S04]  /*b4d0*/  STL.S16 [R1+0x304], R41 ;  /* 0x0003042901007387 */ /* 0x000fe80000100600 */
[----:B------:R-:W-:Y:S04]  /*b4e0*/  STL.S16 [R1+0x306], R40 ;  /* 0x0003062801007387 */ /* 0x000fe80000100600 */
[----:B------:R0:W-:Y:S04]  /*b4f0*/  STL.S16 [R1+0x30a], R37 ;  /* 0x00030a2501007387 */ /* 0x0001e80000100600 */
[----:B------:R1:W-:Y:S04]  /*b500*/  STL.S16 [R1+0x30c], R36 ;  /* 0x00030c2401007387 */ /* 0x0003e80000100600 */
[----:B------:R1:W-:Y:S04]  /*b510*/  STL [R1+0xe8], R76 ;  /* 0x0000e84c01007387 */ /* 0x0003e80000100800 */
[----:B------:R1:W-:Y:S04]  /*b520*/  STL [R1+0xec], R74 ;  /* 0x0000ec4a01007387 */ /* 0x0003e80000100800 */
[----:B------:R1:W-:Y:S04]  /*b530*/  STL [R1+0x1ec], R77 ;  /* 0x0001ec4d01007387 */ /* 0x0003e80000100800 */
[----:B------:R1:W-:Y:S04]  /*b540*/  STL [R1+0xf0], R78 ;  /* 0x0000f04e01007387 */ /* 0x0003e80000100800 */
[----:B------:R-:W5:Y:S04]  /*b550*/  LDL.S16 R45, [R1+0x272] ;  /* 0x00027200012d7983 */ /* 0x000f680000100600 */
[----:B------:R-:W5:Y:S04]  /*b560*/  LDL.S16 R44, [R1+0x260] ;  /* 0x00026000012c7983 */ /* 0x000f680000100600 */
[----:B----4-:R4:W2:Y:S04]  /*b570*/  @!P4 LDG.E R19, desc[UR10][R68.64] ;  /* 0x0000000a4413c981 */ /* 0x0108a8000c1e1900 */
[----:B0-----:R0:W5:Y:S04]  /*b580*/  LDL.S16 R37, [R1+0x262] ;  /* 0x0002620001257983 */ /* 0x0011680000100600 */
[----:B-1----:R0:W5:Y:S04]  /*b590*/  LDL.S16 R36, [R1+0x22e] ;  /* 0x00022e0001247983 */ /* 0x0021680000100600 */
[----:B------:R0:W5:Y:S04]  /*b5a0*/  LDL.S16 R58, [R1+0x22c] ;  /* 0x00022c00013a7983 */ /* 0x0001680000100600 */
        /* <DEDUP_REMOVED lines=9> */
[----:B------:R-:W5:Y:S04]  /*b640*/  LDG.E.64 R8, desc[UR10][R8.64] ;  /* 0x0000000a08087981 */ /* 0x000f68000c1e1b00 */
[----:B------:R0:W5:Y:S04]  /*b650*/  LDL.S16 R74, [R1+0x258] ;  /* 0x00025800014a7983 */ /* 0x0001680000100600 */
[----:B------:R0:W5:Y:S04]  /*b660*/  LDL.S16 R77, [R1+0x25a] ;  /* 0x00025a00014d7983 */ /* 0x0001680000100600 */
[----:B------:R0:W5:Y:S01]  /*b670*/  LDL.S16 R78, [R1+0x216] ;  /* 0x00021600014e7983 */ /* 0x0001620000100600 */
[----:B------:R-:W-:-:S02]  /*b680*/  PRMT R71, RZ, 0x7610, R71 ;  /* 0x00007610ff477816 */ /* 0x000fc40000000047 */
[----:B----4-:R-:W-:Y:S01]  /*b690*/  PRMT R69, RZ, 0x7610, R69 ;  /* 0x00007610ff457816 */ /* 0x010fe20000000045 */
[----:B------:R1:W-:Y:S01]  /*b6a0*/  STL [R1+0x1c4], R48 ;  /* 0x0001c43001007387 */ /* 0x0003e20000100800 */
[----:B------:R-:W-:Y:S02]  /*b6b0*/  PRMT R70, RZ, 0x7610, R70 ;  /* 0x00007610ff467816 */ /* 0x000fe40000000046 */
[----:B------:R-:W-:Y:S01]  /*b6c0*/  PRMT R68, RZ, 0x7610, R68 ;  /* 0x00007610ff447816 */ /* 0x000fe20000000044 */
[----:B------:R4:W-:Y:S01]  /*b6d0*/  STL [R1+0xc8], R49 ;  /* 0x0000c83101007387 */ /* 0x0009e20000100800 */
[----:B------:R-:W-:Y:S02]  /*b6e0*/  PRMT R33, RZ, 0x7610, R33 ;  /* 0x00007610ff217816 */ /* 0x000fe40000000021 */
[----:B------:R-:W-:Y:S01]  /*b6f0*/  PRMT R32, RZ, 0x7610, R32 ;  /* 0x00007610ff207816 */ /* 0x000fe20000000020 */
[----:B------:R0:W-:Y:S01]  /*b700*/  STL [R1+0x1c8], R54 ;  /* 0x0001c83601007387 */ /* 0x0001e20000100800 */
[----:B------:R-:W-:-:S02]  /*b710*/  PRMT R31, RZ, 0x7610, R31 ;  /* 0x00007610ff1f7816 */ /* 0x000fc4000000001f */
[----:B-1----:R-:W-:Y:S01]  /*b720*/  PRMT R48, RZ, 0x7610, R48 ;  /* 0x00007610ff307816 */ /* 0x002fe20000000030 */
[----:B------:R1:W-:Y:S01]  /*b730*/  STL [R1+0xcc], R55 ;  /* 0x0000cc3701007387 */ /* 0x0003e20000100800 */
[----:B------:R-:W-:Y:S02]  /*b740*/  PRMT R25, RZ, 0x7610, R25 ;  /* 0x00007610ff197816 */ /* 0x000fe40000000019 */
[----:B----4-:R-:W-:Y:S01]  /*b750*/  PRMT R49, RZ, 0x7610, R49 ;  /* 0x00007610ff317816 */ /* 0x010fe20000000031 */
[----:B------:R4:W-:Y:S01]  /*b760*/  STL [R1+0x1cc], R56 ;  /* 0x0001cc3801007387 */ /* 0x0009e20000100800 */
[----:B------:R-:W-:Y:S02]  /*b770*/  PRMT R30, RZ, 0x7610, R30 ;  /* 0x00007610ff1e7816 */ /* 0x000fe4000000001e */
[----:B0-----:R-:W-:Y:S01]  /*b780*/  PRMT R54, RZ, 0x7610, R54 ;  /* 0x00007610ff367816 */ /* 0x001fe20000000036 */
[----:B------:R-:W-:Y:S01]  /*b790*/  STL [R1+0xd0], R57 ;  /* 0x0000d03901007387 */ /* 0x000fe20000100800 */
[----:B-1----:R-:W-:-:S03]  /*b7a0*/  PRMT R55, RZ, 0x7610, R55 ;  /* 0x00007610ff377816 */ /* 0x002fc60000000037 */
[----:B------:R-:W-:Y:S01]  /*b7b0*/  STL [R1+0x1d0], R59 ;  /* 0x0001d03b01007387 */ /* 0x000fe20000100800 */
[----:B----4-:R-:W-:-:S03]  /*b7c0*/  PRMT R56, RZ, 0x7610, R56 ;  /* 0x00007610ff387816 */ /* 0x010fc60000000038 */
[----:B------:R0:W-:Y:S01]  /*b7d0*/  STL [R1+0xd4], R64 ;  /* 0x0000d44001007387 */ /* 0x0001e20000100800 */
[----:B---3--:R-:W-:-:S13]  /*b7e0*/  R2UR UR28, R10 ;  /* 0x000000000a1c72ca */ /* 0x008fda00000e0000 */
[----:B------:R-:W-:-:S05]  /*b7f0*/  MOV R10, UR28 ;  /* 0x0000001c000a7c02 */ /* 0x000fca0008000f00 */
[----:B------:R-:W-:-:S05]  /*b800*/  FFMA.FTZ R10, -R10, UR28, R11 ;  /* 0x0000001c0a0a7c23 */ /* 0x000fca000801010b */
[----:B------:R-:W-:-:S13]  /*b810*/  FSETP.GTU.FTZ.AND P0, PT, R10, RZ, PT ;  /* 0x000000ff0a00720b */ /* 0x000fda0003f1c000 */
[----:B------:R-:W-:-:S05]  /*b820*/  VOTEU.ANY UP0, P0 ;  /* 0x0000000000ff7886 */ /* 0x000fca0000000100 */
[----:B------:R-:W1:Y:S01]  /*b830*/  @UP0 LDCU UR5, c[0x0][0x3c0] ;  /* 0x00007800ff0507ac */ /* 0x000e620008000800 */
[----:B------:R-:W-:Y:S01]  /*b840*/  PLOP3.LUT P0, PT, PT, PT, UP0, 0x80, 0x8 ;  /* 0x000000000008781c */ /* 0x000fe20003f0f008 */
[----:B------:R3:W-:Y:S01]  /*b850*/  STL [R1+0x1d4], R60 ;  /* 0x0001d43c01007387 */ /* 0x0007e20000100800 */
[----:B0-----:R-:W-:Y:S02]  /*b860*/  PRMT R64, RZ, 0x7610, R64 ;  /* 0x00007610ff407816 */ /* 0x001fe40000000040 */
[----:B------:R-:W-:Y:S01]  /*b870*/  PRMT R59, RZ, 0x7610, R59 ;  /* 0x00007610ff3b7816 */ /* 0x000fe2000000003b */
[----:B------:R-:W-:Y:S01]  /*b880*/  STL [R1+0xd8], R61 ;  /* 0x0000d83d01007387 */ /* 0x000fe20000100800 */
[----:B------:R-:W-:-:S03]  /*b890*/  PRMT R57, RZ, 0x7610, R57 ;  /* 0x00007610ff397816 */ /* 0x000fc60000000039 */
[----:B------:R0:W-:Y:S01]  /*b8a0*/  STL [R1+0x1d8], R62 ;  /* 0x0001d83e01007387 */ /* 0x0001e20000100800 */
[----:B---3--:R-:W-:-:S03]  /*b8b0*/  PRMT R60, RZ, 0x7610, R60 ;  /* 0x00007610ff3c7816 */ /* 0x008fc6000000003c */
[----:B------:R3:W-:Y:S01]  /*b8c0*/  STL [R1+0xdc], R63 ;  /* 0x0000dc3f01007387 */ /* 0x0007e20000100800 */
[----:B-1----:R-:W-:-:S03]  /*b8d0*/  @P0 FADD.FTZ R10, R10, UR5 ;  /* 0x000000050a0a0e21 */ /* 0x002fc60008010000 */
[----:B------:R1:W-:Y:S01]  /*b8e0*/  STL [R1+0x1dc], R65 ;  /* 0x0001dc4101007387 */ /* 0x0003e20000100800 */
[----:B0-----:R-:W-:Y:S02]  /*b8f0*/  PRMT R62, RZ, 0x7610, R62 ;  /* 0x00007610ff3e7816 */ /* 0x001fe4000000003e */
[----:B------:R-:W-:Y:S01]  /*b900*/  PRMT R61, RZ, 0x7610, R61 ;  /* 0x00007610ff3d7816 */ /* 0x000fe2000000003d */
[----:B------:R0:W-:Y:S01]  /*b910*/  STL [R1+0xe0], R66 ;  /* 0x0000e04201007387 */ /* 0x0001e20000100800 */
[----:B---3--:R-:W-:Y:S01]  /*b920*/  PRMT R63, RZ, 0x7610, R63 ;  /* 0x00007610ff3f7816 */ /* 0x008fe2000000003f */
[----:B------:R-:W3:Y:S02]  /*b930*/  @P0 MUFU.RSQ R10, R10 ;  /* 0x0000000a000a0308 */ /* 0x000ee40000001400 */
[----:B------:R4:W-:Y:S01]  /*b940*/  STL [R1+0x1e0], R67 ;  /* 0x0001e04301007387 */ /* 0x0009e20000100800 */
[----:B-1----:R-:W-:Y:S02]  /*b950*/  PRMT R65, RZ, 0x7610, R65 ;  /* 0x00007610ff417816 */ /* 0x002fe40000000041 */
[----:B0-----:R-:W-:-:S02]  /*b960*/  PRMT R66, RZ, 0x7610, R66 ;  /* 0x00007610ff427816 */ /* 0x001fc40000000042 */
[----:B----4-:R-:W-:Y:S02]  /*b970*/  PRMT R67, RZ, 0x7610, R67 ;  /* 0x00007610ff437816 */ /* 0x010fe40000000043 */
[C---:B------:R-:W-:Y:S02]  /*b980*/  @!P1 PRMT R71, R13.reuse, 0x7610, R71 ;  /* 0x000076100d479816 */ /* 0x040fe40000000047 */
[----:B------:R-:W-:Y:S02]  /*b990*/  @!P1 PRMT R69, R13, 0x7632, R69 ;  /* 0x000076320d459816 */ /* 0x000fe40000000045 */
[C---:B------:R-:W-:Y:S02]  /*b9a0*/  @!P1 PRMT R70, R15.reuse, 0x7610, R70 ;  /* 0x000076100f469816 */ /* 0x040fe40000000046 */
[----:B------:R-:W-:Y:S02]  /*b9b0*/  @!P1 PRMT R67, R15, 0x7632, R67 ;  /* 0x000076320f439816 */ /* 0x000fe40000000043 */
        /* <DEDUP_REMOVED lines=8> */
[C---:B--2---:R-:W-:Y:S02]  /*ba40*/  @!P4 PRMT R57, R20.reuse, 0x7610, R57 ;  /* 0x000076101439c816 */ /* 0x044fe40000000039 */
        /* <DEDUP_REMOVED lines=8> */
[----:B------:R-:W-:Y:S01]  /*bad0*/  @!P6 PRMT R30, R24, 0x7632, R30 ;  /* 0x00007632181ee816 */ /* 0x000fe2000000001e */
[----:B------:R0:W-:Y:S04]  /*bae0*/  STL [R1+0xe4], R72 ;  /* 0x0000e44801007387 */ /* 0x0001e80000100800 */
[----:B------:R0:W-:Y:S04]  /*baf0*/  STL [R1+0x1e8], R73 ;  /* 0x0001e84901007387 */ /* 0x0001e80000100800 */
[----:B------:R0:W-:Y:S04]  /*bb00*/  STL [R1+0x1f0], R38 ;  /* 0x0001f02601007387 */ /* 0x0001e80000100800 */
[----:B------:R0:W-:Y:S01]  /*bb10*/  STL [R1+0xf4], R39 ;  /* 0x0000f42701007387 */ /* 0x0001e20000100800 */
[----:B------:R-:W-:-:S02]  /*bb20*/  @!P4 PRMT R59, R19, 0x7610, R59 ;  /* 0x00007610133bc816 */ /* 0x000fc4000000003b */
[----:B------:R-:W-:Y:S01]  /*bb30*/  @!P4 PRMT R56, R19, 0x7632, R56 ;  /* 0x000076321338c816 */ /* 0x000fe20000000038 */
[----:B------:R0:W-:Y:S04]  /*bb40*/  STL [R1+0x1f4], R12 ;  /* 0x0001f40c01007387 */ /* 0x0001e80000100800 */
[----:B------:R0:W-:Y:S04]  /*bb50*/  STL [R1+0xf8], R13 ;  /* 0x0000f80d01007387 */ /* 0x0001e80000100800 */
[----:B------:R0:W-:Y:S04]  /*bb60*/  STL.S16 [R1+0x318], R71 ;  /* 0x0003184701007387 */ /* 0x0001e80000100600 */
[----:B------:R0:W-:Y:S04]  /*bb70*/  STL.S16 [R1+0x322], R69 ;  /* 0x0003224501007387 */ /* 0x0001e80000100600 */
        /* <DEDUP_REMOVED lines=25> */
[----:B------:R0:W-:Y:S04]  /*bd10*/  STL [R1+0x10c], R23 ;  /* 0x00010c1701007387 */ /* 0x0001e80000100800 */
[----:B------:R0:W-:Y:S04]  /*bd20*/  STL [R1+0x20c], R24 ;  /* 0x00020c1801007387 */ /* 0x0001e80000100800 */
[----:B------:R0:W-:Y:S04]  /*bd30*/  STL.S16 [R1+0x342], R49 ;  /* 0x0003423101007387 */ /* 0x0001e80000100600 */
[----:B------:R0:W-:Y:S04]  /*bd40*/  STL.S16 [R1+0x346], R33 ;  /* 0x0003462101007387 */ /* 0x0001e80000100600 */
[----:B------:R0:W-:Y:S04]  /*bd50*/  STL.S16 [R1+0x348], R32 ;  /* 0x0003482001007387 */ /* 0x0001e80000100600 */
[----:B------:R0:W-:Y:S04]  /*bd60*/  STL.S16 [R1+0x34c], R31 ;  /* 0x00034c1f01007387 */ /* 0x0001e80000100600 */
[----:B------:R0:W-:Y:S04]  /*bd70*/  STL.S16 [R1+0x34a], R25 ;  /* 0x00034a1901007387 */ /* 0x0001e80000100600 */
[----:B------:R0:W-:Y:S01]  /*bd80*/  STL.S16 [R1+0x34e], R30 ;  /* 0x00034e1e01007387 */ /* 0x0001e20000100600 */
[----:B------:R-:W-:Y:S01]  /*bd90*/  UISETP.NE.AND UP1, UPT, UR9, URZ, UPT ;  /* 0x000000ff0900728c */ /* 0x000fe2000bf25270 */
[----:B---3--:R-:W-:Y:S01]  /*bda0*/  @P0 R2UR UR5, R10 ;  /* 0x000000000a0502ca */ /* 0x008fe200000e0000 */
[----:B------:R-:W-:-:S12]  /*bdb0*/  UMOV UR16, 0x3f800000 ;  /* 0x3f80000000107882 */ /* 0x000fd80000000000 */
[----:B------:R-:W-:Y:S01]  /*bdc0*/  @UP0 UMOV UR16, UR5 ;  /* 0x0000000500100c82 */ /* 0x000fe20008000000 */
[----:B0-----:R-:W-:Y:S05]  /*bdd0*/  BRA.U UP1, `(.L_x_774) ;  /* 0x0000004d01b07547 */ /* 0x001fea000b800000 */
[----:B-----5:R-:W-:Y:S01]  /*bde0*/  HADD2.F32 R12, -RZ, R45.H0_H0 ;  /* 0x2000002dff0c7230 */ /* 0x020fe20000004100 */
[----:B------:R-:W2:Y:S01]  /*bdf0*/  LDL.S16 R72, [R1+0x25c] ;  /* 0x00025c0001487983 */ /* 0x000ea20000100600 */
[----:B------:R-:W-:Y:S02]  /*be00*/  HADD2.F32 R11, -RZ, R44.H0_H0 ;  /* 0x2000002cff0b7230 */ /* 0x000fe40000004100 */
[----:B------:R-:W-:Y:S02]  /*be10*/  HADD2.F32 R13, -RZ, R37.H0_H0 ;  /* 0x20000025ff0d7230 */ /* 0x000fe40000004100 */
[----:B------:R-:W-:Y:S01]  /*be20*/  FADD.FTZ R12, R12, -UR28 ;  /* 0x8000001c0c0c7e21 */ /* 0x000fe20008010000 */
[----:B------:R-:W-:Y:S02]  /*be30*/  HADD2.F32 R10, -RZ, R36.H0_H0 ;  /* 0x20000024ff0a7230 */ /* 0x000fe40000004100 */
[----:B------:R-:W-:Y:S01]  /*be40*/  FMUL.FTZ R15, R8, R11 ;  /* 0x0000000b080f7220 */ /* 0x000fe20000410000 */
[----:B------:R-:W-:-:S02]  /*be50*/  HADD2.F32 R17, -RZ, R58.H0_H0 ;  /* 0x2000003aff117230 */ /* 0x000fc40000004100 */
[----:B------:R-:W-:Y:S01]  /*be60*/  FADD.FTZ R13, R13, -UR28 ;  /* 0x8000001c0d0d7e21 */ /* 0x000fe20008010000 */
[----:B------:R-:W-:Y:S01]  /*be70*/  FMUL.FTZ R12, R12, UR16 ;  /* 0x000000100c0c7c20 */ /* 0x000fe20008410000 */
[----:B------:R-:W-:Y:S01]  /*be80*/  FADD.FTZ R16, RZ, R15 ;  /* 0x0000000fff107221 */ /* 0x000fe20000010000 */
[----:B------:R-:W-:Y:S01]  /*be90*/  FMUL.FTZ R14, R9, R10 ;  /* 0x0000000a090e7220 */ /* 0x000fe20000410000 */
[----:B------:R-:W-:Y:S01]  /*bea0*/  FMUL.FTZ R13, R13, UR16 ;  /* 0x000000100d0d7c20 */ /* 0x000fe20008410000 */
[----:B------:R-:W-:Y:S01]  /*beb0*/  FFMA.FTZ R15, R12, R15, RZ ;  /* 0x0000000f0c0f7223 */ /* 0x000fe200000100ff */
[----:B------:R-:W-:Y:S01]  /*bec0*/  FADD.FTZ R17, R17, -UR28 ;  /* 0x8000001c11117e21 */ /* 0x000fe20008010000 */
[----:B------:R-:W-:Y:S01]  /*bed0*/  FADD.FTZ R16, R14, R16 ;  /* 0x000000100e107221 */ /* 0x000fe20000010000 */
[----:B------:R-:W-:Y:S01]  /*bee0*/  FFMA.FTZ R12, R11, R12, RZ ;  /* 0x0000000c0b0c7223 */ /* 0x000fe200000100ff */
[----:B------:R-:W-:Y:S01]  /*bef0*/  FFMA.FTZ R15, R13, R14, R15 ;  /* 0x0000000e0d0f7223 */ /* 0x000fe2000001000f */
[----:B------:R-:W-:-:S02]  /*bf00*/  HADD2.F32 R14, -RZ, R53.H0_H0 ;  /* 0x20000035ff0e7230 */ /* 0x000fc40000004100 */
[----:B------:R-:W-:Y:S01]  /*bf10*/  FADD.FTZ R11, RZ, R11 ;  /* 0x0000000bff0b7221 */ /* 0x000fe20000010000 */
[----:B------:R-:W-:Y:S01]  /*bf20*/  FMUL.FTZ R17, R17, UR16 ;  /* 0x0000001011117c20 */ /* 0x000fe20008410000 */
[--C-:B------:R-:W-:Y:S01]  /*bf30*/  HADD2.F32 R18, -RZ, R121.reuse.H0_H0 ;  /* 0x20000079ff127230 */ /* 0x100fe20000004100 */
[----:B------:R-:W3:Y:S01]  /*bf40*/  LDL.LU.S16 R73, [R1+0x244] ;  /* 0x0002440001497983 */ /* 0x000ee20000300600 */
[C---:B------:R-:W-:Y:S01]  /*bf50*/  FADD.FTZ R11, R14.reuse, R11 ;  /* 0x0000000b0e0b7221 */ /* 0x040fe20000010000 */
[----:B------:R-:W-:Y:S01]  /*bf60*/  FFMA.FTZ R12, R14, R17, R12 ;  /* 0x000000110e0c7223 */ /* 0x000fe2000001000c */
[----:B------:R-:W-:Y:S01]  /*bf70*/  FMUL.FTZ R14, R8, R14 ;  /* 0x0000000e080e7220 */ /* 0x000fe20000410000 */
[----:B------:R-:W-:Y:S01]  /*bf80*/  FFMA.FTZ R13, R10, R13, RZ ;  /* 0x0000000d0a0d7223 */ /* 0x000fe200000100ff */
[----:B------:R-:W-:Y:S01]  /*bf90*/  FADD.FTZ R10, RZ, R10 ;  /* 0x0000000aff0a7221 */ /* 0x000fe20000010000 */
[----:B------:R-:W-:Y:S02]  /*bfa0*/  HADD2.F32 R121, -RZ, R121.H1_H1 ;  /* 0x30000079ff797230 */ /* 0x000fe40000004100 */
[----:B------:R-:W-:Y:S01]  /*bfb0*/  FFMA.FTZ R15, R17, R14, R15 ;  /* 0x0000000e110f7223 */ /* 0x000fe2000001000f */
[----:B------:R-:W-:-:S02]  /*bfc0*/  HADD2.F32 R17, -RZ, R52.H0_H0 ;  /* 0x20000034ff117230 */ /* 0x000fc40000004100 */
[----:B------:R-:W-:Y:S01]  /*bfd0*/  FADD.FTZ R16, R16, R14 ;  /* 0x0000000e10107221 */ /* 0x000fe20000010000 */
[----:B------:R-:W-:Y:S02]  /*bfe0*/  HADD2.F32 R14, -RZ, R119.H1_H1 ;  /* 0x30000077ff0e7230 */ /* 0x000fe40000004100 */
[----:B------:R-:W-:Y:S01]  /*bff0*/  FADD.FTZ R10, R18, R10 ;  /* 0x0000000a120a7221 */ /* 0x000fe20000010000 */
[----:B------:R-:W-:Y:S01]  /*c000*/  FADD.FTZ R121, R121, -UR28 ;  /* 0x8000001c79797e21 */ /* 0x000fe20008010000 */
[----:B------:R-:W-:Y:S01]  /*c010*/  FADD.FTZ R17, R17, -UR28 ;  /* 0x8000001c11117e21 */ /* 0x000fe20008010000 */
[----:B------:R-:W4:Y:S01]  /*c020*/  LDL.S16 R26, [R1+0x228] ;  /* 0x00022800011a7983 */ /* 0x000f220000100600 */
[----:B------:R-:W-:Y:S01]  /*c030*/  FADD.FTZ R14, R14, -UR28 ;  /* 0x8000001c0e0e7e21 */ /* 0x000fe20008010000 */
[----:B------:R-:W-:Y:S01]  /*c040*/  FMUL.FTZ R121, R121, UR16 ;  /* 0x0000001079797c20 */ /* 0x000fe20008410000 */
[----:B------:R-:W-:Y:S01]  /*c050*/  FMUL.FTZ R17, R17, UR16 ;  /* 0x0000001011117c20 */ /* 0x000fe20008410000 */
[----:B------:R-:W4:Y:S01]  /*c060*/  LDL.LU.S16 R27, [R1+0x242] ;  /* 0x00024200011b7983 */ /* 0x000f220000300600 */
[----:B------:R-:W-:Y:S01]  /*c070*/  FMUL.FTZ R14, R14, UR16 ;  /* 0x000000100e0e7c20 */ /* 0x000fe20008410000 */
[----:B------:R-:W-:-:S02]  /*c080*/  HADD2.F32 R19, -RZ, R122.H0_H0 ;  /* 0x2000007aff137230 */ /* 0x000fc40000004100 */
[----:B------:R-:W-:Y:S01]  /*c090*/  FFMA.FTZ R13, R18, R17, R13 ;  /* 0x00000011120d7223 */ /* 0x000fe2000001000d */
[----:B------:R-:W-:Y:S01]  /*c0a0*/  FMUL.FTZ R18, R9, R18 ;  /* 0x0000001209127220 */ /* 0x000fe20000410000 */
[----:B------:R-:W-:Y:S01]  /*c0b0*/  HADD2.F32 R122, -RZ, R122.H1_H1 ;  /* 0x3000007aff7a7230 */ /* 0x000fe20000004100 */
[----:B------:R-:W4:Y:S01]  /*c0c0*/  LDL.LU.S16 R38, [R1+0x22a] ;  /* 0x00022a0001267983 */ /* 0x000f220000300600 */
[----:B------:R-:W-:Y:S01]  /*c0d0*/  FADD.FTZ R19, R19, -UR28 ;  /* 0x8000001c13137e21 */ /* 0x000fe20008010000 */
[----:B------:R-:W-:Y:S01]  /*c0e0*/  FFMA.FTZ R15, R17, R18, R15 ;  /* 0x00000012110f7223 */ /* 0x000fe2000001000f */
[----:B------:R-:W-:Y:S02]  /*c0f0*/  HADD2.F32 R17, -RZ, R47.H0_H0 ;  /* 0x2000002fff117230 */ /* 0x000fe40000004100 */
[----:B------:R-:W-:Y:S01]  /*c100*/  FADD.FTZ R16, R18, R16 ;  /* 0x0000001012107221 */ /* 0x000fe20000010000 */
[----:B------:R-:W-:Y:S02]  /*c110*/  HADD2.F32 R18, -RZ, R46.H0_H0 ;  /* 0x2000002eff127230 */ /* 0x000fe40000004100 */
[----:B------:R-:W-:Y:S01]  /*c120*/  FMUL.FTZ R19, R19, UR16 ;  /* 0x0000001013137c20 */ /* 0x000fe20008410000 */
[----:B------:R-:W-:-:S02]  /*c130*/  HADD2.F32 R20, -RZ, R76.H0_H0 ;  /* 0x2000004cff147230 */ /* 0x000fc40000004100 */
[----:B------:R-:W-:Y:S01]  /*c140*/  FADD.FTZ R11, R11, R17 ;  /* 0x000000110b0b7221 */ /* 0x000fe20000010000 */
[----:B------:R-:W-:Y:S01]  /*c150*/  FFMA.FTZ R12, R17, R14, R12 ;  /* 0x0000000e110c7223 */ /* 0x000fe2000001000c */
[----:B------:R-:W-:Y:S01]  /*c160*/  FMUL.FTZ R17, R8, R17 ;  /* 0x0000001108117220 */ /* 0x000fe20000410000 */
[----:B------:R-:W-:Y:S01]  /*c170*/  FADD.FTZ R10, R10, R18 ;  /* 0x000000120a0a7221 */ /* 0x000fe20000010000 */
[----:B------:R-:W4:Y:S02]  /*c180*/  LDL.LU.S16 R39, [R1+0x266] ;  /* 0x0002660001277983 */ /* 0x000f240000300600 */
[----:B------:R-:W-:Y:S01]  /*c190*/  FFMA.FTZ R15, R14, R17, R15 ;  /* 0x000000110e0f7223 */ /* 0x000fe2000001000f */
[----:B------:R-:W-:Y:S02]  /*c1a0*/  HADD2.F32 R14, -RZ, R118.H1_H1 ;  /* 0x30000076ff0e7230 */ /* 0x000fe40000004100 */
[----:B------:R-:W-:Y:S01]  /*c1b0*/  FADD.FTZ R16, R16, R17 ;  /* 0x0000001110107221 */ /* 0x000fe20000010000 */
[----:B------:R-:W-:Y:S01]  /*c1c0*/  HADD2.F32 R17, -RZ, R41.H0_H0 ;  /* 0x20000029ff117230 */ /* 0x000fe20000004100 */
[----:B------:R-:W4:Y:S01]  /*c1d0*/  LDL.LU.S16 R24, [R1+0x30e] ;  /* 0x00030e0001187983 */ /* 0x000f220000300600 */
[----:B------:R-:W-:-:S03]  /*c1e0*/  FADD.FTZ R14, R14, -UR28 ;  /* 0x8000001c0e0e7e21 */ /* 0x000fc60008010000 */
[----:B------:R-:W-:Y:S01]  /*c1f0*/  FADD.FTZ R11, R11, R17 ;  /* 0x000000110b0b7221 */ /* 0x000fe20000010000 */
[----:B------:R-:W4:Y:S01]  /*c200*/  LDL.LU.S16 R23, [R1+0x312] ;  /* 0x0003120001177983 */ /* 0x000f220000300600 */
[----:B------:R-:W-:-:S04]  /*c210*/  FMUL.FTZ R14, R14, UR16 ;  /* 0x000000100e0e7c20 */ /* 0x000fc80008410000 */
[----:B------:R-:W-:Y:S01]  /*c220*/  FFMA.FTZ R13, R18, R14, R13 ;  /* 0x0000000e120d7223 */ /* 0x000fe2000001000d */
[----:B------:R-:W-:-:S04]  /*c230*/  FMUL.FTZ R18, R9, R18 ;  /* 0x0000001209127220 */ /* 0x000fc80000410000 */
[----:B------:R-:W-:Y:S01]  /*c240*/  FFMA.FTZ R15, R14, R18, R15 ;  /* 0x000000120e0f7223 */ /* 0x000fe2000001000f */
[----:B------:R-:W-:Y:S02]  /*c250*/  HADD2.F32 R14, -RZ, R119.H0_H0 ;  /* 0x20000077ff0e7230 */ /* 0x000fe40000004100 */
[----:B------:R-:W-:Y:S01]  /*c260*/  FADD.FTZ R16, R18, R16 ;  /* 0x0000001012107221 */ /* 0x000fe20000010000 */
[----:B------:R-:W-:Y:S02]  /*c270*/  HADD2.F32 R18, -RZ, R40.H0_H0 ;  /* 0x20000028ff127230 */ /* 0x000fe40000004100 */
[----:B------:R-:W-:-:S03]  /*c280*/  FADD.FTZ R14, R14, -UR28 ;  /* 0x8000001c0e0e7e21 */ /* 0x000fc60008010000 */
[----:B------:R-:W-:Y:S01]  /*c290*/  FADD.FTZ R10, R10, R18 ;  /* 0x000000120a0a7221 */ /* 0x000fe20000010000 */
[----:B------:R-:W-:-:S04]  /*c2a0*/  FMUL.FTZ R14, R14, UR16 ;  /* 0x000000100e0e7c20 */ /* 0x000fc80008410000 */
[----:B------:R-:W-:Y:S01]  /*c2b0*/  FFMA.FTZ R12, R17, R14, R12 ;  /* 0x0000000e110c7223 */ /* 0x000fe2000001000c */
[----:B------:R-:W-:-:S04]  /*c2c0*/  FMUL.FTZ R17, R8, R17 ;  /* 0x0000001108117220 */ /* 0x000fc80000410000 */
[----:B------:R-:W-:Y:S01]  /*c2d0*/  FFMA.FTZ R15, R14, R17, R15 ;  /* 0x000000110e0f7223 */ /* 0x000fe2000001000f */
[----:B------:R-:W-:Y:S02]  /*c2e0*/  HADD2.F32 R14, -RZ, R117.H1_H1 ;  /* 0x30000075ff0e7230 */ /* 0x000fe40000004100 */
        /* <DEDUP_REMOVED lines=19> */
[--C-:B------:R-:W-:Y:S02]  /*c420*/  HADD2.F32 R17, -RZ, R113.reuse.H1_H1 ;  /* 0x30000071ff117230 */ /* 0x100fe40000004100 */
[----:B------:R-:W-:Y:S02]  /*c430*/  HADD2.F32 R113, -RZ, R113.H0_H0 ;  /* 0x20000071ff717230 */ /* 0x000fe40000004100 */
[----:B------:R-:W-:Y:S01]  /*c440*/  FADD.FTZ R14, R14, -UR28 ;  /* 0x8000001c0e0e7e21 */ /* 0x000fe20008010000 */
[----:B------:R-:W-:-:S03]  /*c450*/  FADD.FTZ R11, R11, R17 ;  /* 0x000000110b0b7221 */ /* 0x000fc60000010000 */
[----:B------:R-:W-:Y:S01]  /*c460*/  FMUL.FTZ R14, R14, UR16 ;  /* 0x000000100e0e7c20 */ /* 0x000fe20008410000 */
[----:B------:R-:W-:-:S03]  /*c470*/  FADD.FTZ R113, R113, -UR28 ;  /* 0x8000001c71717e21 */ /* 0x000fc60008010000 */
[----:B------:R-:W-:Y:S01]  /*c480*/  FFMA.FTZ R13, R18, R14, R13 ;  /* 0x0000000e120d7223 */ /* 0x000fe2000001000d */
[----:B------:R-:W-:Y:S01]  /*c490*/  FMUL.FTZ R18, R9, R18 ;  /* 0x0000001209127220 */ /* 0x000fe20000410000 */
[----:B------:R-:W-:-:S03]  /*c4a0*/  FMUL.FTZ R113, R113, UR16 ;  /* 0x0000001071717c20 */ /* 0x000fc60008410000 */
[----:B------:R-:W-:Y:S01]  /*c4b0*/  FFMA.FTZ R15, R14, R18, R15 ;  /* 0x000000120e0f7223 */ /* 0x000fe2000001000f */
[----:B------:R-:W-:Y:S02]  /*c4c0*/  HADD2.F32 R14, -RZ, R117.H0_H0 ;  /* 0x20000075ff0e7230 */ /* 0x000fe40000004100 */
[----:B------:R-:W-:Y:S01]  /*c4d0*/  FADD.FTZ R16, R18, R16 ;  /* 0x0000001012107221 */ /* 0x000fe20000010000 */
[--C-:B------:R-:W-:Y:S02]  /*c4e0*/  HADD2.F32 R18, -RZ, R112.reuse.H1_H1 ;  /* 0x30000070ff127230 */ /* 0x100fe40000004100 */
[----:B------:R-:W-:Y:S02]  /*c4f0*/  HADD2.F32 R112, -RZ, R112.H0_H0 ;  /* 0x20000070ff707230 */ /* 0x000fe40000004100 */
[----:B------:R-:W-:Y:S01]  /*c500*/  FADD.FTZ R14, R14, -UR28 ;  /* 0x8000001c0e0e7e21 */ /* 0x000fe20008010000 */
[----:B------:R-:W-:-:S03]  /*c510*/  FADD.FTZ R10, R10, R18 ;  /* 0x000000120a0a7221 */ /* 0x000fc60000010000 */
[----:B------:R-:W-:Y:S01]  /*c520*/  FMUL.FTZ R14, R14, UR16 ;  /* 0x000000100e0e7c20 */ /* 0x000fe20008410000 */
[----:B------:R-:W-:-:S03]  /*c530*/  FADD.FTZ R11, R11, R112 ;  /* 0x000000700b0b7221 */ /* 0x000fc60000010000 */
[----:B------:R-:W-:Y:S01]  /*c540*/  FFMA.FTZ R12, R17, R14, R12 ;  /* 0x0000000e110c7223 */ /* 0x000fe2000001000c */
[----:B------:R-:W-:-:S04]  /*c550*/  FMUL.FTZ R17, R8, R17 ;  /* 0x0000001108117220 */ /* 0x000fc80000410000 */
[----:B------:R-:W-:Y:S01]  /*c560*/  FFMA.FTZ R15, R14, R17, R15 ;  /* 0x000000110e0f7223 */ /* 0x000fe2000001000f */
[--C-:B------:R-:W-:Y:S02]  /*c570*/  HADD2.F32 R14, -RZ, R114.reuse.H0_H0 ;  /* 0x20000072ff0e7230 */ /* 0x100fe40000004100 */
[----:B------:R-:W-:Y:S01]  /*c580*/  FADD.FTZ R16, R16, R17 ;  /* 0x0000001110107221 */ /* 0x000fe20000010000 */
[--C-:B------:R-:W-:Y:S02]  /*c590*/  HADD2.F32 R17, -RZ, R111.reuse.H0_H0 ;  /* 0x2000006fff117230 */ /* 0x100fe40000004100 */
[----:B------:R-:W-:Y:S02]  /*c5a0*/  HADD2.F32 R114, -RZ, R114.H1_H1 ;  /* 0x30000072ff727230 */ /* 0x000fe40000004100 */
[----:B------:R-:W-:Y:S01]  /*c5b0*/  FADD.FTZ R14, R14, -UR28 ;  /* 0x8000001c0e0e7e21 */ /* 0x000fe20008010000 */
[----:B------:R-:W-:Y:S02]  /*c5c0*/  HADD2.F32 R111, -RZ, R111.H1_H1 ;  /* 0x3000006fff6f7230 */ /* 0x000fe40000004100 */
[----:B------:R-:W-:Y:S01]  /*c5d0*/  FADD.FTZ R10, R10, R17 ;  /* 0x000000110a0a7221 */ /* 0x000fe20000010000 */
[----:B------:R-:W-:Y:S01]  /*c5e0*/  FMUL.FTZ R14, R14, UR16 ;  /* 0x000000100e0e7c20 */ /* 0x000fe20008410000 */
[----:B------:R-:W-:Y:S01]  /*c5f0*/  FADD.FTZ R114, R114, -UR28 ;  /* 0x8000001c72727e21 */ /* 0x000fe20008010000 */
[----:B------:R-:W-:-:S02]  /*c600*/  FADD.FTZ R111, R111, -UR28 ;  /* 0x8000001c6f6f7e21 */ /* 0x000fc40008010000 */
[----:B------:R-:W-:Y:S01]  /*c610*/  FFMA.FTZ R13, R18, R14, R13 ;  /* 0x0000000e120d7223 */ /* 0x000fe2000001000d */
[----:B------:R-:W-:Y:S01]  /*c620*/  FMUL.FTZ R18, R9, R18 ;  /* 0x0000001209127220 */ /* 0x000fe20000410000 */
[----:B------:R-:W-:Y:S01]  /*c630*/  FMUL.FTZ R114, R114, UR16 ;  /* 0x0000001072727c20 */ /* 0x000fe20008410000 */
[----:B------:R-:W-:Y:S02]  /*c640*/  FMUL.FTZ R111, R111, UR16 ;  /* 0x000000106f6f7c20 */ /* 0x000fe40008410000 */
[----:B------:R-:W-:Y:S01]  /*c650*/  FFMA.FTZ R15, R14, R18, R15 ;  /* 0x000000120e0f7223 */ /* 0x000fe2000001000f */
[----:B------:R-:W-:Y:S02]  /*c660*/  HADD2.F32 R14, -RZ, R115.H1_H1 ;  /* 0x30000073ff0e7230 */ /* 0x000fe40000004100 */
[----:B------:R-:W-:Y:S01]  /*c670*/  FADD.FTZ R16, R18, R16 ;  /* 0x0000001012107221 */ /* 0x000fe20000010000 */
[--C-:B------:R-:W-:Y:S02]  /*c680*/  HADD2.F32 R18, -RZ, R109.reuse.H0_H0 ;  /* 0x2000006dff127230 */ /* 0x100fe40000004100 */
[----:B------:R-:W-:-:S02]  /*c690*/  HADD2.F32 R109, -RZ, R109.H1_H1 ;  /* 0x3000006dff6d7230 */ /* 0x000fc40000004100 */
[----:B------:R-:W-:-:S04]  /*c6a0*/  FADD.FTZ R14, R14, -UR28 ;  /* 0x8000001c0e0e7e21 */ /* 0x000fc80008010000 */
[----:B------:R-:W-:Y:S01]  /*c6b0*/  FMUL.FTZ R14, R14, UR16 ;  /* 0x000000100e0e7c20 */ /* 0x000fe20008410000 */
[----:B------:R-:W-:-:S03]  /*c6c0*/  FADD.FTZ R109, R109, -UR28 ;  /* 0x8000001c6d6d7e21 */ /* 0x000fc60008010000 */
[----:B------:R-:W-:Y:S01]  /*c6d0*/  FFMA.FTZ R12, R112, R14, R12 ;  /* 0x0000000e700c7223 */ /* 0x000fe2000001000c */
[----:B------:R-:W-:Y:S01]  /*c6e0*/  FMUL.FTZ R112, R8, R112 ;  /* 0x0000007008707220 */ /* 0x000fe20000410000 */
[----:B------:R-:W-:-:S03]  /*c6f0*/  FMUL.FTZ R109, R109, UR16 ;  /* 0x000000106d6d7c20 */ /* 0x000fc60008410000 */
[----:B------:R-:W-:Y:S01]  /*c700*/  FFMA.FTZ R15, R14, R112, R15 ;  /* 0x000000700e0f7223 */ /* 0x000fe2000001000f */
[--C-:B------:R-:W-:Y:S02]  /*c710*/  HADD2.F32 R14, -RZ, R42.reuse.H0_H0 ;  /* 0x2000002aff0e7230 */ /* 0x100fe40000004100 */
[----:B------:R-:W-:Y:S01]  /*c720*/  FADD.FTZ R16, R16, R112 ;  /* 0x0000007010107221 */ /* 0x000fe20000010000 */
[----:B------:R-:W-:Y:S02]  /*c730*/  HADD2.F32 R42, -RZ, R42.H1_H1 ;  /* 0x3000002aff2a7230 */ /* 0x000fe40000004100 */
[----:B------:R-:W-:-:S04]  /*c740*/  FADD.FTZ R14, R14, -UR28 ;  /* 0x8000001c0e0e7e21 */ /* 0x000fc80008010000 */
[----:B------:R-:W-:-:S04]  /*c750*/  FMUL.FTZ R14, R14, UR16 ;  /* 0x000000100e0e7c20 */ /* 0x000fc80008410000 */
[----:B------:R-:W-:Y:S01]  /*c760*/  FFMA.FTZ R13, R17, R14, R13 ;  /* 0x0000000e110d7223 */ /* 0x000fe2000001000d */
[----:B------:R-:W-:-:S04]  /*c770*/  FMUL.FTZ R17, R9, R17 ;  /* 0x0000001109117220 */ /* 0x000fc80000410000 */
[----:B------:R-:W-:Y:S01]  /*c780*/  FFMA.FTZ R15, R14, R17, R15 ;  /* 0x000000110e0f7223 */ /* 0x000fe2000001000f */
[----:B------:R-:W-:Y:S02]  /*c790*/  HADD2.F32 R14, -RZ, R108.H1_H1 ;  /* 0x3000006cff0e7230 */ /* 0x000fe40000004100 */
[----:B------:R-:W-:Y:S01]  /*c7a0*/  FADD.FTZ R16, R17, R16 ;  /* 0x0000001011107221 */ /* 0x000fe20000010000 */
[----:B------:R-:W-:Y:S02]  /*c7b0*/  HADD2.F32 R17, -RZ, R110.H0_H0 ;  /* 0x2000006eff117230 */ /* 0x000fe40000004100 */
[----:B------:R-:W-:Y:S02]  /*c7c0*/  HADD2.F32 R108, -RZ, R108.H0_H0 ;  /* 0x2000006cff6c7230 */ /* 0x000fe40000004100 */
        /* <DEDUP_REMOVED lines=8> */
[----:B------:R-:W-:-:S02]  /*c850*/  HADD2.F32 R14, -RZ, R107.H0_H0 ;  /* 0x2000006bff0e7230 */ /* 0x000fc40000004100 */
[----:B------:R-:W-:Y:S01]  /*c860*/  FADD.FTZ R10, R10, R18 ;  /* 0x000000120a0a7221 */ /* 0x000fe20000010000 */
[----:B------:R-:W-:Y:S01]  /*c870*/  FFMA.FTZ R15, R113, R17, R15 ;  /* 0x00000011710f7223 */ /* 0x000fe2000001000f */
[----:B------:R-:W-:Y:S01]  /*c880*/  FADD.FTZ R16, R17, R16 ;  /* 0x0000001011107221 */ /* 0x000fe20000010000 */
[----:B------:R-:W-:Y:S01]  /*c890*/  FMUL.FTZ R17, R8, R108 ;  /* 0x0000006c08117220 */ /* 0x000fe20000410000 */
[----:B------:R-:W-:Y:S01]  /*c8a0*/  FADD.FTZ R14, R14, -UR28 ;  /* 0x8000001c0e0e7e21 */ /* 0x000fe20008010000 */
[----:B------:R-:W-:Y:S02]  /*c8b0*/  HADD2.F32 R110, -RZ, R110.H1_H1 ;  /* 0x3000006eff6e7230 */ /* 0x000fe40000004100 */
[----:B------:R-:W-:Y:S01]  /*c8c0*/  FADD.FTZ R11, R11, R108 ;  /* 0x0000006c0b0b7221 */ /* 0x000fe20000010000 */
[----:B------:R-:W-:Y:S01]  /*c8d0*/  FADD.FTZ R16, R16, R17 ;  /* 0x0000001110107221 */ /* 0x000fe20000010000 */
[----:B------:R-:W-:Y:S01]  /*c8e0*/  FMUL.FTZ R14, R14, UR16 ;  /* 0x000000100e0e7c20 */ /* 0x000fe20008410000 */
[----:B------:R-:W-:Y:S01]  /*c8f0*/  FFMA.FTZ R15, R111, R17, R15 ;  /* 0x000000116f0f7223 */ /* 0x000fe2000001000f */
[----:B------:R-:W-:Y:S01]  /*c900*/  FMUL.FTZ R17, R9, R18 ;  /* 0x0000001209117220 */ /* 0x000fe20000410000 */
[----:B------:R-:W-:Y:S01]  /*c910*/  FADD.FTZ R110, R110, -UR28 ;  /* 0x8000001c6e6e7e21 */ /* 0x000fe20008010000 */
[----:B------:R-:W-:Y:S01]  /*c920*/  FFMA.FTZ R13, R18, R14, R13 ;  /* 0x0000000e120d7223 */ /* 0x000fe2000001000d */
[----:B------:R-:W-:-:S02]  /*c930*/  HADD2.F32 R18, -RZ, R105.H1_H1 ;  /* 0x30000069ff127230 */ /* 0x000fc40000004100 */
[----:B------:R-:W-:Y:S01]  /*c940*/  FFMA.FTZ R12, R108, R111, R12 ;  /* 0x0000006f6c0c7223 */ /* 0x000fe2000001000c */
[----:B------:R-:W-:Y:S02]  /*c950*/  HADD2.F32 R105, -RZ, R105.H0_H0 ;  /* 0x20000069ff697230 */ /* 0x000fe40000004100 */
[----:B------:R-:W-:Y:S01]  /*c960*/  FMUL.FTZ R110, R110, UR16 ;  /* 0x000000106e6e7c20 */ /* 0x000fe20008410000 */
[----:B------:R-:W-:Y:S01]  /*c970*/  FFMA.FTZ R15, R14, R17, R15 ;  /* 0x000000110e0f7223 */ /* 0x000fe2000001000f */
[----:B------:R-:W-:Y:S01]  /*c980*/  FADD.FTZ R18, R18, -UR28 ;  /* 0x8000001c12127e21 */ /* 0x000fe20008010000 */
[----:B------:R-:W-:Y:S02]  /*c990*/  HADD2.F32 R14, -RZ, R104.H0_H0 ;  /* 0x20000068ff0e7230 */ /* 0x000fe40000004100 */
[----:B------:R-:W-:Y:S01]  /*c9a0*/  FADD.FTZ R11, R11, R105 ;  /* 0x000000690b0b7221 */ /* 0x000fe20000010000 */
[----:B------:R-:W-:Y:S01]  /*c9b0*/  FFMA.FTZ R12, R105, R110, R12 ;  /* 0x0000006e690c7223 */ /* 0x000fe2000001000c */
[----:B------:R-:W-:Y:S01]  /*c9c0*/  FMUL.FTZ R18, R18, UR16 ;  /* 0x0000001012127c20 */ /* 0x000fe20008410000 */
[----:B------:R-:W-:Y:S01]  /*c9d0*/  FADD.FTZ R16, R17, R16 ;  /* 0x0000001011107221 */ /* 0x000fe20000010000 */
[----:B------:R-:W-:Y:S01]  /*c9e0*/  FMUL.FTZ R105, R8, R105 ;  /* 0x0000006908697220 */ /* 0x000fe20000410000 */
[----:B------:R-:W-:Y:S01]  /*c9f0*/  FADD.FTZ R10, R10, R14 ;  /* 0x0000000e0a0a7221 */ /* 0x000fe20000010000 */
[----:B------:R-:W-:Y:S01]  /*ca00*/  FFMA.FTZ R13, R14, R18, R13 ;  /* 0x000000120e0d7223 */ /* 0x000fe2000001000d */
[----:B------:R-:W-:Y:S01]  /*ca10*/  FMUL.FTZ R14, R9, R14 ;  /* 0x0000000e090e7220 */ /* 0x000fe20000410000 */
[----:B------:R-:W-:Y:S01]  /*ca20*/  FADD.FTZ R16, R16, R105 ;  /* 0x0000006910107221 */ /* 0x000fe20000010000 */
[----:B------:R-:W-:Y:S01]  /*ca30*/  FFMA.FTZ R15, R110, R105, R15 ;  /* 0x000000696e0f7223 */ /* 0x000fe2000001000f */
[----:B------:R-:W-:-:S02]  /*ca40*/  HADD2.F32 R17, -RZ, R106.H0_H0 ;  /* 0x2000006aff117230 */ /* 0x000fc40000004100 */
[----:B------:R-:W-:Y:S02]  /*ca50*/  HADD2.F32 R107, -RZ, R107.H1_H1 ;  /* 0x3000006bff6b7230 */ /* 0x000fe40000004100 */
[----:B------:R-:W-:Y:S01]  /*ca60*/  FADD.FTZ R16, R14, R16 ;  /* 0x000000100e107221 */ /* 0x000fe20000010000 */
[----:B------:R-:W-:Y:S01]  /*ca70*/  FFMA.FTZ R15, R18, R14, R15 ;  /* 0x0000000e120f7223 */ /* 0x000fe2000001000f */
[----:B------:R-:W-:Y:S01]  /*ca80*/  FMUL.FTZ R14, R8, R17 ;  /* 0x00000011080e7220 */ /* 0x000fe20000410000 */
[----:B------:R-:W-:Y:S01]  /*ca90*/  FADD.FTZ R11, R11, R17 ;  /* 0x000000110b0b7221 */ /* 0x000fe20000010000 */
[----:B------:R-:W-:Y:S01]  /*caa0*/  FFMA.FTZ R12, R17, R109, R12 ;  /* 0x0000006d110c7223 */ /* 0x000fe2000001000c */
[--C-:B------:R-:W-:Y:S02]  /*cab0*/  HADD2.F32 R17, -RZ, R102.reuse.H1_H1 ;  /* 0x30000066ff117230 */ /* 0x100fe40000004100 */
[----:B------:R-:W-:Y:S01]  /*cac0*/  FADD.FTZ R107, R107, -UR28 ;  /* 0x8000001c6b6b7e21 */ /* 0x000fe20008010000 */
[----:B------:R-:W-:-:S02]  /*cad0*/  HADD2.F32 R102, -RZ, R102.H0_H0 ;  /* 0x20000066ff667230 */ /* 0x000fc40000004100 */
[----:B------:R-:W-:Y:S01]  /*cae0*/  FADD.FTZ R16, R16, R14 ;  /* 0x0000000e10107221 */ /* 0x000fe20000010000 */
[----:B------:R-:W-:Y:S01]  /*caf0*/  FFMA.FTZ R15, R109, R14, R15 ;  /* 0x0000000e6d0f7223 */ /* 0x000fe2000001000f */
[----:B------:R-:W-:Y:S01]  /*cb00*/  FADD.FTZ R17, R17, -UR28 ;  /* 0x8000001c11117e21 */ /* 0x000fe20008010000 */
[----:B------:R-:W-:Y:S01]  /*cb10*/  FMUL.FTZ R107, R107, UR16 ;  /* 0x000000106b6b7c20 */ /* 0x000fe20008410000 */
[----:B------:R-:W-:Y:S02]  /*cb20*/  HADD2.F32 R14, -RZ, R101.H0_H0 ;  /* 0x20000065ff0e7230 */ /* 0x000fe40000004100 */
[----:B------:R-:W-:Y:S01]  /*cb30*/  FADD.FTZ R10, R10, R102 ;  /* 0x000000660a0a7221 */ /* 0x000fe20000010000 */
[----:B------:R-:W-:Y:S01]  /*cb40*/  FMUL.FTZ R17, R17, UR16 ;  /* 0x0000001011117c20 */ /* 0x000fe20008410000 */
[----:B------:R-:W-:Y:S01]  /*cb50*/  FFMA.FTZ R13, R102, R107, R13 ;  /* 0x0000006b660d7223 */ /* 0x000fe2000001000d */
[----:B------:R-:W-:Y:S01]  /*cb60*/  FMUL.FTZ R102, R9, R102 ;  /* 0x0000006609667220 */ /* 0x000fe20000410000 */
[----:B------:R-:W-:-:S02]  /*cb70*/  HADD2.F32 R106, -RZ, R106.H1_H1 ;  /* 0x3000006aff6a7230 */ /* 0x000fc40000004100 */
[----:B------:R-:W-:Y:S01]  /*cb80*/  FADD.FTZ R11, R11, R14 ;  /* 0x0000000e0b0b7221 */ /* 0x000fe20000010000 */
[----:B------:R-:W-:Y:S01]  /*cb90*/  FFMA.FTZ R12, R14, R17, R12 ;  /* 0x000000110e0c7223 */ /* 0x000fe2000001000c */
[----:B------:R-:W-:Y:S01]  /*cba0*/  FMUL.FTZ R14, R8, R14 ;  /* 0x0000000e080e7220 */ /* 0x000fe20000410000 */
[----:B------:R-:W-:Y:S01]  /*cbb0*/  FFMA.FTZ R15, R107, R102, R15 ;  /* 0x000000666b0f7223 */ /* 0x000fe2000001000f */
[----:B------:R-:W-:Y:S02]  /*cbc0*/  HADD2.F32 R104, -RZ, R104.H1_H1 ;  /* 0x30000068ff687230 */ /* 0x000fe40000004100 */
[----:B------:R-:W-:Y:S01]  /*cbd0*/  FADD.FTZ R16, R102, R16 ;  /* 0x0000001066107221 */ /* 0x000fe20000010000 */
[----:B------:R-:W-:Y:S02]  /*cbe0*/  HADD2.F32 R18, -RZ, R103.H0_H0 ;  /* 0x20000067ff127230 */ /* 0x000fe40000004100 */
[----:B------:R-:W-:Y:S01]  /*cbf0*/  FADD.FTZ R106, R106, -UR28 ;  /* 0x8000001c6a6a7e21 */ /* 0x000fe20008010000 */
[----:B------:R-:W-:Y:S01]  /*cc00*/  FFMA.FTZ R15, R17, R14, R15 ;  /* 0x0000000e110f7223 */ /* 0x000fe2000001000f */
[----:B------:R-:W-:-:S02]  /*cc10*/  HADD2.F32 R17, -RZ, R99.H1_H1 ;  /* 0x30000063ff117230 */ /* 0x000fc40000004100 */
[----:B------:R-:W-:Y:S01]  /*cc20*/  FADD.FTZ R104, R104, -UR28 ;  /* 0x8000001c68687e21 */ /* 0x000fe20008010000 */
[----:B------:R-:W-:Y:S01]  /*cc30*/  FADD.FTZ R16, R16, R14 ;  /* 0x0000000e10107221 */ /* 0x000fe20000010000 */
[----:B------:R-:W-:Y:S01]  /*cc40*/  FMUL.FTZ R106, R106, UR16 ;  /* 0x000000106a6a7c20 */ /* 0x000fe20008410000 */
[----:B------:R-:W-:Y:S01]  /*cc50*/  FMUL.FTZ R14, R9, R18 ;  /* 0x00000012090e7220 */ /* 0x000fe20000410000 */
[----:B------:R-:W-:Y:S02]  /*cc60*/  HADD2.F32 R99, -RZ, R99.H0_H0 ;  /* 0x20000063ff637230 */ /* 0x000fe40000004100 */
[----:B------:R-:W-:Y:S01]  /*cc70*/  FADD.FTZ R17, R17, -UR28 ;  /* 0x8000001c11117e21 */ /* 0x000fe20008010000 */
[----:B------:R-:W-:Y:S01]  /*cc80*/  FMUL.FTZ R104, R104, UR16 ;  /* 0x0000001068687c20 */ /* 0x000fe20008410000 */
[----:B------:R-:W-:Y:S01]  /*cc90*/  FADD.FTZ R16, R14, R16 ;  /* 0x000000100e107221 */ /* 0x000fe20000010000 */
[----:B------:R-:W-:Y:S01]  /*cca0*/  FFMA.FTZ R15, R106, R14, R15 ;  /* 0x0000000e6a0f7223 */ /* 0x000fe2000001000f */
[----:B------:R-:W-:-:S02]  /*ccb0*/  HADD2.F32 R14, -RZ, R98.H0_H0 ;  /* 0x20000062ff0e7230 */ /* 0x000fc40000004100 */
[----:B------:R-:W-:Y:S01]  /*ccc0*/  FADD.FTZ R10, R10, R18 ;  /* 0x000000120a0a7221 */ /* 0x000fe20000010000 */
[----:B------:R-:W-:Y:S01]  /*ccd0*/  FFMA.FTZ R13, R18, R106, R13 ;  /* 0x0000006a120d7223 */ /* 0x000fe2000001000d */
[----:B------:R-:W-:Y:S01]  /*cce0*/  FMUL.FTZ R17, R17, UR16 ;  /* 0x0000001011117c20 */ /* 0x000fe20008410000 */
[----:B------:R-:W-:Y:S01]  /*ccf0*/  FADD.FTZ R11, R11, R99 ;  /* 0x000000630b0b7221 */ /* 0x000fe20000010000 */
[----:B------:R-:W-:Y:S01]  /*cd00*/  FFMA.FTZ R12, R99, R104, R12 ;  /* 0x00000068630c7223 */ /* 0x000fe2000001000c */
[----:B------:R-:W-:Y:S01]  /*cd10*/  FMUL.FTZ R99, R8, R99 ;  /* 0x0000006308637220 */ /* 0x000fe20000410000 */
[----:B------:R-:W-:Y:S02]  /*cd20*/  HADD2.F32 R103, -RZ, R103.H1_H1 ;  /* 0x30000067ff677230 */ /* 0x000fe40000004100 */
[----:B------:R-:W-:Y:S01]  /*cd30*/  FADD.FTZ R10, R10, R14 ;  /* 0x0000000e0a0a7221 */ /* 0x000fe20000010000 */
[----:B------:R-:W-:Y:S01]  /*cd40*/  FFMA.FTZ R13, R14, R17, R13 ;  /* 0x000000110e0d7223 */ /* 0x000fe2000001000d */
[----:B------:R-:W-:Y:S01]  /*cd50*/  FMUL.FTZ R14, R9, R14 ;  /* 0x0000000e090e7220 */ /* 0x000fe20000410000 */
[----:B------:R-:W-:Y:S01]  /*cd60*/  FFMA.FTZ R15, R104, R99, R15 ;  /* 0x00000063680f7223 */ /* 0x000fe2000001000f */
[----:B------:R-:W-:-:S02]  /*cd70*/  HADD2.F32 R101, -RZ, R101.H1_H1 ;  /* 0x30000065ff657230 */ /* 0x000fc40000004100 */
[----:B------:R-:W-:Y:S01]  /*cd80*/  FADD.FTZ R16, R16, R99 ;  /* 0x0000006310107221 */ /* 0x000fe20000010000 */
[----:B------:R-:W-:Y:S02]  /*cd90*/  HADD2.F32 R18, -RZ, R100.H0_H0 ;  /* 0x20000064ff127230 */ /* 0x000fe40000004100 */
[----:B------:R-:W-:Y:S01]  /*cda0*/  FADD.FTZ R103, R103, -UR28 ;  /* 0x8000001c67677e21 */ /* 0x000fe20008010000 */
[----:B------:R-:W-:Y:S01]  /*cdb0*/  FFMA.FTZ R15, R17, R14, R15 ;  /* 0x0000000e110f7223 */ /* 0x000fe2000001000f */
[--C-:B------:R-:W-:Y:S02]  /*cdc0*/  HADD2.F32 R17, -RZ, R96.reuse.H1_H1 ;  /* 0x30000060ff117230 */ /* 0x100fe40000004100 */
[----:B------:R-:W-:Y:S01]  /*cdd0*/  FADD.FTZ R101, R101, -UR28 ;  /* 0x8000001c65657e21 */ /* 0x000fe20008010000 */
[----:B------:R-:W-:Y:S01]  /*cde0*/  FADD.FTZ R16, R14, R16 ;  /* 0x000000100e107221 */ /* 0x000fe20000010000 */
[----:B------:R-:W-:Y:S01]  /*cdf0*/  FMUL.FTZ R103, R103, UR16 ;  /* 0x0000001067677c20 */ /* 0x000fe20008410000 */
[----:B------:R-:W-:Y:S01]  /*ce00*/  FMUL.FTZ R14, R8, R18 ;  /* 0x00000012080e7220 */ /* 0x000fe20000410000 */
[----:B------:R-:W-:-:S02]  /*ce10*/  HADD2.F32 R96, -RZ, R96.H0_H0 ;  /* 0x20000060ff607230 */ /* 0x000fc40000004100 */
[----:B------:R-:W-:Y:S01]  /*ce20*/  FADD.FTZ R17, R17, -UR28 ;  /* 0x8000001c11117e21 */ /* 0x000fe20008010000 */
[----:B------:R-:W-:Y:S01]  /*ce30*/  FMUL.FTZ R101, R101, UR16 ;  /* 0x0000001065657c20 */ /* 0x000fe20008410000 */
[----:B------:R-:W-:Y:S01]  /*ce40*/  FADD.FTZ R16, R16, R14 ;  /* 0x0000000e10107221 */ /* 0x000fe20000010000 */
[----:B------:R-:W-:Y:S01]  /*ce50*/  FFMA.FTZ R15, R103, R14, R15 ;  /* 0x0000000e670f7223 */ /* 0x000fe2000001000f */
[----:B------:R-:W-:Y:S02]  /*ce60*/  HADD2.F32 R14, -RZ, R95.H0_H0 ;  /* 0x2000005fff0e7230 */ /* 0x000fe40000004100 */
[----:B------:R-:W-:Y:S01]  /*ce70*/  FADD.FTZ R11, R11, R18 ;  /* 0x000000120b0b7221 */ /* 0x000fe20000010000 */
[----:B------:R-:W-:Y:S01]  /*ce80*/  FFMA.FTZ R12, R18, R103, R12 ;  /* 0x00000067120c7223 */ /* 0x000fe2000001000c */
[----:B------:R-:W-:Y:S01]  /*ce90*/  FMUL.FTZ R17, R17, UR16 ;  /* 0x0000001011117c20 */ /* 0x000fe20008410000 */
[----:B------:R-:W-:Y:S01]  /*cea0*/  FADD.FTZ R10, R10, R96 ;  /* 0x000000600a0a7221 */ /* 0x000fe20000010000 */
        /* <DEDUP_REMOVED lines=168> */
[----:B------:R-:W-:-:S02]  /*d930*/  HADD2.F32 R82, -RZ, R82.H1_H1 ;  /* 0x30000052ff527230 */ /* 0x000fc40000004100 */
[----:B------:R-:W-:Y:S01]  /*d940*/  FADD.FTZ R16, R51, R16 ;  /* 0x0000001033107221 */ /* 0x000fe20000010000 */
[----:B------:R-:W-:Y:S02]  /*d950*/  HADD2.F32 R80, -RZ, R80.H1_H1 ;  /* 0x30000050ff507230 */ /* 0x000fe40000004100 */
[----:B------:R-:W-:Y:S01]  /*d960*/  FFMA.FTZ R15, R17, R14, R15 ;  /* 0x0000000e110f7223 */ /* 0x000fe2000001000f */
[----:B------:R-:W-:Y:S02]  /*d970*/  HADD2.F32 R17, -RZ, R43.H1_H1 ;  /* 0x3000002bff117230 */ /* 0x000fe40000004100 */
[----:B------:R-:W-:Y:S01]  /*d980*/  FADD.FTZ R82, R82, -UR28 ;  /* 0x8000001c52527e21 */ /* 0x000fe20008010000 */
[----:B------:R-:W-:Y:S02]  /*d990*/  HADD2.F32 R18, -RZ, R79.H0_H0 ;  /* 0x2000004fff127230 */ /* 0x000fe40000004100 */
[----:B------:R-:W-:Y:S01]  /*d9a0*/  FADD.FTZ R80, R80, -UR28 ;  /* 0x8000001c50507e21 */ /* 0x000fe20008010000 */
[----:B------:R-:W-:-:S02]  /*d9b0*/  HADD2.F32 R43, -RZ, R43.H0_H0 ;  /* 0x2000002bff2b7230 */ /* 0x000fc40000004100 */
[----:B------:R-:W-:Y:S01]  /*d9c0*/  FADD.FTZ R16, R16, R14 ;  /* 0x0000000e10107221 */ /* 0x000fe20000010000 */
[----:B------:R-:W-:Y:S01]  /*d9d0*/  FMUL.FTZ R82, R82, UR16 ;  /* 0x0000001052527c20 */ /* 0x000fe20008410000 */
[----:B------:R-:W-:Y:S01]  /*d9e0*/  FADD.FTZ R17, R17, -UR28 ;  /* 0x8000001c11117e21 */ /* 0x000fe20008010000 */
[----:B------:R-:W-:Y:S01]  /*d9f0*/  FMUL.FTZ R80, R80, UR16 ;  /* 0x0000001050507c20 */ /* 0x000fe20008410000 */
[----:B------:R-:W-:Y:S01]  /*da00*/  FMUL.FTZ R14, R9, R18 ;  /* 0x00000012090e7220 */ /* 0x000fe20000410000 */
[----:B------:R-:W-:Y:S02]  /*da10*/  HADD2.F32 R79, -RZ, R79.H1_H1 ;  /* 0x3000004fff4f7230 */ /* 0x000fe40000004100 */
[----:B------:R-:W-:Y:S01]  /*da20*/  FADD.FTZ R10, R10, R18 ;  /* 0x000000120a0a7221 */ /* 0x000fe20000010000 */
[----:B------:R-:W-:Y:S01]  /*da30*/  FFMA.FTZ R13, R18, R82, R13 ;  /* 0x00000052120d7223 */ /* 0x000fe2000001000d */
[----:B------:R-:W-:Y:S01]  /*da40*/  FMUL.FTZ R17, R17, UR16 ;  /* 0x0000001011117c20 */ /* 0x000fe20008410000 */
[----:B------:R-:W-:Y:S01]  /*da50*/  FADD.FTZ R11, R11, R43 ;  /* 0x0000002b0b0b7221 */ /* 0x000fe20000010000 */
[----:B------:R-:W-:Y:S01]  /*da60*/  FFMA.FTZ R12, R43, R80, R12 ;  /* 0x000000502b0c7223 */ /* 0x000fe2000001000c */
[----:B------:R-:W-:Y:S01]  /*da70*/  FFMA.FTZ R15, R82, R14, R15 ;  /* 0x0000000e520f7223 */ /* 0x000fe2000001000f */
[----:B------:R-:W-:Y:S01]  /*da80*/  FMUL.FTZ R43, R8, R43 ;  /* 0x0000002b082b7220 */ /* 0x000fe20000410000 */
[----:B------:R-:W-:Y:S01]  /*da90*/  FADD.FTZ R79, R79, -UR28 ;  /* 0x8000001c4f4f7e21 */ /* 0x000fe20008010000 */
[----:B------:R-:W-:Y:S01]  /*daa0*/  FADD.FTZ R16, R14, R16 ;  /* 0x000000100e107221 */ /* 0x000fe20000010000 */
[----:B------:R-:W-:Y:S01]  /*dab0*/  FADD.FTZ R10, R10, R42 ;  /* 0x0000002a0a0a7221 */ /* 0x000fe20000010000 */
[----:B------:R-:W-:Y:S01]  /*dac0*/  FFMA.FTZ R13, R42, R17, R13 ;  /* 0x000000112a0d7223 */ /* 0x000fe2000001000d */
[----:B------:R-:W-:Y:S01]  /*dad0*/  FMUL.FTZ R42, R9, R42 ;  /* 0x0000002a092a7220 */ /* 0x000fe20000410000 */
[----:B------:R-:W-:Y:S01]  /*dae0*/  FFMA.FTZ R15, R80, R43, R15 ;  /* 0x0000002b500f7223 */ /* 0x000fe2000001000f */
[----:B------:R-:W-:-:S02]  /*daf0*/  HADD2.F32 R14, -RZ, R28.H1_H1 ;  /* 0x3000001cff0e7230 */ /* 0x000fc40000004100 */
[----:B------:R-:W-:Y:S01]  /*db00*/  FMUL.FTZ R79, R79, UR16 ;  /* 0x000000104f4f7c20 */ /* 0x000fe20008410000 */
[----:B------:R-:W-:Y:S02]  /*db10*/  HADD2.F32 R50, -RZ, R50.H1_H1 ;  /* 0x30000032ff327230 */ /* 0x000fe40000004100 */
[----:B------:R-:W-:Y:S01]  /*db20*/  FFMA.FTZ R15, R17, R42, R15 ;  /* 0x0000002a110f7223 */ /* 0x000fe2000001000f */
[----:B------:R-:W-:Y:S01]  /*db30*/  FADD.FTZ R16, R16, R43 ;  /* 0x0000002b10107221 */ /* 0x000fe20000010000 */
[----:B------:R-:W-:Y:S01]  /*db40*/  FMUL.FTZ R17, R8, R14 ;  /* 0x0000000e08117220 */ /* 0x000fe20000410000 */
[----:B------:R-:W-:Y:S01]  /*db50*/  FADD.FTZ R11, R11, R14 ;  /* 0x0000000e0b0b7221 */ /* 0x000fe20000010000 */
[----:B------:R-:W-:Y:S01]  /*db60*/  FFMA.FTZ R12, R14, R79, R12 ;  /* 0x0000004f0e0c7223 */ /* 0x000fe2000001000c */
[----:B------:R-:W-:Y:S02]  /*db70*/  HADD2.F32 R14, -RZ, R29.H0_H0 ;  /* 0x2000001dff0e7230 */ /* 0x000fe40000004100 */
[----:B------:R-:W-:Y:S01]  /*db80*/  FADD.FTZ R50, R50, -UR28 ;  /* 0x8000001c32327e21 */ /* 0x000fe20008010000 */
[----:B------:R-:W-:Y:S01]  /*db90*/  FADD.FTZ R16, R42, R16 ;  /* 0x000000102a107221 */ /* 0x000fe20000010000 */
[----:B------:R-:W-:-:S02]  /*dba0*/  HADD2.F32 R28, -RZ, R28.H0_H0 ;  /* 0x2000001cff1c7230 */ /* 0x000fc40000004100 */
[----:B------:R-:W-:Y:S01]  /*dbb0*/  FFMA.FTZ R15, R79, R17, R15 ;  /* 0x000000114f0f7223 */ /* 0x000fe2000001000f */
[----:B------:R-:W-:Y:S01]  /*dbc0*/  FADD.FTZ R14, R14, -UR28 ;  /* 0x8000001c0e0e7e21 */ /* 0x000fe20008010000 */
[----:B------:R-:W-:Y:S01]  /*dbd0*/  FMUL.FTZ R50, R50, UR16 ;  /* 0x0000001032327c20 */ /* 0x000fe20008410000 */
[----:B------:R-:W-:Y:S01]  /*dbe0*/  FADD.FTZ R16, R16, R17 ;  /* 0x0000001110107221 */ /* 0x000fe20000010000 */
[----:B------:R-:W-:Y:S02]  /*dbf0*/  HADD2.F32 R17, -RZ, R34.H1_H1 ;  /* 0x30000022ff117230 */ /* 0x000fe40000004100 */
        /* <DEDUP_REMOVED lines=9> */
[----:B------:R-:W-:Y:S01]  /*dc90*/  FADD.FTZ R16, R28, R16 ;  /* 0x000000101c107221 */ /* 0x000fe20000010000 */
[----:B------:R-:W-:Y:S02]  /*dca0*/  HADD2.F32 R34, -RZ, R34.H0_H0 ;  /* 0x20000022ff227230 */ /* 0x000fe40000004100 */
[----:B------:R-:W-:Y:S01]  /*dcb0*/  FADD.FTZ R29, R29, -UR28 ;  /* 0x8000001c1d1d7e21 */ /* 0x000fe20008010000 */
[----:B------:R-:W-:Y:S01]  /*dcc0*/  FFMA.FTZ R15, R14, R17, R15 ;  /* 0x000000110e0f7223 */ /* 0x000fe2000001000f */
[----:B------:R-:W-:Y:S02]  /*dcd0*/  HADD2.F32 R14, -RZ, R124.H1_H1 ;  /* 0x3000007cff0e7230 */ /* 0x000fe40000004100 */
[----:B------:R-:W-:Y:S01]  /*dce0*/  FADD.FTZ R16, R16, R17 ;  /* 0x0000001110107221 */ /* 0x000fe20000010000 */
[----:B------:R-:W-:Y:S01]  /*dcf0*/  FMUL.FTZ R29, R29, UR16 ;  /* 0x000000101d1d7c20 */ /* 0x000fe20008410000 */
[----:B------:R-:W-:Y:S01]  /*dd00*/  FMUL.FTZ R17, R9, R34 ;  /* 0x0000002209117220 */ /* 0x000fe20000410000 */
[----:B------:R-:W-:Y:S01]  /*dd10*/  FADD.FTZ R10, R10, R34 ;  /* 0x000000220a0a7221 */ /* 0x000fe20000010000 */
[----:B------:R-:W-:Y:S01]  /*dd20*/  FADD.FTZ R14, R14, -UR28 ;  /* 0x8000001c0e0e7e21 */ /* 0x000fe20008010000 */
[----:B------:R-:W-:Y:S01]  /*dd30*/  FFMA.FTZ R13, R34, R29, R13 ;  /* 0x0000001d220d7223 */ /* 0x000fe2000001000d */
[----:B------:R-:W-:Y:S01]  /*dd40*/  FADD.FTZ R16, R17, R16 ;  /* 0x0000001011107221 */ /* 0x000fe20000010000 */
[----:B------:R-:W-:Y:S01]  /*dd50*/  FFMA.FTZ R15, R29, R17, R15 ;  /* 0x000000111d0f7223 */ /* 0x000fe2000001000f */
[----:B------:R-:W-:-:S02]  /*dd60*/  HADD2.F32 R17, -RZ, R125.H0_H0 ;  /* 0x2000007dff117230 */ /* 0x000fc40000004100 */
[----:B------:R-:W-:Y:S01]  /*dd70*/  FMUL.FTZ R14, R14, UR16 ;  /* 0x000000100e0e7c20 */ /* 0x000fe20008410000 */
[----:B------:R-:W-:Y:S02]  /*dd80*/  HADD2.F32 R125, -RZ, R125.H1_H1 ;  /* 0x3000007dff7d7230 */ /* 0x000fe40000004100 */
[----:B------:R-:W-:Y:S02]  /*dd90*/  HADD2.F32 R18, -RZ, R123.H0_H0 ;  /* 0x2000007bff127230 */ /* 0x000fe40000004100 */
[----:B------:R-:W-:Y:S01]  /*dda0*/  FADD.FTZ R11, R11, R17 ;  /* 0x000000110b0b7221 */ /* 0x000fe20000010000 */
[----:B------:R-:W-:Y:S01]  /*ddb0*/  FFMA.FTZ R12, R17, R14, R12 ;  /* 0x0000000e110c7223 */ /* 0x000fe2000001000c */
[----:B------:R-:W-:Y:S01]  /*ddc0*/  FMUL.FTZ R17, R8, R17 ;  /* 0x0000001108117220 */ /* 0x000fe20000410000 */
[----:B------:R-:W-:Y:S01]  /*ddd0*/  FADD.FTZ R10, R10, R125 ;  /* 0x0000007d0a0a7221 */ /* 0x000fe20000010000 */
[----:B------:R-:W-:Y:S01]  /*dde0*/  FFMA.FTZ R13, R125, R121, R13 ;  /* 0x000000797d0d7223 */ /* 0x000fe2000001000d */
[----:B------:R-:W-:-:S02]  /*ddf0*/  HADD2.F32 R124, -RZ, R124.H0_H0 ;  /* 0x2000007cff7c7230 */ /* 0x000fc40000004100 */
[----:B------:R-:W-:Y:S01]  /*de00*/  FFMA.FTZ R15, R14, R17, R15 ;  /* 0x000000110e0f7223 */ /* 0x000fe2000001000f */
[----:B------:R-:W-:Y:S02]  /*de10*/  HADD2.F32 R14, -RZ, R35.H1_H1 ;  /* 0x30000023ff0e7230 */ /* 0x000fe40000004100 */
[----:B------:R-:W-:Y:S01]  /*de20*/  FMUL.FTZ R125, R9, R125 ;  /* 0x0000007d097d7220 */ /* 0x000fe20000410000 */
[----:B------:R-:W-:Y:S01]  /*de30*/  FADD.FTZ R18, R18, -UR28 ;  /* 0x8000001c12127e21 */ /* 0x000fe20008010000 */
[----:B------:R-:W-:Y:S02]  /*de40*/  HADD2.F32 R123, -RZ, R123.H1_H1 ;  /* 0x3000007bff7b7230 */ /* 0x000fe40000004100 */
[----:B------:R-:W-:Y:S01]  /*de50*/  FADD.FTZ R16, R16, R17 ;  /* 0x0000001110107221 */ /* 0x000fe20000010000 */
[----:B------:R-:W-:Y:S01]  /*de60*/  FADD.FTZ R14, R14, -UR28 ;  /* 0x8000001c0e0e7e21 */ /* 0x000fe20008010000 */
[----:B------:R-:W-:Y:S01]  /*de70*/  FFMA.FTZ R15, R121, R125, R15 ;  /* 0x0000007d790f7223 */ /* 0x000fe2000001000f */
[----:B------:R-:W-:Y:S01]  /*de80*/  FMUL.FTZ R18, R18, UR16 ;  /* 0x0000001012127c20 */ /* 0x000fe20008410000 */
[----:B------:R-:W-:Y:S01]  /*de90*/  FMUL.FTZ R17, R8, R124 ;  /* 0x0000007c08117220 */ /* 0x000fe20000410000 */
[----:B------:R-:W-:Y:S01]  /*dea0*/  FMUL.FTZ R14, R14, UR16 ;  /* 0x000000100e0e7c20 */ /* 0x000fe20008410000 */
[----:B------:R-:W-:Y:S01]  /*deb0*/  FADD.FTZ R10, R10, R123 ;  /* 0x0000007b0a0a7221 */ /* 0x000fe20000010000 */
[----:B------:R-:W-:Y:S01]  /*dec0*/  FADD.FTZ R16, R125, R16 ;  /* 0x000000107d107221 */ /* 0x000fe20000010000 */
[----:B------:R-:W-:Y:S01]  /*ded0*/  FFMA.FTZ R15, R18, R17, R15 ;  /* 0x00000011120f7223 */ /* 0x000fe2000001000f */
[----:B------:R-:W-:Y:S01]  /*dee0*/  FFMA.FTZ R13, R123, R14, R13 ;  /* 0x0000000e7b0d7223 */ /* 0x000fe2000001000d */
[----:B------:R-:W-:Y:S01]  /*def0*/  FMUL.FTZ R123, R9, R123 ;  /* 0x0000007b097b7220 */ /* 0x000fe20000410000 */
[----:B------:R-:W-:-:S02]  /*df00*/  HADD2.F32 R35, -RZ, R35.H0_H0 ;  /* 0x20000023ff237230 */ /* 0x000fc40000004100 */
[----:B------:R-:W-:Y:S01]  /*df10*/  FADD.FTZ R11, R11, R124 ;  /* 0x0000007c0b0b7221 */ /* 0x000fe20000010000 */
[----:B------:R-:W-:Y:S01]  /*df20*/  FFMA.FTZ R12, R124, R18, R12 ;  /* 0x000000127c0c7223 */ /* 0x000fe2000001000c */
[----:B------:R-:W-:Y:S01]  /*df30*/  FFMA.FTZ R15, R14, R123, R15 ;  /* 0x0000007b0e0f7223 */ /* 0x000fe2000001000f */
[----:B--2---:R-:W-:Y:S02]  /*df40*/  HADD2.F32 R14, -RZ, R72.H0_H0 ;  /* 0x20000048ff0e7230 */ /* 0x004fe40000004100 */
[----:B------:R-:W-:Y:S01]  /*df50*/  FADD.FTZ R16, R16, R17 ;  /* 0x0000001110107221 */ /* 0x000fe20000010000 */
[----:B------:R-:W2:Y:S01]  /*df60*/  LDL.LU.S16 R72, [R1+0x214] ;  /* 0x0002140001487983 */ /* 0x000ea20000300600 */
[----:B------:R-:W-:Y:S01]  /*df70*/  FADD.FTZ R35, R35, -UR28 ;  /* 0x8000001c23237e21 */ /* 0x000fe20008010000 */
[----:B------:R-:W-:Y:S01]  /*df80*/  FADD.FTZ R11, R11, R122 ;  /* 0x0000007a0b0b7221 */ /* 0x000fe20000010000 */
[----:B------:R-:W-:Y:S01]  /*df90*/  FFMA.FTZ R12, R122, R19, R12 ;  /* 0x000000137a0c7223 */ /* 0x000fe2000001000c */
[----:B------:R-:W-:Y:S01]  /*dfa0*/  FMUL.FTZ R122, R8, R122 ;  /* 0x0000007a087a7220 */ /* 0x000fe20000410000 */
[----:B------:R-:W-:Y:S01]  /*dfb0*/  FADD.FTZ R16, R123, R16 ;  /* 0x000000107b107221 */ /* 0x000fe20000010000 */
[----:B------:R-:W-:Y:S01]  /*dfc0*/  FMUL.FTZ R35, R35, UR16 ;  /* 0x0000001023237c20 */ /* 0x000fe20008410000 */
[----:B------:R-:W-:-:S02]  /*dfd0*/  HADD2.F32 R17, -RZ, R74.H0_H0 ;  /* 0x2000004aff117230 */ /* 0x000fc40000004100 */
        /* <DEDUP_REMOVED lines=8> */
[----:B------:R-:W-:Y:S01]  /*e060*/  FFMA.FTZ R15, R35, R18, R15 ;  /* 0x00000012230f7223 */ /* 0x000fe2000001000f */
[----:B---3--:R-:W-:-:S02]  /*e070*/  HADD2.F32 R18, -RZ, R73.H0_H0 ;  /* 0x20000049ff127230 */ /* 0x008fc40000004100 */
[----:B------:R-:W-:Y:S01]  /*e080*/  FMUL.FTZ R17, R17, UR16 ;  /* 0x0000001011117c20 */ /* 0x000fe20008410000 */
[----:B------:R-:W-:Y:S01]  /*e090*/  FADD.FTZ R14, R14, -UR28 ;  /* 0x8000001c0e0e7e21 */ /* 0x000fe20008010000 */
[----:B------:R-:W-:Y:S01]  /*e0a0*/  HADD2.F32 R19, -RZ, R75.H0_H0 ;  /* 0x2000004bff137230 */ /* 0x000fe20000004100 */
[----:B------:R-:W3:Y:S01]  /*e0b0*/  LDL.LU.S16 R73, [R1+0x25e] ;  /* 0x00025e0001497983 */ /* 0x000ee20000300600 */
[----:B------:R-:W-:Y:S01]  /*e0c0*/  FADD.FTZ R11, R11, R18 ;  /* 0x000000120b0b7221 */ /* 0x000fe20000010000 */
[----:B------:R-:W-:Y:S01]  /*e0d0*/  FFMA.FTZ R12, R18, R17, R12 ;  /* 0x00000011120c7223 */ /* 0x000fe2000001000c */
[----:B------:R-:W-:Y:S01]  /*e0e0*/  FMUL.FTZ R14, R14, UR16 ;  /* 0x000000100e0e7c20 */ /* 0x000fe20008410000 */
[----:B------:R-:W-:Y:S01]  /*e0f0*/  FMUL.FTZ R18, R8, R18 ;  /* 0x0000001208127220 */ /* 0x000fe20000410000 */
[----:B------:R-:W-:Y:S01]  /*e100*/  FADD.FTZ R10, R10, R19 ;  /* 0x000000130a0a7221 */ /* 0x000fe20000010000 */
[----:B------:R-:W-:Y:S01]  /*e110*/  FADD.FTZ R20, R20, -UR28 ;  /* 0x8000001c14147e21 */ /* 0x000fe20008010000 */
[----:B------:R-:W-:Y:S01]  /*e120*/  FFMA.FTZ R13, R19, R14, R13 ;  /* 0x0000000e130d7223 */ /* 0x000fe2000001000d */
[----:B------:R-:W-:Y:S01]  /*e130*/  FFMA.FTZ R15, R17, R18, R15 ;  /* 0x00000012110f7223 */ /* 0x000fe2000001000f */
[----:B------:R-:W-:Y:S01]  /*e140*/  FMUL.FTZ R19, R9, R19 ;  /* 0x0000001309137220 */ /* 0x000fe20000410000 */
[----:B----4-:R-:W-:-:S02]  /*e150*/  HADD2.F32 R17, -RZ, R26.H0_H0 ;  /* 0x2000001aff117230 */ /* 0x010fc40000004100 */
[----:B------:R-:W4:Y:S01]  /*e160*/  LDL.S16 R26, [R1+0x278] ;  /* 0x00027800011a7983 */ /* 0x000f220000100600 */
[----:B------:R-:W-:Y:S01]  /*e170*/  FMUL.FTZ R20, R20, UR16 ;  /* 0x0000001014147c20 */ /* 0x000fe20008410000 */
[----:B------:R-:W-:Y:S01]  /*e180*/  FFMA.FTZ R15, R14, R19, R15 ;  /* 0x000000130e0f7223 */ /* 0x000fe2000001000f */
[----:B------:R-:W-:Y:S02]  /*e190*/  HADD2.F32 R14, -RZ, R27.H0_H0 ;  /* 0x2000001bff0e7230 */ /* 0x000fe40000004100 */
[----:B------:R-:W-:Y:S01]  /*e1a0*/  FADD.FTZ R16, R16, R18 ;  /* 0x0000001210107221 */ /* 0x000fe20000010000 */
[----:B------:R-:W4:Y:S01]  /*e1b0*/  LDL.S16 R27, [R1+0x264] ;  /* 0x00026400011b7983 */ /* 0x000f220000100600 */
[----:B------:R-:W-:Y:S01]  /*e1c0*/  FMUL.FTZ R18, R8, R17 ;  /* 0x0000001108127220 */ /* 0x000fe20000410000 */
[----:B------:R-:W-:Y:S01]  /*e1d0*/  FADD.FTZ R11, R11, R17 ;  /* 0x000000110b0b7221 */ /* 0x000fe20000010000 */
[----:B------:R-:W-:Y:S01]  /*e1e0*/  FFMA.FTZ R12, R17, R20, R12 ;  /* 0x00000014110c7223 */ /* 0x000fe2000001000c */
[----:B--2---:R-:W-:-:S02]  /*e1f0*/  HADD2.F32 R17, -RZ, R72.H0_H0 ;  /* 0x20000048ff117230 */ /* 0x004fc40000004100 */
[----:B------:R-:W2:Y:S01]  /*e200*/  LDL.LU.S16 R72, [R1+0x27a] ;  /* 0x00027a0001487983 */ /* 0x000ea20000300600 */
[----:B------:R-:W-:Y:S01]  /*e210*/  FADD.FTZ R16, R19, R16 ;  /* 0x0000001013107221 */ /* 0x000fe20000010000 */
[----:B------:R-:W-:Y:S01]  /*e220*/  FADD.FTZ R14, R14, -UR28 ;  /* 0x8000001c0e0e7e21 */ /* 0x000fe20008010000 */
[----:B------:R-:W-:Y:S02]  /*e230*/  FFMA.FTZ R15, R20, R18, R15 ;  /* 0x00000012140f7223 */ /* 0x000fe4000001000f */
[----:B------:R-:W-:Y:S01]  /*e240*/  FADD.FTZ R16, R16, R18 ;  /* 0x0000001210107221 */ /* 0x000fe20000010000 */
[----:B------:R-:W-:Y:S02]  /*e250*/  HADD2.F32 R18, -RZ, R38.H0_H0 ;  /* 0x20000026ff127230 */ /* 0x000fe40000004100 */
[----:B------:R-:W-:Y:S01]  /*e260*/  FMUL.FTZ R14, R14, UR16 ;  /* 0x000000100e0e7c20 */ /* 0x000fe20008410000 */
[----:B------:R-:W-:Y:S01]  /*e270*/  FADD.FTZ R17, R17, -UR28 ;  /* 0x8000001c11117e21 */ /* 0x000fe20008010000 */
[----:B------:R-:W2:Y:S01]  /*e280*/  LDL.S16 R38, [R1+0x280] ;  /* 0x0002800001267983 */ /* 0x000ea20000100600 */
[----:B------:R-:W-:-:S02]  /*e290*/  HADD2.F32 R19, -RZ, R78.H0_H0 ;  /* 0x2000004eff137230 */ /* 0x000fc40000004100 */
[----:B------:R-:W-:Y:S01]  /*e2a0*/  FADD.FTZ R10, R10, R18 ;  /* 0x000000120a0a7221 */ /* 0x000fe20000010000 */
[----:B------:R-:W-:Y:S01]  /*e2b0*/  FFMA.FTZ R13, R18, R14, R13 ;  /* 0x0000000e120d7223 */ /* 0x000fe2000001000d */
[----:B------:R-:W-:Y:S01]  /*e2c0*/  FMUL.FTZ R17, R17, UR16 ;  /* 0x0000001011117c20 */ /* 0x000fe20008410000 */
[----:B------:R-:W-:Y:S01]  /*e2d0*/  FMUL.FTZ R18, R9, R18 ;  /* 0x0000001209127220 */ /* 0x000fe20000410000 */
[----:B---3--:R-:W-:Y:S02]  /*e2e0*/  HADD2.F32 R20, -RZ, R73.H0_H0 ;  /* 0x20000049ff147230 */ /* 0x008fe40000004100 */
[----:B------:R-:W3:Y:S01]  /*e2f0*/  LDL.S16 R73, [R1+0x27c] ;  /* 0x00027c0001497983 */ /* 0x000ee20000100600 */
[----:B------:R-:W-:Y:S01]  /*e300*/  FADD.FTZ R11, R11, R19 ;  /* 0x000000130b0b7221 */ /* 0x000fe20000010000 */
[----:B------:R-:W-:Y:S01]  /*e310*/  FFMA.FTZ R12, R19, R17, R12 ;  /* 0x00000011130c7223 */ /* 0x000fe2000001000c */
[----:B------:R-:W-:Y:S01]  /*e320*/  FFMA.FTZ R15, R14, R18, R15 ;  /* 0x000000120e0f7223 */ /* 0x000fe2000001000f */
[----:B------:R-:W-:Y:S01]  /*e330*/  FADD.FTZ R20, R20, -UR28 ;  /* 0x8000001c14147e21 */ /* 0x000fe20008010000 */
[----:B------:R-:W-:Y:S01]  /*e340*/  FMUL.FTZ R19, R8, R19 ;  /* 0x0000001308137220 */ /* 0x000fe20000410000 */
[----:B----4-:R-:W-:-:S02]  /*e350*/  HADD2.F32 R14, -RZ, R26.H0_H0 ;  /* 0x2000001aff0e7230 */ /* 0x010fc40000004100 */
[----:B------:R-:W4:Y:S01]  /*e360*/  LDL.LU.S16 R26, [R1+0x27e] ;  /* 0x00027e00011a7983 */ /* 0x000f220000300600 */
[----:B------:R-:W-:Y:S01]  /*e370*/  FMUL.FTZ R20, R20, UR16 ;  /* 0x0000001014147c20 */ /* 0x000fe20008410000 */
[----:B------:R-:W-:Y:S01]  /*e380*/  FFMA.FTZ R15, R17, R19, R15 ;  /* 0x00000013110f7223 */ /* 0x000fe2000001000f */
[----:B------:R-:W-:Y:S02]  /*e390*/  HADD2.F32 R17, -RZ, R27.H0_H0 ;  /* 0x2000001bff117230 */ /* 0x000fe40000004100 */
[----:B------:R-:W-:Y:S01]  /*e3a0*/  FADD.FTZ R16, R18, R16 ;  /* 0x0000001012107221 */ /* 0x000fe20000010000 */
[----:B------:R-:W4:Y:S01]  /*e3b0*/  LDL.LU.S16 R27, [R1+0x282] ;  /* 0x00028200011b7983 */ /* 0x000f220000300600 */
[----:B------:R-:W-:Y:S01]  /*e3c0*/  FMUL.FTZ R18, R9, R14 ;  /* 0x0000000e09127220 */ /* 0x000fe20000410000 */
[----:B------:R-:W-:Y:S01]  /*e3d0*/  FADD.FTZ R10, R10, R14 ;  /* 0x0000000e0a0a7221 */ /* 0x000fe20000010000 */
[----:B------:R-:W-:Y:S01]  /*e3e0*/  FFMA.FTZ R13, R14, R20, R13 ;  /* 0x000000140e0d7223 */ /* 0x000fe2000001000d */
[----:B--2---:R-:W-:-:S02]  /*e3f0*/  HADD2.F32 R14, -RZ, R72.H0_H0 ;  /* 0x20000048ff0e7230 */ /* 0x004fc40000004100 */
[----:B------:R-:W2:Y:S01]  /*e400*/  LDL.S16 R72, [R1+0x284] ;  /* 0x0002840001487983 */ /* 0x000ea20000100600 */
[----:B------:R-:W-:Y:S01]  /*e410*/  FADD.FTZ R16, R16, R19 ;  /* 0x0000001310107221 */ /* 0x000fe20000010000 */
[----:B------:R-:W-:Y:S01]  /*e420*/  FADD.FTZ R17, R17, -UR28 ;  /* 0x8000001c11117e21 */ /* 0x000fe20008010000 */
[----:B------:R-:W-:Y:S02]  /*e430*/  FFMA.FTZ R15, R20, R18, R15 ;  /* 0x00000012140f7223 */ /* 0x000fe4000001000f */
[----:B------:R-:W-:Y:S01]  /*e440*/  FADD.FTZ R16, R18, R16 ;  /* 0x0000001012107221 */ /* 0x000fe20000010000 */
[----:B------:R-:W-:Y:S02]  /*e450*/  HADD2.F32 R18, -RZ, R39.H0_H0 ;  /* 0x20000027ff127230 */ /* 0x000fe40000004100 */
[----:B------:R-:W-:Y:S01]  /*e460*/  FMUL.FTZ R17, R17, UR16 ;  /* 0x0000001011117c20 */ /* 0x000fe20008410000 */
[----:B------:R-:W2:Y:S01]  /*e470*/  LDL.S16 R39, [R1+0x288] ;  /* 0x0002880001277983 */ /* 0x000ea20000100600 */
[----:B------:R-:W-:Y:S01]  /*e480*/  FADD.FTZ R14, R14, -UR28 ;  /* 0x8000001c0e0e7e21 */ /* 0x000fe20008010000 */
[----:B------:R-:W-:-:S02]  /*e490*/  HADD2.F32 R19, -RZ, R38.H0_H0 ;  /* 0x20000026ff137230 */ /* 0x000fc40000004100 */
[----:B------:R-:W2:Y:S01]  /*e4a0*/  LDL.LU.S16 R38, [R1+0x286] ;  /* 0x0002860001267983 */ /* 0x000ea20000300600 */
[----:B------:R-:W-:Y:S01]  /*e4b0*/  FADD.FTZ R11, R11, R18 ;  /* 0x000000120b0b7221 */ /* 0x000fe20000010000 */
[----:B------:R-:W-:Y:S01]  /*e4c0*/  FFMA.FTZ R12, R18, R17, R12 ;  /* 0x00000011120c7223 */ /* 0x000fe2000001000c */
[----:B------:R-:W-:Y:S01]  /*e4d0*/  FMUL.FTZ R14, R14, UR16 ;  /* 0x000000100e0e7c20 */ /* 0x000fe20008410000 */
[----:B------:R-:W-:Y:S01]  /*e4e0*/  FMUL.FTZ R18, R8, R18 ;  /* 0x0000001208127220 */ /* 0x000fe20000410000 */
[----:B---3--:R-:W-:Y:S02]  /*e4f0*/  HADD2.F32 R20, -RZ, R73.H0_H0 ;  /* 0x20000049ff147230 */ /* 0x008fe40000004100 */
[----:B------:R-:W3:Y:S01]  /*e500*/  LDL.LU.S16 R73, [R1+0x28a] ;  /* 0x00028a0001497983 */ /* 0x000ee20000300600 */
[----:B------:R-:W-:Y:S01]  /*e510*/  FADD.FTZ R10, R10, R19 ;  /* 0x000000130a0a7221 */ /* 0x000fe20000010000 */
[----:B------:R-:W-:Y:S01]  /*e520*/  FFMA.FTZ R13, R19, R14, R13 ;  /* 0x0000000e130d7223 */ /* 0x000fe2000001000d */
[----:B------:R-:W-:Y:S01]  /*e530*/  FFMA.FTZ R15, R17, R18, R15 ;  /* 0x00000012110f7223 */ /* 0x000fe2000001000f */
[----:B------:R-:W-:Y:S01]  /*e540*/  FADD.FTZ R20, R20, -UR28 ;  /* 0x8000001c14147e21 */ /* 0x000fe20008010000 */
[----:B------:R-:W-:Y:S01]  /*e550*/  FMUL.FTZ R19, R9, R19 ;  /* 0x0000001309137220 */ /* 0x000fe20000410000 */
[----:B----4-:R-:W-:-:S02]  /*e560*/  HADD2.F32 R17, -RZ, R26.H0_H0 ;  /* 0x2000001aff117230 */ /* 0x010fc40000004100 */
[----:B------:R-:W4:Y:S01]  /*e570*/  LDL.S16 R26, [R1+0x290] ;  /* 0x00029000011a7983 */ /* 0x000f220000100600 */
        /* <DEDUP_REMOVED lines=20> */
[----:B------:R-:W2:Y:S01]  /*e6c0*/  LDL.S16 R38, [R1+0x298] ;  /* 0x0002980001267983 */ /* 0x000ea20000100600 */
        /* <DEDUP_REMOVED lines=55> */
[----:B------:R-:W-:-:S03]  /*ea40*/  FFMA.FTZ R15, R20, R18, R15 ;  /* 0x00000012140f7223 */ /* 0x000fc6000001000f */
[----:B------:R-:W-:Y:S01]  /*ea50*/  FADD.FTZ R16, R16, R18 ;  /* 0x0000001210107221 */ /* 0x000fe20000010000 */
[----:B------:R-:W-:Y:S02]  /*ea60*/  HADD2.F32 R18, -RZ, R39.H0_H0 ;  /* 0x20000027ff127230 */ /* 0x000fe40000004100 */
[----:B------:R-:W-:Y:S01]  /*ea70*/  FADD.FTZ R14, R14, -UR28 ;  /* 0x8000001c0e0e7e21 */ /* 0x000fe20008010000 */
[----:B------:R-:W2:Y:S01]  /*ea80*/  LDL.LU.S16 R39, [R1+0x2a8] ;  /* 0x0002a80001277983 */ /* 0x000ea20000300600 */
[----:B------:R-:W-:Y:S01]  /*ea90*/  FADD.FTZ R17, R17, -UR28 ;  /* 0x8000001c11117e21 */ /* 0x000fe20008010000 */
[----:B------:R-:W-:Y:S02]  /*eaa0*/  HADD2.F32 R19, -RZ, R38.H0_H0 ;  /* 0x20000026ff137230 */ /* 0x000fe40000004100 */
[----:B------:R-:W-:Y:S01]  /*eab0*/  FMUL.FTZ R14, R14, UR16 ;  /* 0x000000100e0e7c20 */ /* 0x000fe20008410000 */
[----:B------:R-:W2:Y:S01]  /*eac0*/  LDL.S16 R38, [R1+0x2b2] ;  /* 0x0002b20001267983 */ /* 0x000ea20000100600 */
[----:B------:R-:W-:Y:S01]  /*ead0*/  FMUL.FTZ R17, R17, UR16 ;  /* 0x0000001011117c20 */ /* 0x000fe20008410000 */
[----:B------:R-:W-:Y:S01]  /*eae0*/  FMUL.FTZ R21, R9, R18 ;  /* 0x0000001209157220 */ /* 0x000fe20000410000 */
[----:B------:R-:W-:Y:S01]  /*eaf0*/  FADD.FTZ R10, R10, R18 ;  /* 0x000000120a0a7221 */ /* 0x000fe20000010000 */
[----:B------:R-:W-:Y:S01]  /*eb00*/  FFMA.FTZ R13, R18, R14, R13 ;  /* 0x0000000e120d7223 */ /* 0x000fe2000001000d */
[----:B---3--:R-:W-:-:S02]  /*eb10*/  HADD2.F32 R20, -RZ, R73.H0_H0 ;  /* 0x20000049ff147230 */ /* 0x008fc40000004100 */
[----:B------:R-:W3:Y:S01]  /*eb20*/  LDL.LU.S16 R73, [R1+0x2ae] ;  /* 0x0002ae0001497983 */ /* 0x000ee20000300600 */
[----:B------:R-:W-:Y:S01]  /*eb30*/  FADD.FTZ R11, R11, R19 ;  /* 0x000000130b0b7221 */ /* 0x000fe20000010000 */
[----:B------:R-:W-:Y:S01]  /*eb40*/  FFMA.FTZ R12, R19, R17, R12 ;  /* 0x00000011130c7223 */ /* 0x000fe2000001000c */
[----:B------:R-:W-:Y:S01]  /*eb50*/  FMUL.FTZ R18, R8, R19 ;  /* 0x0000001308127220 */ /* 0x000fe20000410000 */
[----:B------:R-:W-:Y:S01]  /*eb60*/  FADD.FTZ R19, R21, R16 ;  /* 0x0000001015137221 */ /* 0x000fe20000010000 */
[----:B------:R-:W-:Y:S01]  /*eb70*/  FFMA.FTZ R16, R14, R21, R15 ;  /* 0x000000150e107223 */ /* 0x000fe2000001000f */
[----:B------:R-:W-:Y:S01]  /*eb80*/  FADD.FTZ R20, R20, -UR28 ;  /* 0x8000001c14147e21 */ /* 0x000fe20008010000 */
[----:B----4-:R-:W-:Y:S02]  /*eb90*/  HADD2.F32 R14, -RZ, R26.H0_H0 ;  /* 0x2000001aff0e7230 */ /* 0x010fe40000004100 */
[----:B------:R-:W4:Y:S01]  /*eba0*/  LDL.LU.S16 R26, [R1+0x2b0] ;  /* 0x0002b000011a7983 */ /* 0x000f220000300600 */
[----:B------:R-:W-:Y:S01]  /*ebb0*/  FMUL.FTZ R20, R20, UR16 ;  /* 0x0000001014147c20 */ /* 0x000fe20008410000 */
[----:B------:R-:W-:Y:S01]  /*ebc0*/  FFMA.FTZ R17, R17, R18, R16 ;  /* 0x0000001211117223 */ /* 0x000fe20000010010 */
[----:B------:R-:W-:-:S02]  /*ebd0*/  HADD2.F32 R15, -RZ, R27.H0_H0 ;  /* 0x2000001bff0f7230 */ /* 0x000fc40000004100 */
[----:B------:R-:W-:Y:S01]  /*ebe0*/  FMUL.FTZ R16, R9, R14 ;  /* 0x0000000e09107220 */ /* 0x000fe20000410000 */
[----:B------:R-:W4:Y:S01]  /*ebf0*/  LDL.S16 R27, [R1+0x2b4] ;  /* 0x0002b400011b7983 */ /* 0x000f220000100600 */
[----:B------:R-:W-:Y:S01]  /*ec00*/  FADD.FTZ R10, R10, R14 ;  /* 0x0000000e0a0a7221 */ /* 0x000fe20000010000 */
[----:B------:R-:W-:Y:S01]  /*ec10*/  FFMA.FTZ R13, R14, R20, R13 ;  /* 0x000000140e0d7223 */ /* 0x000fe2000001000d */
[----:B--2---:R-:W-:Y:S02]  /*ec20*/  HADD2.F32 R14, -RZ, R72.H0_H0 ;  /* 0x20000048ff0e7230 */ /* 0x004fe40000004100 */
[----:B------:R-:W2:Y:S01]  /*ec30*/  LDL.LU.S16 R72, [R1+0x2b6] ;  /* 0x0002b60001487983 */ /* 0x000ea20000300600 */
[----:B------:R-:W-:Y:S01]  /*ec40*/  FADD.FTZ R19, R19, R18 ;  /* 0x0000001213137221 */ /* 0x000fe20000010000 */
[----:B------:R-:W-:-:S03]  /*ec50*/  FFMA.FTZ R17, R20, R16, R17 ;  /* 0x0000001014117223 */ /* 0x000fc60000010011 */
[----:B------:R-:W-:Y:S01]  /*ec60*/  FADD.FTZ R19, R16, R19 ;  /* 0x0000001310137221 */ /* 0x000fe20000010000 */
[----:B------:R-:W-:Y:S01]  /*ec70*/  FADD.FTZ R16, R15, -UR28 ;  /* 0x8000001c0f107e21 */ /* 0x000fe20008010000 */
[----:B------:R-:W-:Y:S02]  /*ec80*/  HADD2.F32 R15, -RZ, R39.H0_H0 ;  /* 0x20000027ff0f7230 */ /* 0x000fe40000004100 */
[----:B------:R-:W2:Y:S01]  /*ec90*/  LDL.S16 R39, [R1+0x2ba] ;  /* 0x0002ba0001277983 */ /* 0x000ea20000100600 */
[----:B------:R-:W-:Y:S01]  /*eca0*/  FADD.FTZ R18, R14, -UR28 ;  /* 0x8000001c0e127e21 */ /* 0x000fe20008010000 */
[----:B------:R-:W-:Y:S02]  /*ecb0*/  HADD2.F32 R20, -RZ, R38.H0_H0 ;  /* 0x20000026ff147230 */ /* 0x000fe40000004100 */
[----:B------:R-:W-:Y:S01]  /*ecc0*/  FMUL.FTZ R16, R16, UR16 ;  /* 0x0000001010107c20 */ /* 0x000fe20008410000 */
[----:B------:R-:W2:Y:S01]  /*ecd0*/  LDL.LU.S16 R38, [R1+0x2b8] ;  /* 0x0002b80001267983 */ /* 0x000ea20000300600 */
[----:B------:R-:W-:Y:S01]  /*ece0*/  FMUL.FTZ R18, R18, UR16 ;  /* 0x0000001012127c20 */ /* 0x000fe20008410000 */
[----:B------:R-:W-:Y:S01]  /*ecf0*/  FMUL.FTZ R22, R8, R15 ;  /* 0x0000000f08167220 */ /* 0x000fe20000410000 */
[----:B------:R-:W-:Y:S01]  /*ed00*/  FADD.FTZ R11, R11, R15 ;  /* 0x0000000f0b0b7221 */ /* 0x000fe20000010000 */
[----:B---3--:R-:W-:-:S02]  /*ed10*/  HADD2.F32 R14, -RZ, R73.H0_H0 ;  /* 0x20000049ff0e7230 */ /* 0x008fc40000004100 */
[----:B------:R-:W3:Y:S01]  /*ed20*/  LDL.S16 R73, [R1+0x2bc] ;  /* 0x0002bc0001497983 */ /* 0x000ee20000100600 */
[----:B------:R-:W-:Y:S01]  /*ed30*/  FFMA.FTZ R12, R15, R16, R12 ;  /* 0x000000100f0c7223 */ /* 0x000fe2000001000c */
[----:B------:R-:W-:Y:S01]  /*ed40*/  FADD.FTZ R10, R10, R20 ;  /* 0x000000140a0a7221 */ /* 0x000fe20000010000 */
[----:B------:R-:W-:Y:S01]  /*ed50*/  FFMA.FTZ R13, R20, R18, R13 ;  /* 0x00000012140d7223 */ /* 0x000fe2000001000d */
[----:B------:R-:W-:Y:S01]  /*ed60*/  FMUL.FTZ R15, R9, R20 ;  /* 0x00000014090f7220 */ /* 0x000fe20000410000 */
[----:B------:R-:W-:Y:S01]  /*ed70*/  FFMA.FTZ R17, R16, R22, R17 ;  /* 0x0000001610117223 */ /* 0x000fe20000010011 */
[----:B------:R-:W-:Y:S01]  /*ed80*/  FADD.FTZ R20, R19, R22 ;  /* 0x0000001613147221 */ /* 0x000fe20000010000 */
[----:B------:R-:W-:Y:S01]  /*ed90*/  FADD.FTZ R16, R14, -UR28 ;  /* 0x8000001c0e107e21 */ /* 0x000fe20008010000 */
[----:B----4-:R-:W-:Y:S02]  /*eda0*/  HADD2.F32 R19, -RZ, R26.H0_H0 ;  /* 0x2000001aff137230 */ /* 0x010fe40000004100 */
[----:B------:R-:W4:Y:S01]  /*edb0*/  LDL.S16 R26, [R1+0x2c2] ;  /* 0x0002c200011a7983 */ /* 0x000f220000100600 */
[----:B------:R-:W-:Y:S01]  /*edc0*/  FMUL.FTZ R16, R16, UR16 ;  /* 0x0000001010107c20 */ /* 0x000fe20008410000 */
[----:B------:R-:W-:Y:S01]  /*edd0*/  FADD.FTZ R14, R15, R20 ;  /* 0x000000140f0e7221 */ /* 0x000fe20000010000 */
[----:B------:R-:W-:Y:S01]  /*ede0*/  FFMA.FTZ R17, R18, R15, R17 ;  /* 0x0000000f12117223 */ /* 0x000fe20000010011 */
[----:B------:R-:W-:-:S02]  /*edf0*/  HADD2.F32 R15, -RZ, R27.H0_H0 ;  /* 0x2000001bff0f7230 */ /* 0x000fc40000004100 */
[----:B------:R-:W-:Y:S01]  /*ee00*/  FMUL.FTZ R21, R8, R19 ;  /* 0x0000001308157220 */ /* 0x000fe20000410000 */
[----:B------:R-:W4:Y:S01]  /*ee10*/  LDL.LU.S16 R27, [R1+0x2be] ;  /* 0x0002be00011b7983 */ /* 0x000f220000300600 */
[----:B------:R-:W-:Y:S01]  /*ee20*/  FADD.FTZ R11, R11, R19 ;  /* 0x000000130b0b7221 */ /* 0x000fe20000010000 */
[----:B------:R-:W-:Y:S01]  /*ee30*/  FFMA.FTZ R12, R19, R16, R12 ;  /* 0x00000010130c7223 */ /* 0x000fe2000001000c */
[----:B--2---:R-:W-:Y:S02]  /*ee40*/  HADD2.F32 R19, -RZ, R72.H0_H0 ;  /* 0x20000048ff137230 */ /* 0x004fe40000004100 */
[----:B------:R-:W2:Y:S01]  /*ee50*/  LDL.S16 R72, [R1+0x2c4] ;  /* 0x0002c40001487983 */ /* 0x000ea20000100600 */
[----:B------:R-:W-:Y:S01]  /*ee60*/  FFMA.FTZ R18, R16, R21, R17 ;  /* 0x0000001510127223 */ /* 0x000fe20000010011 */
[----:B------:R-:W-:Y:S01]  /*ee70*/  FADD.FTZ R15, R15, -UR28 ;  /* 0x8000001c0f0f7e21 */ /* 0x000fe20008010000 */
[----:B------:R-:W-:Y:S01]  /*ee80*/  FADD.FTZ R20, R19, -UR28 ;  /* 0x8000001c13147e21 */ /* 0x000fe20008010000 */
[----:B------:R-:W-:-:S02]  /*ee90*/  HADD2.F32 R16, -RZ, R39.H0_H0 ;  /* 0x20000027ff107230 */ /* 0x000fc40000004100 */
[----:B------:R-:W2:Y:S01]  /*eea0*/  LDL.LU.S16 R39, [R1+0x2c0] ;  /* 0x0002c00001277983 */ /* 0x000ea20000300600 */
[----:B------:R-:W-:Y:S01]  /*eeb0*/  FMUL.FTZ R15, R15, UR16 ;  /* 0x000000100f0f7c20 */ /* 0x000fe20008410000 */
[----:B------:R-:W-:Y:S02]  /*eec0*/  HADD2.F32 R19, -RZ, R38.H0_H0 ;  /* 0x20000026ff137230 */ /* 0x000fe40000004100 */
[----:B------:R-:W2:Y:S01]  /*eed0*/  LDL.S16 R38, [R1+0x2ca] ;  /* 0x0002ca0001267983 */ /* 0x000ea20000100600 */
[----:B------:R-:W-:Y:S01]  /*eee0*/  FADD.FTZ R14, R14, R21 ;  /* 0x000000150e0e7221 */ /* 0x000fe20000010000 */
[----:B------:R-:W-:Y:S01]  /*eef0*/  FADD.FTZ R10, R10, R16 ;  /* 0x000000100a0a7221 */ /* 0x000fe20000010000 */
[----:B------:R-:W-:Y:S01]  /*ef00*/  FFMA.FTZ R13, R16, R15, R13 ;  /* 0x0000000f100d7223 */ /* 0x000fe2000001000d */
[----:B------:R-:W-:Y:S01]  /*ef10*/  FMUL.FTZ R21, R20, UR16 ;  /* 0x0000001014157c20 */ /* 0x000fe20008410000 */
[----:B------:R-:W-:Y:S01]  /*ef20*/  FMUL.FTZ R16, R9, R16 ;  /* 0x0000001009107220 */ /* 0x000fe20000410000 */
[----:B---3--:R-:W-:-:S02]  /*ef30*/  HADD2.F32 R17, -RZ, R73.H0_H0 ;  /* 0x20000049ff117230 */ /* 0x008fc40000004100 */
[----:B------:R-:W3:Y:S01]  /*ef40*/  LDL.LU.S16 R73, [R1+0x2c6] ;  /* 0x0002c60001497983 */ /* 0x000ee20000300600 */
[----:B------:R-:W-:Y:S01]  /*ef50*/  FADD.FTZ R11, R11, R19 ;  /* 0x000000130b0b7221 */ /* 0x000fe20000010000 */
[----:B------:R-:W-:Y:S01]  /*ef60*/  FFMA.FTZ R12, R19, R21, R12 ;  /* 0x00000015130c7223 */ /* 0x000fe2000001000c */
[----:B------:R-:W-:Y:S01]  /*ef70*/  FADD.FTZ R14, R16, R14 ;  /* 0x0000000e100e7221 */ /* 0x000fe20000010000 */
[----:B------:R-:W-:Y:S01]  /*ef80*/  FFMA.FTZ R18, R15, R16, R18 ;  /* 0x000000100f127223 */ /* 0x000fe20000010012 */
[----:B------:R-:W-:Y:S01]  /*ef90*/  FADD.FTZ R17, R17, -UR28 ;  /* 0x8000001c11117e21 */ /* 0x000fe20008010000 */
[----:B------:R-:W-:Y:S01]  /*efa0*/  FMUL.FTZ R19, R8, R19 ;  /* 0x0000001308137220 */ /* 0x000fe20000410000 */
[----:B----4-:R-:W-:Y:S02]  /*efb0*/  HADD2.F32 R16, -RZ, R26.H0_H0 ;  /* 0x2000001aff107230 */ /* 0x010fe40000004100 */
[----:B------:R-:W4:Y:S01]  /*efc0*/  LDL.LU.S16 R26, [R1+0x2c8] ;  /* 0x0002c800011a7983 */ /* 0x000f220000300600 */
[----:B------:R-:W-:Y:S01]  /*efd0*/  FMUL.FTZ R17, R17, UR16 ;  /* 0x0000001011117c20 */ /* 0x000fe20008410000 */
[----:B------:R-:W-:Y:S01]  /*efe0*/  FADD.FTZ R15, R14, R19 ;  /* 0x000000130e0f7221 */ /* 0x000fe20000010000 */
        /* <DEDUP_REMOVED lines=8> */
[----:B------:R-:W-:Y:S01]  /*f070*/  FFMA.FTZ R18, R17, R14, R18 ;  /* 0x0000000e11127223 */ /* 0x000fe20000010012 */
[----:B------:R-:W-:Y:S01]  /*f080*/  FADD.FTZ R15, R14, R15 ;  /* 0x0000000f0e0f7221 */ /* 0x000fe20000010000 */
[----:B------:R-:W-:Y:S01]  /*f090*/  FADD.FTZ R16, R16, -UR28 ;  /* 0x8000001c10107e21 */ /* 0x000fe20008010000 */
[----:B------:R-:W-:-:S02]  /*f0a0*/  HADD2.F32 R17, -RZ, R39.H0_H0 ;  /* 0x20000027ff117230 */ /* 0x000fc40000004100 */
[----:B------:R-:W2:Y:S01]  /*f0b0*/  LDL.S16 R39, [R1+0x2d2] ;  /* 0x0002d20001277983 */ /* 0x000ea20000100600 */
[----:B------:R-:W-:Y:S01]  /*f0c0*/  FADD.FTZ R19, R19, -UR28 ;  /* 0x8000001c13137e21 */ /* 0x000fe20008010000 */
[----:B------:R-:W-:Y:S02]  /*f0d0*/  HADD2.F32 R14, -RZ, R38.H0_H0 ;  /* 0x20000026ff0e7230 */ /* 0x000fe40000004100 */
[----:B------:R-:W-:Y:S01]  /*f0e0*/  FMUL.FTZ R16, R16, UR16 ;  /* 0x0000001010107c20 */ /* 0x000fe20008410000 */
[----:B------:R-:W2:Y:S01]  /*f0f0*/  LDL.LU.S16 R38, [R1+0x2d0] ;  /* 0x0002d00001267983 */ /* 0x000ea20000300600 */
[----:B------:R-:W-:Y:S01]  /*f100*/  FMUL.FTZ R19, R19, UR16 ;  /* 0x0000001013137c20 */ /* 0x000fe20008410000 */
[----:B------:R-:W-:Y:S01]  /*f110*/  FADD.FTZ R20, R11, R17 ;  /* 0x000000110b147221 */ /* 0x000fe20000010000 */
[----:B------:R-:W-:Y:S01]  /*f120*/  FMUL.FTZ R22, R8, R17 ;  /* 0x0000001108167220 */ /* 0x000fe20000410000 */
[----:B------:R-:W-:Y:S01]  /*f130*/  FADD.FTZ R11, R10, R14 ;  /* 0x0000000e0a0b7221 */ /* 0x000fe20000010000 */
[----:B---3--:R-:W-:-:S02]  /*f140*/  HADD2.F32 R21, -RZ, R73.H0_H0 ;  /* 0x20000049ff157230 */ /* 0x008fc40000004100 */
[----:B------:R-:W3:Y:S01]  /*f150*/  LDL.S16 R73, [R1+0x2d4] ;  /* 0x0002d40001497983 */ /* 0x000ee20000100600 */
[----:B------:R-:W-:Y:S01]  /*f160*/  FFMA.FTZ R10, R14, R16, R13 ;  /* 0x000000100e0a7223 */ /* 0x000fe2000001000d */
[----:B------:R-:W-:Y:S01]  /*f170*/  FMUL.FTZ R13, R9, R14 ;  /* 0x0000000e090d7220 */ /* 0x000fe20000410000 */
[----:B------:R-:W-:Y:S01]  /*f180*/  FFMA.FTZ R12, R17, R19, R12 ;  /* 0x00000013110c7223 */ /* 0x000fe2000001000c */
[----:B------:R-:W-:Y:S01]  /*f190*/  FADD.FTZ R14, R15, R22 ;  /* 0x000000160f0e7221 */ /* 0x000fe20000010000 */
[----:B------:R-:W-:Y:S01]  /*f1a0*/  FFMA.FTZ R19, R19, R22, R18 ;  /* 0x0000001613137223 */ /* 0x000fe20000010012 */
[----:B----4-:R-:W-:Y:S02]  /*f1b0*/  HADD2.F32 R15, -RZ, R26.H0_H0 ;  /* 0x2000001aff0f7230 */ /* 0x010fe40000004100 */
[----:B------:R-:W4:Y:S01]  /*f1c0*/  LDL.S16 R26, [R1+0x2da] ;  /* 0x0002da00011a7983 */ /* 0x000f220000100600 */
[----:B------:R-:W-:Y:S01]  /*f1d0*/  FADD.FTZ R14, R13, R14 ;  /* 0x0000000e0d0e7221 */ /* 0x000fe20000010000 */
[----:B------:R-:W-:Y:S01]  /*f1e0*/  FFMA.FTZ R19, R16, R13, R19 ;  /* 0x0000000d10137223 */ /* 0x000fe20000010013 */
[----:B------:R-:W-:-:S02]  /*f1f0*/  HADD2.F32 R13, -RZ, R27.H0_H0 ;  /* 0x2000001bff0d7230 */ /* 0x000fc40000004100 */
[----:B------:R-:W4:Y:S01]  /*f200*/  LDL.LU.S16 R27, [R1+0x2d6] ;  /* 0x0002d600011b7983 */ /* 0x000f220000300600 */
[----:B--2---:R-:W-:-:S03]  /*f210*/  HADD2.F32 R18, -RZ, R72.H0_H0 ;  /* 0x20000048ff127230 */ /* 0x004fc60000004100 */
[----:B------:R-:W2:Y:S01]  /*f220*/  LDL.S16 R72, [R1+0x2dc] ;  /* 0x0002dc0001487983 */ /* 0x000ea20000100600 */
[----:B------:R-:W-:Y:S01]  /*f230*/  FADD.FTZ R21, R21, -UR28 ;  /* 0x8000001c15157e21 */ /* 0x000fe20008010000 */
[----:B------:R-:W-:-:S03]  /*f240*/  FMUL.FTZ R17, R8, R15 ;  /* 0x0000000f08117220 */ /* 0x000fc60000410000 */
[----:B------:R-:W-:Y:S01]  /*f250*/  FMUL.FTZ R16, R21, UR16 ;  /* 0x0000001015107c20 */ /* 0x000fe20008410000 */
[----:B------:R-:W-:-:S03]  /*f260*/  FADD.FTZ R20, R20, R15 ;  /* 0x0000000f14147221 */ /* 0x000fc60000010000 */
[----:B------:R-:W-:Y:S01]  /*f270*/  FFMA.FTZ R15, R15, R16, R12 ;  /* 0x000000100f0f7223 */ /* 0x000fe2000001000c */
[----:B------:R-:W-:Y:S01]  /*f280*/  FADD.FTZ R12, R13, -UR28 ;  /* 0x8000001c0d0c7e21 */ /* 0x000fe20008010000 */
[----:B------:R-:W-:Y:S02]  /*f290*/  HADD2.F32 R13, -RZ, R39.H0_H0 ;  /* 0x20000027ff0d7230 */ /* 0x000fe40000004100 */
[----:B------:R-:W2:Y:S01]  /*f2a0*/  LDL.LU.S16 R39, [R1+0x2d8] ;  /* 0x0002d80001277983 */ /* 0x000ea20000300600 */
[----:B------:R-:W-:Y:S01]  /*f2b0*/  FMUL.FTZ R12, R12, UR16 ;  /* 0x000000100c0c7c20 */ /* 0x000fe20008410000 */
[----:B------:R-:W-:Y:S01]  /*f2c0*/  FADD.FTZ R14, R14, R17 ;  /* 0x000000110e0e7221 */ /* 0x000fe20000010000 */
[----:B------:R-:W-:Y:S01]  /*f2d0*/  FFMA.FTZ R19, R16, R17, R19 ;  /* 0x0000001110137223 */ /* 0x000fe20000010013 */
[----:B------:R-:W-:Y:S01]  /*f2e0*/  FADD.FTZ R17, R18, -UR28 ;  /* 0x8000001c12117e21 */ /* 0x000fe20008010000 */
[----:B------:R-:W-:Y:S02]  /*f2f0*/  HADD2.F32 R18, -RZ, R38.H0_H0 ;  /* 0x20000026ff127230 */ /* 0x000fe40000004100 */
[----:B------:R-:W-:Y:S01]  /*f300*/  FADD.FTZ R11, R11, R13 ;  /* 0x0000000d0b0b7221 */ /* 0x000fe20000010000 */
[----:B------:R-:W2:Y:S01]  /*f310*/  LDL.S16 R38, [R1+0x2e2] ;  /* 0x0002e20001267983 */ /* 0x000ea20000100600 */
[----:B---3--:R-:W-:-:S02]  /*f320*/  HADD2.F32 R16, -RZ, R73.H0_H0 ;  /* 0x20000049ff107230 */ /* 0x008fc40000004100 */
[----:B------:R-:W-:Y:S01]  /*f330*/  FFMA.FTZ R10, R13, R12, R10 ;  /* 0x0000000c0d0a7223 */ /* 0x000fe2000001000a */
[----:B------:R-:W-:Y:S01]  /*f340*/  FMUL.FTZ R13, R9, R13 ;  /* 0x0000000d090d7220 */ /* 0x000fe20000410000 */
[----:B------:R-:W3:Y:S01]  /*f350*/  LDL.LU.S16 R73, [R1+0x2de] ;  /* 0x0002de0001497983 */ /* 0x000ee20000300600 */
[----:B------:R-:W-:Y:S02]  /*f360*/  FADD.FTZ R16, R16, -UR28 ;  /* 0x8000001c10107e21 */ /* 0x000fe40008010000 */
[----:B------:R-:W-:Y:S01]  /*f370*/  FADD.FTZ R14, R13, R14 ;  /* 0x0000000e0d0e7221 */ /* 0x000fe20000010000 */
[----:B------:R-:W-:Y:S01]  /*f380*/  FFMA.FTZ R19, R12, R13, R19 ;  /* 0x0000000d0c137223 */ /* 0x000fe20000010013 */
[----:B------:R-:W-:Y:S01]  /*f390*/  FMUL.FTZ R22, R17, UR16 ;  /* 0x0000001011167c20 */ /* 0x000fe20008410000 */
[----:B----4-:R-:W-:Y:S02]  /*f3a0*/  HADD2.F32 R13, -RZ, R26.H0_H0 ;  /* 0x2000001aff0d7230 */ /* 0x010fe40000004100 */
[----:B------:R-:W-:Y:S01]  /*f3b0*/  FMUL.FTZ R17, R8, R18 ;  /* 0x0000001208117220 */ /* 0x000fe20000410000 */
[----:B------:R-:W4:Y:S01]  /*f3c0*/  LDL.LU.S16 R26, [R1+0x2e0] ;  /* 0x0002e000011a7983 */ /* 0x000f220000300600 */
[----:B------:R-:W-:-:S02]  /*f3d0*/  FMUL.FTZ R16, R16, UR16 ;  /* 0x0000001010107c20 */ /* 0x000fc40008410000 */
[----:B------:R-:W-:Y:S01]  /*f3e0*/  FADD.FTZ R14, R14, R17 ;  /* 0x000000110e0e7221 */ /* 0x000fe20000010000 */
[----:B------:R-:W-:Y:S02]  /*f3f0*/  HADD2.F32 R12, -RZ, R27.H0_H0 ;  /* 0x2000001bff0c7230 */ /* 0x000fe40000004100 */
[----:B------:R-:W-:Y:S01]  /*f400*/  FFMA.FTZ R19, R22, R17, R19 ;  /* 0x0000001116137223 */ /* 0x000fe20000010013 */
[----:B------:R-:W4:Y:S01]  /*f410*/  LDL.S16 R27, [R1+0x2e4] ;  /* 0x0002e400011b7983 */ /* 0x000f220000100600 */
[----:B------:R-:W-:Y:S01]  /*f420*/  FMUL.FTZ R17, R9, R13 ;  /* 0x0000000d09117220 */ /* 0x000fe20000410000 */
[----:B------:R-:W-:Y:S01]  /*f430*/  FADD.FTZ R11, R11, R13 ;  /* 0x0000000d0b0b7221 */ /* 0x000fe20000010000 */
[----:B------:R-:W-:Y:S01]  /*f440*/  FFMA.FTZ R10, R13, R16, R10 ;  /* 0x000000100d0a7223 */ /* 0x000fe2000001000a */
[----:B--2---:R-:W-:Y:S02]  /*f450*/  HADD2.F32 R13, -RZ, R72.H0_H0 ;  /* 0x20000048ff0d7230 */ /* 0x004fe40000004100 */
[----:B------:R-:W2:Y:S01]  /*f460*/  LDL.S16 R72, [R1+0x268] ;  /* 0x0002680001487983 */ /* 0x000ea20000100600 */
[----:B------:R-:W-:Y:S01]  /*f470*/  FFMA.FTZ R19, R16, R17, R19 ;  /* 0x0000001110137223 */ /* 0x000fe20000010013 */
[----:B------:R-:W-:Y:S01]  /*f480*/  FADD.FTZ R16, R12, -UR28 ;  /* 0x8000001c0c107e21 */ /* 0x000fe20008010000 */
[----:B------:R-:W-:Y:S01]  /*f490*/  FADD.FTZ R14, R17, R14 ;  /* 0x0000000e110e7221 */ /* 0x000fe20000010000 */
[----:B------:R-:W-:Y:S01]  /*f4a0*/  FADD.FTZ R17, R13, -UR28 ;  /* 0x8000001c0d117e21 */ /* 0x000fe20008010000 */
[----:B------:R-:W-:-:S02]  /*f4b0*/  HADD2.F32 R12, -RZ, R39.H0_H0 ;  /* 0x20000027ff0c7230 */ /* 0x000fc40000004100 */
[----:B------:R-:W2:Y:S01]  /*f4c0*/  LDL.LU.S16 R39, [R1+0x2e6] ;  /* 0x0002e60001277983 */ /* 0x000ea20000300600 */
[----:B------:R-:W-:Y:S01]  /*f4d0*/  FADD.FTZ R20, R20, R18 ;  /* 0x0000001214147221 */ /* 0x000fe20000010000 */
[----:B------:R-:W-:Y:S01]  /*f4e0*/  FFMA.FTZ R15, R18, R22, R15 ;  /* 0x00000016120f7223 */ /* 0x000fe2000001000f */
[----:B------:R-:W-:Y:S01]  /*f4f0*/  FMUL.FTZ R16, R16, UR16 ;  /* 0x0000001010107c20 */ /* 0x000fe20008410000 */
[----:B------:R-:W-:Y:S01]  /*f500*/  FMUL.FTZ R17, R17, UR16 ;  /* 0x0000001011117c20 */ /* 0x000fe20008410000 */
[----:B------:R-:W-:Y:S02]  /*f510*/  HADD2.F32 R13, -RZ, R38.H0_H0 ;  /* 0x20000026ff0d7230 */ /* 0x000fe40000004100 */
[----:B------:R-:W-:Y:S01]  /*f520*/  FMUL.FTZ R21, R8, R12 ;  /* 0x0000000c08157220 */ /* 0x000fe20000410000 */
[----:B------:R-:W2:Y:S01]  /*f530*/  LDL.S16 R38, [R1+0x26c] ;  /* 0x00026c0001267983 */ /* 0x000ea20000100600 */
[----:B---3--:R-:W-:-:S03]  /*f540*/  HADD2.F32 R18, -RZ, R73.H0_H0 ;  /* 0x20000049ff127230 */ /* 0x008fc60000004100 */
[----:B------:R-:W3:Y:S01]  /*f550*/  LDL.LU.S16 R73, [R1+0x26a] ;  /* 0x00026a0001497983 */ /* 0x000ee20000300600 */
[----:B------:R-:W-:Y:S01]  /*f560*/  FADD.FTZ R20, R20, R12 ;  /* 0x0000000c14147221 */ /* 0x000fe20000010000 */
[----:B------:R-:W-:Y:S01]  /*f570*/  FFMA.FTZ R15, R12, R16, R15 ;  /* 0x000000100c0f7223 */ /* 0x000fe2000001000f */
[----:B------:R-:W-:Y:S01]  /*f580*/  FADD.FTZ R11, R11, R13 ;  /* 0x0000000d0b0b7221 */ /* 0x000fe20000010000 */
[----:B------:R-:W-:Y:S01]  /*f590*/  FFMA.FTZ R10, R13, R17, R10 ;  /* 0x000000110d0a7223 */ /* 0x000fe2000001000a */
[----:B------:R-:W-:Y:S01]  /*f5a0*/  FMUL.FTZ R12, R9, R13 ;  /* 0x0000000d090c7220 */ /* 0x000fe20000410000 */
[----:B------:R-:W-:Y:S01]  /*f5b0*/  FADD.FTZ R13, R14, R21 ;  /* 0x000000150e0d7221 */ /* 0x000fe20000010000 */
[----:B------:R-:W-:Y:S01]  /*f5c0*/  FFMA.FTZ R16, R16, R21, R19 ;  /* 0x0000001510107223 */ /* 0x000fe20000010013 */
[----:B----4-:R-:W-:Y:S02]  /*f5d0*/  HADD2.F32 R14, -RZ, R26.H0_H0 ;  /* 0x2000001aff0e7230 */ /* 0x010fe40000004100 */
[----:B------:R-:W4:Y:S01]  /*f5e0*/  LDL.S16 R26, [R1+0x2ec] ;  /* 0x0002ec00011a7983 */ /* 0x000f220000100600 */
[----:B------:R-:W-:Y:S01]  /*f5f0*/  FADD.FTZ R13, R12, R13 ;  /* 0x0000000d0c0d7221 */ /* 0x000fe20000010000 */
[----:B------:R-:W-:Y:S01]  /*f600*/  FFMA.FTZ R16, R17, R12, R16 ;  /* 0x0000000c11107223 */ /* 0x000fe20000010010 */
[----:B------:R-:W-:-:S02]  /*f610*/  HADD2.F32 R12, -RZ, R27.H0_H0 ;  /* 0x2000001bff0c7230 */ /* 0x000fc40000004100 */
[----:B------:R-:W4:Y:S01]  /*f620*/  LDL.S16 R27, [R1+0x250] ;  /* 0x00025000011b7983 */ /* 0x000f220000100600 */
[----:B--2---:R-:W-:-:S03]  /*f630*/  HADD2.F32 R19, -RZ, R72.H0_H0 ;  /* 0x20000048ff137230 */ /* 0x004fc60000004100 */
[----:B------:R-:W2:Y:S01]  /*f640*/  LDL.S16 R72, [R1+0x254] ;  /* 0x0002540001487983 */ /* 0x000ea20000100600 */
[----:B------:R-:W-:-:S04]  /*f650*/  FADD.FTZ R18, R18, -UR28 ;  /* 0x8000001c12127e21 */ /* 0x000fc80008010000 */
[----:B------:R-:W-:Y:S01]  /*f660*/  FMUL.FTZ R17, R18, UR16 ;  /* 0x0000001012117c20 */ /* 0x000fe20008410000 */
[----:B------:R-:W-:Y:S01]  /*f670*/  FMUL.FTZ R18, R8, R14 ;  /* 0x0000000e08127220 */ /* 0x000fe20000410000 */
[----:B------:R-:W-:Y:S02]  /*f680*/  FADD.FTZ R20, R20, R14 ;  /* 0x0000000e14147221 */ /* 0x000fe40000010000 */
[----:B------:R-:W-:Y:S01]  /*f690*/  FFMA.FTZ R15, R14, R17, R15 ;  /* 0x000000110e0f7223 */ /* 0x000fe2000001000f */
[----:B------:R-:W-:Y:S01]  /*f6a0*/  FADD.FTZ R14, R13, R18 ;  /* 0x000000120d0e7221 */ /* 0x000fe20000010000 */
[----:B------:R-:W-:Y:S01]  /*f6b0*/  FADD.FTZ R12, R12, -UR28 ;  /* 0x8000001c0c0c7e21 */ /* 0x000fe20008010000 */
[----:B------:R-:W-:Y:S02]  /*f6c0*/  HADD2.F32 R13, -RZ, R39.H0_H0 ;  /* 0x20000027ff0d7230 */ /* 0x000fe40000004100 */
[----:B------:R-:W2:Y:S01]  /*f6d0*/  LDL.LU.S16 R39, [R1+0x256] ;  /* 0x0002560001277983 */ /* 0x000ea20000300600 */
[----:B------:R-:W-:Y:S01]  /*f6e0*/  FMUL.FTZ R12, R12, UR16 ;  /* 0x000000100c0c7c20 */ /* 0x000fe20008410000 */
[----:B------:R-:W-:Y:S01]  /*f6f0*/  FFMA.FTZ R17, R17, R18, R16 ;  /* 0x0000001211117223 */ /* 0x000fe20000010010 */
[----:B------:R-:W-:Y:S01]  /*f700*/  FADD.FTZ R11, R11, R13 ;  /* 0x0000000d0b0b7221 */ /* 0x000fe20000010000 */
[----:B------:R-:W-:-:S02]  /*f710*/  HADD2.F32 R18, -RZ, R38.H0_H0 ;  /* 0x20000026ff127230 */ /* 0x000fc40000004100 */
[----:B------:R-:W-:Y:S01]  /*f720*/  FFMA.FTZ R10, R13, R12, R10 ;  /* 0x0000000c0d0a7223 */ /* 0x000fe2000001000a */
[----:B------:R-:W2:Y:S01]  /*f730*/  LDL.S16 R38, [R1+0x2f2] ;  /* 0x0002f20001267983 */ /* 0x000ea20000100600 */
[----:B------:R-:W-:Y:S01]  /*f740*/  FMUL.FTZ R13, R9, R13 ;  /* 0x0000000d090d7220 */ /* 0x000fe20000410000 */
[----:B---3--:R-:W-:Y:S02]  /*f750*/  HADD2.F32 R16, -RZ, R73.H0_H0 ;  /* 0x20000049ff107230 */ /* 0x008fe40000004100 */
[----:B------:R-:W-:Y:S01]  /*f760*/  FADD.FTZ R19, R19, -UR28 ;  /* 0x8000001c13137e21 */ /* 0x000fe20008010000 */
[----:B------:R-:W3:Y:S01]  /*f770*/  LDL.LU.S16 R73, [R1+0x252] ;  /* 0x0002520001497983 */ /* 0x000ee20000300600 */
[----:B------:R-:W-:Y:S01]  /*f780*/  FADD.FTZ R14, R13, R14 ;  /* 0x0000000e0d0e7221 */ /* 0x000fe20000010000 */
[----:B------:R-:W-:Y:S01]  /*f790*/  FFMA.FTZ R17, R12, R13, R17 ;  /* 0x0000000d0c117223 */ /* 0x000fe20000010011 */
[----:B------:R-:W-:Y:S01]  /*f7a0*/  FADD.FTZ R16, R16, -UR28 ;  /* 0x8000001c10107e21 */ /* 0x000fe20008010000 */
[----:B------:R-:W-:Y:S01]  /*f7b0*/  FMUL.FTZ R22, R19, UR16 ;  /* 0x0000001013167c20 */ /* 0x000fe20008410000 */
[----:B------:R-:W-:Y:S01]  /*f7c0*/  FMUL.FTZ R19, R8, R18 ;  /* 0x0000001208137220 */ /* 0x000fe20000410000 */
[----:B----4-:R-:W-:-:S02]  /*f7d0*/  HADD2.F32 R13, -RZ, R26.H0_H0 ;  /* 0x2000001aff0d7230 */ /* 0x010fc40000004100 */
[----:B------:R-:W4:Y:S01]  /*f7e0*/  LDL.S16 R26, [R1+0x2ea] ;  /* 0x0002ea00011a7983 */ /* 0x000f220000100600 */
[----:B------:R-:W-:Y:S01]  /*f7f0*/  FMUL.FTZ R16, R16, UR16 ;  /* 0x0000001010107c20 */ /* 0x000fe20008410000 */
[----:B------:R-:W-:Y:S01]  /*f800*/  FADD.FTZ R14, R14, R19 ;  /* 0x000000130e0e7221 */ /* 0x000fe20000010000 */
[----:B------:R-:W-:Y:S02]  /*f810*/  HADD2.F32 R12, -RZ, R27.H0_H0 ;  /* 0x2000001bff0c7230 */ /* 0x000fe40000004100 */
[----:B------:R-:W-:Y:S01]  /*f820*/  FFMA.FTZ R19, R22, R19, R17 ;  /* 0x0000001316137223 */ /* 0x000fe20000010011 */
[----:B------:R-:W4:Y:S01]  /*f830*/  LDL.LU.S16 R27, [R1+0x2e8] ;  /* 0x0002e800011b7983 */ /* 0x000f220000300600 */
[----:B------:R-:W-:Y:S01]  /*f840*/  FMUL.FTZ R17, R9, R13 ;  /* 0x0000000d09117220 */ /* 0x000fe20000410000 */
[----:B------:R-:W-:Y:S01]  /*f850*/  FADD.FTZ R11, R11, R13 ;  /* 0x0000000d0b0b7221 */ /* 0x000fe20000010000 */
[----:B------:R-:W-:Y:S01]  /*f860*/  FFMA.FTZ R10, R13, R16, R10 ;  /* 0x000000100d0a7223 */ /* 0x000fe2000001000a */
[----:B--2---:R-:W-:-:S02]  /*f870*/  HADD2.F32 R13, -RZ, R72.H0_H0 ;  /* 0x20000048ff0d7230 */ /* 0x004fc40000004100 */
[----:B------:R-:W2:Y:S01]  /*f880*/  LDL.LU.S16 R72, [R1+0x26e] ;  /* 0x00026e0001487983 */ /* 0x000ea20000300600 */
[----:B------:R-:W-:Y:S01]  /*f890*/  FFMA.FTZ R19, R16, R17, R19 ;  /* 0x0000001110137223 */ /* 0x000fe20000010013 */
[----:B------:R-:W-:Y:S01]  /*f8a0*/  FADD.FTZ R16, R12, -UR28 ;  /* 0x8000001c0c107e21 */ /* 0x000fe20008010000 */
[----:B------:R-:W-:Y:S01]  /*f8b0*/  FADD.FTZ R14, R17, R14 ;  /* 0x0000000e110e7221 */ /* 0x000fe20000010000 */
[----:B------:R-:W-:Y:S01]  /*f8c0*/  FADD.FTZ R17, R13, -UR28 ;  /* 0x8000001c0d117e21 */ /* 0x000fe20008010000 */
[----:B------:R-:W-:Y:S01]  /*f8d0*/  FADD.FTZ R20, R20, R18 ;  /* 0x0000001214147221 */ /* 0x000fe20000010000 */
[----:B------:R-:W-:Y:S02]  /*f8e0*/  HADD2.F32 R12, -RZ, R39.H0_H0 ;  /* 0x20000027ff0c7230 */ /* 0x000fe40000004100 */
[----:B------:R-:W2:Y:S01]  /*f8f0*/  LDL.S16 R39, [R1+0x2f6] ;  /* 0x0002f60001277983 */ /* 0x000ea20000100600 */
[----:B------:R-:W-:Y:S01]  /*f900*/  FFMA.FTZ R15, R18, R22, R15 ;  /* 0x00000016120f7223 */ /* 0x000fe2000001000f */
[----:B------:R-:W-:Y:S01]  /*f910*/  FMUL.FTZ R16, R16, UR16 ;  /* 0x0000001010107c20 */ /* 0x000fe20008410000 */
[----:B------:R-:W-:Y:S01]  /*f920*/  FMUL.FTZ R17, R17, UR16 ;  /* 0x0000001011117c20 */ /* 0x000fe20008410000 */
[----:B------:R-:W-:-:S02]  /*f930*/  HADD2.F32 R13, -RZ, R38.H0_H0 ;  /* 0x20000026ff0d7230 */ /* 0x000fc40000004100 */
[----:B------:R-:W-:Y:S01]  /*f940*/  FMUL.FTZ R21, R8, R12 ;  /* 0x0000000c08157220 */ /* 0x000fe20000410000 */
[----:B------:R-:W2:Y:S01]  /*f950*/  LDL.LU.S16 R38, [R1+0x2f0] ;  /* 0x0002f00001267983 */ /* 0x000ea20000300600 */
        /* <DEDUP_REMOVED lines=16> */
[----:B------:R-:W2:Y:S01]  /*fa60*/  LDL.LU.S16 R72, [R1+0x232] ;  /* 0x0002320001487983 */ /* 0x000ea20000300600 */
        /* <DEDUP_REMOVED lines=14> */
[----:B------:R-:W2:Y:S01]  /*fb50*/  LDL.LU.S16 R38, [R1+0x2fa] ;  /* 0x0002fa0001267983 */ /* 0x000ea20000300600 */
[----:B------:R-:W-:Y:S01]  /*fb60*/  FMUL.FTZ R13, R9, R13 ;  /* 0x0000000d090d7220 */ /* 0x000fe20000410000 */
[----:B---3--:R-:W-:Y:S02]  /*fb70*/  HADD2.F32 R16, -RZ, R73.H0_H0 ;  /* 0x20000049ff107230 */ /* 0x008fe40000004100 */
[----:B------:R-:W-:Y:S01]  /*fb80*/  FADD.FTZ R19, R19, -UR28 ;  /* 0x8000001c13137e21 */ /* 0x000fe20008010000 */
[----:B------:R-:W3:Y:S01]  /*fb90*/  LDL.S16 R73, [R1+0x220] ;  /* 0x0002200001497983 */ /* 0x000ee20000100600 */
        /* <DEDUP_REMOVED lines=16> */
[----:B------:R-:W2:Y:S01]  /*fca0*/  LDL.S16 R72, [R1+0x218] ;  /* 0x0002180001487983 */ /* 0x000ea20000100600 */
[----:B------:R-:W-:Y:S01]  /*fcb0*/  FFMA.FTZ R19, R16, R17, R19 ;  /* 0x0000001110137223 */ /* 0x000fe20000010013 */
[----:B------:R-:W-:Y:S01]  /*fcc0*/  FADD.FTZ R16, R12, -UR28 ;  /* 0x8000001c0c107e21 */ /* 0x000fe20008010000 */
[----:B------:R-:W-:Y:S01]  /*fcd0*/  FADD.FTZ R14, R17, R14 ;  /* 0x0000000e110e7221 */ /* 0x000fe20000010000 */
[----:B------:R-:W-:Y:S01]  /*fce0*/  FADD.FTZ R17, R13, -UR28 ;  /* 0x8000001c0d117e21 */ /* 0x000fe20008010000 */
[----:B------:R-:W-:Y:S01]  /*fcf0*/  FADD.FTZ R20, R20, R18 ;  /* 0x0000001214147221 */ /* 0x000fe20000010000 */
[----:B------:R-:W-:Y:S02]  /*fd00*/  HADD2.F32 R12, -RZ, R39.H0_H0 ;  /* 0x20000027ff0c7230 */ /* 0x000fe40000004100 */
[----:B------:R-:W2:Y:S01]  /*fd10*/  LDL.LU.S16 R39, [R1+0x2fe] ;  /* 0x0002fe0001277983 */ /* 0x000ea20000300600 */
[----:B------:R-:W-:Y:S01]  /*fd20*/  FFMA.FTZ R15, R18, R22, R15 ;  /* 0x00000016120f7223 */ /* 0x000fe2000001000f */
[----:B------:R-:W-:Y:S01]  /*fd30*/  FMUL.FTZ R16, R16, UR16 ;  /* 0x0000001010107c20 */ /* 0x000fe20008410000 */
[----:B------:R-:W-:Y:S01]  /*fd40*/  FMUL.FTZ R17, R17, UR16 ;  /* 0x0000001011117c20 */ /* 0x000fe20008410000 */
[----:B------:R-:W-:-:S02]  /*fd50*/  HADD2.F32 R13, -RZ, R38.H0_H0 ;  /* 0x20000026ff0d7230 */ /* 0x000fc40000004100 */
        /* <DEDUP_REMOVED lines=27> */
[----:B------:R-:W2:Y:S01]  /*ff10*/  LDL.S16 R39, [R1+0x304] ;  /* 0x0003040001277983 */ /* 0x000ea20000100600 */
        /* <DEDUP_REMOVED lines=40> */
[----:B------:R-:W-:Y:S01]  /*101a0*/  FADD.FTZ R20, R20, R12 ;  /* 0x0000000c14147221 */ /* 0x000fe20000010000 */
[----:B------:R-:W-:Y:S01]  /*101b0*/  FFMA.FTZ R15, R12, R16, R15 ;  /* 0x000000100c0f7223 */ /* 0x000fe2000001000f */
[----:B------:R-:W-:Y:S01]  /*101c0*/  FADD.FTZ R11, R11, R13 ;  /* 0x0000000d0b0b7221 */ /* 0x000fe20000010000 */
[----:B------:R-:W-:Y:S01]  /*101d0*/  FFMA.FTZ R10, R13, R17, R10 ;  /* 0x000000110d0a7223 */ /* 0x000fe2000001000a */
[----:B------:R-:W-:Y:S01]  /*101e0*/  FMUL.FTZ R12, R9, R13 ;  /* 0x0000000d090c7220 */ /* 0x000fe20000410000 */
[----:B---3--:R-:W-:Y:S02]  /*101f0*/  HADD2.F32 R18, -RZ, R73.H0_H0 ;  /* 0x20000049ff127230 */ /* 0x008fe40000004100 */
[----:B------:R-:W-:Y:S01]  /*10200*/  FADD.FTZ R13, R14, R21 ;  /* 0x000000150e0d7221 */ /* 0x000fe20000010000 */
[----:B------:R-:W-:Y:S01]  /*10210*/  FFMA.FTZ R16, R16, R21, R19 ;  /* 0x0000001510107223 */ /* 0x000fe20000010013 */
[----:B------:R-:W3:Y:S01]  /*10220*/  LDL.LU.S16 R73, [R1+0x316] ;  /* 0x0003160001497983 */ /* 0x000ee20000300600 */
[----:B----4-:R-:W-:-:S03]  /*10230*/  HADD2.F32 R14, -RZ, R26.H0_H0 ;  /* 0x2000001aff0e7230 */ /* 0x010fc60000004100 */
[----:B------:R-:W4:Y:S01]  /*10240*/  LDL.LU.S16 R26, [R1+0x320] ;  /* 0x00032000011a7983 */ /* 0x000f220000300600 */
[----:B------:R-:W-:Y:S01]  /*10250*/  FADD.FTZ R13, R12, R13 ;  /* 0x0000000d0c0d7221 */ /* 0x000fe20000010000 */
[----:B------:R-:W-:Y:S01]  /*10260*/  FFMA.FTZ R16, R17, R12, R16 ;  /* 0x0000000c11107223 */ /* 0x000fe20000010010 */
[----:B------:R-:W-:Y:S02]  /*10270*/  HADD2.F32 R12, -RZ, R27.H0_H0 ;  /* 0x2000001bff0c7230 */ /* 0x000fe40000004100 */
[----:B------:R-:W4:Y:S01]  /*10280*/  LDL.LU.S16 R27, [R1+0x31c] ;  /* 0x00031c00011b7983 */ /* 0x000f220000300600 */
[----:B--2---:R-:W-:-:S03]  /*10290*/  HADD2.F32 R19, -RZ, R72.H0_H0 ;  /* 0x20000048ff137230 */ /* 0x004fc60000004100 */
[----:B------:R-:W2:Y:S01]  /*102a0*/  LDL.LU.S16 R72, [R1+0x324] ;  /* 0x0003240001487983 */ /* 0x000ea20000300600 */
[----:B------:R-:W-:Y:S01]  /*102b0*/  FADD.FTZ R18, R18, -UR28 ;  /* 0x8000001c12127e21 */ /* 0x000fe20008010000 */
[----:B------:R-:W-:-:S03]  /*102c0*/  FADD.FTZ R12, R12, -UR28 ;  /* 0x8000001c0c0c7e21 */ /* 0x000fc60008010000 */
[----:B------:R-:W-:Y:S01]  /*102d0*/  FMUL.FTZ R17, R18, UR16 ;  /* 0x0000001012117c20 */ /* 0x000fe20008410000 */
[----:B------:R-:W-:Y:S01]  /*102e0*/  FMUL.FTZ R18, R8, R14 ;  /* 0x0000000e08127220 */ /* 0x000fe20000410000 */
[----:B------:R-:W-:Y:S02]  /*102f0*/  FADD.FTZ R20, R20, R14 ;  /* 0x0000000e14147221 */ /* 0x000fe40000010000 */
[----:B------:R-:W-:Y:S01]  /*10300*/  FFMA.FTZ R15, R14, R17, R15 ;  /* 0x000000110e0f7223 */ /* 0x000fe2000001000f */
[----:B------:R-:W-:Y:S01]  /*10310*/  FADD.FTZ R14, R13, R18 ;  /* 0x000000120d0e7221 */ /* 0x000fe20000010000 */
[----:B------:R-:W-:Y:S02]  /*10320*/  HADD2.F32 R13, -RZ, R24.H0_H0 ;  /* 0x20000018ff0d7230 */ /* 0x000fe40000004100 */
[----:B------:R-:W-:Y:S01]  /*10330*/  FMUL.FTZ R12, R12, UR16 ;  /* 0x000000100c0c7c20 */ /* 0x000fe20008410000 */
[----:B------:R-:W-:Y:S01]  /*10340*/  FFMA.FTZ R17, R17, R18, R16 ;  /* 0x0000001211117223 */ /* 0x000fe20000010010 */
[----:B------:R-:W-:-:S02]  /*10350*/  HADD2.F32 R16, -RZ, R39.H0_H0 ;  /* 0x20000027ff107230 */ /* 0x000fc40000004100 */
[----:B------:R-:W-:Y:S01]  /*10360*/  FADD.FTZ R19, R19, -UR28 ;  /* 0x8000001c13137e21 */ /* 0x000fe20008010000 */
[----:B------:R-:W-:Y:S02]  /*10370*/  HADD2.F32 R18, -RZ, R23.H0_H0 ;  /* 0x20000017ff127230 */ /* 0x000fe40000004100 */
[----:B------:R-:W-:Y:S01]  /*10380*/  FADD.FTZ R11, R11, R13 ;  /* 0x0000000d0b0b7221 */ /* 0x000fe20000010000 */
[----:B------:R-:W-:Y:S01]  /*10390*/  FFMA.FTZ R10, R13, R12, R10 ;  /* 0x0000000c0d0a7223 */ /* 0x000fe2000001000a */
[----:B------:R-:W-:Y:S01]  /*103a0*/  FMUL.FTZ R13, R9, R13 ;  /* 0x0000000d090d7220 */ /* 0x000fe20000410000 */
[----:B------:R-:W-:Y:S01]  /*103b0*/  FADD.FTZ R16, R16, -UR28 ;  /* 0x8000001c10107e21 */ /* 0x000fe20008010000 */
[----:B------:R-:W-:Y:S01]  /*103c0*/  FMUL.FTZ R22, R19, UR16 ;  /* 0x0000001013167c20 */ /* 0x000fe20008410000 */
[----:B------:R-:W-:Y:S01]  /*103d0*/  FMUL.FTZ R19, R8, R18 ;  /* 0x0000001208137220 */ /* 0x000fe20000410000 */
[----:B------:R-:W-:Y:S01]  /*103e0*/  FADD.FTZ R14, R13, R14 ;  /* 0x0000000e0d0e7221 */ /* 0x000fe20000010000 */
[----:B------:R-:W-:Y:S01]  /*103f0*/  FFMA.FTZ R17, R12, R13, R17 ;  /* 0x0000000d0c117223 */ /* 0x000fe20000010011 */
[----:B------:R-:W-:-:S02]  /*10400*/  HADD2.F32 R13, -RZ, R38.H0_H0 ;  /* 0x20000026ff0d7230 */ /* 0x000fc40000004100 */
[----:B------:R-:W-:Y:S01]  /*10410*/  FMUL.FTZ R16, R16, UR16 ;  /* 0x0000001010107c20 */ /* 0x000fe20008410000 */
[----:B------:R-:W-:Y:S01]  /*10420*/  FADD.FTZ R14, R14, R19 ;  /* 0x000000130e0e7221 */ /* 0x000fe20000010000 */
[----:B------:R-:W-:Y:S01]  /*10430*/  FFMA.FTZ R19, R22, R19, R17 ;  /* 0x0000001316137223 */ /* 0x000fe20000010011 */
[----:B---3--:R-:W-:Y:S02]  /*10440*/  HADD2.F32 R12, -RZ, R73.H0_H0 ;  /* 0x20000049ff0c7230 */ /* 0x008fe40000004100 */
[----:B------:R-:W-:Y:S01]  /*10450*/  FMUL.FTZ R17, R9, R13 ;  /* 0x0000000d09117220 */ /* 0x000fe20000410000 */
[----:B------:R-:W-:Y:S01]  /*10460*/  FADD.FTZ R11, R11, R13 ;  /* 0x0000000d0b0b7221 */ /* 0x000fe20000010000 */
[----:B------:R-:W-:Y:S01]  /*10470*/  FFMA.FTZ R10, R13, R16, R10 ;  /* 0x000000100d0a7223 */ /* 0x000fe2000001000a */
[----:B----4-:R-:W-:Y:S02]  /*10480*/  HADD2.F32 R13, -RZ, R26.H0_H0 ;  /* 0x2000001aff0d7230 */ /* 0x010fe40000004100 */
[----:B------:R-:W-:Y:S01]  /*10490*/  FFMA.FTZ R19, R16, R17, R19 ;  /* 0x0000001110137223 */ /* 0x000fe20000010013 */
[----:B------:R-:W-:Y:S01]  /*104a0*/  FADD.FTZ R14, R17, R14 ;  /* 0x0000000e110e7221 */ /* 0x000fe20000010000 */
[----:B------:R-:W-:Y:S01]  /*104b0*/  FADD.FTZ R16, R12, -UR28 ;  /* 0x8000001c0c107e21 */ /* 0x000fe20008010000 */
[----:B------:R-:W-:-:S02]  /*104c0*/  HADD2.F32 R12, -RZ, R27.H0_H0 ;  /* 0x2000001bff0c7230 */ /* 0x000fc40000004100 */
[----:B------:R-:W-:Y:S01]  /*104d0*/  FADD.FTZ R17, R13, -UR28 ;  /* 0x8000001c0d117e21 */ /* 0x000fe20008010000 */
[----:B------:R-:W-:Y:S01]  /*104e0*/  FADD.FTZ R20, R20, R18 ;  /* 0x0000001214147221 */ /* 0x000fe20000010000 */
[----:B------:R-:W-:Y:S01]  /*104f0*/  FFMA.FTZ R15, R18, R22, R15 ;  /* 0x00000016120f7223 */ /* 0x000fe2000001000f */
[----:B------:R-:W-:Y:S01]  /*10500*/  FMUL.FTZ R16, R16, UR16 ;  /* 0x0000001010107c20 */ /* 0x000fe20008410000 */
[----:B------:R-:W-:Y:S01]  /*10510*/  FMUL.FTZ R17, R17, UR16 ;  /* 0x0000001011117c20 */ /* 0x000fe20008410000 */
[----:B------:R-:W-:Y:S01]  /*10520*/  FMUL.FTZ R21, R8, R12 ;  /* 0x0000000c08157220 */ /* 0x000fe20000410000 */
[----:B------:R-:W-:Y:S02]  /*10530*/  HADD2.F32 R18, -RZ, R71.H0_H0 ;  /* 0x20000047ff127230 */ /* 0x000fe40000004100 */
[----:B------:R-:W-:Y:S01]  /*10540*/  FADD.FTZ R20, R20, R12 ;  /* 0x0000000c14147221 */ /* 0x000fe20000010000 */
[----:B------:R-:W-:Y:S01]  /*10550*/  FFMA.FTZ R15, R12, R16, R15 ;  /* 0x000000100c0f7223 */ /* 0x000fe2000001000f */
[----:B------:R-:W-:Y:S01]  /*10560*/  FFMA.FTZ R16, R16, R21, R19 ;  /* 0x0000001510107223 */ /* 0x000fe20000010013 */
[----:B------:R-:W-:Y:S01]  /*10570*/  FADD.FTZ R18, R18, -UR28 ;  /* 0x8000001c12127e21 */ /* 0x000fe20008010000 */
[----:B------:R-:W-:-:S05]  /*10580*/  HADD2.F32 R19, -RZ, R68.H0_H0 ;  /* 0x20000044ff137230 */ /* 0x000fca0000004100 */
[----:B------:R-:W-:-:S04]  /*10590*/  FADD.FTZ R19, R19, -UR28 ;  /* 0x8000001c13137e21 */ /* 0x000fc80008010000 */
[----:B------:R-:W-:Y:S01]  /*105a0*/  FMUL.FTZ R22, R19, UR16 ;  /* 0x0000001013167c20 */ /* 0x000fe20008410000 */
[----:B------:R-:W-:Y:S02]  /*105b0*/  HADD2.F32 R23, -RZ, R32.H0_H0 ;  /* 0x20000020ff177230 */ /* 0x000fe40000004100 */
[----:B------:R-:W-:-:S03]  /*105c0*/  HADD2.F32 R25, -RZ, R25.H0_H0 ;  /* 0x20000019ff197230 */ /* 0x000fc60000004100 */
[----:B------:R-:W-:Y:S02]  /*105d0*/  FADD.FTZ R23, R23, -UR28 ;  /* 0x8000001c17177e21 */ /* 0x000fe40008010000 */
[----:B------:R-:W-:Y:S02]  /*105e0*/  FMUL.FTZ R27, R8, R25 ;  /* 0x00000019081b7220 */ /* 0x000fe40000410000 */
[----:B------:R-:W-:Y:S01]  /*105f0*/  FMUL.FTZ R24, R23, UR16 ;  /* 0x0000001017187c20 */ /* 0x000fe20008410000 */
[----:B--2---:R-:W-:-:S05]  /*10600*/  HADD2.F32 R13, -RZ, R72.H0_H0 ;  /* 0x20000048ff0d7230 */ /* 0x004fca0000004100 */
[----:B------:R-:W-:Y:S01]  /*10610*/  FADD.FTZ R11, R11, R13 ;  /* 0x0000000d0b0b7221 */ /* 0x000fe20000010000 */
[----:B------:R-:W-:Y:S01]  /*10620*/  FFMA.FTZ R10, R13, R17, R10 ;  /* 0x000000110d0a7223 */ /* 0x000fe2000001000a */
[----:B------:R-:W-:Y:S01]  /*10630*/  FMUL.FTZ R12, R9, R13 ;  /* 0x0000000d090c7220 */ /* 0x000fe20000410000 */
[----:B------:R-:W-:Y:S01]  /*10640*/  FADD.FTZ R13, R14, R21 ;  /* 0x000000150e0d7221 */ /* 0x000fe20000010000 */
[----:B------:R-:W-:Y:S02]  /*10650*/  HADD2.F32 R14, -RZ, R70.H0_H0 ;  /* 0x20000046ff0e7230 */ /* 0x000fe40000004100 */
[----:B------:R-:W-:Y:S01]  /*10660*/  FFMA.FTZ R16, R17, R12, R16 ;  /* 0x0000000c11107223 */ /* 0x000fe20000010010 */
[----:B------:R-:W-:Y:S01]  /*10670*/  FADD.FTZ R13, R12, R13 ;  /* 0x0000000d0c0d7221 */ /* 0x000fe20000010000 */
[----:B------:R-:W-:Y:S02]  /*10680*/  HADD2.F32 R12, -RZ, R69.H0_H0 ;  /* 0x20000045ff0c7230 */ /* 0x000fe40000004100 */
[----:B------:R-:W-:Y:S01]  /*10690*/  FMUL.FTZ R17, R18, UR16 ;  /* 0x0000001012117c20 */ /* 0x000fe20008410000 */
[----:B------:R-:W-:Y:S01]  /*106a0*/  FMUL.FTZ R18, R8, R14 ;  /* 0x0000000e08127220 */ /* 0x000fe20000410000 */
[----:B------:R-:W-:Y:S01]  /*106b0*/  FADD.FTZ R20, R20, R14 ;  /* 0x0000000e14147221 */ /* 0x000fe20000010000 */
[----:B------:R-:W-:Y:S01]  /*106c0*/  FADD.FTZ R12, R12, -UR28 ;  /* 0x8000001c0c0c7e21 */ /* 0x000fe20008010000 */
[----:B------:R-:W-:Y:S01]  /*106d0*/  FFMA.FTZ R15, R14, R17, R15 ;  /* 0x000000110e0f7223 */ /* 0x000fe2000001000f */
[----:B------:R-:W-:Y:S01]  /*106e0*/  FADD.FTZ R14, R13, R18 ;  /* 0x000000120d0e7221 */ /* 0x000fe20000010000 */
[----:B------:R-:W-:-:S02]  /*106f0*/  HADD2.F32 R13, -RZ, R67.H0_H0 ;  /* 0x20000043ff0d7230 */ /* 0x000fc40000004100 */
[----:B------:R-:W-:Y:S01]  /*10700*/  FMUL.FTZ R12, R12, UR16 ;  /* 0x000000100c0c7c20 */ /* 0x000fe20008410000 */
[----:B------:R-:W-:Y:S01]  /*10710*/  FFMA.FTZ R17, R17, R18, R16 ;  /* 0x0000001211117223 */ /* 0x000fe20000010010 */
[----:B------:R-:W-:Y:S02]  /*10720*/  HADD2.F32 R16, -RZ, R65.H0_H0 ;  /* 0x20000041ff107230 */ /* 0x000fe40000004100 */
[----:B------:R-:W-:Y:S02]  /*10730*/  HADD2.F32 R18, -RZ, R66.H0_H0 ;  /* 0x20000042ff127230 */ /* 0x000fe40000004100 */
[----:B------:R-:W-:Y:S01]  /*10740*/  FADD.FTZ R11, R11, R13 ;  /* 0x0000000d0b0b7221 */ /* 0x000fe20000010000 */
[----:B------:R-:W-:Y:S01]  /*10750*/  FFMA.FTZ R10, R13, R12, R10 ;  /* 0x0000000c0d0a7223 */ /* 0x000fe2000001000a */
[----:B------:R-:W-:Y:S01]  /*10760*/  FMUL.FTZ R13, R9, R13 ;  /* 0x0000000d090d7220 */ /* 0x000fe20000410000 */
[----:B------:R-:W-:Y:S01]  /*10770*/  FADD.FTZ R16, R16, -UR28 ;  /* 0x8000001c10107e21 */ /* 0x000fe20008010000 */
[----:B------:R-:W-:-:S02]  /*10780*/  FMUL.FTZ R19, R8, R18 ;  /* 0x0000001208137220 */ /* 0x000fc40000410000 */
[----:B------:R-:W-:Y:S01]  /*10790*/  FADD.FTZ R14, R13, R14 ;  /* 0x0000000e0d0e7221 */ /* 0x000fe20000010000 */
[----:B------:R-:W-:Y:S01]  /*107a0*/  FFMA.FTZ R17, R12, R13, R17 ;  /* 0x0000000d0c117223 */ /* 0x000fe20000010011 */
[----:B------:R-:W-:Y:S02]  /*107b0*/  HADD2.F32 R13, -RZ, R64.H0_H0 ;  /* 0x20000040ff0d7230 */ /* 0x000fe40000004100 */
[----:B------:R-:W-:Y:S01]  /*107c0*/  FMUL.FTZ R16, R16, UR16 ;  /* 0x0000001010107c20 */ /* 0x000fe20008410000 */
[----:B------:R-:W-:Y:S01]  /*107d0*/  FADD.FTZ R14, R14, R19 ;  /* 0x000000130e0e7221 */ /* 0x000fe20000010000 */
[----:B------:R-:W-:Y:S01]  /*107e0*/  FFMA.FTZ R19, R22, R19, R17 ;  /* 0x0000001316137223 */ /* 0x000fe20000010011 */
[----:B------:R-:W-:Y:S02]  /*107f0*/  HADD2.F32 R12, -RZ, R63.H0_H0 ;  /* 0x2000003fff0c7230 */ /* 0x000fe40000004100 */
[----:B------:R-:W-:Y:S01]  /*10800*/  FMUL.FTZ R17, R9, R13 ;  /* 0x0000000d09117220 */ /* 0x000fe20000410000 */
[----:B------:R-:W-:Y:S01]  /*10810*/  FADD.FTZ R11, R11, R13 ;  /* 0x0000000d0b0b7221 */ /* 0x000fe20000010000 */
[----:B------:R-:W-:Y:S01]  /*10820*/  FFMA.FTZ R10, R13, R16, R10 ;  /* 0x000000100d0a7223 */ /* 0x000fe2000001000a */
[----:B------:R-:W-:-:S02]  /*10830*/  HADD2.F32 R13, -RZ, R62.H0_H0 ;  /* 0x2000003eff0d7230 */ /* 0x000fc40000004100 */
[----:B------:R-:W-:Y:S01]  /*10840*/  FFMA.FTZ R19, R16, R17, R19 ;  /* 0x0000001110137223 */ /* 0x000fe20000010013 */
[----:B------:R-:W-:Y:S01]  /*10850*/  FADD.FTZ R14, R17, R14 ;  /* 0x0000000e110e7221 */ /* 0x000fe20000010000 */
[----:B------:R-:W-:Y:S01]  /*10860*/  FADD.FTZ R16, R12, -UR28 ;  /* 0x8000001c0c107e21 */ /* 0x000fe20008010000 */
[----:B------:R-:W-:Y:S02]  /*10870*/  HADD2.F32 R12, -RZ, R61.H0_H0 ;  /* 0x2000003dff0c7230 */ /* 0x000fe40000004100 */
[----:B------:R-:W-:Y:S01]  /*10880*/  FADD.FTZ R17, R13, -UR28 ;  /* 0x8000001c0d117e21 */ /* 0x000fe20008010000 */
[----:B------:R-:W-:Y:S01]  /*10890*/  FADD.FTZ R20, R20, R18 ;  /* 0x0000001214147221 */ /* 0x000fe20000010000 */
[----:B------:R-:W-:Y:S01]  /*108a0*/  FFMA.FTZ R15, R18, R22, R15 ;  /* 0x00000016120f7223 */ /* 0x000fe2000001000f */
[----:B------:R-:W-:Y:S02]  /*108b0*/  HADD2.F32 R13, -RZ, R60.H0_H0 ;  /* 0x2000003cff0d7230 */ /* 0x000fe40000004100 */
[----:B------:R-:W-:Y:S01]  /*108c0*/  FMUL.FTZ R16, R16, UR16 ;  /* 0x0000001010107c20 */ /* 0x000fe20008410000 */
        /* <DEDUP_REMOVED lines=13> */
[----:B------:R-:W-:Y:S01]  /*109a0*/  FFMA.FTZ R16, R17, R12, R16 ;  /* 0x0000000c11107223 */ /* 0x000fe20000010010 */
[----:B------:R-:W-:Y:S01]  /*109b0*/  FMUL.FTZ R17, R18, UR16 ;  /* 0x0000001012117c20 */ /* 0x000fe20008410000 */
[----:B------:R-:W-:-:S02]  /*109c0*/  HADD2.F32 R12, -RZ, R56.H0_H0 ;  /* 0x20000038ff0c7230 */ /* 0x000fc40000004100 */
[----:B------:R-:W-:Y:S01]  /*109d0*/  FMUL.FTZ R18, R8, R14 ;  /* 0x0000000e08127220 */ /* 0x000fe20000410000 */
[----:B------:R-:W-:Y:S01]  /*109e0*/  FADD.FTZ R20, R20, R14 ;  /* 0x0000000e14147221 */ /* 0x000fe20000010000 */
[----:B------:R-:W-:Y:S01]  /*109f0*/  FFMA.FTZ R14, R14, R17, R15 ;  /* 0x000000110e0e7223 */ /* 0x000fe2000001000f */
[----:B------:R-:W-:Y:S02]  /*10a00*/  HADD2.F32 R15, -RZ, R55.H0_H0 ;  /* 0x20000037ff0f7230 */ /* 0x000fe40000004100 */
[----:B------:R-:W-:Y:S01]  /*10a10*/  FFMA.FTZ R17, R17, R18, R16 ;  /* 0x0000001211117223 */ /* 0x000fe20000010010 */
[----:B------:R-:W-:Y:S01]  /*10a20*/  FADD.FTZ R12, R12, -UR28 ;  /* 0x8000001c0c0c7e21 */ /* 0x000fe20008010000 */
[----:B------:R-:W-:Y:S02]  /*10a30*/  HADD2.F32 R16, -RZ, R54.H0_H0 ;  /* 0x20000036ff107230 */ /* 0x000fe40000004100 */
[----:B------:R-:W-:Y:S01]  /*10a40*/  FADD.FTZ R22, R13, R18 ;  /* 0x000000120d167221 */ /* 0x000fe20000010000 */
[----:B------:R-:W-:-:S02]  /*10a50*/  HADD2.F32 R19, -RZ, R49.H0_H0 ;  /* 0x20000031ff137230 */ /* 0x000fc40000004100 */
[----:B------:R-:W-:Y:S01]  /*10a60*/  FMUL.FTZ R13, R9, R15 ;  /* 0x0000000f090d7220 */ /* 0x000fe20000410000 */
[----:B------:R-:W-:Y:S01]  /*10a70*/  FMUL.FTZ R12, R12, UR16 ;  /* 0x000000100c0c7c20 */ /* 0x000fe20008410000 */
[----:B------:R-:W-:Y:S02]  /*10a80*/  HADD2.F32 R18, -RZ, R48.H0_H0 ;  /* 0x20000030ff127230 */ /* 0x000fe40000004100 */
[----:B------:R-:W-:Y:S01]  /*10a90*/  FADD.FTZ R16, R16, -UR28 ;  /* 0x8000001c10107e21 */ /* 0x000fe20008010000 */
[----:B------:R-:W-:Y:S01]  /*10aa0*/  FADD.FTZ R22, R13, R22 ;  /* 0x000000160d167221 */ /* 0x000fe20000010000 */
[----:B------:R-:W-:Y:S01]  /*10ab0*/  FFMA.FTZ R17, R12, R13, R17 ;  /* 0x0000000d0c117223 */ /* 0x000fe20000010011 */
[----:B------:R-:W-:Y:S01]  /*10ac0*/  FMUL.FTZ R21, R8, R19 ;  /* 0x0000001308157220 */ /* 0x000fe20000410000 */
[----:B------:R-:W-:Y:S01]  /*10ad0*/  FMUL.FTZ R16, R16, UR16 ;  /* 0x0000001010107c20 */ /* 0x000fe20008410000 */
[----:B------:R-:W-:Y:S02]  /*10ae0*/  HADD2.F32 R13, -RZ, R33.H0_H0 ;  /* 0x20000021ff0d7230 */ /* 0x000fe40000004100 */
[----:B------:R-:W-:Y:S01]  /*10af0*/  FADD.FTZ R18, R18, -UR28 ;  /* 0x8000001c12127e21 */ /* 0x000fe20008010000 */
[----:B------:R-:W-:Y:S01]  /*10b00*/  FADD.FTZ R22, R22, R21 ;  /* 0x0000001516167221 */ /* 0x000fe20000010000 */
[----:B------:R-:W-:Y:S01]  /*10b10*/  FFMA.FTZ R21, R16, R21, R17 ;  /* 0x0000001510157223 */ /* 0x000fe20000010011 */
[----:B------:R-:W-:Y:S01]  /*10b20*/  FADD.FTZ R11, R11, R15 ;  /* 0x0000000f0b0b7221 */ /* 0x000fe20000010000 */
[----:B------:R-:W-:Y:S01]  /*10b30*/  FMUL.FTZ R17, R9, R13 ;  /* 0x0000000d09117220 */ /* 0x000fe20000410000 */
[----:B------:R-:W-:Y:S01]  /*10b40*/  FMUL.FTZ R18, R18, UR16 ;  /* 0x0000001012127c20 */ /* 0x000fe20008410000 */
[----:B------:R-:W-:Y:S01]  /*10b50*/  FFMA.FTZ R10, R15, R12, R10 ;  /* 0x0000000c0f0a7223 */ /* 0x000fe2000001000a */
[----:B------:R-:W-:-:S02]  /*10b60*/  HADD2.F32 R15, -RZ, R31.H0_H0 ;  /* 0x2000001fff0f7230 */ /* 0x000fc40000004100 */
[----:B------:R-:W-:Y:S01]  /*10b70*/  FADD.FTZ R22, R17, R22 ;  /* 0x0000001611167221 */ /* 0x000fe20000010000 */
[----:B------:R-:W-:Y:S01]  /*10b80*/  FFMA.FTZ R21, R18, R17, R21 ;  /* 0x0000001112157223 */ /* 0x000fe20000010015 */
[----:B------:R-:W-:Y:S02]  /*10b90*/  HADD2.F32 R17, -RZ, R30.H0_H0 ;  /* 0x2000001eff117230 */ /* 0x000fe40000004100 */
[----:B------:R-:W-:Y:S01]  /*10ba0*/  FADD.FTZ R15, R15, -UR28 ;  /* 0x8000001c0f0f7e21 */ /* 0x000fe20008010000 */
[----:B------:R-:W-:Y:S01]  /*10bb0*/  FADD.FTZ R20, R20, R19 ;  /* 0x0000001314147221 */ /* 0x000fe20000010000 */
[----:B------:R-:W-:Y:S01]  /*10bc0*/  FFMA.FTZ R12, R19, R16, R14 ;  /* 0x00000010130c7223 */ /* 0x000fe2000001000e */
[----:B------:R-:W-:Y:S01]  /*10bd0*/  FADD.FTZ R22, R22, R27 ;  /* 0x0000001b16167221 */ /* 0x000fe20000010000 */
[----:B------:R-:W-:Y:S01]  /*10be0*/  FMUL.FTZ R19, R9, R17 ;  /* 0x0000001109137220 */ /* 0x000fe20000410000 */
[----:B------:R-:W-:Y:S01]  /*10bf0*/  FFMA.FTZ R21, R24, R27, R21 ;  /* 0x0000001b18157223 */ /* 0x000fe20000010015 */
[----:B------:R-:W-:Y:S01]  /*10c00*/  FMUL.FTZ R16, R15, UR16 ;  /* 0x000000100f107c20 */ /* 0x000fe20008410000 */
        /* <DEDUP_REMOVED lines=9> */
.L_x_774:
[----:B-----5:R-:W-:Y:S01]  /*10ca0*/  HADD2.F32 R10, -RZ, R45.H0_H0 ;  /* 0x2000002dff0a7230 */ /* 0x020fe20000004100 */
[----:B------:R0:W-:Y:S01]  /*10cb0*/  STL [R1+0x364], R6 ;  /* 0x0003640601007387 */ /* 0x0001e20000100800 */
[----:B------:R-:W-:Y:S02]  /*10cc0*/  HADD2.F32 R13, -RZ, R44.H0_H0 ;  /* 0x2000002cff0d7230 */ /* 0x000fe40000004100 */
[----:B------:R-:W-:Y:S02]  /*10cd0*/  HADD2.F32 R15, -RZ, R36.H0_H0 ;  /* 0x20000024ff0f7230 */ /* 0x000fe40000004100 */
[----:B------:R-:W-:Y:S01]  /*10ce0*/  FADD.FTZ R10, R10, -UR28 ;  /* 0x8000001c0a0a7e21 */ /* 0x000fe20008010000 */
[----:B------:R-:W-:Y:S01]  /*10cf0*/  HADD2.F32 R18, -RZ, R53.H0_H0 ;  /* 0x20000035ff127230 */ /* 0x000fe20000004100 */
[----:B------:R1:W-:Y:S01]  /*10d00*/  STL [R1+0x368], R7 ;  /* 0x0003680701007387 */ /* 0x0003e20000100800 */
[----:B------:R-:W-:Y:S02]  /*10d10*/  HADD2.F32 R19, -RZ, R121.H0_H0 ;  /* 0x20000079ff137230 */ /* 0x000fe40000004100 */
[----:B------:R-:W-:Y:S01]  /*10d20*/  FMUL.FTZ R11, R10, UR16 ;  /* 0x000000100a0b7c20 */ /* 0x000fe20008410000 */
[----:B------:R-:W-:Y:S01]  /*10d30*/  HADD2.F32 R21, -RZ, R40.H0_H0 ;  /* 0x20000028ff157230 */ /* 0x000fe20000004100 */
[----:B0-----:R-:W2:Y:S02]  /*10d40*/  LDL.S16 R6, [R1+0x25c] ;  /* 0x00025c0001067983 */ /* 0x001ea40000100600 */
[----:B------:R-:W-:-:S02]  /*10d50*/  FFMA.FTZ R10, R8, R11, R2 ;  /* 0x0000000b080a7223 */ /* 0x000fc40000010002 */
[----:B------:R0:W-:Y:S02]  /*10d60*/  STL [R1+0x35c], R4 ;  /* 0x00035c0401007387 */ /* 0x0001e40000100800 */
[----:B------:R-:W-:Y:S01]  /*10d70*/  FMUL.FTZ R12, R10, -1.4426950216293334961 ;  /* 0xbfb8aa3b0a0c7820 */ /* 0x000fe20000410000 */
[----:B------:R-:W-:Y:S01]  /*10d80*/  HADD2.F32 R22, -RZ, R116.H0_H0 ;  /* 0x20000074ff167230 */ /* 0x000fe20000004100 */
[----:B-1----:R-:W3:Y:S04]  /*10d90*/  LDL.LU.S16 R7, [R1+0x244] ;  /* 0x0002440001077983 */ /* 0x002ee80000300600 */
[----:B------:R-:W1:Y:S01]  /*10da0*/  MUFU.EX2 R12, R12 ;  /* 0x0000000c000c7308 */ /* 0x000e620000000800 */
[----:B------:R-:W-:Y:S01]  /*10db0*/  HADD2.F32 R23, -RZ, R115.H0_H0 ;  /* 0x20000073ff177230 */ /* 0x000fe20000004100 */
[----:B0-----:R-:W4:Y:S04]  /*10dc0*/  LDL.S16 R4, [R1+0x228] ;  /* 0x0002280001047983 */ /* 0x001f280000100600 */
[----:B------:R0:W-:Y:S04]  /*10dd0*/  STL [R1+0x360], R5 ;  /* 0x0003600501007387 */ /* 0x0001e80000100800 */
[----:B------:R4:W-:Y:S01]  /*10de0*/  STL [R1+0x358], R0 ;  /* 0x0003580001007387 */ /* 0x0009e20000100800 */
[----:B-1----:R-:W-:Y:S01]  /*10df0*/  FADD.FTZ R12, R12, 1 ;  /* 0x3f8000000c0c7421 */ /* 0x002fe20000010000 */
[----:B------:R-:W-:-:S02]  /*10e00*/  HADD2.F32 R24, -RZ, R112.H1_H1 ;  /* 0x30000070ff187230 */ /* 0x000fc40000004100 */
[----:B0-----:R-:W4:Y:S01]  /*10e10*/  LDL.LU.S16 R5, [R1+0x22a] ;  /* 0x00022a0001057983 */ /* 0x001f220000300600 */
[----:B------:R0:W1:Y:S02]  /*10e20*/  MUFU.RCP R14, R12 ;  /* 0x0000000c000e7308 */ /* 0x0000640000001000 */
[----:B0-----:R-:W-:-:S05]  /*10e30*/  HADD2.F32 R12, -RZ, R37.H0_H0 ;  /* 0x20000025ff0c7230 */ /* 0x001fca0000004100 */
[----:B------:R-:W-:Y:S01]  /*10e40*/  FADD.FTZ R12, R12, -UR28 ;  /* 0x8000001c0c0c7e21 */ /* 0x000fe20008010000 */
[----:B-1----:R-:W-:Y:S01]  /*10e50*/  FMUL.FTZ R13, R13, R14 ;  /* 0x0000000e0d0d7220 */ /* 0x002fe20000410000 */
        /* <DEDUP_REMOVED lines=15> */
[----:B------:R-:W-:Y:S02]  /*10f50*/  FADD.FTZ R14, RZ, R14 ;  /* 0x0000000eff0e7221 */ /* 0x000fe40000010000 */
[----:B------:R-:W-:-:S04]  /*10f60*/  FMUL.FTZ R16, R9, R12 ;  /* 0x0000000c09107220 */ /* 0x000fc80000410000 */
[----:B------:R-:W-:Y:S01]  /*10f70*/  FADD.FTZ R20, R16, R14 ;  /* 0x0000000e10147221 */ /* 0x000fe20000010000 */
[----:B------:R-:W-:Y:S02]  /*10f80*/  HADD2.F32 R14, -RZ, R58.H0_H0 ;  /* 0x2000003aff0e7230 */ /* 0x000fe40000004100 */
[C---:B------:R-:W-:Y:S01]  /*10f90*/  FFMA.FTZ R15, R10.reuse, R16, R15 ;  /* 0x000000100a0f7223 */ /* 0x040fe2000001000f */
[----:B------:R-:W-:Y:S01]  /*10fa0*/  FFMA.FTZ R10, R10, R12, RZ ;  /* 0x0000000c0a0a7223 */ /* 0x000fe200000100ff */
[----:B------:R-:W-:Y:S01]  /*10fb0*/  FADD.FTZ R12, RZ, R12 ;  /* 0x0000000cff0c7221 */ /* 0x000fe20000010000 */
        /* <DEDUP_REMOVED lines=11> */
[----:B------:R-:W-:Y:S01]  /*11070*/  FFMA.FTZ R14, R11, R13, RZ ;  /* 0x0000000d0b0e7223 */ /* 0x000fe200000100ff */
[----:B------:R-:W-:-:S03]  /*11080*/  FADD.FTZ R11, RZ, R13 ;  /* 0x0000000dff0b7221 */ /* 0x000fc60000010000 */
[-C--:B------:R-:W-:Y:S01]  /*11090*/  FFMA.FTZ R13, R16, R18.reuse, R14 ;  /* 0x00000012100d7223 */ /* 0x080fe2000001000e */
[----:B------:R-:W-:Y:S01]  /*110a0*/  FMUL.FTZ R14, R8, R18 ;  /* 0x00000012080e7220 */ /* 0x000fe20000410000 */
[----:B------:R-:W-:-:S03]  /*110b0*/  FADD.FTZ R11, R11, R18 ;  /* 0x000000120b0b7221 */ /* 0x000fc60000010000 */
[----:B------:R-:W-:Y:S01]  /*110c0*/  FFMA.FTZ R15, R16, R14, R15 ;  /* 0x0000000e100f7223 */ /* 0x000fe2000001000f */
[----:B------:R-:W-:Y:S02]  /*110d0*/  HADD2.F32 R16, -RZ, R52.H0_H0 ;  /* 0x20000034ff107230 */ /* 0x000fe40000004100 */
[----:B------:R-:W-:Y:S01]  /*110e0*/  FADD.FTZ R20, R20, R14 ;  /* 0x0000000e14147221 */ /* 0x000fe20000010000 */
[----:B------:R-:W-:Y:S02]  /*110f0*/  HADD2.F32 R14, -RZ, R119.H1_H1 ;  /* 0x30000077ff0e7230 */ /* 0x000fe40000004100 */
[----:B------:R-:W-:-:S03]  /*11100*/  FADD.FTZ R16, R16, -UR28 ;  /* 0x8000001c10107e21 */ /* 0x000fc60008010000 */
[----:B------:R-:W-:Y:S01]  /*11110*/  FADD.FTZ R14, R14, -UR28 ;  /* 0x8000001c0e0e7e21 */ /* 0x000fe20008010000 */
[----:B------:R-:W-:-:S03]  /*11120*/  FMUL.FTZ R16, R16, UR16 ;  /* 0x0000001010107c20 */ /* 0x000fc60008410000 */
[----:B------:R-:W-:Y:S01]  /*11130*/  FMUL.FTZ R14, R14, UR16 ;  /* 0x000000100e0e7c20 */ /* 0x000fe20008410000 */
        /* <DEDUP_REMOVED lines=9> */
[----:B------:R-:W-:-:S03]  /*111d0*/  HADD2.F32 R19, -RZ, R46.H0_H0 ;  /* 0x2000002eff137230 */ /* 0x000fc60000004100 */
[----:B------:R-:W-:Y:S01]  /*111e0*/  FADD.FTZ R12, R12, R18 ;  /* 0x000000120c0c7221 */ /* 0x000fe20000010000 */
[-C--:B------:R-:W-:Y:S01]  /*111f0*/  FFMA.FTZ R10, R16, R18.reuse, R10 ;  /* 0x00000012100a7223 */ /* 0x080fe2000001000a */
[----:B------:R-:W-:-:S04]  /*11200*/  FMUL.FTZ R18, R9, R18 ;  /* 0x0000001209127220 */ /* 0x000fc80000410000 */
[----:B------:R-:W-:Y:S01]  /*11210*/  FFMA.FTZ R15, R16, R18, R15 ;  /* 0x00000012100f7223 */ /* 0x000fe2000001000f */
[----:B------:R-:W-:Y:S01]  /*11220*/  FFMA.FTZ R16, R8, R14, R2 ;  /* 0x0000000e08107223 */ /* 0x000fe20000010002 */
[----:B------:R-:W-:Y:S01]  /*11230*/  FADD.FTZ R20, R18, R20 ;  /* 0x0000001412147221 */ /* 0x000fe20000010000 */
[----:B------:R-:W-:Y:S02]  /*11240*/  HADD2.F32 R18, -RZ, R47.H0_H0 ;  /* 0x2000002fff127230 */ /* 0x000fe40000004100 */
        /* <DEDUP_REMOVED lines=12> */
[----:B------:R-:W-:Y:S01]  /*11310*/  FMUL.FTZ R18, R8, R18 ;  /* 0x0000001208127220 */ /* 0x000fe20000410000 */
[----:B------:R-:W-:-:S03]  /*11320*/  FMUL.FTZ R16, R16, UR16 ;  /* 0x0000001010107c20 */ /* 0x000fc60008410000 */
        /* <DEDUP_REMOVED lines=12> */
[----:B------:R-:W-:Y:S02]  /*113f0*/  HADD2.F32 R19, -RZ, R41.H0_H0 ;  /* 0x20000029ff137230 */ /* 0x000fe40000004100 */
[----:B------:R-:W-:Y:S01]  /*11400*/  FADD.FTZ R14, R14, -UR28 ;  /* 0x8000001c0e0e7e21 */ /* 0x000fe20008010000 */
        /* <DEDUP_REMOVED lines=22> */
[----:B------:R-:W0:Y:S01]  /*11570*/  MUFU.RCP R18, R18 ;  /* 0x0000001200127308 */ /* 0x000e220000001000 */
[----:B------:R-:W-:Y:S01]  /*11580*/  FADD.FTZ R11, R11, R19 ;  /* 0x000000130b0b7221 */ /* 0x000fe20000010000 */
[-C--:B------:R-:W-:Y:S01]  /*11590*/  FFMA.FTZ R13, R14, R19.reuse, R13 ;  /* 0x000000130e0d7223 */ /* 0x080fe2000001000d */
[----:B------:R-:W-:Y:S01]  /*115a0*/  FMUL.FTZ R19, R8, R19 ;  /* 0x0000001308137220 */ /* 0x000fe20000410000 */
[----:B0-----:R-:W-:Y:S01]  /*115b0*/  FMUL.FTZ R21, R21, R18 ;  /* 0x0000001215157220 */ /* 0x001fe20000410000 */
[----:B------:R-:W-:-:S04]  /*115c0*/  FADD.FTZ R18, -R18, 1 ;  /* 0x3f80000012127421 */ /* 0x000fc80000010100 */
[----:B------:R-:W-:Y:S01]  /*115d0*/  FFMA.FTZ R17, R17, R18, 1 ;  /* 0x3f80000011117423 */ /* 0x000fe20000010012 */
[----:B------:R-:W-:Y:S02]  /*115e0*/  HADD2.F32 R18, -RZ, R118.H0_H0 ;  /* 0x20000076ff127230 */ /* 0x000fe40000004100 */
[----:B------:R-:W-:Y:S01]  /*115f0*/  FFMA.FTZ R15, R14, R19, R15 ;  /* 0x000000130e0f7223 */ /* 0x000fe2000001000f */
[----:B------:R-:W-:Y:S01]  /*11600*/  FADD.FTZ R20, R20, R19 ;  /* 0x0000001314147221 */ /* 0x000fe20000010000 */
[----:B------:R-:W-:Y:S01]  /*11610*/  FMUL.FTZ R17, R21, R17 ;  /* 0x0000001115117220 */ /* 0x000fe20000410000 */
[----:B------:R-:W-:Y:S02]  /*11620*/  HADD2.F32 R26, -RZ, R111.H0_H0 ;  /* 0x2000006fff1a7230 */ /* 0x000fe40000004100 */
[----:B------:R-:W-:Y:S01]  /*11630*/  FADD.FTZ R18, R18, -UR28 ;  /* 0x8000001c12127e21 */ /* 0x000fe20008010000 */
[----:B------:R-:W-:Y:S01]  /*11640*/  HADD2.F32 R30, -RZ, R110.H0_H0 ;  /* 0x2000006eff1e7230 */ /* 0x000fe20000004100 */
[----:B------:R-:W2:Y:S02]  /*11650*/  LDL.LU.S16 R118, [R1+0x296] ;  /* 0x0002960001767983 */ /* 0x000ea40000300600 */
        /* <DEDUP_REMOVED lines=9> */
[----:B------:R-:W-:Y:S02]  /*116f0*/  HADD2.F32 R21, -RZ, R116.H1_H1 ;  /* 0x30000074ff157230 */ /* 0x000fe40000004100 */
[----:B------:R-:W-:Y:S01]  /*11700*/  FADD.FTZ R12, R12, R17 ;  /* 0x000000110c0c7221 */ /* 0x000fe20000010000 */
[-C--:B------:R-:W-:Y:S01]  /*11710*/  FFMA.FTZ R10, R16, R17.reuse, R10 ;  /* 0x00000011100a7223 */ /* 0x080fe2000001000a */
[----:B------:R-:W-:Y:S01]  /*11720*/  FMUL.FTZ R14, R22, R14 ;  /* 0x0000000e160e7220 */ /* 0x000fe20000410000 */
[----:B------:R-:W-:Y:S01]  /*11730*/  FMUL.FTZ R25, R9, R17 ;  /* 0x0000001109197220 */ /* 0x000fe20000410000 */
[----:B------:R-:W-:Y:S01]  /*11740*/  FADD.FTZ R21, R21, -UR28 ;  /* 0x8000001c15157e21 */ /* 0x000fe20008010000 */
[----:B------:R-:W-:Y:S02]  /*11750*/  HADD2.F32 R32, -RZ, R111.H1_H1 ;  /* 0x3000006fff207230 */ /* 0x000fe40000004100 */
[-C--:B------:R-:W-:Y:S01]  /*11760*/  FMUL.FTZ R27, R8, R14.reuse ;  /* 0x0000000e081b7220 */ /* 0x080fe20000410000 */
[----:B------:R-:W-:Y:S01]  /*11770*/  FADD.FTZ R11, R11, R14 ;  /* 0x0000000e0b0b7221 */ /* 0x000fe20000010000 */
[----:B------:R-:W-:Y:S01]  /*11780*/  FMUL.FTZ R21, R21, UR16 ;  /* 0x0000001015157c20 */ /* 0x000fe20008410000 */
[----:B------:R-:W-:Y:S01]  /*11790*/  FFMA.FTZ R13, R18, R14, R13 ;  /* 0x0000000e120d7223 */ /* 0x000fe2000001000d */
[----:B------:R-:W-:Y:S01]  /*117a0*/  HADD2.F32 R33, -RZ, R109.H0_H0 ;  /* 0x2000006dff217230 */ /* 0x000fe20000004100 */
[----:B------:R-:W3:Y:S01]  /*117b0*/  LDL.S16 R116, [R1+0x2a4] ;  /* 0x0002a40001747983 */ /* 0x000ee20000100600 */
[----:B------:R-:W-:Y:S01]  /*117c0*/  FFMA.FTZ R19, R9, R21, R3 ;  /* 0x0000001509137223 */ /* 0x000fe20000010003 */
[----:B------:R-:W-:-:S02]  /*117d0*/  HADD2.F32 R36, -RZ, R110.H1_H1 ;  /* 0x3000006eff247230 */ /* 0x000fc40000004100 */
[----:B------:R-:W-:Y:S01]  /*117e0*/  FADD.FTZ R32, R32, -UR28 ;  /* 0x8000001c20207e21 */ /* 0x000fe20008010000 */
[----:B------:R-:W-:Y:S02]  /*117f0*/  HADD2.F32 R41, -RZ, R109.H1_H1 ;  /* 0x3000006dff297230 */ /* 0x000fe40000004100 */
[----:B------:R-:W-:Y:S01]  /*11800*/  FMUL.FTZ R22, R19, -1.4426950216293334961 ;  /* 0xbfb8aa3b13167820 */ /* 0x000fe20000410000 */
[----:B------:R-:W-:Y:S01]  /*11810*/  HADD2.F32 R46, -RZ, R104.H0_H0 ;  /* 0x20000068ff2e7230 */ /* 0x000fe20000004100 */
[----:B------:R-:W4:Y:S04]  /*11820*/  LDL.LU.S16 R111, [R1+0x2a8] ;  /* 0x0002a800016f7983 */ /* 0x000f280000300600 */
[----:B------:R-:W0:Y:S01]  /*11830*/  MUFU.EX2 R22, R22 ;  /* 0x0000001600167308 */ /* 0x000e220000000800 */
[----:B------:R-:W-:Y:S01]  /*11840*/  HADD2.F32 R39, -RZ, R107.H1_H1 ;  /* 0x3000006bff277230 */ /* 0x000fe20000004100 */
[----:B------:R-:W4:Y:S01]  /*11850*/  LDL.LU.S16 R110, [R1+0x2ae] ;  /* 0x0002ae00016e7983 */ /* 0x000f220000300600 */
[----:B0-----:R-:W-:-:S06]  /*11860*/  FADD.FTZ R22, R22, 1 ;  /* 0x3f80000016167421 */ /* 0x001fcc0000010000 */
[----:B------:R-:W0:Y:S02]  /*11870*/  MUFU.RCP R22, R22 ;  /* 0x0000001600167308 */ /* 0x000e240000001000 */
[----:B0-----:R-:W-:Y:S01]  /*11880*/  FMUL.FTZ R23, R23, R22 ;  /* 0x0000001617177220 */ /* 0x001fe20000410000 */
[----:B------:R-:W-:-:S04]  /*11890*/  FADD.FTZ R22, -R22, 1 ;  /* 0x3f80000016167421 */ /* 0x000fc80000010100 */
[----:B------:R-:W-:Y:S01]  /*118a0*/  FFMA.FTZ R19, R19, R22, 1 ;  /* 0x3f80000013137423 */ /* 0x000fe20000010016 */
[----:B------:R-:W-:-:S05]  /*118b0*/  HADD2.F32 R22, -RZ, R117.H0_H0 ;  /* 0x20000075ff167230 */ /* 0x000fca0000004100 */
[----:B------:R-:W-:-:S04]  /*118c0*/  FADD.FTZ R22, R22, -UR28 ;  /* 0x8000001c16167e21 */ /* 0x000fc80008010000 */
[----:B------:R-:W-:Y:S01]  /*118d0*/  FMUL.FTZ R17, R22, UR16 ;  /* 0x0000001016117c20 */ /* 0x000fe20008410000 */
[----:B------:R-:W-:-:S03]  /*118e0*/  FFMA.FTZ R22, R16, R25, R15 ;  /* 0x0000001910167223 */ /* 0x000fc6000001000f */
[----:B------:R-:W-:-:S04]  /*118f0*/  FFMA.FTZ R15, R8, R17, R2 ;  /* 0x00000011080f7223 */ /* 0x000fc80000010002 */
[----:B------:R-:W-:-:S06]  /*11900*/  FMUL.FTZ R16, R15, -1.4426950216293334961 ;  /* 0xbfb8aa3b0f107820 */ /* 0x000fcc0000410000 */
[----:B------:R-:W0:Y:S02]  /*11910*/  MUFU.EX2 R16, R16 ;  /* 0x0000001000107308 */ /* 0x000e240000000800 */
[----:B0-----:R-:W-:-:S06]  /*11920*/  FADD.FTZ R16, R16, 1 ;  /* 0x3f80000010107421 */ /* 0x001fcc0000010000 */
[----:B------:R-:W0:Y:S01]  /*11930*/  MUFU.RCP R16, R16 ;  /* 0x0000001000107308 */ /* 0x000e220000001000 */
[----:B------:R-:W-:Y:S01]  /*11940*/  FMUL.FTZ R19, R23, R19 ;  /* 0x0000001317137220 */ /* 0x000fe20000410000 */
[----:B------:R-:W-:-:S05]  /*11950*/  HADD2.F32 R23, -RZ, R113.H1_H1 ;  /* 0x30000071ff177230 */ /* 0x000fca0000004100 */
[----:B0-----:R-:W-:Y:S01]  /*11960*/  FMUL.FTZ R23, R23, R16 ;  /* 0x0000001017177220 */ /* 0x001fe20000410000 */
[----:B------:R-:W-:-:S04]  /*11970*/  FADD.FTZ R16, -R16, 1 ;  /* 0x3f80000010107421 */ /* 0x000fc80000010100 */
[----:B------:R-:W-:Y:S01]  /*11980*/  FFMA.FTZ R16, R15, R16, 1 ;  /* 0x3f8000000f107423 */ /* 0x000fe20000010010 */
[----:B------:R-:W-:-:S05]  /*11990*/  HADD2.F32 R15, -RZ, R114.H0_H0 ;  /* 0x20000072ff0f7230 */ /* 0x000fca0000004100 */
[----:B------:R-:W-:Y:S01]  /*119a0*/  FADD.FTZ R15, R15, -UR28 ;  /* 0x8000001c0f0f7e21 */ /* 0x000fe20008010000 */
[----:B------:R-:W-:-:S03]  /*119b0*/  FMUL.FTZ R23, R23, R16 ;  /* 0x0000001017177220 */ /* 0x000fc60000410000 */
        /* <DEDUP_REMOVED lines=11> */
[----:B------:R-:W-:Y:S01]  /*11a70*/  FFMA.FTZ R14, R18, R27, R22 ;  /* 0x0000001b120e7223 */ /* 0x000fe20000010016 */
[----:B------:R-:W-:Y:S01]  /*11a80*/  FADD.FTZ R12, R12, R19 ;  /* 0x000000130c0c7221 */ /* 0x000fe20000010000 */
[----:B------:R-:W-:Y:S01]  /*11a90*/  FMUL.FTZ R16, R24, R16 ;  /* 0x0000001018107220 */ /* 0x000fe20000410000 */
[----:B------:R-:W-:Y:S01]  /*11aa0*/  FMUL.FTZ R31, R9, R19 ;  /* 0x00000013091f7220 */ /* 0x000fe20000410000 */
[----:B------:R-:W-:Y:S01]  /*11ab0*/  FADD.FTZ R20, R20, -UR28 ;  /* 0x8000001c14147e21 */ /* 0x000fe20008010000 */
[----:B------:R-:W-:Y:S01]  /*11ac0*/  FADD.FTZ R36, R36, -UR28 ;  /* 0x8000001c24247e21 */ /* 0x000fe20008010000 */
[----:B------:R-:W-:Y:S01]  /*11ad0*/  FADD.FTZ R41, R41, -UR28 ;  /* 0x8000001c29297e21 */ /* 0x000fe20008010000 */
[----:B------:R-:W-:-:S02]  /*11ae0*/  HADD2.F32 R45, -RZ, R106.H0_H0 ;  /* 0x2000006aff2d7230 */ /* 0x000fc40000004100 */
[----:B------:R-:W-:Y:S01]  /*11af0*/  FMUL.FTZ R20, R20, UR16 ;  /* 0x0000001014147c20 */ /* 0x000fe20008410000 */
[----:B------:R-:W-:Y:S01]  /*11b00*/  FADD.FTZ R39, R39, -UR28 ;  /* 0x8000001c27277e21 */ /* 0x000fe20008010000 */
[----:B------:R-:W-:Y:S01]  /*11b10*/  HADD2.F32 R37, -RZ, R102.H1_H1 ;  /* 0x30000066ff257230 */ /* 0x000fe20000004100 */
[----:B------:R-:W4:Y:S01]  /*11b20*/  LDL.LU.S16 R115, [R1+0x2a0] ;  /* 0x0002a00001737983 */ /* 0x000f220000300600 */
[----:B------:R-:W-:-:S04]  /*11b30*/  FFMA.FTZ R18, R8, R20, R2 ;  /* 0x0000001408127223 */ /* 0x000fc80000010002 */
[----:B------:R-:W-:-:S06]  /*11b40*/  FMUL.FTZ R22, R18, -1.4426950216293334961 ;  /* 0xbfb8aa3b12167820 */ /* 0x000fcc0000410000 */
[----:B------:R-:W0:Y:S02]  /*11b50*/  MUFU.EX2 R22, R22 ;  /* 0x0000001600167308 */ /* 0x000e240000000800 */
[----:B0-----:R-:W-:-:S06]  /*11b60*/  FADD.FTZ R22, R22, 1 ;  /* 0x3f80000016167421 */ /* 0x001fcc0000010000 */
[----:B------:R-:W0:Y:S01]  /*11b70*/  MUFU.RCP R22, R22 ;  /* 0x0000001600167308 */ /* 0x000e220000001000 */
[----:B------:R-:W-:Y:S02]  /*11b80*/  HADD2.F32 R24, -RZ, R112.H0_H0 ;  /* 0x20000070ff187230 */ /* 0x000fe40000004100 */
[----:B------:R-:W-:Y:S01]  /*11b90*/  FADD.FTZ R27, R25, R27 ;  /* 0x0000001b191b7221 */ /* 0x000fe20000010000 */
[----:B------:R-:W-:Y:S01]  /*11ba0*/  FMUL.FTZ R41, R41, UR16 ;  /* 0x0000001029297c20 */ /* 0x000fe20008410000 */
[----:B------:R-:W-:Y:S01]  /*11bb0*/  FMUL.FTZ R39, R39, UR16 ;  /* 0x0000001027277c20 */ /* 0x000fe20008410000 */
[----:B------:R-:W-:Y:S01]  /*11bc0*/  FADD.FTZ R37, R37, -UR28 ;  /* 0x8000001c25257e21 */ /* 0x000fe20008010000 */
[----:B------:R-:W-:Y:S01]  /*11bd0*/  HADD2.F32 R44, -RZ, R102.H0_H0 ;  /* 0x20000066ff2c7230 */ /* 0x000fe20000004100 */
[----:B------:R-:W4:Y:S01]  /*11be0*/  LDL.S16 R112, [R1+0x2a2] ;  /* 0x0002a20001707983 */ /* 0x000f220000100600 */
[----:B0-----:R-:W-:Y:S01]  /*11bf0*/  FMUL.FTZ R24, R24, R22 ;  /* 0x0000001618187220 */ /* 0x001fe20000410000 */
[----:B------:R-:W-:Y:S01]  /*11c00*/  FADD.FTZ R22, -R22, 1 ;  /* 0x3f80000016167421 */ /* 0x000fe20000010100 */
[----:B------:R-:W-:Y:S01]  /*11c10*/  FMUL.FTZ R37, R37, UR16 ;  /* 0x0000001025257c20 */ /* 0x000fe20008410000 */
[----:B------:R-:W-:Y:S01]  /*11c20*/  HADD2.F32 R40, -RZ, R101.H0_H0 ;  /* 0x20000065ff287230 */ /* 0x000fe20000004100 */
[----:B------:R-:W2:Y:S01]  /*11c30*/  LDL.S16 R102, [R1+0x2b2] ;  /* 0x0002b20001667983 */ /* 0x000ea20000100600 */
[----:B------:R-:W-:Y:S01]  /*11c40*/  FFMA.FTZ R22, R18, R22, 1 ;  /* 0x3f80000012167423 */ /* 0x000fe20000010016 */
[----:B------:R-:W-:-:S05]  /*11c50*/  HADD2.F32 R18, -RZ, R42.H0_H0 ;  /* 0x2000002aff127230 */ /* 0x000fca0000004100 */
[----:B------:R-:W-:Y:S01]  /*11c60*/  FADD.FTZ R18, R18, -UR28 ;  /* 0x8000001c12127e21 */ /* 0x000fe20008010000 */
[----:B------:R-:W-:-:S03]  /*11c70*/  FMUL.FTZ R24, R24, R22 ;  /* 0x0000001618187220 */ /* 0x000fc60000410000 */
        /* <DEDUP_REMOVED lines=10> */
[----:B------:R-:W-:Y:S02]  /*11d20*/  HADD2.F32 R38, -RZ, R103.H0_H0 ;  /* 0x20000067ff267230 */ /* 0x000fe40000004100 */
[----:B------:R-:W-:Y:S01]  /*11d30*/  FMUL.FTZ R22, R26, R22 ;  /* 0x000000161a167220 */ /* 0x000fe20000410000 */
[----:B------:R-:W-:Y:S02]  /*11d40*/  HADD2.F32 R53, -RZ, R92.H0_H0 ;  /* 0x2000005cff357230 */ /* 0x000fe40000004100 */
[----:B------:R-:W-:Y:S01]  /*11d50*/  FADD.FTZ R25, R25, -UR28 ;  /* 0x8000001c19197e21 */ /* 0x000fe20008010000 */
[----:B------:R-:W-:Y:S01]  /*11d60*/  FFMA.FTZ R26, R21, R19, R10 ;  /* 0x00000013151a7223 */ /* 0x000fe2000001000a */
[----:B------:R-:W-:Y:S01]  /*11d70*/  HADD2.F32 R55, -RZ, R90.H0_H0 ;  /* 0x2000005aff377230 */ /* 0x000fe20000004100 */
[----:B------:R-:W4:Y:S01]  /*11d80*/  LDL.LU.S16 R114, [R1+0x2a6] ;  /* 0x0002a60001727983 */ /* 0x000f220000300600 */
[----:B------:R-:W-:Y:S01]  /*11d90*/  FMUL.FTZ R19, R25, UR16 ;  /* 0x0000001019137c20 */ /* 0x000fe20008410000 */
[----:B------:R-:W-:-:S03]  /*11da0*/  FFMA.FTZ R10, R21, R31, R14 ;  /* 0x0000001f150a7223 */ /* 0x000fc6000001000e */
[----:B------:R-:W-:-:S04]  /*11db0*/  FFMA.FTZ R14, R8, R19, R2 ;  /* 0x00000013080e7223 */ /* 0x000fc80000010002 */
[----:B------:R-:W-:-:S06]  /*11dc0*/  FMUL.FTZ R21, R14, -1.4426950216293334961 ;  /* 0xbfb8aa3b0e157820 */ /* 0x000fcc0000410000 */
[----:B------:R-:W0:Y:S02]  /*11dd0*/  MUFU.EX2 R21, R21 ;  /* 0x0000001500157308 */ /* 0x000e240000000800 */
[----:B0-----:R-:W-:-:S06]  /*11de0*/  FADD.FTZ R21, R21, 1 ;  /* 0x3f80000015157421 */ /* 0x001fcc0000010000 */
[----:B------:R-:W0:Y:S01]  /*11df0*/  MUFU.RCP R21, R21 ;  /* 0x0000001500157308 */ /* 0x000e220000001000 */
        /* <DEDUP_REMOVED lines=17> */
[----:B------:R-:W-:-:S03]  /*11f10*/  FADD.FTZ R27, R11, R23 ;  /* 0x000000170b1b7221 */ /* 0x000fc60000010000 */
[----:B------:R-:W-:Y:S01]  /*11f20*/  FMUL.FTZ R21, R30, R21 ;  /* 0x000000151e157220 */ /* 0x000fe20000410000 */
[-C--:B------:R-:W-:Y:S01]  /*11f30*/  FFMA.FTZ R30, R17, R23.reuse, R13 ;  /* 0x00000017111e7223 */ /* 0x080fe2000001000d */
[----:B------:R-:W-:Y:S01]  /*11f40*/  FMUL.FTZ R23, R8, R23 ;  /* 0x0000001708177220 */ /* 0x000fe20000410000 */
[----:B------:R-:W-:-:S03]  /*11f50*/  FMUL.FTZ R11, R32, UR16 ;  /* 0x00000010200b7c20 */ /* 0x000fc60008410000 */
[----:B------:R-:W-:Y:S01]  /*11f60*/  FFMA.FTZ R32, R17, R23, R10 ;  /* 0x0000001711207223 */ /* 0x000fe2000001000a */
[----:B------:R-:W-:-:S04]  /*11f70*/  FFMA.FTZ R10, R8, R11, R2 ;  /* 0x0000000b080a7223 */ /* 0x000fc80000010002 */
[----:B------:R-:W-:-:S06]  /*11f80*/  FMUL.FTZ R13, R10, -1.4426950216293334961 ;  /* 0xbfb8aa3b0a0d7820 */ /* 0x000fcc0000410000 */
[----:B------:R-:W0:Y:S02]  /*11f90*/  MUFU.EX2 R13, R13 ;  /* 0x0000000d000d7308 */ /* 0x000e240000000800 */
[----:B0-----:R-:W-:-:S06]  /*11fa0*/  FADD.FTZ R13, R13, 1 ;  /* 0x3f8000000d0d7421 */ /* 0x001fcc0000010000 */
[----:B------:R-:W0:Y:S01]  /*11fb0*/  MUFU.RCP R13, R13 ;  /* 0x0000000d000d7308 */ /* 0x000e220000001000 */
[----:B------:R-:W-:Y:S02]  /*11fc0*/  HADD2.F32 R17, -RZ, R108.H0_H0 ;  /* 0x2000006cff117230 */ /* 0x000fe40000004100 */
[----:B------:R-:W-:Y:S01]  /*11fd0*/  FADD.FTZ R31, R31, R23 ;  /* 0x000000171f1f7221 */ /* 0x000fe20000010000 */
[----:B------:R-:W-:Y:S01]  /*11fe0*/  FFMA.FTZ R26, R15, R16, R26 ;  /* 0x000000100f1a7223 */ /* 0x000fe2000001001a */
[----:B------:R-:W-:Y:S01]  /*11ff0*/  FADD.FTZ R27, R27, R24 ;  /* 0x000000181b1b7221 */ /* 0x000fe20000010000 */
[----:B------:R-:W-:Y:S01]  /*12000*/  FFMA.FTZ R30, R20, R24, R30 ;  /* 0x00000018141e7223 */ /* 0x000fe2000001001e */
[----:B------:R-:W-:Y:S01]  /*12010*/  HADD2.F32 R70, -RZ, R94.H1_H1 ;  /* 0x3000005eff467230 */ /* 0x000fe20000004100 */
[----:B------:R-:W4:Y:S01]  /*12020*/  LDL.S16 R108, [R1+0x2aa] ;  /* 0x0002aa00016c7983 */ /* 0x000f220000100600 */
[----:B0-----:R-:W-:Y:S01]  /*12030*/  FMUL.FTZ R17, R17, R13 ;  /* 0x0000000d11117220 */ /* 0x001fe20000410000 */
[----:B------:R-:W-:-:S04]  /*12040*/  FADD.FTZ R13, -R13, 1 ;  /* 0x3f8000000d0d7421 */ /* 0x000fc80000010100 */
[----:B------:R-:W-:Y:S01]  /*12050*/  FFMA.FTZ R13, R10, R13, 1 ;  /* 0x3f8000000a0d7423 */ /* 0x000fe2000001000d */
[----:B------:R-:W-:Y:S02]  /*12060*/  HADD2.F32 R10, -RZ, R107.H0_H0 ;  /* 0x2000006bff0a7230 */ /* 0x000fe40000004100 */
[----:B------:R-:W-:Y:S01]  /*12070*/  FMUL.FTZ R24, R8, R24 ;  /* 0x0000001808187220 */ /* 0x000fe20000410000 */
[----:B------:R-:W-:Y:S01]  /*12080*/  FFMA.FTZ R26, R18, R22, R26 ;  /* 0x00000016121a7223 */ /* 0x000fe2000001001a */
[----:B------:R-:W-:Y:S01]  /*12090*/  FMUL.FTZ R17, R17, R13 ;  /* 0x0000000d11117220 */ /* 0x000fe20000410000 */
[----:B------:R-:W-:Y:S01]  /*120a0*/  FADD.FTZ R70, R70, -UR28 ;  /* 0x8000001c46467e21 */ /* 0x000fe20008010000 */
[----:B------:R-:W-:Y:S01]  /*120b0*/  FADD.FTZ R10, R10, -UR28 ;  /* 0x8000001c0a0a7e21 */ /* 0x000fe20008010000 */
[----:B------:R-:W-:Y:S01]  /*120c0*/  HADD2.F32 R56, -RZ, R89.H0_H0 ;  /* 0x20000059ff387230 */ /* 0x000fe20000004100 */
[----:B------:R-:W4:Y:S02]  /*120d0*/  LDL.LU.S16 R107, [R1+0x2b0] ;  /* 0x0002b000016b7983 */ /* 0x000f240000300600 */
        /* <DEDUP_REMOVED lines=9> */
[----:B------:R-:W-:Y:S01]  /*12170*/  FADD.FTZ R23, R12, R16 ;  /* 0x000000100c177221 */ /* 0x000fe20000010000 */
[----:B------:R-:W-:Y:S02]  /*12180*/  FMUL.FTZ R12, R36, UR16 ;  /* 0x00000010240c7c20 */ /* 0x000fe40008410000 */
[----:B------:R-:W-:Y:S01]  /*12190*/  FMUL.FTZ R13, R33, R13 ;  /* 0x0000000d210d7220 */ /* 0x000fe20000410000 */
[----:B------:R-:W-:-:S04]  /*121a0*/  FMUL.FTZ R33, R9, R16 ;  /* 0x0000001009217220 */ /* 0x000fc80000410000 */
[----:B------:R-:W-:Y:S01]  /*121b0*/  FFMA.FTZ R32, R15, R33, R32 ;  /* 0x000000210f207223 */ /* 0x000fe20000010020 */
[----:B------:R-:W-:-:S04]  /*121c0*/  FFMA.FTZ R15, R8, R12, R2 ;  /* 0x0000000c080f7223 */ /* 0x000fc80000010002 */
[----:B------:R-:W-:-:S06]  /*121d0*/  FMUL.FTZ R16, R15, -1.4426950216293334961 ;  /* 0xbfb8aa3b0f107820 */ /* 0x000fcc0000410000 */
[----:B------:R-:W0:Y:S02]  /*121e0*/  MUFU.EX2 R16, R16 ;  /* 0x0000001000107308 */ /* 0x000e240000000800 */
[----:B0-----:R-:W-:-:S06]  /*121f0*/  FADD.FTZ R16, R16, 1 ;  /* 0x3f80000010107421 */ /* 0x001fcc0000010000 */
[----:B------:R-:W0:Y:S01]  /*12200*/  MUFU.RCP R16, R16 ;  /* 0x0000001000107308 */ /* 0x000e220000001000 */
[----:B------:R-:W-:-:S05]  /*12210*/  HADD2.F32 R36, -RZ, R105.H0_H0 ;  /* 0x20000069ff247230 */ /* 0x000fca0000004100 */
[----:B0-----:R-:W-:Y:S01]  /*12220*/  FMUL.FTZ R36, R36, R16 ;  /* 0x0000001024247220 */ /* 0x001fe20000410000 */
[----:B------:R-:W-:-:S04]  /*12230*/  FADD.FTZ R16, -R16, 1 ;  /* 0x3f80000010107421 */ /* 0x000fc80000010100 */
[----:B------:R-:W-:Y:S01]  /*12240*/  FFMA.FTZ R15, R15, R16, 1 ;  /* 0x3f8000000f0f7423 */ /* 0x000fe20000010010 */
[----:B------:R-:W-:-:S05]  /*12250*/  HADD2.F32 R16, -RZ, R105.H1_H1 ;  /* 0x30000069ff107230 */ /* 0x000fca0000004100 */
[----:B------:R-:W-:Y:S01]  /*12260*/  FADD.FTZ R16, R16, -UR28 ;  /* 0x8000001c10107e21 */ /* 0x000fe20008010000 */
[----:B------:R-:W-:-:S03]  /*12270*/  FADD.FTZ R31, R33, R31 ;  /* 0x0000001f211f7221 */ /* 0x000fc60000010000 */
[----:B------:R-:W-:Y:S01]  /*12280*/  FMUL.FTZ R16, R16, UR16 ;  /* 0x0000001010107c20 */ /* 0x000fe20008410000 */
[----:B------:R-:W-:-:S03]  /*12290*/  FMUL.FTZ R15, R36, R15 ;  /* 0x0000000f240f7220 */ /* 0x000fc60000410000 */
[----:B------:R-:W-:-:S04]  /*122a0*/  FFMA.FTZ R33, R9, R16, R3 ;  /* 0x0000001009217223 */ /* 0x000fc80000010003 */
[----:B------:R-:W-:-:S06]  /*122b0*/  FMUL.FTZ R36, R33, -1.4426950216293334961 ;  /* 0xbfb8aa3b21247820 */ /* 0x000fcc0000410000 */
[----:B------:R-:W0:Y:S02]  /*122c0*/  MUFU.EX2 R36, R36 ;  /* 0x0000002400247308 */ /* 0x000e240000000800 */
[----:B0-----:R-:W-:-:S06]  /*122d0*/  FADD.FTZ R36, R36, 1 ;  /* 0x3f80000024247421 */ /* 0x001fcc0000010000 */
[----:B------:R-:W0:Y:S01]  /*122e0*/  MUFU.RCP R36, R36 ;  /* 0x0000002400247308 */ /* 0x000e220000001000 */
[----:B------:R-:W-:Y:S01]  /*122f0*/  FFMA.FTZ R32, R20, R24, R32 ;  /* 0x0000001814207223 */ /* 0x000fe20000010020 */
[----:B------:R-:W-:Y:S01]  /*12300*/  FFMA.FTZ R20, R8, R41, R2 ;  /* 0x0000002908147223 */ /* 0x000fe20000010002 */
[----:B0-----:R-:W-:Y:S01]  /*12310*/  FMUL.FTZ R46, R46, R36 ;  /* 0x000000242e2e7220 */ /* 0x001fe20000410000 */
[----:B------:R-:W-:-:S04]  /*12320*/  FADD.FTZ R36, -R36, 1 ;  /* 0x3f80000024247421 */ /* 0x000fc80000010100 */
[----:B------:R-:W-:Y:S01]  /*12330*/  FFMA.FTZ R36, R33, R36, 1 ;  /* 0x3f80000021247423 */ /* 0x000fe20000010024 */
[----:B------:R-:W-:-:S06]  /*12340*/  FMUL.FTZ R33, R20, -1.4426950216293334961 ;  /* 0xbfb8aa3b14217820 */ /* 0x000fcc0000410000 */
[----:B------:R-:W0:Y:S02]  /*12350*/  MUFU.EX2 R33, R33 ;  /* 0x0000002100217308 */ /* 0x000e240000000800 */
[----:B0-----:R-:W-:-:S06]  /*12360*/  FADD.FTZ R33, R33, 1 ;  /* 0x3f80000021217421 */ /* 0x001fcc0000010000 */
[----:B------:R-:W0:Y:S01]  /*12370*/  MUFU.RCP R33, R33 ;  /* 0x0000002100217308 */ /* 0x000e220000001000 */
[----:B------:R-:W-:Y:S01]  /*12380*/  FADD.FTZ R31, R31, R24 ;  /* 0x000000181f1f7221 */ /* 0x000fe20000010000 */
[----:B0-----:R-:W-:Y:S01]  /*12390*/  FMUL.FTZ R45, R45, R33 ;  /* 0x000000212d2d7220 */ /* 0x001fe20000410000 */
[----:B------:R-:W-:-:S04]  /*123a0*/  FADD.FTZ R33, -R33, 1 ;  /* 0x3f80000021217421 */ /* 0x000fc80000010100 */
[----:B------:R-:W-:Y:S01]  /*123b0*/  FFMA.FTZ R33, R20, R33, 1 ;  /* 0x3f80000014217423 */ /* 0x000fe20000010021 */
[----:B------:R-:W-:-:S04]  /*123c0*/  FFMA.FTZ R20, R9, R39, R3 ;  /* 0x0000002709147223 */ /* 0x000fc80000010003 */
[----:B------:R-:W-:-:S06]  /*123d0*/  FMUL.FTZ R24, R20, -1.4426950216293334961 ;  /* 0xbfb8aa3b14187820 */ /* 0x000fcc0000410000 */
[----:B------:R-:W0:Y:S02]  /*123e0*/  MUFU.EX2 R24, R24 ;  /* 0x0000001800187308 */ /* 0x000e240000000800 */
[----:B0-----:R-:W-:-:S06]  /*123f0*/  FADD.FTZ R24, R24, 1 ;  /* 0x3f80000018187421 */ /* 0x001fcc0000010000 */
[----:B------:R-:W0:Y:S01]  /*12400*/  MUFU.RCP R24, R24 ;  /* 0x0000001800187308 */ /* 0x000e220000001000 */
[----:B------:R-:W-:Y:S01]  /*12410*/  FADD.FTZ R23, R23, R22 ;  /* 0x0000001617177221 */ /* 0x000fe20000010000 */
[----:B------:R-:W-:-:S04]  /*12420*/  FMUL.FTZ R22, R9, R22 ;  /* 0x0000001609167220 */ /* 0x000fc80000410000 */
        /* <DEDUP_REMOVED lines=9> */
[----:B------:R-:W-:Y:S01]  /*124c0*/  FMUL.FTZ R45, R45, R33 ;  /* 0x000000212d2d7220 */ /* 0x000fe20000410000 */
[----:B------:R-:W-:Y:S02]  /*124d0*/  HADD2.F32 R33, -RZ, R106.H1_H1 ;  /* 0x3000006aff217230 */ /* 0x000fe40000004100 */
[----:B------:R-:W-:Y:S01]  /*124e0*/  FADD.FTZ R22, R22, R31 ;  /* 0x0000001f16167221 */ /* 0x000fe20000010000 */
[----:B------:R-:W-:Y:S01]  /*124f0*/  FMUL.FTZ R44, R44, R24 ;  /* 0x000000182c2c7220 */ /* 0x000fe20000410000 */
[----:B------:R-:W-:Y:S01]  /*12500*/  FMUL.FTZ R46, R46, R36 ;  /* 0x000000242e2e7220 */ /* 0x000fe20000410000 */
[----:B------:R-:W-:Y:S01]  /*12510*/  FFMA.FTZ R47, R14, R21, R26 ;  /* 0x000000150e2f7223 */ /* 0x000fe2000001001a */
[----:B------:R-:W-:Y:S01]  /*12520*/  FADD.FTZ R33, R33, -UR28 ;  /* 0x8000001c21217e21 */ /* 0x000fe20008010000 */
[----:B------:R-:W-:Y:S01]  /*12530*/  FMUL.FTZ R54, R8, R15 ;  /* 0x0000000f08367220 */ /* 0x000fe20000410000 */
[----:B------:R-:W-:Y:S01]  /*12540*/  FMUL.FTZ R70, R70, UR16 ;  /* 0x0000001046467c20 */ /* 0x000fe20008410000 */
[----:B------:R-:W-:-:S02]  /*12550*/  HADD2.F32 R68, -RZ, R92.H1_H1 ;  /* 0x3000005cff447230 */ /* 0x000fc40000004100 */
[----:B------:R-:W-:Y:S01]  /*12560*/  FMUL.FTZ R33, R33, UR16 ;  /* 0x0000001021217c20 */ /* 0x000fe20008410000 */
[----:B0-----:R-:W-:Y:S01]  /*12570*/  FMUL.FTZ R40, R40, R20 ;  /* 0x0000001428287220 */ /* 0x001fe20000410000 */
[----:B------:R-:W-:Y:S01]  /*12580*/  FADD.FTZ R20, -R20, 1 ;  /* 0x3f80000014147421 */ /* 0x000fe20000010100 */
[----:B------:R-:W-:Y:S01]  /*12590*/  HADD2.F32 R31, -RZ, R104.H1_H1 ;  /* 0x30000068ff1f7230 */ /* 0x000fe20000004100 */
[----:B------:R-:W4:Y:S02]  /*125a0*/  LDL.S16 R106, [R1+0x2ba] ;  /* 0x0002ba00016a7983 */ /* 0x000f240000100600 */
[----:B------:R-:W-:Y:S01]  /*125b0*/  FFMA.FTZ R20, R18, R20, 1 ;  /* 0x3f80000012147423 */ /* 0x000fe20000010014 */
[----:B------:R-:W-:Y:S01]  /*125c0*/  FFMA.FTZ R18, R9, R33, R3 ;  /* 0x0000002109127223 */ /* 0x000fe20000010003 */
[----:B------:R-:W-:Y:S02]  /*125d0*/  HADD2.F32 R36, -RZ, R99.H0_H0 ;  /* 0x20000063ff247230 */ /* 0x000fe40000004100 */
[----:B------:R-:W-:-:S02]  /*125e0*/  HADD2.F32 R26, -RZ, R96.H0_H0 ;  /* 0x20000060ff1a7230 */ /* 0x000fc40000004100 */
[----:B------:R-:W-:Y:S01]  /*125f0*/  FMUL.FTZ R40, R40, R20 ;  /* 0x0000001428287220 */ /* 0x000fe20000410000 */
[----:B------:R-:W-:Y:S01]  /*12600*/  FMUL.FTZ R20, R18, -1.4426950216293334961 ;  /* 0xbfb8aa3b12147820 */ /* 0x000fe20000410000 */
[----:B------:R-:W-:Y:S01]  /*12610*/  FFMA.FTZ R47, R10, R13, R47 ;  /* 0x0000000d0a2f7223 */ /* 0x000fe2000001002f */
[----:B------:R-:W-:Y:S01]  /*12620*/  FADD.FTZ R68, R68, -UR28 ;  /* 0x8000001c44447e21 */ /* 0x000fe20008010000 */
[----:B------:R-:W-:Y:S01]  /*12630*/  HADD2.F32 R72, -RZ, R91.H0_H0 ;  /* 0x2000005bff487230 */ /* 0x000fe20000004100 */
[----:B------:R-:W4:Y:S02]  /*12640*/  LDL.S16 R104, [R1+0x2bc] ;  /* 0x0002bc0001687983 */ /* 0x000f240000100600 */
[----:B------:R-:W0:Y:S01]  /*12650*/  MUFU.EX2 R20, R20 ;  /* 0x0000001400147308 */ /* 0x000e220000000800 */
[----:B------:R-:W-:Y:S01]  /*12660*/  HADD2.F32 R64, -RZ, R87.H1_H1 ;  /* 0x30000057ff407230 */ /* 0x000fe20000004100 */
[----:B------:R-:W4:Y:S01]  /*12670*/  LDL.S16 R92, [R1+0x2d4] ;  /* 0x0002d400015c7983 */ /* 0x000f220000100600 */
[----:B0-----:R-:W-:-:S06]  /*12680*/  FADD.FTZ R20, R20, 1 ;  /* 0x3f80000014147421 */ /* 0x001fcc0000010000 */
[----:B------:R-:W0:Y:S01]  /*12690*/  MUFU.RCP R20, R20 ;  /* 0x0000001400147308 */ /* 0x000e220000001000 */
[----:B------:R-:W-:-:S04]  /*126a0*/  FADD.FTZ R31, R31, -UR28 ;  /* 0x8000001c1f1f7e21 */ /* 0x000fc80008010000 */
[----:B------:R-:W-:Y:S01]  /*126b0*/  FMUL.FTZ R31, R31, UR16 ;  /* 0x000000101f1f7c20 */ /* 0x000fe20008410000 */
[----:B0-----:R-:W-:Y:S01]  /*126c0*/  FMUL.FTZ R38, R38, R20 ;  /* 0x0000001426267220 */ /* 0x001fe20000410000 */
[----:B------:R-:W-:-:S04]  /*126d0*/  FADD.FTZ R20, -R20, 1 ;  /* 0x3f80000014147421 */ /* 0x000fc80000010100 */
[----:B------:R-:W-:Y:S01]  /*126e0*/  FFMA.FTZ R20, R18, R20, 1 ;  /* 0x3f80000012147423 */ /* 0x000fe20000010014 */
[----:B------:R-:W-:-:S03]  /*126f0*/  FADD.FTZ R18, R27, R25 ;  /* 0x000000191b127221 */ /* 0x000fc60000010000 */
[----:B------:R-:W-:Y:S01]  /*12700*/  FMUL.FTZ R38, R38, R20 ;  /* 0x0000001426267220 */ /* 0x000fe20000410000 */
[-C--:B------:R-:W-:Y:S01]  /*12710*/  FFMA.FTZ R20, R19, R25.reuse, R30 ;  /* 0x0000001913147223 */ /* 0x080fe2000001001e */
[----:B------:R-:W-:-:S04]  /*12720*/  FMUL.FTZ R25, R8, R25 ;  /* 0x0000001908197220 */ /* 0x000fc80000410000 */
[----:B------:R-:W-:Y:S01]  /*12730*/  FFMA.FTZ R24, R19, R25, R32 ;  /* 0x0000001913187223 */ /* 0x000fe20000010020 */
        /* <DEDUP_REMOVED lines=10> */
[----:B------:R-:W-:Y:S02]  /*127e0*/  HADD2.F32 R32, -RZ, R98.H0_H0 ;  /* 0x20000062ff207230 */ /* 0x000fe40000004100 */
[----:B------:R-:W-:Y:S01]  /*127f0*/  FMUL.FTZ R36, R36, R27 ;  /* 0x0000001b24247220 */ /* 0x000fe20000410000 */
[----:B------:R-:W-:Y:S02]  /*12800*/  HADD2.F32 R30, -RZ, R100.H0_H0 ;  /* 0x20000064ff1e7230 */ /* 0x000fe40000004100 */
[----:B------:R-:W-:Y:S01]  /*12810*/  FADD.FTZ R19, R19, -UR28 ;  /* 0x8000001c13137e21 */ /* 0x000fe20008010000 */
[----:B------:R-:W-:Y:S01]  /*12820*/  FADD.FTZ R48, R18, R17 ;  /* 0x0000001112307221 */ /* 0x000fe20000010000 */
[----:B------:R-:W-:Y:S01]  /*12830*/  FFMA.FTZ R49, R11, R17, R20 ;  /* 0x000000110b317223 */ /* 0x000fe20000010014 */
[----:B------:R-:W-:Y:S01]  /*12840*/  FFMA.FTZ R47, R16, R46, R47 ;  /* 0x0000002e102f7223 */ /* 0x000fe2000001002f */
[----:B------:R-:W-:Y:S01]  /*12850*/  FMUL.FTZ R27, R19, UR16 ;  /* 0x00000010131b7c20 */ /* 0x000fe20008410000 */
[----:B------:R-:W-:Y:S01]  /*12860*/  FMUL.FTZ R68, R68, UR16 ;  /* 0x0000001044447c20 */ /* 0x000fe20008410000 */
[----:B------:R-:W-:-:S02]  /*12870*/  HADD2.F32 R71, -RZ, R87.H0_H0 ;  /* 0x20000057ff477230 */ /* 0x000fc40000004100 */
[----:B------:R-:W-:Y:S01]  /*12880*/  FADD.FTZ R64, R64, -UR28 ;  /* 0x8000001c40407e21 */ /* 0x000fe20008010000 */
[----:B------:R-:W-:Y:S01]  /*12890*/  FFMA.FTZ R19, R9, R27, R3 ;  /* 0x0000001b09137223 */ /* 0x000fe20000010003 */
[----:B------:R-:W-:Y:S01]  /*128a0*/  FMUL.FTZ R17, R8, R17 ;  /* 0x0000001108117220 */ /* 0x000fe20000410000 */
[----:B------:R-:W-:Y:S01]  /*128b0*/  FFMA.FTZ R49, R12, R15, R49 ;  /* 0x0000000f0c317223 */ /* 0x000fe20000010031 */
[----:B------:R-:W-:Y:S01]  /*128c0*/  FADD.FTZ R48, R48, R15 ;  /* 0x0000000f30307221 */ /* 0x000fe20000010000 */
[----:B------:R-:W-:Y:S01]  /*128d0*/  FMUL.FTZ R25, R19, -1.4426950216293334961 ;  /* 0xbfb8aa3b13197820 */ /* 0x000fe20000410000 */
[----:B------:R-:W-:Y:S02]  /*128e0*/  HADD2.F32 R62, -RZ, R91.H1_H1 ;  /* 0x3000005bff3e7230 */ /* 0x000fe40000004100 */
[----:B------:R-:W-:Y:S01]  /*128f0*/  FFMA.FTZ R47, R39, R44, R47 ;  /* 0x0000002c272f7223 */ /* 0x000fe2000001002f */
[----:B------:R-:W-:Y:S01]  /*12900*/  HADD2.F32 R69, -RZ, R86.H0_H0 ;  /* 0x20000056ff457230 */ /* 0x000fe20000004100 */
[----:B------:R-:W4:Y:S01]  /*12910*/  LDL.LU.S16 R99, [R1+0x2b8] ;  /* 0x0002b80001637983 */ /* 0x000f220000300600 */
[----:B------:R-:W0:Y:S01]  /*12920*/  MUFU.EX2 R25, R25 ;  /* 0x0000001900197308 */ /* 0x000e220000000800 */
[----:B------:R-:W-:-:S02]  /*12930*/  HADD2.F32 R63, -RZ, R89.H1_H1 ;  /* 0x30000059ff3f7230 */ /* 0x000fc40000004100 */
[----:B------:R-:W4:Y:S01]  /*12940*/  LDL.LU.S16 R87, [R1+0x2d0] ;  /* 0x0002d00001577983 */ /* 0x000f220000300600 */
[----:B0-----:R-:W-:-:S06]  /*12950*/  FADD.FTZ R25, R25, 1 ;  /* 0x3f80000019197421 */ /* 0x001fcc0000010000 */
[----:B------:R-:W0:Y:S02]  /*12960*/  MUFU.RCP R25, R25 ;  /* 0x0000001900197308 */ /* 0x000e240000001000 */
[----:B0-----:R-:W-:Y:S01]  /*12970*/  FMUL.FTZ R32, R32, R25 ;  /* 0x0000001920207220 */ /* 0x001fe20000410000 */
[----:B------:R-:W-:-:S04]  /*12980*/  FADD.FTZ R25, -R25, 1 ;  /* 0x3f80000019197421 */ /* 0x000fc80000010100 */
[----:B------:R-:W-:-:S04]  /*12990*/  FFMA.FTZ R25, R19, R25, 1 ;  /* 0x3f80000013197423 */ /* 0x000fc80000010019 */
[----:B------:R-:W-:Y:S01]  /*129a0*/  FMUL.FTZ R32, R32, R25 ;  /* 0x0000001920207220 */ /* 0x000fe20000410000 */
[----:B------:R-:W-:Y:S02]  /*129b0*/  HADD2.F32 R25, -RZ, R103.H1_H1 ;  /* 0x30000067ff197230 */ /* 0x000fe40000004100 */
[----:B------:R-:W-:Y:S01]  /*129c0*/  FADD.FTZ R19, R23, R21 ;  /* 0x0000001517137221 */ /* 0x000fe20000010000 */
[----:B------:R-:W-:Y:S02]  /*129d0*/  FMUL.FTZ R21, R9, R21 ;  /* 0x0000001509157220 */ /* 0x000fe40000410000 */
[----:B------:R-:W-:Y:S02]  /*129e0*/  FADD.FTZ R25, R25, -UR28 ;  /* 0x8000001c19197e21 */ /* 0x000fe40008010000 */
[----:B------:R-:W-:Y:S02]  /*129f0*/  FFMA.FTZ R24, R14, R21, R24 ;  /* 0x000000150e187223 */ /* 0x000fe40000010018 */
        /* <DEDUP_REMOVED lines=9> */
[----:B------:R-:W-:-:S05]  /*12a90*/  HADD2.F32 R14, -RZ, R101.H1_H1 ;  /* 0x30000065ff0e7230 */ /* 0x000fca0000004100 */
        /* <DEDUP_REMOVED lines=13> */
[----:B------:R-:W-:Y:S02]  /*12b70*/  HADD2.F32 R21, -RZ, R96.H1_H1 ;  /* 0x30000060ff157230 */ /* 0x000fe40000004100 */
[----:B------:R-:W-:Y:S01]  /*12b80*/  FFMA.FTZ R11, R11, R17, R24 ;  /* 0x000000110b0b7223 */ /* 0x000fe20000010018 */
[----:B------:R-:W-:Y:S01]  /*12b90*/  FADD.FTZ R52, R19, R13 ;  /* 0x0000000d13347221 */ /* 0x000fe20000010000 */
[----:B------:R-:W-:Y:S02]  /*12ba0*/  HADD2.F32 R15, -RZ, R94.H0_H0 ;  /* 0x2000005eff0f7230 */ /* 0x000fe40000004100 */
[----:B------:R-:W-:Y:S01]  /*12bb0*/  FADD.FTZ R48, R48, R45 ;  /* 0x0000002d30307221 */ /* 0x000fe20000010000 */
[----:B------:R-:W-:Y:S01]  /*12bc0*/  FADD.FTZ R21, R21, -UR28 ;  /* 0x8000001c15157e21 */ /* 0x000fe20008010000 */
[----:B------:R-:W-:Y:S02]  /*12bd0*/  HADD2.F32 R24, -RZ, R95.H0_H0 ;  /* 0x2000005fff187230 */ /* 0x000fe40000004100 */
[----:B------:R-:W-:Y:S01]  /*12be0*/  FADD.FTZ R17, R22, R17 ;  /* 0x0000001116117221 */ /* 0x000fe20000010000 */
[----:B------:R-:W-:Y:S01]  /*12bf0*/  FMUL.FTZ R19, R9, R13 ;  /* 0x0000000d09137220 */ /* 0x000fe20000410000 */
[----:B------:R-:W-:Y:S01]  /*12c00*/  FMUL.FTZ R21, R21, UR16 ;  /* 0x0000001015157c20 */ /* 0x000fe20008410000 */
[----:B------:R-:W-:Y:S01]  /*12c10*/  FADD.FTZ R52, R52, R46 ;  /* 0x0000002e34347221 */ /* 0x000fe20000010000 */
[----:B------:R-:W-:Y:S01]  /*12c20*/  FFMA.FTZ R49, R41, R45, R49 ;  /* 0x0000002d29317223 */ /* 0x000fe20000010031 */
[----:B------:R-:W-:Y:S01]  /*12c30*/  FMUL.FTZ R64, R64, UR16 ;  /* 0x0000001040407c20 */ /* 0x000fe20008410000 */
[----:B------:R-:W-:Y:S01]  /*12c40*/  FFMA.FTZ R14, R8, R21, R2 ;  /* 0x00000015080e7223 */ /* 0x000fe20000010002 */
[----:B------:R-:W-:Y:S01]  /*12c50*/  FADD.FTZ R62, R62, -UR28 ;  /* 0x8000001c3e3e7e21 */ /* 0x000fe20008010000 */
[----:B------:R-:W-:-:S02]  /*12c60*/  HADD2.F32 R67, -RZ, R88.H0_H0 ;  /* 0x20000058ff437230 */ /* 0x000fc40000004100 */
[----:B------:R-:W-:Y:S01]  /*12c70*/  FADD.FTZ R63, R63, -UR28 ;  /* 0x8000001c3f3f7e21 */ /* 0x000fe20008010000 */
[----:B------:R-:W-:Y:S01]  /*12c80*/  FMUL.FTZ R18, R14, -1.4426950216293334961 ;  /* 0xbfb8aa3b0e127820 */ /* 0x000fe20000410000 */
[--C-:B------:R-:W-:Y:S02]  /*12c90*/  HADD2.F32 R65, -RZ, R84.reuse.H0_H0 ;  /* 0x20000054ff417230 */ /* 0x100fe40000004100 */
[----:B------:R-:W-:Y:S02]  /*12ca0*/  HADD2.F32 R60, -RZ, R84.H1_H1 ;  /* 0x30000054ff3c7230 */ /* 0x000fe40000004100 */
[----:B------:R-:W-:Y:S01]  /*12cb0*/  HADD2.F32 R58, -RZ, R88.H1_H1 ;  /* 0x30000058ff3a7230 */ /* 0x000fe20000004100 */
[----:B------:R-:W0:Y:S01]  /*12cc0*/  MUFU.EX2 R18, R18 ;  /* 0x0000001200127308 */ /* 0x000e220000000800 */
[----:B------:R-:W-:Y:S02]  /*12cd0*/  HADD2.F32 R22, -RZ, R97.H0_H0 ;  /* 0x20000061ff167230 */ /* 0x000fe40000004100 */
[----:B------:R-:W-:Y:S01]  /*12ce0*/  FFMA.FTZ R13, R10, R19, R11 ;  /* 0x000000130a0d7223 */ /* 0x000fe2000001000b */
[----:B------:R-:W-:Y:S01]  /*12cf0*/  FADD.FTZ R17, R19, R17 ;  /* 0x0000001113117221 */ /* 0x000fe20000010000 */
[----:B------:R-:W-:Y:S01]  /*12d00*/  FMUL.FTZ R46, R9, R46 ;  /* 0x0000002e092e7220 */ /* 0x000fe20000410000 */
[----:B------:R-:W-:Y:S01]  /*12d10*/  FMUL.FTZ R45, R8, R45 ;  /* 0x0000002d082d7220 */ /* 0x000fe20000410000 */
[----:B------:R-:W-:Y:S01]  /*12d20*/  FADD.FTZ R52, R52, R44 ;  /* 0x0000002c34347221 */ /* 0x000fe20000010000 */
[----:B------:R-:W-:Y:S01]  /*12d30*/  FMUL.FTZ R62, R62, UR16 ;  /* 0x000000103e3e7c20 */ /* 0x000fe20008410000 */
[----:B------:R-:W-:Y:S01]  /*12d40*/  FMUL.FTZ R63, R63, UR16 ;  /* 0x000000103f3f7c20 */ /* 0x000fe20008410000 */
[----:B------:R-:W-:Y:S01]  /*12d50*/  FADD.FTZ R60, R60, -UR28 ;  /* 0x8000001c3c3c7e21 */ /* 0x000fe20008010000 */
[----:B------:R-:W-:Y:S01]  /*12d60*/  FFMA.FTZ R49, R37, R40, R49 ;  /* 0x0000002825317223 */ /* 0x000fe20000010031 */
[----:B------:R-:W-:Y:S01]  /*12d70*/  FADD.FTZ R48, R48, R40 ;  /* 0x0000002830307221 */ /* 0x000fe20000010000 */
[----:B------:R-:W-:-:S02]  /*12d80*/  HADD2.F32 R66, -RZ, R83.H0_H0 ;  /* 0x20000053ff427230 */ /* 0x000fc40000004100 */
[----:B------:R-:W-:Y:S02]  /*12d90*/  HADD2.F32 R61, -RZ, R85.H0_H0 ;  /* 0x20000055ff3d7230 */ /* 0x000fe40000004100 */
[----:B0-----:R-:W-:Y:S01]  /*12da0*/  FADD.FTZ R18, R18, 1 ;  /* 0x3f80000012127421 */ /* 0x001fe20000010000 */
[----:B------:R-:W-:Y:S01]  /*12db0*/  FFMA.FTZ R47, R33, R38, R47 ;  /* 0x00000026212f7223 */ /* 0x000fe2000001002f */
[----:B------:R-:W-:Y:S01]  /*12dc0*/  HADD2.F32 R59, -RZ, R81.H0_H0 ;  /* 0x20000051ff3b7230 */ /* 0x000fe20000004100 */
[----:B------:R-:W4:Y:S03]  /*12dd0*/  LDL.S16 R96, [R1+0x2c4] ;  /* 0x0002c40001607983 */ /* 0x000f260000100600 */
[----:B------:R-:W0:Y:S01]  /*12de0*/  MUFU.RCP R18, R18 ;  /* 0x0000001200127308 */ /* 0x000e220000001000 */
[----:B------:R-:W-:Y:S01]  /*12df0*/  HADD2.F32 R57, -RZ, R80.H0_H0 ;  /* 0x20000050ff397230 */ /* 0x000fe20000004100 */
[----:B------:R-:W4:Y:S01]  /*12e00*/  LDL.S16 R94, [R1+0x2d2] ;  /* 0x0002d200015e7983 */ /* 0x000f220000100600 */
[----:B------:R-:W-:-:S02]  /*12e10*/  HADD2.F32 R73, -RZ, R122.H1_H1 ;  /* 0x3000007aff497230 */ /* 0x000fc40000004100 */
[----:B------:R-:W-:Y:S01]  /*12e20*/  HADD2.F32 R74, -RZ, R74.H0_H0 ;  /* 0x2000004aff4a7230 */ /* 0x000fe20000004100 */
[----:B------:R-:W4:Y:S01]  /*12e30*/  LDL.S16 R88, [R1+0x2da] ;  /* 0x0002da0001587983 */ /* 0x000f220000100600 */
[----:B------:R-:W-:Y:S02]  /*12e40*/  HADD2.F32 R75, -RZ, R75.H0_H0 ;  /* 0x2000004bff4b7230 */ /* 0x000fe40000004100 */
[----:B------:R-:W-:Y:S01]  /*12e50*/  HADD2.F32 R78, -RZ, R78.H0_H0 ;  /* 0x2000004eff4e7230 */ /* 0x000fe20000004100 */
[----:B------:R-:W4:Y:S01]  /*12e60*/  LDL.S16 R84, [R1+0x2dc] ;  /* 0x0002dc0001547983 */ /* 0x000f220000100600 */
[----:B0-----:R-:W-:Y:S01]  /*12e70*/  FMUL.FTZ R24, R24, R18 ;  /* 0x0000001218187220 */ /* 0x001fe20000410000 */
[----:B------:R-:W-:-:S04]  /*12e80*/  FADD.FTZ R18, -R18, 1 ;  /* 0x3f80000012127421 */ /* 0x000fc80000010100 */
[----:B------:R-:W-:Y:S01]  /*12e90*/  FFMA.FTZ R18, R14, R18, 1 ;  /* 0x3f8000000e127423 */ /* 0x000fe20000010012 */
[----:B------:R-:W-:Y:S02]  /*12ea0*/  HADD2.F32 R14, -RZ, R100.H1_H1 ;  /* 0x30000064ff0e7230 */ /* 0x000fe40000004100 */
[----:B------:R-:W-:Y:S01]  /*12eb0*/  FMUL.FTZ R44, R9, R44 ;  /* 0x0000002c092c7220 */ /* 0x000fe20000410000 */
[----:B------:R-:W-:Y:S01]  /*12ec0*/  FMUL.FTZ R60, R60, UR16 ;  /* 0x000000103c3c7c20 */ /* 0x000fe20008410000 */
[----:B------:R-:W-:Y:S01]  /*12ed0*/  FMUL.FTZ R24, R24, R18 ;  /* 0x0000001218187220 */ /* 0x000fe20000410000 */
[----:B------:R-:W-:Y:S01]  /*12ee0*/  FADD.FTZ R58, R58, -UR28 ;  /* 0x8000001c3a3a7e21 */ /* 0x000fe20008010000 */
[----:B------:R-:W-:Y:S01]  /*12ef0*/  FADD.FTZ R14, R14, -UR28 ;  /* 0x8000001c0e0e7e21 */ /* 0x000fe20008010000 */
[----:B------:R-:W-:Y:S01]  /*12f00*/  FADD.FTZ R74, R74, -UR28 ;  /* 0x8000001c4a4a7e21 */ /* 0x000fe20008010000 */
[----:B------:R-:W-:Y:S01]  /*12f10*/  HADD2.F32 R120, -RZ, R120.H0_H0 ;  /* 0x20000078ff787230 */ /* 0x000fe20000004100 */
[----:B------:R-:W4:Y:S01]  /*12f20*/  LDL.S16 R100, [R1+0x2c2] ;  /* 0x0002c20001647983 */ /* 0x000f220000100600 */
        /* <DEDUP_REMOVED lines=10> */
[----:B------:R-:W-:Y:S01]  /*12fd0*/  FMUL.FTZ R58, R58, UR16 ;  /* 0x000000103a3a7c20 */ /* 0x000fe20008410000 */
[----:B--2---:R-:W-:Y:S02]  /*12fe0*/  HADD2.F32 R89, -RZ, R102.H0_H0 ;  /* 0x20000066ff597230 */ /* 0x004fe40000004100 */
[----:B------:R-:W-:Y:S01]  /*12ff0*/  FMUL.FTZ R22, R22, R20 ;  /* 0x0000001416167220 */ /* 0x000fe20000410000 */
[----:B------:R-:W-:Y:S02]  /*13000*/  HADD2.F32 R118, -RZ, R118.H0_H0 ;  /* 0x20000076ff767230 */ /* 0x000fe40000004100 */
[----:B------:R-:W-:Y:S01]  /*13010*/  FADD.FTZ R14, R14, -UR28 ;  /* 0x8000001c0e0e7e21 */ /* 0x000fe20008010000 */
[----:B------:R-:W2:Y:S03]  /*13020*/  LDL.LU.S16 R102, [R1+0x2b6] ;  /* 0x0002b60001667983 */ /* 0x000ea60000300600 */
[----:B------:R-:W-:Y:S01]  /*13030*/  FMUL.FTZ R14, R14, UR16 ;  /* 0x000000100e0e7c20 */ /* 0x000fe20008410000 */
[----:B---3--:R-:W-:Y:S01]  /*13040*/  HADD2.F32 R116, -RZ, R116.H0_H0 ;  /* 0x20000074ff747230 */ /* 0x008fe20000004100 */
[----:B------:R-:W3:Y:S02]  /*13050*/  LDL.LU.S16 R98, [R1+0x2c6] ;  /* 0x0002c60001627983 */ /* 0x000ee40000300600 */
        /* <DEDUP_REMOVED lines=36> */
[----:B------:R-:W-:Y:S01]  /*132a0*/  FFMA.FTZ R53, R16, R46, R53 ;  /* 0x0000002e10357223 */ /* 0x000fe20000010035 */
[----:B------:R-:W-:Y:S01]  /*132b0*/  FMUL.FTZ R15, R15, R13 ;  /* 0x0000000d0f0f7220 */ /* 0x000fe20000410000 */
[----:B----4-:R-:W-:Y:S02]  /*132c0*/  HADD2.F32 R97, -RZ, R112.H0_H0 ;  /* 0x20000070ff617230 */ /* 0x010fe40000004100 */
[----:B------:R-:W-:Y:S01]  /*132d0*/  FADD.FTZ R12, R12, -UR28 ;  /* 0x8000001c0c0c7e21 */ /* 0x000fe20008010000 */
[----:B------:R-:W-:Y:S01]  /*132e0*/  FADD.FTZ R54, R46, R54 ;  /* 0x000000362e367221 */ /* 0x000fe20000010000 */
[----:B------:R-:W-:Y:S01]  /*132f0*/  FFMA.FTZ R53, R41, R45, R53 ;  /* 0x0000002d29357223 */ /* 0x000fe20000010035 */
[----:B------:R-:W4:Y:S01]  /*13300*/  LDL.S16 R112, [R1+0x2ac] ;  /* 0x0002ac0001707983 */ /* 0x000f220000100600 */
[----:B------:R-:W-:Y:S01]  /*13310*/  FMUL.FTZ R13, R12, UR16 ;  /* 0x000000100c0d7c20 */ /* 0x000fe20008410000 */
[----:B------:R-:W-:-:S02]  /*13320*/  HADD2.F32 R93, -RZ, R108.H0_H0 ;  /* 0x2000006cff5d7230 */ /* 0x000fc40000004100 */
[C-C-:B------:R-:W-:Y:S01]  /*13330*/  FFMA.FTZ R46, R9.reuse, R70, R3.reuse ;  /* 0x00000046092e7223 */ /* 0x140fe20000010003 */
[----:B------:R-:W-:Y:S01]  /*13340*/  FFMA.FTZ R41, R8, R68, R2 ;  /* 0x0000004408297223 */ /* 0x000fe20000010002 */
[----:B------:R-:W-:Y:S01]  /*13350*/  FFMA.FTZ R12, R9, R13, R3 ;  /* 0x0000000d090c7223 */ /* 0x000fe20000010003 */
[----:B------:R-:W-:Y:S01]  /*13360*/  FADD.FTZ R54, R54, R45 ;  /* 0x0000002d36367221 */ /* 0x000fe20000010000 */
[----:B------:R-:W-:Y:S01]  /*13370*/  FFMA.FTZ R53, R39, R44, R53 ;  /* 0x0000002c27357223 */ /* 0x000fe20000010035 */
[----:B------:R-:W2:Y:S01]  /*13380*/  LDL.S16 R108, [R1+0x2b4] ;  /* 0x0002b400016c7983 */ /* 0x000ea20000100600 */
[----:B------:R-:W-:Y:S01]  /*13390*/  FMUL.FTZ R17, R12, -1.4426950216293334961 ;  /* 0xbfb8aa3b0c117820 */ /* 0x000fe20000410000 */
[----:B------:R-:W-:Y:S02]  /*133a0*/  HADD2.F32 R115, -RZ, R115.H0_H0 ;  /* 0x20000073ff737230 */ /* 0x000fe40000004100 */
[----:B------:R-:W-:Y:S01]  /*133b0*/  FADD.FTZ R116, R116, -UR28 ;  /* 0x8000001c74747e21 */ /* 0x000fe20008010000 */
[----:B------:R-:W-:Y:S01]  /*133c0*/  HADD2.F32 R114, -RZ, R114.H0_H0 ;  /* 0x20000072ff727230 */ /* 0x000fe20000004100 */
[----:B------:R-:W3:Y:S01]  /*133d0*/  LDL.LU.S16 R95, [R1+0x2c8] ;  /* 0x0002c800015f7983 */ /* 0x000ee20000300600 */
        /* <DEDUP_REMOVED lines=10> */
[----:B------:R-:W3:Y:S01]  /*13480*/  LDL.S16 R90, [R1+0x2ca] ;  /* 0x0002ca00015a7983 */ /* 0x000ee20000100600 */
        /* <DEDUP_REMOVED lines=69> */
[----:B------:R-:W-:Y:S01]  /*138e0*/  FMUL.FTZ R69, R69, R45 ;  /* 0x0000002d45457220 */ /* 0x000fe20000410000 */
[----:B------:R-:W-:Y:S01]  /*138f0*/  FADD.FTZ R56, R56, -UR28 ;  /* 0x8000001c38387e21 */ /* 0x000fe20008010000 */
[----:B------:R-:W-:Y:S02]  /*13900*/  HADD2.F32 R44, -RZ, R80.H1_H1 ;  /* 0x30000050ff2c7230 */ /* 0x000fe40000004100 */
[----:B------:R-:W-:Y:S01]  /*13910*/  FMUL.FTZ R71, R71, R46 ;  /* 0x0000002e47477220 */ /* 0x000fe20000410000 */
[----:B0-----:R-:W-:Y:S01]  /*13920*/  FMUL.FTZ R61, R61, R40 ;  /* 0x000000283d3d7220 */ /* 0x001fe20000410000 */
[----:B------:R-:W-:Y:S01]  /*13930*/  FADD.FTZ R40, -R40, 1 ;  /* 0x3f80000028287421 */ /* 0x000fe20000010100 */
[----:B------:R-:W-:Y:S01]  /*13940*/  FMUL.FTZ R56, R56, UR16 ;  /* 0x0000001038387c20 */ /* 0x000fe20008410000 */
[----:B------:R-:W-:-:S02]  /*13950*/  HADD2.F32 R54, -RZ, R81.H1_H1 ;  /* 0x30000051ff367230 */ /* 0x000fc40000004100 */
[----:B------:R-:W-:Y:S01]  /*13960*/  FMUL.FTZ R116, R116, UR16 ;  /* 0x0000001074747c20 */ /* 0x000fe20008410000 */
[----:B------:R-:W-:Y:S01]  /*13970*/  FFMA.FTZ R40, R37, R40, 1 ;  /* 0x3f80000025287423 */ /* 0x000fe20000010028 */
[----:B------:R-:W-:Y:S01]  /*13980*/  FADD.FTZ R37, R52, R38 ;  /* 0x0000002634257221 */ /* 0x000fe20000010000 */
[----:B------:R-:W-:Y:S01]  /*13990*/  FMUL.FTZ R38, R9, R38 ;  /* 0x0000002609267220 */ /* 0x000fe20000410000 */
[--C-:B------:R-:W-:Y:S02]  /*139a0*/  HADD2.F32 R55, -RZ, R82.reuse.H0_H0 ;  /* 0x20000052ff377230 */ /* 0x100fe40000004100 */
[----:B------:R-:W-:Y:S01]  /*139b0*/  FADD.FTZ R114, R114, -UR28 ;  /* 0x8000001c72727e21 */ /* 0x000fe20008010000 */
[----:B------:R-:W-:Y:S02]  /*139c0*/  HADD2.F32 R45, -RZ, R82.H1_H1 ;  /* 0x30000052ff2d7230 */ /* 0x000fe40000004100 */
[----:B------:R-:W-:Y:S01]  /*139d0*/  FFMA.FTZ R53, R33, R38, R53 ;  /* 0x0000002621357223 */ /* 0x000fe20000010035 */
[----:B------:R-:W-:Y:S01]  /*139e0*/  FFMA.FTZ R33, R8, R56, R2 ;  /* 0x0000003808217223 */ /* 0x000fe20000010002 */
[----:B------:R-:W-:Y:S01]  /*139f0*/  FMUL.FTZ R61, R61, R40 ;  /* 0x000000283d3d7220 */ /* 0x000fe20000410000 */
[----:B------:R-:W-:Y:S01]  /*13a00*/  FADD.FTZ R54, R54, -UR28 ;  /* 0x8000001c36367e21 */ /* 0x000fe20008010000 */
[----:B------:R-:W-:Y:S01]  /*13a10*/  FADD.FTZ R39, R38, R39 ;  /* 0x0000002726277221 */ /* 0x000fe20000010000 */
[----:B------:R-:W-:Y:S01]  /*13a20*/  FMUL.FTZ R40, R33, -1.4426950216293334961 ;  /* 0xbfb8aa3b21287820 */ /* 0x000fe20000410000 */
[----:B------:R-:W-:-:S02]  /*13a30*/  HADD2.F32 R52, -RZ, R85.H1_H1 ;  /* 0x30000055ff347230 */ /* 0x000fc40000004100 */
[----:B------:R-:W-:Y:S01]  /*13a40*/  FADD.FTZ R37, R37, R32 ;  /* 0x0000002025257221 */ /* 0x000fe20000010000 */
[----:B------:R-:W-:Y:S01]  /*13a50*/  FADD.FTZ R44, R44, -UR28 ;  /* 0x8000001c2c2c7e21 */ /* 0x000fe20008010000 */
[----:B------:R-:W-:Y:S02]  /*13a60*/  HADD2.F32 R46, -RZ, R43.H0_H0 ;  /* 0x2000002bff2e7230 */ /* 0x000fe40000004100 */
[----:B------:R-:W-:Y:S01]  /*13a70*/  FMUL.FTZ R114, R114, UR16 ;  /* 0x0000001072727c20 */ /* 0x000fe20008410000 */
[----:B------:R-:W0:Y:S01]  /*13a80*/  MUFU.EX2 R40, R40 ;  /* 0x0000002800287308 */ /* 0x000e220000000800 */
[----:B----4-:R-:W-:Y:S01]  /*13a90*/  HADD2.F32 R112, -RZ, R112.H0_H0 ;  /* 0x20000070ff707230 */ /* 0x010fe20000004100 */
[----:B------:R-:W4:Y:S01]  /*13aa0*/  LDL.S16 R82, [R1+0x2e2] ;  /* 0x0002e20001527983 */ /* 0x000f220000100600 */
[----:B------:R-:W-:Y:S02]  /*13ab0*/  HADD2.F32 R111, -RZ, R111.H0_H0 ;  /* 0x2000006fff6f7230 */ /* 0x000fe40000004100 */
[----:B------:R-:W-:Y:S01]  /*13ac0*/  HADD2.F32 R103, -RZ, R99.H0_H0 ;  /* 0x20000063ff677230 */ /* 0x000fe20000004100 */
[----:B------:R-:W4:Y:S01]  /*13ad0*/  LDL.LU.S16 R86, [R1+0x2de] ;  /* 0x0002de0001567983 */ /* 0x000f220000300600 */
[----:B------:R-:W-:-:S02]  /*13ae0*/  HADD2.F32 R110, -RZ, R110.H0_H0 ;  /* 0x2000006eff6e7230 */ /* 0x000fc40000004100 */
[----:B--2---:R-:W-:Y:S01]  /*13af0*/  HADD2.F32 R108, -RZ, R108.H0_H0 ;  /* 0x2000006cff6c7230 */ /* 0x004fe20000004100 */
[----:B------:R-:W2:Y:S01]  /*13b00*/  LDL.LU.S16 R80, [R1+0x26a] ;  /* 0x00026a0001507983 */ /* 0x000ea20000300600 */
[----:B0-----:R-:W-:Y:S01]  /*13b10*/  FADD.FTZ R40, R40, 1 ;  /* 0x3f80000028287421 */ /* 0x001fe20000010000 */
[----:B------:R-:W-:Y:S01]  /*13b20*/  FMUL.FTZ R54, R54, UR16 ;  /* 0x0000001036367c20 */ /* 0x000fe20008410000 */
[----:B------:R-:W-:Y:S01]  /*13b30*/  FADD.FTZ R52, R52, -UR28 ;  /* 0x8000001c34347e21 */ /* 0x000fe20008010000 */
[----:B------:R-:W-:Y:S01]  /*13b40*/  FADD.FTZ R45, R45, -UR28 ;  /* 0x8000001c2d2d7e21 */ /* 0x000fe20008010000 */
[----:B------:R-:W-:Y:S01]  /*13b50*/  FMUL.FTZ R44, R44, UR16 ;  /* 0x000000102c2c7c20 */ /* 0x000fe20008410000 */
[----:B------:R-:W-:Y:S01]  /*13b60*/  HADD2.F32 R85, -RZ, R106.H0_H0 ;  /* 0x2000006aff557230 */ /* 0x000fe20000004100 */
[----:B------:R-:W0:Y:S01]  /*13b70*/  MUFU.RCP R40, R40 ;  /* 0x0000002800287308 */ /* 0x000e220000001000 */
[----:B------:R-:W-:Y:S01]  /*13b80*/  FADD.FTZ R112, R112, -UR28 ;  /* 0x8000001c70707e21 */ /* 0x000fe20008010000 */
[----:B------:R-:W4:Y:S01]  /*13b90*/  LDL.LU.S16 R99, [R1+0x2c0] ;  /* 0x0002c00001637983 */ /* 0x000f220000300600 */
[----:B0-----:R-:W-:Y:S01]  /*13ba0*/  FMUL.FTZ R59, R59, R40 ;  /* 0x000000283b3b7220 */ /* 0x001fe20000410000 */
[----:B------:R-:W-:-:S04]  /*13bb0*/  FADD.FTZ R40, -R40, 1 ;  /* 0x3f80000028287421 */ /* 0x000fc80000010100 */
[----:B------:R-:W-:Y:S01]  /*13bc0*/  FFMA.FTZ R40, R33, R40, 1 ;  /* 0x3f80000021287423 */ /* 0x000fe20000010028 */
[----:B------:R-:W-:-:S04]  /*13bd0*/  FFMA.FTZ R33, R9, R54, R3 ;  /* 0x0000003609217223 */ /* 0x000fc80000010003 */
[----:B------:R-:W-:-:S06]  /*13be0*/  FMUL.FTZ R38, R33, -1.4426950216293334961 ;  /* 0xbfb8aa3b21267820 */ /* 0x000fcc0000410000 */
[----:B------:R-:W0:Y:S01]  /*13bf0*/  MUFU.EX2 R38, R38 ;  /* 0x0000002600267308 */ /* 0x000e220000000800 */
[----:B------:R-:W-:Y:S01]  /*13c00*/  FMUL.FTZ R52, R52, UR16 ;  /* 0x0000001034347c20 */ /* 0x000fe20008410000 */
[----:B------:R-:W-:-:S03]  /*13c10*/  FMUL.FTZ R59, R59, R40 ;  /* 0x000000283b3b7220 */ /* 0x000fc60000410000 */
[----:B------:R-:W-:-:S04]  /*13c20*/  FFMA.FTZ R40, R8, R52, R2 ;  /* 0x0000003408287223 */ /* 0x000fc80000010002 */
[----:B------:R-:W-:Y:S01]  /*13c30*/  FMUL.FTZ R41, R40, -1.4426950216293334961 ;  /* 0xbfb8aa3b28297820 */ /* 0x000fe20000410000 */
[----:B0-----:R-:W-:-:S05]  /*13c40*/  FADD.FTZ R38, R38, 1 ;  /* 0x3f80000026267421 */ /* 0x001fca0000010000 */
[----:B------:R-:W0:Y:S04]  /*13c50*/  MUFU.EX2 R41, R41 ;  /* 0x0000002900297308 */ /* 0x000e280000000800 */
[----:B------:R-:W1:Y:S01]  /*13c60*/  MUFU.RCP R38, R38 ;  /* 0x0000002600267308 */ /* 0x000e620000001000 */
[----:B0-----:R-:W-:Y:S01]  /*13c70*/  FADD.FTZ R41, R41, 1 ;  /* 0x3f80000029297421 */ /* 0x001fe20000010000 */
[----:B-1----:R-:W-:Y:S01]  /*13c80*/  FMUL.FTZ R57, R57, R38 ;  /* 0x0000002639397220 */ /* 0x002fe20000410000 */
[----:B------:R-:W-:-:S05]  /*13c90*/  FADD.FTZ R38, -R38, 1 ;  /* 0x3f80000026267421 */ /* 0x000fca0000010100 */
[----:B------:R-:W0:Y:S01]  /*13ca0*/  MUFU.RCP R41, R41 ;  /* 0x0000002900297308 */ /* 0x000e220000001000 */
[----:B------:R-:W-:-:S04]  /*13cb0*/  FFMA.FTZ R38, R33, R38, 1 ;  /* 0x3f80000021267423 */ /* 0x000fc80000010026 */
[----:B------:R-:W-:Y:S01]  /*13cc0*/  FMUL.FTZ R57, R57, R38 ;  /* 0x0000002639397220 */ /* 0x000fe20000410000 */
[-C--:B------:R-:W-:Y:S01]  /*13cd0*/  FFMA.FTZ R38, R31, R36.reuse, R49 ;  /* 0x000000241f267223 */ /* 0x080fe20000010031 */
[----:B------:R-:W-:Y:S02]  /*13ce0*/  HADD2.F32 R49, -RZ, R83.H1_H1 ;  /* 0x30000053ff317230 */ /* 0x000fe40000004100 */
[----:B------:R-:W-:Y:S01]  /*13cf0*/  FADD.FTZ R33, R48, R36 ;  /* 0x0000002430217221 */ /* 0x000fe20000010000 */
[----:B------:R-:W-:Y:S01]  /*13d00*/  FMUL.FTZ R36, R8, R36 ;  /* 0x0000002408247220 */ /* 0x000fe20000410000 */
[----:B0-----:R-:W-:Y:S01]  /*13d10*/  FMUL.FTZ R55, R55, R41 ;  /* 0x0000002937377220 */ /* 0x001fe20000410000 */
[----:B------:R-:W-:Y:S02]  /*13d20*/  FADD.FTZ R49, R49, -UR28 ;  /* 0x8000001c31317e21 */ /* 0x000fe40008010000 */
[----:B------:R-:W-:Y:S01]  /*13d30*/  FFMA.FTZ R31, R31, R36, R53 ;  /* 0x000000241f1f7223 */ /* 0x000fe20000010035 */
[----:B------:R-:W-:Y:S01]  /*13d40*/  FMUL.FTZ R45, R45, UR16 ;  /* 0x000000102d2d7c20 */ /* 0x000fe20008410000 */
[----:B------:R-:W-:Y:S01]  /*13d50*/  FFMA.FTZ R38, R25, R30, R38 ;  /* 0x0000001e19267223 */ /* 0x000fe20000010026 */
[----:B------:R-:W-:Y:S01]  /*13d60*/  FMUL.FTZ R49, R49, UR16 ;  /* 0x0000001031317c20 */ /* 0x000fe20008410000 */
[----:B------:R-:W-:Y:S01]  /*13d70*/  FADD.FTZ R41, -R41, 1 ;  /* 0x3f80000029297421 */ /* 0x000fe20000010100 */
[----:B------:R-:W-:Y:S01]  /*13d80*/  FADD.FTZ R39, R39, R36 ;  /* 0x0000002427277221 */ /* 0x000fe20000010000 */
[----:B------:R-:W-:-:S02]  /*13d90*/  HADD2.F32 R106, -RZ, R102.H0_H0 ;  /* 0x20000066ff6a7230 */ /* 0x000fc40000004100 */
[----:B------:R-:W-:Y:S01]  /*13da0*/  FFMA.FTZ R36, R9, R49, R3 ;  /* 0x0000003109247223 */ /* 0x000fe20000010003 */
[----:B------:R-:W-:Y:S01]  /*13db0*/  FFMA.FTZ R41, R40, R41, 1 ;  /* 0x3f80000028297423 */ /* 0x000fe20000010029 */
[----:B------:R-:W-:Y:S02]  /*13dc0*/  HADD2.F32 R53, -RZ, R51.H0_H0 ;  /* 0x20000033ff357230 */ /* 0x000fe40000004100 */
[----:B------:R-:W-:Y:S01]  /*13dd0*/  FADD.FTZ R33, R33, R30 ;  /* 0x0000001e21217221 */ /* 0x000fe20000010000 */
[----:B------:R-:W-:Y:S01]  /*13de0*/  FMUL.FTZ R40, R36, -1.4426950216293334961 ;  /* 0xbfb8aa3b24287820 */ /* 0x000fe20000410000 */
[----:B------:R-:W-:Y:S01]  /*13df0*/  HADD2.F32 R48, -RZ, R79.H0_H0 ;  /* 0x2000004fff307230 */ /* 0x000fe20000004100 */
[----:B------:R-:W2:Y:S04]  /*13e00*/  LDL.LU.S16 R102, [R1+0x2be] ;  /* 0x0002be0001667983 */ /* 0x000ea80000300600 */
[----:B------:R-:W0:Y:S01]  /*13e10*/  MUFU.EX2 R40, R40 ;  /* 0x0000002800287308 */ /* 0x000e220000000800 */
[----:B------:R-:W-:Y:S01]  /*13e20*/  FMUL.FTZ R112, R112, UR16 ;  /* 0x0000001070707c20 */ /* 0x000fe20008410000 */
[----:B------:R-:W-:Y:S01]  /*13e30*/  FADD.FTZ R110, R110, -UR28 ;  /* 0x8000001c6e6e7e21 */ /* 0x000fe20008010000 */
[----:B------:R-:W-:-:S02]  /*13e40*/  HADD2.F32 R107, -RZ, R107.H0_H0 ;  /* 0x2000006bff6b7230 */ /* 0x000fc40000004100 */
[----:B------:R-:W-:Y:S01]  /*13e50*/  FADD.FTZ R108, R108, -UR28 ;  /* 0x8000001c6c6c7e21 */ /* 0x000fe20008010000 */
[----:B------:R-:W-:Y:S01]  /*13e60*/  HADD2.F32 R104, -RZ, R104.H0_H0 ;  /* 0x20000068ff687230 */ /* 0x000fe20000004100 */
        /* <DEDUP_REMOVED lines=8> */
[-C--:B------:R-:W-:Y:S01]  /*13ef0*/  FFMA.FTZ R36, R27, R32.reuse, R47 ;  /* 0x000000201b247223 */ /* 0x080fe2000001002f */
        /* <DEDUP_REMOVED lines=8> */
[----:B------:R-:W0:Y:S01]  /*13f80*/  MUFU.RCP R40, R40 ;  /* 0x0000002800287308 */ /* 0x000e220000001000 */
[----:B------:R-:W-:Y:S02]  /*13f90*/  HADD2.F32 R51, -RZ, R50.H0_H0 ;  /* 0x20000032ff337230 */ /* 0x000fe40000004100 */
[----:B------:R-:W-:-:S03]  /*13fa0*/  FADD.FTZ R39, R32, R39 ;  /* 0x0000002720277221 */ /* 0x000fc60000010000 */
        /* <DEDUP_REMOVED lines=19> */
[----:B------:R-:W-:-:S05]  /*140e0*/  HADD2.F32 R41, -RZ, R43.H1_H1 ;  /* 0x3000002bff297230 */ /* 0x000fca0000004100 */
        /* <DEDUP_REMOVED lines=11> */
[----:B------:R-:W-:Y:S02]  /*141a0*/  HADD2.F32 R43, -RZ, R42.H1_H1 ;  /* 0x3000002aff2b7230 */ /* 0x000fe40000004100 */
[----:B------:R-:W-:Y:S01]  /*141b0*/  FADD.FTZ R30, R39, R30 ;  /* 0x0000001e271e7221 */ /* 0x000fe20000010000 */
[----:B------:R-:W-:Y:S02]  /*141c0*/  HADD2.F32 R39, -RZ, R79.H1_H1 ;  /* 0x3000004fff277230 */ /* 0x000fe40000004100 */
[----:B------:R-:W-:Y:S01]  /*141d0*/  FMUL.FTZ R48, R48, R32 ;  /* 0x0000002030307220 */ /* 0x000fe20000410000 */
[----:B------:R-:W-:Y:S02]  /*141e0*/  HADD2.F32 R42, -RZ, R28.H1_H1 ;  /* 0x3000001cff2a7230 */ /* 0x000fe40000004100 */
[----:B------:R-:W-:Y:S01]  /*141f0*/  FMUL.FTZ R51, R51, R40 ;  /* 0x0000002833337220 */ /* 0x000fe20000410000 */
[----:B------:R-:W-:Y:S01]  /*14200*/  FMUL.FTZ R110, R110, UR16 ;  /* 0x000000106e6e7c20 */ /* 0x000fe20008410000 */
[----:B------:R-:W-:Y:S01]  /*14210*/  FADD.FTZ R39, R39, -UR28 ;  /* 0x8000001c27277e21 */ /* 0x000fe20008010000 */
[----:B------:R-:W-:Y:S01]  /*14220*/  FMUL.FTZ R108, R108, UR16 ;  /* 0x000000106c6c7c20 */ /* 0x000fe20008410000 */
[----:B------:R-:W-:Y:S01]  /*14230*/  FADD.FTZ R106, R106, -UR28 ;  /* 0x8000001c6a6a7e21 */ /* 0x000fe20008010000 */
[----:B------:R-:W-:Y:S01]  /*14240*/  FADD.FTZ R104, R104, -UR28 ;  /* 0x8000001c68687e21 */ /* 0x000fe20008010000 */
[----:B0-----:R-:W-:Y:S01]  /*14250*/  FMUL.FTZ R43, R43, R27 ;  /* 0x0000001b2b2b7220 */ /* 0x001fe20000410000 */
[----:B------:R-:W-:Y:S01]  /*14260*/  FADD.FTZ R27, -R27, 1 ;  /* 0x3f8000001b1b7421 */ /* 0x000fe20000010100 */
[----:B------:R-:W-:Y:S01]  /*14270*/  HADD2.F32 R81, -RZ, R100.H0_H0 ;  /* 0x20000064ff517230 */ /* 0x000fe20000004100 */
[----:B------:R-:W4:Y:S02]  /*14280*/  LDL.S16 R79, [R1+0x26c] ;  /* 0x00026c00014f7983 */ /* 0x000f240000100600 */
        /* <DEDUP_REMOVED lines=12> */
[----:B------:R-:W-:-:S05]  /*14350*/  HADD2.F32 R37, -RZ, R50.H1_H1 ;  /* 0x30000032ff257230 */ /* 0x000fca0000004100 */
[----:B------:R-:W-:-:S04]  /*14360*/  FADD.FTZ R37, R37, -UR28 ;  /* 0x8000001c25257e21 */ /* 0x000fc80008010000 */
[----:B------:R-:W-:Y:S01]  /*14370*/  FMUL.FTZ R37, R37, UR16 ;  /* 0x0000001025257c20 */ /* 0x000fe20008410000 */
[----:B0-----:R-:W-:Y:S01]  /*14380*/  FMUL.FTZ R42, R42, R32 ;  /* 0x000000202a2a7220 */ /* 0x001fe20000410000 */
[----:B------:R-:W-:-:S04]  /*14390*/  FADD.FTZ R32, -R32, 1 ;  /* 0x3f80000020207421 */ /* 0x000fc80000010100 */
[----:B------:R-:W-:Y:S01]  /*143a0*/  FFMA.FTZ R32, R23, R32, 1 ;  /* 0x3f80000017207423 */ /* 0x000fe20000010020 */
[----:B------:R-:W-:Y:S01]  /*143b0*/  FFMA.FTZ R23, R9, R37, R3 ;  /* 0x0000002509177223 */ /* 0x000fe20000010003 */
[----:B------:R-:W-:-:S03]  /*143c0*/  FADD.FTZ R30, R26, R30 ;  /* 0x0000001e1a1e7221 */ /* 0x000fc60000010000 */
[----:B------:R-:W-:-:S06]  /*143d0*/  FMUL.FTZ R26, R23, -1.4426950216293334961 ;  /* 0xbfb8aa3b171a7820 */ /* 0x000fcc0000410000 */
[----:B------:R-:W0:Y:S02]  /*143e0*/  MUFU.EX2 R26, R26 ;  /* 0x0000001a001a7308 */ /* 0x000e240000000800 */
[----:B0-----:R-:W-:-:S06]  /*143f0*/  FADD.FTZ R26, R26, 1 ;  /* 0x3f8000001a1a7421 */ /* 0x001fcc0000010000 */
[----:B------:R-:W0:Y:S01]  /*14400*/  MUFU.RCP R26, R26 ;  /* 0x0000001a001a7308 */ /* 0x000e220000001000 */
[----:B------:R-:W-:Y:S02]  /*14410*/  HADD2.F32 R40, -RZ, R28.H0_H0 ;  /* 0x2000001cff287230 */ /* 0x000fe40000004100 */
[----:B------:R-:W-:Y:S02]  /*14420*/  HADD2.F32 R36, -RZ, R29.H0_H0 ;  /* 0x2000001dff247230 */ /* 0x000fe40000004100 */
[----:B------:R-:W-:-:S03]  /*14430*/  FFMA.FTZ R28, R21, R24, R38 ;  /* 0x00000018151c7223 */ /* 0x000fc60000010026 */
[----:B------:R-:W-:Y:S01]  /*14440*/  FADD.FTZ R36, R36, -UR28 ;  /* 0x8000001c24247e21 */ /* 0x000fe20008010000 */
[----:B0-----:R-:W-:Y:S01]  /*14450*/  FMUL.FTZ R40, R40, R26 ;  /* 0x0000001a28287220 */ /* 0x001fe20000410000 */
[----:B------:R-:W-:Y:S02]  /*14460*/  FADD.FTZ R26, -R26, 1 ;  /* 0x3f8000001a1a7421 */ /* 0x000fe40000010100 */
[----:B------:R-:W-:Y:S02]  /*14470*/  FMUL.FTZ R36, R36, UR16 ;  /* 0x0000001024247c20 */ /* 0x000fe40008410000 */
[----:B------:R-:W-:Y:S01]  /*14480*/  FFMA.FTZ R26, R23, R26, 1 ;  /* 0x3f800000171a7423 */ /* 0x000fe2000001001a */
[----:B------:R-:W-:Y:S01]  /*14490*/  FADD.FTZ R23, R33, R24 ;  /* 0x0000001821177221 */ /* 0x000fe20000010000 */
[----:B------:R-:W-:-:S04]  /*144a0*/  FMUL.FTZ R24, R8, R24 ;  /* 0x0000001808187220 */ /* 0x000fc80000410000 */
[----:B------:R-:W-:Y:S01]  /*144b0*/  FFMA.FTZ R31, R21, R24, R31 ;  /* 0x00000018151f7223 */ /* 0x000fe2000001001f */
[----:B------:R-:W-:Y:S01]  /*144c0*/  FFMA.FTZ R21, R8, R36, R2 ;  /* 0x0000002408157223 */ /* 0x000fe20000010002 */
[----:B------:R-:W-:-:S03]  /*144d0*/  FMUL.FTZ R40, R40, R26 ;  /* 0x0000001a28287220 */ /* 0x000fc60000410000 */
[----:B------:R-:W-:-:S06]  /*144e0*/  FMUL.FTZ R26, R21, -1.4426950216293334961 ;  /* 0xbfb8aa3b151a7820 */ /* 0x000fcc0000410000 */
[----:B------:R-:W0:Y:S02]  /*144f0*/  MUFU.EX2 R26, R26 ;  /* 0x0000001a001a7308 */ /* 0x000e240000000800 */
[----:B0-----:R-:W-:-:S06]  /*14500*/  FADD.FTZ R26, R26, 1 ;  /* 0x3f8000001a1a7421 */ /* 0x001fcc0000010000 */
[----:B------:R-:W0:Y:S01]  /*14510*/  MUFU.RCP R26, R26 ;  /* 0x0000001a001a7308 */ /* 0x000e220000001000 */
[----:B------:R-:W-:Y:S01]  /*14520*/  FMUL.FTZ R42, R42, R32 ;  /* 0x000000202a2a7220 */ /* 0x000fe20000410000 */
[----:B------:R-:W-:Y:S02]  /*14530*/  HADD2.F32 R32, -RZ, R29.H1_H1 ;  /* 0x3000001dff207230 */ /* 0x000fe40000004100 */
[----:B------:R-:W-:-:S03]  /*14540*/  HADD2.F32 R38, -RZ, R34.H1_H1 ;  /* 0x30000022ff267230 */ /* 0x000fc60000004100 */
        /* <DEDUP_REMOVED lines=12> */
[----:B------:R-:W-:Y:S01]  /*14610*/  FMUL.FTZ R38, R38, R26 ;  /* 0x0000001a26267220 */ /* 0x000fe20000410000 */
[----:B------:R-:W-:-:S05]  /*14620*/  HADD2.F32 R26, -RZ, R124.H1_H1 ;  /* 0x3000007cff1a7230 */ /* 0x000fca0000004100 */
[----:B------:R-:W-:Y:S01]  /*14630*/  FADD.FTZ R26, R26, -UR28 ;  /* 0x8000001c1a1a7e21 */ /* 0x000fe20008010000 */
[----:B0-----:R-:W-:Y:S01]  /*14640*/  FMUL.FTZ R34, R34, R24 ;  /* 0x0000001822227220 */ /* 0x001fe20000410000 */
[----:B------:R-:W-:-:S04]  /*14650*/  FADD.FTZ R24, -R24, 1 ;  /* 0x3f80000018187421 */ /* 0x000fc80000010100 */
[----:B------:R-:W-:Y:S01]  /*14660*/  FFMA.FTZ R24, R21, R24, 1 ;  /* 0x3f80000015187423 */ /* 0x000fe20000010018 */
[----:B------:R-:W-:-:S03]  /*14670*/  FMUL.FTZ R26, R26, UR16 ;  /* 0x000000101a1a7c20 */ /* 0x000fc60008410000 */
[----:B------:R-:W-:Y:S01]  /*14680*/  FMUL.FTZ R34, R34, R24 ;  /* 0x0000001822227220 */ /* 0x000fe20000410000 */
[-C--:B------:R-:W-:Y:S01]  /*14690*/  FMUL.FTZ R24, R9, R22.reuse ;  /* 0x0000001609187220 */ /* 0x080fe20000410000 */
[----:B------:R-:W-:-:S03]  /*146a0*/  FFMA.FTZ R27, R18, R22, R27 ;  /* 0x00000016121b7223 */ /* 0x000fc6000001001b */
[----:B------:R-:W-:Y:S01]  /*146b0*/  FFMA.FTZ R31, R18, R24, R31 ;  /* 0x00000018121f7223 */ /* 0x000fe2000001001f */
[----:B------:R-:W-:Y:S01]  /*146c0*/  FFMA.FTZ R18, R8, R26, R2 ;  /* 0x0000001a08127223 */ /* 0x000fe20000010002 */
[----:B------:R-:W-:-:S03]  /*146d0*/  FADD.FTZ R21, R25, R22 ;  /* 0x0000001619157221 */ /* 0x000fc60000010000 */
        /* <DEDUP_REMOVED lines=17> */
[----:B------:R-:W0:Y:S01]  /*147f0*/  MUFU.RCP R24, R24 ;  /* 0x0000001800187308 */ /* 0x000e220000001000 */
[----:B------:R-:W-:Y:S02]  /*14800*/  HADD2.F32 R29, -RZ, R125.H1_H1 ;  /* 0x3000007dff1d7230 */ /* 0x000fe40000004100 */
[----:B------:R-:W-:Y:S01]  /*14810*/  FADD.FTZ R50, R23, R20 ;  /* 0x0000001417327221 */ /* 0x000fe20000010000 */
[-C--:B------:R-:W-:Y:S01]  /*14820*/  FFMA.FTZ R28, R14, R20.reuse, R28 ;  /* 0x000000140e1c7223 */ /* 0x080fe2000001001c */
[----:B------:R-:W-:Y:S01]  /*14830*/  FMUL.FTZ R23, R8, R20 ;  /* 0x0000001408177220 */ /* 0x000fe20000410000 */
[----:B0-----:R-:W-:Y:S01]  /*14840*/  FMUL.FTZ R29, R29, R24 ;  /* 0x000000181d1d7220 */ /* 0x001fe20000410000 */
[----:B------:R-:W-:-:S04]  /*14850*/  FADD.FTZ R24, -R24, 1 ;  /* 0x3f80000018187421 */ /* 0x000fc80000010100 */
[----:B------:R-:W-:Y:S01]  /*14860*/  FFMA.FTZ R24, R18, R24, 1 ;  /* 0x3f80000012187423 */ /* 0x000fe20000010018 */
[----:B------:R-:W-:-:S05]  /*14870*/  HADD2.F32 R18, -RZ, R123.H0_H0 ;  /* 0x2000007bff127230 */ /* 0x000fca0000004100 */
[----:B------:R-:W-:-:S04]  /*14880*/  FADD.FTZ R18, R18, -UR28 ;  /* 0x8000001c12127e21 */ /* 0x000fc80008010000 */
[----:B------:R-:W-:Y:S01]  /*14890*/  FMUL.FTZ R20, R18, UR16 ;  /* 0x0000001012147c20 */ /* 0x000fe20008410000 */
[----:B------:R-:W-:-:S03]  /*148a0*/  FMUL.FTZ R29, R29, R24 ;  /* 0x000000181d1d7220 */ /* 0x000fc60000410000 */
        /* <DEDUP_REMOVED lines=14> */
[----:B------:R-:W-:Y:S01]  /*14990*/  FFMA.FTZ R24, R9, R18, R3 ;  /* 0x0000001209187223 */ /* 0x000fe20000010003 */
[----:B------:R-:W-:-:S03]  /*149a0*/  FADD.FTZ R23, R30, R23 ;  /* 0x000000171e177221 */ /* 0x000fc60000010000 */
[----:B------:R-:W-:-:S06]  /*149b0*/  FMUL.FTZ R30, R24, -1.4426950216293334961 ;  /* 0xbfb8aa3b181e7820 */ /* 0x000fcc0000410000 */
[----:B------:R-:W0:Y:S02]  /*149c0*/  MUFU.EX2 R30, R30 ;  /* 0x0000001e001e7308 */ /* 0x000e240000000800 */
[----:B0-----:R-:W-:-:S06]  /*149d0*/  FADD.FTZ R30, R30, 1 ;  /* 0x3f8000001e1e7421 */ /* 0x001fcc0000010000 */
[----:B------:R-:W0:Y:S01]  /*149e0*/  MUFU.RCP R30, R30 ;  /* 0x0000001e001e7308 */ /* 0x000e220000001000 */
[----:B------:R-:W-:-:S05]  /*149f0*/  HADD2.F32 R31, -RZ, R123.H1_H1 ;  /* 0x3000007bff1f7230 */ /* 0x000fca0000004100 */
[----:B0-----:R-:W-:Y:S01]  /*14a00*/  FMUL.FTZ R31, R31, R30 ;  /* 0x0000001e1f1f7220 */ /* 0x001fe20000410000 */
[----:B------:R-:W-:-:S04]  /*14a10*/  FADD.FTZ R30, -R30, 1 ;  /* 0x3f8000001e1e7421 */ /* 0x000fc80000010100 */
[----:B------:R-:W-:-:S04]  /*14a20*/  FFMA.FTZ R24, R24, R30, 1 ;  /* 0x3f80000018187423 */ /* 0x000fc8000001001e */
[----:B------:R-:W-:Y:S01]  /*14a30*/  FMUL.FTZ R24, R31, R24 ;  /* 0x000000181f187220 */ /* 0x000fe20000410000 */
[----:B------:R-:W-:Y:S02]  /*14a40*/  HADD2.F32 R31, -RZ, R122.H0_H0 ;  /* 0x2000007aff1f7230 */ /* 0x000fe40000004100 */
[----:B------:R-:W-:Y:S01]  /*14a50*/  FADD.FTZ R21, R21, R19 ;  /* 0x0000001315157221 */ /* 0x000fe20000010000 */
[-C--:B------:R-:W-:Y:S02]  /*14a60*/  FFMA.FTZ R27, R11, R19.reuse, R27 ;  /* 0x000000130b1b7223 */ /* 0x080fe4000001001b */
        /* <DEDUP_REMOVED lines=13> */
[----:B------:R-:W-:Y:S02]  /*14b40*/  HADD2.F32 R73, -RZ, R6.H0_H0 ;  /* 0x20000006ff497230 */ /* 0x000fe40000004100 */
[----:B------:R-:W3:Y:S01]  /*14b50*/  LDL.LU.S16 R6, [R1+0x242] ;  /* 0x0002420001067983 */ /* 0x000ee20000300600 */
[----:B------:R-:W-:-:S05]  /*14b60*/  HADD2.F32 R30, -RZ, R35.H0_H0 ;  /* 0x20000023ff1e7230 */ /* 0x000fca0000004100 */
[----:B------:R-:W-:Y:S01]  /*14b70*/  FADD.FTZ R30, R30, -UR28 ;  /* 0x8000001c1e1e7e21 */ /* 0x000fe20008010000 */
[----:B------:R-:W-:-:S03]  /*14b80*/  FADD.FTZ R19, R19, R23 ;  /* 0x0000001713137221 */ /* 0x000fc60000010000 */
        /* <DEDUP_REMOVED lines=9> */
[----:B------:R-:W-:Y:S01]  /*14c20*/  FFMA.FTZ R35, R10, R15, R28 ;  /* 0x0000000f0a237223 */ /* 0x000fe2000001001c */
        /* <DEDUP_REMOVED lines=9> */
[----:B------:R-:W-:Y:S01]  /*14cc0*/  FADD.FTZ R50, R50, R15 ;  /* 0x0000000f32327221 */ /* 0x000fe20000010000 */
[----:B------:R-:W-:Y:S02]  /*14cd0*/  HADD2.F32 R15, -RZ, R7.H0_H0 ;  /* 0x20000007ff0f7230 */ /* 0x000fe40000004100 */
[----:B------:R-:W-:Y:S01]  /*14ce0*/  FADD.FTZ R19, R19, R73 ;  /* 0x0000004913137221 */ /* 0x000fe20000010000 */
[----:B------:R-:W2:Y:S02]  /*14cf0*/  LDL.LU.S16 R7, [R1+0x214] ;  /* 0x0002140001077983 */ /* 0x000ea40000300600 */
[----:B0-----:R-:W-:Y:S01]  /*14d00*/  FMUL.FTZ R15, R15, R11 ;  /* 0x0000000b0f0f7220 */ /* 0x001fe20000410000 */
[----:B------:R-:W-:-:S04]  /*14d10*/  FADD.FTZ R11, -R11, 1 ;  /* 0x3f8000000b0b7421 */ /* 0x000fc80000010100 */
        /* <DEDUP_REMOVED lines=9> */
[----:B------:R-:W0:Y:S01]  /*14db0*/  MUFU.RCP R73, R73 ;  /* 0x0000004900497308 */ /* 0x000e220000001000 */
[----:B------:R-:W-:Y:S02]  /*14dc0*/  HADD2.F32 R77, -RZ, R76.H0_H0 ;  /* 0x2000004cff4d7230 */ /* 0x000fe40000004100 */
[----:B------:R-:W-:-:S03]  /*14dd0*/  FMUL.FTZ R76, R9, R17 ;  /* 0x00000011094c7220 */ /* 0x000fc60000410000 */
[----:B------:R-:W-:Y:S01]  /*14de0*/  FADD.FTZ R77, R77, -UR28 ;  /* 0x8000001c4d4d7e21 */ /* 0x000fe20008010000 */
[----:B------:R-:W-:Y:S01]  /*14df0*/  FFMA.FTZ R74, R13, R76, R74 ;  /* 0x0000004c0d4a7223 */ /* 0x000fe2000001004a */
[----:B0-----:R-:W-:Y:S01]  /*14e00*/  FMUL.FTZ R75, R75, R73 ;  /* 0x000000494b4b7220 */ /* 0x001fe20000410000 */
[----:B------:R-:W-:-:S04]  /*14e10*/  FADD.FTZ R73, -R73, 1 ;  /* 0x3f80000049497421 */ /* 0x000fc80000010100 */
[----:B------:R-:W-:Y:S01]  /*14e20*/  FFMA.FTZ R11, R11, R73, 1 ;  /* 0x3f8000000b0b7423 */ /* 0x000fe20000010049 */
[----:B------:R-:W-:Y:S01]  /*14e30*/  FADD.FTZ R73, R21, R17 ;  /* 0x0000001115497221 */ /* 0x000fe20000010000 */
[----:B------:R-:W-:Y:S02]  /*14e40*/  FMUL.FTZ R21, R77, UR16 ;  /* 0x000000104d157c20 */ /* 0x000fe40008410000 */
[----:B------:R-:W-:Y:S01]  /*14e50*/  FMUL.FTZ R11, R75, R11 ;  /* 0x0000000b4b0b7220 */ /* 0x000fe20000410000 */
[----:B------:R-:W-:Y:S01]  /*14e60*/  FFMA.FTZ R75, R13, R17, R27 ;  /* 0x000000110d4b7223 */ /* 0x000fe2000001001b */
[----:B------:R-:W-:-:S04]  /*14e70*/  FFMA.FTZ R13, R8, R21, R2 ;  /* 0x00000015080d7223 */ /* 0x000fc80000010002 */
[----:B------:R-:W-:-:S06]  /*14e80*/  FMUL.FTZ R17, R13, -1.4426950216293334961 ;  /* 0xbfb8aa3b0d117820 */ /* 0x000fcc0000410000 */
[----:B------:R-:W0:Y:S02]  /*14e90*/  MUFU.EX2 R17, R17 ;  /* 0x0000001100117308 */ /* 0x000e240000000800 */
[----:B0-----:R-:W-:-:S06]  /*14ea0*/  FADD.FTZ R17, R17, 1 ;  /* 0x3f80000011117421 */ /* 0x001fcc0000010000 */
[----:B------:R-:W0:Y:S01]  /*14eb0*/  MUFU.RCP R17, R17 ;  /* 0x0000001100117308 */ /* 0x000e220000001000 */
[----:B------:R-:W-:Y:S02]  /*14ec0*/  HADD2.F32 R27, -RZ, R4.H0_H0 ;  /* 0x20000004ff1b7230 */ /* 0x000fe40000004100 */
[----:B------:R-:W-:Y:S02]  /*14ed0*/  HADD2.F32 R77, -RZ, R5.H0_H0 ;  /* 0x20000005ff4d7230 */ /* 0x000fe40000004100 */
[----:B------:R-:W-:Y:S01]  /*14ee0*/  FADD.FTZ R76, R76, R19 ;  /* 0x000000134c4c7221 */ /* 0x000fe20000010000 */
[----:B------:R-:W4:Y:S01]  /*14ef0*/  LDL.S16 R5, [R1+0x278] ;  /* 0x0002780001057983 */ /* 0x000f220000100600 */
[----:B------:R-:W-:Y:S01]  /*14f00*/  FADD.FTZ R50, R50, R16 ;  /* 0x0000001032327221 */ /* 0x000fe20000010000 */
[----:B------:R-:W-:Y:S02]  /*14f10*/  FFMA.FTZ R35, R12, R16, R35 ;  /* 0x000000100c237223 */ /* 0x000fe40000010023 */
[----:B------:R-:W4:Y:S01]  /*14f20*/  LDL.LU.S16 R4, [R1+0x266] ;  /* 0x0002660001047983 */ /* 0x000f220000300600 */
[----:B0-----:R-:W-:Y:S01]  /*14f30*/  FMUL.FTZ R27, R27, R17 ;  /* 0x000000111b1b7220 */ /* 0x001fe20000410000 */
[----:B------:R-:W-:-:S04]  /*14f40*/  FADD.FTZ R17, -R17, 1 ;  /* 0x3f80000011117421 */ /* 0x000fc80000010100 */
[----:B------:R-:W-:Y:S01]  /*14f50*/  FFMA.FTZ R17, R13, R17, 1 ;  /* 0x3f8000000d117423 */ /* 0x000fe20000010011 */
[----:B---3--:R-:W-:Y:S02]  /*14f60*/  HADD2.F32 R13, -RZ, R6.H0_H0 ;  /* 0x20000006ff0d7230 */ /* 0x008fe40000004100 */
[----:B------:R-:W3:Y:S03]  /*14f70*/  LDL.LU.S16 R6, [R1+0x25e] ;  /* 0x00025e0001067983 */ /* 0x000ee60000300600 */
        /* <DEDUP_REMOVED lines=12> */
[----:B------:R-:W-:-:S04]  /*15040*/  FMUL.FTZ R77, R8, R16 ;  /* 0x00000010084d7220 */ /* 0x000fc80000410000 */
[----:B------:R-:W-:Y:S01]  /*15050*/  FFMA.FTZ R74, R12, R77, R74 ;  /* 0x0000004d0c4a7223 */ /* 0x000fe2000001004a */
[----:B--2---:R-:W-:Y:S02]  /*15060*/  HADD2.F32 R13, -RZ, R7.H0_H0 ;  /* 0x20000007ff0d7230 */ /* 0x004fe40000004100 */
[----:B------:R-:W2:Y:S03]  /*15070*/  LDL.S16 R7, [R1+0x264] ;  /* 0x0002640001077983 */ /* 0x000ea60000100600 */
        /* <DEDUP_REMOVED lines=10> */
[----:B---3--:R-:W-:Y:S02]  /*15120*/  HADD2.F32 R13, -RZ, R6.H0_H0 ;  /* 0x20000006ff0d7230 */ /* 0x008fe40000004100 */
[----:B------:R-:W3:Y:S01]  /*15130*/  LDL.LU.S16 R6, [R1+0x27a] ;  /* 0x00027a0001067983 */ /* 0x000ee20000300600 */
[----:B----4-:R-:W-:-:S03]  /*15140*/  HADD2.F32 R125, -RZ, R5.H0_H0 ;  /* 0x20000005ff7d7230 */ /* 0x010fc60000004100 */
[----:B------:R-:W4:Y:S01]  /*15150*/  LDL.S16 R5, [R1+0x280] ;  /* 0x0002800001057983 */ /* 0x000f220000100600 */
[----:B------:R-:W-:-:S03]  /*15160*/  HADD2.F32 R113, -RZ, R4.H0_H0 ;  /* 0x20000004ff717230 */ /* 0x000fc60000004100 */
[----:B------:R-:W4:Y:S01]  /*15170*/  LDL.LU.S16 R4, [R1+0x27e] ;  /* 0x00027e0001047983 */ /* 0x000f220000300600 */
[----:B--2---:R-:W-:-:S03]  /*15180*/  HADD2.F32 R124, -RZ, R7.H0_H0 ;  /* 0x20000007ff7c7230 */ /* 0x004fc60000004100 */
[----:B------:R-:W2:Y:S01]  /*15190*/  LDL.S16 R7, [R1+0x27c] ;  /* 0x00027c0001077983 */ /* 0x000ea20000100600 */
        /* <DEDUP_REMOVED lines=9> */
[----:B------:R-:W-:Y:S01]  /*15230*/  FADD.FTZ R124, R124, -UR28 ;  /* 0x8000001c7c7c7e21 */ /* 0x000fe20008010000 */
[----:B------:R-:W-:Y:S01]  /*15240*/  FADD.FTZ R73, R73, R72 ;  /* 0x0000004849497221 */ /* 0x000fe20000010000 */
[-C--:B------:R-:W-:Y:S01]  /*15250*/  FFMA.FTZ R75, R70, R72.reuse, R75 ;  /* 0x00000048464b7223 */ /* 0x080fe2000001004b */
[----:B------:R-:W-:Y:S01]  /*15260*/  FMUL.FTZ R72, R9, R72 ;  /* 0x0000004809487220 */ /* 0x000fe20000410000 */
[----:B------:R-:W-:-:S03]  /*15270*/  FMUL.FTZ R124, R124, UR16 ;  /* 0x000000107c7c7c20 */ /* 0x000fc60008410000 */
[----:B------:R-:W-:Y:S01]  /*15280*/  FFMA.FTZ R74, R70, R72, R74 ;  /* 0x00000048464a7223 */ /* 0x000fe2000001004a */
[----:B---3--:R-:W-:Y:S02]  /*15290*/  HADD2.F32 R123, -RZ, R6.H0_H0 ;  /* 0x20000006ff7b7230 */ /* 0x008fe40000004100 */
[----:B------:R-:W3:Y:S01]  /*152a0*/  LDL.LU.S16 R6, [R1+0x282] ;  /* 0x0002820001067983 */ /* 0x000ee20000300600 */
[----:B0-----:R-:W-:Y:S01]  /*152b0*/  FMUL.FTZ R125, R125, R78 ;  /* 0x0000004e7d7d7220 */ /* 0x001fe20000410000 */
[----:B------:R-:W-:Y:S01]  /*152c0*/  FADD.FTZ R78, -R78, 1 ;  /* 0x3f8000004e4e7421 */ /* 0x000fe20000010100 */
[----:B------:R-:W-:-:S03]  /*152d0*/  FFMA.FTZ R70, R8, R124, R2 ;  /* 0x0000007c08467223 */ /* 0x000fc60000010002 */
[----:B------:R-:W-:Y:S01]  /*152e0*/  FFMA.FTZ R78, R77, R78, 1 ;  /* 0x3f8000004d4e7423 */ /* 0x000fe2000001004e */
[----:B------:R-:W-:-:S06]  /*152f0*/  FMUL.FTZ R77, R70, -1.4426950216293334961 ;  /* 0xbfb8aa3b464d7820 */ /* 0x000fcc0000410000 */
[----:B------:R-:W0:Y:S02]  /*15300*/  MUFU.EX2 R77, R77 ;  /* 0x0000004d004d7308 */ /* 0x000e240000000800 */
[----:B0-----:R-:W-:-:S06]  /*15310*/  FADD.FTZ R77, R77, 1 ;  /* 0x3f8000004d4d7421 */ /* 0x001fcc0000010000 */
[----:B------:R-:W0:Y:S01]  /*15320*/  MUFU.RCP R77, R77 ;  /* 0x0000004d004d7308 */ /* 0x000e220000001000 */
[----:B----4-:R-:W-:Y:S02]  /*15330*/  HADD2.F32 R119, -RZ, R5.H0_H0 ;  /* 0x20000005ff777230 */ /* 0x010fe40000004100 */
[----:B------:R-:W4:Y:S01]  /*15340*/  LDL.S16 R5, [R1+0x288] ;  /* 0x0002880001057983 */ /* 0x000f220000100600 */
[----:B------:R-:W-:-:S04]  /*15350*/  FADD.FTZ R123, R123, -UR28 ;  /* 0x8000001c7b7b7e21 */ /* 0x000fc80008010000 */
[----:B------:R-:W-:Y:S01]  /*15360*/  FMUL.FTZ R123, R123, UR16 ;  /* 0x000000107b7b7c20 */ /* 0x000fe20008410000 */
        /* <DEDUP_REMOVED lines=10> */
[-C--:B------:R-:W-:Y:S01]  /*15410*/  FFMA.FTZ R35, R68, R71.reuse, R35 ;  /* 0x0000004744237223 */ /* 0x080fe20000010023 */
[----:B------:R-:W-:-:S04]  /*15420*/  FMUL.FTZ R71, R8, R71 ;  /* 0x0000004708477220 */ /* 0x000fc80000410000 */
[----:B------:R-:W-:Y:S01]  /*15430*/  FFMA.FTZ R74, R68, R71, R74 ;  /* 0x00000047444a7223 */ /* 0x000fe2000001004a */
[----:B--2---:R-:W-:Y:S02]  /*15440*/  HADD2.F32 R122, -RZ, R7.H0_H0 ;  /* 0x20000007ff7a7230 */ /* 0x004fe40000004100 */
[----:B------:R-:W2:Y:S03]  /*15450*/  LDL.S16 R7, [R1+0x284] ;  /* 0x0002840001077983 */ /* 0x000ea60000100600 */
[----:B------:R-:W-:Y:S01]  /*15460*/  FADD.FTZ R122, R122, -UR28 ;  /* 0x8000001c7a7a7e21 */ /* 0x000fe20008010000 */
[----:B0-----:R-:W-:-:S03]  /*15470*/  FMUL.FTZ R119, R119, R72 ;  /* 0x0000004877777220 */ /* 0x001fc60000410000 */
[----:B------:R-:W-:Y:S01]  /*15480*/  FMUL.FTZ R122, R122, UR16 ;  /* 0x000000107a7a7c20 */ /* 0x000fe20008410000 */
[----:B------:R-:W-:-:S03]  /*15490*/  FADD.FTZ R72, -R72, 1 ;  /* 0x3f80000048487421 */ /* 0x000fc60000010100 */
[----:B------:R-:W-:Y:S01]  /*154a0*/  FFMA.FTZ R68, R8, R122, R2 ;  /* 0x0000007a08447223 */ /* 0x000fe20000010002 */
[----:B------:R-:W-:-:S03]  /*154b0*/  FFMA.FTZ R72, R70, R72, 1 ;  /* 0x3f80000046487423 */ /* 0x000fc60000010048 */
[----:B------:R-:W-:-:S06]  /*154c0*/  FMUL.FTZ R70, R68, -1.4426950216293334961 ;  /* 0xbfb8aa3b44467820 */ /* 0x000fcc0000410000 */
[----:B------:R-:W0:Y:S02]  /*154d0*/  MUFU.EX2 R70, R70 ;  /* 0x0000004600467308 */ /* 0x000e240000000800 */
[----:B0-----:R-:W-:-:S06]  /*154e0*/  FADD.FTZ R70, R70, 1 ;  /* 0x3f80000046467421 */ /* 0x001fcc0000010000 */
[----:B------:R-:W0:Y:S01]  /*154f0*/  MUFU.RCP R70, R70 ;  /* 0x0000004600467308 */ /* 0x000e220000001000 */
[----:B------:R-:W-:Y:S02]  /*15500*/  HADD2.F32 R109, -RZ, R4.H0_H0 ;  /* 0x20000004ff6d7230 */ /* 0x000fe40000004100 */
[----:B------:R-:W2:Y:S03]  /*15510*/  LDL.LU.S16 R4, [R1+0x286] ;  /* 0x0002860001047983 */ /* 0x000ea60000300600 */
[----:B0-----:R-:W-:Y:S01]  /*15520*/  FMUL.FTZ R109, R109, R70 ;  /* 0x000000466d6d7220 */ /* 0x001fe20000410000 */
[----:B------:R-:W-:-:S04]  /*15530*/  FADD.FTZ R70, -R70, 1 ;  /* 0x3f80000046467421 */ /* 0x000fc80000010100 */
[----:B------:R-:W-:Y:S01]  /*15540*/  FFMA.FTZ R70, R68, R70, 1 ;  /* 0x3f80000044467423 */ /* 0x000fe20000010046 */
[----:B---3--:R-:W-:Y:S02]  /*15550*/  HADD2.F32 R68, -RZ, R6.H0_H0 ;  /* 0x20000006ff447230 */ /* 0x008fe40000004100 */
[----:B------:R-:W3:Y:S03]  /*15560*/  LDL.LU.S16 R6, [R1+0x28a] ;  /* 0x00028a0001067983 */ /* 0x000ee60000300600 */
[----:B------:R-:W-:-:S04]  /*15570*/  FADD.FTZ R68, R68, -UR28 ;  /* 0x8000001c44447e21 */ /* 0x000fc80008010000 */
[----:B------:R-:W-:Y:S01]  /*15580*/  FMUL.FTZ R0, R68, UR16 ;  /* 0x0000001044007c20 */ /* 0x000fe20008410000 */
[----:B------:R-:W-:-:S03]  /*15590*/  FMUL.FTZ R109, R109, R70 ;  /* 0x000000466d6d7220 */ /* 0x000fc60000410000 */
[----:B------:R-:W-:-:S04]  /*155a0*/  FFMA.FTZ R68, R9, R0, R3 ;  /* 0x0000000009447223 */ /* 0x000fc80000010003 */
[----:B------:R-:W-:-:S06]  /*155b0*/  FMUL.FTZ R70, R68, -1.4426950216293334961 ;  /* 0xbfb8aa3b44467820 */ /* 0x000fcc0000410000 */
[----:B------:R-:W0:Y:S01]  /*155c0*/  MUFU.EX2 R70, R70 ;  /* 0x0000004600467308 */ /* 0x000e220000000800 */
[----:B----4-:R-:W-:Y:S02]  /*155d0*/  HADD2.F32 R117, -RZ, R5.H0_H0 ;  /* 0x20000005ff757230 */ /* 0x010fe40000004100 */
[----:B------:R-:W4:Y:S01]  /*155e0*/  LDL.S16 R5, [R1+0x290] ;  /* 0x0002900001057983 */ /* 0x000f220000100600 */
[----:B0-----:R-:W-:-:S06]  /*155f0*/  FADD.FTZ R70, R70, 1 ;  /* 0x3f80000046467421 */ /* 0x001fcc0000010000 */
[----:B------:R-:W0:Y:S01]  /*15600*/  MUFU.RCP R70, R70 ;  /* 0x0000004600467308 */ /* 0x000e220000001000 */
[----:B------:R-:W-:Y:S01]  /*15610*/  FADD.FTZ R73, R73, R69 ;  /* 0x0000004549497221 */ /* 0x000fe20000010000 */
[-C--:B------:R-:W-:Y:S01]  /*15620*/  FFMA.FTZ R75, R64, R69.reuse, R75 ;  /* 0x00000045404b7223 */ /* 0x080fe2000001004b */
[----:B------:R1:W-:Y:S01]  /*15630*/  STL [R1+0x224], R0 ;  /* 0x0002240001007387 */ /* 0x0003e20000100800 */
[----:B------:R-:W-:Y:S01]  /*15640*/  FMUL.FTZ R69, R9, R69 ;  /* 0x0000004509457220 */ /* 0x000fe20000410000 */
[----:B0-----:R-:W-:Y:S01]  /*15650*/  FMUL.FTZ R117, R117, R70 ;  /* 0x0000004675757220 */ /* 0x001fe20000410000 */
[----:B------:R-:W-:-:S04]  /*15660*/  FADD.FTZ R70, -R70, 1 ;  /* 0x3f80000046467421 */ /* 0x000fc80000010100 */
[----:B------:R-:W-:Y:S01]  /*15670*/  FFMA.FTZ R70, R68, R70, 1 ;  /* 0x3f80000044467423 */ /* 0x000fe20000010046 */
[----:B------:R-:W-:Y:S01]  /*15680*/  FFMA.FTZ R74, R64, R69, R74 ;  /* 0x00000045404a7223 */ /* 0x000fe2000001004a */
[----:B--2---:R-:W-:Y:S02]  /*15690*/  HADD2.F32 R68, -RZ, R7.H0_H0 ;  /* 0x20000007ff447230 */ /* 0x004fe40000004100 */
[----:B------:R-:W2:Y:S03]  /*156a0*/  LDL.LU.S16 R7, [R1+0x28c] ;  /* 0x00028c0001077983 */ /* 0x000ea60000300600 */
[----:B------:R-:W-:-:S04]  /*156b0*/  FADD.FTZ R68, R68, -UR28 ;  /* 0x8000001c44447e21 */ /* 0x000fc80008010000 */
[----:B-1----:R-:W-:-:S04]  /*156c0*/  FMUL.FTZ R0, R68, UR16 ;  /* 0x0000001044007c20 */ /* 0x002fc80008410000 */
[----:B------:R-:W-:-:S04]  /*156d0*/  FFMA.FTZ R64, R8, R0, R2 ;  /* 0x0000000008407223 */ /* 0x000fc80000010002 */
[----:B------:R-:W-:-:S06]  /*156e0*/  FMUL.FTZ R68, R64, -1.4426950216293334961 ;  /* 0xbfb8aa3b40447820 */ /* 0x000fcc0000410000 */
[----:B------:R-:W0:Y:S02]  /*156f0*/  MUFU.EX2 R68, R68 ;  /* 0x0000004400447308 */ /* 0x000e240000000800 */
[----:B0-----:R-:W-:-:S06]  /*15700*/  FADD.FTZ R68, R68, 1 ;  /* 0x3f80000044447421 */ /* 0x001fcc0000010000 */
[----:B------:R-:W0:Y:S01]  /*15710*/  MUFU.RCP R68, R68 ;  /* 0x0000004400447308 */ /* 0x000e220000001000 */
[----:B------:R-:W-:Y:S01]  /*15720*/  HADD2.F32 R121, -RZ, R4.H0_H0 ;  /* 0x20000004ff797230 */ /* 0x000fe20000004100 */
[----:B------:R1:W-:Y:S04]  /*15730*/  STL [R1+0x234], R0 ;  /* 0x0002340001007387 */ /* 0x0003e80000100800 */
[----:B------:R-:W2:Y:S01]  /*15740*/  LDL.LU.S16 R4, [R1+0x29a] ;  /* 0x00029a0001047983 */ /* 0x000ea20000300600 */
[----:B0-----:R-:W-:Y:S01]  /*15750*/  FMUL.FTZ R121, R121, R68 ;  /* 0x0000004479797220 */ /* 0x001fe20000410000 */
[----:B------:R-:W-:-:S04]  /*15760*/  FADD.FTZ R68, -R68, 1 ;  /* 0x3f80000044447421 */ /* 0x000fc80000010100 */
[----:B------:R-:W-:Y:S01]  /*15770*/  FFMA.FTZ R68, R64, R68, 1 ;  /* 0x3f80000040447423 */ /* 0x000fe20000010044 */
[----:B---3--:R-:W-:Y:S02]  /*15780*/  HADD2.F32 R64, -RZ, R6.H0_H0 ;  /* 0x20000006ff407230 */ /* 0x008fe40000004100 */
[----:B------:R-:W3:Y:S03]  /*15790*/  LDL.LU.S16 R6, [R1+0x292] ;  /* 0x0002920001067983 */ /* 0x000ee60000300600 */
[----:B------:R-:W-:-:S04]  /*157a0*/  FADD.FTZ R64, R64, -UR28 ;  /* 0x8000001c40407e21 */ /* 0x000fc80008010000 */
[----:B-1----:R-:W-:-:S04]  /*157b0*/  FMUL.FTZ R0, R64, UR16 ;  /* 0x0000001040007c20 */ /* 0x002fc80008410000 */
[----:B------:R-:W-:Y:S01]  /*157c0*/  FFMA.FTZ R64, R9, R0, R3 ;  /* 0x0000000009407223 */ /* 0x000fe20000010003 */
[----:B------:R0:W-:Y:S04]  /*157d0*/  STL [R1+0x238], R0 ;  /* 0x0002380001007387 */ /* 0x0001e80000100800 */
[----:B0-----:R-:W3:Y:S01]  /*157e0*/  LDL.S16 R0, [R1+0x298] ;  /* 0x0002980001007983 */ /* 0x001ee20000100600 */
[----:B----4-:R-:W-:-:S03]  /*157f0*/  HADD2.F32 R105, -RZ, R5.H0_H0 ;  /* 0x20000005ff697230 */ /* 0x010fc60000004100 */
[----:B------:R-:W4:Y:S01]  /*15800*/  LDL.S16 R5, [R1+0x294] ;  /* 0x0002940001057983 */ /* 0x000f220000100600 */
[----:B------:R-:W-:Y:S01]  /*15810*/  FMUL.FTZ R121, R121, R68 ;  /* 0x0000004479797220 */ /* 0x000fe20000410000 */
        /* <DEDUP_REMOVED lines=10> */
[----:B------:R-:W-:Y:S01]  /*158c0*/  FFMA.FTZ R74, R62, R67, R74 ;  /* 0x000000433e4a7223 */ /* 0x000fe2000001004a */
[----:B--2---:R-:W-:-:S05]  /*158d0*/  HADD2.F32 R64, -RZ, R7.H0_H0 ;  /* 0x20000007ff407230 */ /* 0x004fca0000004100 */
        /* <DEDUP_REMOVED lines=11> */
[----:B---3--:R-:W-:Y:S02]  /*15990*/  HADD2.F32 R101, -RZ, R0.H0_H0 ;  /* 0x20000000ff657230 */ /* 0x008fe40000004100 */
[----:B------:R-:W2:Y:S01]  /*159a0*/  LDL.LU.S16 R0, [R1+0x29e] ;  /* 0x00029e0001007983 */ /* 0x000ea20000300600 */
[----:B------:R-:W-:-:S05]  /*159b0*/  HADD2.F32 R62, -RZ, R6.H0_H0 ;  /* 0x20000006ff3e7230 */ /* 0x000fca0000004100 */
        /* <DEDUP_REMOVED lines=11> */
[----:B----4-:R-:W-:-:S05]  /*15a70*/  HADD2.F32 R62, -RZ, R5.H0_H0 ;  /* 0x20000005ff3e7230 */ /* 0x010fca0000004100 */
[----:B------:R-:W-:Y:S01]  /*15a80*/  FADD.FTZ R62, R62, -UR28 ;  /* 0x8000001c3e3e7e21 */ /* 0x000fe20008010000 */
[----:B------:R-:W-:-:S03]  /*15a90*/  FFMA.FTZ R75, R63, R65, R75 ;  /* 0x000000413f4b7223 */ /* 0x000fc6000001004b */
[----:B------:R-:W-:Y:S01]  /*15aa0*/  FMUL.FTZ R5, R62, UR16 ;  /* 0x000000103e057c20 */ /* 0x000fe20008410000 */
[----:B------:R-:W-:-:S03]  /*15ab0*/  FMUL.FTZ R65, R9, R65 ;  /* 0x0000004109417220 */ /* 0x000fc60000410000 */
[----:B------:R-:W-:Y:S01]  /*15ac0*/  FFMA.FTZ R62, R8, R5, R2 ;  /* 0x00000005083e7223 */ /* 0x000fe20000010002 */
[----:B------:R-:W-:-:S03]  /*15ad0*/  FFMA.FTZ R74, R63, R65, R74 ;  /* 0x000000413f4a7223 */ /* 0x000fc6000001004a */
[----:B------:R-:W-:-:S06]  /*15ae0*/  FMUL.FTZ R63, R62, -1.4426950216293334961 ;  /* 0xbfb8aa3b3e3f7820 */ /* 0x000fcc0000410000 */
[----:B------:R-:W0:Y:S02]  /*15af0*/  MUFU.EX2 R63, R63 ;  /* 0x0000003f003f7308 */ /* 0x000e240000000800 */
        /* <DEDUP_REMOVED lines=68> */
[----:B------:R-:W0:Y:S01]  /*15f40*/  MUFU.EX2 R58, R58 ;  /* 0x0000003a003a7308 */ /* 0x000e220000000800 */
[----:B------:R-:W-:Y:S01]  /*15f50*/  FMUL.FTZ R113, R113, R77 ;  /* 0x0000004d71717220 */ /* 0x000fe20000410000 */
[----:B------:R-:W-:Y:S02]  /*15f60*/  HADD2.F32 R77, -RZ, R90.H0_H0 ;  /* 0x2000005aff4d7230 */ /* 0x000fe40000004100 */
[----:B------:R-:W2:Y:S01]  /*15f70*/  LDL.LU.S16 R90, [R1+0x2ce] ;  /* 0x0002ce00015a7983 */ /* 0x000ea20000300600 */
        /* <DEDUP_REMOVED lines=14> */
[----:B------:R-:W-:-:S03]  /*16060*/  FMUL.FTZ R106, R106, UR16 ;  /* 0x000000106a6a7c20 */ /* 0x000fc60008410000 */
        /* <DEDUP_REMOVED lines=9> */
[----:B------:R-:W-:Y:S01]  /*16100*/  FMUL.FTZ R104, R104, UR16 ;  /* 0x0000001068687c20 */ /* 0x000fe20008410000 */
[----:B------:R-:W-:Y:S02]  /*16110*/  HADD2.F32 R100, -RZ, R96.H0_H0 ;  /* 0x20000060ff647230 */ /* 0x000fe40000004100 */
[----:B------:R-:W3:Y:S01]  /*16120*/  LDL.S16 R96, [R1+0x2cc] ;  /* 0x0002cc0001607983 */ /* 0x000ee20000100600 */
[----:B0-----:R-:W-:Y:S01]  /*16130*/  FMUL.FTZ R103, R103, R56 ;  /* 0x0000003867677220 */ /* 0x001fe20000410000 */
[----:B------:R-:W-:-:S04]  /*16140*/  FADD.FTZ R56, -R56, 1 ;  /* 0x3f80000038387421 */ /* 0x000fc80000010100 */
[----:B------:R-:W-:Y:S01]  /*16150*/  FFMA.FTZ R56, R54, R56, 1 ;  /* 0x3f80000036387423 */ /* 0x000fe20000010038 */
[----:B------:R-:W-:-:S03]  /*16160*/  FFMA.FTZ R54, R9, R104, R3 ;  /* 0x0000006809367223 */ /* 0x000fc60000010003 */
[----:B------:R-:W-:Y:S01]  /*16170*/  FMUL.FTZ R103, R103, R56 ;  /* 0x0000003867677220 */ /* 0x000fe20000410000 */
[----:B------:R-:W-:-:S06]  /*16180*/  FMUL.FTZ R56, R54, -1.4426950216293334961 ;  /* 0xbfb8aa3b36387820 */ /* 0x000fcc0000410000 */
[----:B------:R-:W0:Y:S01]  /*16190*/  MUFU.EX2 R56, R56 ;  /* 0x0000003800387308 */ /* 0x000e220000000800 */
[----:B------:R-:W-:Y:S02]  /*161a0*/  HADD2.F32 R102, -RZ, R102.H0_H0 ;  /* 0x20000066ff667230 */ /* 0x000fe40000004100 */
        /* <DEDUP_REMOVED lines=16> */
[----:B------:R-:W-:Y:S02]  /*162b0*/  HADD2.F32 R99, -RZ, R99.H0_H0 ;  /* 0x20000063ff637230 */ /* 0x000fe40000004100 */
        /* <DEDUP_REMOVED lines=15> */
[----:B------:R-:W-:Y:S02]  /*163b0*/  HADD2.F32 R73, -RZ, R94.H0_H0 ;  /* 0x2000005eff497230 */ /* 0x000fe40000004100 */
[----:B--2---:R-:W-:Y:S02]  /*163c0*/  HADD2.F32 R94, -RZ, R90.H0_H0 ;  /* 0x2000005aff5e7230 */ /* 0x004fe40000004100 */
[----:B------:R-:W2:Y:S01]  /*163d0*/  LDL.LU.S16 R90, [R1+0x2d6] ;  /* 0x0002d600015a7983 */ /* 0x000ea20000300600 */
[----:B------:R-:W-:-:S03]  /*163e0*/  HADD2.F32 R91, -RZ, R87.H0_H0 ;  /* 0x20000057ff5b7230 */ /* 0x000fc60000004100 */
[----:B------:R-:W4:Y:S01]  /*163f0*/  LDL.LU.S16 R87, [R1+0x2d8] ;  /* 0x0002d80001577983 */ /* 0x000f220000300600 */
[----:B------:R-:W-:Y:S02]  /*16400*/  HADD2.F32 R98, -RZ, R98.H0_H0 ;  /* 0x20000062ff627230 */ /* 0x000fe40000004100 */
[-C--:B------:R-:W-:Y:S01]  /*16410*/  FFMA.FTZ R75, R49, R53.reuse, R75 ;  /* 0x00000035314b7223 */ /* 0x080fe2000001004b */
[----:B------:R-:W-:Y:S02]  /*16420*/  FMUL.FTZ R53, R9, R53 ;  /* 0x0000003509357220 */ /* 0x000fe40000410000 */
[----:B------:R-:W-:Y:S02]  /*16430*/  FADD.FTZ R98, R98, -UR28 ;  /* 0x8000001c62627e21 */ /* 0x000fe40008010000 */
[----:B------:R-:W-:Y:S02]  /*16440*/  FFMA.FTZ R74, R49, R53, R74 ;  /* 0x00000035314a7223 */ /* 0x000fe4000001004a */
[----:B------:R-:W-:Y:S01]  /*16450*/  FMUL.FTZ R98, R98, UR16 ;  /* 0x0000001062627c20 */ /* 0x000fe20008410000 */
[----:B------:R-:W-:-:S03]  /*16460*/  FMUL.FTZ R77, R77, R54 ;  /* 0x000000364d4d7220 */ /* 0x000fc60000410000 */
[----:B------:R-:W-:-:S04]  /*16470*/  FFMA.FTZ R49, R8, R98, R2 ;  /* 0x0000006208317223 */ /* 0x000fc80000010002 */
[----:B------:R-:W-:-:S06]  /*16480*/  FMUL.FTZ R54, R49, -1.4426950216293334961 ;  /* 0xbfb8aa3b31367820 */ /* 0x000fcc0000410000 */
[----:B------:R-:W0:Y:S01]  /*16490*/  MUFU.EX2 R54, R54 ;  /* 0x0000003600367308 */ /* 0x000e220000000800 */
[----:B------:R-:W-:-:S04]  /*164a0*/  FADD.FTZ R76, R76, R71 ;  /* 0x000000474c4c7221 */ /* 0x000fc80000010000 */
[----:B------:R-:W-:-:S04]  /*164b0*/  FADD.FTZ R76, R69, R76 ;  /* 0x0000004c454c7221 */ /* 0x000fc80000010000 */
[----:B------:R-:W-:Y:S01]  /*164c0*/  FADD.FTZ R76, R76, R67 ;  /* 0x000000434c4c7221 */ /* 0x000fe20000010000 */
[----:B0-----:R-:W-:-:S03]  /*164d0*/  FADD.FTZ R54, R54, 1 ;  /* 0x3f80000036367421 */ /* 0x001fc60000010000 */
[----:B------:R-:W-:-:S03]  /*164e0*/  FADD.FTZ R76, R65, R76 ;  /* 0x0000004c414c7221 */ /* 0x000fc60000010000 */
[----:B------:R-:W0:Y:S01]  /*164f0*/  MUFU.RCP R54, R54 ;  /* 0x0000003600367308 */ /* 0x000e220000001000 */
[----:B------:R-:W-:Y:S01]  /*16500*/  FADD.FTZ R76, R76, R66 ;  /* 0x000000424c4c7221 */ /* 0x000fe20000010000 */
[----:B------:R-:W-:-:S03]  /*16510*/  HADD2.F32 R95, -RZ, R95.H0_H0 ;  /* 0x2000005fff5f7230 */ /* 0x000fc60000004100 */
[----:B------:R-:W-:-:S04]  /*16520*/  FADD.FTZ R76, R61, R76 ;  /* 0x0000004c3d4c7221 */ /* 0x000fc80000010000 */
[----:B------:R-:W-:Y:S01]  /*16530*/  FADD.FTZ R76, R76, R59 ;  /* 0x0000003b4c4c7221 */ /* 0x000fe20000010000 */
[----:B------:R-:W-:-:S03]  /*16540*/  HADD2.F32 R69, -RZ, R88.H0_H0 ;  /* 0x20000058ff457230 */ /* 0x000fc60000004100 */
[----:B------:R-:W-:Y:S01]  /*16550*/  FADD.FTZ R76, R57, R76 ;  /* 0x0000004c394c7221 */ /* 0x000fe20000010000 */
[----:B------:R-:W-:Y:S02]  /*16560*/  HADD2.F32 R88, -RZ, R84.H0_H0 ;  /* 0x20000054ff587230 */ /* 0x000fe40000004100 */
[----:B------:R-:W4:Y:S01]  /*16570*/  LDL.S16 R84, [R1+0x2e4] ;  /* 0x0002e40001547983 */ /* 0x000f220000100600 */
[----:B0-----:R-:W-:Y:S01]  /*16580*/  FMUL.FTZ R95, R95, R54 ;  /* 0x000000365f5f7220 */ /* 0x001fe20000410000 */
[----:B------:R-:W-:Y:S01]  /*16590*/  FADD.FTZ R54, -R54, 1 ;  /* 0x3f80000036367421 */ /* 0x000fe20000010100 */
[----:B------:R-:W-:-:S03]  /*165a0*/  FADD.FTZ R76, R76, R55 ;  /* 0x000000374c4c7221 */ /* 0x000fc60000010000 */
[----:B------:R-:W-:Y:S01]  /*165b0*/  FFMA.FTZ R54, R49, R54, 1 ;  /* 0x3f80000031367423 */ /* 0x000fe20000010036 */
[----:B------:R-:W-:Y:S01]  /*165c0*/  FADD.FTZ R76, R53, R76 ;  /* 0x0000004c354c7221 */ /* 0x000fe20000010000 */
[----:B---3--:R-:W-:-:S05]  /*165d0*/  HADD2.F32 R96, -RZ, R96.H0_H0 ;  /* 0x20000060ff607230 */ /* 0x008fca0000004100 */
[----:B------:R-:W-:-:S04]  /*165e0*/  FADD.FTZ R96, R96, -UR28 ;  /* 0x8000001c60607e21 */ /* 0x000fc80008010000 */
[----:B------:R-:W-:-:S04]  /*165f0*/  FMUL.FTZ R96, R96, UR16 ;  /* 0x0000001060607c20 */ /* 0x000fc80008410000 */
        /* <DEDUP_REMOVED lines=12> */
[----:B------:R-:W-:Y:S02]  /*166c0*/  FMUL.FTZ R125, R125, R78 ;  /* 0x0000004e7d7d7220 */ /* 0x000fe40000410000 */
[----:B------:R-:W3:Y:S01]  /*166d0*/  LDL.LU.S16 R78, [R1+0x2e6] ;  /* 0x0002e600014e7983 */ /* 0x000ee20000300600 */
[----:B0-----:R-:W-:Y:S01]  /*166e0*/  FMUL.FTZ R73, R73, R53 ;  /* 0x0000003549497220 */ /* 0x001fe20000410000 */
[----:B------:R-:W-:-:S04]  /*166f0*/  FADD.FTZ R53, -R53, 1 ;  /* 0x3f80000035357421 */ /* 0x000fc80000010100 */
[----:B------:R-:W-:Y:S01]  /*16700*/  FFMA.FTZ R53, R49, R53, 1 ;  /* 0x3f80000031357423 */ /* 0x000fe20000010035 */
[----:B------:R-:W-:Y:S01]  /*16710*/  FMUL.FTZ R49, R47, -1.4426950216293334961 ;  /* 0xbfb8aa3b2f317820 */ /* 0x000fe20000410000 */
[----:B------:R-:W-:Y:S01]  /*16720*/  HADD2.F32 R65, -RZ, R82.H0_H0 ;  /* 0x20000052ff417230 */ /* 0x000fe20000004100 */
[----:B------:R0:W-:Y:S04]  /*16730*/  STL [R1+0x388], R123 ;  /* 0x0003887b01007387 */ /* 0x0001e80000100800 */
[----:B------:R-:W3:Y:S01]  /*16740*/  LDL.S16 R82, [R1+0x268] ;  /* 0x0002680001527983 */ /* 0x000ee20000100600 */
[----:B------:R-:W1:Y:S03]  /*16750*/  MUFU.EX2 R49, R49 ;  /* 0x0000003100317308 */ /* 0x000e660000000800 */
[----:B0-----:R-:W3:Y:S01]  /*16760*/  LDL.S16 R123, [R1+0x2ec] ;  /* 0x0002ec00017b7983 */ /* 0x001ee20000100600 */
[----:B-1----:R-:W-:-:S06]  /*16770*/  FADD.FTZ R49, R49, 1 ;  /* 0x3f80000031317421 */ /* 0x002fcc0000010000 */
[----:B------:R-:W0:Y:S01]  /*16780*/  MUFU.RCP R49, R49 ;  /* 0x0000003100317308 */ /* 0x000e220000001000 */
[----:B------:R-:W-:-:S05]  /*16790*/  HADD2.F32 R92, -RZ, R92.H0_H0 ;  /* 0x2000005cff5c7230 */ /* 0x000fca0000004100 */
        /* <DEDUP_REMOVED lines=8> */
[----:B------:R-:W0:Y:S01]  /*16820*/  MUFU.EX2 R49, R49 ;  /* 0x0000003100317308 */ /* 0x000e220000000800 */
[----:B------:R-:W-:Y:S01]  /*16830*/  FMUL.FTZ R119, R119, R72 ;  /* 0x0000004877777220 */ /* 0x000fe20000410000 */
[----:B------:R1:W-:Y:S04]  /*16840*/  STL [R1+0x390], R124 ;  /* 0x0003907c01007387 */ /* 0x0003e80000100800 */
[----:B------:R-:W3:Y:S04]  /*16850*/  LDL.S16 R72, [R1+0x256] ;  /* 0x0002560001487983 */ /* 0x000ee80000100600 */
[----:B-1----:R-:W3:Y:S01]  /*16860*/  LDL.LU.S16 R124, [R1+0x254] ;  /* 0x00025400017c7983 */ /* 0x002ee20000300600 */
[----:B0-----:R-:W-:-:S06]  /*16870*/  FADD.FTZ R49, R49, 1 ;  /* 0x3f80000031317421 */ /* 0x001fcc0000010000 */
[----:B------:R-:W0:Y:S01]  /*16880*/  MUFU.RCP R49, R49 ;  /* 0x0000003100317308 */ /* 0x000e220000001000 */
[----:B------:R-:W-:Y:S01]  /*16890*/  FADD.FTZ R52, R52, R48 ;  /* 0x0000003034347221 */ /* 0x000fe20000010000 */
[-C--:B------:R-:W-:Y:S01]  /*168a0*/  FFMA.FTZ R75, R45, R48.reuse, R75 ;  /* 0x000000302d4b7223 */ /* 0x080fe2000001004b */
[----:B------:R-:W-:-:S04]  /*168b0*/  FMUL.FTZ R48, R9, R48 ;  /* 0x0000003009307220 */ /* 0x000fc80000410000 */
[----:B------:R-:W-:Y:S01]  /*168c0*/  FFMA.FTZ R74, R45, R48, R74 ;  /* 0x000000302d4a7223 */ /* 0x000fe2000001004a */
[----:B0-----:R-:W-:Y:S01]  /*168d0*/  FMUL.FTZ R69, R69, R49 ;  /* 0x0000003145457220 */ /* 0x001fe20000410000 */
[----:B------:R-:W-:Y:S01]  /*168e0*/  FADD.FTZ R49, -R49, 1 ;  /* 0x3f80000031317421 */ /* 0x000fe20000010100 */
[----:B--2---:R-:W-:-:S05]  /*168f0*/  HADD2.F32 R90, -RZ, R90.H0_H0 ;  /* 0x2000005aff5a7230 */ /* 0x004fca0000004100 */
[----:B------:R-:W-:-:S04]  /*16900*/  FADD.FTZ R90, R90, -UR28 ;  /* 0x8000001c5a5a7e21 */ /* 0x000fc80008010000 */
[----:B------:R-:W-:Y:S01]  /*16910*/  FMUL.FTZ R90, R90, UR16 ;  /* 0x000000105a5a7c20 */ /* 0x000fe20008410000 */
[----:B------:R-:W-:-:S03]  /*16920*/  FFMA.FTZ R49, R47, R49, 1 ;  /* 0x3f8000002f317423 */ /* 0x000fc60000010031 */
[----:B------:R-:W-:-:S04]  /*16930*/  FFMA.FTZ R45, R8, R90, R2 ;  /* 0x0000005a082d7223 */ /* 0x000fc80000010002 */
[----:B------:R-:W-:-:S06]  /*16940*/  FMUL.FTZ R47, R45, -1.4426950216293334961 ;  /* 0xbfb8aa3b2d2f7820 */ /* 0x000fcc0000410000 */
[----:B------:R-:W0:Y:S01]  /*16950*/  MUFU.EX2 R47, R47 ;  /* 0x0000002f002f7308 */ /* 0x000e220000000800 */
[----:B------:R1:W-:Y:S04]  /*16960*/  STL [R1+0x38c], R119 ;  /* 0x00038c7701007387 */ /* 0x0003e80000100800 */
[----:B-1----:R-:W2:Y:S01]  /*16970*/  LDL.S16 R119, [R1+0x2f2] ;  /* 0x0002f20001777983 */ /* 0x002ea20000100600 */
[----:B0-----:R-:W-:-:S06]  /*16980*/  FADD.FTZ R47, R47, 1 ;  /* 0x3f8000002f2f7421 */ /* 0x001fcc0000010000 */
[----:B------:R-:W0:Y:S01]  /*16990*/  MUFU.RCP R47, R47 ;  /* 0x0000002f002f7308 */ /* 0x000e220000001000 */
[----:B----4-:R-:W-:Y:S02]  /*169a0*/  HADD2.F32 R87, -RZ, R87.H0_H0 ;  /* 0x20000057ff577230 */ /* 0x010fe40000004100 */
        /* <DEDUP_REMOVED lines=27> */
[----:B------:R-:W-:-:S03]  /*16b60*/  HADD2.F32 R83, -RZ, R83.H0_H0 ;  /* 0x20000053ff537230 */ /* 0x000fc60000004100 */
        /* <DEDUP_REMOVED lines=11> */
[----:B---3--:R-:W-:Y:S02]  /*16c20*/  HADD2.F32 R61, -RZ, R78.H0_H0 ;  /* 0x2000004eff3d7230 */ /* 0x008fe40000004100 */
[----:B------:R-:W-:Y:S02]  /*16c30*/  HADD2.F32 R82, -RZ, R82.H0_H0 ;  /* 0x20000052ff527230 */ /* 0x000fe40000004100 */
[----:B------:R-:W-:Y:S02]  /*16c40*/  HADD2.F32 R57, -RZ, R123.H0_H0 ;  /* 0x2000007bff397230 */ /* 0x000fe40000004100 */
[----:B------:R-:W-:Y:S01]  /*16c50*/  FADD.FTZ R52, R52, R43 ;  /* 0x0000002b34347221 */ /* 0x000fe20000010000 */
[----:B------:R-:W3:Y:S01]  /*16c60*/  LDL.LU.S16 R123, [R1+0x252] ;  /* 0x00025200017b7983 */ /* 0x000ee20000300600 */
[----:B------:R-:W-:Y:S01]  /*16c70*/  FADD.FTZ R82, R82, -UR28 ;  /* 0x8000001c52527e21 */ /* 0x000fe20008010000 */
[----:B------:R-:W-:Y:S01]  /*16c80*/  FADD.FTZ R76, R76, R51 ;  /* 0x000000334c4c7221 */ /* 0x000fe20000010000 */
[----:B------:R-:W-:-:S02]  /*16c90*/  HADD2.F32 R79, -RZ, R79.H0_H0 ;  /* 0x2000004fff4f7230 */ /* 0x000fc40000004100 */
[----:B------:R-:W-:Y:S01]  /*16ca0*/  FMUL.FTZ R73, R73, R53 ;  /* 0x0000003549497220 */ /* 0x000fe20000410000 */
[----:B------:R-:W-:Y:S01]  /*16cb0*/  FADD.FTZ R50, R50, R42 ;  /* 0x0000002a32327221 */ /* 0x000fe20000010000 */
[----:B------:R-:W-:Y:S01]  /*16cc0*/  FFMA.FTZ R35, R39, R42, R35 ;  /* 0x0000002a27237223 */ /* 0x000fe20000010023 */
[----:B------:R-:W4:Y:S01]  /*16cd0*/  LDL.S16 R78, [R1+0x250] ;  /* 0x00025000014e7983 */ /* 0x000f220000100600 */
[----:B0-----:R-:W-:Y:S01]  /*16ce0*/  FMUL.FTZ R61, R61, R45 ;  /* 0x0000002d3d3d7220 */ /* 0x001fe20000410000 */
[----:B------:R-:W-:Y:S01]  /*16cf0*/  FADD.FTZ R45, -R45, 1 ;  /* 0x3f8000002d2d7421 */ /* 0x000fe20000010100 */
[----:B------:R-:W-:-:S03]  /*16d00*/  FMUL.FTZ R82, R82, UR16 ;  /* 0x0000001052527c20 */ /* 0x000fc60008410000 */
[----:B------:R-:W-:Y:S01]  /*16d10*/  FFMA.FTZ R45, R44, R45, 1 ;  /* 0x3f8000002c2d7423 */ /* 0x000fe2000001002d */
[-C--:B------:R-:W-:Y:S01]  /*16d20*/  FFMA.FTZ R44, R41, R43.reuse, R75 ;  /* 0x0000002b292c7223 */ /* 0x080fe2000001004b */
        /* <DEDUP_REMOVED lines=8> */
[----:B------:R-:W-:-:S04]  /*16db0*/  FADD.FTZ R76, R48, R76 ;  /* 0x0000004c304c7221 */ /* 0x000fc80000010000 */
[----:B------:R-:W-:Y:S01]  /*16dc0*/  FADD.FTZ R76, R76, R46 ;  /* 0x0000002e4c4c7221 */ /* 0x000fe20000010000 */
[----:B------:R-:W-:Y:S02]  /*16dd0*/  HADD2.F32 R75, -RZ, R72.H0_H0 ;  /* 0x20000048ff4b7230 */ /* 0x000fe40000004100 */
[----:B------:R-:W4:Y:S01]  /*16de0*/  LDL.S16 R72, [R1+0x2ea] ;  /* 0x0002ea0001487983 */ /* 0x000f220000100600 */
[----:B0-----:R-:W-:Y:S01]  /*16df0*/  FMUL.FTZ R79, R79, R45 ;  /* 0x0000002d4f4f7220 */ /* 0x001fe20000410000 */
[----:B------:R-:W-:-:S04]  /*16e00*/  FADD.FTZ R45, -R45, 1 ;  /* 0x3f8000002d2d7421 */ /* 0x000fc80000010100 */
[----:B------:R-:W-:Y:S01]  /*16e10*/  FFMA.FTZ R45, R41, R45, 1 ;  /* 0x3f800000292d7423 */ /* 0x000fe2000001002d */
[----:B------:R-:W-:Y:S01]  /*16e20*/  FADD.FTZ R41, R43, R76 ;  /* 0x0000004c2b297221 */ /* 0x000fe20000010000 */
[----:B------:R-:W-:Y:S02]  /*16e30*/  HADD2.F32 R76, -RZ, R124.H0_H0 ;  /* 0x2000007cff4c7230 */ /* 0x000fe40000004100 */
[----:B------:R-:W4:Y:S01]  /*16e40*/  LDL.LU.S16 R124, [R1+0x2e8] ;  /* 0x0002e800017c7983 */ /* 0x000f220000300600 */
[----:B--2---:R-:W-:-:S03]  /*16e50*/  HADD2.F32 R53, -RZ, R119.H0_H0 ;  /* 0x20000077ff357230 */ /* 0x004fc60000004100 */
[----:B------:R-:W2:Y:S01]  /*16e60*/  LDL.S16 R119, [R1+0x2f6] ;  /* 0x0002f60001777983 */ /* 0x000ea20000100600 */
[----:B------:R-:W-:-:S04]  /*16e70*/  FMUL.FTZ R42, R8, R42 ;  /* 0x0000002a082a7220 */ /* 0x000fc80000410000 */
[----:B------:R-:W-:Y:S01]  /*16e80*/  FFMA.FTZ R39, R39, R42, R74 ;  /* 0x0000002a27277223 */ /* 0x000fe2000001004a */
[----:B------:R0:W-:Y:S04]  /*16e90*/  STL [R1+0x384], R122 ;  /* 0x0003847a01007387 */ /* 0x0001e80000100800 */
[----:B0-----:R-:W2:Y:S01]  /*16ea0*/  LDL.LU.S16 R122, [R1+0x2f0] ;  /* 0x0002f000017a7983 */ /* 0x001ea20000300600 */
[----:B------:R-:W-:Y:S01]  /*16eb0*/  FMUL.FTZ R69, R69, R49 ;  /* 0x0000003145457220 */ /* 0x000fe20000410000 */
[----:B---3--:R-:W-:Y:S02]  /*16ec0*/  HADD2.F32 R74, -RZ, R123.H0_H0 ;  /* 0x2000007bff4a7230 */ /* 0x008fe40000004100 */
[----:B------:R-:W3:Y:S01]  /*16ed0*/  LDL.LU.S16 R123, [R1+0x26e] ;  /* 0x00026e00017b7983 */ /* 0x000ee20000300600 */
[----:B----4-:R-:W-:-:S02]  /*16ee0*/  HADD2.F32 R71, -RZ, R72.H0_H0 ;  /* 0x20000048ff477230 */ /* 0x010fc40000004100 */
[----:B------:R-:W-:Y:S02]  /*16ef0*/  HADD2.F32 R72, -RZ, R124.H0_H0 ;  /* 0x2000007cff487230 */ /* 0x000fe40000004100 */
[----:B------:R-:W4:Y:S01]  /*16f00*/  LDL.LU.S16 R124, [R1+0x2ee] ;  /* 0x0002ee00017c7983 */ /* 0x000f220000300600 */
[----:B--2---:R-:W-:-:S03]  /*16f10*/  HADD2.F32 R49, -RZ, R119.H0_H0 ;  /* 0x20000077ff317230 */ /* 0x004fc60000004100 */
[----:B------:R-:W2:Y:S01]  /*16f20*/  LDL.S16 R119, [R1+0x2f8] ;  /* 0x0002f80001777983 */ /* 0x000ea20000100600 */
[----:B------:R-:W-:Y:S02]  /*16f30*/  HADD2.F32 R80, -RZ, R80.H0_H0 ;  /* 0x20000050ff507230 */ /* 0x000fe40000004100 */
[----:B------:R-:W-:-:S03]  /*16f40*/  FMUL.FTZ R117, R117, R70 ;  /* 0x0000004675757220 */ /* 0x000fc60000410000 */
        /* <DEDUP_REMOVED lines=8> */
[----:B------:R-:W-:Y:S02]  /*16fd0*/  HADD2.F32 R78, -RZ, R78.H0_H0 ;  /* 0x2000004eff4e7230 */ /* 0x000fe40000004100 */
[----:B------:R-:W-:Y:S02]  /*16fe0*/  HADD2.F32 R67, -RZ, R122.H0_H0 ;  /* 0x2000007aff437230 */ /* 0x000fe40000004100 */
[----:B------:R-:W2:Y:S01]  /*16ff0*/  LDL.LU.S16 R122, [R1+0x2f4] ;  /* 0x0002f400017a7983 */ /* 0x000ea20000300600 */
[----:B------:R-:W-:-:S04]  /*17000*/  FADD.FTZ R78, R78, -UR28 ;  /* 0x8000001c4e4e7e21 */ /* 0x000fc80008010000 */
[----:B------:R-:W-:Y:S01]  /*17010*/  FMUL.FTZ R78, R78, UR16 ;  /* 0x000000104e4e7c20 */ /* 0x000fe20008410000 */
[----:B------:R-:W-:Y:S01]  /*17020*/  FMUL.FTZ R105, R105, R68 ;  /* 0x0000004469697220 */ /* 0x000fe20000410000 */
[----:B0-----:R-:W-:Y:S01]  /*17030*/  FMUL.FTZ R57, R57, R45 ;  /* 0x0000002d39397220 */ /* 0x001fe20000410000 */
[----:B------:R-:W-:-:S04]  /*17040*/  FADD.FTZ R45, -R45, 1 ;  /* 0x3f8000002d2d7421 */ /* 0x000fc80000010100 */
[----:B------:R-:W-:Y:S01]  /*17050*/  FFMA.FTZ R45, R43, R45, 1 ;  /* 0x3f8000002b2d7423 */ /* 0x000fe2000001002d */
[----:B------:R-:W-:-:S03]  /*17060*/  FFMA.FTZ R43, R8, R78, R2 ;  /* 0x0000004e082b7223 */ /* 0x000fc60000010002 */
[----:B------:R-:W-:Y:S01]  /*17070*/  FMUL.FTZ R57, R57, R45 ;  /* 0x0000002d39397220 */ /* 0x000fe20000410000 */
[----:B------:R-:W-:-:S06]  /*17080*/  FMUL.FTZ R45, R43, -1.4426950216293334961 ;  /* 0xbfb8aa3b2b2d7820 */ /* 0x000fcc0000410000 */
[----:B------:R-:W0:Y:S01]  /*17090*/  MUFU.EX2 R45, R45 ;  /* 0x0000002d002d7308 */ /* 0x000e220000000800 */
[----:B---3--:R-:W-:Y:S02]  /*170a0*/  HADD2.F32 R70, -RZ, R123.H0_H0 ;  /* 0x2000007bff467230 */ /* 0x008fe40000004100 */
[----:B------:R-:W3:Y:S01]  /*170b0*/  LDL.S16 R123, [R1+0x230] ;  /* 0x00023000017b7983 */ /* 0x000ee20000100600 */
[----:B0-----:R-:W-:-:S06]  /*170c0*/  FADD.FTZ R45, R45, 1 ;  /* 0x3f8000002d2d7421 */ /* 0x001fcc0000010000 */
[----:B------:R-:W0:Y:S02]  /*170d0*/  MUFU.RCP R45, R45 ;  /* 0x0000002d002d7308 */ /* 0x000e240000001000 */
[----:B0-----:R-:W-:Y:S01]  /*170e0*/  FMUL.FTZ R75, R75, R45 ;  /* 0x0000002d4b4b7220 */ /* 0x001fe20000410000 */
[----:B------:R-:W-:Y:S01]  /*170f0*/  FADD.FTZ R45, -R45, 1 ;  /* 0x3f8000002d2d7421 */ /* 0x000fe20000010100 */
[----:B----4-:R-:W-:Y:S02]  /*17100*/  HADD2.F32 R68, -RZ, R124.H0_H0 ;  /* 0x2000007cff447230 */ /* 0x010fe40000004100 */
[----:B------:R-:W4:Y:S01]  /*17110*/  LDL.LU.S16 R124, [R1+0x232] ;  /* 0x00023200017c7983 */ /* 0x000f220000300600 */
[----:B------:R-:W-:-:S04]  /*17120*/  FFMA.FTZ R45, R43, R45, 1 ;  /* 0x3f8000002b2d7423 */ /* 0x000fc8000001002d */
[----:B------:R-:W-:Y:S01]  /*17130*/  FMUL.FTZ R75, R75, R45 ;  /* 0x0000002d4b4b7220 */ /* 0x000fe20000410000 */
[----:B--2---:R-:W-:Y:S02]  /*17140*/  HADD2.F32 R45, -RZ, R119.H0_H0 ;  /* 0x20000077ff2d7230 */ /* 0x004fe40000004100 */
[----:B------:R-:W2:Y:S01]  /*17150*/  LDL.LU.S16 R119, [R1+0x2fa] ;  /* 0x0002fa0001777983 */ /* 0x000ea20000300600 */
[----:B------:R-:W-:Y:S01]  /*17160*/  FMUL.FTZ R97, R97, R63 ;  /* 0x0000003f61617220 */ /* 0x000fe20000410000 */
[----:B------:R-:W-:Y:S01]  /*17170*/  FMUL.FTZ R101, R101, R64 ;  /* 0x0000004065657220 */ /* 0x000fe20000410000 */
[----:B------:R-:W-:Y:S02]  /*17180*/  HADD2.F32 R63, -RZ, R122.H0_H0 ;  /* 0x2000007aff3f7230 */ /* 0x000fe40000004100 */
[----:B------:R-:W2:Y:S01]  /*17190*/  LDL.S16 R122, [R1+0x2fc] ;  /* 0x0002fc00017a7983 */ /* 0x000ea20000100600 */
[----:B------:R-:W-:Y:S01]  /*171a0*/  FADD.FTZ R52, R52, R40 ;  /* 0x0000002834347221 */ /* 0x000fe20000010000 */
[-C--:B------:R-:W-:Y:S01]  /*171b0*/  FFMA.FTZ R44, R37, R40.reuse, R44 ;  /* 0x00000028252c7223 */ /* 0x080fe2000001002c */
[----:B------:R-:W-:Y:S01]  /*171c0*/  FMUL.FTZ R40, R9, R40 ;  /* 0x0000002809287220 */ /* 0x000fe20000410000 */
[----:B------:R-:W-:Y:S01]  /*171d0*/  FADD.FTZ R41, R41, R42 ;  /* 0x0000002a29297221 */ /* 0x000fe20000010000 */
[----:B------:R-:W-:Y:S01]  /*171e0*/  FADD.FTZ R50, R50, R38 ;  /* 0x0000002632327221 */ /* 0x000fe20000010000 */
[----:B------:R-:W-:Y:S01]  /*171f0*/  FFMA.FTZ R35, R36, R38, R35 ;  /* 0x0000002624237223 */ /* 0x000fe20000010023 */
[----:B------:R-:W-:Y:S01]  /*17200*/  FFMA.FTZ R39, R37, R40, R39 ;  /* 0x0000002825277223 */ /* 0x000fe20000010027 */
[----:B------:R-:W-:Y:S01]  /*17210*/  FMUL.FTZ R38, R8, R38 ;  /* 0x0000002608267220 */ /* 0x000fe20000410000 */
[----:B------:R-:W-:Y:S01]  /*17220*/  FADD.FTZ R41, R40, R41 ;  /* 0x0000002928297221 */ /* 0x000fe20000010000 */
[----:B---3--:R-:W-:-:S02]  /*17230*/  HADD2.F32 R66, -RZ, R123.H0_H0 ;  /* 0x2000007bff427230 */ /* 0x008fc40000004100 */
[----:B------:R-:W3:Y:S01]  /*17240*/  LDL.S16 R123, [R1+0x220] ;  /* 0x00022000017b7983 */ /* 0x000ee20000100600 */
[----:B------:R-:W-:Y:S01]  /*17250*/  FADD.FTZ R52, R52, R34 ;  /* 0x0000002234347221 */ /* 0x000fe20000010000 */
[----:B------:R-:W-:Y:S01]  /*17260*/  FFMA.FTZ R44, R32, R34, R44 ;  /* 0x00000022202c7223 */ /* 0x000fe2000001002c */
[----:B------:R-:W-:Y:S01]  /*17270*/  FFMA.FTZ R39, R36, R38, R39 ;  /* 0x0000002624277223 */ /* 0x000fe20000010027 */
[----:B------:R-:W-:Y:S01]  /*17280*/  FMUL.FTZ R34, R9, R34 ;  /* 0x0000002209227220 */ /* 0x000fe20000410000 */
[----:B------:R-:W-:-:S03]  /*17290*/  FADD.FTZ R41, R41, R38 ;  /* 0x0000002629297221 */ /* 0x000fc60000010000 */
[----:B------:R-:W-:Y:S01]  /*172a0*/  FFMA.FTZ R39, R32, R34, R39 ;  /* 0x0000002220277223 */ /* 0x000fe20000010027 */
[----:B------:R-:W-:Y:S01]  /*172b0*/  FADD.FTZ R34, R34, R41 ;  /* 0x0000002922227221 */ /* 0x000fe20000010000 */
[----:B----4-:R-:W-:Y:S02]  /*172c0*/  HADD2.F32 R64, -RZ, R124.H0_H0 ;  /* 0x2000007cff407230 */ /* 0x010fe40000004100 */
[----:B------:R-:W4:Y:S01]  /*172d0*/  LDL.LU.S16 R124, [R1+0x222] ;  /* 0x00022200017c7983 */ /* 0x000f220000300600 */
[----:B------:R-:W-:-:S04]  /*172e0*/  FADD.FTZ R76, R76, -UR28 ;  /* 0x8000001c4c4c7e21 */ /* 0x000fc80008010000 */
[----:B------:R-:W-:-:S04]  /*172f0*/  FMUL.FTZ R76, R76, UR16 ;  /* 0x000000104c4c7c20 */ /* 0x000fc80008410000 */
[----:B------:R-:W-:Y:S01]  /*17300*/  FFMA.FTZ R42, R9, R76, R3 ;  /* 0x0000004c092a7223 */ /* 0x000fe20000010003 */
[----:B--2---:R-:W-:Y:S02]  /*17310*/  HADD2.F32 R41, -RZ, R119.H0_H0 ;  /* 0x20000077ff297230 */ /* 0x004fe40000004100 */
[----:B------:R-:W2:Y:S01]  /*17320*/  LDL.LU.S16 R119, [R1+0x2fe] ;  /* 0x0002fe0001777983 */ /* 0x000ea20000300600 */
[----:B------:R-:W-:-:S06]  /*17330*/  FMUL.FTZ R43, R42, -1.4426950216293334961 ;  /* 0xbfb8aa3b2a2b7820 */ /* 0x000fcc0000410000 */
[----:B------:R-:W0:Y:S02]  /*17340*/  MUFU.EX2 R43, R43 ;  /* 0x0000002b002b7308 */ /* 0x000e240000000800 */
[----:B0-----:R-:W-:-:S06]  /*17350*/  FADD.FTZ R43, R43, 1 ;  /* 0x3f8000002b2b7421 */ /* 0x001fcc0000010000 */
[----:B------:R-:W0:Y:S01]  /*17360*/  MUFU.RCP R43, R43 ;  /* 0x0000002b002b7308 */ /* 0x000e220000001000 */
[----:B------:R-:W-:-:S04]  /*17370*/  FADD.FTZ R74, R74, -UR28 ;  /* 0x8000001c4a4a7e21 */ /* 0x000fc80008010000 */
[----:B------:R-:W-:-:S04]  /*17380*/  FMUL.FTZ R74, R74, UR16 ;  /* 0x000000104a4a7c20 */ /* 0x000fc80008410000 */
        /* <DEDUP_REMOVED lines=18> */
[----:B------:R-:W-:Y:S01]  /*174b0*/  FMUL.FTZ R93, R93, R62 ;  /* 0x0000003e5d5d7220 */ /* 0x000fe20000410000 */
[----:B------:R-:W-:-:S04]  /*174c0*/  FADD.FTZ R70, R70, -UR28 ;  /* 0x8000001c46467e21 */ /* 0x000fc80008010000 */
[----:B------:R-:W-:-:S04]  /*174d0*/  FMUL.FTZ R70, R70, UR16 ;  /* 0x0000001046467c20 */ /* 0x000fc80008410000 */
[----:B------:R-:W-:Y:S01]  /*174e0*/  FFMA.FTZ R36, R8, R70, R2 ;  /* 0x0000004608247223 */ /* 0x000fe20000010002 */
[----:B0-----:R-:W-:Y:S01]  /*174f0*/  FMUL.FTZ R49, R49, R40 ;  /* 0x0000002831317220 */ /* 0x001fe20000410000 */
[----:B------:R-:W-:-:S04]  /*17500*/  FADD.FTZ R40, -R40, 1 ;  /* 0x3f80000028287421 */ /* 0x000fc80000010100 */
[----:B------:R-:W-:Y:S01]  /*17510*/  FFMA.FTZ R40, R37, R40, 1 ;  /* 0x3f80000025287423 */ /* 0x000fe20000010028 */
[----:B------:R-:W-:Y:S01]  /*17520*/  FMUL.FTZ R37, R36, -1.4426950216293334961 ;  /* 0xbfb8aa3b24257820 */ /* 0x000fe20000410000 */
[----:B---3--:R-:W-:Y:S02]  /*17530*/  HADD2.F32 R62, -RZ, R123.H0_H0 ;  /* 0x2000007bff3e7230 */ /* 0x008fe40000004100 */
[----:B------:R-:W3:Y:S03]  /*17540*/  LDL.S16 R123, [R1+0x218] ;  /* 0x00021800017b7983 */ /* 0x000ee60000100600 */
[----:B------:R-:W0:Y:S02]  /*17550*/  MUFU.EX2 R37, R37 ;  /* 0x0000002500257308 */ /* 0x000e240000000800 */
[----:B0-----:R-:W-:-:S06]  /*17560*/  FADD.FTZ R37, R37, 1 ;  /* 0x3f80000025257421 */ /* 0x001fcc0000010000 */
[----:B------:R-:W0:Y:S01]  /*17570*/  MUFU.RCP R37, R37 ;  /* 0x0000002500257308 */ /* 0x000e220000001000 */
[----:B------:R-:W-:Y:S02]  /*17580*/  HADD2.F32 R59, -RZ, R122.H0_H0 ;  /* 0x2000007aff3b7230 */ /* 0x000fe40000004100 */
[----:B------:R-:W-:Y:S01]  /*17590*/  FADD.FTZ R68, R68, -UR28 ;  /* 0x8000001c44447e21 */ /* 0x000fe20008010000 */
[----:B------:R-:W3:Y:S03]  /*175a0*/  LDL.S16 R122, [R1+0x21e] ;  /* 0x00021e00017a7983 */ /* 0x000ee60000100600 */
        /* <DEDUP_REMOVED lines=9> */
[----:B----4-:R-:W-:Y:S02]  /*17640*/  HADD2.F32 R60, -RZ, R124.H0_H0 ;  /* 0x2000007cff3c7230 */ /* 0x010fe40000004100 */
[----:B------:R-:W4:Y:S01]  /*17650*/  LDL.LU.S16 R124, [R1+0x21c] ;  /* 0x00021c00017c7983 */ /* 0x000f220000300600 */
[----:B0-----:R-:W-:-:S06]  /*17660*/  FADD.FTZ R37, R37, 1 ;  /* 0x3f80000025257421 */ /* 0x001fcc0000010000 */
[----:B------:R-:W0:Y:S01]  /*17670*/  MUFU.RCP R37, R37 ;  /* 0x0000002500257308 */ /* 0x000e220000001000 */
[----:B------:R-:W-:Y:S01]  /*17680*/  FADD.FTZ R66, R66, -UR28 ;  /* 0x8000001c42427e21 */ /* 0x000fe20008010000 */
[----:B0-----:R-:W-:Y:S01]  /*17690*/  FMUL.FTZ R45, R45, R37 ;  /* 0x000000252d2d7220 */ /* 0x001fe20000410000 */
[----:B------:R-:W-:-:S04]  /*176a0*/  FADD.FTZ R37, -R37, 1 ;  /* 0x3f80000025257421 */ /* 0x000fc80000010100 */
[----:B------:R-:W-:-:S04]  /*176b0*/  FFMA.FTZ R37, R36, R37, 1 ;  /* 0x3f80000024257423 */ /* 0x000fc80000010025 */
[----:B------:R-:W-:Y:S01]  /*176c0*/  FMUL.FTZ R45, R45, R37 ;  /* 0x000000252d2d7220 */ /* 0x000fe20000410000 */
[----:B------:R-:W-:Y:S01]  /*176d0*/  FMUL.FTZ R66, R66, UR16 ;  /* 0x0000001042427c20 */ /* 0x000fe20008410000 */
[----:B--2---:R-:W-:Y:S02]  /*176e0*/  HADD2.F32 R37, -RZ, R119.H0_H0 ;  /* 0x20000077ff257230 */ /* 0x004fe40000004100 */
[----:B------:R-:W2:Y:S01]  /*176f0*/  LDL.S16 R119, [R1+0x300] ;  /* 0x0003000001777983 */ /* 0x000ea20000100600 */
[----:B------:R-:W-:-:S04]  /*17700*/  FFMA.FTZ R32, R8, R66, R2 ;  /* 0x0000004208207223 */ /* 0x000fc80000010002 */
        /* <DEDUP_REMOVED lines=15> */
[----:B------:R-:W-:Y:S01]  /*17800*/  FADD.FTZ R62, R62, -UR28 ;  /* 0x8000001c3e3e7e21 */ /* 0x000fe20008010000 */
[----:B------:R-:W-:-:S03]  /*17810*/  FADD.FTZ R50, R50, R33 ;  /* 0x0000002132327221 */ /* 0x000fc60000010000 */
[----:B------:R-:W-:Y:S01]  /*17820*/  FMUL.FTZ R62, R62, UR16 ;  /* 0x000000103e3e7c20 */ /* 0x000fe20008410000 */
[----:B0-----:R-:W-:Y:S01]  /*17830*/  FMUL.FTZ R41, R41, R36 ;  /* 0x0000002429297220 */ /* 0x001fe20000410000 */
[----:B------:R-:W-:-:S04]  /*17840*/  FADD.FTZ R36, -R36, 1 ;  /* 0x3f80000024247421 */ /* 0x000fc80000010100 */
[----:B------:R-:W-:Y:S01]  /*17850*/  FFMA.FTZ R36, R32, R36, 1 ;  /* 0x3f80000020247423 */ /* 0x000fe20000010024 */
[-C--:B------:R-:W-:Y:S01]  /*17860*/  FFMA.FTZ R32, R26, R33.reuse, R35 ;  /* 0x000000211a207223 */ /* 0x080fe20000010023 */
[----:B------:R-:W-:-:S04]  /*17870*/  FMUL.FTZ R33, R8, R33 ;  /* 0x0000002108217220 */ /* 0x000fc80000410000 */
[----:B------:R-:W-:Y:S01]  /*17880*/  FFMA.FTZ R39, R26, R33, R39 ;  /* 0x000000211a277223 */ /* 0x000fe20000010027 */
[----:B------:R-:W-:-:S04]  /*17890*/  FFMA.FTZ R26, R8, R62, R2 ;  /* 0x0000003e081a7223 */ /* 0x000fc80000010002 */
[----:B------:R-:W-:-:S06]  /*178a0*/  FMUL.FTZ R35, R26, -1.4426950216293334961 ;  /* 0xbfb8aa3b1a237820 */ /* 0x000fcc0000410000 */
[----:B------:R-:W0:Y:S02]  /*178b0*/  MUFU.EX2 R35, R35 ;  /* 0x0000002300237308 */ /* 0x000e240000000800 */
[----:B0-----:R-:W-:-:S06]  /*178c0*/  FADD.FTZ R35, R35, 1 ;  /* 0x3f80000023237421 */ /* 0x001fcc0000010000 */
[----:B------:R-:W0:Y:S01]  /*178d0*/  MUFU.RCP R35, R35 ;  /* 0x0000002300237308 */ /* 0x000e220000001000 */
[----:B------:R-:W-:Y:S01]  /*178e0*/  FADD.FTZ R60, R60, -UR28 ;  /* 0x8000001c3c3c7e21 */ /* 0x000fe20008010000 */
[----:B------:R-:W-:-:S03]  /*178f0*/  FMUL.FTZ R85, R85, R58 ;  /* 0x0000003a55557220 */ /* 0x000fc60000410000 */
[----:B------:R-:W-:Y:S01]  /*17900*/  FMUL.FTZ R60, R60, UR16 ;  /* 0x000000103c3c7c20 */ /* 0x000fe20008410000 */
[----:B0-----:R-:W-:Y:S01]  /*17910*/  FMUL.FTZ R59, R59, R35 ;  /* 0x000000233b3b7220 */ /* 0x001fe20000410000 */
[----:B------:R-:W-:-:S04]  /*17920*/  FADD.FTZ R35, -R35, 1 ;  /* 0x3f80000023237421 */ /* 0x000fc80000010100 */
[----:B------:R-:W-:Y:S01]  /*17930*/  FFMA.FTZ R35, R26, R35, 1 ;  /* 0x3f8000001a237423 */ /* 0x000fe20000010023 */
[----:B------:R-:W-:Y:S01]  /*17940*/  FADD.FTZ R26, R34, R33 ;  /* 0x00000021221a7221 */ /* 0x000fe20000010000 */
[----:B------:R-:W-:Y:S01]  /*17950*/  FFMA.FTZ R33, R9, R60, R3 ;  /* 0x0000003c09217223 */ /* 0x000fe20000010003 */
[----:B---3--:R-:W-:Y:S02]  /*17960*/  HADD2.F32 R58, -RZ, R123.H0_H0 ;  /* 0x2000007bff3a7230 */ /* 0x008fe40000004100 */
[----:B------:R-:W3:Y:S01]  /*17970*/  LDL.LU.S16 R123, [R1+0x21a] ;  /* 0x00021a00017b7983 */ /* 0x000ee20000300600 */
[----:B------:R-:W-:-:S06]  /*17980*/  FMUL.FTZ R34, R33, -1.4426950216293334961 ;  /* 0xbfb8aa3b21227820 */ /* 0x000fcc0000410000 */
[----:B------:R-:W0:Y:S02]  /*17990*/  MUFU.EX2 R34, R34 ;  /* 0x0000002200227308 */ /* 0x000e240000000800 */
[----:B0-----:R-:W-:-:S06]  /*179a0*/  FADD.FTZ R34, R34, 1 ;  /* 0x3f80000022227421 */ /* 0x001fcc0000010000 */
[----:B------:R-:W0:Y:S01]  /*179b0*/  MUFU.RCP R34, R34 ;  /* 0x0000002200227308 */ /* 0x000e220000001000 */
[----:B------:R-:W-:Y:S02]  /*179c0*/  HADD2.F32 R55, -RZ, R122.H0_H0 ;  /* 0x2000007aff377230 */ /* 0x000fe40000004100 */
[----:B------:R-:W-:Y:S01]  /*179d0*/  FADD.FTZ R58, R58, -UR28 ;  /* 0x8000001c3a3a7e21 */ /* 0x000fe20008010000 */
[----:B------:R-:W3:Y:S01]  /*179e0*/  LDL.S16 R122, [R1+0x304] ;  /* 0x00030400017a7983 */ /* 0x000ee20000100600 */
[----:B------:R-:W-:Y:S02]  /*179f0*/  FFMA.FTZ R44, R22, R29, R44 ;  /* 0x0000001d162c7223 */ /* 0x000fe4000001002c */
[----:B------:R-:W-:Y:S01]  /*17a00*/  FMUL.FTZ R58, R58, UR16 ;  /* 0x000000103a3a7c20 */ /* 0x000fe20008410000 */
[----:B0-----:R-:W-:Y:S01]  /*17a10*/  FMUL.FTZ R37, R37, R34 ;  /* 0x0000002225257220 */ /* 0x001fe20000410000 */
[----:B------:R-:W-:-:S04]  /*17a20*/  FADD.FTZ R34, -R34, 1 ;  /* 0x3f80000022227421 */ /* 0x000fc80000010100 */
[----:B------:R-:W-:-:S04]  /*17a30*/  FFMA.FTZ R34, R33, R34, 1 ;  /* 0x3f80000021227423 */ /* 0x000fc80000010022 */
[----:B------:R-:W-:Y:S01]  /*17a40*/  FMUL.FTZ R37, R37, R34 ;  /* 0x0000002225257220 */ /* 0x000fe20000410000 */
[----:B------:R-:W-:Y:S01]  /*17a50*/  FADD.FTZ R34, R52, R29 ;  /* 0x0000001d34227221 */ /* 0x000fe20000010000 */
[----:B------:R-:W-:Y:S01]  /*17a60*/  FMUL.FTZ R29, R9, R29 ;  /* 0x0000001d091d7220 */ /* 0x000fe20000410000 */
[----:B------:R-:W-:-:S03]  /*17a70*/  FMUL.FTZ R81, R81, R56 ;  /* 0x0000003851517220 */ /* 0x000fc60000410000 */
[----:B------:R-:W-:Y:S01]  /*17a80*/  FFMA.FTZ R39, R22, R29, R39 ;  /* 0x0000001d16277223 */ /* 0x000fe20000010027 */
[----:B------:R-:W-:-:S04]  /*17a90*/  FFMA.FTZ R22, R8, R58, R2 ;  /* 0x0000003a08167223 */ /* 0x000fc80000010002 */
[----:B------:R-:W-:Y:S01]  /*17aa0*/  FMUL.FTZ R33, R22, -1.4426950216293334961 ;  /* 0xbfb8aa3b16217820 */ /* 0x000fe20000410000 */
[----:B----4-:R-:W-:Y:S02]  /*17ab0*/  HADD2.F32 R56, -RZ, R124.H0_H0 ;  /* 0x2000007cff387230 */ /* 0x010fe40000004100 */
[----:B------:R-:W4:Y:S03]  /*17ac0*/  LDL.LU.S16 R124, [R1+0x302] ;  /* 0x00030200017c7983 */ /* 0x000f260000300600 */
[----:B------:R-:W0:Y:S02]  /*17ad0*/  MUFU.EX2 R33, R33 ;  /* 0x0000002100217308 */ /* 0x000e240000000800 */
[----:B0-----:R-:W-:-:S06]  /*17ae0*/  FADD.FTZ R33, R33, 1 ;  /* 0x3f80000021217421 */ /* 0x001fcc0000010000 */
[----:B------:R-:W0:Y:S02]  /*17af0*/  MUFU.RCP R33, R33 ;  /* 0x0000002100217308 */ /* 0x000e240000001000 */
[----:B0-----:R-:W-:Y:S01]  /*17b00*/  FMUL.FTZ R55, R55, R33 ;  /* 0x0000002137377220 */ /* 0x001fe20000410000 */
[----:B------:R-:W-:-:S04]  /*17b10*/  FADD.FTZ R33, -R33, 1 ;  /* 0x3f80000021217421 */ /* 0x000fc80000010100 */
[----:B------:R-:W-:-:S04]  /*17b20*/  FFMA.FTZ R33, R22, R33, 1 ;  /* 0x3f80000016217423 */ /* 0x000fc80000010021 */
[----:B------:R-:W-:Y:S01]  /*17b30*/  FMUL.FTZ R55, R55, R33 ;  /* 0x0000002137377220 */ /* 0x000fe20000410000 */
[----:B--2---:R-:W-:Y:S02]  /*17b40*/  HADD2.F32 R33, -RZ, R119.H0_H0 ;  /* 0x20000077ff217230 */ /* 0x004fe40000004100 */
[----:B------:R-:W2:Y:S01]  /*17b50*/  LDL.S16 R119, [R1+0x308] ;  /* 0x0003080001777983 */ /* 0x000ea20000100600 */
        /* <DEDUP_REMOVED lines=9> */
[----:B------:R-:W-:Y:S01]  /*17bf0*/  FFMA.FTZ R32, R20, R25, R32 ;  /* 0x0000001914207223 */ /* 0x000fe20000010020 */
[----:B0-----:R-:W-:Y:S01]  /*17c00*/  FMUL.FTZ R33, R33, R29 ;  /* 0x0000001d21217220 */ /* 0x001fe20000410000 */
[----:B------:R-:W-:-:S04]  /*17c10*/  FADD.FTZ R29, -R29, 1 ;  /* 0x3f8000001d1d7421 */ /* 0x000fc80000010100 */
[----:B------:R-:W-:Y:S01]  /*17c20*/  FFMA.FTZ R29, R26, R29, 1 ;  /* 0x3f8000001a1d7423 */ /* 0x000fe2000001001d */
[----:B------:R-:W-:Y:S01]  /*17c30*/  FADD.FTZ R26, R50, R25 ;  /* 0x00000019321a7221 */ /* 0x000fe20000010000 */
[----:B------:R-:W-:-:S04]  /*17c40*/  FMUL.FTZ R25, R8, R25 ;  /* 0x0000001908197220 */ /* 0x000fc80000410000 */
[----:B------:R-:W-:Y:S01]  /*17c50*/  FFMA.FTZ R39, R20, R25, R39 ;  /* 0x0000001914277223 */ /* 0x000fe20000010027 */
[----:B------:R-:W-:Y:S01]  /*17c60*/  FMUL.FTZ R33, R33, R29 ;  /* 0x0000001d21217220 */ /* 0x000fe20000410000 */
[----:B---3--:R-:W-:Y:S02]  /*17c70*/  HADD2.F32 R54, -RZ, R123.H0_H0 ;  /* 0x2000007bff367230 */ /* 0x008fe40000004100 */
[----:B------:R-:W3:Y:S03]  /*17c80*/  LDL.LU.S16 R123, [R1+0x306] ;  /* 0x00030600017b7983 */ /* 0x000ee60000300600 */
[----:B------:R-:W-:-:S04]  /*17c90*/  FADD.FTZ R54, R54, -UR28 ;  /* 0x8000001c36367e21 */ /* 0x000fc80008010000 */
[----:B------:R-:W-:-:S04]  /*17ca0*/  FMUL.FTZ R54, R54, UR16 ;  /* 0x0000001036367c20 */ /* 0x000fc80008410000 */
[----:B------:R-:W-:-:S04]  /*17cb0*/  FFMA.FTZ R20, R8, R54, R2 ;  /* 0x0000003608147223 */ /* 0x000fc80000010002 */
[----:B------:R-:W-:Y:S01]  /*17cc0*/  FMUL.FTZ R29, R20, -1.4426950216293334961 ;  /* 0xbfb8aa3b141d7820 */ /* 0x000fe20000410000 */
[----:B------:R-:W-:Y:S02]  /*17cd0*/  HADD2.F32 R51, -RZ, R122.H0_H0 ;  /* 0x2000007aff337230 */ /* 0x000fe40000004100 */
[----:B------:R-:W3:Y:S03]  /*17ce0*/  LDL.S16 R122, [R1+0x30c] ;  /* 0x00030c00017a7983 */ /* 0x000ee60000100600 */
[----:B------:R-:W0:Y:S02]  /*17cf0*/  MUFU.EX2 R29, R29 ;  /* 0x0000001d001d7308 */ /* 0x000e240000000800 */
[----:B0-----:R-:W-:Y:S01]  /*17d00*/  FADD.FTZ R29, R29, 1 ;  /* 0x3f8000001d1d7421 */ /* 0x001fe20000010000 */
[----:B----4-:R-:W-:Y:S02]  /*17d10*/  HADD2.F32 R52, -RZ, R124.H0_H0 ;  /* 0x2000007cff347230 */ /* 0x010fe40000004100 */
[----:B------:R-:W4:Y:S03]  /*17d20*/  LDL.LU.S16 R124, [R1+0x30a] ;  /* 0x00030a00017c7983 */ /* 0x000f260000300600 */
[----:B------:R-:W0:Y:S02]  /*17d30*/  MUFU.RCP R29, R29 ;  /* 0x0000001d001d7308 */ /* 0x000e240000001000 */
[----:B0-----:R-:W-:Y:S01]  /*17d40*/  FMUL.FTZ R51, R51, R29 ;  /* 0x0000001d33337220 */ /* 0x001fe20000410000 */
[----:B------:R-:W-:-:S04]  /*17d50*/  FADD.FTZ R29, -R29, 1 ;  /* 0x3f8000001d1d7421 */ /* 0x000fc80000010100 */
[----:B------:R-:W-:-:S04]  /*17d60*/  FFMA.FTZ R29, R20, R29, 1 ;  /* 0x3f800000141d7423 */ /* 0x000fc8000001001d */
[----:B------:R-:W-:Y:S01]  /*17d70*/  FMUL.FTZ R51, R51, R29 ;  /* 0x0000001d33337220 */ /* 0x000fe20000410000 */
[----:B--2---:R-:W-:Y:S02]  /*17d80*/  HADD2.F32 R29, -RZ, R119.H0_H0 ;  /* 0x20000077ff1d7230 */ /* 0x004fe40000004100 */
[----:B------:R-:W2:Y:S01]  /*17d90*/  LDL.LU.S16 R119, [R1+0x30e] ;  /* 0x00030e0001777983 */ /* 0x000ea20000300600 */
[----:B------:R-:W-:-:S04]  /*17da0*/  FADD.FTZ R52, R52, -UR28 ;  /* 0x8000001c34347e21 */ /* 0x000fc80008010000 */
[----:B------:R-:W-:Y:S01]  /*17db0*/  FMUL.FTZ R52, R52, UR16 ;  /* 0x0000001034347c20 */ /* 0x000fe20008410000 */
[----:B------:R-:W-:-:S03]  /*17dc0*/  FADD.FTZ R25, R22, R25 ;  /* 0x0000001916197221 */ /* 0x000fc60000010000 */
        /* <DEDUP_REMOVED lines=14> */
[----:B------:R-:W-:Y:S01]  /*17eb0*/  FMUL.FTZ R59, R59, R35 ;  /* 0x000000233b3b7220 */ /* 0x000fe20000410000 */
[----:B---3--:R-:W-:Y:S02]  /*17ec0*/  HADD2.F32 R50, -RZ, R123.H0_H0 ;  /* 0x2000007bff327230 */ /* 0x008fe40000004100 */
[----:B------:R-:W3:Y:S03]  /*17ed0*/  LDL.S16 R123, [R1+0x310] ;  /* 0x00031000017b7983 */ /* 0x000ee60000100600 */
[----:B------:R-:W-:-:S04]  /*17ee0*/  FADD.FTZ R50, R50, -UR28 ;  /* 0x8000001c32327e21 */ /* 0x000fc80008010000 */
[----:B------:R-:W-:-:S04]  /*17ef0*/  FMUL.FTZ R50, R50, UR16 ;  /* 0x0000001032327c20 */ /* 0x000fc80008410000 */
[----:B------:R-:W-:-:S04]  /*17f00*/  FFMA.FTZ R18, R8, R50, R2 ;  /* 0x0000003208127223 */ /* 0x000fc80000010002 */
[----:B------:R-:W-:Y:S01]  /*17f10*/  FMUL.FTZ R35, R18, -1.4426950216293334961 ;  /* 0xbfb8aa3b12237820 */ /* 0x000fe20000410000 */
[----:B------:R-:W-:Y:S02]  /*17f20*/  HADD2.F32 R47, -RZ, R122.H0_H0 ;  /* 0x2000007aff2f7230 */ /* 0x000fe40000004100 */
[----:B------:R-:W3:Y:S03]  /*17f30*/  LDL.LU.S16 R122, [R1+0x312] ;  /* 0x00031200017a7983 */ /* 0x000ee60000300600 */
[----:B------:R-:W0:Y:S02]  /*17f40*/  MUFU.EX2 R35, R35 ;  /* 0x0000002300237308 */ /* 0x000e240000000800 */
[----:B0-----:R-:W-:Y:S01]  /*17f50*/  FADD.FTZ R35, R35, 1 ;  /* 0x3f80000023237421 */ /* 0x001fe20000010000 */
[----:B----4-:R-:W-:Y:S02]  /*17f60*/  HADD2.F32 R48, -RZ, R124.H0_H0 ;  /* 0x2000007cff307230 */ /* 0x010fe40000004100 */
[----:B------:R-:W4:Y:S03]  /*17f70*/  LDL.S16 R124, [R1+0x314] ;  /* 0x00031400017c7983 */ /* 0x000f260000100600 */
        /* <DEDUP_REMOVED lines=8> */
[----:B------:R-:W-:-:S03]  /*18000*/  FADD.FTZ R18, R24, R25 ;  /* 0x0000001918127221 */ /* 0x000fc60000010000 */
[----:B------:R-:W-:-:S04]  /*18010*/  FMUL.FTZ R48, R48, UR16 ;  /* 0x0000001030307c20 */ /* 0x000fc80008410000 */
[----:B------:R-:W-:-:S04]  /*18020*/  FFMA.FTZ R24, R9, R48, R3 ;  /* 0x0000003009187223 */ /* 0x000fc80000010003 */
[----:B------:R-:W-:-:S06]  /*18030*/  FMUL.FTZ R25, R24, -1.4426950216293334961 ;  /* 0xbfb8aa3b18197820 */ /* 0x000fcc0000410000 */
[----:B------:R-:W0:Y:S02]  /*18040*/  MUFU.EX2 R25, R25 ;  /* 0x0000001900197308 */ /* 0x000e240000000800 */
[----:B0-----:R-:W-:-:S06]  /*18050*/  FADD.FTZ R25, R25, 1 ;  /* 0x3f80000019197421 */ /* 0x001fcc0000010000 */
[----:B------:R-:W0:Y:S01]  /*18060*/  MUFU.RCP R25, R25 ;  /* 0x0000001900197308 */ /* 0x000e220000001000 */
[----:B------:R-:W-:Y:S01]  /*18070*/  FMUL.FTZ R53, R53, R43 ;  /* 0x0000002b35357220 */ /* 0x000fe20000410000 */
[----:B------:R-:W-:Y:S01]  /*18080*/  FADD.FTZ R26, R26, R14 ;  /* 0x0000000e1a1a7221 */ /* 0x000fe20000010000 */
[----:B0-----:R-:W-:Y:S01]  /*18090*/  FMUL.FTZ R35, R35, R25 ;  /* 0x0000001923237220 */ /* 0x001fe20000410000 */
[----:B------:R-:W-:-:S04]  /*180a0*/  FADD.FTZ R25, -R25, 1 ;  /* 0x3f80000019197421 */ /* 0x000fc80000010100 */
[----:B------:R-:W-:Y:S01]  /*180b0*/  FFMA.FTZ R25, R24, R25, 1 ;  /* 0x3f80000018197423 */ /* 0x000fe20000010019 */
[-C--:B------:R-:W-:Y:S01]  /*180c0*/  FFMA.FTZ R24, R31, R14.reuse, R32 ;  /* 0x0000000e1f187223 */ /* 0x080fe20000010020 */
[----:B------:R-:W-:-:S04]  /*180d0*/  FMUL.FTZ R14, R8, R14 ;  /* 0x0000000e080e7220 */ /* 0x000fc80000410000 */
[----:B------:R-:W-:Y:S01]  /*180e0*/  FFMA.FTZ R31, R31, R14, R34 ;  /* 0x0000000e1f1f7223 */ /* 0x000fe20000010022 */
        /* <DEDUP_REMOVED lines=19> */
[----:B------:R-:W-:Y:S01]  /*18220*/  FMUL.FTZ R71, R71, R42 ;  /* 0x0000002a47477220 */ /* 0x000fe20000410000 */
        /* <DEDUP_REMOVED lines=11> */
[----:B------:R-:W-:-:S03]  /*182e0*/  FMUL.FTZ R49, R49, R40 ;  /* 0x0000002831317220 */ /* 0x000fc60000410000 */
[----:B------:R-:W-:Y:S01]  /*182f0*/  FFMA.FTZ R30, R30, R23, R31 ;  /* 0x000000171e1e7223 */ /* 0x000fe2000001001f */
[----:B0-----:R-:W-:Y:S01]  /*18300*/  FMUL.FTZ R34, R34, R18 ;  /* 0x0000001222227220 */ /* 0x001fe20000410000 */
[----:B------:R-:W-:-:S04]  /*18310*/  FADD.FTZ R18, -R18, 1 ;  /* 0x3f80000012127421 */ /* 0x000fc80000010100 */
[----:B------:R-:W-:Y:S01]  /*18320*/  FFMA.FTZ R18, R32, R18, 1 ;  /* 0x3f80000020127423 */ /* 0x000fe20000010012 */
[----:B---3--:R-:W-:Y:S02]  /*18330*/  HADD2.F32 R42, -RZ, R123.H0_H0 ;  /* 0x2000007bff2a7230 */ /* 0x008fe40000004100 */
[----:B------:R-:W3:Y:S03]  /*18340*/  LDL.LU.S16 R123, [R1+0x318] ;  /* 0x00031800017b7983 */ /* 0x000ee60000300600 */
        /* <DEDUP_REMOVED lines=55> */
[----:B------:R-:W-:-:S03]  /*186c0*/  FMUL.FTZ R18, R34, R18 ;  /* 0x0000001222127220 */ /* 0x000fc60000410000 */
[----:B------:R-:W-:Y:S01]  /*186d0*/  FFMA.FTZ R30, R9, R36, R3 ;  /* 0x00000024091e7223 */ /* 0x000fe20000010003 */
[----:B------:R-:W-:-:S03]  /*186e0*/  FADD.FTZ R15, R14, R15 ;  /* 0x0000000f0e0f7221 */ /* 0x000fc60000010000 */
[----:B------:R-:W-:-:S06]  /*186f0*/  FMUL.FTZ R14, R30, -1.4426950216293334961 ;  /* 0xbfb8aa3b1e0e7820 */ /* 0x000fcc0000410000 */
[----:B------:R-:W0:Y:S02]  /*18700*/  MUFU.EX2 R14, R14 ;  /* 0x0000000e000e7308 */ /* 0x000e240000000800 */
[----:B0-----:R-:W-:-:S06]  /*18710*/  FADD.FTZ R14, R14, 1 ;  /* 0x3f8000000e0e7421 */ /* 0x001fcc0000010000 */
[----:B------:R-:W0:Y:S01]  /*18720*/  MUFU.RCP R14, R14 ;  /* 0x0000000e000e7308 */ /* 0x000e220000001000 */
[----:B------:R-:W-:Y:S01]  /*18730*/  FADD.FTZ R20, R20, R11 ;  /* 0x0000000b14147221 */ /* 0x000fe20000010000 */
[----:B0-----:R-:W-:Y:S01]  /*18740*/  FMUL.FTZ R31, R31, R14 ;  /* 0x0000000e1f1f7220 */ /* 0x001fe20000410000 */
[----:B------:R-:W-:-:S04]  /*18750*/  FADD.FTZ R14, -R14, 1 ;  /* 0x3f8000000e0e7421 */ /* 0x000fc80000010100 */
[----:B------:R-:W-:-:S04]  /*18760*/  FFMA.FTZ R14, R30, R14, 1 ;  /* 0x3f8000001e0e7423 */ /* 0x000fc8000001000e */
[----:B------:R-:W-:Y:S01]  /*18770*/  FMUL.FTZ R14, R31, R14 ;  /* 0x0000000e1f0e7220 */ /* 0x000fe20000410000 */
[-C--:B------:R-:W-:Y:S01]  /*18780*/  FFMA.FTZ R22, R10, R11.reuse, R22 ;  /* 0x0000000b0a167223 */ /* 0x080fe20000010016 */
[----:B------:R-:W-:Y:S01]  /*18790*/  FMUL.FTZ R11, R9, R11 ;  /* 0x0000000b090b7220 */ /* 0x000fe20000410000 */
[----:B------:R-:W-:-:S03]  /*187a0*/  FMUL.FTZ R23, R32, R23 ;  /* 0x0000001720177220 */ /* 0x000fc60000410000 */
[----:B------:R-:W-:Y:S01]  /*187b0*/  FFMA.FTZ R10, R10, R11, R28 ;  /* 0x0000000b0a0a7223 */ /* 0x000fe2000001001c */
        /* <DEDUP_REMOVED lines=33> */
[-C--:B0-----:R-:W-:Y:S01]  /*189d0*/  FFMA.FTZ R6, R21, R27.reuse, R24 ;  /* 0x0000001b15067223 */ /* 0x081fe20000010018 */
[----:B------:R-:W-:Y:S01]  /*189e0*/  FMUL.FTZ R24, R8, R27 ;  /* 0x0000001b08187220 */ /* 0x000fe20000410000 */
[----:B-1----:R-:W-:-:S03]  /*189f0*/  FADD.FTZ R7, R26, R27 ;  /* 0x0000001b1a077221 */ /* 0x002fc60000010000 */
        /* <DEDUP_REMOVED lines=35> */
[----:B-1----:R-:W-:Y:S01]  /*18c30*/  FADD.FTZ R101, R20, R19 ;  /* 0x0000001314657221 */ /* 0x002fe20000010000 */
[----:B------:R-:W-:-:S04]  /*18c40*/  FMUL.FTZ R19, R9, R19 ;  /* 0x0000001309137220 */ /* 0x000fc80000410000 */
[----:B------:R-:W-:Y:S01]  /*18c50*/  FFMA.FTZ R17, R17, R19, R10 ;  /* 0x0000001311117223 */ /* 0x000fe2000001000a */
[----:B---3--:R-:W-:Y:S02]  /*18c60*/  HADD2.F32 R26, -RZ, R123.H0_H0 ;  /* 0x2000007bff1a7230 */ /* 0x008fe40000004100 */
[----:B------:R-:W3:Y:S03]  /*18c70*/  LDL.S16 R123, [R1+0x340] ;  /* 0x00034000017b7983 */ /* 0x000ee60000100600 */
        /* <DEDUP_REMOVED lines=8> */
[----:B------:R-:W3:Y:S01]  /*18d00*/  LDL.LU.S16 R122, [R1+0x342] ;  /* 0x00034200017a7983 */ /* 0x000ee20000300600 */
[----:B----4-:R-:W-:-:S03]  /*18d10*/  HADD2.F32 R24, -RZ, R124.H0_H0 ;  /* 0x2000007cff187230 */ /* 0x010fc60000004100 */
[----:B------:R-:W4:Y:S01]  /*18d20*/  LDL.S16 R124, [R1+0x344] ;  /* 0x00034400017c7983 */ /* 0x000f220000100600 */
[----:B-1----:R-:W-:Y:S01]  /*18d30*/  FMUL.FTZ R10, R10, R20 ;  /* 0x000000140a0a7220 */ /* 0x002fe20000410000 */
        /* <DEDUP_REMOVED lines=18> */
[----:B------:R-:W-:-:S03]  /*18e60*/  FADD.FTZ R7, R7, R12 ;  /* 0x0000000c07077221 */ /* 0x000fc60000010000 */
[----:B------:R1:W-:Y:S01]  /*18e70*/  STL [R1+0x374], R120 ;  /* 0x0003747801007387 */ /* 0x0003e20000100800 */
[-C--:B0-----:R-:W-:Y:S01]  /*18e80*/  FFMA.FTZ R121, R16, R12.reuse, R6 ;  /* 0x0000000c10797223 */ /* 0x081fe20000010006 */
[----:B------:R-:W-:-:S04]  /*18e90*/  FMUL.FTZ R12, R8, R12 ;  /* 0x0000000c080c7220 */ /* 0x000fc80000410000 */
[----:B-1----:R-:W-:Y:S01]  /*18ea0*/  FFMA.FTZ R120, R16, R12, R17 ;  /* 0x0000000c10787223 */ /* 0x002fe20000010011 */
        /* <DEDUP_REMOVED lines=10> */
[----:B------:R-:W3:Y:S03]  /*18f50*/  LDL.LU.S16 R122, [R1+0x34a] ;  /* 0x00034a00017a7983 */ /* 0x000ee60000300600 */
[----:B-1----:R-:W-:Y:S01]  /*18f60*/  FMUL.FTZ R16, R16, R17 ;  /* 0x0000001110107220 */ /* 0x002fe20000410000 */
[----:B------:R-:W-:-:S04]  /*18f70*/  FADD.FTZ R17, -R17, 1 ;  /* 0x3f80000011117421 */ /* 0x000fc80000010100 */
[----:B------:R-:W-:Y:S01]  /*18f80*/  FFMA.FTZ R17, R20, R17, 1 ;  /* 0x3f80000014117423 */ /* 0x000fe20000010011 */
[----:B----4-:R-:W-:Y:S02]  /*18f90*/  HADD2.F32 R20, -RZ, R124.H0_H0 ;  /* 0x2000007cff147230 */ /* 0x010fe40000004100 */
[----:B------:R-:W4:Y:S01]  /*18fa0*/  LDL.S16 R124, [R1+0x34c] ;  /* 0x00034c00017c7983 */ /* 0x000f220000100600 */
        /* <DEDUP_REMOVED lines=15> */
[----:B------:R-:W-:Y:S01]  /*190a0*/  FADD.FTZ R101, R101, R125 ;  /* 0x0000007d65657221 */ /* 0x000fe20000010000 */
[-C--:B------:R-:W-:Y:S01]  /*190b0*/  FFMA.FTZ R105, R13, R125.reuse, R105 ;  /* 0x0000007d0d697223 */ /* 0x080fe20000010069 */
[----:B------:R-:W-:Y:S01]  /*190c0*/  FMUL.FTZ R125, R9, R125 ;  /* 0x0000007d097d7220 */ /* 0x000fe20000410000 */
[----:B---3--:R-:W-:-:S05]  /*190d0*/  HADD2.F32 R17, -RZ, R123.H0_H0 ;  /* 0x2000007bff117230 */ /* 0x008fca0000004100 */
        /* <DEDUP_REMOVED lines=8> */
[----:B------:R-:W-:-:S05]  /*19160*/  HADD2.F32 R120, -RZ, R122.H0_H0 ;  /* 0x2000007aff787230 */ /* 0x000fca0000004100 */
[----:B0-----:R-:W-:Y:S01]  /*19170*/  FMUL.FTZ R122, R120, R13 ;  /* 0x0000000d787a7220 */ /* 0x001fe20000410000 */
[----:B------:R-:W-:Y:S01]  /*19180*/  FADD.FTZ R13, -R13, 1 ;  /* 0x3f8000000d0d7421 */ /* 0x000fe20000010100 */
[----:B------:R-:W-:Y:S01]  /*19190*/  FADD.FTZ R7, R7, R113 ;  /* 0x0000007107077221 */ /* 0x000fe20000010000 */
[----:B------:R-:W3:Y:S02]  /*191a0*/  LDL.LU R120, [R1+0x224] ;  /* 0x0002240001787983 */ /* 0x000ee40000300800 */
[----:B------:R-:W-:Y:S01]  /*191b0*/  FFMA.FTZ R13, R15, R13, 1 ;  /* 0x3f8000000f0d7423 */ /* 0x000fe2000001000d */
[----:B----4-:R-:W-:-:S05]  /*191c0*/  HADD2.F32 R15, -RZ, R124.H0_H0 ;  /* 0x2000007cff0f7230 */ /* 0x010fca0000004100 */
[----:B------:R-:W-:-:S04]  /*191d0*/  FADD.FTZ R15, R15, -UR28 ;  /* 0x8000001c0f0f7e21 */ /* 0x000fc80008010000 */
[----:B------:R-:W-:Y:S01]  /*191e0*/  FMUL.FTZ R15, R15, UR16 ;  /* 0x000000100f0f7c20 */ /* 0x000fe20008410000 */
[----:B------:R-:W-:-:S03]  /*191f0*/  FMUL.FTZ R13, R122, R13 ;  /* 0x0000000d7a0d7220 */ /* 0x000fc60000410000 */
[----:B------:R-:W-:Y:S01]  /*19200*/  FFMA.FTZ R124, R9, R15, R3 ;  /* 0x0000000f097c7223 */ /* 0x000fe20000010003 */
[----:B------:R-:W-:Y:S02]  /*19210*/  FADD.FTZ R122, R125, R6 ;  /* 0x000000067d7a7221 */ /* 0x000fe40000010000 */
[----:B------:R-:W4:Y:S01]  /*19220*/  LDL.LU R6, [R1+0x234] ;  /* 0x0002340001067983 */ /* 0x000f220000300800 */
[----:B------:R-:W-:-:S06]  /*19230*/  FMUL.FTZ R125, R124, -1.4426950216293334961 ;  /* 0xbfb8aa3b7c7d7820 */ /* 0x000fcc0000410000 */
[----:B------:R-:W0:Y:S02]  /*19240*/  MUFU.EX2 R125, R125 ;  /* 0x0000007d007d7308 */ /* 0x000e240000000800 */
[----:B0-----:R-:W-:-:S06]  /*19250*/  FADD.FTZ R125, R125, 1 ;  /* 0x3f8000007d7d7421 */ /* 0x001fcc0000010000 */
[----:B------:R-:W0:Y:S01]  /*19260*/  MUFU.RCP R125, R125 ;  /* 0x0000007d007d7308 */ /* 0x000e220000001000 */
[----:B--2---:R-:W-:-:S05]  /*19270*/  HADD2.F32 R119, -RZ, R119.H0_H0 ;  /* 0x20000077ff777230 */ /* 0x004fca0000004100 */
[----:B0-----:R-:W-:Y:S01]  /*19280*/  FMUL.FTZ R119, R119, R125 ;  /* 0x0000007d77777220 */ /* 0x001fe20000410000 */
[----:B------:R-:W-:-:S04]  /*19290*/  FADD.FTZ R125, -R125, 1 ;  /* 0x3f8000007d7d7421 */ /* 0x000fc80000010100 */
[----:B------:R-:W-:Y:S02]  /*192a0*/  FFMA.FTZ R125, R124, R125, 1 ;  /* 0x3f8000007c7d7423 */ /* 0x000fe4000001007d */
[----:B------:R-:W2:Y:S02]  /*192b0*/  LDL.LU R124, [R1+0x390] ;  /* 0x00039000017c7983 */ /* 0x000ea40000300800 */
[----:B------:R-:W-:Y:S02]  /*192c0*/  FMUL.FTZ R125, R119, R125 ;  /* 0x0000007d777d7220 */ /* 0x000fe40000410000 */
[----:B------:R-:W3:Y:S01]  /*192d0*/  LDL.LU R119, [R1+0x38c] ;  /* 0x00038c0001777983 */ /* 0x000ee20000300800 */
[-C--:B--2---:R-:W-:Y:S01]  /*192e0*/  FFMA.FTZ R121, R124, R113.reuse, R121 ;  /* 0x000000717c797223 */ /* 0x084fe20000010079 */
[----:B------:R-:W-:-:S04]  /*192f0*/  FMUL.FTZ R113, R8, R113 ;  /* 0x0000007108717220 */ /* 0x000fc80000410000 */
[----:B------:R-:W-:Y:S02]  /*19300*/  FFMA.FTZ R124, R124, R113, R123 ;  /* 0x000000717c7c7223 */ /* 0x000fe4000001007b */
[----:B------:R-:W2:Y:S01]  /*19310*/  LDL.LU R123, [R1+0x388] ;  /* 0x00038800017b7983 */ /* 0x000ea20000300800 */
[----:B------:R-:W-:-:S03]  /*19320*/  FADD.FTZ R113, R122, R113 ;  /* 0x000000717a717221 */ /* 0x000fc60000010000 */
[----:B------:R-:W4:Y:S01]  /*19330*/  LDL.LU R122, [R1+0x384] ;  /* 0x00038400017a7983 */ /* 0x000f220000300800 */
[----:B---3--:R-:W-:Y:S01]  /*19340*/  FADD.FTZ R101, R101, R119 ;  /* 0x0000007765657221 */ /* 0x008fe20000010000 */
[-C--:B--2---:R-:W-:Y:S01]  /*19350*/  FFMA.FTZ R105, R123, R119.reuse, R105 ;  /* 0x000000777b697223 */ /* 0x084fe20000010069 */
[----:B------:R-:W-:-:S04]  /*19360*/  FMUL.FTZ R119, R9, R119 ;  /* 0x0000007709777220 */ /* 0x000fc80000410000 */
[----:B------:R-:W-:Y:S01]  /*19370*/  FFMA.FTZ R124, R123, R119, R124 ;  /* 0x000000777b7c7223 */ /* 0x000fe2000001007c */
[-C--:B----4-:R-:W-:Y:S02]  /*19380*/  FFMA.FTZ R123, R122, R109.reuse, R121 ;  /* 0x0000006d7a7b7223 */ /* 0x090fe40000010079 */
[----:B------:R-:W2:Y:S01]  /*19390*/  LDL.LU R121, [R1+0x380] ;  /* 0x0003800001797983 */ /* 0x000ea20000300800 */
[----:B------:R-:W-:Y:S01]  /*193a0*/  FADD.FTZ R7, R7, R109 ;  /* 0x0000006d07077221 */ /* 0x000fe20000010000 */
[----:B------:R-:W-:Y:S01]  /*193b0*/  FMUL.FTZ R109, R8, R109 ;  /* 0x0000006d086d7220 */ /* 0x000fe20000410000 */
[----:B------:R-:W-:Y:S01]  /*193c0*/  FADD.FTZ R113, R119, R113 ;  /* 0x0000007177717221 */ /* 0x000fe20000010000 */
[----:B------:R-:W-:Y:S02]  /*193d0*/  FFMA.FTZ R119, R120, R117, R105 ;  /* 0x0000007578777223 */ /* 0x000fe40000010069 */
[----:B------:R-:W-:Y:S01]  /*193e0*/  FFMA.FTZ R124, R122, R109, R124 ;  /* 0x0000006d7a7c7223 */ /* 0x000fe2000001007c */
[----:B------:R-:W-:Y:S01]  /*193f0*/  FADD.FTZ R122, R101, R117 ;  /* 0x00000075657a7221 */ /* 0x000fe20000010000 */
[----:B------:R-:W-:Y:S01]  /*19400*/  FMUL.FTZ R117, R9, R117 ;  /* 0x0000007509757220 */ /* 0x000fe20000410000 */
[----:B------:R-:W-:Y:S01]  /*19410*/  FADD.FTZ R113, R113, R109 ;  /* 0x0000006d71717221 */ /* 0x000fe20000010000 */
[----:B------:R-:W3:Y:S02]  /*19420*/  LDL.LU R105, [R1+0x378] ;  /* 0x0003780001697983 */ /* 0x000ee40000300800 */
[----:B------:R-:W-:Y:S01]  /*19430*/  FFMA.FTZ R124, R120, R117, R124 ;  /* 0x00000075787c7223 */ /* 0x000fe2000001007c */
[----:B------:R-:W-:Y:S01]  /*19440*/  FADD.FTZ R113, R117, R113 ;  /* 0x0000007175717221 */ /* 0x000fe20000010000 */
[----:B------:R-:W4:Y:S04]  /*19450*/  LDL.LU R120, [R1+0x374] ;  /* 0x0003740001787983 */ /* 0x000f280000300800 */
[----:B------:R-:W4:Y:S01]  /*19460*/  LDL.LU R101, [R1+0x37c] ;  /* 0x00037c0001657983 */ /* 0x000f220000300800 */
[----:B--2---:R-:W-:Y:S01]  /*19470*/  FADD.FTZ R109, R7, R121 ;  /* 0x00000079076d7221 */ /* 0x004fe20000010000 */
[-C--:B------:R-:W-:Y:S01]  /*19480*/  FFMA.FTZ R123, R6, R121.reuse, R123 ;  /* 0x00000079067b7223 */ /* 0x080fe2000001007b */
[----:B------:R-:W-:Y:S01]  /*19490*/  FMUL.FTZ R121, R8, R121 ;  /* 0x0000007908797220 */ /* 0x000fe20000410000 */
[----:B------:R-:W2:Y:S03]  /*194a0*/  LDL.LU R7, [R1+0x370] ;  /* 0x0003700001077983 */ /* 0x000ea60000300800 */
[----:B------:R-:W-:Y:S01]  /*194b0*/  FFMA.FTZ R124, R6, R121, R124 ;  /* 0x00000079067c7223 */ /* 0x000fe2000001007c */
[----:B------:R-:W-:Y:S01]  /*194c0*/  FADD.FTZ R113, R113, R121 ;  /* 0x0000007971717221 */ /* 0x000fe20000010000 */
[----:B------:R-:W2:Y:S04]  /*194d0*/  LDL.LU R6, [R1+0x36c] ;  /* 0x00036c0001067983 */ /* 0x000ea80000300800 */
[----:B------:R-:W2:Y:S01]  /*194e0*/  LDL.LU R121, [R1+0x238] ;  /* 0x0002380001797983 */ /* 0x000ea20000300800 */
[----:B---3--:R-:W-:Y:S01]  /*194f0*/  FMUL.FTZ R117, R9, R105 ;  /* 0x0000006909757220 */ /* 0x008fe20000410000 */
[----:B------:R-:W-:-:S03]  /*19500*/  FADD.FTZ R122, R122, R105 ;  /* 0x000000697a7a7221 */ /* 0x000fc60000010000 */
[----:B------:R-:W-:Y:S01]  /*19510*/  FADD.FTZ R113, R117, R113 ;  /* 0x0000007175717221 */ /* 0x000fe20000010000 */
[----:B----4-:R-:W-:Y:S01]  /*19520*/  FADD.FTZ R122, R122, R101 ;  /* 0x000000657a7a7221 */ /* 0x010fe20000010000 */
[----:B------:R-:W-:-:S03]  /*19530*/  FADD.FTZ R109, R109, R120 ;  /* 0x000000786d6d7221 */ /* 0x000fc60000010000 */
        /* <DEDUP_REMOVED lines=16> */
[C---:B--2---:R-:W-:Y:S01]  /*19640*/  FFMA.FTZ R119, R121.reuse, R105, R119 ;  /* 0x0000006979777223 */ /* 0x044fe20000010077 */
[----:B------:R-:W-:Y:S01]  /*19650*/  FFMA.FTZ R124, R121, R117, R124 ;  /* 0x00000075797c7223 */ /* 0x000fe2000001007c */
[----:B------:R-:W-:Y:S01]  /*19660*/  FMUL.FTZ R121, R8, R120 ;  /* 0x0000007808797220 */ /* 0x000fe20000410000 */
[----:B------:R-:W-:-:S03]  /*19670*/  FMUL.FTZ R105, R9, R101 ;  /* 0x0000006509697220 */ /* 0x000fc60000410000 */
[----:B------:R-:W-:Y:S01]  /*19680*/  FFMA.FTZ R124, R7, R121, R124 ;  /* 0x00000079077c7223 */ /* 0x000fe2000001007c */
[----:B------:R-:W-:-:S03]  /*19690*/  FMUL.FTZ R117, R8, R118 ;  /* 0x0000007608757220 */ /* 0x000fc60000410000 */
[C---:B------:R-:W-:Y:S01]  /*196a0*/  FFMA.FTZ R124, R6.reuse, R105, R124 ;  /* 0x00000069067c7223 */ /* 0x040fe2000001007c */
[----:B------:R-:W-:Y:S01]  /*196b0*/  FADD.FTZ R113, R113, R121 ;  /* 0x0000007971717221 */ /* 0x000fe20000010000 */
[----:B------:R-:W-:Y:S01]  /*196c0*/  FFMA.FTZ R119, R6, R101, R119 ;  /* 0x0000006506777223 */ /* 0x000fe20000010077 */
[----:B------:R-:W-:Y:S01]  /*196d0*/  FFMA.FTZ R123, R7, R120, R123 ;  /* 0x00000078077b7223 */ /* 0x000fe2000001007b */
[----:B------:R-:W-:Y:S01]  /*196e0*/  FFMA.FTZ R124, R5, R117, R124 ;  /* 0x00000075057c7223 */ /* 0x000fe2000001007c */
[----:B------:R-:W-:Y:S01]  /*196f0*/  FMUL.FTZ R101, R9, R97 ;  /* 0x0000006109657220 */ /* 0x000fe20000410000 */
[----:B------:R-:W-:Y:S01]  /*19700*/  FADD.FTZ R113, R105, R113 ;  /* 0x0000007169717221 */ /* 0x000fe20000010000 */
[----:B------:R-:W-:Y:S01]  /*19710*/  FFMA.FTZ R123, R5, R118, R123 ;  /* 0x00000076057b7223 */ /* 0x000fe2000001007b */
[----:B------:R-:W-:Y:S01]  /*19720*/  FMUL.FTZ R105, R8, R115 ;  /* 0x0000007308697220 */ /* 0x000fe20000410000 */
[C---:B------:R-:W-:Y:S01]  /*19730*/  FFMA.FTZ R124, R4.reuse, R101, R124 ;  /* 0x00000065047c7223 */ /* 0x040fe2000001007c */
[----:B------:R-:W-:Y:S01]  /*19740*/  FFMA.FTZ R119, R4, R97, R119 ;  /* 0x0000006104777223 */ /* 0x000fe20000010077 */
[C---:B------:R-:W-:Y:S01]  /*19750*/  FFMA.FTZ R123, R0.reuse, R115, R123 ;  /* 0x00000073007b7223 */ /* 0x040fe2000001007b */
[----:B------:R0:W5:Y:S01]  /*19760*/  LDL.LU R7, [R1+0x368] ;  /* 0x0003680001077983 */ /* 0x0001620000300800 */
[----:B------:R-:W-:-:S03]  /*19770*/  FFMA.FTZ R124, R0, R105, R124 ;  /* 0x00000069007c7223 */ /* 0x000fc6000001007c */
[----:B------:R0:W5:Y:S04]  /*19780*/  LDL.LU R6, [R1+0x364] ;  /* 0x0003640001067983 */ /* 0x0001680000300800 */
[----:B------:R0:W5:Y:S04]  /*19790*/  LDL.LU R5, [R1+0x360] ;  /* 0x0003600001057983 */ /* 0x0001680000300800 */
[----:B------:R0:W5:Y:S04]  /*197a0*/  LDL.LU R4, [R1+0x35c] ;  /* 0x00035c0001047983 */ /* 0x0001680000300800 */
[----:B------:R0:W5:Y:S01]  /*197b0*/  LDL.LU R0, [R1+0x358] ;  /* 0x0003580001007983 */ /* 0x0001620000300800 */
[----:B------:R-:W-:Y:S01]  /*197c0*/  FADD.FTZ R120, R113, R117 ;  /* 0x0000007571787221 */ /* 0x000fe20000010000 */
[----:B------:R-:W-:-:S03]  /*197d0*/  FMUL.FTZ R97, R9, R93 ;  /* 0x0000005d09617220 */ /* 0x000fc60000410000 */
[----:B------:R-:W-:Y:S01]  /*197e0*/  FADD.FTZ R120, R101, R120 ;  /* 0x0000007865787221 */ /* 0x000fe20000010000 */
[----:B------:R-:W-:Y:S01]  /*197f0*/  FFMA.FTZ R124, R116, R97, R124 ;  /* 0x00000061747c7223 */ /* 0x000fe2000001007c */
[----:B------:R-:W-:Y:S01]  /*19800*/  FMUL.FTZ R101, R8, R111 ;  /* 0x0000006f08657220 */ /* 0x000fe20000410000 */
[----:B------:R-:W-:Y:S01]  /*19810*/  FFMA.FTZ R119, R116, R93, R119 ;  /* 0x0000005d74777223 */ /* 0x000fe20000010077 */
[----:B------:R-:W-:Y:S01]  /*19820*/  FADD.FTZ R120, R120, R105 ;  /* 0x0000006978787221 */ /* 0x000fe20000010000 */
[----:B------:R-:W-:Y:S01]  /*19830*/  FMUL.FTZ R93, R9, R89 ;  /* 0x00000059095d7220 */ /* 0x000fe20000410000 */
[C---:B------:R-:W-:Y:S01]  /*19840*/  FFMA.FTZ R124, R114.reuse, R101, R124 ;  /* 0x00000065727c7223 */ /* 0x040fe2000001007c */
[----:B------:R-:W-:Y:S01]  /*19850*/  FFMA.FTZ R123, R114, R111, R123 ;  /* 0x0000006f727b7223 */ /* 0x000fe2000001007b */
[----:B------:R-:W-:Y:S01]  /*19860*/  FADD.FTZ R120, R97, R120 ;  /* 0x0000007861787221 */ /* 0x000fe20000010000 */
[C---:B------:R-:W-:Y:S01]  /*19870*/  FFMA.FTZ R119, R112.reuse, R89, R119 ;  /* 0x0000005970777223 */ /* 0x040fe20000010077 */
[----:B------:R-:W-:Y:S01]  /*19880*/  FFMA.FTZ R97, R112, R93, R124 ;  /* 0x0000005d70617223 */ /* 0x000fe2000001007c */
[-C--:B------:R-:W-:Y:S01]  /*19890*/  FMUL.FTZ R112, R8, R107.reuse ;  /* 0x0000006b08707220 */ /* 0x080fe20000410000 */
[----:B------:R-:W-:Y:S01]  /*198a0*/  FADD.FTZ R120, R120, R101 ;  /* 0x0000006578787221 */ /* 0x000fe20000010000 */
[C---:B------:R-:W-:Y:S01]  /*198b0*/  FFMA.FTZ R123, R110.reuse, R107, R123 ;  /* 0x0000006b6e7b7223 */ /* 0x040fe2000001007b */
[-C--:B------:R-:W-:Y:S01]  /*198c0*/  FMUL.FTZ R89, R9, R85.reuse ;  /* 0x0000005509597220 */ /* 0x080fe20000410000 */
[----:B------:R-:W-:Y:S01]  /*198d0*/  FFMA.FTZ R110, R110, R112, R97 ;  /* 0x000000706e6e7223 */ /* 0x000fe20000010061 */
[----:B------:R-:W-:Y:S01]  /*198e0*/  FADD.FTZ R120, R93, R120 ;  /* 0x000000785d787221 */ /* 0x000fe20000010000 */
[----:B------:R-:W-:-:S02]  /*198f0*/  FFMA.FTZ R119, R108, R85, R119 ;  /* 0x000000556c777223 */ /* 0x000fc40000010077 */
[----:B------:R-:W-:Y:S01]  /*19900*/  FFMA.FTZ R93, R108, R89, R110 ;  /* 0x000000596c5d7223 */ /* 0x000fe2000001006e */
[-C--:B------:R-:W-:Y:S01]  /*19910*/  FMUL.FTZ R108, R8, R103.reuse ;  /* 0x00000067086c7220 */ /* 0x080fe20000410000 */
[----:B------:R-:W-:Y:S01]  /*19920*/  FADD.FTZ R120, R120, R112 ;  /* 0x0000007078787221 */ /* 0x000fe20000010000 */
[C---:B------:R-:W-:Y:S01]  /*19930*/  FFMA.FTZ R123, R106.reuse, R103, R123 ;  /* 0x000000676a7b7223 */ /* 0x040fe2000001007b */
[-C--:B------:R-:W-:Y:S01]  /*19940*/  FMUL.FTZ R85, R9, R81.reuse ;  /* 0x0000005109557220 */ /* 0x080fe20000410000 */
[----:B------:R-:W-:Y:S01]  /*19950*/  FFMA.FTZ R106, R106, R108, R93 ;  /* 0x0000006c6a6a7223 */ /* 0x000fe2000001005d */
[----:B------:R-:W-:Y:S01]  /*19960*/  FADD.FTZ R120, R89, R120 ;  /* 0x0000007859787221 */ /* 0x000fe20000010000 */
[C---:B------:R-:W-:Y:S02]  /*19970*/  FFMA.FTZ R119, R104.reuse, R81, R119 ;  /* 0x0000005168777223 */ /* 0x040fe40000010077 */
        /* <DEDUP_REMOVED lines=92> */
[----:B------:R-:W-:Y:S01]  /*19f40*/  FADD.FTZ R118, R118, R107 ;  /* 0x0000006b76767221 */ /* 0x000fe20000010000 */
[-C--:B------:R-:W-:Y:S01]  /*19f50*/  FMUL.FTZ R60, R8, R55.reuse ;  /* 0x00000037083c7220 */ /* 0x080fe20000410000 */
[----:B------:R-:W-:Y:S01]  /*19f60*/  FADD.FTZ R120, R120, R64 ;  /* 0x0000004078787221 */ /* 0x000fe20000010000 */
[----:B------:R-:W-:Y:S01]  /*19f70*/  FFMA.FTZ R123, R58, R55, R123 ;  /* 0x000000373a7b7223 */ /* 0x000fe2000001007b */
[----:B------:R-:W-:Y:S01]  /*19f80*/  FADD.FTZ R118, R118, R103 ;  /* 0x0000006776767221 */ /* 0x000fe20000010000 */
        /* <DEDUP_REMOVED lines=20> */
[----:B------:R-:W-:Y:S01]  /*1a0d0*/  FADD.FTZ R122, R122, R29 ;  /* 0x0000001d7a7a7221 */ /* 0x000fe20000010000 */
[C---:B------:R-:W-:Y:S01]  /*1a0e0*/  FFMA.FTZ R123, R50.reuse, R47, R123 ;  /* 0x0000002f327b7223 */ /* 0x040fe2000001007b */
        /* <DEDUP_REMOVED lines=40> */
[-C--:B------:R-:W-:Y:S01]  /*1a370*/  FMUL.FTZ R18, R8, R31.reuse ;  /* 0x0000001f08127220 */ /* 0x080fe20000410000 */
[----:B------:R-:W-:Y:S01]  /*1a380*/  FADD.FTZ R120, R25, R120 ;  /* 0x0000007819787221 */ /* 0x000fe20000010000 */
[----:B------:R-:W-:Y:S01]  /*1a390*/  FFMA.FTZ R119, R36, R14, R119 ;  /* 0x0000000e24777223 */ /* 0x000fe20000010077 */
[----:B------:R-:W-:Y:S01]  /*1a3a0*/  FADD.FTZ R118, R118, R51 ;  /* 0x0000003376767221 */ /* 0x000fe20000010000 */
        /* <DEDUP_REMOVED lines=50> */
[C---:B------:R-:W-:Y:S01]  /*1a6d0*/  FFMA.FTZ R19, R15.reuse, R22, R16 ;  /* 0x000000160f137223 */ /* 0x040fe20000010010 */
[----:B------:R-:W-:Y:S01]  /*1a6e0*/  FFMA.FTZ R13, R15, R125, R20 ;  /* 0x0000007d0f0d7223 */ /* 0x000fe20000010014 */
[----:B------:R-:W-:Y:S01]  /*1a6f0*/  FADD.FTZ R22, R22, R23 ;  /* 0x0000001716167221 */ /* 0x000fe20000010000 */
[----:B0-----:R-:W-:-:S07]  /*1a700*/  FADD.FTZ R15, R10, R125 ;  /* 0x0000007d0a0f7221 */ /* 0x001fce0000010000 */
.L_x_775:
        /* <DEDUP_REMOVED lines=29> */
[----:B------:R-:W-:Y:S01]  /*1a8e0*/  ISETP.GT.U32.AND P3, PT, R11, 0x3b, PT ;  /* 0x0000003b0b00780c */ /* 0x000fe20003f64070 */
        /* <DEDUP_REMOVED lines=17> */
.L_x_777:
[----:B------:R-:W-:Y:S05]  /*1aa00*/  BSYNC.RECONVERGENT B0 ;  /* 0x0000000000007941 */ /* 0x000fea0003800200 */
.L_x_776:
[----:B------:R-:W-:Y:S06]  /*1aa10*/  BAR.SYNC.DEFER_BLOCKING 0x0 ;  /* 0x0000000000007b1d */ /* 0x000fec0000010000 */
[----:B------:R-:W-:Y:S04]  /*1aa20*/  BSSY.RECONVERGENT B0, `(.L_x_778) ;  /* 0x0000027000007945 */ /* 0x000fe80003800200 */
[----:B------:R-:W-:Y:S05]  /*1aa30*/  @P0 BRA `(.L_x_779) ;  /* 0x0000000000940947 */ /* 0x000fea0003800000 */
[----:B------:R-:W-:-:S09]  /*1aa40*/  ULEA UR5, UR7, UR6, 0x18 ;  /* 0x0000000607057291 */ /* 0x000fd2000f8ec0ff */
[----:B------:R-:W4:Y:S04]  /*1aa50*/  LDS.64 R30, [UR5+0x18] ;  /* 0x00001805ff1e7984 */ /* 0x000f280008000a00 */
[----:B------:R-:W0:Y:S04]  /*1aa60*/  LDS.128 R36, [UR5+0x20] ;  /* 0x00002005ff247984 */ /* 0x000e280008000c00 */
[----:B------:R-:W0:Y:S04]  /*1aa70*/  LDS.128 R40, [UR5+0x30] ;  /* 0x00003005ff287984 */ /* 0x000e280008000c00 */
[----:B------:R-:W0:Y:S04]  /*1aa80*/  LDS.128 R24, [UR5+0x40] ;  /* 0x00004005ff187984 */ /* 0x000e280008000c00 */
[----:B---3--:R-:W3:Y:S04]  /*1aa90*/  LDS.128 R20, [UR5+0x50] ;  /* 0x00005005ff147984 */ /* 0x008ee80008000c00 */
[----:B-12---:R-:W1:Y:S04]  /*1aaa0*/  LDS.128 R16, [UR5+0x60] ;  /* 0x00006005ff107984 */ /* 0x006e680008000c00 */
[----:B------:R-:W-:Y:S01]  /*1aab0*/  LDS.64 R34, [UR5+0x80] ;  /* 0x00008005ff227984 */ /* 0x000fe20008000a00 */
[----:B----4-:R-:W-:Y:S01]  /*1aac0*/  FADD.FTZ R33, R28, R30 ;  /* 0x0000001e1c217221 */ /* 0x010fe20000010000 */
[----:B------:R-:W-:-:S02]  /*1aad0*/  FADD.FTZ R32, R29, R31 ;  /* 0x0000001f1d207221 */ /* 0x000fc40000010000 */
[----:B0-----:R-:W0:Y:S01]  /*1aae0*/  LDS.128 R28, [UR5+0x70] ;  /* 0x00007005ff1c7984 */ /* 0x001e220008000c00 */
        /* <DEDUP_REMOVED lines=26> */
.L_x_779:
[----:B------:R-:W-:Y:S05]  /*1ac90*/  BSYNC.RECONVERGENT B0 ;  /* 0x0000000000007941 */ /* 0x000fea0003800200 */
.L_x_778:
[----:B------:R-:W-:Y:S06]  /*1aca0*/  BAR.SYNC.DEFER_BLOCKING 0x0 ;  /* 0x0000000000007b1d */ /* 0x000fec0000010000 */
[----:B------:R-:W-:Y:S04]  /*1acb0*/  BSSY.RECONVERGENT B0, `(.L_x_780) ;  /* 0x0000025000007945 */ /* 0x000fe80003800200 */
[----:B------:R-:W-:Y:S05]  /*1acc0*/  @P3 BRA `(.L_x_781) ;  /* 0x00000000008c3947 */ /* 0x000fea0003800000 */
[----:B------:R-:W4:Y:S04]  /*1acd0*/  LDS.128 R36, [R10+0x3c0] ;  /* 0x0003c0000a247984 */ /* 0x000f280000000c00 */
[----:B------:R-:W0:Y:S04]  /*1ace0*/  LDS.128 R40, [R10+0x780] ;  /* 0x000780000a287984 */ /* 0x000e280000000c00 */
[----:B------:R-:W0:Y:S04]  /*1acf0*/  LDS.128 R44, [R10+0xb40] ;  /* 0x000b40000a2c7984 */ /* 0x000e280000000c00 */
[----:B------:R-:W0:Y:S04]  /*1ad00*/  LDS.128 R24, [R10+0xf00] ;  /* 0x000f00000a187984 */ /* 0x000e280000000c00 */
[----:B---3--:R-:W3:Y:S04]  /*1ad10*/  LDS.128 R20, [R10+0x12c0] ;  /* 0x0012c0000a147984 */ /* 0x008ee80000000c00 */
[----:B-12---:R-:W1:Y:S04]  /*1ad20*/  LDS.128 R16, [R10+0x1680] ;  /* 0x001680000a107984 */ /* 0x006e680000000c00 */
[----:B------:R2:W2:Y:S01]  /*1ad30*/  LDS.128 R32, [R10+0x1a40] ;  /* 0x001a40000a207984 */ /* 0x0004a20000000c00 */
[----:B----4-:R-:W-:Y:S01]  /*1ad40*/  FADD.FTZ R31, R12, R36 ;  /* 0x000000240c1f7221 */ /* 0x010fe20000010000 */
        /* <DEDUP_REMOVED lines=19> */
[----:B-1----:R-:W-:Y:S01]  /*1ae80*/  FADD.FTZ R31, R31, R16 ;  /* 0x000000101f1f7221 */ /* 0x002fe20000010000 */
[----:B--2---:R-:W-:Y:S01]  /*1ae90*/  FADD.FTZ R10, R12, R17 ;  /* 0x000000110c0a7221 */ /* 0x004fe20000010000 */
[----:B------:R-:W-:Y:S01]  /*1aea0*/  FADD.FTZ R15, R13, R18 ;  /* 0x000000120d0f7221 */ /* 0x000fe20000010000 */
[----:B------:R-:W-:Y:S01]  /*1aeb0*/  FADD.FTZ R16, R14, R19 ;  /* 0x000000130e107221 */ /* 0x000fe20000010000 */
[----:B------:R-:W-:Y:S01]  /*1aec0*/  FADD.FTZ R12, R31, R32 ;  /* 0x000000201f0c7221 */ /* 0x000fe20000010000 */
[----:B------:R-:W-:Y:S01]  /*1aed0*/  FADD.FTZ R13, R10, R33 ;  /* 0x000000210a0d7221 */ /* 0x000fe20000010000 */
[----:B------:R-:W-:Y:S01]  /*1aee0*/  FADD.FTZ R14, R15, R34 ;  /* 0x000000220f0e7221 */ /* 0x000fe20000010000 */
[----:B------:R-:W-:-:S07]  /*1aef0*/  FADD.FTZ R15, R16, R35 ;  /* 0x00000023100f7221 */ /* 0x000fce0000010000 */
.L_x_781:
[----:B------:R-:W-:Y:S05]  /*1af00*/  BSYNC.RECONVERGENT B0 ;  /* 0x0000000000007941 */ /* 0x000fea0003800200 */
.L_x_780:
[----:B------:R-:W-:Y:S04]  /*1af10*/  BSSY.RECONVERGENT B0, `(.L_x_782) ;  /* 0x000001e000007945 */ /* 0x000fe80003800200 */
[----:B------:R-:W-:Y:S05]  /*1af20*/  @P3 BRA `(.L_x_783) ;  /* 0x0000000000703947 */ /* 0x000fea0003800000 */
[----:B------:R-:W1:Y:S01]  /*1af30*/  LDC.64 R30, c[0x0][0x3f8] ;  /* 0x0000fe00ff1e7b82 */ /* 0x000e620000000a00 */
[----:B0-----:R-:W-:-:S05]  /*1af40*/  MOV R10, UR13 ;  /* 0x0000000d000a7c02 */ /* 0x001fca0008000f00 */
[----:B------:R-:W-:Y:S02]  /*1af50*/  IMAD R23, R10, 0x3c, R11 ;  /* 0x0000003c0a177824 */ /* 0x000fe400078e020b */
[----:B--2---:R-:W0:Y:S01]  /*1af60*/  LDC.64 R16, c[0x0][0x3d8] ;  /* 0x0000f600ff107b82 */ /* 0x004e220000000a00 */
        /* <DEDUP_REMOVED lines=12> */
[----:B---3--:R-:W-:Y:S02]  /*1b030*/  LEA R20, P2, R30, R16, 0x2 ;  /* 0x000000101e147211 */ /* 0x008fe400078410ff */
        /* <DEDUP_REMOVED lines=11> */
.L_x_783:
[----:B------:R-:W-:Y:S05]  /*1b0f0*/  BSYNC.RECONVERGENT B0 ;  /* 0x0000000000007941 */ /* 0x000fea0003800200 */
.L_x_782:
        /* <DEDUP_REMOVED lines=17> */
[----:B------:R-:W-:Y:S02]  /*1b210*/  MOV R17, UR7 ;  /* 0x0000000700117c02 */ /* 0x000fe40008000f00 */
[----:B------:R-:W-:Y:S01]  /*1b220*/  UIADD3 UR5, UPT, UPT, -UR5, 0x1, URZ ;  /* 0x0000000105057890 */ /* 0x000fe2000fffe1ff */
[----:B-1----:R-:W-:-:S02]  /*1b230*/  MOV R19, UR13 ;  /* 0x0000000d00137c02 */ /* 0x002fc40008000f00 */
        /* <DEDUP_REMOVED lines=14> */
.L_x_787:
[----:B------:R-:W2:Y:S04]  /*1b320*/  LDG.E.STRONG.GPU R10, desc[UR10][R16.64] ;  /* 0x0000000a100a7981 */ /* 0x000ea8000c1ef900 */
[----:B--2---:R-:W-:Y:S04]  /*1b330*/  CCTL.IVALL ;  /* 0x00000000ff00798f */ /* 0x004fe80002000000 */
[----:B------:R0:W-:Y:S01]  /*1b340*/  STL [R1], R10 ;  /* 0x0000000a01007387 */ /* 0x0001e20000100800 */
[----:B------:R-:W-:-:S13]  /*1b350*/  ISETP.NE.AND P0, PT, R10, UR5, PT ;  /* 0x000000050a007c0c */ /* 0x000fda000bf05270 */
[----:B0-----:R-:W-:Y:S05]  /*1b360*/  @P0 BRA `(.L_x_787) ;  /* 0xfffffffc00ec0947 */ /* 0x001fea000383ffff */
.L_x_786:
[----:B------:R-:W-:Y:S05]  /*1b370*/  BSYNC.RECONVERGENT B0 ;  /* 0x0000000000007941 */ /* 0x000fea0003800200 */
.L_x_785:
        /* <DEDUP_REMOVED lines=15> */
.L_x_789:
        /* <DEDUP_REMOVED lines=8> */
[----:B------:R-:W0:Y:S01]  /*1b4f0*/  S2R R10, SR_CTAID.X ;  /* 0x00000000000a7919 */ /* 0x000e220000002500 */
        /* <DEDUP_REMOVED lines=19> */
[--C-:B------:R-:W-:Y:S01]  /*1b630*/  @!P3 IMAD.WIDE.U32 R18, R19, 0x8, R12.reuse ;  /* 0x000000081312b825 */ /* 0x100fe200078e000c */
[----:B------:R0:W2:Y:S01]  /*1b640*/  @!P4 LDG.E.64 R26, desc[UR10][R16.64] ;  /* 0x0000000a101ac981 */ /* 0x0000a2000c1e1b00 */
[----:B------:R-:W-:Y:S02]  /*1b650*/  MOV R23, UR18 ;  /* 0x0000001200177c02 */ /* 0x000fe40008000f00 */
[----:B------:R-:W-:Y:S01]  /*1b660*/  ISETP.NE.OR P5, PT, R11, RZ, !P5 ;  /* 0x000000ff0b00720c */ /* 0x000fe20006fa5670 */
[--C-:B---3--:R-:W-:Y:S01]  /*1b670*/  @!P2 IMAD.WIDE.U32 R20, R21, 0x8, R12.reuse ;  /* 0x000000081514a825 */ /* 0x108fe200078e000c */
[----:B------:R-:W3:Y:S01]  /*1b680*/  @!P3 LDG.E.64 R18, desc[UR10][R18.64] ;  /* 0x0000000a1212b981 */ /* 0x000ee2000c1e1b00 */
[----:B------:R-:W-:Y:S02]  /*1b690*/  MOV R31, UR20 ;  /* 0x00000014001f7c02 */ /* 0x000fe40008000f00 */
[----:B------:R-:W-:Y:S02]  /*1b6a0*/  MOV R33, UR19 ;  /* 0x0000001300217c02 */ /* 0x000fe40008000f00 */
[----:B------:R-:W3:Y:S06]  /*1b6b0*/  @!P2 LDG.E.64 R20, desc[UR10][R20.64] ;  /* 0x0000000a1414a981 */ /* 0x000eec000c1e1b00 */
[----:B0-----:R-:W-:-:S06]  /*1b6c0*/  @!P5 IMAD.WIDE.U32 R16, R33, 0x8, R12 ;  /* 0x000000082110d825 */ /* 0x001fcc00078e000c */
[----:B------:R-:W3:Y:S01]  /*1b6d0*/  @!P5 LDG.E.64 R16, desc[UR10][R16.64] ;  /* 0x0000000a1010d981 */ /* 0x000ee2000c1e1b00 */
        /* <DEDUP_REMOVED lines=38> */
.L_x_788:
        /* <DEDUP_REMOVED lines=38> */
[----:B---3--:R-:W-:Y:S02]  /*1bba0*/  @!P3 IMAD.WIDE.U32 R20, R21, 0x8, R12 ;  /* 0x000000081514b825 */ /* 0x008fe400078e000c */
        /* <DEDUP_REMOVED lines=13> */
.L_x_790:
[----:B------:R-:W-:Y:S05]  /*1bc80*/  BRA.U !UP0, `(.L_x_784) ;  /* 0x00000001089c7547 */ /* 0x000fea000b800000 */
[----:B------:R-:W0:Y:S01]  /*1bc90*/  S2R R18, SR_CTAID.X ;  /* 0x0000000000127919 */ /* 0x000e220000002500 */
[----:B------:R-:W-:Y:S02]  /*1bca0*/  UISETP.NE.AND UP0, UPT, UR18, 0x1, UPT ;  /* 0x000000011200788c */ /* 0x000fe4000bf05270 */
[----:B------:R-:W-:-:S07]  /*1bcb0*/  ULOP3.LUT UR6, UR12, 0x1, URZ, 0xc0, !UPT ;  /* 0x000000010c067892 */ /* 0x000fce000f8ec0ff */
[----:B------:R-:W-:Y:S05]  /*1bcc0*/  BRA.U !UP0, `(.L_x_791) ;  /* 0x0000000108587547 */ /* 0x000fea000b800000 */
[----:B------:R-:W4:Y:S01]  /*1bcd0*/  S2R R10, SR_CTAID.X ;  /* 0x00000000000a7919 */ /* 0x000f220000002500 */
[----:B------:R-:W1:Y:S01]  /*1bce0*/  S2R R14, SR_CTAID.Y ;  /* 0x00000000000e7919 */ /* 0x000e620000002600 */
[----:B----4-:R-:W-:Y:S02]  /*1bcf0*/  ISETP.NE.AND P0, PT, R10, UR5, PT ;  /* 0x000000050a007c0c */ /* 0x010fe4000bf05270 */
[----:B------:R-:W-:Y:S02]  /*1bd00*/  MOV R10, UR5 ;  /* 0x00000005000a7c02 */ /* 0x000fe40008000f00 */
[----:B------:R-:W-:Y:S02]  /*1bd10*/  ISETP.NE.OR P1, PT, R11, RZ, !P0 ;  /* 0x000000ff0b00720c */ /* 0x000fe40004725670 */
[----:B------:R-:W-:-:S04]  /*1bd20*/  IADD3 R15, PT, PT, R10, 0x1, RZ ;  /* 0x000000010a0f7810 */ /* 0x000fc80007ffe0ff */
[----:B------:R-:W-:-:S04]  /*1bd30*/  ISETP.NE.AND P0, PT, R15, UR29, PT ;  /* 0x0000001d0f007c0c */ /* 0x000fc8000bf05270 */
[----:B------:R-:W-:-:S03]  /*1bd40*/  ISETP.NE.OR P0, PT, R11, RZ, !P0 ;  /* 0x000000ff0b00720c */ /* 0x000fc60004705670 */
[----:B------:R-:W-:-:S05]  /*1bd50*/  VOTEU.ALL UP0, P1 ;  /* 0x0000000000ff7886 */ /* 0x000fca0000800000 */
[----:B------:R-:W-:-:S05]  /*1bd60*/  @!UP0 UIMAD UR5, UR5, UR9, UR14 ;  /* 0x00000009050582a4 */ /* 0x000fca000f8e020e */
[----:B-1----:R-:W-:Y:S01]  /*1bd70*/  @!P0 IMAD R15, R15, UR9, R14 ;  /* 0x000000090f0f8c24 */ /* 0x002fe2000f8e020e */
[----:B------:R-:W-:-:S03]  /*1bd80*/  MOV R17, UR5 ;  /* 0x0000000500117c02 */ /* 0x000fc60008000f00 */
[----:B------:R-:W-:-:S04]  /*1bd90*/  @!P0 IMAD.WIDE.U32 R14, R15, 0x8, R12 ;  /* 0x000000080f0e8825 */ /* 0x000fc800078e000c */
[----:B--2---:R-:W-:Y:S02]  /*1bda0*/  @!P1 IMAD.WIDE.U32 R16, R17, 0x8, R12 ;  /* 0x0000000811109825 */ /* 0x004fe400078e000c */
[----:B------:R-:W2:Y:S04]  /*1bdb0*/  @!P0 LDG.E.64 R14, desc[UR10][R14.64] ;  /* 0x0000000a0e0e8981 */ /* 0x000ea8000c1e1b00 */
[----:B------:R-:W4:Y:S01]  /*1bdc0*/  @!P1 LDG.E.64 R16, desc[UR10][R16.64] ;  /* 0x0000000a10109981 */ /* 0x000f22000c1e1b00 */
[----:B------:R-:W-:-:S04]  /*1bdd0*/  IADD3 R10, PT, PT, R10, 0x2, RZ ;  /* 0x000000020a0a7810 */ /* 0x000fc80007ffe0ff */
[----:B------:R-:W-:Y:S01]  /*1bde0*/  R2UR UR5, R10 ;  /* 0x000000000a0572ca */ /* 0x000fe200000e0000 */
[----:B----4-:R-:W-:Y:S01]  /*1bdf0*/  @!P1 FADD.FTZ R28, R28, R16 ;  /* 0x000000101c1c9221 */ /* 0x010fe20000010000 */
[----:B------:R-:W-:-:S03]  /*1be00*/  @!P1 FADD.FTZ R29, R29, R17 ;  /* 0x000000111d1d9221 */ /* 0x000fc60000010000 */
[----:B--2---:R-:W-:Y:S01]  /*1be10*/  @!P0 FADD.FTZ R28, R28, R14 ;  /* 0x0000000e1c1c8221 */ /* 0x004fe20000010000 */
[----:B------:R-:W-:-:S09]  /*1be20*/  @!P0 FADD.FTZ R29, R29, R15 ;  /* 0x0000000f1d1d8221 */ /* 0x000fd20000010000 */
.L_x_791:
        /* <DEDUP_REMOVED lines=12> */
.L_x_792:
[----:B------:R-:W-:Y:S05]  /*1bef0*/  BSYNC.RECONVERGENT B0 ;  /* 0x0000000000007941 */ /* 0x000fea0003800200 */
.L_x_784:
        /* <DEDUP_REMOVED lines=13> */
[----:B------:R-:W1:Y:S01]  /*1bfd0*/  LDS.64 R10, [UR5+0x90] ;  /* 0x00009005ff0a7984 */ /* 0x000e620008000a00 */
[----:B------:R-:W1:Y:S02]  /*1bfe0*/  LDCU UR5, c[0x0][0x42c] ;  /* 0x00008580ff0577ac */ /* 0x000e640008000800 */
[----:B-1----:R-:W-:Y:S01]  /*1bff0*/  FMUL.FTZ R14, R10, UR5 ;  /* 0x000000050a0e7c20 */ /* 0x002fe20008410000 */
[----:B0---4-:R-:W-:-:S07]  /*1c000*/  FMUL.FTZ R15, R11, UR5 ;  /* 0x000000050b0f7c20 */ /* 0x011fce0008410000 */
.L_x_798:
[----:B0-----:R-:W-:-:S05]  /*1c010*/  LEA R13, R17, UR15, 0x2 ;  /* 0x0000000f110d7c11 */ /* 0x001fca000f8e10ff */
[----:B------:R-:W4:Y:S04]  /*1c020*/  LDL.64 R10, [R13+0x10] ;  /* 0x000010000d0a7983 */ /* 0x000f280000100a00 */
[----:B------:R-:W2:Y:S01]  /*1c030*/  LDL.64 R18, [R13+0x110] ;  /* 0x000110000d127983 */ /* 0x000ea20000100a00 */
[----:B------:R-:W-:Y:S01]  /*1c040*/  BSSY.RECONVERGENT B0, `(.L_x_793) ;  /* 0x000003b000007945 */ /* 0x000fe20003800200 */
[--C-:B----4-:R-:W-:Y:S02]  /*1c050*/  HADD2.F32 R12, -RZ, R10.reuse.H0_H0 ;  /* 0x2000000aff0c7230 */ /* 0x110fe40000004100 */
[----:B------:R-:W-:Y:S02]  /*1c060*/  HADD2.F32 R10, -RZ, R10.H1_H1 ;  /* 0x3000000aff0a7230 */ /* 0x000fe40000004100 */
[----:B--2---:R-:W-:-:S02]  /*1c070*/  HADD2.F32 R13, -RZ, R18.H0_H0 ;  /* 0x20000012ff0d7230 */ /* 0x004fc40000004100 */
[----:B------:R-:W-:Y:S01]  /*1c080*/  FADD.FTZ R12, R12, -UR28 ;  /* 0x8000001c0c0c7e21 */ /* 0x000fe20008010000 */
[----:B------:R-:W-:Y:S02]  /*1c090*/  HADD2.F32 R18, -RZ, R18.H1_H1 ;  /* 0x30000012ff127230 */ /* 0x000fe40000004100 */
[----:B------:R-:W-:Y:S01]  /*1c0a0*/  FADD.FTZ R10, R10, -UR28 ;  /* 0x8000001c0a0a7e21 */ /* 0x000fe20008010000 */
[----:B------:R-:W-:-:S03]  /*1c0b0*/  FMUL.FTZ R29, R12, UR16 ;  /* 0x000000100c1d7c20 */ /* 0x000fc60008410000 */
[----:B------:R-:W-:Y:S01]  /*1c0c0*/  FMUL.FTZ R24, R10, UR16 ;  /* 0x000000100a187c20 */ /* 0x000fe20008410000 */
[----:B------:R-:W-:-:S03]  /*1c0d0*/  @P2 FFMA.FTZ R12, R8, R29, R2 ;  /* 0x0000001d080c2223 */ /* 0x000fc60000010002 */
[----:B------:R-:W-:Y:S01]  /*1c0e0*/  @P2 FFMA.FTZ R10, R9, R24, R3 ;  /* 0x00000018090a2223 */ /* 0x000fe20000010003 */
[----:B------:R-:W-:-:S03]  /*1c0f0*/  @P2 FMUL.FTZ R16, R12, -1.4426950216293334961 ;  /* 0xbfb8aa3b0c102820 */ /* 0x000fc60000410000 */
[----:B------:R-:W-:-:S03]  /*1c100*/  @P2 FMUL.FTZ R21, R10, -1.4426950216293334961 ;  /* 0xbfb8aa3b0a152820 */ /* 0x000fc60000410000 */
[----:B------:R-:W3:Y:S04]  /*1c110*/  @P2 MUFU.EX2 R16, R16 ;  /* 0x0000001000102308 */ /* 0x000ee80000000800 */
[----:B------:R-:W0:Y:S01]  /*1c120*/  @P2 MUFU.EX2 R21, R21 ;  /* 0x0000001500152308 */ /* 0x000e220000000800 */
[----:B---3--:R-:W-:Y:S01]  /*1c130*/  @P2 FADD.FTZ R20, R16, 1 ;  /* 0x3f80000010142421 */ /* 0x008fe20000010000 */
[----:B0-----:R-:W-:-:S05]  /*1c140*/  @P2 FADD.FTZ R22, R21, 1 ;  /* 0x3f80000015162421 */ /* 0x001fca0000010000 */
[----:B------:R-:W0:Y:S08]  /*1c150*/  @P2 MUFU.RCP R20, R20 ;  /* 0x0000001400142308 */ /* 0x000e300000001000 */
[----:B------:R-:W1:Y:S01]  /*1c160*/  @P2 MUFU.RCP R23, R22 ;  /* 0x0000001600172308 */ /* 0x000e620000001000 */
[----:B0-----:R-:W-:-:S04]  /*1c170*/  @P2 FADD.FTZ R25, -R20, 1 ;  /* 0x3f80000014192421 */ /* 0x001fc80000010100 */
[----:B------:R-:W-:Y:S01]  /*1c180*/  @P2 FFMA.FTZ R25, R12, R25, 1 ;  /* 0x3f8000000c192423 */ /* 0x000fe20000010019 */
[----:B-1----:R-:W-:Y:S01]  /*1c190*/  @P2 FADD.FTZ R27, -R23, 1 ;  /* 0x3f800000171b2421 */ /* 0x002fe20000010100 */
[----:B------:R-:W-:-:S03]  /*1c1a0*/  @P2 FMUL.FTZ R23, R18, R23 ;  /* 0x0000001712172220 */ /* 0x000fc60000410000 */
[----:B------:R-:W-:Y:S01]  /*1c1b0*/  @P2 FFMA.FTZ R12, R10, R27, 1 ;  /* 0x3f8000000a0c2423 */ /* 0x000fe2000001001b */
[----:B-----5:R-:W-:Y:S01]  /*1c1c0*/  LEA R27, R17, R0, 0x3 ;  /* 0x00000000111b7211 */ /* 0x020fe200078e18ff */
        /* <DEDUP_REMOVED lines=34> */
.L_x_794:
[----:B------:R-:W-:Y:S05]  /*1c3f0*/  BSYNC.RECONVERGENT B0 ;  /* 0x0000000000007941 */ /* 0x000fea0003800200 */
.L_x_793:
        /* <DEDUP_REMOVED lines=23> */
.L_x_795:
        /* <DEDUP_REMOVED lines=16> */
.L_x_797:
[----:B------:R-:W-:Y:S05]  /*1c670*/  BSYNC.RECONVERGENT B0 ;  /* 0x0000000000007941 */ /* 0x000fea0003800200 */
.L_x_796:
        /* <DEDUP_REMOVED lines=10> */
.L_x_773:
[----:B------:R-:W1:Y:S01]  /*1c720*/  S2R R9, SR_TID.X ;  /* 0x0000000000097919 */ /* 0x000e620000002100 */
        /* <DEDUP_REMOVED lines=15> */
.L_x_801:
[----:B------:R-:W-:Y:S05]  /*1c820*/  BSYNC.RECONVERGENT B0 ;  /* 0x0000000000007941 */ /* 0x000fea0003800200 */
.L_x_800:
        /* <DEDUP_REMOVED lines=11> */
.L_x_803:
[----:B------:R-:W2:Y:S04]  /*1c8e0*/  LDG.E.STRONG.GPU R5, desc[UR10][R2.64] ;  /* 0x0000000a02057981 */ /* 0x000ea8000c1ef900 */
[----:B--2---:R-:W-:Y:S01]  /*1c8f0*/  CCTL.IVALL ;  /* 0x00000000ff00798f */ /* 0x004fe20002000000 */
[----:B------:R-:W-:Y:S05]  /*1c900*/  YIELD ;  /* 0x0000000000007946 */ /* 0x000fea0003800000 */
[----:B------:R-:W-:-:S13]  /*1c910*/  ISETP.NE.AND P0, PT, R5, R0, PT ;  /* 0x000000000500720c */ /* 0x000fda0003f05270 */
[----:B------:R-:W-:Y:S05]  /*1c920*/  @P0 BRA `(.L_x_803) ;  /* 0xfffffffc00ec0947 */ /* 0x000fea000383ffff */
.L_x_802:
        /* <DEDUP_REMOVED lines=18> */
[----:B0-----:R-:W-:Y:S02]  /*1ca50*/  SEL R11, R3, R4, P0 ;  /* 0x00000004030b7207 */ /* 0x001fe40000000000 */
        /* <DEDUP_REMOVED lines=56> */
.L_x_806:
        /* <DEDUP_REMOVED lines=29> */
.L_x_805:
[----:B------:R-:W-:Y:S05]  /*1cfb0*/  BSYNC.RECONVERGENT B0 ;  /* 0x0000000000007941 */ /* 0x000fea0003800200 */
.L_x_804:
        /* <DEDUP_REMOVED lines=10> */
.L_x_807:
        /* <DEDUP_REMOVED lines=82> */
.L_x_808:
        /* <DEDUP_REMOVED lines=16> */
.L_x_4895:


//--------------------- .text._Z35group_norm_nhwc_bwd_one_pass_kernelI11Fp16IOBf16WLi64ELi120ELi480EEv26Group_norm_nhwc_bwd_params --------------------------
	.section	.text._Z35group_norm_nhwc_bwd_one_pass_kernelI11Fp16IOBf16WLi64ELi120ELi480EEv26Group_norm_nhwc_bwd_params,"ax",@progbits
	.align	128
        .global         _Z35group_norm_nhwc_bwd_one_pass_kernelI11Fp16IOBf16WLi64ELi120ELi480EEv26Group_norm_nhwc_bwd_params
        .type           _Z35group_norm_nhwc_bwd_one_pass_kernelI11Fp16IOBf16WLi64ELi120ELi480EEv26Group_norm_nhwc_bwd_params,@function
        .size           _Z35group_norm_nhwc_bwd_one_pass_kernelI11Fp16IOBf16WLi64ELi120ELi480EEv26Group_norm_nhwc_bwd_params,(.L_x_4896 - _Z35group_norm_nhwc_bwd_one_pass_kernelI11Fp16IOBf16WLi64ELi120ELi480EEv26Group_norm_nhwc_bwd_params)
        .other          _Z35group_norm_nhwc_bwd_one_pass_kernelI11Fp16IOBf16WLi64ELi120ELi480EEv26Group_norm_nhwc_bwd_params,@"STO_CUDA_ENTRY STV_DEFAULT"
_Z35group_norm_nhwc_bwd_one_pass_kernelI11Fp16IOBf16WLi64ELi120ELi480EEv26Group_norm_nhwc_bwd_params:
.text._Z35group_norm_nhwc_bwd_one_pass_kernelI11Fp16IOBf16WLi64ELi120ELi480EEv26Group_norm_nhwc_bwd_params:
        /* <DEDUP_REMOVED lines=27> */
.L_x_852:
[----:B0-----:R-:W0:Y:S01]  /*01b0*/  LDC R13, c[0x0][0x410] ;  /* 0x00010400ff0d7b82 */ /* 0x001e220000000800 */
[----:B------:R-:W1:Y:S01]  /*01c0*/  LDCU.128 UR12, c[0x0][0x400] ;  /* 0x00008000ff0c77ac */ /* 0x000e620008000c00 */
[----:B------:R-:W-:Y:S02]  /*01d0*/  ISETP.GE.AND P1, PT, R34, RZ, PT ;  /* 0x000000ff2200720c */ /* 0x000fe40003f26270 */
[----:B------:R-:W-:Y:S02]  /*01e0*/  CS2R R30, SRZ ;  /* 0x00000000001e7805 */ /* 0x000fe4000001ff00 */
[----:B------:R-:W-:Y:S02]  /*01f0*/  SHF.R.S32.HI R15, RZ, 0x1f, R40 ;  /* 0x0000001fff0f7819 */ /* 0x000fe40000011428 */
[----:B------:R-:W-:Y:S02]  /*0200*/  SHF.R.S32.HI R19, RZ, 0x1f, R39 ;  /* 0x0000001fff137819 */ /* 0x000fe40000011427 */
[----:B------:R-:W-:Y:S01]  /*0210*/  SHF.R.S32.HI R25, RZ, 0x1f, R38 ;  /* 0x0000001fff197819 */ /* 0x000fe20000011426 */
[----:B------:R-:W2:Y:S01]  /*0220*/  LDC R33, c[0x0][0x41c] ;  /* 0x00010700ff217b82 */ /* 0x000ea20000000800 */
[----:B-1----:R-:W-:-:S04]  /*0230*/  ISETP.GE.U32.AND P2, PT, R40, UR12, PT ;  /* 0x0000000c28007c0c */ /* 0x002fc8000bf46070 */
[----:B------:R-:W-:Y:S02]  /*0240*/  ISETP.GE.AND.EX P2, PT, R15, UR13, PT, P2 ;  /* 0x0000000d0f007c0c */ /* 0x000fe4000bf46320 */
[----:B0-----:R-:W-:-:S04]  /*0250*/  IABS R9, R13 ;  /* 0x0000000d00097213 */ /* 0x001fc80000000000 */
[----:B------:R-:W0:Y:S07]  /*0260*/  I2F.RP R8, R9 ;  /* 0x0000000900087306 */ /* 0x000e2e0000209400 */
[----:B------:R-:W1:Y:S01]  /*0270*/  @!P2 LDC.64 R20, c[0x0][0x3a0] ;  /* 0x0000e800ff14ab82 */ /* 0x000e620000000a00 */
[----:B0-----:R-:W0:Y:S07]  /*0280*/  MUFU.RCP R8, R8 ;  /* 0x0000000800087308 */ /* 0x001e2e0000001000 */
[----:B------:R-:W3:Y:S01]  /*0290*/  @!P2 LDC.64 R16, c[0x0][0x398] ;  /* 0x0000e600ff10ab82 */ /* 0x000ee20000000a00 */
[----:B0-----:R-:W-:-:S04]  /*02a0*/  IADD3 R6, PT, PT, R8, 0xffffffe, RZ ;  /* 0x0ffffffe08067810 */ /* 0x001fc80007ffe0ff */
[----:B------:R0:W4:Y:S02]  /*02b0*/  F2I.FTZ.U32.TRUNC.NTZ R7, R6 ;  /* 0x0000000600077305 */ /* 0x000124000021f000 */
[----:B0-----:R-:W-:Y:S02]  /*02c0*/  MOV R6, RZ ;  /* 0x000000ff00067202 */ /* 0x001fe40000000f00 */
[----:B----4-:R-:W-:-:S05]  /*02d0*/  IADD3 R10, PT, PT, RZ, -R7, RZ ;  /* 0x80000007ff0a7210 */ /* 0x010fca0007ffe0ff */
[----:B------:R-:W-:Y:S01]  /*02e0*/  IMAD R11, R10, R9, RZ ;  /* 0x000000090a0b7224 */ /* 0x000fe200078e02ff */
[----:B------:R-:W-:-:S03]  /*02f0*/  IABS R10, R34 ;  /* 0x00000022000a7213 */ /* 0x000fc60000000000 */
[----:B------:R-:W-:Y:S01]  /*0300*/  IMAD.HI.U32 R7, R7, R11, R6 ;  /* 0x0000000b07077227 */ /* 0x000fe200078e0006 */
[----:B------:R-:W-:Y:S02]  /*0310*/  PRMT R6, R42, 0x9910, RZ ;  /* 0x000099102a067816 */ /* 0x000fe400000000ff */
[----:B------:R-:W-:-:S03]  /*0320*/  LOP3.LUT R11, RZ, R13, RZ, 0x33, !PT ;  /* 0x0000000dff0b7212 */ /* 0x000fc600078e33ff */
[----:B------:R-:W-:-:S04]  /*0330*/  IMAD.HI.U32 R7, R7, R10, RZ ;  /* 0x0000000a07077227 */ /* 0x000fc800078e00ff */
[----:B------:R-:W-:Y:S01]  /*0340*/  IMAD R6, R6, 0x3c, RZ ;  /* 0x0000003c06067824 */ /* 0x000fe200078e02ff */
[----:B------:R-:W-:-:S04]  /*0350*/  IADD3 R8, PT, PT, -R7, RZ, RZ ;  /* 0x000000ff07087210 */ /* 0x000fc80007ffe1ff */
[----:B------:R-:W-:Y:S01]  /*0360*/  IADD3 R6, PT, PT, RZ, -R6, RZ ;  /* 0x80000006ff067210 */ /* 0x000fe20007ffe0ff */
[----:B------:R-:W-:Y:S01]  /*0370*/  IMAD R8, R9, R8, R10 ;  /* 0x0000000809087224 */ /* 0x000fe200078e020a */
[----:B------:R-:W-:-:S04]  /*0380*/  LOP3.LUT R10, R34, R13, RZ, 0x3c, !PT ;  /* 0x0000000d220a7212 */ /* 0x000fc800078e3cff */
[----:B------:R-:W-:Y:S02]  /*0390*/  ISETP.GT.U32.AND P5, PT, R9, R8, PT ;  /* 0x000000080900720c */ /* 0x000fe40003fa4070 */
[----:B------:R-:W-:-:S11]  /*03a0*/  ISETP.GE.AND P0, PT, R10, RZ, PT ;  /* 0x000000ff0a00720c */ /* 0x000fd60003f06270 */
[-C--:B------:R-:W-:Y:S02]  /*03b0*/  @!P5 IADD3 R8, PT, PT, R8, -R9.reuse, RZ ;  /* 0x800000090808d210 */ /* 0x080fe40007ffe0ff */
[----:B------:R-:W-:Y:S02]  /*03c0*/  @!P5 IADD3 R7, PT, PT, R7, 0x1, RZ ;  /* 0x000000010707d810 */ /* 0x000fe40007ffe0ff */
[----:B------:R-:W-:Y:S02]  /*03d0*/  ISETP.GT.U32.AND P3, PT, R9, R8, PT ;  /* 0x000000080900720c */ /* 0x000fe40003f64070 */
[CC--:B------:R-:W-:Y:S02]  /*03e0*/  ISETP.GE.U32.AND P4, PT, R8.reuse, R9.reuse, PT ;  /* 0x000000090800720c */ /* 0x0c0fe40003f86070 */
[----:B------:R-:W-:Y:S02]  /*03f0*/  IADD3 R9, PT, PT, R8, -R9, RZ ;  /* 0x8000000908097210 */ /* 0x000fe40007ffe0ff */
[----:B------:R-:W-:-:S02]  /*0400*/  ISETP.NE.AND P5, PT, R13, RZ, PT ;  /* 0x000000ff0d00720c */ /* 0x000fc40003fa5270 */
[----:B------:R-:W-:Y:S02]  /*0410*/  SEL R8, R9, R8, !P3 ;  /* 0x0000000809087207 */ /* 0x000fe40005800000 */
[----:B------:R-:W-:Y:S02]  /*0420*/  ISETP.GE.U32.AND P3, PT, R39, UR12, PT ;  /* 0x0000000c27007c0c */ /* 0x000fe4000bf66070 */
[----:B------:R-:W-:Y:S02]  /*0430*/  PRMT R9, R6, 0x7710, RZ ;  /* 0x0000771006097816 */ /* 0x000fe400000000ff */
[----:B------:R-:W-:Y:S02]  /*0440*/  @!P1 IADD3 R8, PT, PT, -R8, RZ, RZ ;  /* 0x000000ff08089210 */ /* 0x000fe40007ffe1ff */
[----:B------:R-:W-:Y:S02]  /*0450*/  ISETP.GE.AND.EX P3, PT, R19, UR13, PT, P3 ;  /* 0x0000000d13007c0c */ /* 0x000fe4000bf66330 */
[----:B------:R-:W-:-:S02]  /*0460*/  @P4 IADD3 R7, PT, PT, R7, 0x1, RZ ;  /* 0x0000000107074810 */ /* 0x000fc40007ffe0ff */
[----:B------:R-:W-:Y:S02]  /*0470*/  IADD3 R6, PT, PT, R9, R2, RZ ;  /* 0x0000000209067210 */ /* 0x000fe40007ffe0ff */
[----:B------:R-:W-:Y:S02]  /*0480*/  SEL R53, R11, R8, !P5 ;  /* 0x000000080b357207 */ /* 0x000fe40006800000 */
[----:B------:R-:W0:Y:S01]  /*0490*/  @!P2 LDC.64 R8, c[0x0][0x3f8] ;  /* 0x0000fe00ff08ab82 */ /* 0x000e220000000a00 */
[----:B------:R-:W-:Y:S02]  /*04a0*/  SHF.L.U32 R6, R6, 0x1, RZ ;  /* 0x0000000106067819 */ /* 0x000fe400000006ff */
[----:B------:R-:W-:Y:S01]  /*04b0*/  @!P0 IADD3 R7, PT, PT, -R7, RZ, RZ ;  /* 0x000000ff07078210 */ /* 0x000fe20007ffe1ff */
[----:B------:R-:W-:Y:S01]  /*04c0*/  IMAD R13, R53, 0x78, RZ ;  /* 0x00000078350d7824 */ /* 0x000fe200078e02ff */
[----:B------:R-:W-:Y:S02]  /*04d0*/  LOP3.LUT R24, R6, 0xffff, RZ, 0xc0, !PT ;  /* 0x0000ffff06187812 */ /* 0x000fe400078ec0ff */
[----:B------:R-:W-:-:S02]  /*04e0*/  SEL R11, R11, R7, !P5 ;  /* 0x000000070b0b7207 */ /* 0x000fc40006800000 */
[----:B------:R-:W4:Y:S01]  /*04f0*/  @!P3 LDC.64 R6, c[0x0][0x3f8] ;  /* 0x0000fe00ff06bb82 */ /* 0x000f220000000a00 */
[C---:B------:R-:W-:Y:S02]  /*0500*/  IADD3 R58, P0, PT, R13.reuse, R24, RZ ;  /* 0x000000180d3a7210 */ /* 0x040fe40007f1e0ff */
[----:B------:R-:W-:Y:S02]  /*0510*/  SHF.R.S32.HI R10, RZ, 0x1f, R11 ;  /* 0x0000001fff0a7819 */ /* 0x000fe4000001140b */
[----:B------:R-:W-:Y:S02]  /*0520*/  LEA.HI.X.SX32 R59, R13, RZ, 0x1, P0 ;  /* 0x000000ff0d3b7211 */ /* 0x000fe400000f0eff */
[----:B------:R-:W-:Y:S01]  /*0530*/  ISETP.GE.U32.AND P0, PT, R38, UR12, PT ;  /* 0x0000000c26007c0c */ /* 0x000fe2000bf06070 */
[----:B------:R-:W-:Y:S01]  /*0540*/  IMAD R10, R10, UR14, RZ ;  /* 0x0000000e0a0a7c24 */ /* 0x000fe2000f8e02ff */
[----:B------:R-:W-:Y:S01]  /*0550*/  ISETP.GE.U32.AND P1, PT, R37, UR12, PT ;  /* 0x0000000c25007c0c */ /* 0x000fe2000bf26070 */
[----:B------:R-:W-:Y:S01]  /*0560*/  IMAD.WIDE.U32 R58, R11, UR14, R58 ;  /* 0x0000000e0b3a7c25 */ /* 0x000fe2000f8e003a */
[----:B------:R-:W-:-:S03]  /*0570*/  ISETP.GE.AND.EX P0, PT, R25, UR13, PT, P0 ;  /* 0x0000000d19007c0c */ /* 0x000fc6000bf06300 */
[----:B------:R-:W-:Y:S01]  /*0580*/  IMAD R57, R11, UR15, R10 ;  /* 0x0000000f0b397c24 */ /* 0x000fe2000f8e020a */
[----:B------:R-:W-:Y:S01]  /*0590*/  @!P2 MOV R56, R58 ;  /* 0x0000003a0038a202 */ /* 0x000fe20000000f00 */
[----:B0-----:R-:W-:-:S03]  /*05a0*/  @!P2 IMAD R10, R15, R8, RZ ;  /* 0x000000080f0aa224 */ /* 0x001fc600078e02ff */
[----:B------:R-:W-:Y:S01]  /*05b0*/  IADD3 R57, PT, PT, R59, R57, RZ ;  /* 0x000000393b397210 */ /* 0x000fe20007ffe0ff */
[C---:B------:R-:W-:Y:S02]  /*05c0*/  @!P2 IMAD R11, R40.reuse, R9, R10 ;  /* 0x00000009280ba224 */ /* 0x040fe400078e020a */
[----:B------:R-:W-:Y:S02]  /*05d0*/  @!P2 IMAD.WIDE.U32 R8, R40, R8, R56 ;  /* 0x000000082808a225 */ /* 0x000fe400078e0038 */
[----:B------:R-:W0:Y:S02]  /*05e0*/  @!P0 LDC.64 R12, c[0x0][0x3f8] ;  /* 0x0000fe00ff0c8b82 */ /* 0x000e240000000a00 */
[----:B----4-:R-:W-:Y:S01]  /*05f0*/  @!P3 IMAD R10, R19, R6, RZ ;  /* 0x00000006130ab224 */ /* 0x010fe200078e02ff */
[----:B------:R-:W-:Y:S02]  /*0600*/  SHF.R.S32.HI R19, RZ, 0x1f, R37 ;  /* 0x0000001fff137819 */ /* 0x000fe40000011425 */
[----:B------:R-:W-:Y:S01]  /*0610*/  @!P2 IADD3 R9, PT, PT, R9, R11, RZ ;  /* 0x0000000b0909a210 */ /* 0x000fe20007ffe0ff */
[----:B------:R-:W-:Y:S01]  /*0620*/  @!P3 IMAD R23, R39, R7, R10 ;  /* 0x000000072717b224 */ /* 0x000fe200078e020a */
[----:B------:R-:W-:-:S02]  /*0630*/  @!P2 SHF.L.U32 R15, R8, 0x1, RZ ;  /* 0x00000001080fa819 */ /* 0x000fc400000006ff */
[----:B------:R-:W-:Y:S02]  /*0640*/  ISETP.GE.AND.EX P1, PT, R19, UR13, PT, P1 ;  /* 0x0000000d13007c0c */ /* 0x000fe4000bf26310 */
[----:B------:R-:W-:Y:S02]  /*0650*/  @!P2 SHF.L.U64.HI R14, R8, 0x1, R9 ;  /* 0x00000001080ea819 */ /* 0x000fe40000010209 */
[----:B------:R-:W4:Y:S01]  /*0660*/  @!P3 LDC.64 R8, c[0x0][0x3a0] ;  /* 0x0000e800ff08bb82 */ /* 0x000f220000000a00 */
[----:B-1----:R-:W-:Y:S02]  /*0670*/  @!P2 IADD3 R20, P4, PT, R15, R20, RZ ;  /* 0x000000140f14a210 */ /* 0x002fe40007f9e0ff */
[----:B------:R-:W-:Y:S02]  /*0680*/  @!P3 MOV R10, R58 ;  /* 0x0000003a000ab202 */ /* 0x000fe40000000f00 */
[----:B------:R-:W-:Y:S02]  /*0690*/  @!P3 MOV R11, R57 ;  /* 0x00000039000bb202 */ /* 0x000fe40000000f00 */
[----:B------:R-:W-:-:S02]  /*06a0*/  @!P2 IADD3.X R21, PT, PT, R14, R21, RZ, P4, !PT ;  /* 0x000000150e15a210 */ /* 0x000fc400027fe4ff */
[----:B---3--:R-:W-:Y:S01]  /*06b0*/  @!P2 IADD3 R16, P4, PT, R15, R16, RZ ;  /* 0x000000100f10a210 */ /* 0x008fe20007f9e0ff */
[----:B------:R-:W-:Y:S02]  /*06c0*/  @!P3 IMAD.WIDE.U32 R10, R39, R6, R10 ;  /* 0x00000006270ab225 */ /* 0x000fe400078e000a */
[----:B------:R-:W1:Y:S01]  /*06d0*/  @!P3 LDC.64 R6, c[0x0][0x398] ;  /* 0x0000e600ff06bb82 */ /* 0x000e620000000a00 */
[----:B------:R-:W-:Y:S01]  /*06e0*/  @!P2 IADD3.X R17, PT, PT, R14, R17, RZ, P4, !PT ;  /* 0x000000110e11a210 */ /* 0x000fe200027fe4ff */
[----:B--2---:R-:W-:Y:S01]  /*06f0*/  IMAD R33, R33, UR10, R42 ;  /* 0x0000000a21217c24 */ /* 0x004fe2000f8e022a */
[----:B------:R-:W5:Y:S01]  /*0700*/  @!P2 LDG.E R31, desc[UR8][R20.64] ;  /* 0x00000008141fa981 */ /* 0x000f62000c1e1900 */
[----:B------:R-:W-:-:S03]  /*0710*/  @!P3 IADD3 R11, PT, PT, R11, R23, RZ ;  /* 0x000000170b0bb210 */ /* 0x000fc60007ffe0ff */
[----:B------:R2:W5:Y:S01]  /*0720*/  @!P2 LDG.E R30, desc[UR8][R16.64] ;  /* 0x00000008101ea981 */ /* 0x000562000c1e1900 */
[----:B------:R-:W3:Y:S01]  /*0730*/  @!P1 LDC.64 R14, c[0x0][0x3f8] ;  /* 0x0000fe00ff0e9b82 */ /* 0x000ee20000000a00 */
[----:B------:R-:W-:Y:S02]  /*0740*/  ISETP.GE.U32.AND P2, PT, R33, UR12, PT ;  /* 0x0000000c21007c0c */ /* 0x000fe4000bf46070 */
[----:B------:R-:W-:Y:S02]  /*0750*/  SHF.R.S32.HI R43, RZ, 0x1f, R33 ;  /* 0x0000001fff2b7819 */ /* 0x000fe40000011421 */
[C---:B------:R-:W-:Y:S01]  /*0760*/  @!P3 SHF.L.U32 R27, R10.reuse, 0x1, RZ ;  /* 0x000000010a1bb819 */ /* 0x040fe200000006ff */
[----:B0-----:R-:W-:Y:S01]  /*0770*/  @!P0 IMAD R25, R25, R12, RZ ;  /* 0x0000000c19198224 */ /* 0x001fe200078e02ff */
[----:B------:R-:W-:Y:S01]  /*0780*/  ISETP.GE.AND.EX P2, PT, R43, UR13, PT, P2 ;  /* 0x0000000d2b007c0c */ /* 0x000fe2000bf46320 */
[----:B------:R-:W0:Y:S01]  /*0790*/  @!P0 LDC.64 R22, c[0x0][0x3a0] ;  /* 0x0000e800ff168b82 */ /* 0x000e220000000a00 */
[----:B------:R-:W-:-:S02]  /*07a0*/  @!P3 SHF.L.U64.HI R18, R10, 0x1, R11 ;  /* 0x000000010a12b819 */ /* 0x000fc4000001020b */
[C---:B----4-:R-:W-:Y:S02]  /*07b0*/  @!P3 IADD3 R8, P4, PT, R27.reuse, R8, RZ ;  /* 0x000000081b08b210 */ /* 0x050fe40007f9e0ff */
[----:B--2---:R-:W-:Y:S02]  /*07c0*/  @!P0 MOV R16, R58 ;  /* 0x0000003a00108202 */ /* 0x004fe40000000f00 */
[----:B------:R-:W-:Y:S01]  /*07d0*/  @!P0 MOV R17, R57 ;  /* 0x0000003900118202 */ /* 0x000fe20000000f00 */
[----:B------:R-:W2:Y:S01]  /*07e0*/  @!P0 LDC.64 R10, c[0x0][0x398] ;  /* 0x0000e600ff0a8b82 */ /* 0x000ea20000000a00 */
[----:B------:R-:W-:Y:S01]  /*07f0*/  CS2R R28, SRZ ;  /* 0x00000000001c7805 */ /* 0x000fe2000001ff00 */
[----:B------:R-:W-:Y:S01]  /*0800*/  @!P0 IMAD R21, R38, R13, R25 ;  /* 0x0000000d26158224 */ /* 0x000fe200078e0219 */
[----:B------:R-:W-:Y:S01]  /*0810*/  @!P3 IADD3.X R9, PT, PT, R18, R9, RZ, P4, !PT ;  /* 0x000000091209b210 */ /* 0x000fe200027fe4ff */
[----:B------:R-:W-:Y:S01]  /*0820*/  @!P0 IMAD.WIDE.U32 R12, R38, R12, R16 ;  /* 0x0000000c260c8225 */ /* 0x000fe200078e0010 */
[----:B-1----:R-:W-:-:S03]  /*0830*/  @!P3 IADD3 R6, P4, PT, R27, R6, RZ ;  /* 0x000000061b06b210 */ /* 0x002fc60007f9e0ff */
[----:B------:R3:W5:Y:S01]  /*0840*/  @!P3 LDG.E R29, desc[UR8][R8.64] ;  /* 0x00000008081db981 */ /* 0x000762000c1e1900 */
[----:B------:R-:W-:Y:S01]  /*0850*/  @!P0 IADD3 R21, PT, PT, R13, R21, RZ ;  /* 0x000000150d158210 */ /* 0x000fe20007ffe0ff */
[----:B------:R-:W1:Y:S01]  /*0860*/  @!P1 LDC.64 R16, c[0x0][0x3a0] ;  /* 0x0000e800ff109b82 */ /* 0x000e620000000a00 */
[----:B------:R-:W-:Y:S02]  /*0870*/  @!P3 IADD3.X R7, PT, PT, R18, R7, RZ, P4, !PT ;  /* 0x000000071207b210 */ /* 0x000fe400027fe4ff */
[C---:B------:R-:W-:Y:S01]  /*0880*/  @!P0 SHF.L.U32 R13, R12.reuse, 0x1, RZ ;  /* 0x000000010c0d8819 */ /* 0x040fe200000006ff */
[----:B---3--:R-:W-:Y:S02]  /*0890*/  @!P1 IMAD R8, R19, R14, RZ ;  /* 0x0000000e13089224 */ /* 0x008fe400078e02ff */
[----:B------:R3:W5:Y:S02]  /*08a0*/  @!P3 LDG.E R28, desc[UR8][R6.64] ;  /* 0x00000008061cb981 */ /* 0x000764000c1e1900 */
[----:B------:R-:W4:Y:S01]  /*08b0*/  @!P2 LDC.64 R18, c[0x0][0x3f8] ;  /* 0x0000fe00ff12ab82 */ /* 0x000f220000000a00 */
[----:B------:R-:W-:Y:S01]  /*08c0*/  @!P0 SHF.L.U64.HI R12, R12, 0x1, R21 ;  /* 0x000000010c0c8819 */ /* 0x000fe20000010215 */
[----:B------:R-:W-:-:S06]  /*08d0*/  @!P1 IMAD R21, R37, R15, R8 ;  /* 0x0000000f25159224 */ /* 0x000fcc00078e0208 */
[----:B------:R-:W1:Y:S01]  /*08e0*/  @!P1 LDC.64 R8, c[0x0][0x398] ;  /* 0x0000e600ff089b82 */ /* 0x000e620000000a00 */
[----:B---3--:R-:W-:Y:S02]  /*08f0*/  @!P1 MOV R6, R58 ;  /* 0x0000003a00069202 */ /* 0x008fe40000000f00 */
[----:B------:R-:W-:Y:S02]  /*0900*/  @!P1 MOV R7, R57 ;  /* 0x0000003900079202 */ /* 0x000fe40000000f00 */
[C---:B0-----:R-:W-:Y:S02]  /*0910*/  @!P0 IADD3 R22, P4, PT, R13.reuse, R22, RZ ;  /* 0x000000160d168210 */ /* 0x041fe40007f9e0ff */
[----:B--2---:R-:W-:Y:S02]  /*0920*/  @!P0 IADD3 R10, P5, PT, R13, R10, RZ ;  /* 0x0000000a0d0a8210 */ /* 0x004fe40007fbe0ff */
[----:B------:R-:W-:Y:S01]  /*0930*/  IADD3 R27, PT, PT, R33, 0x28, RZ ;  /* 0x00000028211b7810 */ /* 0x000fe20007ffe0ff */
[----:B------:R-:W-:Y:S01]  /*0940*/  @!P1 IMAD.WIDE.U32 R14, R37, R14, R6 ;  /* 0x0000000e250e9225 */ /* 0x000fe200078e0006 */
[----:B------:R-:W-:-:S02]  /*0950*/  @!P0 IADD3.X R23, PT, PT, R12, R23, RZ, P4, !PT ;  /* 0x000000170c178210 */ /* 0x000fc400027fe4ff */
[----:B------:R-:W-:Y:S02]  /*0960*/  CS2R R6, SRZ ;  /* 0x0000000000067805 */ /* 0x000fe4000001ff00 */
[----:B------:R-:W-:Y:S02]  /*0970*/  @!P0 IADD3.X R11, PT, PT, R12, R11, RZ, P5, !PT ;  /* 0x0000000b0c0b8210 */ /* 0x000fe40002ffe4ff */
[----:B------:R-:W-:Y:S02]  /*0980*/  SHF.R.S32.HI R26, RZ, 0x1f, R41 ;  /* 0x0000001fff1a7819 */ /* 0x000fe40000011429 */
[----:B------:R-:W-:Y:S01]  /*0990*/  ISETP.GE.U32.AND P3, PT, R41, UR12, PT ;  /* 0x0000000c29007c0c */ /* 0x000fe2000bf66070 */
[----:B------:R0:W5:Y:S01]  /*09a0*/  @!P0 LDG.E R7, desc[UR8][R10.64] ;  /* 0x000000080a078981 */ /* 0x000162000c1e1900 */
[----:B------:R-:W-:Y:S01]  /*09b0*/  ISETP.GE.U32.AND P4, PT, R27, UR12, PT ;  /* 0x0000000c1b007c0c */ /* 0x000fe2000bf86070 */
[----:B----4-:R-:W-:Y:S01]  /*09c0*/  @!P2 IMAD R44, R43, R18, RZ ;  /* 0x000000122b2ca224 */ /* 0x010fe200078e02ff */
[----:B------:R-:W-:Y:S01]  /*09d0*/  SHF.R.S32.HI R32, RZ, 0x1f, R27 ;  /* 0x0000001fff207819 */ /* 0x000fe2000001141b */
[----:B------:R2:W5:Y:S01]  /*09e0*/  @!P0 LDG.E R6, desc[UR8][R22.64] ;  /* 0x0000000816068981 */ /* 0x000562000c1e1900 */
[----:B------:R-:W-:Y:S01]  /*09f0*/  ISETP.GE.AND.EX P3, PT, R26, UR13, PT, P3 ;  /* 0x0000000d1a007c0c */ /* 0x000fe2000bf66330 */
[----:B------:R-:W3:Y:S01]  /*0a00*/  @!P2 LDC.64 R12, c[0x0][0x3a0] ;  /* 0x0000e800ff0cab82 */ /* 0x000ee20000000a00 */
[----:B------:R-:W-:-:S02]  /*0a10*/  ISETP.GE.AND.EX P4, PT, R32, UR13, PT, P4 ;  /* 0x0000000d20007c0c */ /* 0x000fc4000bf86340 */
[----:B------:R-:W-:Y:S02]  /*0a20*/  @!P1 IADD3 R15, PT, PT, R15, R21, RZ ;  /* 0x000000150f0f9210 */ /* 0x000fe40007ffe0ff */
[----:B------:R-:W-:-:S03]  /*0a30*/  @!P1 SHF.L.U32 R45, R14, 0x1, RZ ;  /* 0x000000010e2d9819 */ /* 0x000fc600000006ff */
[----:B0-----:R-:W0:Y:S01]  /*0a40*/  @!P2 LDC.64 R10, c[0x0][0x398] ;  /* 0x0000e600ff0aab82 */ /* 0x001e220000000a00 */
[----:B-1----:R-:W-:Y:S01]  /*0a50*/  @!P1 IADD3 R16, P0, PT, R45, R16, RZ ;  /* 0x000000102d109210 */ /* 0x002fe20007f1e0ff */
[----:B------:R-:W-:Y:S01]  /*0a60*/  @!P2 IMAD R43, R33, R19, R44 ;  /* 0x00000013212ba224 */ /* 0x000fe200078e022c */
[----:B--2---:R-:W-:-:S05]  /*0a70*/  @!P1 IADD3 R22, P6, PT, R45, R8, RZ ;  /* 0x000000082d169210 */ /* 0x004fca0007fde0ff */
[----:B------:R-:W1:Y:S01]  /*0a80*/  LDC.64 R20, c[0x0][0x3b8] ;  /* 0x0000ee00ff147b82 */ /* 0x000e620000000a00 */
[----:B------:R-:W-:Y:S02]  /*0a90*/  @!P2 MOV R44, R58 ;  /* 0x0000003a002ca202 */ /* 0x000fe40000000f00 */
[----:B------:R-:W-:Y:S02]  /*0aa0*/  @!P2 MOV R45, R57 ;  /* 0x00000039002da202 */ /* 0x000fe40000000f00 */
[----:B------:R-:W-:Y:S01]  /*0ab0*/  @!P1 SHF.L.U64.HI R46, R14, 0x1, R15 ;  /* 0x000000010e2e9819 */ /* 0x000fe2000001020f */
[----:B------:R-:W-:Y:S02]  /*0ac0*/  @!P2 IMAD.WIDE.U32 R44, R33, R18, R44 ;  /* 0x00000012212ca225 */ /* 0x000fe400078e002c */
[----:B------:R-:W2:Y:S01]  /*0ad0*/  @!P4 LDC.64 R14, c[0x0][0x3f8] ;  /* 0x0000fe00ff0ecb82 */ /* 0x000ea20000000a00 */
[----:B------:R-:W-:Y:S02]  /*0ae0*/  @!P1 IADD3.X R23, PT, PT, R46, R9, RZ, P6, !PT ;  /* 0x000000092e179210 */ /* 0x000fe400037fe4ff */
[----:B------:R-:W-:-:S05]  /*0af0*/  CS2R R8, SRZ ;  /* 0x0000000000087805 */ /* 0x000fca000001ff00 */
[----:B------:R-:W4:Y:S01]  /*0b00*/  @!P3 LDC.64 R18, c[0x0][0x3f8] ;  /* 0x0000fe00ff12bb82 */ /* 0x000f220000000a00 */
[----:B------:R-:W-:Y:S01]  /*0b10*/  @!P1 IADD3.X R17, PT, PT, R46, R17, RZ, P0, !PT ;  /* 0x000000112e119210 */ /* 0x000fe200007fe4ff */
[----:B------:R0:W5:Y:S01]  /*0b20*/  @!P1 LDG.E R9, desc[UR8][R22.64] ;  /* 0x0000000816099981 */ /* 0x000162000c1e1900 */
[----:B------:R-:W-:Y:S02]  /*0b30*/  @!P2 IADD3 R43, PT, PT, R45, R43, RZ ;  /* 0x0000002b2d2ba210 */ /* 0x000fe40007ffe0ff */
[C---:B------:R-:W-:Y:S01]  /*0b40*/  @!P2 SHF.L.U32 R33, R44.reuse, 0x1, RZ ;  /* 0x000000012c21a819 */ /* 0x040fe200000006ff */
[----:B------:R3:W5:Y:S01]  /*0b50*/  @!P1 LDG.E R8, desc[UR8][R16.64] ;  /* 0x0000000810089981 */ /* 0x000762000c1e1900 */
[----:B------:R-:W-:Y:S01]  /*0b60*/  @!P2 SHF.L.U64.HI R46, R44, 0x1, R43 ;  /* 0x000000012c2ea819 */ /* 0x000fe2000001022b */
[----:B-1----:R-:W-:Y:S01]  /*0b70*/  IMAD.WIDE R44, R34, 0x8, R20 ;  /* 0x00000008222c7825 */ /* 0x002fe200078e0214 */
[----:B------:R-:W-:Y:S01]  /*0b80*/  SHF.R.S32.HI R25, RZ, 0x1f, R36 ;  /* 0x0000001fff197819 */ /* 0x000fe20000011424 */
[----:B------:R-:W1:Y:S01]  /*0b90*/  @!P4 LDC.64 R20, c[0x0][0x3a0] ;  /* 0x0000e800ff14cb82 */ /* 0x000e620000000a00 */
[----:B------:R-:W-:-:S02]  /*0ba0*/  ISETP.GE.U32.AND P5, PT, R36, UR12, PT ;  /* 0x0000000c24007c0c */ /* 0x000fc4000bfa6070 */
[----:B0-----:R-:W-:Y:S02]  /*0bb0*/  @!P2 IADD3 R22, P1, PT, R33, R10, RZ ;  /* 0x0000000a2116a210 */ /* 0x001fe40007f3e0ff */
[----:B------:R-:W-:Y:S02]  /*0bc0*/  ISETP.GE.AND.EX P5, PT, R25, UR13, PT, P5 ;  /* 0x0000000d19007c0c */ /* 0x000fe4000bfa6350 */
[----:B---3--:R-:W-:Y:S02]  /*0bd0*/  @!P2 IADD3 R16, P0, PT, R33, R12, RZ ;  /* 0x0000000c2110a210 */ /* 0x008fe40007f1e0ff */
[C---:B------:R-:W-:Y:S02]  /*0be0*/  @!P2 IADD3.X R23, PT, PT, R46.reuse, R11, RZ, P1, !PT ;  /* 0x0000000b2e17a210 */ /* 0x040fe40000ffe4ff */
[----:B------:R-:W3:Y:S01]  /*0bf0*/  LDG.E.64 R10, desc[UR8][R44.64] ;  /* 0x000000082c0a7981 */ /* 0x000ee2000c1e1b00 */
[----:B------:R-:W-:Y:S02]  /*0c00*/  @!P2 IADD3.X R17, PT, PT, R46, R13, RZ, P0, !PT ;  /* 0x0000000d2e11a210 */ /* 0x000fe400007fe4ff */
[----:B------:R-:W0:Y:S01]  /*0c10*/  @!P4 LDC.64 R12, c[0x0][0x398] ;  /* 0x0000e600ff0ccb82 */ /* 0x000e220000000a00 */
[----:B------:R-:W-:Y:S01]  /*0c20*/  @!P4 MOV R50, R58 ;  /* 0x0000003a0032c202 */ /* 0x000fe20000000f00 */
[----:B--2---:R-:W-:Y:S01]  /*0c30*/  @!P4 IMAD R32, R32, R14, RZ ;  /* 0x0000000e2020c224 */ /* 0x004fe200078e02ff */
[----:B------:R-:W-:Y:S01]  /*0c40*/  @!P4 MOV R51, R57 ;  /* 0x000000390033c202 */ /* 0x000fe20000000f00 */
[----:B----4-:R-:W-:-:S02]  /*0c50*/  @!P3 IMAD R26, R26, R18, RZ ;  /* 0x000000121a1ab224 */ /* 0x010fc400078e02ff */
[C---:B------:R-:W-:Y:S02]  /*0c60*/  @!P4 IMAD R43, R27.reuse, R15, R32 ;  /* 0x0000000f1b2bc224 */ /* 0x040fe400078e0220 */
[----:B------:R-:W-:Y:S01]  /*0c70*/  @!P4 IMAD.WIDE.U32 R50, R27, R14, R50 ;  /* 0x0000000e1b32c225 */ /* 0x000fe200078e0032 */
[----:B------:R-:W-:Y:S01]  /*0c80*/  @!P3 MOV R27, R57 ;  /* 0x00000039001bb202 */ /* 0x000fe20000000f00 */
[----:B------:R-:W2:Y:S02]  /*0c90*/  @!P5 LDC.64 R14, c[0x0][0x3f8] ;  /* 0x0000fe00ff0edb82 */ /* 0x000ea40000000a00 */
[C---:B------:R-:W-:Y:S01]  /*0ca0*/  @!P3 IMAD R49, R41.reuse, R19, R26 ;  /* 0x000000132931b224 */ /* 0x040fe200078e021a */
[----:B------:R-:W-:Y:S02]  /*0cb0*/  @!P3 MOV R26, R58 ;  /* 0x0000003a001ab202 */ /* 0x000fe40000000f00 */
[----:B------:R-:W-:Y:S02]  /*0cc0*/  MOV R33, RZ ;  /* 0x000000ff00217202 */ /* 0x000fe40000000f00 */
[----:B------:R-:W-:Y:S01]  /*0cd0*/  ISETP.NE.AND P1, PT, RZ, UR11, PT ;  /* 0x0000000bff007c0c */ /* 0x000fe2000bf25270 */
[----:B------:R-:W-:Y:S01]  /*0ce0*/  @!P3 IMAD.WIDE.U32 R18, R41, R18, R26 ;  /* 0x000000122912b225 */ /* 0x000fe200078e001a */
[----:B------:R-:W-:Y:S01]  /*0cf0*/  @!P4 IADD3 R43, PT, PT, R51, R43, RZ ;  /* 0x0000002b332bc210 */ /* 0x000fe20007ffe0ff */
[----:B------:R-:W4:Y:S01]  /*0d00*/  LDC.64 R46, c[0x0][0x3a8] ;  /* 0x0000ea00ff2e7b82 */ /* 0x000f220000000a00 */
[----:B------:R1:W5:Y:S01]  /*0d10*/  @!P2 LDG.E R33, desc[UR8][R16.64] ;  /* 0x000000081021a981 */ /* 0x000362000c1e1900 */
[----:B------:R-:W-:-:S02]  /*0d20*/  @!P4 SHF.L.U32 R27, R50, 0x1, RZ ;  /* 0x00000001321bc819 */ /* 0x000fc400000006ff */
[----:B------:R-:W-:Y:S02]  /*0d30*/  MOV R32, RZ ;  /* 0x000000ff00207202 */ /* 0x000fe40000000f00 */
[----:B------:R-:W-:Y:S02]  /*0d40*/  @!P3 IADD3 R49, PT, PT, R19, R49, RZ ;  /* 0x000000311331b210 */ /* 0x000fe40007ffe0ff */
[----:B------:R-:W-:Y:S01]  /*0d50*/  @!P4 SHF.L.U64.HI R50, R50, 0x1, R43 ;  /* 0x000000013232c819 */ /* 0x000fe2000001022b */
[----:B-1----:R-:W1:Y:S01]  /*0d60*/  @!P3 LDC.64 R16, c[0x0][0x3a0] ;  /* 0x0000e800ff10bb82 */ /* 0x002e620000000a00 */
[----:B------:R-:W-:Y:S01]  /*0d70*/  @!P4 IADD3 R44, P0, PT, R27, R20, RZ ;  /* 0x000000141b2cc210 */ /* 0x000fe20007f1e0ff */
[----:B------:R2:W5:Y:S01]  /*0d80*/  @!P2 LDG.E R32, desc[UR8][R22.64] ;  /* 0x000000081620a981 */ /* 0x000562000c1e1900 */
[C---:B------:R-:W-:Y:S02]  /*0d90*/  @!P3 SHF.L.U32 R48, R18.reuse, 0x1, RZ ;  /* 0x000000011230b819 */ /* 0x040fe400000006ff */
[----:B------:R-:W-:-:S03]  /*0da0*/  @!P3 SHF.L.U64.HI R49, R18, 0x1, R49 ;  /* 0x000000011231b819 */ /* 0x000fc60000010231 */
[----:B------:R-:W4:Y:S01]  /*0db0*/  @!P3 LDC.64 R18, c[0x0][0x398] ;  /* 0x0000e600ff12bb82 */ /* 0x000f220000000a00 */
[----:B0-----:R-:W-:Y:S02]  /*0dc0*/  @!P4 IADD3 R12, P2, PT, R27, R12, RZ ;  /* 0x0000000c1b0cc210 */ /* 0x001fe40007f5e0ff */
[----:B------:R-:W-:-:S05]  /*0dd0*/  @!P4 IADD3.X R45, PT, PT, R50, R21, RZ, P0, !PT ;  /* 0x00000015322dc210 */ /* 0x000fca00007fe4ff */
[----:B------:R-:W0:Y:S01]  /*0de0*/  @!P5 LDC.64 R20, c[0x0][0x3a0] ;  /* 0x0000e800ff14db82 */ /* 0x000e220000000a00 */
[----:B------:R-:W-:-:S07]  /*0df0*/  @!P4 IADD3.X R13, PT, PT, R50, R13, RZ, P2, !PT ;  /* 0x0000000d320dc210 */ /* 0x000fce00017fe4ff */
[----:B--2---:R-:W2:Y:S01]  /*0e00*/  @!P5 LDC.64 R22, c[0x0][0x398] ;  /* 0x0000e600ff16db82 */ /* 0x004ea20000000a00 */
[----:B------:R-:W-:-:S07]  /*0e10*/  @!P5 MOV R50, R58 ;  /* 0x0000003a0032d202 */ /* 0x000fce0000000f00 */
[----:B------:R-:W2:Y:S01]  /*0e20*/  @P1 LDC.64 R26, c[0x0][0x3b0] ;  /* 0x0000ec00ff1a1b82 */ /* 0x000ea20000000a00 */
[----:B------:R-:W-:Y:S01]  /*0e30*/  @!P5 MOV R51, R57 ;  /* 0x000000390033d202 */ /* 0x000fe20000000f00 */
[----:B------:R-:W-:Y:S01]  /*0e40*/  @!P5 IMAD R25, R25, R14, RZ ;  /* 0x0000000e1919d224 */ /* 0x000fe200078e02ff */
[----:B------:R-:W-:-:S03]  /*0e50*/  MOV R43, RZ ;  /* 0x000000ff002b7202 */ /* 0x000fc60000000f00 */
[C---:B------:R-:W-:Y:S02]  /*0e60*/  @!P5 IMAD R25, R36.reuse, R15, R25 ;  /* 0x0000000f2419d224 */ /* 0x040fe400078e0219 */
[----:B------:R-:W-:Y:S01]  /*0e70*/  @!P5 IMAD.WIDE.U32 R50, R36, R14, R50 ;  /* 0x0000000e2432d225 */ /* 0x000fe200078e0032 */
[----:B-1----:R-:W-:Y:S01]  /*0e80*/  @!P3 IADD3 R16, P0, PT, R48, R16, RZ ;  /* 0x000000103010b210 */ /* 0x002fe20007f1e0ff */
[----:B------:R1:W5:Y:S03]  /*0e90*/  @!P4 LDG.E R43, desc[UR8][R44.64] ;  /* 0x000000082c2bc981 */ /* 0x000366000c1e1900 */
[----:B------:R-:W-:Y:S01]  /*0ea0*/  @!P5 IADD3 R25, PT, PT, R51, R25, RZ ;  /* 0x000000193319d210 */ /* 0x000fe20007ffe0ff */
[----:B------:R-:W-:Y:S01]  /*0eb0*/  IMAD R51, R53, 0x78, R24 ;  /* 0x0000007835337824 */ /* 0x000fe200078e0218 */
[----:B------:R-:W-:Y:S02]  /*0ec0*/  @!P3 IADD3.X R17, PT, PT, R49, R17, RZ, P0, !PT ;  /* 0x000000113111b210 */ /* 0x000fe400007fe4ff */
[----:B------:R-:W-:-:S02]  /*0ed0*/  @!P5 SHF.L.U32 R15, R50, 0x1, RZ ;  /* 0x00000001320fd819 */ /* 0x000fc400000006ff */
[----:B-1----:R-:W-:Y:S02]  /*0ee0*/  CS2R R44, SRZ ;  /* 0x00000000002c7805 */ /* 0x002fe4000001ff00 */
[----:B----4-:R-:W-:Y:S01]  /*0ef0*/  @!P3 IADD3 R18, P0, PT, R48, R18, RZ ;  /* 0x000000123012b210 */ /* 0x010fe20007f1e0ff */
[----:B------:R-:W-:Y:S01]  /*0f00*/  IMAD.WIDE R46, R51, 0x2, R46 ;  /* 0x00000002332e7825 */ /* 0x000fe200078e022e */
[----:B------:R-:W-:Y:S02]  /*0f10*/  @!P5 SHF.L.U64.HI R50, R50, 0x1, R25 ;  /* 0x000000013232d819 */ /* 0x000fe40000010219 */
[C---:B0-----:R-:W-:Y:S01]  /*0f20*/  @!P5 IADD3 R20, P2, PT, R15.reuse, R20, RZ ;  /* 0x000000140f14d210 */ /* 0x041fe20007f5e0ff */
[----:B------:R-:W5:Y:S01]  /*0f30*/  @!P4 LDG.E R44, desc[UR8][R12.64] ;  /* 0x000000080c2cc981 */ /* 0x000f62000c1e1900 */
[----:B--2---:R-:W-:Y:S01]  /*0f40*/  @!P5 IADD3 R22, P4, PT, R15, R22, RZ ;  /* 0x000000160f16d210 */ /* 0x004fe20007f9e0ff */
[----:B------:R-:W-:Y:S01]  /*0f50*/  @P1 IMAD.WIDE R26, R51, 0x2, R26 ;  /* 0x00000002331a1825 */ /* 0x000fe200078e021a */
[----:B------:R-:W-:Y:S01]  /*0f60*/  @!P3 IADD3.X R19, PT, PT, R49, R19, RZ, P0, !PT ;  /* 0x000000133113b210 */ /* 0x000fe200007fe4ff */
[----:B------:R-:W5:Y:S01]  /*0f70*/  @!P3 LDG.E R45, desc[UR8][R16.64] ;  /* 0x00000008102db981 */ /* 0x000f62000c1e1900 */
[----:B------:R-:W-:-:S03]  /*0f80*/  MOV R48, RZ ;  /* 0x000000ff00307202 */ /* 0x000fc60000000f00 */
[----:B------:R-:W2:Y:S01]  /*0f90*/  LDG.E.U16 R49, desc[UR8][R46.64] ;  /* 0x000000082e317981 */ /* 0x000ea2000c1e1500 */
[----:B------:R-:W-:-:S03]  /*0fa0*/  @!P5 IADD3.X R21, PT, PT, R50, R21, RZ, P2, !PT ;  /* 0x000000153215d210 */ /* 0x000fc600017fe4ff */
[----:B------:R0:W4:Y:S01]  /*0fb0*/  LDG.E.U16 R13, desc[UR8][R46.64+0x2] ;  /* 0x000002082e0d7981 */ /* 0x000122000c1e1500 */
[----:B------:R-:W-:-:S03]  /*0fc0*/  @!P5 IADD3.X R23, PT, PT, R50, R23, RZ, P4, !PT ;  /* 0x000000173217d210 */ /* 0x000fc600027fe4ff */
[----:B------:R-:W4:Y:S04]  /*0fd0*/  @P1 LDG.E.U16 R15, desc[UR8][R26.64] ;  /* 0x000000081a0f1981 */ /* 0x000f28000c1e1500 */
[----:B------:R-:W4:Y:S01]  /*0fe0*/  @P1 LDG.E.U16 R14, desc[UR8][R26.64+0x2] ;  /* 0x000002081a0e1981 */ /* 0x000f22000c1e1500 */
[----:B0-----:R-:W-:-:S03]  /*0ff0*/  CS2R R46, SRZ ;  /* 0x00000000002e7805 */ /* 0x001fc6000001ff00 */
[----:B------:R0:W5:Y:S04]  /*1000*/  @!P3 LDG.E R48, desc[UR8][R18.64] ;  /* 0x000000081230b981 */ /* 0x000168000c1e1900 */
[----:B------:R0:W5:Y:S04]  /*1010*/  @!P5 LDG.E R47, desc[UR8][R20.64] ;  /* 0x00000008142fd981 */ /* 0x000168000c1e1900 */
[----:B------:R0:W5:Y:S01]  /*1020*/  @!P5 LDG.E R46, desc[UR8][R22.64] ;  /* 0x00000008162ed981 */ /* 0x000162000c1e1900 */
[----:B------:R-:W-:Y:S01]  /*1030*/  MOV R52, 0x3f800000 ;  /* 0x3f80000000347802 */ /* 0x000fe20000000f00 */
[----:B------:R-:W-:Y:S01]  /*1040*/  UISETP.NE.AND UP0, UPT, UR11, URZ, UPT ;  /* 0x000000ff0b00728c */ /* 0x000fe2000bf05270 */
[----:B------:R-:W-:Y:S01]  /*1050*/  CS2R R50, SRZ ;  /* 0x0000000000327805 */ /* 0x000fe2000001ff00 */
[----:B---3--:R-:W-:-:S05]  /*1060*/  FFMA.FTZ R11, -R10, R10, R11 ;  /* 0x0000000a0a0b7223 */ /* 0x008fca000001010b */
[----:B------:R-:W-:-:S13]  /*1070*/  FSETP.GTU.FTZ.AND P0, PT, R11, RZ, PT ;  /* 0x000000ff0b00720b */ /* 0x000fda0003f1c000 */
[----:B------:R-:W1:Y:S02]  /*1080*/  @P0 LDC R12, c[0x0][0x3c0] ;  /* 0x0000f000ff0c0b82 */ /* 0x000e640000000800 */
[----:B-1----:R-:W-:-:S04]  /*1090*/  @P0 FADD.FTZ R12, R11, R12 ;  /* 0x0000000c0b0c0221 */ /* 0x002fc80000010000 */
[----:B------:R0:W1:Y:S01]  /*10a0*/  @P0 MUFU.RSQ R52, R12 ;  /* 0x0000000c00340308 */ /* 0x0000620000001400 */
[----:B--2---:R-:W-:Y:S02]  /*10b0*/  SHF.L.U32 R49, R49, 0x10, RZ ;  /* 0x0000001031317819 */ /* 0x004fe400000006ff */
[----:B----4-:R-:W-:Y:S02]  /*10c0*/  SHF.L.U32 R11, R13, 0x10, RZ ;  /* 0x000000100d0b7819 */ /* 0x010fe400000006ff */
[----:B------:R-:W-:Y:S02]  /*10d0*/  @P1 SHF.L.U32 R51, R15, 0x10, RZ ;  /* 0x000000100f331819 */ /* 0x000fe400000006ff */
[----:B------:R-:W-:Y:S01]  /*10e0*/  @P1 SHF.L.U32 R50, R14, 0x10, RZ ;  /* 0x000000100e321819 */ /* 0x000fe200000006ff */
[----:B01----:R-:W-:Y:S06]  /*10f0*/  BRA.U UP0, `(.L_x_810) ;  /* 0x0000000900447547 */ /* 0x003fec000b800000 */
[----:B-----5:R-:W-:Y:S02]  /*1100*/  HADD2.F32 R13, -RZ, R33.H0_H0 ;  /* 0x20000021ff0d7230 */ /* 0x020fe40000004100 */
[--C-:B------:R-:W-:Y:S02]  /*1110*/  HADD2.F32 R14, -RZ, R32.reuse.H0_H0 ;  /* 0x20000020ff0e7230 */ /* 0x100fe40000004100 */
[----:B------:R-:W-:Y:S02]  /*1120*/  HADD2.F32 R17, -RZ, R45.H0_H0 ;  /* 0x2000002dff117230 */ /* 0x000fe40000004100 */
[----:B------:R-:W-:Y:S01]  /*1130*/  FADD.FTZ R13, -R10, R13 ;  /* 0x0000000d0a0d7221 */ /* 0x000fe20000010100 */
[----:B------:R-:W-:Y:S02]  /*1140*/  HADD2.F32 R15, -RZ, R33.H1_H1 ;  /* 0x30000021ff0f7230 */ /* 0x000fe40000004100 */
[----:B------:R-:W-:Y:S01]  /*1150*/  FMUL.FTZ R18, R49, R14 ;  /* 0x0000000e31127220 */ /* 0x000fe20000410000 */
[----:B------:R-:W-:-:S02]  /*1160*/  HADD2.F32 R12, -RZ, R32.H1_H1 ;  /* 0x30000020ff0c7230 */ /* 0x000fc40000004100 */
[----:B------:R-:W-:Y:S01]  /*1170*/  FMUL.FTZ R13, R13, R52 ;  /* 0x000000340d0d7220 */ /* 0x000fe20000410000 */
[----:B------:R-:W-:Y:S01]  /*1180*/  FADD.FTZ R19, -R10, R17 ;  /* 0x000000110a137221 */ /* 0x000fe20000010100 */
[----:B------:R-:W-:Y:S01]  /*1190*/  FADD.FTZ R17, RZ, R18 ;  /* 0x00000012ff117221 */ /* 0x000fe20000010000 */
[----:B------:R-:W-:Y:S02]  /*11a0*/  HADD2.F32 R16, -RZ, R48.H0_H0 ;  /* 0x20000030ff107230 */ /* 0x000fe40000004100 */
[----:B------:R-:W-:Y:S01]  /*11b0*/  FFMA.FTZ R18, R13, R18, RZ ;  /* 0x000000120d127223 */ /* 0x000fe200000100ff */
[----:B------:R-:W-:Y:S01]  /*11c0*/  FFMA.FTZ R21, R14, R13, RZ ;  /* 0x0000000d0e157223 */ /* 0x000fe200000100ff */
[----:B------:R-:W-:Y:S01]  /*11d0*/  FADD.FTZ R13, RZ, R14 ;  /* 0x0000000eff0d7221 */ /* 0x000fe20000010000 */
[----:B------:R-:W-:Y:S01]  /*11e0*/  FADD.FTZ R15, -R10, R15 ;  /* 0x0000000f0a0f7221 */ /* 0x000fe20000010100 */
[----:B------:R-:W-:Y:S01]  /*11f0*/  FMUL.FTZ R22, R19, R52 ;  /* 0x0000003413167220 */ /* 0x000fe20000410000 */
[----:B------:R-:W-:Y:S01]  /*1200*/  FMUL.FTZ R20, R11, R12 ;  /* 0x0000000c0b147220 */ /* 0x000fe20000410000 */
[----:B------:R-:W-:Y:S01]  /*1210*/  FMUL.FTZ R19, R49, R16 ;  /* 0x0000001031137220 */ /* 0x000fe20000410000 */
[C---:B------:R-:W-:Y:S01]  /*1220*/  FADD.FTZ R13, R16.reuse, R13 ;  /* 0x0000000d100d7221 */ /* 0x040fe20000010000 */
[----:B------:R-:W-:Y:S01]  /*1230*/  FMUL.FTZ R15, R15, R52 ;  /* 0x000000340f0f7220 */ /* 0x000fe20000410000 */
[----:B------:R-:W-:Y:S01]  /*1240*/  FFMA.FTZ R16, R16, R22, R21 ;  /* 0x0000001610107223 */ /* 0x000fe20000010015 */
[----:B------:R-:W-:-:S02]  /*1250*/  HADD2.F32 R21, -RZ, R45.H1_H1 ;  /* 0x3000002dff157230 */ /* 0x000fc40000004100 */
[----:B------:R-:W-:Y:S01]  /*1260*/  FADD.FTZ R14, R20, R17 ;  /* 0x00000011140e7221 */ /* 0x000fe20000010000 */
[----:B------:R-:W-:Y:S02]  /*1270*/  HADD2.F32 R25, -RZ, R31.H0_H0 ;  /* 0x2000001fff197230 */ /* 0x000fe40000004100 */
[----:B------:R-:W-:Y:S01]  /*1280*/  FFMA.FTZ R17, R15, R20, R18 ;  /* 0x000000140f117223 */ /* 0x000fe20000010012 */
[----:B------:R-:W-:Y:S02]  /*1290*/  HADD2.F32 R20, -RZ, R48.H1_H1 ;  /* 0x30000030ff147230 */ /* 0x000fe40000004100 */
[----:B------:R-:W-:Y:S01]  /*12a0*/  FADD.FTZ R21, -R10, R21 ;  /* 0x000000150a157221 */ /* 0x000fe20000010100 */
[----:B------:R-:W-:Y:S01]  /*12b0*/  FADD.FTZ R14, R14, R19 ;  /* 0x000000130e0e7221 */ /* 0x000fe20000010000 */
[----:B------:R-:W-:Y:S01]  /*12c0*/  FADD.FTZ R27, -R10, R25 ;  /* 0x000000190a1b7221 */ /* 0x000fe20000010100 */
[----:B------:R-:W-:Y:S01]  /*12d0*/  FFMA.FTZ R17, R22, R19, R17 ;  /* 0x0000001316117223 */ /* 0x000fe20000010011 */
[----:B------:R-:W-:-:S02]  /*12e0*/  HADD2.F32 R19, -RZ, R30.H0_H0 ;  /* 0x2000001eff137230 */ /* 0x000fc40000004100 */
[----:B------:R-:W-:Y:S01]  /*12f0*/  FFMA.FTZ R15, R12, R15, RZ ;  /* 0x0000000f0c0f7223 */ /* 0x000fe200000100ff */
[----:B------:R-:W-:Y:S01]  /*1300*/  FADD.FTZ R23, RZ, R12 ;  /* 0x0000000cff177221 */ /* 0x000fe20000010000 */
[-C--:B------:R-:W-:Y:S01]  /*1310*/  FMUL.FTZ R22, R21, R52.reuse ;  /* 0x0000003415167220 */ /* 0x080fe20000410000 */
[----:B------:R-:W-:Y:S01]  /*1320*/  FMUL.FTZ R18, R27, R52 ;  /* 0x000000341b127220 */ /* 0x000fe20000410000 */
[----:B------:R-:W-:Y:S01]  /*1330*/  FMUL.FTZ R21, R11, R20 ;  /* 0x000000140b157220 */ /* 0x000fe20000410000 */
[C---:B------:R-:W-:Y:S01]  /*1340*/  FADD.FTZ R12, R20.reuse, R23 ;  /* 0x00000017140c7221 */ /* 0x040fe20000010000 */
[----:B------:R-:W-:Y:S01]  /*1350*/  FFMA.FTZ R15, R20, R22, R15 ;  /* 0x00000016140f7223 */ /* 0x000fe2000001000f */
[----:B------:R-:W-:Y:S01]  /*1360*/  FADD.FTZ R13, R13, R19 ;  /* 0x000000130d0d7221 */ /* 0x000fe20000010000 */
[----:B------:R-:W-:Y:S01]  /*1370*/  FFMA.FTZ R16, R19, R18, R16 ;  /* 0x0000001213107223 */ /* 0x000fe20000010010 */
[----:B------:R-:W-:Y:S02]  /*1380*/  HADD2.F32 R25, -RZ, R31.H1_H1 ;  /* 0x3000001fff197230 */ /* 0x000fe40000004100 */
[----:B------:R-:W-:Y:S01]  /*1390*/  FMUL.FTZ R19, R49, R19 ;  /* 0x0000001331137220 */ /* 0x000fe20000410000 */
[----:B------:R-:W-:Y:S01]  /*13a0*/  FADD.FTZ R14, R21, R14 ;  /* 0x0000000e150e7221 */ /* 0x000fe20000010000 */
        /* <DEDUP_REMOVED lines=10> */
[----:B------:R-:W-:Y:S01]  /*1450*/  FADD.FTZ R14, R18, R21 ;  /* 0x00000015120e7221 */ /* 0x000fe20000010000 */
[----:B------:R-:W-:Y:S01]  /*1460*/  FADD.FTZ R21, -R10, R19 ;  /* 0x000000130a157221 */ /* 0x000fe20000010100 */
[----:B------:R-:W-:Y:S01]  /*1470*/  FFMA.FTZ R17, R25, R18, R22 ;  /* 0x0000001219117223 */ /* 0x000fe20000010016 */
[----:B------:R-:W-:-:S02]  /*1480*/  HADD2.F32 R19, -RZ, R28.H0_H0 ;  /* 0x2000001cff137230 */ /* 0x000fc40000004100 */
[----:B------:R-:W-:Y:S01]  /*1490*/  FFMA.FTZ R15, R20, R25, R15 ;  /* 0x00000019140f7223 */ /* 0x000fe2000001000f */
[----:B------:R-:W-:Y:S01]  /*14a0*/  FMUL.FTZ R22, R21, R52 ;  /* 0x0000003415167220 */ /* 0x000fe20000410000 */
[----:B------:R-:W-:Y:S02]  /*14b0*/  HADD2.F32 R20, -RZ, R28.H1_H1 ;  /* 0x3000001cff147230 */ /* 0x000fe40000004100 */
[----:B------:R-:W-:Y:S01]  /*14c0*/  FADD.FTZ R23, -R10, R23 ;  /* 0x000000170a177221 */ /* 0x000fe20000010100 */
[----:B------:R-:W-:Y:S01]  /*14d0*/  FADD.FTZ R13, R13, R19 ;  /* 0x000000130d0d7221 */ /* 0x000fe20000010000 */
[----:B------:R-:W-:Y:S01]  /*14e0*/  FFMA.FTZ R16, R19, R22, R16 ;  /* 0x0000001613107223 */ /* 0x000fe20000010010 */
[----:B------:R-:W-:Y:S02]  /*14f0*/  HADD2.F32 R25, -RZ, R6.H0_H0 ;  /* 0x20000006ff197230 */ /* 0x000fe40000004100 */
[----:B------:R-:W-:Y:S01]  /*1500*/  FMUL.FTZ R19, R49, R19 ;  /* 0x0000001331137220 */ /* 0x000fe20000410000 */
[----:B------:R-:W-:Y:S01]  /*1510*/  FMUL.FTZ R18, R23, R52 ;  /* 0x0000003417127220 */ /* 0x000fe20000410000 */
[----:B------:R-:W-:Y:S01]  /*1520*/  FMUL.FTZ R21, R11, R20 ;  /* 0x000000140b157220 */ /* 0x000fe20000410000 */
[----:B------:R-:W-:-:S02]  /*1530*/  HADD2.F32 R23, -RZ, R7.H0_H0 ;  /* 0x20000007ff177230 */ /* 0x000fc40000004100 */
[----:B------:R-:W-:Y:S01]  /*1540*/  FFMA.FTZ R17, R22, R19, R17 ;  /* 0x0000001316117223 */ /* 0x000fe20000010011 */
[----:B------:R-:W-:Y:S01]  /*1550*/  FADD.FTZ R25, -R10, R25 ;  /* 0x000000190a197221 */ /* 0x000fe20000010100 */
[----:B------:R-:W-:Y:S01]  /*1560*/  FFMA.FTZ R15, R20, R18, R15 ;  /* 0x00000012140f7223 */ /* 0x000fe2000001000f */
[----:B------:R-:W-:Y:S01]  /*1570*/  FADD.FTZ R14, R14, R19 ;  /* 0x000000130e0e7221 */ /* 0x000fe20000010000 */
[----:B------:R-:W-:Y:S01]  /*1580*/  FFMA.FTZ R17, R18, R21, R17 ;  /* 0x0000001512117223 */ /* 0x000fe20000010011 */
[----:B------:R-:W-:Y:S01]  /*1590*/  FMUL.FTZ R18, R25, R52 ;  /* 0x0000003419127220 */ /* 0x000fe20000410000 */
[----:B------:R-:W-:Y:S02]  /*15a0*/  HADD2.F32 R19, -RZ, R6.H1_H1 ;  /* 0x30000006ff137230 */ /* 0x000fe40000004100 */
[----:B------:R-:W-:Y:S01]  /*15b0*/  FADD.FTZ R14, R21, R14 ;  /* 0x0000000e150e7221 */ /* 0x000fe20000010000 */
[----:B------:R-:W-:Y:S01]  /*15c0*/  FMUL.FTZ R21, R49, R23 ;  /* 0x0000001731157220 */ /* 0x000fe20000410000 */
[----:B------:R-:W-:Y:S01]  /*15d0*/  FADD.FTZ R13, R13, R23 ;  /* 0x000000170d0d7221 */ /* 0x000fe20000010000 */
[----:B------:R-:W-:Y:S01]  /*15e0*/  FFMA.FTZ R16, R23, R18, R16 ;  /* 0x0000001217107223 */ /* 0x000fe20000010010 */
[----:B------:R-:W-:-:S02]  /*15f0*/  HADD2.F32 R23, -RZ, R43.H0_H0 ;  /* 0x2000002bff177230 */ /* 0x000fc40000004100 */
[----:B------:R-:W-:Y:S01]  /*1600*/  FADD.FTZ R12, R12, R20 ;  /* 0x000000140c0c7221 */ /* 0x000fe20000010000 */
[----:B------:R-:W-:Y:S01]  /*1610*/  FADD.FTZ R14, R14, R21 ;  /* 0x000000150e0e7221 */ /* 0x000fe20000010000 */
[----:B------:R-:W-:Y:S01]  /*1620*/  FFMA.FTZ R17, R18, R21, R17 ;  /* 0x0000001512117223 */ /* 0x000fe20000010011 */
[C---:B------:R-:W-:Y:S01]  /*1630*/  FADD.FTZ R19, -R10.reuse, R19 ;  /* 0x000000130a137221 */ /* 0x040fe20000010100 */
[----:B------:R-:W-:Y:S02]  /*1640*/  HADD2.F32 R20, -RZ, R7.H1_H1 ;  /* 0x30000007ff147230 */ /* 0x000fe40000004100 */
[----:B------:R-:W-:Y:S01]  /*1650*/  FADD.FTZ R21, -R10, R23 ;  /* 0x000000170a157221 */ /* 0x000fe20000010100 */
[----:B------:R-:W-:Y:S02]  /*1660*/  HADD2.F32 R24, -RZ, R44.H0_H0 ;  /* 0x2000002cff187230 */ /* 0x000fe40000004100 */
[----:B------:R-:W-:Y:S01]  /*1670*/  FMUL.FTZ R22, R19, R52 ;  /* 0x0000003413167220 */ /* 0x000fe20000410000 */
[----:B------:R-:W-:-:S02]  /*1680*/  HADD2.F32 R23, -RZ, R43.H1_H1 ;  /* 0x3000002bff177230 */ /* 0x000fc40000004100 */
[----:B------:R-:W-:Y:S01]  /*1690*/  FMUL.FTZ R19, R21, R52 ;  /* 0x0000003415137220 */ /* 0x000fe20000410000 */
[----:B------:R-:W-:Y:S01]  /*16a0*/  FMUL.FTZ R21, R11, R20 ;  /* 0x000000140b157220 */ /* 0x000fe20000410000 */
[----:B------:R-:W-:Y:S01]  /*16b0*/  FADD.FTZ R18, R12, R20 ;  /* 0x000000140c127221 */ /* 0x000fe20000010000 */
[----:B------:R-:W-:Y:S01]  /*16c0*/  FFMA.FTZ R15, R20, R22, R15 ;  /* 0x00000016140f7223 */ /* 0x000fe2000001000f */
[----:B------:R-:W-:Y:S01]  /*16d0*/  FADD.FTZ R12, R13, R24 ;  /* 0x000000180d0c7221 */ /* 0x000fe20000010000 */
[----:B------:R-:W-:Y:S01]  /*16e0*/  FMUL.FTZ R13, R49, R24 ;  /* 0x00000018310d7220 */ /* 0x000fe20000410000 */
[----:B------:R-:W-:Y:S01]  /*16f0*/  FADD.FTZ R23, -R10, R23 ;  /* 0x000000170a177221 */ /* 0x000fe20000010100 */
[----:B------:R-:W-:Y:S01]  /*1700*/  FFMA.FTZ R22, R22, R21, R17 ;  /* 0x0000001516167223 */ /* 0x000fe20000010011 */
[----:B------:R-:W-:Y:S02]  /*1710*/  HADD2.F32 R20, -RZ, R44.H1_H1 ;  /* 0x3000002cff147230 */ /* 0x000fe40000004100 */
[----:B------:R-:W-:Y:S01]  /*1720*/  FFMA.FTZ R16, R24, R19, R16 ;  /* 0x0000001318107223 */ /* 0x000fe20000010010 */
[----:B------:R-:W-:Y:S01]  /*1730*/  FADD.FTZ R14, R21, R14 ;  /* 0x0000000e150e7221 */ /* 0x000fe20000010000 */
[----:B------:R-:W-:Y:S01]  /*1740*/  FMUL.FTZ R23, R23, R52 ;  /* 0x0000003417177220 */ /* 0x000fe20000410000 */
[----:B------:R-:W-:Y:S01]  /*1750*/  FFMA.FTZ R22, R19, R13, R22 ;  /* 0x0000000d13167223 */ /* 0x000fe20000010016 */
[----:B------:R-:W-:-:S02]  /*1760*/  HADD2.F32 R19, -RZ, R8.H0_H0 ;  /* 0x20000008ff137230 */ /* 0x000fc40000004100 */
[----:B------:R-:W-:Y:S01]  /*1770*/  FADD.FTZ R17, R14, R13 ;  /* 0x0000000d0e117221 */ /* 0x000fe20000010000 */
[----:B------:R-:W-:Y:S01]  /*1780*/  FADD.FTZ R18, R18, R20 ;  /* 0x0000001412127221 */ /* 0x000fe20000010000 */
[----:B------:R-:W-:Y:S01]  /*1790*/  FFMA.FTZ R15, R20, R23, R15 ;  /* 0x00000017140f7223 */ /* 0x000fe2000001000f */
[----:B------:R-:W-:Y:S01]  /*17a0*/  FMUL.FTZ R20, R11, R20 ;  /* 0x000000140b147220 */ /* 0x000fe20000410000 */
[--C-:B------:R-:W-:Y:S02]  /*17b0*/  HADD2.F32 R13, -RZ, R9.reuse.H0_H0 ;  /* 0x20000009ff0d7230 */ /* 0x100fe40000004100 */
[----:B------:R-:W-:Y:S01]  /*17c0*/  FADD.FTZ R19, -R10, R19 ;  /* 0x000000130a137221 */ /* 0x000fe20000010100 */
[----:B------:R-:W-:Y:S02]  /*17d0*/  HADD2.F32 R21, -RZ, R8.H1_H1 ;  /* 0x30000008ff157230 */ /* 0x000fe40000004100 */
[----:B------:R-:W-:Y:S01]  /*17e0*/  FADD.FTZ R17, R20, R17 ;  /* 0x0000001114117221 */ /* 0x000fe20000010000 */
[----:B------:R-:W-:Y:S01]  /*17f0*/  FFMA.FTZ R22, R23, R20, R22 ;  /* 0x0000001417167223 */ /* 0x000fe20000010016 */
[----:B------:R-:W-:Y:S01]  /*1800*/  FMUL.FTZ R20, R49, R13 ;  /* 0x0000000d31147220 */ /* 0x000fe20000410000 */
[----:B------:R-:W-:Y:S01]  /*1810*/  FMUL.FTZ R23, R19, R52 ;  /* 0x0000003413177220 */ /* 0x000fe20000410000 */
[----:B------:R-:W-:-:S02]  /*1820*/  HADD2.F32 R14, -RZ, R9.H1_H1 ;  /* 0x30000009ff0e7230 */ /* 0x000fc40000004100 */
[C---:B------:R-:W-:Y:S01]  /*1830*/  FADD.FTZ R19, -R10.reuse, R21 ;  /* 0x000000150a137221 */ /* 0x040fe20000010100 */
[--C-:B------:R-:W-:Y:S02]  /*1840*/  HADD2.F32 R25, -RZ, R47.reuse.H0_H0 ;  /* 0x2000002fff197230 */ /* 0x100fe40000004100 */
[----:B------:R-:W-:Y:S01]  /*1850*/  FADD.FTZ R21, R17, R20 ;  /* 0x0000001411157221 */ /* 0x000fe20000010000 */
[----:B------:R-:W-:Y:S01]  /*1860*/  FFMA.FTZ R22, R23, R20, R22 ;  /* 0x0000001417167223 */ /* 0x000fe20000010016 */
[----:B------:R-:W-:Y:S01]  /*1870*/  FMUL.FTZ R20, R11, R14 ;  /* 0x0000000e0b147220 */ /* 0x000fe20000410000 */
[----:B------:R-:W-:Y:S01]  /*1880*/  FMUL.FTZ R19, R19, R52 ;  /* 0x0000003413137220 */ /* 0x000fe20000410000 */
[----:B------:R-:W-:Y:S02]  /*1890*/  HADD2.F32 R17, -RZ, R46.H0_H0 ;  /* 0x2000002eff117230 */ /* 0x000fe40000004100 */
[----:B------:R-:W-:Y:S01]  /*18a0*/  FADD.FTZ R27, -R10, R25 ;  /* 0x000000190a1b7221 */ /* 0x000fe20000010100 */
[----:B------:R-:W-:Y:S01]  /*18b0*/  FFMA.FTZ R16, R13, R23, R16 ;  /* 0x000000170d107223 */ /* 0x000fe20000010010 */
[----:B------:R-:W-:-:S02]  /*18c0*/  HADD2.F32 R25, -RZ, R47.H1_H1 ;  /* 0x3000002fff197230 */ /* 0x000fc40000004100 */
[----:B------:R-:W-:Y:S01]  /*18d0*/  FADD.FTZ R23, R20, R21 ;  /* 0x0000001514177221 */ /* 0x000fe20000010000 */
[----:B------:R-:W-:Y:S01]  /*18e0*/  FFMA.FTZ R21, R19, R20, R22 ;  /* 0x0000001413157223 */ /* 0x000fe20000010016 */
[----:B------:R-:W-:Y:S02]  /*18f0*/  HADD2.F32 R24, -RZ, R46.H1_H1 ;  /* 0x3000002eff187230 */ /* 0x000fe40000004100 */
[----:B------:R-:W-:Y:S01]  /*1900*/  FMUL.FTZ R26, R49, R17 ;  /* 0x00000011311a7220 */ /* 0x000fe20000410000 */
[----:B------:R-:W-:Y:S01]  /*1910*/  FMUL.FTZ R20, R27, R52 ;  /* 0x000000341b147220 */ /* 0x000fe20000410000 */
[----:B------:R-:W-:Y:S01]  /*1920*/  FADD.FTZ R25, -R10, R25 ;  /* 0x000000190a197221 */ /* 0x000fe20000010100 */
[----:B------:R-:W-:Y:S01]  /*1930*/  FADD.FTZ R22, R12, R13 ;  /* 0x0000000d0c167221 */ /* 0x000fe20000010000 */
[----:B------:R-:W-:Y:S01]  /*1940*/  FADD.FTZ R13, R23, R26 ;  /* 0x0000001a170d7221 */ /* 0x000fe20000010000 */
[----:B------:R-:W-:Y:S01]  /*1950*/  FFMA.FTZ R54, R20, R26, R21 ;  /* 0x0000001a14367223 */ /* 0x000fe20000010015 */
[----:B------:R-:W-:Y:S01]  /*1960*/  FMUL.FTZ R26, R11, R24 ;  /* 0x000000180b1a7220 */ /* 0x000fe20000410000 */
        /* <DEDUP_REMOVED lines=10> */
.L_x_810:
[----:B-----5:R-:W-:Y:S02]  /*1a10*/  HADD2.F32 R13, -RZ, R33.H0_H0 ;  /* 0x20000021ff0d7230 */ /* 0x020fe40000004100 */
[----:B------:R-:W-:Y:S02]  /*1a20*/  HADD2.F32 R23, -RZ, R31.H0_H0 ;  /* 0x2000001fff177230 */ /* 0x000fe40000004100 */
[----:B------:R-:W-:Y:S02]  /*1a30*/  HADD2.F32 R55, -RZ, R32.H0_H0 ;  /* 0x20000020ff377230 */ /* 0x000fe40000004100 */
[C---:B------:R-:W-:Y:S01]  /*1a40*/  FADD.FTZ R15, -R10.reuse, R13 ;  /* 0x0000000d0a0f7221 */ /* 0x040fe20000010100 */
[----:B------:R-:W-:Y:S02]  /*1a50*/  HADD2.F32 R13, -RZ, R33.H1_H1 ;  /* 0x30000021ff0d7230 */ /* 0x000fe40000004100 */
[----:B------:R-:W-:Y:S01]  /*1a60*/  FADD.FTZ R23, -R10, R23 ;  /* 0x000000170a177221 */ /* 0x000fe20000010100 */
[----:B------:R-:W-:Y:S01]  /*1a70*/  FMUL.FTZ R14, R15, R52 ;  /* 0x000000340f0e7220 */ /* 0x000fe20000410000 */
[----:B------:R-:W-:-:S02]  /*1a80*/  HADD2.F32 R15, -RZ, R45.H0_H0 ;  /* 0x2000002dff0f7230 */ /* 0x000fc40000004100 */
[C---:B------:R-:W-:Y:S01]  /*1a90*/  FADD.FTZ R13, -R10.reuse, R13 ;  /* 0x0000000d0a0d7221 */ /* 0x040fe20000010100 */
[----:B------:R-:W-:Y:S01]  /*1aa0*/  FMUL.FTZ R22, R23, R52 ;  /* 0x0000003417167220 */ /* 0x000fe20000410000 */
[----:B------:R-:W-:Y:S01]  /*1ab0*/  FFMA.FTZ R19, R49, R14, R51 ;  /* 0x0000000e31137223 */ /* 0x000fe20000010033 */
[----:B------:R-:W-:Y:S01]  /*1ac0*/  FADD.FTZ R17, -R10, R15 ;  /* 0x0000000f0a117221 */ /* 0x000fe20000010100 */
[-C--:B------:R-:W-:Y:S02]  /*1ad0*/  FMUL.FTZ R12, R13, R52.reuse ;  /* 0x000000340d0c7220 */ /* 0x080fe40000410000 */
[----:B------:R-:W-:Y:S01]  /*1ae0*/  FMUL.FTZ R15, R19, -1.4426950216293334961 ;  /* 0xbfb8aa3b130f7820 */ /* 0x000fe20000410000 */
[----:B------:R-:W-:Y:S01]  /*1af0*/  FMUL.FTZ R26, R17, R52 ;  /* 0x00000034111a7220 */ /* 0x000fe20000410000 */
[----:B------:R-:W-:Y:S01]  /*1b00*/  FFMA.FTZ R20, R11, R12, R50 ;  /* 0x0000000c0b147223 */ /* 0x000fe20000010032 */
[----:B------:R-:W-:-:S03]  /*1b10*/  HADD2.F32 R17, -RZ, R45.H1_H1 ;  /* 0x3000002dff117230 */ /* 0x000fc60000004100 */
[----:B------:R-:W0:Y:S01]  /*1b20*/  MUFU.EX2 R15, R15 ;  /* 0x0000000f000f7308 */ /* 0x000e220000000800 */
[----:B------:R-:W-:Y:S01]  /*1b30*/  FMUL.FTZ R21, R20, -1.4426950216293334961 ;  /* 0xbfb8aa3b14157820 */ /* 0x000fe20000410000 */
[----:B------:R-:W-:Y:S01]  /*1b40*/  FFMA.FTZ R13, R49, R26, R51 ;  /* 0x0000001a310d7223 */ /* 0x000fe20000010033 */
[----:B------:R-:W-:-:S03]  /*1b50*/  FADD.FTZ R17, -R10, R17 ;  /* 0x000000110a117221 */ /* 0x000fc60000010100 */
[----:B------:R-:W-:Y:S01]  /*1b60*/  FMUL.FTZ R18, R13, -1.4426950216293334961 ;  /* 0xbfb8aa3b0d127820 */ /* 0x000fe20000410000 */
[----:B------:R-:W1:Y:S01]  /*1b70*/  MUFU.EX2 R21, R21 ;  /* 0x0000001500157308 */ /* 0x000e620000000800 */
[----:B------:R-:W-:-:S04]  /*1b80*/  FMUL.FTZ R17, R17, R52 ;  /* 0x0000003411117220 */ /* 0x000fc80000410000 */
[----:B------:R-:W-:Y:S01]  /*1b90*/  FFMA.FTZ R16, R11, R17, R50 ;  /* 0x000000110b107223 */ /* 0x000fe20000010032 */
[----:B------:R-:W2:Y:S01]  /*1ba0*/  MUFU.EX2 R18, R18 ;  /* 0x0000001200127308 */ /* 0x000ea20000000800 */
[----:B0-----:R-:W-:Y:S01]  /*1bb0*/  FADD.FTZ R24, R15, 1 ;  /* 0x3f8000000f187421 */ /* 0x001fe20000010000 */
[----:B------:R-:W-:Y:S01]  /*1bc0*/  FFMA.FTZ R15, R49, R22, R51 ;  /* 0x00000016310f7223 */ /* 0x000fe20000010033 */
[----:B------:R-:W-:-:S03]  /*1bd0*/  FMUL.FTZ R27, R16, -1.4426950216293334961 ;  /* 0xbfb8aa3b101b7820 */ /* 0x000fc60000410000 */
[----:B------:R-:W-:Y:S01]  /*1be0*/  FMUL.FTZ R23, R15, -1.4426950216293334961 ;  /* 0xbfb8aa3b0f177820 */ /* 0x000fe20000410000 */
[----:B------:R-:W0:Y:S01]  /*1bf0*/  MUFU.RCP R24, R24 ;  /* 0x0000001800187308 */ /* 0x000e220000001000 */
[----:B-1----:R-:W-:Y:S01]  /*1c00*/  FADD.FTZ R54, R21, 1 ;  /* 0x3f80000015367421 */ /* 0x002fe20000010000 */
[----:B--2---:R-:W-:-:S06]  /*1c10*/  FADD.FTZ R18, R18, 1 ;  /* 0x3f80000012127421 */ /* 0x004fcc0000010000 */
[----:B------:R-:W1:Y:S04]  /*1c20*/  MUFU.EX2 R27, R27 ;  /* 0x0000001b001b7308 */ /* 0x000e680000000800 */
[----:B------:R2:W3:Y:S01]  /*1c30*/  MUFU.RCP R21, R54 ;  /* 0x0000003600157308 */ /* 0x0004e20000001000 */
[----:B0-----:R-:W-:Y:S01]  /*1c40*/  FADD.FTZ R60, -R24, 1 ;  /* 0x3f800000183c7421 */ /* 0x001fe20000010100 */
[----:B------:R-:W-:-:S06]  /*1c50*/  FMUL.FTZ R24, R55, R24 ;  /* 0x0000001837187220 */ /* 0x000fcc0000410000 */
[----:B------:R-:W0:Y:S01]  /*1c60*/  MUFU.RCP R18, R18 ;  /* 0x0000001200127308 */ /* 0x000e220000001000 */
[----:B--2---:R-:W-:Y:S02]  /*1c70*/  HADD2.F32 R54, -RZ, R32.H1_H1 ;  /* 0x30000020ff367230 */ /* 0x004fe40000004100 */
[----:B------:R-:W-:Y:S01]  /*1c80*/  FFMA.FTZ R25, R19, R60, 1 ;  /* 0x3f80000013197423 */ /* 0x000fe2000001003c */
[----:B-1----:R-:W-:Y:S01]  /*1c90*/  FADD.FTZ R19, R27, 1 ;  /* 0x3f8000001b137421 */ /* 0x002fe20000010000 */
[----:B------:R-:W-:Y:S02]  /*1ca0*/  HADD2.F32 R55, -RZ, R31.H1_H1 ;  /* 0x3000001fff377230 */ /* 0x000fe40000004100 */
[----:B------:R-:W-:Y:S01]  /*1cb0*/  HADD2.F32 R60, -RZ, R30.H0_H0 ;  /* 0x2000001eff3c7230 */ /* 0x000fe20000004100 */
[----:B------:R-:W1:Y:S02]  /*1cc0*/  MUFU.EX2 R23, R23 ;  /* 0x0000001700177308 */ /* 0x000e640000000800 */
[----:B------:R-:W-:Y:S01]  /*1cd0*/  FADD.FTZ R55, -R10, R55 ;  /* 0x000000370a377221 */ /* 0x000fe20000010100 */
[----:B---3--:R-:W-:Y:S01]  /*1ce0*/  FADD.FTZ R27, -R21, 1 ;  /* 0x3f800000151b7421 */ /* 0x008fe20000010100 */
[----:B------:R-:W2:Y:S03]  /*1cf0*/  MUFU.RCP R19, R19 ;  /* 0x0000001300137308 */ /* 0x000ea60000001000 */
[----:B------:R-:W-:Y:S01]  /*1d00*/  FFMA.FTZ R27, R20, R27, 1 ;  /* 0x3f800000141b7423 */ /* 0x000fe2000001001b */
[----:B------:R-:W-:Y:S01]  /*1d10*/  FMUL.FTZ R20, R54, R21 ;  /* 0x0000001536147220 */ /* 0x000fe20000410000 */
[----:B------:R-:W-:-:S03]  /*1d20*/  FMUL.FTZ R21, R24, R25 ;  /* 0x0000001918157220 */ /* 0x000fc60000410000 */
[----:B------:R-:W-:Y:S01]  /*1d30*/  FMUL.FTZ R25, R20, R27 ;  /* 0x0000001b14197220 */ /* 0x000fe20000410000 */
[----:B0-----:R-:W-:Y:S01]  /*1d40*/  FADD.FTZ R20, -R18, 1 ;  /* 0x3f80000012147421 */ /* 0x001fe20000010100 */
[----:B------:R-:W-:Y:S01]  /*1d50*/  FFMA.FTZ R61, R14, R21, RZ ;  /* 0x000000150e3d7223 */ /* 0x000fe200000100ff */
[----:B-1----:R-:W-:Y:S01]  /*1d60*/  FADD.FTZ R54, R23, 1 ;  /* 0x3f80000017367421 */ /* 0x002fe20000010000 */
[----:B------:R-:W-:Y:S02]  /*1d70*/  HADD2.F32 R23, -RZ, R48.H0_H0 ;  /* 0x20000030ff177230 */ /* 0x000fe40000004100 */
[----:B------:R-:W-:Y:S01]  /*1d80*/  FFMA.FTZ R20, R13, R20, 1 ;  /* 0x3f8000000d147423 */ /* 0x000fe20000010014 */
[----:B------:R0:W1:Y:S02]  /*1d90*/  MUFU.RCP R27, R54 ;  /* 0x00000036001b7308 */ /* 0x0000640000001000 */
[----:B------:R-:W-:Y:S01]  /*1da0*/  FMUL.FTZ R13, R23, R18 ;  /* 0x00000012170d7220 */ /* 0x000fe20000410000 */
[----:B------:R-:W-:Y:S01]  /*1db0*/  FMUL.FTZ R18, R55, R52 ;  /* 0x0000003437127220 */ /* 0x000fe20000410000 */
[----:B--2---:R-:W-:-:S02]  /*1dc0*/  FADD.FTZ R55, -R19, 1 ;  /* 0x3f80000013377421 */ /* 0x004fc40000010100 */
[----:B------:R-:W-:Y:S01]  /*1dd0*/  FMUL.FTZ R13, R13, R20 ;  /* 0x000000140d0d7220 */ /* 0x000fe20000410000 */
[----:B------:R-:W-:Y:S01]  /*1de0*/  FFMA.FTZ R23, R11, R18, R50 ;  /* 0x000000120b177223 */ /* 0x000fe20000010032 */
[----:B------:R-:W-:Y:S01]  /*1df0*/  FFMA.FTZ R24, R16, R55, 1 ;  /* 0x3f80000010187423 */ /* 0x000fe20000010037 */
[----:B------:R-:W-:Y:S02]  /*1e00*/  HADD2.F32 R16, -RZ, R48.H1_H1 ;  /* 0x30000030ff107230 */ /* 0x000fe40000004100 */
[----:B0-----:R-:W-:-:S03]  /*1e10*/  FMUL.FTZ R54, R23, -1.4426950216293334961 ;  /* 0xbfb8aa3b17367820 */ /* 0x001fc60000410000 */
[----:B------:R-:W-:Y:S02]  /*1e20*/  FMUL.FTZ R19, R16, R19 ;  /* 0x0000001310137220 */ /* 0x000fe40000410000 */
[----:B------:R-:W0:Y:S01]  /*1e30*/  MUFU.EX2 R16, R54 ;  /* 0x0000003600107308 */ /* 0x000e220000000800 */
[----:B-1----:R-:W-:Y:S01]  /*1e40*/  FADD.FTZ R20, -R27, 1 ;  /* 0x3f8000001b147421 */ /* 0x002fe20000010100 */
[----:B------:R-:W-:Y:S01]  /*1e50*/  FMUL.FTZ R27, R60, R27 ;  /* 0x0000001b3c1b7220 */ /* 0x000fe20000410000 */
[----:B------:R-:W-:Y:S01]  /*1e60*/  FMUL.FTZ R24, R19, R24 ;  /* 0x0000001813187220 */ /* 0x000fe20000410000 */
[----:B------:R-:W-:Y:S02]  /*1e70*/  HADD2.F32 R19, -RZ, R30.H1_H1 ;  /* 0x3000001eff137230 */ /* 0x000fe40000004100 */
[----:B------:R-:W-:Y:S01]  /*1e80*/  FFMA.FTZ R20, R15, R20, 1 ;  /* 0x3f8000000f147423 */ /* 0x000fe20000010014 */
[----:B------:R-:W-:-:S03]  /*1e90*/  HADD2.F32 R15, -RZ, R29.H0_H0 ;  /* 0x2000001dff0f7230 */ /* 0x000fc60000004100 */
[----:B------:R-:W-:Y:S01]  /*1ea0*/  FMUL.FTZ R20, R27, R20 ;  /* 0x000000141b147220 */ /* 0x000fe20000410000 */
[----:B------:R-:W-:Y:S01]  /*1eb0*/  FMUL.FTZ R27, R49, R21 ;  /* 0x00000015311b7220 */ /* 0x000fe20000410000 */
[----:B------:R-:W-:Y:S01]  /*1ec0*/  FADD.FTZ R15, -R10, R15 ;  /* 0x0000000f0a0f7221 */ /* 0x000fe20000010100 */
[----:B0-----:R-:W-:-:S03]  /*1ed0*/  FADD.FTZ R55, R16, 1 ;  /* 0x3f80000010377421 */ /* 0x001fc60000010000 */
[----:B------:R-:W-:-:S04]  /*1ee0*/  FMUL.FTZ R16, R15, R52 ;  /* 0x000000340f107220 */ /* 0x000fc80000410000 */
[----:B------:R-:W-:Y:S01]  /*1ef0*/  FFMA.FTZ R15, R49, R16, R51 ;  /* 0x00000010310f7223 */ /* 0x000fe20000010033 */
[----:B------:R-:W0:Y:S03]  /*1f00*/  MUFU.RCP R55, R55 ;  /* 0x0000003700377308 */ /* 0x000e260000001000 */
[----:B------:R-:W-:-:S06]  /*1f10*/  FMUL.FTZ R54, R15, -1.4426950216293334961 ;  /* 0xbfb8aa3b0f367820 */ /* 0x000fcc0000410000 */
[----:B------:R-:W1:Y:S01]  /*1f20*/  MUFU.EX2 R54, R54 ;  /* 0x0000003600367308 */ /* 0x000e620000000800 */
[----:B0-----:R-:W-:Y:S01]  /*1f30*/  FADD.FTZ R60, -R55, 1 ;  /* 0x3f800000373c7421 */ /* 0x001fe20000010100 */
[----:B------:R-:W-:Y:S01]  /*1f40*/  FMUL.FTZ R19, R19, R55 ;  /* 0x0000003713137220 */ /* 0x000fe20000410000 */
[----:B------:R-:W-:Y:S01]  /*1f50*/  FFMA.FTZ R55, R14, R27, RZ ;  /* 0x0000001b0e377223 */ /* 0x000fe200000100ff */
[----:B------:R-:W-:Y:S01]  /*1f60*/  FADD.FTZ R14, RZ, R21 ;  /* 0x00000015ff0e7221 */ /* 0x000fe20000010000 */
[----:B------:R-:W-:Y:S01]  /*1f70*/  FFMA.FTZ R60, R23, R60, 1 ;  /* 0x3f800000173c7423 */ /* 0x000fe2000001003c */
[----:B-1----:R-:W-:Y:S01]  /*1f80*/  FADD.FTZ R23, R54, 1 ;  /* 0x3f80000036177421 */ /* 0x002fe20000010000 */
[----:B------:R-:W-:Y:S01]  /*1f90*/  FADD.FTZ R54, RZ, R27 ;  /* 0x0000001bff367221 */ /* 0x000fe20000010000 */
[----:B------:R-:W-:Y:S01]  /*1fa0*/  FMUL.FTZ R27, R11, R25 ;  /* 0x000000190b1b7220 */ /* 0x000fe20000410000 */
[----:B------:R-:W-:Y:S01]  /*1fb0*/  FMUL.FTZ R19, R19, R60 ;  /* 0x0000003c13137220 */ /* 0x000fe20000410000 */
[----:B------:R-:W-:-:S02]  /*1fc0*/  FFMA.FTZ R21, R26, R13, R61 ;  /* 0x0000000d1a157223 */ /* 0x000fc4000001003d */
[----:B------:R-:W0:Y:S01]  /*1fd0*/  MUFU.RCP R23, R23 ;  /* 0x0000001700177308 */ /* 0x000e220000001000 */
[C---:B------:R-:W-:Y:S01]  /*1fe0*/  FFMA.FTZ R55, R12.reuse, R27, R55 ;  /* 0x0000001b0c377223 */ /* 0x040fe20000010037 */
[----:B------:R-:W-:Y:S01]  /*1ff0*/  FADD.FTZ R27, R27, R54 ;  /* 0x000000361b1b7221 */ /* 0x000fe20000010000 */
[----:B------:R-:W-:Y:S02]  /*2000*/  HADD2.F32 R54, -RZ, R28.H0_H0 ;  /* 0x2000001cff367230 */ /* 0x000fe40000004100 */
[----:B------:R-:W-:Y:S01]  /*2010*/  FFMA.FTZ R12, R12, R25, RZ ;  /* 0x000000190c0c7223 */ /* 0x000fe200000100ff */
[----:B------:R-:W-:Y:S01]  /*2020*/  FADD.FTZ R25, RZ, R25 ;  /* 0x00000019ff197221 */ /* 0x000fe20000010000 */
[----:B0-----:R-:W-:Y:S01]  /*2030*/  FADD.FTZ R60, -R23, 1 ;  /* 0x3f800000173c7421 */ /* 0x001fe20000010100 */
[----:B------:R-:W-:Y:S01]  /*2040*/  FMUL.FTZ R54, R54, R23 ;  /* 0x0000001736367220 */ /* 0x000fe20000410000 */
[----:B------:R-:W-:Y:S02]  /*2050*/  HADD2.F32 R23, -RZ, R29.H1_H1 ;  /* 0x3000001dff177230 */ /* 0x000fe40000004100 */
[----:B------:R-:W-:-:S04]  /*2060*/  FFMA.FTZ R15, R15, R60, 1 ;  /* 0x3f8000000f0f7423 */ /* 0x000fc8000001003c */
[----:B------:R-:W-:Y:S01]  /*2070*/  FMUL.FTZ R15, R54, R15 ;  /* 0x0000000f360f7220 */ /* 0x000fe20000410000 */
[----:B------:R-:W-:Y:S01]  /*2080*/  FADD.FTZ R54, -R10, R23 ;  /* 0x000000170a367221 */ /* 0x000fe20000010100 */
[----:B------:R-:W-:Y:S01]  /*2090*/  FADD.FTZ R23, R14, R13 ;  /* 0x0000000d0e177221 */ /* 0x000fe20000010000 */
[----:B------:R-:W-:Y:S02]  /*20a0*/  FMUL.FTZ R14, R49, R13 ;  /* 0x0000000d310e7220 */ /* 0x000fe40000410000 */
[----:B------:R-:W-:Y:S02]  /*20b0*/  FMUL.FTZ R13, R54, R52 ;  /* 0x00000034360d7220 */ /* 0x000fe40000410000 */
[----:B------:R-:W-:Y:S01]  /*20c0*/  FFMA.FTZ R26, R26, R14, R55 ;  /* 0x0000000e1a1a7223 */ /* 0x000fe20000010037 */
[----:B------:R-:W-:Y:S01]  /*20d0*/  FADD.FTZ R27, R27, R14 ;  /* 0x0000000e1b1b7221 */ /* 0x000fe20000010000 */
[----:B------:R-:W-:Y:S01]  /*20e0*/  FFMA.FTZ R54, R11, R13, R50 ;  /* 0x0000000d0b367223 */ /* 0x000fe20000010032 */
[----:B------:R-:W-:-:S03]  /*20f0*/  HADD2.F32 R14, -RZ, R28.H1_H1 ;  /* 0x3000001cff0e7230 */ /* 0x000fc60000004100 */
[----:B------:R-:W-:-:S06]  /*2100*/  FMUL.FTZ R60, R54, -1.4426950216293334961 ;  /* 0xbfb8aa3b363c7820 */ /* 0x000fcc0000410000 */
[----:B------:R-:W0:Y:S02]  /*2110*/  MUFU.EX2 R60, R60 ;  /* 0x0000003c003c7308 */ /* 0x000e240000000800 */
[----:B0-----:R-:W-:-:S06]  /*2120*/  FADD.FTZ R55, R60, 1 ;  /* 0x3f8000003c377421 */ /* 0x001fcc0000010000 */
[----:B------:R-:W0:Y:S02]  /*2130*/  MUFU.RCP R55, R55 ;  /* 0x0000003700377308 */ /* 0x000e240000001000 */
[----:B0-----:R-:W-:Y:S01]  /*2140*/  FADD.FTZ R61, -R55, 1 ;  /* 0x3f800000373d7421 */ /* 0x001fe20000010100 */
[----:B------:R-:W-:-:S03]  /*2150*/  FMUL.FTZ R14, R14, R55 ;  /* 0x000000370e0e7220 */ /* 0x000fc60000410000 */
[----:B------:R-:W-:Y:S01]  /*2160*/  FFMA.FTZ R61, R54, R61, 1 ;  /* 0x3f800000363d7423 */ /* 0x000fe2000001003d */
[----:B------:R-:W-:Y:S01]  /*2170*/  FADD.FTZ R54, R25, R24 ;  /* 0x0000001819367221 */ /* 0x000fe20000010000 */
[----:B------:R-:W-:Y:S02]  /*2180*/  FFMA.FTZ R25, R17, R24, R12 ;  /* 0x0000001811197223 */ /* 0x000fe4000001000c */
[----:B------:R-:W-:Y:S01]  /*2190*/  FMUL.FTZ R14, R14, R61 ;  /* 0x0000003d0e0e7220 */ /* 0x000fe20000410000 */
[----:B------:R-:W-:-:S05]  /*21a0*/  HADD2.F32 R61, -RZ, R6.H0_H0 ;  /* 0x20000006ff3d7230 */ /* 0x000fca0000004100 */
[----:B------:R-:W-:Y:S01]  /*21b0*/  FADD.FTZ R60, -R10, R61 ;  /* 0x0000003d0a3c7221 */ /* 0x000fe20000010100 */
[----:B------:R-:W-:-:S03]  /*21c0*/  FMUL.FTZ R61, R11, R24 ;  /* 0x000000180b3d7220 */ /* 0x000fc60000410000 */
[----:B------:R-:W-:Y:S01]  /*21d0*/  FMUL.FTZ R12, R60, R52 ;  /* 0x000000343c0c7220 */ /* 0x000fe20000410000 */
[----:B------:R-:W-:Y:S01]  /*21e0*/  FFMA.FTZ R55, R17, R61, R26 ;  /* 0x0000003d11377223 */ /* 0x000fe2000001001a */
[----:B------:R-:W-:Y:S01]  /*21f0*/  FADD.FTZ R24, R61, R27 ;  /* 0x0000001b3d187221 */ /* 0x000fe20000010000 */
[----:B------:R-:W-:Y:S02]  /*2200*/  HADD2.F32 R27, -RZ, R7.H0_H0 ;  /* 0x20000007ff1b7230 */ /* 0x000fe40000004100 */
        /* <DEDUP_REMOVED lines=8> */
[----:B------:R-:W-:Y:S02]  /*2290*/  HADD2.F32 R24, -RZ, R7.H1_H1 ;  /* 0x30000007ff187230 */ /* 0x000fe40000004100 */
[----:B0-----:R-:W-:Y:S01]  /*22a0*/  FADD.FTZ R61, -R26, 1 ;  /* 0x3f8000001a3d7421 */ /* 0x001fe20000010100 */
[----:B------:R-:W-:Y:S01]  /*22b0*/  FMUL.FTZ R27, R27, R26 ;  /* 0x0000001a1b1b7220 */ /* 0x000fe20000410000 */
[----:B------:R-:W-:Y:S02]  /*22c0*/  FADD.FTZ R26, R23, R20 ;  /* 0x00000014171a7221 */ /* 0x000fe40000010000 */
[----:B------:R-:W-:Y:S02]  /*22d0*/  FFMA.FTZ R17, R17, R61, 1 ;  /* 0x3f80000011117423 */ /* 0x000fe4000001003d */
[----:B------:R-:W-:-:S02]  /*22e0*/  FADD.FTZ R26, R26, R15 ;  /* 0x0000000f1a1a7221 */ /* 0x000fc40000010000 */
[----:B------:R-:W-:Y:S01]  /*22f0*/  FMUL.FTZ R17, R27, R17 ;  /* 0x000000111b117220 */ /* 0x000fe20000410000 */
[----:B------:R-:W-:-:S05]  /*2300*/  HADD2.F32 R27, -RZ, R6.H1_H1 ;  /* 0x30000006ff1b7230 */ /* 0x000fca0000004100 */
[----:B------:R-:W-:Y:S01]  /*2310*/  FADD.FTZ R61, -R10, R27 ;  /* 0x0000001b0a3d7221 */ /* 0x000fe20000010100 */
[----:B------:R-:W-:-:S03]  /*2320*/  FFMA.FTZ R27, R22, R20, R21 ;  /* 0x00000014161b7223 */ /* 0x000fc60000010015 */
[----:B------:R-:W-:-:S04]  /*2330*/  FMUL.FTZ R20, R61, R52 ;  /* 0x000000343d147220 */ /* 0x000fc80000410000 */
[----:B------:R-:W-:-:S04]  /*2340*/  FFMA.FTZ R21, R11, R20, R50 ;  /* 0x000000140b157223 */ /* 0x000fc80000010032 */
[----:B------:R-:W-:-:S06]  /*2350*/  FMUL.FTZ R23, R21, -1.4426950216293334961 ;  /* 0xbfb8aa3b15177820 */ /* 0x000fcc0000410000 */
[----:B------:R-:W0:Y:S02]  /*2360*/  MUFU.EX2 R23, R23 ;  /* 0x0000001700177308 */ /* 0x000e240000000800 */
[----:B0-----:R-:W-:Y:S01]  /*2370*/  FADD.FTZ R61, R23, 1 ;  /* 0x3f800000173d7421 */ /* 0x001fe20000010000 */
[----:B------:R-:W-:Y:S01]  /*2380*/  FADD.FTZ R23, R54, R19 ;  /* 0x0000001336177221 */ /* 0x000fe20000010000 */
[----:B------:R-:W-:Y:S02]  /*2390*/  FMUL.FTZ R54, R11, R19 ;  /* 0x000000130b367220 */ /* 0x000fe40000410000 */
[----:B------:R-:W0:Y:S02]  /*23a0*/  MUFU.RCP R22, R61 ;  /* 0x0000003d00167308 */ /* 0x000e240000001000 */
[----:B------:R-:W-:Y:S01]  /*23b0*/  FFMA.FTZ R55, R18, R54, R55 ;  /* 0x0000003612377223 */ /* 0x000fe20000010037 */
[----:B------:R-:W-:Y:S01]  /*23c0*/  FADD.FTZ R60, R54, R60 ;  /* 0x0000003c363c7221 */ /* 0x000fe20000010000 */
[----:B------:R-:W-:-:S02]  /*23d0*/  HADD2.F32 R54, -RZ, R44.H0_H0 ;  /* 0x2000002cff367230 */ /* 0x000fc40000004100 */
[----:B0-----:R-:W-:Y:S01]  /*23e0*/  FMUL.FTZ R24, R24, R22 ;  /* 0x0000001618187220 */ /* 0x001fe20000410000 */
[----:B------:R-:W-:-:S04]  /*23f0*/  FADD.FTZ R22, -R22, 1 ;  /* 0x3f80000016167421 */ /* 0x000fc80000010100 */
[----:B------:R-:W-:Y:S01]  /*2400*/  FFMA.FTZ R21, R21, R22, 1 ;  /* 0x3f80000015157423 */ /* 0x000fe20000010016 */
[----:B------:R-:W-:-:S03]  /*2410*/  HADD2.F32 R22, -RZ, R43.H0_H0 ;  /* 0x2000002bff167230 */ /* 0x000fc60000004100 */
[----:B------:R-:W-:Y:S02]  /*2420*/  FMUL.FTZ R21, R24, R21 ;  /* 0x0000001518157220 */ /* 0x000fe40000410000 */
[----:B------:R-:W-:Y:S01]  /*2430*/  FADD.FTZ R24, -R10, R22 ;  /* 0x000000160a187221 */ /* 0x000fe20000010100 */
[----:B------:R-:W-:-:S03]  /*2440*/  FFMA.FTZ R22, R18, R19, R25 ;  /* 0x0000001312167223 */ /* 0x000fc60000010019 */
[----:B------:R-:W-:-:S04]  /*2450*/  FMUL.FTZ R24, R24, R52 ;  /* 0x0000003418187220 */ /* 0x000fc80000410000 */
[----:B------:R-:W-:-:S04]  /*2460*/  FFMA.FTZ R18, R49, R24, R51 ;  /* 0x0000001831127223 */ /* 0x000fc80000010033 */
[----:B------:R-:W-:-:S06]  /*2470*/  FMUL.FTZ R25, R18, -1.4426950216293334961 ;  /* 0xbfb8aa3b12197820 */ /* 0x000fcc0000410000 */
[----:B------:R-:W0:Y:S02]  /*2480*/  MUFU.EX2 R25, R25 ;  /* 0x0000001900197308 */ /* 0x000e240000000800 */
[----:B0-----:R-:W-:-:S04]  /*2490*/  FADD.FTZ R61, R25, 1 ;  /* 0x3f800000193d7421 */ /* 0x001fc80000010000 */
[----:B------:R-:W0:Y:S02]  /*24a0*/  MUFU.RCP R19, R61 ;  /* 0x0000003d00137308 */ /* 0x000e240000001000 */
[----:B0-----:R-:W-:Y:S01]  /*24b0*/  FMUL.FTZ R54, R54, R19 ;  /* 0x0000001336367220 */ /* 0x001fe20000410000 */
[----:B------:R-:W-:-:S04]  /*24c0*/  FADD.FTZ R19, -R19, 1 ;  /* 0x3f80000013137421 */ /* 0x000fc80000010100 */
[----:B------:R-:W-:-:S04]  /*24d0*/  FFMA.FTZ R19, R18, R19, 1 ;  /* 0x3f80000012137423 */ /* 0x000fc80000010013 */
[----:B------:R-:W-:Y:S01]  /*24e0*/  FMUL.FTZ R18, R54, R19 ;  /* 0x0000001336127220 */ /* 0x000fe20000410000 */
[----:B------:R-:W-:Y:S02]  /*24f0*/  HADD2.F32 R19, -RZ, R43.H1_H1 ;  /* 0x3000002bff137230 */ /* 0x000fe40000004100 */
[----:B------:R-:W-:-:S03]  /*2500*/  FMUL.FTZ R54, R49, R15 ;  /* 0x0000000f31367220 */ /* 0x000fc60000410000 */
[----:B------:R-:W-:Y:S01]  /*2510*/  FADD.FTZ R25, -R10, R19 ;  /* 0x000000130a197221 */ /* 0x000fe20000010100 */
[C---:B------:R-:W-:Y:S01]  /*2520*/  FFMA.FTZ R19, R16.reuse, R15, R27 ;  /* 0x0000000f10137223 */ /* 0x040fe2000001001b */
[----:B------:R-:W-:Y:S01]  /*2530*/  FFMA.FTZ R55, R16, R54, R55 ;  /* 0x0000003610377223 */ /* 0x000fe20000010037 */
[----:B------:R-:W-:Y:S01]  /*2540*/  FADD.FTZ R60, R60, R54 ;  /* 0x000000363c3c7221 */ /* 0x000fe20000010000 */
[----:B------:R-:W-:Y:S01]  /*2550*/  FMUL.FTZ R15, R25, R52 ;  /* 0x00000034190f7220 */ /* 0x000fe20000410000 */
[----:B------:R-:W-:Y:S02]  /*2560*/  HADD2.F32 R54, -RZ, R44.H1_H1 ;  /* 0x3000002cff367230 */ /* 0x000fe40000004100 */
[----:B------:R-:W-:Y:S01]  /*2570*/  FFMA.FTZ R19, R12, R17, R19 ;  /* 0x000000110c137223 */ /* 0x000fe20000010013 */
        /* <DEDUP_REMOVED lines=9> */
[----:B------:R-:W-:Y:S02]  /*2610*/  HADD2.F32 R61, -RZ, R8.H0_H0 ;  /* 0x20000008ff3d7230 */ /* 0x000fe40000004100 */
[----:B------:R-:W-:Y:S01]  /*2620*/  FADD.FTZ R54, R23, R14 ;  /* 0x0000000e17367221 */ /* 0x000fe20000010000 */
[-C--:B------:R-:W-:Y:S01]  /*2630*/  FFMA.FTZ R23, R13, R14.reuse, R22 ;  /* 0x0000000e0d177223 */ /* 0x080fe20000010016 */
[----:B------:R-:W-:Y:S01]  /*2640*/  FMUL.FTZ R22, R11, R14 ;  /* 0x0000000e0b167220 */ /* 0x000fe20000410000 */
[----:B------:R-:W-:-:S03]  /*2650*/  FADD.FTZ R61, -R10, R61 ;  /* 0x0000003d0a3d7221 */ /* 0x000fc60000010100 */
[----:B------:R-:W-:Y:S01]  /*2660*/  FFMA.FTZ R55, R13, R22, R55 ;  /* 0x000000160d377223 */ /* 0x000fe20000010037 */
[----:B------:R-:W-:Y:S01]  /*2670*/  FADD.FTZ R60, R22, R60 ;  /* 0x0000003c163c7221 */ /* 0x000fe20000010000 */
[----:B------:R-:W-:Y:S01]  /*2680*/  FMUL.FTZ R14, R61, R52 ;  /* 0x000000343d0e7220 */ /* 0x000fe20000410000 */
[----:B------:R-:W-:-:S03]  /*2690*/  HADD2.F32 R22, -RZ, R9.H0_H0 ;  /* 0x20000009ff167230 */ /* 0x000fc60000004100 */
[----:B------:R-:W-:-:S04]  /*26a0*/  FFMA.FTZ R13, R49, R14, R51 ;  /* 0x0000000e310d7223 */ /* 0x000fc80000010033 */
[----:B------:R-:W-:-:S06]  /*26b0*/  FMUL.FTZ R27, R13, -1.4426950216293334961 ;  /* 0xbfb8aa3b0d1b7820 */ /* 0x000fcc0000410000 */
[----:B------:R-:W0:Y:S02]  /*26c0*/  MUFU.EX2 R27, R27 ;  /* 0x0000001b001b7308 */ /* 0x000e240000000800 */
[----:B0-----:R-:W-:-:S04]  /*26d0*/  FADD.FTZ R61, R27, 1 ;  /* 0x3f8000001b3d7421 */ /* 0x001fc80000010000 */
[----:B------:R0:W1:Y:S02]  /*26e0*/  MUFU.RCP R25, R61 ;  /* 0x0000003d00197308 */ /* 0x0000640000001000 */
[----:B0-----:R-:W-:Y:S02]  /*26f0*/  HADD2.F32 R61, -RZ, R9.H1_H1 ;  /* 0x30000009ff3d7230 */ /* 0x001fe40000004100 */
[----:B-1----:R-:W-:Y:S01]  /*2700*/  FMUL.FTZ R22, R22, R25 ;  /* 0x0000001916167220 */ /* 0x002fe20000410000 */
[----:B------:R-:W-:-:S04]  /*2710*/  FADD.FTZ R25, -R25, 1 ;  /* 0x3f80000019197421 */ /* 0x000fc80000010100 */
[----:B------:R-:W-:Y:S01]  /*2720*/  FFMA.FTZ R13, R13, R25, 1 ;  /* 0x3f8000000d0d7423 */ /* 0x000fe20000010019 */
[----:B------:R-:W-:-:S03]  /*2730*/  HADD2.F32 R25, -RZ, R8.H1_H1 ;  /* 0x30000008ff197230 */ /* 0x000fc60000004100 */
[----:B------:R-:W-:Y:S01]  /*2740*/  FMUL.FTZ R13, R22, R13 ;  /* 0x0000000d160d7220 */ /* 0x000fe20000410000 */
[----:B------:R-:W-:Y:S01]  /*2750*/  FMUL.FTZ R22, R49, R17 ;  /* 0x0000001131167220 */ /* 0x000fe20000410000 */
[----:B------:R-:W-:Y:S01]  /*2760*/  FADD.FTZ R27, -R10, R25 ;  /* 0x000000190a1b7221 */ /* 0x000fe20000010100 */
[----:B------:R-:W-:Y:S02]  /*2770*/  FADD.FTZ R25, R26, R17 ;  /* 0x000000111a197221 */ /* 0x000fe40000010000 */
[----:B------:R-:W-:Y:S01]  /*2780*/  FFMA.FTZ R55, R12, R22, R55 ;  /* 0x000000160c377223 */ /* 0x000fe20000010037 */
[----:B------:R-:W-:Y:S01]  /*2790*/  FMUL.FTZ R17, R27, R52 ;  /* 0x000000341b117220 */ /* 0x000fe20000410000 */
[----:B------:R-:W-:-:S03]  /*27a0*/  FADD.FTZ R60, R60, R22 ;  /* 0x000000163c3c7221 */ /* 0x000fc60000010000 */
        /* <DEDUP_REMOVED lines=9> */
[----:B------:R-:W-:Y:S01]  /*2840*/  FADD.FTZ R60, R54, R60 ;  /* 0x0000003c363c7221 */ /* 0x000fe20000010000 */
[----:B------:R-:W-:Y:S02]  /*2850*/  HADD2.F32 R54, -RZ, R46.H0_H0 ;  /* 0x2000002eff367230 */ /* 0x000fe40000004100 */
[----:B0-----:R-:W-:Y:S01]  /*2860*/  FMUL.FTZ R22, R61, R26 ;  /* 0x0000001a3d167220 */ /* 0x001fe20000410000 */
[----:B------:R-:W-:-:S04]  /*2870*/  FADD.FTZ R61, -R26, 1 ;  /* 0x3f8000001a3d7421 */ /* 0x000fc80000010100 */
[----:B------:R-:W-:-:S04]  /*2880*/  FFMA.FTZ R61, R12, R61, 1 ;  /* 0x3f8000000c3d7423 */ /* 0x000fc8000001003d */
[----:B------:R-:W-:Y:S01]  /*2890*/  FMUL.FTZ R12, R22, R61 ;  /* 0x0000003d160c7220 */ /* 0x000fe20000410000 */
[----:B------:R-:W-:Y:S02]  /*28a0*/  HADD2.F32 R61, -RZ, R47.H0_H0 ;  /* 0x2000002fff3d7230 */ /* 0x000fe40000004100 */
[----:B------:R-:W-:-:S03]  /*28b0*/  FFMA.FTZ R22, R20, R21, R23 ;  /* 0x0000001514167223 */ /* 0x000fc60000010017 */
[----:B------:R-:W-:Y:S01]  /*28c0*/  FADD.FTZ R61, -R10, R61 ;  /* 0x0000003d0a3d7221 */ /* 0x000fe20000010100 */
[----:B------:R-:W-:-:S03]  /*28d0*/  FFMA.FTZ R22, R15, R16, R22 ;  /* 0x000000100f167223 */ /* 0x000fc60000010016 */
        /* <DEDUP_REMOVED lines=10> */
[----:B------:R-:W-:Y:S01]  /*2980*/  FFMA.FTZ R21, R20, R21, 1 ;  /* 0x3f80000014157423 */ /* 0x000fe20000010015 */
[----:B------:R-:W-:-:S03]  /*2990*/  HADD2.F32 R20, -RZ, R47.H1_H1 ;  /* 0x3000002fff147230 */ /* 0x000fc60000004100 */
[----:B------:R-:W-:Y:S01]  /*29a0*/  FMUL.FTZ R21, R54, R21 ;  /* 0x0000001536157220 */ /* 0x000fe20000410000 */
[----:B------:R-:W-:Y:S01]  /*29b0*/  FFMA.FTZ R54, R24, R18, R19 ;  /* 0x0000001218367223 */ /* 0x000fe20000010013 */
[----:B------:R-:W-:Y:S01]  /*29c0*/  FADD.FTZ R61, -R10, R20 ;  /* 0x000000140a3d7221 */ /* 0x000fe20000010100 */
[----:B------:R-:W-:Y:S01]  /*29d0*/  FADD.FTZ R20, R25, R18 ;  /* 0x0000001219147221 */ /* 0x000fe20000010000 */
        /* <DEDUP_REMOVED lines=11> */
[C---:B------:R-:W-:Y:S01]  /*2a90*/  FMUL.FTZ R19, R11.reuse, R16 ;  /* 0x000000100b137220 */ /* 0x040fe20000410000 */
[----:B------:R-:W-:Y:S02]  /*2aa0*/  FMUL.FTZ R16, R11, R12 ;  /* 0x0000000c0b107220 */ /* 0x000fe40000410000 */
[----:B------:R-:W-:Y:S01]  /*2ab0*/  FMUL.FTZ R23, R23, R61 ;  /* 0x0000003d17177220 */ /* 0x000fe20000410000 */
[----:B------:R-:W-:Y:S01]  /*2ac0*/  FFMA.FTZ R15, R15, R19, R24 ;  /* 0x000000130f0f7223 */ /* 0x000fe20000010018 */
[----:B------:R-:W-:Y:S01]  /*2ad0*/  FADD.FTZ R60, R19, R60 ;  /* 0x0000003c133c7221 */ /* 0x000fe20000010000 */
[----:B------:R-:W-:Y:S01]  /*2ae0*/  FMUL.FTZ R19, R49, R13 ;  /* 0x0000000d31137220 */ /* 0x000fe20000410000 */
[----:B------:R-:W-:-:S03]  /*2af0*/  FMUL.FTZ R55, R11, R23 ;  /* 0x000000170b377220 */ /* 0x000fc60000410000 */
[----:B------:R-:W-:Y:S01]  /*2b00*/  FFMA.FTZ R24, R14, R19, R15 ;  /* 0x000000130e187223 */ /* 0x000fe2000001000f */
[----:B------:R-:W-:Y:S01]  /*2b10*/  FADD.FTZ R25, R60, R19 ;  /* 0x000000133c197221 */ /* 0x000fe20000010000 */
[----:B------:R-:W-:Y:S01]  /*2b20*/  FFMA.FTZ R15, R14, R13, R54 ;  /* 0x0000000d0e0f7223 */ /* 0x000fe20000010036 */
[----:B------:R-:W-:Y:S01]  /*2b30*/  FADD.FTZ R14, R20, R13 ;  /* 0x0000000d140e7221 */ /* 0x000fe20000010000 */
[----:B------:R-:W-:Y:S01]  /*2b40*/  FFMA.FTZ R19, R17, R16, R24 ;  /* 0x0000001011137223 */ /* 0x000fe20000010018 */
[----:B------:R-:W-:Y:S01]  /*2b50*/  FADD.FTZ R25, R16, R25 ;  /* 0x0000001910197221 */ /* 0x000fe20000010000 */
[----:B------:R-:W-:Y:S01]  /*2b60*/  FMUL.FTZ R16, R49, R21 ;  /* 0x0000001531107220 */ /* 0x000fe20000410000 */
[----:B------:R-:W-:Y:S01]  /*2b70*/  FFMA.FTZ R17, R17, R12, R22 ;  /* 0x0000000c11117223 */ /* 0x000fe20000010016 */
[----:B------:R-:W-:Y:S02]  /*2b80*/  FADD.FTZ R22, R14, R21 ;  /* 0x000000150e167221 */ /* 0x000fe40000010000 */
[----:B------:R-:W-:Y:S01]  /*2b90*/  FADD.FTZ R20, R25, R16 ;  /* 0x0000001019147221 */ /* 0x000fe20000010000 */
[----:B------:R-:W-:Y:S01]  /*2ba0*/  FFMA.FTZ R19, R26, R16, R19 ;  /* 0x000000101a137223 */ /* 0x000fe20000010013 */
[----:B------:R-:W-:-:S02]  /*2bb0*/  FADD.FTZ R16, R27, R12 ;  /* 0x0000000c1b107221 */ /* 0x000fc40000010000 */
[----:B------:R-:W-:Y:S01]  /*2bc0*/  FADD.FTZ R12, R55, R20 ;  /* 0x00000014370c7221 */ /* 0x000fe20000010000 */
[----:B------:R-:W-:Y:S01]  /*2bd0*/  FFMA.FTZ R20, R26, R21, R15 ;  /* 0x000000151a147223 */ /* 0x000fe2000001000f */
[C---:B------:R-:W-:Y:S01]  /*2be0*/  FFMA.FTZ R21, R18.reuse, R23, R17 ;  /* 0x0000001712157223 */ /* 0x040fe20000010011 */
[----:B------:R-:W-:Y:S01]  /*2bf0*/  FFMA.FTZ R13, R18, R55, R19 ;  /* 0x00000037120d7223 */ /* 0x000fe20000010013 */
[----:B------:R-:W-:-:S07]  /*2c00*/  FADD.FTZ R23, R16, R23 ;  /* 0x0000001710177221 */ /* 0x000fce0000010000 */
.L_x_811:
        /* <DEDUP_REMOVED lines=46> */
.L_x_813:
[----:B------:R-:W-:Y:S05]  /*2ef0*/  BSYNC.RECONVERGENT B0 ;  /* 0x0000000000007941 */ /* 0x000fea0003800200 */
.L_x_812:
[----:B------:R-:W-:Y:S06]  /*2f00*/  BAR.SYNC.DEFER_BLOCKING 0x0 ;  /* 0x0000000000007b1d */ /* 0x000fec0000010000 */
[----:B------:R-:W-:Y:S04]  /*2f10*/  BSSY.RECONVERGENT B0, `(.L_x_814) ;  /* 0x0000027000007945 */ /* 0x000fe80003800200 */
[----:B------:R-:W-:Y:S05]  /*2f20*/  @P2 BRA `(.L_x_815) ;  /* 0x0000000000942947 */ /* 0x000fea0003800000 */
[----:B------:R-:W-:-:S09]  /*2f30*/  ULEA UR5, UR7, UR6, 0x18 ;  /* 0x0000000607057291 */ /* 0x000fd2000f8ec0ff */
[----:B-1-3--:R-:W1:Y:S04]  /*2f40*/  LDS.64 R14, [UR5+0x18] ;  /* 0x00001805ff0e7984 */ /* 0x00ae680008000a00 */
[----:B--2---:R-:W2:Y:S04]  /*2f50*/  LDS.128 R16, [UR5+0x20] ;  /* 0x00002005ff107984 */ /* 0x004ea80008000c00 */
[----:B------:R-:W3:Y:S01]  /*2f60*/  LDS.128 R24, [UR5+0x30] ;  /* 0x00003005ff187984 */ /* 0x000ee20008000c00 */
[----:B-1----:R-:W-:Y:S01]  /*2f70*/  FADD.FTZ R55, R12, R14 ;  /* 0x0000000e0c377221 */ /* 0x002fe20000010000 */
[----:B0-----:R-:W-:-:S03]  /*2f80*/  FADD.FTZ R12, R13, R15 ;  /* 0x0000000f0d0c7221 */ /* 0x001fc60000010000 */
[----:B--2---:R-:W-:Y:S01]  /*2f90*/  FADD.FTZ R55, R55, R16 ;  /* 0x0000001037377221 */ /* 0x004fe20000010000 */
[----:B------:R-:W-:Y:S02]  /*2fa0*/  FADD.FTZ R16, R12, R17 ;  /* 0x000000110c107221 */ /* 0x000fe40000010000 */
[----:B------:R-:W0:Y:S01]  /*2fb0*/  LDS.128 R12, [UR5+0x40] ;  /* 0x00004005ff0c7984 */ /* 0x000e220008000c00 */
[----:B------:R-:W-:Y:S01]  /*2fc0*/  FADD.FTZ R55, R55, R18 ;  /* 0x0000001237377221 */ /* 0x000fe20000010000 */
[----:B------:R-:W-:Y:S02]  /*2fd0*/  FADD.FTZ R60, R16, R19 ;  /* 0x00000013103c7221 */ /* 0x000fe40000010000 */
[----:B------:R-:W1:Y:S01]  /*2fe0*/  LDS.128 R16, [UR5+0x50] ;  /* 0x00005005ff107984 */ /* 0x000e620008000c00 */
[----:B---3--:R-:W-:Y:S01]  /*2ff0*/  FADD.FTZ R55, R55, R24 ;  /* 0x0000001837377221 */ /* 0x008fe20000010000 */
[----:B------:R-:W-:-:S03]  /*3000*/  FADD.FTZ R60, R60, R25 ;  /* 0x000000193c3c7221 */ /* 0x000fc60000010000 */
[----:B------:R-:W-:Y:S01]  /*3010*/  FADD.FTZ R55, R55, R26 ;  /* 0x0000001a37377221 */ /* 0x000fe20000010000 */
[----:B------:R-:W-:Y:S02]  /*3020*/  FADD.FTZ R60, R60, R27 ;  /* 0x0000001b3c3c7221 */ /* 0x000fe40000010000 */
[----:B------:R-:W-:Y:S01]  /*3030*/  LDS.128 R24, [UR5+0x70] ;  /* 0x00007005ff187984 */ /* 0x000fe20008000c00 */
[----:B0-----:R-:W-:Y:S01]  /*3040*/  FADD.FTZ R55, R55, R12 ;  /* 0x0000000c37377221 */ /* 0x001fe20000010000 */
[----:B------:R-:W-:-:S03]  /*3050*/  FADD.FTZ R60, R60, R13 ;  /* 0x0000000d3c3c7221 */ /* 0x000fc60000010000 */
[----:B------:R-:W-:Y:S01]  /*3060*/  FADD.FTZ R55, R55, R14 ;  /* 0x0000000e37377221 */ /* 0x000fe20000010000 */
[----:B------:R-:W-:Y:S02]  /*3070*/  FADD.FTZ R60, R60, R15 ;  /* 0x0000000f3c3c7221 */ /* 0x000fe40000010000 */
[----:B------:R-:W0:Y:S01]  /*3080*/  LDS.128 R12, [UR5+0x60] ;  /* 0x00006005ff0c7984 */ /* 0x000e220008000c00 */
[----:B-1----:R-:W-:Y:S01]  /*3090*/  FADD.FTZ R55, R55, R16 ;  /* 0x0000001037377221 */ /* 0x002fe20000010000 */
[----:B------:R-:W-:Y:S02]  /*30a0*/  FADD.FTZ R60, R60, R17 ;  /* 0x000000113c3c7221 */ /* 0x000fe40000010000 */
[----:B------:R-:W1:Y:S01]  /*30b0*/  LDS.64 R16, [UR5+0x80] ;  /* 0x00008005ff107984 */ /* 0x000e620008000a00 */
[----:B------:R-:W-:Y:S01]  /*30c0*/  FADD.FTZ R55, R55, R18 ;  /* 0x0000001237377221 */ /* 0x000fe20000010000 */
[----:B------:R-:W-:-:S03]  /*30d0*/  FADD.FTZ R60, R60, R19 ;  /* 0x000000133c3c7221 */ /* 0x000fc60000010000 */
[----:B0-----:R-:W-:Y:S01]  /*30e0*/  FADD.FTZ R55, R55, R12 ;  /* 0x0000000c37377221 */ /* 0x001fe20000010000 */
        /* <DEDUP_REMOVED lines=8> */
[----:B------:R-:W-:-:S07]  /*3170*/  FADD.FTZ R13, R60, R17 ;  /* 0x000000113c0d7221 */ /* 0x000fce0000010000 */
.L_x_815:
[----:B------:R-:W-:Y:S05]  /*3180*/  BSYNC.RECONVERGENT B0 ;  /* 0x0000000000007941 */ /* 0x000fea0003800200 */
.L_x_814:
[----:B------:R-:W-:Y:S06]  /*3190*/  BAR.SYNC.DEFER_BLOCKING 0x0 ;  /* 0x0000000000007b1d */ /* 0x000fec0000010000 */
[----:B------:R-:W-:Y:S04]  /*31a0*/  BSSY.RECONVERGENT B0, `(.L_x_816) ;  /* 0x0000025000007945 */ /* 0x000fe80003800200 */
[----:B------:R-:W-:Y:S05]  /*31b0*/  @P0 BRA `(.L_x_817) ;  /* 0x00000000008c0947 */ /* 0x000fea0003800000 */
[----:B------:R-:W4:Y:S04]  /*31c0*/  LDS.128 R24, [R54+0x3c0] ;  /* 0x0003c00036187984 */ /* 0x000f280000000c00 */
[----:B--2---:R-:W2:Y:S01]  /*31d0*/  LDS.128 R16, [R54+0x780] ;  /* 0x0007800036107984 */ /* 0x004ea20000000c00 */
[----:B----4-:R-:W-:Y:S01]  /*31e0*/  FADD.FTZ R55, R20, R24 ;  /* 0x0000001814377221 */ /* 0x010fe20000010000 */
[----:B---3--:R-:W-:Y:S01]  /*31f0*/  FADD.FTZ R14, R21, R25 ;  /* 0x00000019150e7221 */ /* 0x008fe20000010000 */
[----:B-1----:R-:W-:Y:S01]  /*3200*/  FADD.FTZ R15, R22, R26 ;  /* 0x0000001a160f7221 */ /* 0x002fe20000010000 */
[----:B------:R-:W-:Y:S01]  /*3210*/  FADD.FTZ R60, R23, R27 ;  /* 0x0000001b173c7221 */ /* 0x000fe20000010000 */
[----:B--2---:R-:W-:Y:S01]  /*3220*/  FADD.FTZ R55, R55, R16 ;  /* 0x0000001037377221 */ /* 0x004fe20000010000 */
        /* <DEDUP_REMOVED lines=28> */
.L_x_817:
[----:B------:R-:W-:Y:S05]  /*33f0*/  BSYNC.RECONVERGENT B0 ;  /* 0x0000000000007941 */ /* 0x000fea0003800200 */
.L_x_816:
        /* <DEDUP_REMOVED lines=29> */
.L_x_819:
[----:B------:R-:W-:Y:S05]  /*35d0*/  BSYNC.RECONVERGENT B0 ;  /* 0x0000000000007941 */ /* 0x000fea0003800200 */
.L_x_818:
        /* <DEDUP_REMOVED lines=10> */
[----:B--2---:R-:W-:Y:S01]  /*3680*/  LOP3.LUT P0, R18, R35, 0x2, RZ, 0xc0, !PT ;  /* 0x0000000223127812 */ /* 0x004fe2000780c0ff */
        /* <DEDUP_REMOVED lines=13> */
.L_x_822:
[----:B-1----:R-:W2:Y:S04]  /*3760*/  LDG.E.STRONG.GPU R16, desc[UR8][R14.64] ;  /* 0x000000080e107981 */ /* 0x002ea8000c1ef900 */
[----:B--2---:R-:W-:Y:S01]  /*3770*/  CCTL.IVALL ;  /* 0x00000000ff00798f */ /* 0x004fe20002000000 */
[----:B------:R-:W-:Y:S05]  /*3780*/  YIELD ;  /* 0x0000000000007946 */ /* 0x000fea0003800000 */
[----:B------:R-:W-:-:S13]  /*3790*/  ISETP.NE.AND P0, PT, R16, R21, PT ;  /* 0x000000151000720c */ /* 0x000fda0003f05270 */
[----:B------:R-:W-:Y:S05]  /*37a0*/  @P0 BRA `(.L_x_822) ;  /* 0xfffffffc00ec0947 */ /* 0x000fea000383ffff */
.L_x_821:
[----:B------:R-:W-:Y:S05]  /*37b0*/  WARPSYNC.ALL ;  /* 0x0000000000007948 */ /* 0x000fea0003800000 */
[----:B------:R-:W-:Y:S01]  /*37c0*/  BAR.SYNC.DEFER_BLOCKING 0x0 ;  /* 0x0000000000007b1d */ /* 0x000fe20000010000 */
[----:B------:R-:W-:-:S05]  /*37d0*/  HFMA2 R22, -RZ, RZ, 0, 0 ;  /* 0x00000000ff167431 */ /* 0x000fca00000001ff */
[----:B------:R-:W-:Y:S05]  /*37e0*/  @!P4 BRA `(.L_x_823) ;  /* 0x000000040018c947 */ /* 0x000fea0003800000 */
[CC--:B------:R-:W-:Y:S01]  /*37f0*/  LEA R54, R4.reuse, R0.reuse, 0x2 ;  /* 0x0000000004367211 */ /* 0x0c0fe200078e10ff */
[C-C-:B------:R-:W-:Y:S01]  /*3800*/  IMAD R53, R4.reuse, 0x5, R0.reuse ;  /* 0x0000000504357824 */ /* 0x140fe200078e0200 */
[C---:B------:R-:W-:Y:S01]  /*3810*/  LEA R27, R4.reuse, R0, 0x1 ;  /* 0x00000000041b7211 */ /* 0x040fe200078e08ff */
[--C-:B------:R-:W-:Y:S01]  /*3820*/  IMAD R26, R4, 0x6, R0.reuse ;  /* 0x00000006041a7824 */ /* 0x100fe200078e0200 */
[----:B------:R-:W-:Y:S01]  /*3830*/  IADD3 R23, PT, PT, R0, R4, RZ ;  /* 0x0000000400177210 */ /* 0x000fe20007ffe0ff */
[C-C-:B------:R-:W-:Y:S01]  /*3840*/  IMAD R25, R4.reuse, 0x7, R0.reuse ;  /* 0x0000000704197824 */ /* 0x140fe200078e0200 */
[----:B------:R-:W-:Y:S01]  /*3850*/  MOV R20, RZ ;  /* 0x000000ff00147202 */ /* 0x000fe20000000f00 */
[----:B------:R-:W-:Y:S01]  /*3860*/  IMAD R24, R4, 0x3, R0 ;  /* 0x0000000304187824 */ /* 0x000fe200078e0200 */
[----:B------:R-:W-:Y:S01]  /*3870*/  MOV R21, R0 ;  /* 0x0000000000157202 */ /* 0x000fe20000000f00 */
[----:B------:R-:W-:Y:S01]  /*3880*/  UIADD3 UR5, UPT, UPT, -UR10, URZ, URZ ;  /* 0x000000ff0a057290 */ /* 0x000fe2000fffe1ff */
[----:B------:R-:W-:-:S11]  /*3890*/  LOP3.LUT R22, R5, 0x7ffffff8, RZ, 0xc0, !PT ;  /* 0x7ffffff805167812 */ /* 0x000fd600078ec0ff */
.L_x_824:
[----:B------:R-:W-:Y:S02]  /*38a0*/  ISETP.EQ.OR P5, PT, RZ, UR5, P2 ;  /* 0x00000005ff007c0c */ /* 0x000fe400097a2670 */
[----:B-1----:R-:W-:-:S04]  /*38b0*/  IADD3 R14, PT, PT, R20, 0x1, RZ ;  /* 0x00000001140e7810 */ /* 0x002fc80007ffe0ff */
[----:B------:R-:W-:-:S07]  /*38c0*/  ISETP.EQ.OR P6, PT, R14, UR10, P2 ;  /* 0x0000000a0e007c0c */ /* 0x000fce00097c2670 */
[----:B------:R-:W-:-:S06]  /*38d0*/  @!P5 IMAD.WIDE.U32 R14, R21, 0x8, R60 ;  /* 0x00000008150ed825 */ /* 0x000fcc00078e003c */
[----:B------:R-:W0:Y:S01]  /*38e0*/  @!P5 LDG.E.64 R14, desc[UR8][R14.64] ;  /* 0x000000080e0ed981 */ /* 0x000e22000c1e1b00 */
[----:B------:R-:W-:Y:S01]  /*38f0*/  @!P6 IMAD.WIDE.U32 R16, R23, 0x8, R60 ;  /* 0x000000081710e825 */ /* 0x000fe200078e003c */
[----:B--2---:R-:W-:-:S04]  /*3900*/  IADD3 R18, PT, PT, R20, 0x2, RZ ;  /* 0x0000000214127810 */ /* 0x004fc80007ffe0ff */
        /* <DEDUP_REMOVED lines=52> */
.L_x_823:
        /* <DEDUP_REMOVED lines=22> */
[----:B------:R-:W3:Y:S04]  /*3db0*/  @!P5 LDG.E.64 R14, desc[UR8][R14.64] ;  /* 0x000000080e0ed981 */ /* 0x000ee8000c1e1b00 */
[----:B------:R-:W4:Y:S02]  /*3dc0*/  @!P4 LDG.E.64 R16, desc[UR8][R16.64] ;  /* 0x000000081010c981 */ /* 0x000f24000c1e1b00 */
[----:B------:R-:W-:-:S04]  /*3dd0*/  @!P6 IMAD R21, R21, R4, R0 ;  /* 0x000000041515e224 */ /* 0x000fc800078e0200 */
[----:B--2---:R-:W-:-:S06]  /*3de0*/  @!P6 IMAD.WIDE.U32 R18, R21, 0x8, R60 ;  /* 0x000000081512e825 */ /* 0x004fcc00078e003c */
[----:B------:R-:W2:Y:S01]  /*3df0*/  @!P6 LDG.E.64 R18, desc[UR8][R18.64] ;  /* 0x000000081212e981 */ /* 0x000ea2000c1e1b00 */
[----:B------:R-:W-:Y:S01]  /*3e00*/  IADD3 R22, PT, PT, R22, 0x4, RZ ;  /* 0x0000000416167810 */ /* 0x000fe20007ffe0ff */
[----:B---3--:R-:W-:Y:S01]  /*3e10*/  @!P5 FADD.FTZ R12, R12, R14 ;  /* 0x0000000e0c0cd221 */ /* 0x008fe20000010000 */
[----:B------:R-:W-:-:S03]  /*3e20*/  @!P5 FADD.FTZ R13, R13, R15 ;  /* 0x0000000f0d0dd221 */ /* 0x000fc60000010000 */
[----:B----4-:R-:W-:Y:S01]  /*3e30*/  @!P4 FADD.FTZ R12, R12, R16 ;  /* 0x000000100c0cc221 */ /* 0x010fe20000010000 */
[----:B------:R-:W-:-:S03]  /*3e40*/  @!P4 FADD.FTZ R13, R13, R17 ;  /* 0x000000110d0dc221 */ /* 0x000fc60000010000 */
[----:B--2---:R-:W-:Y:S01]  /*3e50*/  @!P6 FADD.FTZ R12, R12, R18 ;  /* 0x000000120c0ce221 */ /* 0x004fe20000010000 */
[----:B------:R-:W-:-:S07]  /*3e60*/  @!P6 FADD.FTZ R13, R13, R19 ;  /* 0x000000130d0de221 */ /* 0x000fce0000010000 */
.L_x_825:
[----:B------:R-:W-:Y:S05]  /*3e70*/  @!P0 BRA `(.L_x_820) ;  /* 0x00000000006c8947 */ /* 0x000fea0003800000 */
[----:B------:R-:W-:Y:S02]  /*3e80*/  ISETP.NE.AND P0, PT, R20, 0x1, PT ;  /* 0x000000011400780c */ /* 0x000fe40003f05270 */
[----:B--2---:R-:W-:-:S11]  /*3e90*/  LOP3.LUT R18, R5, 0x1, RZ, 0xc0, !PT ;  /* 0x0000000105127812 */ /* 0x004fd600078ec0ff */
        /* <DEDUP_REMOVED lines=15> */
.L_x_826:
        /* <DEDUP_REMOVED lines=9> */
.L_x_827:
[----:B------:R-:W-:Y:S05]  /*4020*/  BSYNC.RECONVERGENT B0 ;  /* 0x0000000000007941 */ /* 0x000fea0003800200 */
.L_x_820:
[----:B------:R-:W5:Y:S01]  /*4030*/  S2UR UR6, SR_CgaCtaId ;  /* 0x00000000000679c3 */ /* 0x000f620000008800 */
[----:B------:R-:W-:Y:S01]  /*4040*/  UMOV UR5, 0x400 ;  /* 0x0000040000057882 */ /* 0x000fe20000000000 */
[----:B------:R-:W0:Y:S01]  /*4050*/  LDCU.64 UR12, c[0x0][0x400] ;  /* 0x00008000ff0c77ac */ /* 0x000e220008000a00 */
[----:B--2-4-:R-:W-:Y:S02]  /*4060*/  HADD2.F32 R18, -RZ, R31.H0_H0 ;  /* 0x2000001fff127230 */ /* 0x014fe40000004100 */
[--C-:B-1----:R-:W-:Y:S02]  /*4070*/  HADD2.F32 R15, -RZ, R33.reuse.H0_H0 ;  /* 0x20000021ff0f7230 */ /* 0x102fe40000004100 */
[----:B------:R-:W-:Y:S01]  /*4080*/  HADD2.F32 R33, -RZ, R33.H1_H1 ;  /* 0x30000021ff217230 */ /* 0x000fe20000004100 */
[----:B------:R-:W1:Y:S01]  /*4090*/  LDC R19, c[0x0][0x41c] ;  /* 0x00010700ff137b82 */ /* 0x000e620000000800 */
[----:B------:R-:W-:Y:S02]  /*40a0*/  HADD2.F32 R61, -RZ, R29.H0_H0 ;  /* 0x2000001dff3d7230 */ /* 0x000fe40000004100 */
[----:B------:R-:W-:-:S02]  /*40b0*/  HADD2.F32 R27, -RZ, R45.H0_H0 ;  /* 0x2000002dff1b7230 */ /* 0x000fc40000004100 */
[----:B---3--:R-:W-:Y:S02]  /*40c0*/  HADD2.F32 R14, -RZ, R45.H1_H1 ;  /* 0x3000002dff0e7230 */ /* 0x008fe40000004100 */
[----:B------:R-:W-:Y:S02]  /*40d0*/  HADD2.F32 R20, -RZ, R31.H1_H1 ;  /* 0x3000001fff147230 */ /* 0x000fe40000004100 */
[--C-:B------:R-:W-:Y:S02]  /*40e0*/  HADD2.F32 R21, -RZ, R43.reuse.H0_H0 ;  /* 0x2000002bff157230 */ /* 0x100fe40000004100 */
[C---:B------:R-:W-:Y:S01]  /*40f0*/  FADD.FTZ R31, -R10.reuse, R14 ;  /* 0x0000000e0a1f7221 */ /* 0x040fe20000010100 */
[----:B------:R-:W-:Y:S02]  /*4100*/  HADD2.F32 R45, -RZ, R43.H1_H1 ;  /* 0x3000002bff2d7230 */ /* 0x000fe40000004100 */
[--C-:B------:R-:W-:Y:S02]  /*4110*/  HADD2.F32 R53, -RZ, R6.reuse.H0_H0 ;  /* 0x20000006ff357230 */ /* 0x100fe40000004100 */
[----:B------:R-:W-:Y:S01]  /*4120*/  FADD.FTZ R21, -R10, R21 ;  /* 0x000000150a157221 */ /* 0x000fe20000010100 */
[----:B------:R-:W-:Y:S01]  /*4130*/  HADD2.F32 R55, -RZ, R6.H1_H1 ;  /* 0x30000006ff377230 */ /* 0x000fe20000004100 */
[----:B-----5:R-:W-:Y:S01]  /*4140*/  ULEA UR5, UR6, UR5, 0x18 ;  /* 0x0000000506057291 */ /* 0x020fe2000f8ec0ff */
[----:B------:R-:W-:-:S02]  /*4150*/  HADD2.F32 R23, -RZ, R8.H0_H0 ;  /* 0x20000008ff177230 */ /* 0x000fc40000004100 */
[C---:B------:R-:W-:Y:S01]  /*4160*/  FADD.FTZ R6, -R10.reuse, R61 ;  /* 0x0000003d0a067221 */ /* 0x040fe20000010100 */
[----:B------:R-:W-:Y:S02]  /*4170*/  HADD2.F32 R43, -RZ, R8.H1_H1 ;  /* 0x30000008ff2b7230 */ /* 0x000fe40000004100 */
[C---:B------:R-:W-:Y:S01]  /*4180*/  FADD.FTZ R22, -R10.reuse, R45 ;  /* 0x0000002d0a167221 */ /* 0x040fe20000010100 */
[--C-:B------:R-:W-:Y:S02]  /*4190*/  HADD2.F32 R25, -RZ, R47.reuse.H0_H0 ;  /* 0x2000002fff197230 */ /* 0x100fe40000004100 */
[C---:B------:R-:W-:Y:S01]  /*41a0*/  FADD.FTZ R23, -R10.reuse, R23 ;  /* 0x000000170a177221 */ /* 0x040fe20000010100 */
[----:B------:R-:W-:Y:S02]  /*41b0*/  HADD2.F32 R47, -RZ, R47.H1_H1 ;  /* 0x3000002fff2f7230 */ /* 0x000fe40000004100 */
[C---:B------:R-:W-:Y:S01]  /*41c0*/  FADD.FTZ R24, -R10.reuse, R43 ;  /* 0x0000002b0a187221 */ /* 0x040fe20000010100 */
[----:B------:R-:W-:Y:S01]  /*41d0*/  @!P2 STS.64 [UR5+0x90], R12 ;  /* 0x0000900cff00a988 */ /* 0x000fe20008000a05 */
[----:B------:R-:W-:Y:S01]  /*41e0*/  FADD.FTZ R25, -R10, R25 ;  /* 0x000000190a197221 */ /* 0x000fe20000010100 */
[----:B------:R-:W-:Y:S01]  /*41f0*/  BAR.SYNC.DEFER_BLOCKING 0x0 ;  /* 0x0000000000007b1d */ /* 0x000fe20000010000 */
[----:B0-----:R-:W-:-:S05]  /*4200*/  ISETP.GE.U32.AND P2, PT, R40, UR12, PT ;  /* 0x0000000c28007c0c */ /* 0x001fca000bf46070 */
[----:B------:R-:W0:Y:S01]  /*4210*/  LDS.64 R12, [UR5+0x90] ;  /* 0x00009005ff0c7984 */ /* 0x000e220008000a00 */
[----:B------:R-:W0:Y:S02]  /*4220*/  LDCU UR5, c[0x0][0x42c] ;  /* 0x00008580ff0577ac */ /* 0x000e240008000800 */
[----:B0-----:R-:W-:Y:S01]  /*4230*/  FMUL.FTZ R16, R12, UR5 ;  /* 0x000000050c107c20 */ /* 0x001fe20008410000 */
[----:B------:R-:W-:Y:S02]  /*4240*/  HADD2.F32 R12, -RZ, R29.H1_H1 ;  /* 0x3000001dff0c7230 */ /* 0x000fe40000004100 */
[----:B------:R-:W-:Y:S01]  /*4250*/  FMUL.FTZ R17, R13, UR5 ;  /* 0x000000050d117c20 */ /* 0x000fe20008410000 */
[C---:B------:R-:W-:Y:S01]  /*4260*/  FADD.FTZ R29, -R10.reuse, R18 ;  /* 0x000000120a1d7221 */ /* 0x040fe20000010100 */
[C---:B------:R-:W-:Y:S01]  /*4270*/  FADD.FTZ R13, -R10.reuse, R15 ;  /* 0x0000000f0a0d7221 */ /* 0x040fe20000010100 */
[----:B-1----:R-:W-:Y:S02]  /*4280*/  IMAD R18, R19, UR10, R42 ;  /* 0x0000000a13127c24 */ /* 0x002fe4000f8e022a */
[C---:B------:R-:W-:Y:S01]  /*4290*/  FADD.FTZ R15, -R10.reuse, R33 ;  /* 0x000000210a0f7221 */ /* 0x040fe20000010100 */
[C---:B------:R-:W-:Y:S01]  /*42a0*/  FADD.FTZ R8, -R10.reuse, R12 ;  /* 0x0000000c0a087221 */ /* 0x040fe20000010100 */
[-C--:B------:R-:W-:Y:S01]  /*42b0*/  FMUL.FTZ R54, R13, R52.reuse ;  /* 0x000000340d367220 */ /* 0x080fe20000410000 */
[----:B------:R-:W-:Y:S01]  /*42c0*/  FADD.FTZ R33, -R10, R27 ;  /* 0x0000001b0a217221 */ /* 0x000fe20000010100 */
[----:B------:R-:W-:Y:S01]  /*42d0*/  ISETP.GE.U32.AND P0, PT, R18, UR12, PT ;  /* 0x0000000c12007c0c */ /* 0x000fe2000bf06070 */
[----:B------:R-:W-:Y:S01]  /*42e0*/  FMUL.FTZ R60, R15, R52 ;  /* 0x000000340f3c7220 */ /* 0x000fe20000410000 */
[----:B------:R-:W-:Y:S01]  /*42f0*/  SHF.R.S32.HI R12, RZ, 0x1f, R18 ;  /* 0x0000001fff0c7819 */ /* 0x000fe20000011412 */
[C---:B------:R-:W-:Y:S01]  /*4300*/  FADD.FTZ R27, -R10.reuse, R20 ;  /* 0x000000140a1b7221 */ /* 0x040fe20000010100 */
[C---:B------:R-:W-:Y:S01]  /*4310*/  FADD.FTZ R19, -R10.reuse, R53 ;  /* 0x000000350a137221 */ /* 0x040fe20000010100 */
[----:B------:R-:W-:Y:S01]  /*4320*/  FADD.FTZ R20, -R10, R55 ;  /* 0x000000370a147221 */ /* 0x000fe20000010100 */
[--C-:B------:R-:W-:Y:S01]  /*4330*/  HADD2.F32 R13, -RZ, R32.reuse.H0_H0 ;  /* 0x20000020ff0d7230 */ /* 0x100fe20000004100 */
[----:B------:R-:W-:Y:S01]  /*4340*/  ISETP.GE.AND.EX P0, PT, R12, UR13, PT, P0 ;  /* 0x0000000d0c007c0c */ /* 0x000fe2000bf06300 */
[----:B------:R-:W-:Y:S01]  /*4350*/  FADD.FTZ R10, -R10, R47 ;  /* 0x0000002f0a0a7221 */ /* 0x000fe20000010100 */
[C-C-:B------:R-:W-:Y:S01]  /*4360*/  FFMA.FTZ R14, R16.reuse, R54, R17.reuse ;  /* 0x00000036100e7223 */ /* 0x140fe20000010011 */
[----:B------:R-:W-:Y:S01]  /*4370*/  FFMA.FTZ R26, R16, R60, R17 ;  /* 0x0000003c101a7223 */ /* 0x000fe20000010011 */
[----:B------:R-:W-:Y:S01]  /*4380*/  HADD2.F32 R32, -RZ, R32.H1_H1 ;  /* 0x30000020ff207230 */ /* 0x000fe20000004100 */
        /* <DEDUP_REMOVED lines=14> */
[----:B-1----:R-:W-:Y:S01]  /*4470*/  FMUL.FTZ R13, R13, R54 ;  /* 0x000000360d0d7220 */ /* 0x002fe20000410000 */
[----:B------:R-:W-:Y:S02]  /*4480*/  FADD.FTZ R54, -R54, 1 ;  /* 0x3f80000036367421 */ /* 0x000fe40000010100 */
[----:B------:R-:W-:Y:S02]  /*4490*/  FMUL.FTZ R32, R32, R15 ;  /* 0x0000000f20207220 */ /* 0x000fe40000410000 */
[----:B------:R-:W-:-:S04]  /*44a0*/  FFMA.FTZ R54, R43, R54, 1 ;  /* 0x3f8000002b367423 */ /* 0x000fc80000010036 */
[----:B------:R-:W-:-:S07]  /*44b0*/  FMUL.FTZ R13, R13, R54 ;  /* 0x000000360d0d7220 */ /* 0x000fce0000410000 */
.L_x_828:
        /* <DEDUP_REMOVED lines=10> */
[C---:B------:R-:W-:Y:S02]  /*4560*/  IMAD R47, R18.reuse, UR15, R43 ;  /* 0x0000000f122f7c24 */ /* 0x040fe4000f8e022b */
[----:B------:R-:W-:Y:S01]  /*4570*/  FMUL.FTZ R43, R15, R52 ;  /* 0x000000340f2b7220 */ /* 0x000fe20000410000 */
[----:B------:R-:W-:-:S03]  /*4580*/  IMAD.WIDE.U32 R12, R18, UR14, R12 ;  /* 0x0000000e120c7c25 */ /* 0x000fc6000f8e000c */
[----:B-1----:R-:W-:Y:S02]  /*4590*/  LEA R14, P0, R12, UR6, 0x1 ;  /* 0x000000060c0e7c11 */ /* 0x002fe4000f8008ff */
[----:B------:R-:W-:Y:S02]  /*45a0*/  IADD3 R47, PT, PT, R13, R47, RZ ;  /* 0x0000002f0d2f7210 */ /* 0x000fe40007ffe0ff */
[----:B------:R-:W-:Y:S02]  /*45b0*/  F2FP.F16.F32.PACK_AB R13, R26, R43 ;  /* 0x0000002b1a0d723e */ /* 0x000fe400000000ff */
[----:B------:R-:W-:-:S05]  /*45c0*/  LEA.HI.X R15, R12, UR7, R47, 0x1, P0 ;  /* 0x000000070c0f7c11 */ /* 0x000fca00080f0c2f */
[----:B------:R0:W-:Y:S02]  /*45d0*/  STG.E desc[UR8][R14.64], R13 ;  /* 0x0000000d0e007986 */ /* 0x0001e4000c101908 */
.L_x_830:
[----:B------:R-:W-:Y:S05]  /*45e0*/  BSYNC.RECONVERGENT B0 ;  /* 0x0000000000007941 */ /* 0x000fea0003800200 */
.L_x_829:
[--C-:B------:R-:W-:Y:S01]  /*45f0*/  HADD2.F32 R12, -RZ, R48.reuse.H0_H0 ;  /* 0x20000030ff0c7230 */ /* 0x100fe20000004100 */
[----:B------:R-:W-:Y:S01]  /*4600*/  SHF.R.S32.HI R26, RZ, 0x1f, R40 ;  /* 0x0000001fff1a7819 */ /* 0x000fe20000011428 */
[----:B------:R-:W-:Y:S02]  /*4610*/  HADD2.F32 R48, -RZ, R48.H1_H1 ;  /* 0x30000030ff307230 */ /* 0x000fe40000004100 */
[-C--:B0-----:R-:W-:Y:S01]  /*4620*/  FMUL.FTZ R14, R33, R52.reuse ;  /* 0x00000034210e7220 */ /* 0x081fe20000410000 */
        /* <DEDUP_REMOVED lines=20> */
.L_x_831:
        /* <DEDUP_REMOVED lines=9> */
[----:B------:R-:W-:Y:S02]  /*4800*/  FFMA.FTZ R31, R11, R48, -R32 ;  /* 0x000000300b1f7223 */ /* 0x000fe40000010820 */
[-C--:B------:R-:W-:Y:S02]  /*4810*/  FMUL.FTZ R32, R15, R52.reuse ;  /* 0x000000340f207220 */ /* 0x080fe40000410000 */
[----:B------:R-:W-:-:S05]  /*4820*/  FMUL.FTZ R31, R31, R52 ;  /* 0x000000341f1f7220 */ /* 0x000fca0000410000 */
[----:B------:R-:W-:Y:S01]  /*4830*/  F2FP.F16.F32.PACK_AB R31, R31, R32 ;  /* 0x000000201f1f723e */ /* 0x000fe200000000ff */
[----:B0-----:R-:W-:Y:S01]  /*4840*/  IMAD R14, R13, UR6, RZ ;  /* 0x000000060d0e7c24 */ /* 0x001fe2000f8e02ff */
[----:B------:R-:W-:-:S03]  /*4850*/  MOV R13, R57 ;  /* 0x00000039000d7202 */ /* 0x000fc60000000f00 */
[C---:B------:R-:W-:Y:S02]  /*4860*/  IMAD R33, R41.reuse, UR7, R14 ;  /* 0x0000000729217c24 */ /* 0x040fe4000f8e020e */
[----:B------:R-:W-:-:S03]  /*4870*/  IMAD.WIDE.U32 R12, R41, UR6, R12 ;  /* 0x00000006290c7c25 */ /* 0x000fc6000f8e000c */
[----:B-1----:R-:W-:Y:S02]  /*4880*/  LEA R14, P0, R12, UR14, 0x1 ;  /* 0x0000000e0c0e7c11 */ /* 0x002fe4000f8008ff */
[----:B------:R-:W-:-:S04]  /*4890*/  IADD3 R33, PT, PT, R13, R33, RZ ;  /* 0x000000210d217210 */ /* 0x000fc80007ffe0ff */
[----:B------:R-:W-:-:S05]  /*48a0*/  LEA.HI.X R15, R12, UR15, R33, 0x1, P0 ;  /* 0x0000000f0c0f7c11 */ /* 0x000fca00080f0c21 */
[----:B------:R0:W-:Y:S02]  /*48b0*/  STG.E desc[UR8][R14.64], R31 ;  /* 0x0000001f0e007986 */ /* 0x0001e4000c101908 */
.L_x_833:
[----:B------:R-:W-:Y:S05]  /*48c0*/  BSYNC.RECONVERGENT B0 ;  /* 0x0000000000007941 */ /* 0x000fea0003800200 */
.L_x_832:
[----:B------:R-:W-:Y:S01]  /*48d0*/  UISETP.NE.AND UP0, UPT, UR11, URZ, UPT ;  /* 0x000000ff0b00728c */ /* 0x000fe2000bf05270 */
[-C--:B------:R-:W-:Y:S01]  /*48e0*/  FMUL.FTZ R32, R29, R52.reuse ;  /* 0x000000341d207220 */ /* 0x080fe20000410000 */
[----:B------:R-:W-:Y:S01]  /*48f0*/  FMUL.FTZ R48, R27, R52 ;  /* 0x000000341b307220 */ /* 0x000fe20000410000 */
[--C-:B------:R-:W-:Y:S01]  /*4900*/  HADD2.F32 R13, -RZ, R30.reuse.H0_H0 ;  /* 0x2000001eff0d7230 */ /* 0x100fe20000004100 */
[----:B------:R-:W-:Y:S01]  /*4910*/  ISETP.GE.AND.EX P2, PT, R26, UR13, PT, P2 ;  /* 0x0000000d1a007c0c */ /* 0x000fe2000bf46320 */
[C-C-:B------:R-:W-:Y:S01]  /*4920*/  FFMA.FTZ R12, R16.reuse, R32, R17.reuse ;  /* 0x00000020100c7223 */ /* 0x140fe20000010011 */
[----:B0-----:R-:W-:Y:S01]  /*4930*/  FFMA.FTZ R14, R16, R48, R17 ;  /* 0x00000030100e7223 */ /* 0x001fe20000010011 */
        /* <DEDUP_REMOVED lines=20> */
.L_x_834:
[----:B------:R-:W-:Y:S01]  /*4a80*/  BSSY.RECONVERGENT B0, `(.L_x_835) ;  /* 0x0000012000007945 */ /* 0x000fe20003800200 */
[----:B------:R-:W-:Y:S01]  /*4a90*/  FFMA.FTZ R15, R49, R13, -R12 ;  /* 0x0000000d310f7223 */ /* 0x000fe2000001080c */
[----:B------:R-:W-:Y:S02]  /*4aa0*/  FFMA.FTZ R29, R11, R30, -R14 ;  /* 0x0000001e0b1d7223 */ /* 0x000fe4000001080e */
[----:B------:R-:W-:Y:S05]  /*4ab0*/  @P2 BRA `(.L_x_836) ;  /* 0x0000000000382947 */ /* 0x000fea0003800000 */
[----:B------:R-:W0:Y:S01]  /*4ac0*/  LDCU.64 UR6, c[0x0][0x3f8] ;  /* 0x00007f00ff0677ac */ /* 0x000e220008000a00 */
[----:B------:R-:W-:Y:S02]  /*4ad0*/  MOV R12, R58 ;  /* 0x0000003a000c7202 */ /* 0x000fe40000000f00 */
[----:B------:R-:W-:Y:S01]  /*4ae0*/  MOV R13, R57 ;  /* 0x00000039000d7202 */ /* 0x000fe20000000f00 */
[----:B------:R-:W1:Y:S01]  /*4af0*/  LDCU.64 UR14, c[0x0][0x380] ;  /* 0x00007000ff0e77ac */ /* 0x000e620008000a00 */
[----:B0-----:R-:W-:Y:S02]  /*4b00*/  IMAD R27, R26, UR6, RZ ;  /* 0x000000061a1b7c24 */ /* 0x001fe4000f8e02ff */
[----:B------:R-:W-:Y:S01]  /*4b10*/  FMUL.FTZ R26, R29, R52 ;  /* 0x000000341d1a7220 */ /* 0x000fe20000410000 */
[----:B------:R-:W-:-:S04]  /*4b20*/  IMAD.WIDE.U32 R12, R40, UR6, R12 ;  /* 0x00000006280c7c25 */ /* 0x000fc8000f8e000c */
[----:B------:R-:W-:Y:S02]  /*4b30*/  IMAD R31, R40, UR7, R27 ;  /* 0x00000007281f7c24 */ /* 0x000fe4000f8e021b */
[----:B------:R-:W-:Y:S01]  /*4b40*/  FMUL.FTZ R27, R15, R52 ;  /* 0x000000340f1b7220 */ /* 0x000fe20000410000 */
[----:B-1----:R-:W-:Y:S02]  /*4b50*/  LEA R14, P0, R12, UR14, 0x1 ;  /* 0x0000000e0c0e7c11 */ /* 0x002fe4000f8008ff */
[----:B------:R-:W-:Y:S02]  /*4b60*/  IADD3 R31, PT, PT, R13, R31, RZ ;  /* 0x0000001f0d1f7210 */ /* 0x000fe40007ffe0ff */
[----:B------:R-:W-:Y:S02]  /*4b70*/  F2FP.F16.F32.PACK_AB R13, R26, R27 ;  /* 0x0000001b1a0d723e */ /* 0x000fe400000000ff */
[----:B------:R-:W-:-:S05]  /*4b80*/  LEA.HI.X R15, R12, UR15, R31, 0x1, P0 ;  /* 0x0000000f0c0f7c11 */ /* 0x000fca00080f0c1f */
[----:B------:R0:W-:Y:S02]  /*4b90*/  STG.E desc[UR8][R14.64], R13 ;  /* 0x0000000d0e007986 */ /* 0x0001e4000c101908 */
.L_x_836:
[----:B------:R-:W-:Y:S05]  /*4ba0*/  BSYNC.RECONVERGENT B0 ;  /* 0x0000000000007941 */ /* 0x000fea0003800200 */
.L_x_835:
[----:B0-----:R-:W-:Y:S01]  /*4bb0*/  IADD3 R13, PT, PT, R18, 0x28, RZ ;  /* 0x00000028120d7810 */ /* 0x001fe20007ffe0ff */
        /* <DEDUP_REMOVED lines=54> */
.L_x_837:
[----:B------:R-:W-:Y:S01]  /*4f20*/  BSSY.RECONVERGENT B0, `(.L_x_838) ;  /* 0x0000012000007945 */ /* 0x000fe20003800200 */
[----:B------:R-:W-:Y:S01]  /*4f30*/  FFMA.FTZ R31, R49, R16, -R31 ;  /* 0x00000010311f7223 */ /* 0x000fe2000001081f */
[----:B------:R-:W-:Y:S02]  /*4f40*/  FFMA.FTZ R33, R11, R28, -R33 ;  /* 0x0000001c0b217223 */ /* 0x000fe40000010821 */
[----:B------:R-:W-:Y:S05]  /*4f50*/  @P1 BRA `(.L_x_839) ;  /* 0x0000000000381947 */ /* 0x000fea0003800000 */
[----:B------:R-:W0:Y:S01]  /*4f60*/  LDCU.64 UR6, c[0x0][0x3f8] ;  /* 0x00007f00ff0677ac */ /* 0x000e220008000a00 */
[----:B------:R-:W-:Y:S01]  /*4f70*/  MOV R15, R57 ;  /* 0x00000039000f7202 */ /* 0x000fe20000000f00 */
[-C--:B------:R-:W-:Y:S01]  /*4f80*/  FMUL.FTZ R31, R31, R52.reuse ;  /* 0x000000341f1f7220 */ /* 0x080fe20000410000 */
[----:B------:R-:W-:Y:S01]  /*4f90*/  FMUL.FTZ R28, R33, R52 ;  /* 0x00000034211c7220 */ /* 0x000fe20000410000 */
[----:B------:R-:W1:Y:S01]  /*4fa0*/  LDCU.64 UR14, c[0x0][0x380] ;  /* 0x00007000ff0e77ac */ /* 0x000e620008000a00 */
[----:B0-----:R-:W-:Y:S01]  /*4fb0*/  IMAD R16, R14, UR6, RZ ;  /* 0x000000060e107c24 */ /* 0x001fe2000f8e02ff */
[----:B------:R-:W-:-:S03]  /*4fc0*/  MOV R14, R58 ;  /* 0x0000003a000e7202 */ /* 0x000fc60000000f00 */
[C---:B------:R-:W-:Y:S02]  /*4fd0*/  IMAD R17, R39.reuse, UR7, R16 ;  /* 0x0000000727117c24 */ /* 0x040fe4000f8e0210 */
[----:B------:R-:W-:-:S03]  /*4fe0*/  IMAD.WIDE.U32 R14, R39, UR6, R14 ;  /* 0x00000006270e7c25 */ /* 0x000fc6000f8e000e */
[----:B-1----:R-:W-:Y:S02]  /*4ff0*/  LEA R16, P1, R14, UR14, 0x1 ;  /* 0x0000000e0e107c11 */ /* 0x002fe4000f8208ff */
[----:B------:R-:W-:Y:S02]  /*5000*/  IADD3 R17, PT, PT, R15, R17, RZ ;  /* 0x000000110f117210 */ /* 0x000fe40007ffe0ff */
[----:B------:R-:W-:Y:S02]  /*5010*/  F2FP.F16.F32.PACK_AB R15, R28, R31 ;  /* 0x0000001f1c0f723e */ /* 0x000fe400000000ff */
[----:B------:R-:W-:-:S05]  /*5020*/  LEA.HI.X R17, R14, UR15, R17, 0x1, P1 ;  /* 0x0000000f0e117c11 */ /* 0x000fca00088f0c11 */
[----:B------:R0:W-:Y:S02]  /*5030*/  STG.E desc[UR8][R16.64], R15 ;  /* 0x0000000f10007986 */ /* 0x0001e4000c101908 */
.L_x_839:
[----:B------:R-:W-:Y:S05]  /*5040*/  BSYNC.RECONVERGENT B0 ;  /* 0x0000000000007941 */ /* 0x000fea0003800200 */
.L_x_838:
[--C-:B------:R-:W-:Y:S02]  /*5050*/  HADD2.F32 R14, -RZ, R7.reuse.H0_H0 ;  /* 0x20000007ff0e7230 */ /* 0x100fe40000004100 */
[----:B0-----:R-:W-:Y:S01]  /*5060*/  HADD2.F32 R16, -RZ, R7.H1_H1 ;  /* 0x30000007ff107230 */ /* 0x001fe20000004100 */
        /* <DEDUP_REMOVED lines=19> */
.L_x_840:
        /* <DEDUP_REMOVED lines=18> */
.L_x_842:
[----:B------:R-:W-:Y:S05]  /*52c0*/  BSYNC.RECONVERGENT B0 ;  /* 0x0000000000007941 */ /* 0x000fea0003800200 */
.L_x_841:
        /* <DEDUP_REMOVED lines=21> */
.L_x_843:
        /* <DEDUP_REMOVED lines=18> */
.L_x_845:
[----:B------:R-:W-:Y:S05]  /*5540*/  BSYNC.RECONVERGENT B0 ;  /* 0x0000000000007941 */ /* 0x000fea0003800200 */
.L_x_844:
        /* <DEDUP_REMOVED lines=21> */
.L_x_846:
        /* <DEDUP_REMOVED lines=18> */
.L_x_848:
[----:B------:R-:W-:Y:S05]  /*57c0*/  BSYNC.RECONVERGENT B0 ;  /* 0x0000000000007941 */ /* 0x000fea0003800200 */
.L_x_847:
[--C-:B------:R-:W-:Y:S01]  /*57d0*/  HADD2.F32 R6, -RZ, R46.reuse.H0_H0 ;  /* 0x2000002eff067230 */ /* 0x100fe20000004100 */
[----:B------:R-:W-:Y:S01]  /*57e0*/  SHF.R.S32.HI R14, RZ, 0x1f, R36 ;  /* 0x0000001fff0e7819 */ /* 0x000fe20000011424 */
        /* <DEDUP_REMOVED lines=20> */
.L_x_849:
        /* <DEDUP_REMOVED lines=18> */
.L_x_851:
[----:B------:R-:W-:Y:S05]  /*5a50*/  BSYNC.RECONVERGENT B0 ;  /* 0x0000000000007941 */ /* 0x000fea0003800200 */
.L_x_850:
[----:B------:R-:W-:Y:S02]  /*5a60*/  IADD3 R34, PT, PT, R4, R34, RZ ;  /* 0x0000002204227210 */ /* 0x000fe40007ffe0ff */
[----:B------:R-:W-:Y:S02]  /*5a70*/  IADD3 R35, PT, PT, R35, 0x1, RZ ;  /* 0x0000000123237810 */ /* 0x000fe40007ffe0ff */
[----:B------:R-:W-:-:S13]  /*5a80*/  ISETP.GE.AND P0, PT, R34, UR4, PT ;  /* 0x0000000422007c0c */ /* 0x000fda000bf06270 */
[----:B------:R-:W-:Y:S05]  /*5a90*/  @!P0 BRA `(.L_x_852) ;  /* 0xffffffa400c48947 */ /* 0x000fea000383ffff */
.L_x_809:
[----:B0-----:R-:W0:Y:S01]  /*5aa0*/  LDC R6, c[0x0][0x370] ;  /* 0x0000dc00ff067b82 */ /* 0x001e220000000800 */
[----:B------:R-:W-:Y:S01]  /*5ab0*/  ISETP.NE.AND P2, PT, R2, RZ, PT ;  /* 0x000000ff0200720c */ /* 0x000fe20003f45270 */
[----:B------:R-:W-:Y:S06]  /*5ac0*/  BSSY.RECONVERGENT B0, `(.L_x_853) ;  /* 0x0000011000007945 */ /* 0x000fec0003800200 */
[----:B------:R-:W1:Y:S08]  /*5ad0*/  LDC R7, c[0x0][0x374] ;  /* 0x0000dd00ff077b82 */ /* 0x000e700000000800 */
        /* <DEDUP_REMOVED lines=15> */
.L_x_854:
[----:B------:R-:W-:Y:S05]  /*5bd0*/  BSYNC.RECONVERGENT B0 ;  /* 0x0000000000007941 */ /* 0x000fea0003800200 */
.L_x_853:
[----:B------:R-:W-:Y:S05]  /*5be0*/  @P0 EXIT ;  /* 0x000000000000094d */ /* 0x000fea0003800000 */
[----:B------:R-:W-:Y:S05]  /*5bf0*/  @P2 BRA `(.L_x_855) ;  /* 0x0000000000202947 */ /* 0x000fea0003800000 */
[----:B------:R-:W-:-:S05]  /*5c00*/  IMAD R0, R6, R7, RZ ;  /* 0x0000000706007224 */ /* 0x000fca00078e02ff */
[----:B------:R-:W-:-:S13]  /*5c10*/  ISETP.NE.AND P0, PT, R0, -0x1, PT ;  /* 0xffffffff0000780c */ /* 0x000fda0003f05270 */
[----:B------:R-:W-:Y:S05]  /*5c20*/  @!P0 BRA `(.L_x_855) ;  /* 0x0000000000148947 */ /* 0x000fea0003800000 */
.L_x_856:
[----:B0-----:R-:W2:Y:S04]  /*5c30*/  LDG.E.STRONG.GPU R3, desc[UR8][R4.64] ;  /* 0x0000000804037981 */ /* 0x001ea8000c1ef900 */
[----:B--2---:R-:W-:Y:S01]  /*5c40*/  CCTL.IVALL ;  /* 0x00000000ff00798f */ /* 0x004fe20002000000 */
[----:B------:R-:W-:Y:S05]  /*5c50*/  YIELD ;  /* 0x0000000000007946 */ /* 0x000fea0003800000 */
[----:B------:R-:W-:-:S13]  /*5c60*/  ISETP.NE.AND P0, PT, R3, R0, PT ;  /* 0x000000000300720c */ /* 0x000fda0003f05270 */
[----:B------:R-:W-:Y:S05]  /*5c70*/  @P0 BRA `(.L_x_856) ;  /* 0xfffffffc00ec0947 */ /* 0x000fea000383ffff */
.L_x_855:
        /* <DEDUP_REMOVED lines=57> */
[----:B------:R-:W-:Y:S01]  /*6010*/  SHF.L.U64.HI R32, R3, 0x2, R0 ;  /* 0x0000000203207819 */ /* 0x000fe20000010200 */
[----:B------:R-:W-:Y:S01]  /*6020*/  UMOV UR4, URZ ;  /* 0x000000ff00047c82 */ /* 0x000fe20008000000 */
[----:B------:R-:W-:-:S02]  /*6030*/  SHF.L.U64.HI R28, R29, 0x2, R34 ;  /* 0x000000021d1c7819 */ /* 0x000fc40000010222 */
[----:B------:R-:W-:Y:S02]  /*6040*/  IADD3 R5, PT, PT, R7, UR4, RZ ;  /* 0x0000000407057c10 */ /* 0x000fe4000fffe0ff */
[----:B------:R-:W-:Y:S01]  /*6050*/  MOV R2, R6 ;  /* 0x0000000600027202 */ /* 0x000fe20000000f00 */
[----:B------:R-:W-:Y:S01]  /*6060*/  IMAD.WIDE.U32 R6, R12, 0x4, RZ ;  /* 0x000000040c067825 */ /* 0x000fe200078e00ff */
[C---:B0-----:R-:W-:Y:S02]  /*6070*/  IADD3 R24, P2, PT, R22.reuse, UR10, RZ ;  /* 0x0000000a16187c10 */ /* 0x041fe4000ff5e0ff */
[----:B-1----:R-:W-:Y:S02]  /*6080*/  IADD3 R26, P1, PT, R22, UR6, RZ ;  /* 0x00000006161a7c10 */ /* 0x002fe4000ff3e0ff */
[C---:B------:R-:W-:Y:S02]  /*6090*/  IADD3.X R25, PT, PT, R23.reuse, UR11, RZ, P2, !PT ;  /* 0x0000000b17197c10 */ /* 0x040fe400097fe4ff */
[----:B------:R-:W-:-:S02]  /*60a0*/  IADD3.X R27, PT, PT, R23, UR7, RZ, P1, !PT ;  /* 0x00000007171b7c10 */ /* 0x000fc40008ffe4ff */
[----:B------:R-:W-:Y:S02]  /*60b0*/  IADD3 R18, P2, PT, RZ, -R9, RZ ;  /* 0x80000009ff127210 */ /* 0x000fe40007f5e0ff */
[----:B--2---:R-:W-:Y:S02]  /*60c0*/  IADD3 R22, P1, PT, R22, UR12, RZ ;  /* 0x0000000c16167c10 */ /* 0x004fe4000ff3e0ff */
[----:B------:R-:W-:Y:S02]  /*60d0*/  SHF.L.U32 R9, R13, 0x2, RZ ;  /* 0x000000020d097819 */ /* 0x000fe400000006ff */
[----:B------:R-:W-:Y:S02]  /*60e0*/  IADD3.X R23, PT, PT, R23, UR13, RZ, P1, !PT ;  /* 0x0000000d17177c10 */ /* 0x000fe40008ffe4ff */
[----:B------:R-:W-:Y:S02]  /*60f0*/  IADD3 R30, PT, PT, R7, R9, RZ ;  /* 0x00000009071e7210 */ /* 0x000fe40007ffe0ff */
[----:B------:R-:W-:-:S07]  /*6100*/  IADD3.X R20, PT, PT, RZ, -0x1, RZ, P2, !PT ;  /* 0xffffffffff147810 */ /* 0x000fce00017fe4ff */
.L_x_859:
        /* <DEDUP_REMOVED lines=31> */
.L_x_858:
[----:B------:R-:W-:Y:S05]  /*6300*/  BSYNC.RECONVERGENT B0 ;  /* 0x0000000000007941 */ /* 0x000fea0003800200 */
.L_x_857:
        /* <DEDUP_REMOVED lines=10> */
.L_x_860:
        /* <DEDUP_REMOVED lines=87> */
.L_x_861:
        /* <DEDUP_REMOVED lines=14> */
.L_x_4896:


//--------------------- .text._Z35group_norm_nhwc_bwd_one_pass_kernelI11Fp16IOBf16WLi128ELi120ELi480EEv26Group_norm_nhwc_bwd_params --------------------------
	.section	.text._Z35group_norm_nhwc_bwd_one_pass_kernelI11Fp16IOBf16WLi128ELi120ELi480EEv26Group_norm_nhwc_bwd_params,"ax",@progbits
	.align	128
        .global         _Z35group_norm_nhwc_bwd_one_pass_kernelI11Fp16IOBf16WLi128ELi120ELi480EEv26Group_norm_nhwc_bwd_params
        .type           _Z35group_norm_nhwc_bwd_one_pass_kernelI11Fp16IOBf16WLi128ELi120ELi480EEv26Group_norm_nhwc_bwd_params,@function
        .size           _Z35group_norm_nhwc_bwd_one_pass_kernelI11Fp16IOBf16WLi128ELi120ELi480EEv26Group_norm_nhwc_bwd_params,(.L_x_4897 - _Z35group_norm_nhwc_bwd_one_pass_kernelI11Fp16IOBf16WLi128ELi120ELi480EEv26Group_norm_nhwc_bwd_params)
        .other          _Z35group_norm_nhwc_bwd_one_pass_kernelI11Fp16IOBf16WLi128ELi120ELi480EEv26Group_norm_nhwc_bwd_params,@"STO_CUDA_ENTRY STV_DEFAULT"
_Z35group_norm_nhwc_bwd_one_pass_kernelI11Fp16IOBf16WLi128ELi120ELi480EEv26Group_norm_nhwc_bwd_params:
.text._Z35group_norm_nhwc_bwd_one_pass_kernelI11Fp16IOBf16WLi128ELi120ELi480EEv26Group_norm_nhwc_bwd_params:
        /* <DEDUP_REMOVED lines=21> */
.L_x_929:
[----:B------:R-:W1:Y:S01]  /*0150*/  LDC R8, c[0x0][0x410] ;  /* 0x00010400ff087b82 */ /* 0x000e620000000800 */
[----:B0-----:R-:W-:Y:S01]  /*0160*/  HFMA2 R2, -RZ, RZ, 0, 0 ;  /* 0x00000000ff027431 */ /* 0x001fe200000001ff */
[----:B------:R-:W-:Y:S01]  /*0170*/  IABS R7, UR6 ;  /* 0x0000000600077c13 */ /* 0x000fe20008000000 */
        /* <DEDUP_REMOVED lines=10> */
[----:B------:R-:W0:Y:S01]  /*0220*/  LDCU.U8 UR7, c[0x0][0x414] ;  /* 0x00008280ff0777ac */ /* 0x000e220008000000 */
[----:B-1----:R-:W-:-:S04]  /*0230*/  IABS R6, R8 ;  /* 0x0000000800067213 */ /* 0x002fc80000000000 */
[----:B------:R-:W1:Y:S08]  /*0240*/  I2F.RP R4, R6 ;  /* 0x0000000600047306 */ /* 0x000e700000209400 */
[----:B-1----:R-:W1:Y:S02]  /*0250*/  MUFU.RCP R4, R4 ;  /* 0x0000000400047308 */ /* 0x002e640000001000 */
[----:B-1----:R-:W-:-:S06]  /*0260*/  IADD3 R3, PT, PT, R4, 0xffffffe, RZ ;  /* 0x0ffffffe04037810 */ /* 0x002fcc0007ffe0ff */
[----:B------:R-:W1:Y:S02]  /*0270*/  F2I.FTZ.U32.TRUNC.NTZ R3, R3 ;  /* 0x0000000300037305 */ /* 0x000e64000021f000 */
[----:B-1----:R-:W-:-:S05]  /*0280*/  IADD3 R5, PT, PT, RZ, -R3, RZ ;  /* 0x80000003ff057210 */ /* 0x002fca0007ffe0ff */
[----:B------:R-:W-:-:S04]  /*0290*/  IMAD R5, R5, R6, RZ ;  /* 0x0000000605057224 */ /* 0x000fc800078e02ff */
[----:B------:R-:W-:Y:S02]  /*02a0*/  IMAD.HI.U32 R5, R3, R5, R2 ;  /* 0x0000000503057227 */ /* 0x000fe400078e0002 */
[----:B------:R-:W2:Y:S04]  /*02b0*/  S2R R2, SR_CTAID.X ;  /* 0x0000000000027919 */ /* 0x000ea80000002500 */
[----:B------:R-:W-:-:S05]  /*02c0*/  IMAD.HI.U32 R5, R5, R7, RZ ;  /* 0x0000000705057227 */ /* 0x000fca00078e00ff */
[----:B------:R-:W-:-:S05]  /*02d0*/  IADD3 R4, PT, PT, -R5, RZ, RZ ;  /* 0x000000ff05047210 */ /* 0x000fca0007ffe1ff */
[----:B------:R-:W-:Y:S01]  /*02e0*/  IMAD R3, R6, R4, R7 ;  /* 0x0000000406037224 */ /* 0x000fe200078e0207 */
[----:B------:R-:W-:-:S04]  /*02f0*/  LOP3.LUT R7, R8, UR6, RZ, 0x3c, !PT ;  /* 0x0000000608077c12 */ /* 0x000fc8000f8e3cff */
[----:B------:R-:W-:Y:S02]  /*0300*/  ISETP.GT.U32.AND P2, PT, R6, R3, PT ;  /* 0x000000030600720c */ /* 0x000fe40003f44070 */
[----:B------:R-:W-:-:S11]  /*0310*/  ISETP.GE.AND P5, PT, R7, RZ, PT ;  /* 0x000000ff0700720c */ /* 0x000fd60003fa6270 */
[-C--:B------:R-:W-:Y:S01]  /*0320*/  @!P2 IADD3 R3, PT, PT, R3, -R6.reuse, RZ ;  /* 0x800000060303a210 */ /* 0x080fe20007ffe0ff */
[----:B--2---:R-:W-:Y:S01]  /*0330*/  IMAD R23, R2, UR5, R43 ;  /* 0x0000000502177c24 */ /* 0x004fe2000f8e022b */
[----:B------:R-:W-:Y:S02]  /*0340*/  @!P2 IADD3 R5, PT, PT, R5, 0x1, RZ ;  /* 0x000000010505a810 */ /* 0x000fe40007ffe0ff */
[----:B------:R-:W-:Y:S02]  /*0350*/  ISETP.GE.U32.AND P0, PT, R3, R6, PT ;  /* 0x000000060300720c */ /* 0x000fe40003f06070 */
[----:B---3--:R-:W-:Y:S02]  /*0360*/  ISETP.GE.U32.AND P3, PT, R23, UR12, PT ;  /* 0x0000000c17007c0c */ /* 0x008fe4000bf66070 */
[----:B------:R-:W-:Y:S02]  /*0370*/  SHF.R.S32.HI R9, RZ, 0x1f, R23 ;  /* 0x0000001fff097819 */ /* 0x000fe40000011417 */
[----:B------:R-:W-:-:S02]  /*0380*/  ISETP.GT.U32.AND P4, PT, R6, R3, PT ;  /* 0x000000030600720c */ /* 0x000fc40003f84070 */
[----:B------:R-:W-:Y:S02]  /*0390*/  ISETP.GE.AND.EX P3, PT, R9, UR13, PT, P3 ;  /* 0x0000000d09007c0c */ /* 0x000fe4000bf66330 */
[----:B------:R-:W-:Y:S02]  /*03a0*/  IADD3 R4, PT, PT, R3, -R6, RZ ;  /* 0x8000000603047210 */ /* 0x000fe40007ffe0ff */
[----:B------:R-:W-:Y:S02]  /*03b0*/  ISETP.NE.AND P2, PT, R8, RZ, PT ;  /* 0x000000ff0800720c */ /* 0x000fe40003f45270 */
[----:B------:R-:W-:Y:S02]  /*03c0*/  SEL R3, R4, R3, !P4 ;  /* 0x0000000304037207 */ /* 0x000fe40006000000 */
[----:B------:R-:W-:Y:S02]  /*03d0*/  @P0 IADD3 R5, PT, PT, R5, 0x1, RZ ;  /* 0x0000000105050810 */ /* 0x000fe40007ffe0ff */
[----:B------:R-:W-:-:S02]  /*03e0*/  LOP3.LUT R4, RZ, R8, RZ, 0x33, !PT ;  /* 0x00000008ff047212 */ /* 0x000fc400078e33ff */
[----:B------:R-:W-:Y:S01]  /*03f0*/  @!P1 IADD3 R3, PT, PT, -R3, RZ, RZ ;  /* 0x000000ff03039210 */ /* 0x000fe20007ffe1ff */
[----:B------:R-:W1:Y:S01]  /*0400*/  @!P3 LDC.64 R12, c[0x0][0x3f8] ;  /* 0x0000fe00ff0cbb82 */ /* 0x000e620000000a00 */
[----:B------:R-:W-:Y:S02]  /*0410*/  @!P5 IADD3 R5, PT, PT, -R5, RZ, RZ ;  /* 0x000000ff0505d210 */ /* 0x000fe40007ffe1ff */
[----:B------:R-:W-:Y:S02]  /*0420*/  IADD3 R19, PT, PT, R23, 0x8, RZ ;  /* 0x0000000817137810 */ /* 0x000fe40007ffe0ff */
[C---:B------:R-:W-:Y:S02]  /*0430*/  SEL R56, R4.reuse, R3, !P2 ;  /* 0x0000000304387207 */ /* 0x040fe40005000000 */
[----:B------:R-:W-:Y:S01]  /*0440*/  SEL R5, R4, R5, !P2 ;  /* 0x0000000504057207 */ /* 0x000fe20005000000 */
[----:B------:R-:W2:Y:S01]  /*0450*/  @!P3 LDC.64 R16, c[0x0][0x3a0] ;  /* 0x0000e800ff10bb82 */ /* 0x000ea20000000a00 */
[----:B------:R-:W-:Y:S01]  /*0460*/  ISETP.GE.U32.AND P2, PT, R19, UR12, PT ;  /* 0x0000000c13007c0c */ /* 0x000fe2000bf46070 */
[----:B------:R-:W-:Y:S01]  /*0470*/  IMAD R3, R56, 0x78, RZ ;  /* 0x0000007838037824 */ /* 0x000fe200078e02ff */
[----:B------:R-:W-:-:S02]  /*0480*/  SHF.R.S32.HI R11, RZ, 0x1f, R19 ;  /* 0x0000001fff0b7819 */ /* 0x000fc40000011413 */
[----:B------:R-:W-:Y:S02]  /*0490*/  SHF.R.S32.HI R4, RZ, 0x1f, R5 ;  /* 0x0000001fff047819 */ /* 0x000fe40000011405 */
[----:B------:R-:W-:Y:S01]  /*04a0*/  ISETP.GE.AND.EX P2, PT, R11, UR13, PT, P2 ;  /* 0x0000000d0b007c0c */ /* 0x000fe2000bf46320 */
[----:B------:R-:W3:Y:S01]  /*04b0*/  @!P3 LDC.64 R26, c[0x0][0x398] ;  /* 0x0000e600ff1abb82 */ /* 0x000ee20000000a00 */
[----:B------:R-:W-:Y:S01]  /*04c0*/  IADD3 R58, P0, PT, R3, R48, RZ ;  /* 0x00000030033a7210 */ /* 0x000fe20007f1e0ff */
[----:B------:R-:W-:Y:S01]  /*04d0*/  IMAD R4, R4, UR14, RZ ;  /* 0x0000000e04047c24 */ /* 0x000fe2000f8e02ff */
[----:B------:R-:W-:Y:S02]  /*04e0*/  IADD3 R14, PT, PT, R23, 0x10, RZ ;  /* 0x00000010170e7810 */ /* 0x000fe40007ffe0ff */
[----:B------:R-:W-:Y:S01]  /*04f0*/  LEA.HI.X.SX32 R59, R3, RZ, 0x1, P0 ;  /* 0x000000ff033b7211 */ /* 0x000fe200000f0eff */
[----:B------:R-:W-:Y:S01]  /*0500*/  IMAD R61, R5, UR15, R4 ;  /* 0x0000000f053d7c24 */ /* 0x000fe2000f8e0204 */
[----:B------:R-:W-:Y:S01]  /*0510*/  ISETP.GE.U32.AND P1, PT, R14, UR12, PT ;  /* 0x0000000c0e007c0c */ /* 0x000fe2000bf26070 */
[----:B-1----:R-:W-:Y:S01]  /*0520*/  @!P3 IMAD R4, R9, R12, RZ ;  /* 0x0000000c0904b224 */ /* 0x002fe200078e02ff */
[----:B------:R-:W-:Y:S01]  /*0530*/  SHF.R.S32.HI R25, RZ, 0x1f, R14 ;  /* 0x0000001fff197819 */ /* 0x000fe2000001140e */
[----:B------:R-:W-:-:S02]  /*0540*/  IMAD.WIDE.U32 R58, R5, UR14, R58 ;  /* 0x0000000e053a7c25 */ /* 0x000fc4000f8e003a */
[----:B------:R-:W1:Y:S01]  /*0550*/  @!P2 LDC.64 R6, c[0x0][0x3f8] ;  /* 0x0000fe00ff06ab82 */ /* 0x000e620000000a00 */
[----:B------:R-:W-:Y:S01]  /*0560*/  ISETP.GE.AND.EX P1, PT, R25, UR13, PT, P1 ;  /* 0x0000000d19007c0c */ /* 0x000fe2000bf26310 */
[----:B------:R-:W-:Y:S01]  /*0570*/  @!P3 IMAD R3, R23, R13, R4 ;  /* 0x0000000d1703b224 */ /* 0x000fe200078e0204 */
[----:B------:R-:W-:Y:S02]  /*0580*/  IADD3 R61, PT, PT, R59, R61, RZ ;  /* 0x0000003d3b3d7210 */ /* 0x000fe40007ffe0ff */
[----:B------:R-:W-:-:S05]  /*0590*/  @!P3 MOV R60, R58 ;  /* 0x0000003a003cb202 */ /* 0x000fca0000000f00 */
[----:B------:R-:W-:-:S04]  /*05a0*/  @!P3 IMAD.WIDE.U32 R4, R23, R12, R60 ;  /* 0x0000000c1704b225 */ /* 0x000fc800078e003c */
[----:B------:R-:W4:Y:S01]  /*05b0*/  @!P1 LDC.64 R12, c[0x0][0x3f8] ;  /* 0x0000fe00ff0c9b82 */ /* 0x000f220000000a00 */
[----:B------:R-:W-:Y:S02]  /*05c0*/  @!P3 IADD3 R3, PT, PT, R5, R3, RZ ;  /* 0x000000030503b210 */ /* 0x000fe40007ffe0ff */
[C---:B------:R-:W-:Y:S02]  /*05d0*/  @!P3 SHF.L.U32 R21, R4.reuse, 0x1, RZ ;  /* 0x000000010415b819 */ /* 0x040fe400000006ff */
[----:B------:R-:W-:Y:S02]  /*05e0*/  @!P3 SHF.L.U64.HI R4, R4, 0x1, R3 ;  /* 0x000000010404b819 */ /* 0x000fe40000010203 */
[----:B--2---:R-:W-:Y:S02]  /*05f0*/  @!P3 IADD3 R8, P0, PT, R21, R16, RZ ;  /* 0x000000101508b210 */ /* 0x004fe40007f1e0ff */
[----:B------:R-:W-:Y:S01]  /*0600*/  IADD3 R3, PT, PT, R23, 0x18, RZ ;  /* 0x0000001817037810 */ /* 0x000fe20007ffe0ff */
[----:B-1----:R-:W-:Y:S01]  /*0610*/  @!P2 IMAD R10, R11, R6, RZ ;  /* 0x000000060b0aa224 */ /* 0x002fe200078e02ff */
[----:B------:R-:W-:-:S02]  /*0620*/  @!P3 IADD3.X R9, PT, PT, R4, R17, RZ, P0, !PT ;  /* 0x000000110409b210 */ /* 0x000fc400007fe4ff */
[----:B------:R-:W1:Y:S01]  /*0630*/  @!P2 LDC.64 R16, c[0x0][0x3a0] ;  /* 0x0000e800ff10ab82 */ /* 0x000e620000000a00 */
[----:B------:R-:W-:Y:S01]  /*0640*/  @!P2 IMAD R7, R19, R7, R10 ;  /* 0x000000071307a224 */ /* 0x000fe200078e020a */
[----:B------:R-:W-:Y:S01]  /*0650*/  ISETP.GE.U32.AND P0, PT, R3, UR12, PT ;  /* 0x0000000c03007c0c */ /* 0x000fe2000bf06070 */
[----:B------:R-:W5:Y:S01]  /*0660*/  @!P3 LDG.E R40, desc[UR10][R8.64] ;  /* 0x0000000a0828b981 */ /* 0x000f62000c1e1900 */
[----:B------:R-:W-:Y:S02]  /*0670*/  SHF.R.S32.HI R15, RZ, 0x1f, R3 ;  /* 0x0000001fff0f7819 */ /* 0x000fe40000011403 */
[----:B------:R-:W-:Y:S02]  /*0680*/  @!P2 MOV R10, R58 ;  /* 0x0000003a000aa202 */ /* 0x000fe40000000f00 */
[----:B------:R-:W-:Y:S02]  /*0690*/  @!P2 MOV R11, R61 ;  /* 0x0000003d000ba202 */ /* 0x000fe40000000f00 */
[----:B---3--:R-:W-:-:S02]  /*06a0*/  @!P3 IADD3 R20, P4, PT, R21, R26, RZ ;  /* 0x0000001a1514b210 */ /* 0x008fc40007f9e0ff */
[----:B------:R-:W-:Y:S01]  /*06b0*/  ISETP.GE.AND.EX P0, PT, R15, UR13, PT, P0 ;  /* 0x0000000d0f007c0c */ /* 0x000fe2000bf06300 */
[----:B------:R-:W-:Y:S01]  /*06c0*/  @!P2 IMAD.WIDE.U32 R10, R19, R6, R10 ;  /* 0x00000006130aa225 */ /* 0x000fe200078e000a */
[----:B------:R-:W-:Y:S02]  /*06d0*/  @!P3 IADD3.X R21, PT, PT, R4, R27, RZ, P4, !PT ;  /* 0x0000001b0415b210 */ /* 0x000fe400027fe4ff */
[----:B------:R-:W2:Y:S02]  /*06e0*/  @!P2 LDC.64 R4, c[0x0][0x398] ;  /* 0x0000e600ff04ab82 */ /* 0x000ea40000000a00 */
[----:B------:R-:W-:Y:S01]  /*06f0*/  @!P2 IADD3 R11, PT, PT, R11, R7, RZ ;  /* 0x000000070b0ba210 */ /* 0x000fe20007ffe0ff */
[----:B------:R3:W5:Y:S01]  /*0700*/  @!P3 LDG.E R39, desc[UR10][R20.64] ;  /* 0x0000000a1427b981 */ /* 0x000762000c1e1900 */
[----:B------:R-:W-:-:S04]  /*0710*/  @!P2 SHF.L.U32 R29, R10, 0x1, RZ ;  /* 0x000000010a1da819 */ /* 0x000fc800000006ff */
[----:B------:R-:W0:Y:S01]  /*0720*/  @!P1 LDC.64 R6, c[0x0][0x3a0] ;  /* 0x0000e800ff069b82 */ /* 0x000e220000000a00 */
[----:B------:R-:W-:Y:S02]  /*0730*/  @!P2 SHF.L.U64.HI R22, R10, 0x1, R11 ;  /* 0x000000010a16a819 */ /* 0x000fe4000001020b */
[----:B-1----:R-:W-:Y:S01]  /*0740*/  @!P2 IADD3 R26, P3, PT, R29, R16, RZ ;  /* 0x000000101d1aa210 */ /* 0x002fe20007f7e0ff */
[----:B----4-:R-:W-:Y:S01]  /*0750*/  @!P1 IMAD R25, R25, R12, RZ ;  /* 0x0000000c19199224 */ /* 0x010fe200078e02ff */
[----:B------:R-:W-:-:S03]  /*0760*/  IADD3 R18, PT, PT, R23, 0x20, RZ ;  /* 0x0000002017127810 */ /* 0x000fc60007ffe0ff */
[----:B------:R-:W1:Y:S01]  /*0770*/  @!P1 LDC.64 R10, c[0x0][0x398] ;  /* 0x0000e600ff0a9b82 */ /* 0x000e620000000a00 */
[----:B---3--:R-:W-:Y:S02]  /*0780*/  @!P1 MOV R20, R58 ;  /* 0x0000003a00149202 */ /* 0x008fe40000000f00 */
[----:B------:R-:W-:-:S05]  /*0790*/  @!P1 MOV R21, R61 ;  /* 0x0000003d00159202 */ /* 0x000fca0000000f00 */
[----:B------:R-:W3:Y:S01]  /*07a0*/  @!P0 LDC.64 R8, c[0x0][0x3f8] ;  /* 0x0000fe00ff088b82 */ /* 0x000ee20000000a00 */
[----:B------:R-:W-:Y:S01]  /*07b0*/  @!P2 IADD3.X R27, PT, PT, R22, R17, RZ, P3, !PT ;  /* 0x00000011161ba210 */ /* 0x000fe20001ffe4ff */
[----:B------:R-:W-:Y:S01]  /*07c0*/  @!P1 IMAD R25, R14, R13, R25 ;  /* 0x0000000d0e199224 */ /* 0x000fe200078e0219 */
[----:B------:R-:W-:Y:S02]  /*07d0*/  ISETP.GE.U32.AND P3, PT, R18, UR12, PT ;  /* 0x0000000c12007c0c */ /* 0x000fe4000bf66070 */
[----:B------:R-:W-:Y:S01]  /*07e0*/  SHF.R.S32.HI R17, RZ, 0x1f, R18 ;  /* 0x0000001fff117819 */ /* 0x000fe20000011412 */
[----:B------:R-:W-:Y:S01]  /*07f0*/  @!P1 IMAD.WIDE.U32 R12, R14, R12, R20 ;  /* 0x0000000c0e0c9225 */ /* 0x000fe200078e0014 */
[----:B--2---:R-:W-:Y:S01]  /*0800*/  @!P2 IADD3 R28, P4, PT, R29, R4, RZ ;  /* 0x000000041d1ca210 */ /* 0x004fe20007f9e0ff */
[----:B------:R2:W5:Y:S01]  /*0810*/  @!P2 LDG.E R38, desc[UR10][R26.64] ;  /* 0x0000000a1a26a981 */ /* 0x000562000c1e1900 */
[----:B------:R-:W-:Y:S02]  /*0820*/  ISETP.GE.AND.EX P3, PT, R17, UR13, PT, P3 ;  /* 0x0000000d11007c0c */ /* 0x000fe4000bf66330 */
[----:B------:R-:W-:-:S02]  /*0830*/  @!P1 IADD3 R13, PT, PT, R13, R25, RZ ;  /* 0x000000190d0d9210 */ /* 0x000fc40007ffe0ff */
[----:B------:R-:W-:Y:S02]  /*0840*/  @!P1 SHF.L.U32 R25, R12, 0x1, RZ ;  /* 0x000000010c199819 */ /* 0x000fe400000006ff */
[----:B------:R-:W-:Y:S02]  /*0850*/  @!P2 IADD3.X R29, PT, PT, R22, R5, RZ, P4, !PT ;  /* 0x00000005161da210 */ /* 0x000fe400027fe4ff */
[----:B------:R-:W-:Y:S01]  /*0860*/  @!P1 SHF.L.U64.HI R14, R12, 0x1, R13 ;  /* 0x000000010c0e9819 */ /* 0x000fe2000001020d */
[----:B------:R-:W4:Y:S01]  /*0870*/  @!P0 LDC.64 R4, c[0x0][0x398] ;  /* 0x0000e600ff048b82 */ /* 0x000f220000000a00 */
[C---:B0-----:R-:W-:Y:S01]  /*0880*/  @!P1 IADD3 R20, P4, PT, R25.reuse, R6, RZ ;  /* 0x0000000619149210 */ /* 0x041fe20007f9e0ff */
[----:B------:R0:W5:Y:S01]  /*0890*/  @!P2 LDG.E R37, desc[UR10][R28.64] ;  /* 0x0000000a1c25a981 */ /* 0x000162000c1e1900 */
[----:B-1----:R-:W-:Y:S02]  /*08a0*/  @!P1 IADD3 R24, P5, PT, R25, R10, RZ ;  /* 0x0000000a19189210 */ /* 0x002fe40007fbe0ff */
[C---:B------:R-:W-:Y:S01]  /*08b0*/  @!P1 IADD3.X R21, PT, PT, R14.reuse, R7, RZ, P4, !PT ;  /* 0x000000070e159210 */ /* 0x040fe200027fe4ff */
[----:B---3--:R-:W-:Y:S01]  /*08c0*/  @!P0 IMAD R10, R15, R8, RZ ;  /* 0x000000080f0a8224 */ /* 0x008fe200078e02ff */
[----:B------:R-:W-:Y:S01]  /*08d0*/  IADD3 R16, PT, PT, R23, 0x28, RZ ;  /* 0x0000002817107810 */ /* 0x000fe20007ffe0ff */
[----:B------:R-:W0:Y:S01]  /*08e0*/  @!P3 LDC.64 R6, c[0x0][0x3f8] ;  /* 0x0000fe00ff06bb82 */ /* 0x000e220000000a00 */
[----:B------:R-:W-:Y:S01]  /*08f0*/  @!P1 IADD3.X R25, PT, PT, R14, R11, RZ, P5, !PT ;  /* 0x0000000b0e199210 */ /* 0x000fe20002ffe4ff */
[----:B------:R-:W-:Y:S01]  /*0900*/  @!P0 IMAD R15, R3, R9, R10 ;  /* 0x00000009030f8224 */ /* 0x000fe200078e020a */
[----:B------:R-:W-:Y:S01]  /*0910*/  ISETP.GE.U32.AND P2, PT, R16, UR12, PT ;  /* 0x0000000c10007c0c */ /* 0x000fe2000bf46070 */
[----:B------:R1:W5:Y:S01]  /*0920*/  @!P1 LDG.E R36, desc[UR10][R20.64] ;  /* 0x0000000a14249981 */ /* 0x000362000c1e1900 */
[----:B------:R-:W-:-:S02]  /*0930*/  SHF.R.S32.HI R19, RZ, 0x1f, R16 ;  /* 0x0000001fff137819 */ /* 0x000fc40000011410 */
[----:B------:R-:W-:Y:S01]  /*0940*/  @!P0 MOV R10, R58 ;  /* 0x0000003a000a8202 */ /* 0x000fe20000000f00 */
[----:B------:R-:W3:Y:S01]  /*0950*/  @!P0 LDC.64 R12, c[0x0][0x3a0] ;  /* 0x0000e800ff0c8b82 */ /* 0x000ee20000000a00 */
[----:B------:R-:W-:Y:S01]  /*0960*/  @!P0 MOV R11, R61 ;  /* 0x0000003d000b8202 */ /* 0x000fe20000000f00 */
[----:B------:R4:W5:Y:S01]  /*0970*/  @!P1 LDG.E R35, desc[UR10][R24.64] ;  /* 0x0000000a18239981 */ /* 0x000962000c1e1900 */
[----:B------:R-:W-:Y:S01]  /*0980*/  ISETP.GE.AND.EX P2, PT, R19, UR13, PT, P2 ;  /* 0x0000000d13007c0c */ /* 0x000fe2000bf46320 */
[----:B------:R-:W-:Y:S01]  /*0990*/  @!P0 IMAD.WIDE.U32 R8, R3, R8, R10 ;  /* 0x0000000803088225 */ /* 0x000fe200078e000a */
[----:B------:R-:W-:-:S03]  /*09a0*/  IADD3 R3, PT, PT, R23, 0x30, RZ ;  /* 0x0000003017037810 */ /* 0x000fc60007ffe0ff */
[----:B------:R-:W3:Y:S01]  /*09b0*/  @!P3 LDC.64 R10, c[0x0][0x3a0] ;  /* 0x0000e800ff0abb82 */ /* 0x000ee20000000a00 */
[----:B------:R-:W-:Y:S02]  /*09c0*/  @!P0 IADD3 R9, PT, PT, R9, R15, RZ ;  /* 0x0000000f09098210 */ /* 0x000fe40007ffe0ff */
[C---:B--2---:R-:W-:Y:S02]  /*09d0*/  @!P0 SHF.L.U32 R27, R8.reuse, 0x1, RZ ;  /* 0x00000001081b8819 */ /* 0x044fe400000006ff */
[----:B------:R-:W-:Y:S01]  /*09e0*/  @!P0 SHF.L.U64.HI R22, R8, 0x1, R9 ;  /* 0x0000000108168819 */ /* 0x000fe20000010209 */
[----:B0-----:R-:W-:Y:S02]  /*09f0*/  @!P3 IMAD R28, R17, R6, RZ ;  /* 0x00000006111cb224 */ /* 0x001fe400078e02ff */
[----:B------:R-:W0:Y:S01]  /*0a00*/  @!P2 LDC.64 R8, c[0x0][0x3f8] ;  /* 0x0000fe00ff08ab82 */ /* 0x000e220000000a00 */
[----:B------:R-:W-:Y:S02]  /*0a10*/  ISETP.GE.U32.AND P1, PT, R3, UR12, PT ;  /* 0x0000000c03007c0c */ /* 0x000fe4000bf26070 */
[----:B------:R-:W-:-:S02]  /*0a20*/  SHF.R.S32.HI R17, RZ, 0x1f, R3 ;  /* 0x0000001fff117819 */ /* 0x000fc40000011403 */
[----:B-1----:R-:W-:Y:S02]  /*0a30*/  @!P3 MOV R20, R58 ;  /* 0x0000003a0014b202 */ /* 0x002fe40000000f00 */
[----:B------:R-:W-:Y:S01]  /*0a40*/  @!P3 MOV R21, R61 ;  /* 0x0000003d0015b202 */ /* 0x000fe20000000f00 */
[----:B------:R-:W1:Y:S01]  /*0a50*/  @!P3 LDC.64 R14, c[0x0][0x398] ;  /* 0x0000e600ff0ebb82 */ /* 0x000e620000000a00 */
[----:B------:R-:W-:Y:S01]  /*0a60*/  ISETP.GE.AND.EX P1, PT, R17, UR13, PT, P1 ;  /* 0x0000000d11007c0c */ /* 0x000fe2000bf26310 */
[C---:B----4-:R-:W-:Y:S01]  /*0a70*/  @!P3 IMAD R25, R18.reuse, R7, R28 ;  /* 0x000000071219b224 */ /* 0x050fe200078e021c */
[C---:B------:R-:W-:Y:S01]  /*0a80*/  @!P0 IADD3 R26, P5, PT, R27.reuse, R4, RZ ;  /* 0x000000041b1a8210 */ /* 0x040fe20007fbe0ff */
[----:B------:R-:W-:Y:S01]  /*0a90*/  @!P3 IMAD.WIDE.U32 R6, R18, R6, R20 ;  /* 0x000000061206b225 */ /* 0x000fe200078e0014 */
[----:B---3--:R-:W-:Y:S02]  /*0aa0*/  @!P0 IADD3 R12, P4, PT, R27, R12, RZ ;  /* 0x0000000c1b0c8210 */ /* 0x008fe40007f9e0ff */
[----:B------:R-:W-:-:S02]  /*0ab0*/  @!P0 IADD3.X R27, PT, PT, R22, R5, RZ, P5, !PT ;  /* 0x00000005161b8210 */ /* 0x000fc40002ffe4ff */
[----:B------:R-:W-:Y:S02]  /*0ac0*/  @!P3 IADD3 R5, PT, PT, R7, R25, RZ ;  /* 0x000000190705b210 */ /* 0x000fe40007ffe0ff */
[----:B------:R-:W-:Y:S01]  /*0ad0*/  @!P0 IADD3.X R13, PT, PT, R22, R13, RZ, P4, !PT ;  /* 0x0000000d160d8210 */ /* 0x000fe200027fe4ff */
[----:B------:R-:W5:Y:S01]  /*0ae0*/  @!P0 LDG.E R33, desc[UR10][R26.64] ;  /* 0x0000000a1a218981 */ /* 0x000f62000c1e1900 */
[C---:B------:R-:W-:Y:S02]  /*0af0*/  @!P3 SHF.L.U64.HI R22, R6.reuse, 0x1, R5 ;  /* 0x000000010616b819 */ /* 0x040fe40000010205 */
[----:B------:R-:W-:Y:S01]  /*0b00*/  @!P3 SHF.L.U32 R21, R6, 0x1, RZ ;  /* 0x000000010615b819 */ /* 0x000fe200000006ff */
[----:B------:R-:W2:Y:S01]  /*0b10*/  @!P1 LDC.64 R4, c[0x0][0x3f8] ;  /* 0x0000fe00ff049b82 */ /* 0x000ea20000000a00 */
[----:B------:R3:W5:Y:S01]  /*0b20*/  @!P0 LDG.E R34, desc[UR10][R12.64] ;  /* 0x0000000a0c228981 */ /* 0x000762000c1e1900 */
[----:B0-----:R-:W-:Y:S01]  /*0b30*/  @!P2 IMAD R24, R19, R8, RZ ;  /* 0x000000081318a224 */ /* 0x001fe200078e02ff */
[----:B------:R-:W-:-:S05]  /*0b40*/  @!P3 IADD3 R20, P0, PT, R21, R10, RZ ;  /* 0x0000000a1514b210 */ /* 0x000fca0007f1e0ff */
[----:B------:R-:W0:Y:S01]  /*0b50*/  @!P2 LDC.64 R6, c[0x0][0x3a0] ;  /* 0x0000e800ff06ab82 */ /* 0x000e220000000a00 */
[----:B-1----:R-:W-:Y:S02]  /*0b60*/  @!P3 IADD3 R14, P5, PT, R21, R14, RZ ;  /* 0x0000000e150eb210 */ /* 0x002fe40007fbe0ff */
[----:B------:R-:W-:-:S05]  /*0b70*/  @!P3 IADD3.X R21, PT, PT, R22, R11, RZ, P0, !PT ;  /* 0x0000000b1615b210 */ /* 0x000fca00007fe4ff */
[----:B------:R-:W1:Y:S01]  /*0b80*/  @!P2 LDC.64 R18, c[0x0][0x398] ;  /* 0x0000e600ff12ab82 */ /* 0x000e620000000a00 */
[----:B------:R-:W-:Y:S01]  /*0b90*/  IADD3 R25, PT, PT, R23, 0x38, RZ ;  /* 0x0000003817197810 */ /* 0x000fe20007ffe0ff */
[C---:B---3--:R-:W-:Y:S01]  /*0ba0*/  @!P2 IMAD R13, R16.reuse, R9, R24 ;  /* 0x00000009100da224 */ /* 0x048fe200078e0218 */
[----:B------:R-:W-:Y:S01]  /*0bb0*/  @!P2 MOV R10, R58 ;  /* 0x0000003a000aa202 */ /* 0x000fe20000000f00 */
[----:B------:R-:W5:Y:S01]  /*0bc0*/  @!P3 LDG.E R32, desc[UR10][R20.64] ;  /* 0x0000000a1420b981 */ /* 0x000f62000c1e1900 */
[----:B------:R-:W-:Y:S02]  /*0bd0*/  @!P2 MOV R11, R61 ;  /* 0x0000003d000ba202 */ /* 0x000fe40000000f00 */
[----:B------:R-:W-:Y:S02]  /*0be0*/  ISETP.GE.U32.AND P4, PT, R25, UR12, PT ;  /* 0x0000000c19007c0c */ /* 0x000fe4000bf86070 */
[----:B------:R-:W-:Y:S01]  /*0bf0*/  SHF.R.S32.HI R27, RZ, 0x1f, R25 ;  /* 0x0000001fff1b7819 */ /* 0x000fe20000011419 */
[----:B------:R-:W-:Y:S01]  /*0c00*/  @!P2 IMAD.WIDE.U32 R8, R16, R8, R10 ;  /* 0x000000081008a225 */ /* 0x000fe200078e000a */
[----:B------:R-:W-:-:S02]  /*0c10*/  @!P3 IADD3.X R15, PT, PT, R22, R15, RZ, P5, !PT ;  /* 0x0000000f160fb210 */ /* 0x000fc40002ffe4ff */
[----:B------:R-:W-:Y:S02]  /*0c20*/  ISETP.GE.AND.EX P4, PT, R27, UR13, PT, P4 ;  /* 0x0000000d1b007c0c */ /* 0x000fe4000bf86340 */
[----:B------:R-:W-:Y:S01]  /*0c30*/  @!P2 IADD3 R11, PT, PT, R9, R13, RZ ;  /* 0x0000000d090ba210 */ /* 0x000fe20007ffe0ff */
[----:B------:R3:W5:Y:S01]  /*0c40*/  @!P3 LDG.E R31, desc[UR10][R14.64] ;  /* 0x0000000a0e1fb981 */ /* 0x000762000c1e1900 */
[C---:B------:R-:W-:Y:S01]  /*0c50*/  @!P2 SHF.L.U32 R9, R8.reuse, 0x1, RZ ;  /* 0x000000010809a819 */ /* 0x040fe200000006ff */
[----:B------:R-:W4:Y:S01]  /*0c60*/  @!P1 LDC.64 R12, c[0x0][0x398] ;  /* 0x0000e600ff0c9b82 */ /* 0x000f220000000a00 */
[----:B------:R-:W-:Y:S01]  /*0c70*/  @!P2 SHF.L.U64.HI R16, R8, 0x1, R11 ;  /* 0x000000010810a819 */ /* 0x000fe2000001020b */
[----:B--2---:R-:W-:Y:S01]  /*0c80*/  @!P1 IMAD R8, R17, R4, RZ ;  /* 0x0000000411089224 */ /* 0x004fe200078e02ff */
[----:B0-----:R-:W-:Y:S02]  /*0c90*/  @!P2 IADD3 R6, P0, PT, R9, R6, RZ ;  /* 0x000000060906a210 */ /* 0x001fe40007f1e0ff */
[----:B------:R-:W-:-:S03]  /*0ca0*/  IADD3 R47, PT, PT, R23, 0x40, RZ ;  /* 0x00000040172f7810 */ /* 0x000fc60007ffe0ff */
[----:B------:R-:W0:Y:S01]  /*0cb0*/  @!P1 LDC.64 R10, c[0x0][0x3a0] ;  /* 0x0000e800ff0a9b82 */ /* 0x000e220000000a00 */
[----:B---3--:R-:W-:Y:S02]  /*0cc0*/  @!P1 MOV R14, R58 ;  /* 0x0000003a000e9202 */ /* 0x008fe40000000f00 */
[----:B------:R-:W-:Y:S01]  /*0cd0*/  @!P1 MOV R15, R61 ;  /* 0x0000003d000f9202 */ /* 0x000fe20000000f00 */
[----:B------:R-:W-:Y:S01]  /*0ce0*/  @!P1 IMAD R17, R3, R5, R8 ;  /* 0x0000000503119224 */ /* 0x000fe200078e0208 */
[----:B-1----:R-:W-:Y:S02]  /*0cf0*/  @!P2 IADD3 R18, P3, PT, R9, R18, RZ ;  /* 0x000000120912a210 */ /* 0x002fe40007f7e0ff */
[----:B------:R-:W-:Y:S01]  /*0d00*/  @!P2 IADD3.X R7, PT, PT, R16, R7, RZ, P0, !PT ;  /* 0x000000071007a210 */ /* 0x000fe200007fe4ff */
[----:B------:R-:W1:Y:S01]  /*0d10*/  @!P4 LDC.64 R8, c[0x0][0x3f8] ;  /* 0x0000fe00ff08cb82 */ /* 0x000e620000000a00 */
[----:B------:R-:W-:Y:S01]  /*0d20*/  @!P1 IMAD.WIDE.U32 R4, R3, R4, R14 ;  /* 0x0000000403049225 */ /* 0x000fe200078e000e */
[----:B------:R-:W-:-:S02]  /*0d30*/  ISETP.GE.U32.AND P0, PT, R47, UR12, PT ;  /* 0x0000000c2f007c0c */ /* 0x000fc4000bf06070 */
[----:B------:R-:W-:Y:S02]  /*0d40*/  SHF.R.S32.HI R3, RZ, 0x1f, R47 ;  /* 0x0000001fff037819 */ /* 0x000fe4000001142f */
[----:B------:R-:W-:Y:S02]  /*0d50*/  CS2R R28, SRZ ;  /* 0x00000000001c7805 */ /* 0x000fe4000001ff00 */
[----:B------:R-:W-:Y:S01]  /*0d60*/  IADD3 R21, PT, PT, R23, 0x48, RZ ;  /* 0x0000004817157810 */ /* 0x000fe20007ffe0ff */
[----:B------:R2:W5:Y:S01]  /*0d70*/  @!P2 LDG.E R30, desc[UR10][R6.64] ;  /* 0x0000000a061ea981 */ /* 0x000562000c1e1900 */
[----:B------:R-:W-:Y:S02]  /*0d80*/  ISETP.GE.AND.EX P0, PT, R3, UR13, PT, P0 ;  /* 0x0000000d03007c0c */ /* 0x000fe4000bf06300 */
[----:B------:R-:W-:Y:S02]  /*0d90*/  @!P2 IADD3.X R19, PT, PT, R16, R19, RZ, P3, !PT ;  /* 0x000000131013a210 */ /* 0x000fe40001ffe4ff */
[----:B------:R-:W-:-:S02]  /*0da0*/  @!P1 IADD3 R15, PT, PT, R5, R17, RZ ;  /* 0x00000011050f9210 */ /* 0x000fc40007ffe0ff */
[C---:B------:R-:W-:Y:S01]  /*0db0*/  @!P1 SHF.L.U32 R5, R4.reuse, 0x1, RZ ;  /* 0x0000000104059819 */ /* 0x040fe200000006ff */
[----:B------:R3:W5:Y:S01]  /*0dc0*/  @!P2 LDG.E R29, desc[UR10][R18.64] ;  /* 0x0000000a121da981 */ /* 0x000762000c1e1900 */
[----:B------:R-:W-:Y:S01]  /*0dd0*/  ISETP.GE.U32.AND P5, PT, R21, UR12, PT ;  /* 0x0000000c15007c0c */ /* 0x000fe2000bfa6070 */
[----:B------:R-:W3:Y:S01]  /*0de0*/  @!P4 LDC.64 R16, c[0x0][0x3a0] ;  /* 0x0000e800ff10cb82 */ /* 0x000ee20000000a00 */
[----:B------:R-:W-:Y:S02]  /*0df0*/  SHF.R.S32.HI R45, RZ, 0x1f, R21 ;  /* 0x0000001fff2d7819 */ /* 0x000fe40000011415 */
[----:B------:R-:W-:Y:S02]  /*0e00*/  @!P1 SHF.L.U64.HI R4, R4, 0x1, R15 ;  /* 0x0000000104049819 */ /* 0x000fe4000001020f */
[C---:B0-----:R-:W-:Y:S02]  /*0e10*/  @!P1 IADD3 R10, P2, PT, R5.reuse, R10, RZ ;  /* 0x0000000a050a9210 */ /* 0x041fe40007f5e0ff */
[----:B----4-:R-:W-:Y:S01]  /*0e20*/  @!P1 IADD3 R12, P3, PT, R5, R12, RZ ;  /* 0x0000000c050c9210 */ /* 0x010fe20007f7e0ff */
[----:B--2---:R-:W0:Y:S01]  /*0e30*/  @!P0 LDC.64 R6, c[0x0][0x3f8] ;  /* 0x0000fe00ff068b82 */ /* 0x004e220000000a00 */
[----:B------:R-:W-:Y:S01]  /*0e40*/  ISETP.GE.AND.EX P5, PT, R45, UR13, PT, P5 ;  /* 0x0000000d2d007c0c */ /* 0x000fe2000bfa6350 */
[----:B-1----:R-:W-:Y:S01]  /*0e50*/  @!P4 IMAD R20, R27, R8, RZ ;  /* 0x000000081b14c224 */ /* 0x002fe200078e02ff */
[----:B------:R-:W-:-:S02]  /*0e60*/  @!P1 IADD3.X R11, PT, PT, R4, R11, RZ, P2, !PT ;  /* 0x0000000b040b9210 */ /* 0x000fc400017fe4ff */
[----:B------:R-:W-:-:S03]  /*0e70*/  @!P1 IADD3.X R13, PT, PT, R4, R13, RZ, P3, !PT ;  /* 0x0000000d040d9210 */ /* 0x000fc60001ffe4ff */
[----:B------:R-:W1:Y:S01]  /*0e80*/  @!P4 LDC.64 R14, c[0x0][0x398] ;  /* 0x0000e600ff0ecb82 */ /* 0x000e620000000a00 */
[----:B------:R-:W-:Y:S02]  /*0e90*/  @!P4 MOV R4, R58 ;  /* 0x0000003a0004c202 */ /* 0x000fe40000000f00 */
[----:B------:R-:W-:Y:S01]  /*0ea0*/  @!P4 MOV R5, R61 ;  /* 0x0000003d0005c202 */ /* 0x000fe20000000f00 */
[C---:B---3--:R-:W-:Y:S01]  /*0eb0*/  @!P4 IMAD R19, R25.reuse, R9, R20 ;  /* 0x000000091913c224 */ /* 0x048fe200078e0214 */
[----:B------:R-:W-:Y:S01]  /*0ec0*/  CS2R R26, SRZ ;  /* 0x00000000001a7805 */ /* 0x000fe2000001ff00 */
[----:B------:R2:W5:Y:S01]  /*0ed0*/  @!P1 LDG.E R28, desc[UR10][R10.64] ;  /* 0x0000000a0a1c9981 */ /* 0x000562000c1e1900 */
[----:B------:R-:W-:Y:S02]  /*0ee0*/  @!P4 IMAD.WIDE.U32 R8, R25, R8, R4 ;  /* 0x000000081908c225 */ /* 0x000fe400078e0004 */
[----:B------:R-:W3:Y:S01]  /*0ef0*/  @!P5 LDC.64 R4, c[0x0][0x3f8] ;  /* 0x0000fe00ff04db82 */ /* 0x000ee20000000a00 */
[----:B------:R-:W-:Y:S01]  /*0f00*/  IADD3 R25, PT, PT, R23, 0x50, RZ ;  /* 0x0000005017197810 */ /* 0x000fe20007ffe0ff */
[----:B------:R0:W5:Y:S01]  /*0f10*/  @!P1 LDG.E R27, desc[UR10][R12.64] ;  /* 0x0000000a0c1b9981 */ /* 0x000162000c1e1900 */
[----:B------:R-:W-:-:S02]  /*0f20*/  @!P4 IADD3 R19, PT, PT, R9, R19, RZ ;  /* 0x000000130913c210 */ /* 0x000fc40007ffe0ff */
[C---:B------:R-:W-:Y:S02]  /*0f30*/  @!P4 SHF.L.U32 R9, R8.reuse, 0x1, RZ ;  /* 0x000000010809c819 */ /* 0x040fe400000006ff */
[----:B------:R-:W-:Y:S01]  /*0f40*/  @!P4 SHF.L.U64.HI R8, R8, 0x1, R19 ;  /* 0x000000010808c819 */ /* 0x000fe20000010213 */
[----:B--2---:R-:W2:Y:S01]  /*0f50*/  @!P0 LDC.64 R10, c[0x0][0x3a0] ;  /* 0x0000e800ff0a8b82 */ /* 0x004ea20000000a00 */
[----:B------:R-:W-:Y:S02]  /*0f60*/  ISETP.GE.U32.AND P1, PT, R25, UR12, PT ;  /* 0x0000000c19007c0c */ /* 0x000fe4000bf26070 */
[----:B------:R-:W-:Y:S01]  /*0f70*/  SHF.R.S32.HI R19, RZ, 0x1f, R25 ;  /* 0x0000001fff137819 */ /* 0x000fe20000011419 */
[----:B0-----:R-:W-:Y:S01]  /*0f80*/  @!P0 IMAD R12, R3, R6, RZ ;  /* 0x00000006030c8224 */ /* 0x001fe200078e02ff */
[----:B------:R-:W-:Y:S02]  /*0f90*/  @!P4 IADD3 R16, P2, PT, R9, R16, RZ ;  /* 0x000000100910c210 */ /* 0x000fe40007f5e0ff */
[----:B------:R-:W-:Y:S01]  /*0fa0*/  ISETP.GE.AND.EX P1, PT, R19, UR13, PT, P1 ;  /* 0x0000000d13007c0c */ /* 0x000fe2000bf26310 */
[----:B------:R-:W-:Y:S01]  /*0fb0*/  @!P0 IMAD R49, R47, R7, R12 ;  /* 0x000000072f318224 */ /* 0x000fe200078e020c */
[----:B-1----:R-:W-:-:S02]  /*0fc0*/  @!P4 IADD3 R14, P3, PT, R9, R14, RZ ;  /* 0x0000000e090ec210 */ /* 0x002fc40007f7e0ff */
[----:B------:R-:W-:Y:S02]  /*0fd0*/  @!P0 MOV R12, R58 ;  /* 0x0000003a000c8202 */ /* 0x000fe40000000f00 */
[----:B------:R-:W-:Y:S02]  /*0fe0*/  @!P0 MOV R13, R61 ;  /* 0x0000003d000d8202 */ /* 0x000fe40000000f00 */
[C---:B------:R-:W-:Y:S02]  /*0ff0*/  @!P4 IADD3.X R17, PT, PT, R8.reuse, R17, RZ, P2, !PT ;  /* 0x000000110811c210 */ /* 0x040fe400017fe4ff */
[----:B------:R-:W-:Y:S02]  /*1000*/  @!P4 IADD3.X R15, PT, PT, R8, R15, RZ, P3, !PT ;  /* 0x0000000f080fc210 */ /* 0x000fe40001ffe4ff */
[----:B------:R-:W0:Y:S01]  /*1010*/  @!P0 LDC.64 R8, c[0x0][0x398] ;  /* 0x0000e600ff088b82 */ /* 0x000e220000000a00 */
[----:B------:R-:W-:Y:S01]  /*1020*/  @!P0 IMAD.WIDE.U32 R6, R47, R6, R12 ;  /* 0x000000062f068225 */ /* 0x000fe200078e000c */
[----:B------:R1:W5:Y:S03]  /*1030*/  @!P4 LDG.E R26, desc[UR10][R16.64] ;  /* 0x0000000a101ac981 */ /* 0x000366000c1e1900 */
[----:B---3--:R-:W-:Y:S01]  /*1040*/  @!P5 IMAD R20, R45, R4, RZ ;  /* 0x000000042d14d224 */ /* 0x008fe200078e02ff */
[----:B------:R-:W-:-:S02]  /*1050*/  @!P0 IADD3 R7, PT, PT, R7, R49, RZ ;  /* 0x0000003107078210 */ /* 0x000fc40007ffe0ff */
[----:B------:R-:W3:Y:S01]  /*1060*/  @!P1 LDC.64 R12, c[0x0][0x3f8] ;  /* 0x0000fe00ff0c9b82 */ /* 0x000ee20000000a00 */
[C---:B------:R-:W-:Y:S01]  /*1070*/  @!P0 SHF.L.U32 R47, R6.reuse, 0x1, RZ ;  /* 0x00000001062f8819 */ /* 0x040fe200000006ff */
[----:B------:R-:W-:Y:S01]  /*1080*/  @!P5 IMAD R5, R21, R5, R20 ;  /* 0x000000051505d224 */ /* 0x000fe200078e0214 */
[----:B-1----:R-:W-:Y:S02]  /*1090*/  @!P5 MOV R16, R58 ;  /* 0x0000003a0010d202 */ /* 0x002fe40000000f00 */
[----:B------:R-:W-:Y:S02]  /*10a0*/  @!P5 MOV R17, R61 ;  /* 0x0000003d0011d202 */ /* 0x000fe40000000f00 */
[----:B------:R-:W-:Y:S02]  /*10b0*/  @!P0 SHF.L.U64.HI R18, R6, 0x1, R7 ;  /* 0x0000000106128819 */ /* 0x000fe40000010207 */
[----:B--2---:R-:W-:Y:S01]  /*10c0*/  @!P0 IADD3 R20, P2, PT, R47, R10, RZ ;  /* 0x0000000a2f148210 */ /* 0x004fe20007f5e0ff */
[----:B------:R-:W-:Y:S01]  /*10d0*/  @!P5 IMAD.WIDE.U32 R16, R21, R4, R16 ;  /* 0x000000041510d225 */ /* 0x000fe200078e0010 */
[----:B------:R-:W-:Y:S01]  /*10e0*/  IADD3 R45, PT, PT, R23, 0x58, RZ ;  /* 0x00000058172d7810 */ /* 0x000fe20007ffe0ff */
[----:B------:R-:W1:Y:S01]  /*10f0*/  @!P5 LDC.64 R6, c[0x0][0x3a0] ;  /* 0x0000e800ff06db82 */ /* 0x000e620000000a00 */
[----:B------:R-:W-:Y:S01]  /*1100*/  @!P0 IADD3.X R21, PT, PT, R18, R11, RZ, P2, !PT ;  /* 0x0000000b12158210 */ /* 0x000fe200017fe4ff */
[----:B------:R-:W-:Y:S01]  /*1110*/  HFMA2 R3, -RZ, RZ, 0, 0 ;  /* 0x00000000ff037431 */ /* 0x000fe200000001ff */
[----:B------:R-:W-:-:S05]  /*1120*/  ISETP.GE.U32.AND P3, PT, R45, UR12, PT ;  /* 0x0000000c2d007c0c */ /* 0x000fca000bf66070 */
[----:B------:R-:W2:Y:S01]  /*1130*/  @!P5 LDC.64 R10, c[0x0][0x398] ;  /* 0x0000e600ff0adb82 */ /* 0x000ea20000000a00 */
[----:B------:R-:W-:Y:S01]  /*1140*/  SHF.R.S32.HI R49, RZ, 0x1f, R45 ;  /* 0x0000001fff317819 */ /* 0x000fe2000001142d */
[----:B------:R0:W5:Y:S01]  /*1150*/  @!P4 LDG.E R3, desc[UR10][R14.64] ;  /* 0x0000000a0e03c981 */ /* 0x000162000c1e1900 */
[----:B------:R-:W-:Y:S01]  /*1160*/  HFMA2 R4, -RZ, RZ, 0, 0 ;  /* 0x00000000ff047431 */ /* 0x000fe200000001ff */
[----:B------:R-:W-:Y:S02]  /*1170*/  IADD3 R22, PT, PT, R23, 0x60, RZ ;  /* 0x0000006017167810 */ /* 0x000fe40007ffe0ff */
[----:B------:R-:W-:Y:S02]  /*1180*/  ISETP.GE.AND.EX P3, PT, R49, UR13, PT, P3 ;  /* 0x0000000d31007c0c */ /* 0x000fe4000bf66330 */
[----:B------:R-:W-:Y:S01]  /*1190*/  @!P5 IADD3 R5, PT, PT, R17, R5, RZ ;  /* 0x000000051105d210 */ /* 0x000fe20007ffe0ff */
[----:B------:R4:W5:Y:S01]  /*11a0*/  @!P0 LDG.E R4, desc[UR10][R20.64] ;  /* 0x0000000a14048981 */ /* 0x000962000c1e1900 */
[----:B0-----:R-:W-:Y:S01]  /*11b0*/  @!P0 IADD3 R14, P2, PT, R47, R8, RZ ;  /* 0x000000082f0e8210 */ /* 0x001fe20007f5e0ff */
[----:B---3--:R-:W-:Y:S01]  /*11c0*/  @!P1 IMAD R8, R19, R12, RZ ;  /* 0x0000000c13089224 */ /* 0x008fe200078e02ff */
[----:B------:R-:W-:-:S02]  /*11d0*/  SHF.R.S32.HI R47, RZ, 0x1f, R22 ;  /* 0x0000001fff2f7819 */ /* 0x000fc40000011416 */
[----:B------:R-:W-:Y:S02]  /*11e0*/  @!P0 IADD3.X R15, PT, PT, R18, R9, RZ, P2, !PT ;  /* 0x00000009120f8210 */ /* 0x000fe400017fe4ff */
[----:B------:R-:W-:Y:S02]  /*11f0*/  ISETP.GE.U32.AND P2, PT, R22, UR12, PT ;  /* 0x0000000c16007c0c */ /* 0x000fe4000bf46070 */
[----:B----4-:R-:W-:Y:S02]  /*1200*/  @!P1 MOV R20, R58 ;  /* 0x0000003a00149202 */ /* 0x010fe40000000f00 */
[----:B------:R-:W-:Y:S02]  /*1210*/  @!P1 MOV R21, R61 ;  /* 0x0000003d00159202 */ /* 0x000fe40000000f00 */
[C---:B------:R-:W-:Y:S01]  /*1220*/  @!P5 SHF.L.U64.HI R42, R16.reuse, 0x1, R5 ;  /* 0x00000001102ad819 */ /* 0x040fe20000010205 */
[----:B------:R-:W-:Y:S01]  /*1230*/  HFMA2 R5, -RZ, RZ, 0, 0 ;  /* 0x00000000ff057431 */ /* 0x000fe200000001ff */
[----:B------:R-:W-:Y:S01]  /*1240*/  ISETP.GE.AND.EX P2, PT, R47, UR13, PT, P2 ;  /* 0x0000000d2f007c0c */ /* 0x000fe2000bf46320 */
[C---:B------:R-:W-:Y:S01]  /*1250*/  @!P1 IMAD R53, R25.reuse, R13, R8 ;  /* 0x0000000d19359224 */ /* 0x040fe200078e0208 */
[----:B------:R-:W0:Y:S01]  /*1260*/  @!P1 LDC.64 R18, c[0x0][0x3a0] ;  /* 0x0000e800ff129b82 */ /* 0x000e220000000a00 */
[----:B------:R-:W-:Y:S01]  /*1270*/  @!P1 IMAD.WIDE.U32 R12, R25, R12, R20 ;  /* 0x0000000c190c9225 */ /* 0x000fe200078e0014 */
[----:B------:R-:W-:Y:S01]  /*1280*/  @!P5 SHF.L.U32 R51, R16, 0x1, RZ ;  /* 0x000000011033d819 */ /* 0x000fe200000006ff */
[----:B------:R3:W5:Y:S05]  /*1290*/  @!P0 LDG.E R5, desc[UR10][R14.64] ;  /* 0x0000000a0e058981 */ /* 0x00076a000c1e1900 */
[----:B------:R-:W4:Y:S01]  /*12a0*/  @!P3 LDC.64 R16, c[0x0][0x3f8] ;  /* 0x0000fe00ff10bb82 */ /* 0x000f220000000a00 */
[----:B-1----:R-:W-:-:S02]  /*12b0*/  @!P5 IADD3 R24, P4, PT, R51, R6, RZ ;  /* 0x000000063318d210 */ /* 0x002fc40007f9e0ff */
[----:B--2---:R-:W-:Y:S02]  /*12c0*/  @!P5 IADD3 R20, P0, PT, R51, R10, RZ ;  /* 0x0000000a3314d210 */ /* 0x004fe40007f1e0ff */
[----:B------:R-:W-:-:S03]  /*12d0*/  @!P1 IADD3 R13, PT, PT, R13, R53, RZ ;  /* 0x000000350d0d9210 */ /* 0x000fc60007ffe0ff */
[----:B------:R-:W1:Y:S01]  /*12e0*/  @!P1 LDC.64 R8, c[0x0][0x398] ;  /* 0x0000e600ff089b82 */ /* 0x000e620000000a00 */
[C---:B------:R-:W-:Y:S02]  /*12f0*/  @!P5 IADD3.X R25, PT, PT, R42.reuse, R7, RZ, P4, !PT ;  /* 0x000000072a19d210 */ /* 0x040fe400027fe4ff */
[----:B------:R-:W-:Y:S02]  /*1300*/  @!P5 IADD3.X R21, PT, PT, R42, R11, RZ, P0, !PT ;  /* 0x0000000b2a15d210 */ /* 0x000fe400007fe4ff */
[C---:B------:R-:W-:Y:S02]  /*1310*/  @!P1 SHF.L.U32 R7, R12.reuse, 0x1, RZ ;  /* 0x000000010c079819 */ /* 0x040fe400000006ff */
[----:B------:R-:W-:Y:S01]  /*1320*/  @!P1 SHF.L.U64.HI R42, R12, 0x1, R13 ;  /* 0x000000010c2a9819 */ /* 0x000fe2000001020d */
[----:B------:R-:W2:Y:S01]  /*1330*/  @!P3 LDC.64 R10, c[0x0][0x3a0] ;  /* 0x0000e800ff0abb82 */ /* 0x000ea20000000a00 */
[----:B------:R-:W-:Y:S02]  /*1340*/  MOV R6, RZ ;  /* 0x000000ff00067202 */ /* 0x000fe40000000f00 */
[----:B0-----:R-:W-:-:S04]  /*1350*/  @!P1 IADD3 R48, P0, PT, R7, R18, RZ ;  /* 0x0000001207309210 */ /* 0x001fc80007f1e0ff */
[----:B------:R0:W5:Y:S01]  /*1360*/  @!P5 LDG.E R6, desc[UR10][R24.64] ;  /* 0x0000000a1806d981 */ /* 0x000162000c1e1900 */
[----:B------:R-:W2:Y:S01]  /*1370*/  @!P2 LDC.64 R12, c[0x0][0x3f8] ;  /* 0x0000fe00ff0cab82 */ /* 0x000ea20000000a00 */
[----:B----4-:R-:W-:Y:S01]  /*1380*/  @!P3 IMAD R44, R49, R16, RZ ;  /* 0x00000010312cb224 */ /* 0x010fe200078e02ff */
[----:B------:R-:W-:-:S06]  /*1390*/  @!P1 IADD3.X R49, PT, PT, R42, R19, RZ, P0, !PT ;  /* 0x000000132a319210 */ /* 0x000fcc00007fe4ff */
[----:B---3--:R-:W3:Y:S01]  /*13a0*/  @!P3 LDC.64 R14, c[0x0][0x398] ;  /* 0x0000e600ff0ebb82 */ /* 0x008ee20000000a00 */
[----:B0-----:R-:W-:Y:S02]  /*13b0*/  @!P3 MOV R24, R58 ;  /* 0x0000003a0018b202 */ /* 0x001fe40000000f00 */
[----:B------:R-:W-:Y:S02]  /*13c0*/  @!P3 MOV R25, R61 ;  /* 0x0000003d0019b202 */ /* 0x000fe40000000f00 */
[----:B-1----:R-:W-:Y:S02]  /*13d0*/  @!P1 IADD3 R18, P4, PT, R7, R8, RZ ;  /* 0x0000000807129210 */ /* 0x002fe40007f9e0ff */
[----:B------:R-:W-:Y:S01]  /*13e0*/  MOV R8, RZ ;  /* 0x000000ff00087202 */ /* 0x000fe20000000f00 */
[C---:B------:R-:W-:Y:S02]  /*13f0*/  @!P3 IMAD R17, R45.reuse, R17, R44 ;  /* 0x000000112d11b224 */ /* 0x040fe400078e022c */
[----:B------:R-:W-:Y:S01]  /*1400*/  @!P3 IMAD.WIDE.U32 R24, R45, R16, R24 ;  /* 0x000000102d18b225 */ /* 0x000fe200078e0018 */
[----:B------:R-:W-:-:S02]  /*1410*/  IADD3 R45, PT, PT, R23, 0x68, RZ ;  /* 0x00000068172d7810 */ /* 0x000fc40007ffe0ff */
[----:B------:R0:W5:Y:S01]  /*1420*/  @!P1 LDG.E R8, desc[UR10][R48.64] ;  /* 0x0000000a30089981 */ /* 0x000162000c1e1900 */
[----:B------:R-:W-:Y:S02]  /*1430*/  @!P1 IADD3.X R19, PT, PT, R42, R9, RZ, P4, !PT ;  /* 0x000000092a139210 */ /* 0x000fe400027fe4ff */
[----:B------:R-:W-:Y:S01]  /*1440*/  @!P3 IADD3 R9, PT, PT, R25, R17, RZ ;  /* 0x000000111909b210 */ /* 0x000fe20007ffe0ff */
[----:B--2---:R-:W-:Y:S01]  /*1450*/  @!P2 IMAD R47, R47, R12, RZ ;  /* 0x0000000c2f2fa224 */ /* 0x004fe200078e02ff */
[----:B------:R-:W-:Y:S02]  /*1460*/  @!P3 SHF.L.U32 R51, R24, 0x1, RZ ;  /* 0x000000011833b819 */ /* 0x000fe400000006ff */
[----:B------:R-:W-:Y:S02]  /*1470*/  ISETP.GE.U32.AND P0, PT, R45, UR12, PT ;  /* 0x0000000c2d007c0c */ /* 0x000fe4000bf06070 */
[----:B0-----:R-:W-:Y:S02]  /*1480*/  @!P2 MOV R48, R58 ;  /* 0x0000003a0030a202 */ /* 0x001fe40000000f00 */
[----:B------:R-:W-:-:S02]  /*1490*/  @!P2 MOV R49, R61 ;  /* 0x0000003d0031a202 */ /* 0x000fc40000000f00 */
[----:B------:R-:W-:Y:S01]  /*14a0*/  SHF.R.S32.HI R25, RZ, 0x1f, R45 ;  /* 0x0000001fff197819 */ /* 0x000fe2000001142d */
[----:B------:R-:W-:Y:S01]  /*14b0*/  @!P2 IMAD R17, R22, R13, R47 ;  /* 0x0000000d1611a224 */ /* 0x000fe200078e022f */
[----:B------:R-:W-:Y:S01]  /*14c0*/  @!P3 SHF.L.U64.HI R24, R24, 0x1, R9 ;  /* 0x000000011818b819 */ /* 0x000fe20000010209 */
[----:B------:R-:W-:Y:S01]  /*14d0*/  @!P2 IMAD.WIDE.U32 R48, R22, R12, R48 ;  /* 0x0000000c1630a225 */ /* 0x000fe200078e0030 */
[----:B------:R-:W-:Y:S01]  /*14e0*/  @!P3 IADD3 R54, P6, PT, R51, R10, RZ ;  /* 0x0000000a3336b210 */ /* 0x000fe20007fde0ff */
[----:B------:R-:W-:Y:S02]  /*14f0*/  UIMAD.WIDE UR8, UR6, 0x8, UR8 ;  /* 0x00000008060878a5 */ /* 0x000fe4000f8e0208 */
[----:B------:R-:W-:Y:S01]  /*1500*/  HFMA2 R7, -RZ, RZ, 0, 0 ;  /* 0x00000000ff077431 */ /* 0x000fe200000001ff */
[----:B------:R-:W-:Y:S01]  /*1510*/  ISETP.GE.AND.EX P0, PT, R25, UR13, PT, P0 ;  /* 0x0000000d19007c0c */ /* 0x000fe2000bf06300 */
[----:B------:R-:W0:Y:S01]  /*1520*/  @!P2 LDC.64 R12, c[0x0][0x398] ;  /* 0x0000e600ff0cab82 */ /* 0x000e220000000a00 */
[----:B------:R-:W-:-:S02]  /*1530*/  @!P3 IADD3.X R55, PT, PT, R24, R11, RZ, P6, !PT ;  /* 0x0000000b1837b210 */ /* 0x000fc400037fe4ff */
[----:B------:R-:W-:Y:S01]  /*1540*/  @!P2 IADD3 R11, PT, PT, R49, R17, RZ ;  /* 0x00000011310ba210 */ /* 0x000fe20007ffe0ff */
[----:B------:R1:W5:Y:S01]  /*1550*/  @!P5 LDG.E R7, desc[UR10][R20.64] ;  /* 0x0000000a1407d981 */ /* 0x000362000c1e1900 */
[----:B------:R-:W-:Y:S02]  /*1560*/  MOV R16, UR8 ;  /* 0x0000000800107c02 */ /* 0x000fe40008000f00 */
[----:B------:R-:W-:Y:S02]  /*1570*/  MOV R17, UR9 ;  /* 0x0000000900117c02 */ /* 0x000fe40008000f00 */
[----:B------:R-:W-:Y:S02]  /*1580*/  IADD3 R46, PT, PT, R23, 0x70, RZ ;  /* 0x00000070172e7810 */ /* 0x000fe40007ffe0ff */
[----:B---3--:R-:W-:Y:S02]  /*1590*/  @!P3 IADD3 R50, P5, PT, R51, R14, RZ ;  /* 0x0000000e3332b210 */ /* 0x008fe40007fbe0ff */
[----:B------:R-:W2:Y:S01]  /*15a0*/  LDG.E.64 R16, desc[UR10][R16.64] ;  /* 0x0000000a10107981 */ /* 0x000ea2000c1e1b00 */
[----:B-1----:R-:W1:Y:S01]  /*15b0*/  @!P2 LDC.64 R20, c[0x0][0x3a0] ;  /* 0x0000e800ff14ab82 */ /* 0x002e620000000a00 */
[----:B------:R-:W-:-:S02]  /*15c0*/  ISETP.GE.U32.AND P4, PT, R46, UR12, PT ;  /* 0x0000000c2e007c0c */ /* 0x000fc4000bf86070 */
[----:B------:R-:W-:Y:S02]  /*15d0*/  SHF.R.S32.HI R47, RZ, 0x1f, R46 ;  /* 0x0000001fff2f7819 */ /* 0x000fe4000001142e */
[----:B------:R-:W-:-:S03]  /*15e0*/  @!P3 IADD3.X R51, PT, PT, R24, R15, RZ, P5, !PT ;  /* 0x0000000f1833b210 */ /* 0x000fc60002ffe4ff */
[----:B------:R-:W3:Y:S01]  /*15f0*/  @!P0 LDC.64 R14, c[0x0][0x3f8] ;  /* 0x0000fe00ff0e8b82 */ /* 0x000ee20000000a00 */
[----:B------:R-:W-:Y:S01]  /*1600*/  ISETP.GE.AND.EX P4, PT, R47, UR13, PT, P4 ;  /* 0x0000000d2f007c0c */ /* 0x000fe2000bf86340 */
[----:B------:R-:W-:Y:S01]  /*1610*/  HFMA2 R9, -RZ, RZ, 0, 0 ;  /* 0x00000000ff097431 */ /* 0x000fe200000001ff */
[C---:B------:R-:W-:Y:S02]  /*1620*/  @!P2 SHF.L.U32 R53, R48.reuse, 0x1, RZ ;  /* 0x000000013035a819 */ /* 0x040fe400000006ff */
[----:B------:R-:W-:Y:S02]  /*1630*/  @!P2 SHF.L.U64.HI R44, R48, 0x1, R11 ;  /* 0x00000001302ca819 */ /* 0x000fe4000001020b */
[----:B------:R-:W-:Y:S01]  /*1640*/  CS2R R10, SRZ ;  /* 0x00000000000a7805 */ /* 0x000fe2000001ff00 */
[----:B------:R4:W5:Y:S01]  /*1650*/  @!P1 LDG.E R9, desc[UR10][R18.64] ;  /* 0x0000000a12099981 */ /* 0x000962000c1e1900 */
[----:B------:R-:W-:-:S04]  /*1660*/  MOV R42, RZ ;  /* 0x000000ff002a7202 */ /* 0x000fc80000000f00 */
[----:B------:R-:W5:Y:S01]  /*1670*/  @!P3 LDG.E R10, desc[UR10][R54.64] ;  /* 0x0000000a360ab981 */ /* 0x000f62000c1e1900 */
[----:B-1----:R-:W-:-:S03]  /*1680*/  @!P2 IADD3 R20, P1, PT, R53, R20, RZ ;  /* 0x000000143514a210 */ /* 0x002fc60007f3e0ff */
[----:B------:R-:W5:Y:S01]  /*1690*/  @!P3 LDG.E R11, desc[UR10][R50.64] ;  /* 0x0000000a320bb981 */ /* 0x000f62000c1e1900 */
[----:B----4-:R-:W1:Y:S01]  /*16a0*/  @!P4 LDC.64 R18, c[0x0][0x3f8] ;  /* 0x0000fe00ff12cb82 */ /* 0x010e620000000a00 */
[----:B0-----:R-:W-:Y:S02]  /*16b0*/  @!P2 IADD3 R52, P3, PT, R53, R12, RZ ;  /* 0x0000000c3534a210 */ /* 0x001fe40007f7e0ff */
[----:B------:R-:W-:Y:S01]  /*16c0*/  @!P2 IADD3.X R21, PT, PT, R44, R21, RZ, P1, !PT ;  /* 0x000000152c15a210 */ /* 0x000fe20000ffe4ff */
[----:B---3--:R-:W-:Y:S01]  /*16d0*/  @!P0 IMAD R12, R25, R14, RZ ;  /* 0x0000000e190c8224 */ /* 0x008fe200078e02ff */
[----:B------:R-:W-:-:S03]  /*16e0*/  IADD3 R48, PT, PT, R23, 0x78, RZ ;  /* 0x0000007817307810 */ /* 0x000fc60007ffe0ff */
[----:B------:R0:W5:Y:S01]  /*16f0*/  @!P2 LDG.E R42, desc[UR10][R20.64] ;  /* 0x0000000a142aa981 */ /* 0x000162000c1e1900 */
[----:B------:R-:W3:Y:S01]  /*1700*/  @!P0 LDC.64 R22, c[0x0][0x398] ;  /* 0x0000e600ff168b82 */ /* 0x000ee20000000a00 */
[----:B------:R-:W-:Y:S01]  /*1710*/  @!P2 IADD3.X R53, PT, PT, R44, R13, RZ, P3, !PT ;  /* 0x0000000d2c35a210 */ /* 0x000fe20001ffe4ff */
[C---:B------:R-:W-:Y:S01]  /*1720*/  @!P0 IMAD R15, R45.reuse, R15, R12 ;  /* 0x0000000f2d0f8224 */ /* 0x040fe200078e020c */
[----:B------:R-:W-:Y:S02]  /*1730*/  @!P0 MOV R12, R58 ;  /* 0x0000003a000c8202 */ /* 0x000fe40000000f00 */
[----:B------:R-:W-:Y:S02]  /*1740*/  @!P0 MOV R13, R61 ;  /* 0x0000003d000d8202 */ /* 0x000fe40000000f00 */
[----:B------:R-:W-:Y:S01]  /*1750*/  ISETP.GE.U32.AND P1, PT, R48, UR12, PT ;  /* 0x0000000c30007c0c */ /* 0x000fe2000bf26070 */
[----:B------:R-:W4:Y:S01]  /*1760*/  @!P4 LDC.64 R24, c[0x0][0x3a0] ;  /* 0x0000e800ff18cb82 */ /* 0x000f220000000a00 */
[----:B------:R-:W-:Y:S01]  /*1770*/  SHF.R.S32.HI R49, RZ, 0x1f, R48 ;  /* 0x0000001fff317819 */ /* 0x000fe20000011430 */
[----:B------:R-:W-:-:S06]  /*1780*/  @!P0 IMAD.WIDE.U32 R12, R45, R14, R12 ;  /* 0x0000000e2d0c8225 */ /* 0x000fcc00078e000c */
[----:B0-----:R-:W0:Y:S01]  /*1790*/  @!P0 LDC.64 R20, c[0x0][0x3a0] ;  /* 0x0000e800ff148b82 */ /* 0x001e220000000a00 */
[----:B------:R-:W-:Y:S01]  /*17a0*/  ISETP.GE.AND.EX P1, PT, R49, UR13, PT, P1 ;  /* 0x0000000d31007c0c */ /* 0x000fe2000bf26310 */
[----:B-1----:R-:W-:Y:S01]  /*17b0*/  @!P4 IMAD R47, R47, R18, RZ ;  /* 0x000000122f2fc224 */ /* 0x002fe200078e02ff */
[----:B------:R-:W-:Y:S02]  /*17c0*/  @!P0 IADD3 R13, PT, PT, R13, R15, RZ ;  /* 0x0000000f0d0d8210 */ /* 0x000fe40007ffe0ff */
[----:B------:R-:W-:Y:S02]  /*17d0*/  @!P4 MOV R14, R58 ;  /* 0x0000003a000ec202 */ /* 0x000fe40000000f00 */
[----:B------:R-:W-:Y:S01]  /*17e0*/  @!P4 MOV R15, R61 ;  /* 0x0000003d000fc202 */ /* 0x000fe20000000f00 */
[----:B------:R-:W-:Y:S02]  /*17f0*/  HFMA2 R44, -RZ, RZ, 0, 0 ;  /* 0x00000000ff2c7431 */ /* 0x000fe400000001ff */
[----:B------:R-:W-:Y:S01]  /*1800*/  @!P4 IMAD R47, R46, R19, R47 ;  /* 0x000000132e2fc224 */ /* 0x000fe200078e022f */
[----:B------:R-:W-:Y:S01]  /*1810*/  @!P0 SHF.L.U32 R45, R12, 0x1, RZ ;  /* 0x000000010c2d8819 */ /* 0x000fe200000006ff */
[----:B------:R-:W-:Y:S01]  /*1820*/  @!P4 IMAD.WIDE.U32 R18, R46, R18, R14 ;  /* 0x000000122e12c225 */ /* 0x000fe200078e000e */
[----:B------:R-:W-:Y:S01]  /*1830*/  @!P0 SHF.L.U64.HI R14, R12, 0x1, R13 ;  /* 0x000000010c0e8819 */ /* 0x000fe2000001020d */
[----:B------:R1:W5:Y:S01]  /*1840*/  @!P2 LDG.E R44, desc[UR10][R52.64] ;  /* 0x0000000a342ca981 */ /* 0x000362000c1e1900 */
[----:B------:R-:W4:Y:S01]  /*1850*/  @!P1 LDC.64 R12, c[0x0][0x3f8] ;  /* 0x0000fe00ff0c9b82 */ /* 0x000f220000000a00 */
[----:B------:R-:W-:-:S02]  /*1860*/  ISETP.NE.AND P2, PT, RZ, UR7, PT ;  /* 0x00000007ff007c0c */ /* 0x000fc4000bf45270 */
[----:B---3--:R-:W-:Y:S02]  /*1870*/  @!P0 IADD3 R22, P5, PT, R45, R22, RZ ;  /* 0x000000162d168210 */ /* 0x008fe40007fbe0ff */
[----:B------:R-:W-:Y:S02]  /*1880*/  @!P4 IADD3 R15, PT, PT, R19, R47, RZ ;  /* 0x0000002f130fc210 */ /* 0x000fe40007ffe0ff */
[----:B------:R-:W-:Y:S02]  /*1890*/  CS2R R46, SRZ ;  /* 0x00000000002e7805 */ /* 0x000fe4000001ff00 */
[----:B0-----:R-:W-:Y:S02]  /*18a0*/  @!P0 IADD3 R20, P3, PT, R45, R20, RZ ;  /* 0x000000142d148210 */ /* 0x001fe40007f7e0ff */
[C---:B------:R-:W-:Y:S02]  /*18b0*/  @!P0 IADD3.X R23, PT, PT, R14.reuse, R23, RZ, P5, !PT ;  /* 0x000000170e178210 */ /* 0x040fe40002ffe4ff */
[----:B------:R-:W-:Y:S01]  /*18c0*/  @!P0 IADD3.X R21, PT, PT, R14, R21, RZ, P3, !PT ;  /* 0x000000150e158210 */ /* 0x000fe20001ffe4ff */
[----:B-1----:R-:W0:Y:S01]  /*18d0*/  @P2 LDC.64 R52, c[0x0][0x3b0] ;  /* 0x0000ec00ff342b82 */ /* 0x002e220000000a00 */
[C---:B------:R-:W-:Y:S01]  /*18e0*/  @!P4 SHF.L.U64.HI R50, R18.reuse, 0x1, R15 ;  /* 0x000000011232c819 */ /* 0x040fe2000001020f */
[----:B------:R-:W5:Y:S01]  /*18f0*/  @!P0 LDG.E R46, desc[UR10][R22.64] ;  /* 0x0000000a162e8981 */ /* 0x000f62000c1e1900 */
[----:B------:R-:W-:-:S03]  /*1900*/  @!P4 SHF.L.U32 R51, R18, 0x1, RZ ;  /* 0x000000011233c819 */ /* 0x000fc600000006ff */
[----:B------:R1:W5:Y:S02]  /*1910*/  @!P0 LDG.E R47, desc[UR10][R20.64] ;  /* 0x0000000a142f8981 */ /* 0x000364000c1e1900 */
[----:B------:R-:W3:Y:S01]  /*1920*/  @!P4 LDC.64 R14, c[0x0][0x398] ;  /* 0x0000e600ff0ecb82 */ /* 0x000ee20000000a00 */
[----:B----4-:R-:W-:-:S07]  /*1930*/  @!P4 IADD3 R54, P6, PT, R51, R24, RZ ;  /* 0x000000183336c210 */ /* 0x010fce0007fde0ff */
[----:B------:R-:W4:Y:S08]  /*1940*/  @!P1 LDC.64 R18, c[0x0][0x3a0] ;  /* 0x0000e800ff129b82 */ /* 0x000f300000000a00 */
[----:B-1----:R-:W1:Y:S08]  /*1950*/  @!P1 LDC.64 R20, c[0x0][0x398] ;  /* 0x0000e600ff149b82 */ /* 0x002e700000000a00 */
[----:B------:R-:W1:Y:S01]  /*1960*/  LDC.64 R22, c[0x0][0x3a8] ;  /* 0x0000ea00ff167b82 */ /* 0x000e620000000a00 */
[----:B------:R-:W-:Y:S01]  /*1970*/  @!P4 IADD3.X R55, PT, PT, R50, R25, RZ, P6, !PT ;  /* 0x000000193237c210 */ /* 0x000fe200037fe4ff */
[----:B------:R-:W-:Y:S01]  /*1980*/  @!P1 IMAD R49, R49, R12, RZ ;  /* 0x0000000c31319224 */ /* 0x000fe200078e02ff */
[----:B------:R-:W-:-:S02]  /*1990*/  @!P1 MOV R24, R58 ;  /* 0x0000003a00189202 */ /* 0x000fc40000000f00 */
[----:B------:R-:W-:Y:S01]  /*19a0*/  @!P1 MOV R25, R61 ;  /* 0x0000003d00199202 */ /* 0x000fe20000000f00 */
[C---:B------:R-:W-:Y:S02]  /*19b0*/  @!P1 IMAD R49, R48.reuse, R13, R49 ;  /* 0x0000000d30319224 */ /* 0x040fe400078e0231 */
[----:B------:R-:W-:Y:S01]  /*19c0*/  @!P1 IMAD.WIDE.U32 R12, R48, R12, R24 ;  /* 0x0000000c300c9225 */ /* 0x000fe200078e0018 */
[----:B------:R-:W-:-:S04]  /*19d0*/  LOP3.LUT R48, R41, 0xffff, RZ, 0xc0, !PT ;  /* 0x0000ffff29307812 */ /* 0x000fc800078ec0ff */
[----:B------:R-:W-:Y:S01]  /*19e0*/  @!P1 IADD3 R13, PT, PT, R13, R49, RZ ;  /* 0x000000310d0d9210 */ /* 0x000fe20007ffe0ff */
[----:B------:R-:W-:Y:S01]  /*19f0*/  IMAD R25, R56, 0x78, R48 ;  /* 0x0000007838197824 */ /* 0x000fe200078e0230 */
[C---:B------:R-:W-:Y:S02]  /*1a00*/  @!P1 SHF.L.U32 R49, R12.reuse, 0x1, RZ ;  /* 0x000000010c319819 */ /* 0x040fe400000006ff */
[----:B---3--:R-:W-:Y:S01]  /*1a10*/  @!P4 IADD3 R14, P0, PT, R51, R14, RZ ;  /* 0x0000000e330ec210 */ /* 0x008fe20007f1e0ff */
[----:B0-----:R-:W-:Y:S01]  /*1a20*/  @P2 IMAD.WIDE R52, R25, 0x2, R52 ;  /* 0x0000000219342825 */ /* 0x001fe200078e0234 */
[----:B------:R-:W-:Y:S02]  /*1a30*/  @!P1 SHF.L.U64.HI R24, R12, 0x1, R13 ;  /* 0x000000010c189819 */ /* 0x000fe4000001020d */
[----:B----4-:R-:W-:Y:S01]  /*1a40*/  @!P1 IADD3 R18, P3, PT, R49, R18, RZ ;  /* 0x0000001231129210 */ /* 0x010fe20007f7e0ff */
[----:B-1----:R-:W-:Y:S01]  /*1a50*/  IMAD.WIDE R22, R25, 0x2, R22 ;  /* 0x0000000219167825 */ /* 0x002fe200078e0216 */
[----:B------:R-:W-:-:S03]  /*1a60*/  @!P1 IADD3 R20, P5, PT, R49, R20, RZ ;  /* 0x0000001431149210 */ /* 0x000fc60007fbe0ff */
[----:B------:R-:W-:Y:S01]  /*1a70*/  HFMA2 R49, -RZ, RZ, 0, 0 ;  /* 0x00000000ff317431 */ /* 0x000fe200000001ff */
[----:B------:R-:W-:Y:S02]  /*1a80*/  @!P4 IADD3.X R15, PT, PT, R50, R15, RZ, P0, !PT ;  /* 0x0000000f320fc210 */ /* 0x000fe400007fe4ff */
[----:B------:R-:W-:Y:S02]  /*1a90*/  CS2R R50, SRZ ;  /* 0x0000000000327805 */ /* 0x000fe4000001ff00 */
[C---:B------:R-:W-:Y:S01]  /*1aa0*/  @!P1 IADD3.X R19, PT, PT, R24.reuse, R19, RZ, P3, !PT ;  /* 0x0000001318139210 */ /* 0x040fe20001ffe4ff */
[----:B------:R-:W3:Y:S01]  /*1ab0*/  @P2 LDG.E.U16 R13, desc[UR10][R52.64] ;  /* 0x0000000a340d2981 */ /* 0x000ee2000c1e1500 */
[----:B------:R-:W-:-:S03]  /*1ac0*/  @!P1 IADD3.X R21, PT, PT, R24, R21, RZ, P5, !PT ;  /* 0x0000001518159210 */ /* 0x000fc60002ffe4ff */
[----:B------:R-:W4:Y:S04]  /*1ad0*/  @P2 LDG.E.U16 R12, desc[UR10][R52.64+0x2] ;  /* 0x0000020a340c2981 */ /* 0x000f28000c1e1500 */
[----:B------:R-:W4:Y:S04]  /*1ae0*/  LDG.E.U16 R24, desc[UR10][R22.64] ;  /* 0x0000000a16187981 */ /* 0x000f28000c1e1500 */
[----:B------:R-:W4:Y:S04]  /*1af0*/  LDG.E.U16 R25, desc[UR10][R22.64+0x2] ;  /* 0x0000020a16197981 */ /* 0x000f28000c1e1500 */
[----:B------:R-:W5:Y:S04]  /*1b00*/  @!P4 LDG.E R51, desc[UR10][R14.64] ;  /* 0x0000000a0e33c981 */ /* 0x000f68000c1e1900 */
[----:B------:R-:W5:Y:S04]  /*1b10*/  @!P1 LDG.E R50, desc[UR10][R18.64] ;  /* 0x0000000a12329981 */ /* 0x000f68000c1e1900 */
[----:B------:R-:W5:Y:S01]  /*1b20*/  @!P1 LDG.E R49, desc[UR10][R20.64] ;  /* 0x0000000a14319981 */ /* 0x000f62000c1e1900 */
[----:B------:R-:W-:Y:S01]  /*1b30*/  UISETP.NE.AND UP1, UPT, UR7, URZ, UPT ;  /* 0x000000ff0700728c */ /* 0x000fe2000bf25270 */
[----:B------:R-:W-:Y:S01]  /*1b40*/  HFMA2 R45, -RZ, RZ, 0, 0 ;  /* 0x00000000ff2d7431 */ /* 0x000fe200000001ff */
[----:B------:R-:W-:-:S05]  /*1b50*/  UMOV UR12, 0x3f800000 ;  /* 0x3f800000000c7882 */ /* 0x000fca0000000000 */
[----:B------:R0:W5:Y:S02]  /*1b60*/  @!P4 LDG.E R45, desc[UR10][R54.64] ;  /* 0x0000000a362dc981 */ /* 0x000164000c1e1900 */
[----:B0-----:R-:W-:Y:S02]  /*1b70*/  CS2R R54, SRZ ;  /* 0x0000000000367805 */ /* 0x001fe4000001ff00 */
[----:B--2---:R-:W-:-:S13]  /*1b80*/  R2UR UR9, R16 ;  /* 0x00000000100972ca */ /* 0x004fda00000e0000 */
[----:B------:R-:W-:-:S05]  /*1b90*/  MOV R16, UR9 ;  /* 0x0000000900107c02 */ /* 0x000fca0008000f00 */
[----:B------:R-:W-:-:S05]  /*1ba0*/  FFMA.FTZ R17, -R16, UR9, R17 ;  /* 0x0000000910117c23 */ /* 0x000fca0008010111 */
[----:B------:R-:W-:-:S13]  /*1bb0*/  FSETP.GTU.FTZ.AND P0, PT, R17, RZ, PT ;  /* 0x000000ff1100720b */ /* 0x000fda0003f1c000 */
[----:B------:R-:W-:-:S05]  /*1bc0*/  VOTEU.ANY UP0, P0 ;  /* 0x0000000000ff7886 */ /* 0x000fca0000000100 */
[----:B------:R-:W0:Y:S01]  /*1bd0*/  @UP0 LDCU UR5, c[0x0][0x3c0] ;  /* 0x00007800ff0507ac */ /* 0x000e220008000800 */
[----:B------:R-:W-:-:S13]  /*1be0*/  PLOP3.LUT P0, PT, PT, PT, UP0, 0x80, 0x8 ;  /* 0x000000000008781c */ /* 0x000fda0003f0f008 */
[----:B0-----:R-:W-:-:S06]  /*1bf0*/  @P0 FADD.FTZ R16, R17, UR5 ;  /* 0x0000000511100e21 */ /* 0x001fcc0008010000 */
[----:B------:R-:W0:Y:S02]  /*1c00*/  @P0 MUFU.RSQ R16, R16 ;  /* 0x0000001000100308 */ /* 0x000e240000001400 */
[----:B0-----:R-:W-:-:S13]  /*1c10*/  @P0 R2UR UR5, R16 ;  /* 0x00000000100502ca */ /* 0x001fda00000e0000 */
[----:B------:R-:W-:Y:S01]  /*1c20*/  @UP0 UMOV UR12, UR5 ;  /* 0x00000005000c0c82 */ /* 0x000fe20008000000 */
[----:B---3--:R-:W-:Y:S02]  /*1c30*/  @P2 SHF.L.U32 R54, R13, 0x10, RZ ;  /* 0x000000100d362819 */ /* 0x008fe400000006ff */
[----:B----4-:R-:W-:Y:S02]  /*1c40*/  @P2 SHF.L.U32 R55, R12, 0x10, RZ ;  /* 0x000000100c372819 */ /* 0x010fe400000006ff */
[----:B------:R-:W-:Y:S02]  /*1c50*/  SHF.L.U32 R53, R24, 0x10, RZ ;  /* 0x0000001018357819 */ /* 0x000fe400000006ff */
[----:B------:R-:W-:Y:S01]  /*1c60*/  SHF.L.U32 R52, R25, 0x10, RZ ;  /* 0x0000001019347819 */ /* 0x000fe200000006ff */
[----:B------:R-:W-:Y:S06]  /*1c70*/  BRA.U UP1, `(.L_x_863) ;  /* 0x0000001101847547 */ /* 0x000fec000b800000 */
        /* <DEDUP_REMOVED lines=9> */
[----:B------:R-:W-:Y:S01]  /*1d10*/  FMUL.FTZ R17, R52, R13 ;  /* 0x0000000d34117220 */ /* 0x000fe20000410000 */
[----:B------:R-:W-:Y:S01]  /*1d20*/  FMUL.FTZ R16, R16, UR12 ;  /* 0x0000000c10107c20 */ /* 0x000fe20008410000 */
[----:B------:R-:W-:Y:S01]  /*1d30*/  FADD.FTZ R21, R20, -UR9 ;  /* 0x8000000914157e21 */ /* 0x000fe20008010000 */
[----:B------:R-:W-:Y:S01]  /*1d40*/  FFMA.FTZ R19, R15, R18, RZ ;  /* 0x000000120f137223 */ /* 0x000fe200000100ff */
[----:B------:R-:W-:Y:S01]  /*1d50*/  FADD.FTZ R14, RZ, R18 ;  /* 0x00000012ff0e7221 */ /* 0x000fe20000010000 */
[----:B------:R-:W-:Y:S02]  /*1d60*/  HADD2.F32 R18, -RZ, R37.H0_H0 ;  /* 0x20000025ff127230 */ /* 0x000fe40000004100 */
[----:B------:R-:W-:Y:S01]  /*1d70*/  FFMA.FTZ R23, R12, R15, RZ ;  /* 0x0000000f0c177223 */ /* 0x000fe200000100ff */
[----:B------:R-:W-:Y:S01]  /*1d80*/  FFMA.FTZ R20, R16, R17, R19 ;  /* 0x0000001110147223 */ /* 0x000fe20000010013 */
[----:B------:R-:W-:Y:S01]  /*1d90*/  FMUL.FTZ R19, R21, UR12 ;  /* 0x0000000c15137c20 */ /* 0x000fe20008410000 */
[----:B------:R-:W-:-:S02]  /*1da0*/  HADD2.F32 R21, -RZ, R38.H1_H1 ;  /* 0x30000026ff157230 */ /* 0x000fc40000004100 */
[----:B------:R-:W-:Y:S01]  /*1db0*/  FADD.FTZ R14, R17, R14 ;  /* 0x0000000e110e7221 */ /* 0x000fe20000010000 */
[----:B------:R-:W-:Y:S01]  /*1dc0*/  FADD.FTZ R15, RZ, R12 ;  /* 0x0000000cff0f7221 */ /* 0x000fe20000010000 */
[----:B------:R-:W-:Y:S01]  /*1dd0*/  FMUL.FTZ R17, R53, R18 ;  /* 0x0000001235117220 */ /* 0x000fe20000410000 */
[C---:B------:R-:W-:Y:S01]  /*1de0*/  FFMA.FTZ R12, R18.reuse, R19, R23 ;  /* 0x00000013120c7223 */ /* 0x040fe20000010017 */
[----:B------:R-:W-:Y:S01]  /*1df0*/  FADD.FTZ R21, R21, -UR9 ;  /* 0x8000000915157e21 */ /* 0x000fe20008010000 */
[----:B------:R-:W-:Y:S01]  /*1e00*/  FADD.FTZ R15, R18, R15 ;  /* 0x0000000f120f7221 */ /* 0x000fe20000010000 */
[----:B------:R-:W-:Y:S01]  /*1e10*/  FFMA.FTZ R18, R19, R17, R20 ;  /* 0x0000001113127223 */ /* 0x000fe20000010014 */
[----:B------:R-:W-:Y:S02]  /*1e20*/  HADD2.F32 R19, -RZ, R37.H1_H1 ;  /* 0x30000025ff137230 */ /* 0x000fe40000004100 */
[----:B------:R-:W-:Y:S01]  /*1e30*/  FFMA.FTZ R20, R13, R16, RZ ;  /* 0x000000100d147223 */ /* 0x000fe200000100ff */
[----:B------:R-:W-:Y:S01]  /*1e40*/  FADD.FTZ R16, RZ, R13 ;  /* 0x0000000dff107221 */ /* 0x000fe20000010000 */
[----:B------:R-:W-:Y:S01]  /*1e50*/  FMUL.FTZ R21, R21, UR12 ;  /* 0x0000000c15157c20 */ /* 0x000fe20008410000 */
[----:B------:R-:W-:Y:S01]  /*1e60*/  FADD.FTZ R14, R14, R17 ;  /* 0x000000110e0e7221 */ /* 0x000fe20000010000 */
[----:B------:R-:W-:-:S02]  /*1e70*/  HADD2.F32 R22, -RZ, R36.H0_H0 ;  /* 0x20000024ff167230 */ /* 0x000fc40000004100 */
[C---:B------:R-:W-:Y:S01]  /*1e80*/  FADD.FTZ R16, R19.reuse, R16 ;  /* 0x0000001013107221 */ /* 0x040fe20000010000 */
[----:B------:R-:W-:Y:S01]  /*1e90*/  FFMA.FTZ R13, R19, R21, R20 ;  /* 0x00000015130d7223 */ /* 0x000fe20000010014 */
[----:B------:R-:W-:Y:S01]  /*1ea0*/  FMUL.FTZ R19, R52, R19 ;  /* 0x0000001334137220 */ /* 0x000fe20000410000 */
[--C-:B------:R-:W-:Y:S02]  /*1eb0*/  HADD2.F32 R17, -RZ, R35.reuse.H0_H0 ;  /* 0x20000023ff117230 */ /* 0x100fe40000004100 */
[----:B------:R-:W-:Y:S01]  /*1ec0*/  FADD.FTZ R22, R22, -UR9 ;  /* 0x8000000916167e21 */ /* 0x000fe20008010000 */
[----:B------:R-:W-:Y:S02]  /*1ed0*/  HADD2.F32 R20, -RZ, R35.H1_H1 ;  /* 0x30000023ff147230 */ /* 0x000fe40000004100 */
[----:B------:R-:W-:Y:S01]  /*1ee0*/  FFMA.FTZ R18, R21, R19, R18 ;  /* 0x0000001315127223 */ /* 0x000fe20000010012 */
[----:B------:R-:W-:Y:S01]  /*1ef0*/  FADD.FTZ R14, R19, R14 ;  /* 0x0000000e130e7221 */ /* 0x000fe20000010000 */
[----:B------:R-:W-:-:S02]  /*1f00*/  HADD2.F32 R19, -RZ, R36.H1_H1 ;  /* 0x30000024ff137230 */ /* 0x000fc40000004100 */
[----:B------:R-:W-:Y:S01]  /*1f10*/  FMUL.FTZ R21, R22, UR12 ;  /* 0x0000000c16157c20 */ /* 0x000fe20008410000 */
[----:B------:R-:W-:Y:S01]  /*1f20*/  FADD.FTZ R15, R15, R17 ;  /* 0x000000110f0f7221 */ /* 0x000fe20000010000 */
[----:B------:R-:W-:Y:S01]  /*1f30*/  FADD.FTZ R16, R16, R20 ;  /* 0x0000001410107221 */ /* 0x000fe20000010000 */
[----:B------:R-:W-:Y:S01]  /*1f40*/  FADD.FTZ R19, R19, -UR9 ;  /* 0x8000000913137e21 */ /* 0x000fe20008010000 */
[----:B------:R-:W-:Y:S01]  /*1f50*/  FFMA.FTZ R12, R17, R21, R12 ;  /* 0x00000015110c7223 */ /* 0x000fe2000001000c */
[----:B------:R-:W-:Y:S02]  /*1f60*/  FMUL.FTZ R17, R53, R17 ;  /* 0x0000001135117220 */ /* 0x000fe40000410000 */
[----:B------:R-:W-:Y:S02]  /*1f70*/  FMUL.FTZ R19, R19, UR12 ;  /* 0x0000000c13137c20 */ /* 0x000fe40008410000 */
[----:B------:R-:W-:Y:S01]  /*1f80*/  FFMA.FTZ R18, R21, R17, R18 ;  /* 0x0000001115127223 */ /* 0x000fe20000010012 */
[----:B------:R-:W-:-:S02]  /*1f90*/  HADD2.F32 R21, -RZ, R34.H0_H0 ;  /* 0x20000022ff157230 */ /* 0x000fc40000004100 */
[----:B------:R-:W-:Y:S01]  /*1fa0*/  FFMA.FTZ R13, R20, R19, R13 ;  /* 0x00000013140d7223 */ /* 0x000fe2000001000d */
[----:B------:R-:W-:Y:S01]  /*1fb0*/  FMUL.FTZ R20, R52, R20 ;  /* 0x0000001434147220 */ /* 0x000fe20000410000 */
[----:B------:R-:W-:Y:S01]  /*1fc0*/  FADD.FTZ R17, R14, R17 ;  /* 0x000000110e117221 */ /* 0x000fe20000010000 */
[----:B------:R-:W-:Y:S02]  /*1fd0*/  FADD.FTZ R22, R21, -UR9 ;  /* 0x8000000915167e21 */ /* 0x000fe40008010000 */
[----:B------:R-:W-:Y:S01]  /*1fe0*/  FFMA.FTZ R18, R19, R20, R18 ;  /* 0x0000001413127223 */ /* 0x000fe20000010012 */
[----:B------:R-:W-:Y:S02]  /*1ff0*/  HADD2.F32 R19, -RZ, R34.H1_H1 ;  /* 0x30000022ff137230 */ /* 0x000fe40000004100 */
[----:B------:R-:W-:Y:S01]  /*2000*/  FADD.FTZ R14, R20, R17 ;  /* 0x00000011140e7221 */ /* 0x000fe20000010000 */
[--C-:B------:R-:W-:Y:S02]  /*2010*/  HADD2.F32 R21, -RZ, R33.reuse.H0_H0 ;  /* 0x20000021ff157230 */ /* 0x100fe40000004100 */
[----:B------:R-:W-:Y:S01]  /*2020*/  FMUL.FTZ R23, R22, UR12 ;  /* 0x0000000c16177c20 */ /* 0x000fe20008410000 */
[----:B------:R-:W-:-:S02]  /*2030*/  HADD2.F32 R20, -RZ, R33.H1_H1 ;  /* 0x30000021ff147230 */ /* 0x000fc40000004100 */
[----:B------:R-:W-:Y:S01]  /*2040*/  FADD.FTZ R19, R19, -UR9 ;  /* 0x8000000913137e21 */ /* 0x000fe20008010000 */
[----:B------:R-:W-:Y:S01]  /*2050*/  FMUL.FTZ R17, R53, R21 ;  /* 0x0000001535117220 */ /* 0x000fe20000410000 */
[----:B------:R-:W-:Y:S02]  /*2060*/  FADD.FTZ R15, R15, R21 ;  /* 0x000000150f0f7221 */ /* 0x000fe40000010000 */
[----:B------:R-:W-:Y:S01]  /*2070*/  FMUL.FTZ R19, R19, UR12 ;  /* 0x0000000c13137c20 */ /* 0x000fe20008410000 */
[----:B------:R-:W-:Y:S01]  /*2080*/  FADD.FTZ R16, R16, R20 ;  /* 0x0000001410107221 */ /* 0x000fe20000010000 */
[----:B------:R-:W-:Y:S01]  /*2090*/  FFMA.FTZ R18, R23, R17, R18 ;  /* 0x0000001117127223 */ /* 0x000fe20000010012 */
[----:B------:R-:W-:Y:S01]  /*20a0*/  FFMA.FTZ R12, R21, R23, R12 ;  /* 0x00000017150c7223 */ /* 0x000fe2000001000c */
[----:B------:R-:W-:Y:S01]  /*20b0*/  FFMA.FTZ R13, R20, R19, R13 ;  /* 0x00000013140d7223 */ /* 0x000fe2000001000d */
[----:B------:R-:W-:Y:S01]  /*20c0*/  FMUL.FTZ R20, R52, R20 ;  /* 0x0000001434147220 */ /* 0x000fe20000410000 */
[----:B------:R-:W-:-:S02]  /*20d0*/  HADD2.F32 R21, -RZ, R32.H0_H0 ;  /* 0x20000020ff157230 */ /* 0x000fc40000004100 */
[----:B------:R-:W-:Y:S01]  /*20e0*/  FADD.FTZ R17, R14, R17 ;  /* 0x000000110e117221 */ /* 0x000fe20000010000 */
[----:B------:R-:W-:Y:S01]  /*20f0*/  FFMA.FTZ R18, R19, R20, R18 ;  /* 0x0000001413127223 */ /* 0x000fe20000010012 */
[----:B------:R-:W-:Y:S02]  /*2100*/  HADD2.F32 R19, -RZ, R32.H1_H1 ;  /* 0x30000020ff137230 */ /* 0x000fe40000004100 */
[----:B------:R-:W-:Y:S01]  /*2110*/  FADD.FTZ R22, R21, -UR9 ;  /* 0x8000000915167e21 */ /* 0x000fe20008010000 */
[--C-:B------:R-:W-:Y:S02]  /*2120*/  HADD2.F32 R21, -RZ, R31.reuse.H0_H0 ;  /* 0x2000001fff157230 */ /* 0x100fe40000004100 */
[----:B------:R-:W-:Y:S01]  /*2130*/  FADD.FTZ R14, R20, R17 ;  /* 0x00000011140e7221 */ /* 0x000fe20000010000 */
[----:B------:R-:W-:Y:S02]  /*2140*/  HADD2.F32 R20, -RZ, R31.H1_H1 ;  /* 0x3000001fff147230 */ /* 0x000fe40000004100 */
[----:B------:R-:W-:Y:S01]  /*2150*/  FADD.FTZ R19, R19, -UR9 ;  /* 0x8000000913137e21 */ /* 0x000fe20008010000 */
[----:B------:R-:W-:Y:S01]  /*2160*/  FMUL.FTZ R23, R22, UR12 ;  /* 0x0000000c16177c20 */ /* 0x000fe20008410000 */
[----:B------:R-:W-:Y:S01]  /*2170*/  FMUL.FTZ R17, R53, R21 ;  /* 0x0000001535117220 */ /* 0x000fe20000410000 */
[----:B------:R-:W-:Y:S01]  /*2180*/  FADD.FTZ R15, R15, R21 ;  /* 0x000000150f0f7221 */ /* 0x000fe20000010000 */
        /* <DEDUP_REMOVED lines=142> */
[----:B------:R-:W-:Y:S01]  /*2a70*/  FADD.FTZ R15, R15, R21 ;  /* 0x000000150f0f7221 */ /* 0x000fe20000010000 */
[----:B------:R-:W-:Y:S01]  /*2a80*/  FMUL.FTZ R17, R53, R21 ;  /* 0x0000001535117220 */ /* 0x000fe20000410000 */
[----:B------:R-:W-:Y:S01]  /*2a90*/  FMUL.FTZ R19, R19, UR12 ;  /* 0x0000000c13137c20 */ /* 0x000fe20008410000 */
[----:B------:R-:W-:Y:S01]  /*2aa0*/  FFMA.FTZ R12, R21, R23, R12 ;  /* 0x00000017150c7223 */ /* 0x000fe2000001000c */
[----:B------:R-:W-:-:S02]  /*2ab0*/  HADD2.F32 R21, -RZ, R47.H0_H0 ;  /* 0x2000002fff157230 */ /* 0x000fc40000004100 */
[----:B------:R-:W-:Y:S01]  /*2ac0*/  FADD.FTZ R16, R16, R20 ;  /* 0x0000001410107221 */ /* 0x000fe20000010000 */
[----:B------:R-:W-:Y:S01]  /*2ad0*/  FFMA.FTZ R13, R20, R19, R13 ;  /* 0x00000013140d7223 */ /* 0x000fe2000001000d */
[----:B------:R-:W-:Y:S01]  /*2ae0*/  FFMA.FTZ R18, R23, R17, R18 ;  /* 0x0000001117127223 */ /* 0x000fe20000010012 */
[----:B------:R-:W-:Y:S01]  /*2af0*/  FMUL.FTZ R20, R52, R20 ;  /* 0x0000001434147220 */ /* 0x000fe20000410000 */
[----:B------:R-:W-:Y:S01]  /*2b00*/  FADD.FTZ R17, R14, R17 ;  /* 0x000000110e117221 */ /* 0x000fe20000010000 */
[----:B------:R-:W-:Y:S01]  /*2b10*/  FADD.FTZ R14, R21, -UR9 ;  /* 0x80000009150e7e21 */ /* 0x000fe20008010000 */
[--C-:B------:R-:W-:Y:S02]  /*2b20*/  HADD2.F32 R21, -RZ, R46.reuse.H0_H0 ;  /* 0x2000002eff157230 */ /* 0x100fe40000004100 */
[----:B------:R-:W-:Y:S01]  /*2b30*/  FFMA.FTZ R18, R19, R20, R18 ;  /* 0x0000001413127223 */ /* 0x000fe20000010012 */
[----:B------:R-:W-:Y:S02]  /*2b40*/  HADD2.F32 R19, -RZ, R47.H1_H1 ;  /* 0x3000002fff137230 */ /* 0x000fe40000004100 */
[----:B------:R-:W-:Y:S01]  /*2b50*/  FADD.FTZ R17, R20, R17 ;  /* 0x0000001114117221 */ /* 0x000fe20000010000 */
[----:B------:R-:W-:Y:S01]  /*2b60*/  FMUL.FTZ R23, R14, UR12 ;  /* 0x0000000c0e177c20 */ /* 0x000fe20008410000 */
[----:B------:R-:W-:Y:S01]  /*2b70*/  FMUL.FTZ R22, R53, R21 ;  /* 0x0000001535167220 */ /* 0x000fe20000410000 */
[----:B------:R-:W-:-:S02]  /*2b80*/  HADD2.F32 R20, -RZ, R46.H1_H1 ;  /* 0x3000002eff147230 */ /* 0x000fc40000004100 */
[----:B------:R-:W-:Y:S01]  /*2b90*/  FADD.FTZ R19, R19, -UR9 ;  /* 0x8000000913137e21 */ /* 0x000fe20008010000 */
[----:B------:R-:W-:Y:S01]  /*2ba0*/  FADD.FTZ R14, R15, R21 ;  /* 0x000000150f0e7221 */ /* 0x000fe20000010000 */
[----:B------:R-:W-:Y:S01]  /*2bb0*/  FFMA.FTZ R18, R23, R22, R18 ;  /* 0x0000001617127223 */ /* 0x000fe20000010012 */
[----:B------:R-:W-:Y:S01]  /*2bc0*/  FFMA.FTZ R12, R21, R23, R12 ;  /* 0x00000017150c7223 */ /* 0x000fe2000001000c */
[----:B------:R-:W-:Y:S01]  /*2bd0*/  FADD.FTZ R22, R17, R22 ;  /* 0x0000001611167221 */ /* 0x000fe20000010000 */
[----:B------:R-:W-:Y:S01]  /*2be0*/  FMUL.FTZ R19, R19, UR12 ;  /* 0x0000000c13137c20 */ /* 0x000fe20008410000 */
[----:B------:R-:W-:Y:S01]  /*2bf0*/  FMUL.FTZ R17, R52, R20 ;  /* 0x0000001434117220 */ /* 0x000fe20000410000 */
[--C-:B------:R-:W-:Y:S02]  /*2c00*/  HADD2.F32 R21, -RZ, R45.reuse.H0_H0 ;  /* 0x2000002dff157230 */ /* 0x100fe40000004100 */
[----:B------:R-:W-:Y:S01]  /*2c10*/  FADD.FTZ R16, R16, R20 ;  /* 0x0000001410107221 */ /* 0x000fe20000010000 */
[----:B------:R-:W-:Y:S01]  /*2c20*/  FFMA.FTZ R13, R20, R19, R13 ;  /* 0x00000013140d7223 */ /* 0x000fe2000001000d */
[----:B------:R-:W-:Y:S01]  /*2c30*/  FADD.FTZ R15, R17, R22 ;  /* 0x00000016110f7221 */ /* 0x000fe20000010000 */
[----:B------:R-:W-:Y:S01]  /*2c40*/  FFMA.FTZ R18, R19, R17, R18 ;  /* 0x0000001113127223 */ /* 0x000fe20000010012 */
[----:B------:R-:W-:Y:S01]  /*2c50*/  FADD.FTZ R21, R21, -UR9 ;  /* 0x8000000915157e21 */ /* 0x000fe20008010000 */
[----:B------:R-:W-:-:S02]  /*2c60*/  HADD2.F32 R17, -RZ, R45.H1_H1 ;  /* 0x3000002dff117230 */ /* 0x000fc40000004100 */
[--C-:B------:R-:W-:Y:S02]  /*2c70*/  HADD2.F32 R19, -RZ, R51.reuse.H0_H0 ;  /* 0x20000033ff137230 */ /* 0x100fe40000004100 */
[----:B------:R-:W-:Y:S01]  /*2c80*/  FMUL.FTZ R21, R21, UR12 ;  /* 0x0000000c15157c20 */ /* 0x000fe20008410000 */
[----:B------:R-:W-:Y:S01]  /*2c90*/  FADD.FTZ R20, R17, -UR9 ;  /* 0x8000000911147e21 */ /* 0x000fe20008010000 */
[----:B------:R-:W-:Y:S02]  /*2ca0*/  HADD2.F32 R17, -RZ, R51.H1_H1 ;  /* 0x30000033ff117230 */ /* 0x000fe40000004100 */
[----:B------:R-:W-:Y:S01]  /*2cb0*/  FMUL.FTZ R22, R53, R19 ;  /* 0x0000001335167220 */ /* 0x000fe20000410000 */
[----:B------:R-:W-:Y:S01]  /*2cc0*/  FFMA.FTZ R12, R19, R21, R12 ;  /* 0x00000015130c7223 */ /* 0x000fe2000001000c */
[----:B------:R-:W-:Y:S01]  /*2cd0*/  FMUL.FTZ R20, R20, UR12 ;  /* 0x0000000c14147c20 */ /* 0x000fe20008410000 */
[----:B------:R-:W-:Y:S01]  /*2ce0*/  FADD.FTZ R14, R14, R19 ;  /* 0x000000130e0e7221 */ /* 0x000fe20000010000 */
[----:B------:R-:W-:Y:S01]  /*2cf0*/  FFMA.FTZ R21, R21, R22, R18 ;  /* 0x0000001615157223 */ /* 0x000fe20000010012 */
[----:B------:R-:W-:-:S02]  /*2d00*/  HADD2.F32 R18, -RZ, R50.H0_H0 ;  /* 0x20000032ff127230 */ /* 0x000fc40000004100 */
[----:B------:R-:W-:Y:S01]  /*2d10*/  FADD.FTZ R16, R16, R17 ;  /* 0x0000001110107221 */ /* 0x000fe20000010000 */
[----:B------:R-:W-:Y:S01]  /*2d20*/  FFMA.FTZ R13, R17, R20, R13 ;  /* 0x00000014110d7223 */ /* 0x000fe2000001000d */
[----:B------:R-:W-:Y:S01]  /*2d30*/  FADD.FTZ R22, R15, R22 ;  /* 0x000000160f167221 */ /* 0x000fe20000010000 */
[----:B------:R-:W-:Y:S01]  /*2d40*/  FMUL.FTZ R17, R52, R17 ;  /* 0x0000001134117220 */ /* 0x000fe20000410000 */
[----:B------:R-:W-:Y:S02]  /*2d50*/  HADD2.F32 R15, -RZ, R49.H0_H0 ;  /* 0x20000031ff0f7230 */ /* 0x000fe40000004100 */
[----:B------:R-:W-:Y:S01]  /*2d60*/  FADD.FTZ R18, R18, -UR9 ;  /* 0x8000000912127e21 */ /* 0x000fe20008010000 */
[----:B------:R-:W-:Y:S01]  /*2d70*/  FFMA.FTZ R20, R20, R17, R21 ;  /* 0x0000001114147223 */ /* 0x000fe20000010015 */
[----:B------:R-:W-:Y:S01]  /*2d80*/  FADD.FTZ R22, R17, R22 ;  /* 0x0000001611167221 */ /* 0x000fe20000010000 */
[----:B------:R-:W-:Y:S01]  /*2d90*/  FMUL.FTZ R21, R53, R15 ;  /* 0x0000000f35157220 */ /* 0x000fe20000410000 */
[----:B------:R-:W-:Y:S01]  /*2da0*/  FMUL.FTZ R19, R18, UR12 ;  /* 0x0000000c12137c20 */ /* 0x000fe20008410000 */
[----:B------:R-:W-:-:S02]  /*2db0*/  HADD2.F32 R17, -RZ, R50.H1_H1 ;  /* 0x30000032ff117230 */ /* 0x000fc40000004100 */
[----:B------:R-:W-:Y:S01]  /*2dc0*/  FADD.FTZ R14, R14, R15 ;  /* 0x0000000f0e0e7221 */ /* 0x000fe20000010000 */
[----:B------:R-:W-:Y:S01]  /*2dd0*/  FADD.FTZ R23, R22, R21 ;  /* 0x0000001516177221 */ /* 0x000fe20000010000 */
[----:B------:R-:W-:Y:S01]  /*2de0*/  FFMA.FTZ R24, R19, R21, R20 ;  /* 0x0000001513187223 */ /* 0x000fe20000010014 */
[----:B------:R-:W-:Y:S02]  /*2df0*/  HADD2.F32 R20, -RZ, R49.H1_H1 ;  /* 0x30000031ff147230 */ /* 0x000fe40000004100 */
[----:B------:R-:W-:Y:S01]  /*2e00*/  FADD.FTZ R17, R17, -UR9 ;  /* 0x8000000911117e21 */ /* 0x000fe20008010000 */
[----:B------:R-:W-:-:S03]  /*2e10*/  FFMA.FTZ R12, R15, R19, R12 ;  /* 0x000000130f0c7223 */ /* 0x000fc6000001000c */
[----:B------:R-:W-:Y:S01]  /*2e20*/  FMUL.FTZ R21, R17, UR12 ;  /* 0x0000000c11157c20 */ /* 0x000fe20008410000 */
[----:B------:R-:W-:Y:S01]  /*2e30*/  FMUL.FTZ R22, R52, R20 ;  /* 0x0000001434167220 */ /* 0x000fe20000410000 */
[----:B------:R-:W-:Y:S02]  /*2e40*/  FADD.FTZ R15, R16, R20 ;  /* 0x00000014100f7221 */ /* 0x000fe40000010000 */
[----:B------:R-:W-:Y:S01]  /*2e50*/  FFMA.FTZ R13, R20, R21, R13 ;  /* 0x00000015140d7223 */ /* 0x000fe2000001000d */
[----:B------:R-:W-:Y:S01]  /*2e60*/  FADD.FTZ R18, R22, R23 ;  /* 0x0000001716127221 */ /* 0x000fe20000010000 */
[----:B------:R-:W-:Y:S01]  /*2e70*/  FFMA.FTZ R17, R21, R22, R24 ;  /* 0x0000001615117223 */ /* 0x000fe20000010018 */
[----:B------:R-:W-:Y:S06]  /*2e80*/  BRA `(.L_x_864) ;  /* 0x0000002400007947 */ /* 0x000fec0003800000 */
.L_x_863:
[----:B-----5:R-:W-:Y:S02]  /*2e90*/  HADD2.F32 R12, -RZ, R40.H0_H0 ;  /* 0x20000028ff0c7230 */ /* 0x020fe40000004100 */
[--C-:B------:R-:W-:Y:S02]  /*2ea0*/  HADD2.F32 R15, -RZ, R38.reuse.H0_H0 ;  /* 0x20000026ff0f7230 */ /* 0x100fe40000004100 */
[----:B------:R-:W-:Y:S02]  /*2eb0*/  HADD2.F32 R19, -RZ, R38.H1_H1 ;  /* 0x30000026ff137230 */ /* 0x000fe40000004100 */
[----:B------:R-:W-:Y:S01]  /*2ec0*/  FADD.FTZ R12, R12, -UR9 ;  /* 0x800000090c0c7e21 */ /* 0x000fe20008010000 */
[----:B------:R-:W-:-:S03]  /*2ed0*/  FADD.FTZ R15, R15, -UR9 ;  /* 0x800000090f0f7e21 */ /* 0x000fc60008010000 */
[----:B------:R-:W-:Y:S01]  /*2ee0*/  FMUL.FTZ R13, R12, UR12 ;  /* 0x0000000c0c0d7c20 */ /* 0x000fe20008410000 */
[----:B------:R-:W-:Y:S02]  /*2ef0*/  HADD2.F32 R12, -RZ, R40.H1_H1 ;  /* 0x30000028ff0c7230 */ /* 0x000fe40000004100 */
[----:B------:R-:W-:Y:S01]  /*2f00*/  FMUL.FTZ R21, R15, UR12 ;  /* 0x0000000c0f157c20 */ /* 0x000fe20008410000 */
[----:B------:R-:W-:Y:S01]  /*2f10*/  FADD.FTZ R19, R19, -UR9 ;  /* 0x8000000913137e21 */ /* 0x000fe20008010000 */
[C-C-:B------:R-:W-:Y:S01]  /*2f20*/  FFMA.FTZ R16, R53.reuse, R13, R54.reuse ;  /* 0x0000000d35107223 */ /* 0x140fe20000010036 */
[----:B------:R-:W-:Y:S01]  /*2f30*/  FADD.FTZ R12, R12, -UR9 ;  /* 0x800000090c0c7e21 */ /* 0x000fe20008010000 */
[----:B------:R-:W-:Y:S02]  /*2f40*/  FFMA.FTZ R17, R53, R21, R54 ;  /* 0x0000001535117223 */ /* 0x000fe40000010036 */
[----:B------:R-:W-:Y:S01]  /*2f50*/  FMUL.FTZ R18, R16, -1.4426950216293334961 ;  /* 0xbfb8aa3b10127820 */ /* 0x000fe20000410000 */
[----:B------:R-:W-:Y:S01]  /*2f60*/  FMUL.FTZ R20, R19, UR12 ;  /* 0x0000000c13147c20 */ /* 0x000fe20008410000 */
[----:B------:R-:W-:Y:S01]  /*2f70*/  FMUL.FTZ R12, R12, UR12 ;  /* 0x0000000c0c0c7c20 */ /* 0x000fe20008410000 */
[----:B------:R-:W-:-:S03]  /*2f80*/  FMUL.FTZ R24, R17, -1.4426950216293334961 ;  /* 0xbfb8aa3b11187820 */ /* 0x000fc60000410000 */
[----:B------:R-:W-:Y:S01]  /*2f90*/  FFMA.FTZ R23, R52, R12, R55 ;  /* 0x0000000c34177223 */ /* 0x000fe20000010037 */
[----:B------:R-:W0:Y:S03]  /*2fa0*/  MUFU.EX2 R18, R18 ;  /* 0x0000001200127308 */ /* 0x000e260000000800 */
        /* <DEDUP_REMOVED lines=13> */
[----:B------:R-:W-:Y:S02]  /*3080*/  FMUL.FTZ R15, R24, R15 ;  /* 0x0000000f180f7220 */ /* 0x000fe40000410000 */
[----:B------:R-:W2:Y:S01]  /*3090*/  MUFU.RCP R18, R18 ;  /* 0x0000001200127308 */ /* 0x000ea20000001000 */
[----:B------:R-:W-:Y:S01]  /*30a0*/  FFMA.FTZ R16, R16, R25, 1 ;  /* 0x3f80000010107423 */ /* 0x000fe20000010019 */
[----:B------:R-:W-:-:S03]  /*30b0*/  HADD2.F32 R25, -RZ, R39.H1_H1 ;  /* 0x30000027ff197230 */ /* 0x000fc60000004100 */
[----:B------:R-:W-:Y:S01]  /*30c0*/  FMUL.FTZ R16, R15, R16 ;  /* 0x000000100f107220 */ /* 0x000fe20000410000 */
[----:B0-----:R-:W-:Y:S01]  /*30d0*/  FADD.FTZ R24, -R22, 1 ;  /* 0x3f80000016187421 */ /* 0x001fe20000010100 */
[----:B------:R-:W-:Y:S01]  /*30e0*/  FMUL.FTZ R22, R25, R22 ;  /* 0x0000001619167220 */ /* 0x000fe20000410000 */
[----:B------:R-:W-:Y:S02]  /*30f0*/  HADD2.F32 R15, -RZ, R36.H0_H0 ;  /* 0x20000024ff0f7230 */ /* 0x000fe40000004100 */
[----:B------:R-:W-:Y:S01]  /*3100*/  FADD.FTZ R57, RZ, R16 ;  /* 0x00000010ff397221 */ /* 0x000fe20000010000 */
[----:B------:R-:W-:Y:S01]  /*3110*/  FFMA.FTZ R23, R23, R24, 1 ;  /* 0x3f80000017177423 */ /* 0x000fe20000010018 */
[----:B-1----:R-:W-:-:S03]  /*3120*/  FADD.FTZ R24, R19, 1 ;  /* 0x3f80000013187421 */ /* 0x002fc60000010000 */
[----:B------:R-:W-:-:S03]  /*3130*/  FMUL.FTZ R23, R22, R23 ;  /* 0x0000001716177220 */ /* 0x000fc60000410000 */
[----:B------:R-:W0:Y:S01]  /*3140*/  MUFU.RCP R24, R24 ;  /* 0x0000001800187308 */ /* 0x000e220000001000 */
[----:B--2---:R-:W-:-:S04]  /*3150*/  FADD.FTZ R19, -R18, 1 ;  /* 0x3f80000012137421 */ /* 0x004fc80000010100 */
[----:B------:R-:W-:Y:S01]  /*3160*/  FFMA.FTZ R17, R17, R19, 1 ;  /* 0x3f80000011117423 */ /* 0x000fe20000010013 */
[----:B------:R-:W-:-:S05]  /*3170*/  HADD2.F32 R19, -RZ, R37.H0_H0 ;  /* 0x20000025ff137230 */ /* 0x000fca0000004100 */
[----:B------:R-:W-:Y:S01]  /*3180*/  FMUL.FTZ R18, R19, R18 ;  /* 0x0000001213127220 */ /* 0x000fe20000410000 */
[----:B------:R-:W-:-:S03]  /*3190*/  HADD2.F32 R19, -RZ, R37.H1_H1 ;  /* 0x30000025ff137230 */ /* 0x000fc60000004100 */
[----:B------:R-:W-:Y:S01]  /*31a0*/  FMUL.FTZ R18, R18, R17 ;  /* 0x0000001112127220 */ /* 0x000fe20000410000 */
[----:B0-----:R-:W-:Y:S01]  /*31b0*/  FADD.FTZ R25, -R24, 1 ;  /* 0x3f80000018197421 */ /* 0x001fe20000010100 */
[----:B------:R-:W-:Y:S01]  /*31c0*/  FMUL.FTZ R19, R19, R24 ;  /* 0x0000001813137220 */ /* 0x000fe20000410000 */
[----:B------:R-:W-:Y:S01]  /*31d0*/  FFMA.FTZ R24, R13, R16, RZ ;  /* 0x000000100d187223 */ /* 0x000fe200000100ff */
[----:B------:R-:W-:Y:S01]  /*31e0*/  FADD.FTZ R57, R57, R18 ;  /* 0x0000001239397221 */ /* 0x000fe20000010000 */
[----:B------:R-:W-:Y:S01]  /*31f0*/  FFMA.FTZ R14, R14, R25, 1 ;  /* 0x3f8000000e0e7423 */ /* 0x000fe20000010019 */
[----:B------:R-:W-:-:S03]  /*3200*/  FADD.FTZ R25, R15, -UR9 ;  /* 0x800000090f197e21 */ /* 0x000fc60008010000 */
[----:B------:R-:W-:Y:S01]  /*3210*/  FMUL.FTZ R17, R19, R14 ;  /* 0x0000000e13117220 */ /* 0x000fe20000410000 */
[----:B------:R-:W-:Y:S01]  /*3220*/  FMUL.FTZ R14, R53, R16 ;  /* 0x00000010350e7220 */ /* 0x000fe20000410000 */
[----:B------:R-:W-:Y:S01]  /*3230*/  FMUL.FTZ R19, R52, R23 ;  /* 0x0000001734137220 */ /* 0x000fe20000410000 */
[----:B------:R-:W-:Y:S01]  /*3240*/  FMUL.FTZ R25, R25, UR12 ;  /* 0x0000000c19197c20 */ /* 0x000fe20008410000 */
[----:B------:R-:W-:Y:S01]  /*3250*/  FFMA.FTZ R16, R21, R18, R24 ;  /* 0x0000001215107223 */ /* 0x000fe20000010018 */
[----:B------:R-:W-:Y:S01]  /*3260*/  FFMA.FTZ R15, R13, R14, RZ ;  /* 0x0000000e0d0f7223 */ /* 0x000fe200000100ff */
[----:B------:R-:W-:Y:S01]  /*3270*/  FADD.FTZ R14, RZ, R14 ;  /* 0x0000000eff0e7221 */ /* 0x000fe20000010000 */
[----:B------:R-:W-:Y:S01]  /*3280*/  FMUL.FTZ R18, R53, R18 ;  /* 0x0000001235127220 */ /* 0x000fe20000410000 */
[----:B------:R-:W-:Y:S02]  /*3290*/  HADD2.F32 R24, -RZ, R35.H0_H0 ;  /* 0x20000023ff187230 */ /* 0x000fe40000004100 */
[----:B------:R-:W-:Y:S01]  /*32a0*/  FFMA.FTZ R22, R12, R19, R15 ;  /* 0x000000130c167223 */ /* 0x000fe2000001000f */
[----:B------:R-:W-:Y:S01]  /*32b0*/  FADD.FTZ R19, R19, R14 ;  /* 0x0000000e13137221 */ /* 0x000fe20000010000 */
[----:B------:R-:W-:-:S02]  /*32c0*/  FFMA.FTZ R14, R53, R25, R54 ;  /* 0x00000019350e7223 */ /* 0x000fc40000010036 */
[----:B------:R-:W-:Y:S01]  /*32d0*/  FFMA.FTZ R22, R21, R18, R22 ;  /* 0x0000001215167223 */ /* 0x000fe20000010016 */
[----:B------:R-:W-:Y:S01]  /*32e0*/  FADD.FTZ R19, R19, R18 ;  /* 0x0000001213137221 */ /* 0x000fe20000010000 */
[----:B------:R-:W-:Y:S01]  /*32f0*/  FMUL.FTZ R15, R14, -1.4426950216293334961 ;  /* 0xbfb8aa3b0e0f7820 */ /* 0x000fe20000410000 */
[----:B------:R-:W-:Y:S01]  /*3300*/  FFMA.FTZ R18, R12, R23, RZ ;  /* 0x000000170c127223 */ /* 0x000fe200000100ff */
[----:B------:R-:W-:-:S03]  /*3310*/  FADD.FTZ R12, RZ, R23 ;  /* 0x00000017ff0c7221 */ /* 0x000fc60000010000 */
[-C--:B------:R-:W-:Y:S01]  /*3320*/  FFMA.FTZ R18, R20, R17.reuse, R18 ;  /* 0x0000001114127223 */ /* 0x080fe20000010012 */
[----:B------:R-:W0:Y:S01]  /*3330*/  MUFU.EX2 R15, R15 ;  /* 0x0000000f000f7308 */ /* 0x000e220000000800 */
[----:B------:R-:W-:Y:S01]  /*3340*/  FADD.FTZ R23, R12, R17 ;  /* 0x000000110c177221 */ /* 0x000fe20000010000 */
[----:B------:R-:W-:Y:S01]  /*3350*/  FMUL.FTZ R17, R52, R17 ;  /* 0x0000001134117220 */ /* 0x000fe20000410000 */
[----:B------:R-:W-:-:S03]  /*3360*/  HADD2.F32 R12, -RZ, R35.H1_H1 ;  /* 0x30000023ff0c7230 */ /* 0x000fc60000004100 */
[----:B------:R-:W-:Y:S01]  /*3370*/  FFMA.FTZ R20, R20, R17, R22 ;  /* 0x0000001114147223 */ /* 0x000fe20000010016 */
[----:B------:R-:W-:Y:S01]  /*3380*/  FADD.FTZ R19, R17, R19 ;  /* 0x0000001311137221 */ /* 0x000fe20000010000 */
[----:B0-----:R-:W-:-:S06]  /*3390*/  FADD.FTZ R15, R15, 1 ;  /* 0x3f8000000f0f7421 */ /* 0x001fcc0000010000 */
[----:B------:R-:W0:Y:S02]  /*33a0*/  MUFU.RCP R15, R15 ;  /* 0x0000000f000f7308 */ /* 0x000e240000001000 */
[----:B0-----:R-:W-:Y:S01]  /*33b0*/  FMUL.FTZ R13, R24, R15 ;  /* 0x0000000f180d7220 */ /* 0x001fe20000410000 */
[----:B------:R-:W-:Y:S01]  /*33c0*/  FADD.FTZ R21, -R15, 1 ;  /* 0x3f8000000f157421 */ /* 0x000fe20000010100 */
[----:B------:R-:W-:-:S03]  /*33d0*/  HADD2.F32 R15, -RZ, R36.H1_H1 ;  /* 0x30000024ff0f7230 */ /* 0x000fc60000004100 */
        /* <DEDUP_REMOVED lines=10> */
[----:B------:R-:W-:-:S04]  /*3480*/  FADD.FTZ R19, R19, R14 ;  /* 0x0000000e13137221 */ /* 0x000fc80000010000 */
[----:B------:R-:W0:Y:S02]  /*3490*/  MUFU.EX2 R24, R24 ;  /* 0x0000001800187308 */ /* 0x000e240000000800 */
[----:B0-----:R-:W-:-:S06]  /*34a0*/  FADD.FTZ R15, R24, 1 ;  /* 0x3f800000180f7421 */ /* 0x001fcc0000010000 */
[----:B------:R-:W0:Y:S02]  /*34b0*/  MUFU.RCP R15, R15 ;  /* 0x0000000f000f7308 */ /* 0x000e240000001000 */
[----:B0-----:R-:W-:Y:S01]  /*34c0*/  FMUL.FTZ R12, R12, R15 ;  /* 0x0000000f0c0c7220 */ /* 0x001fe20000410000 */
[----:B------:R-:W-:Y:S01]  /*34d0*/  FADD.FTZ R22, -R15, 1 ;  /* 0x3f8000000f167421 */ /* 0x000fe20000010100 */
[----:B------:R-:W-:-:S03]  /*34e0*/  HADD2.F32 R15, -RZ, R34.H0_H0 ;  /* 0x20000022ff0f7230 */ /* 0x000fc60000004100 */
[----:B------:R-:W-:Y:S01]  /*34f0*/  FFMA.FTZ R13, R13, R22, 1 ;  /* 0x3f8000000d0d7423 */ /* 0x000fe20000010016 */
[----:B------:R-:W-:Y:S02]  /*3500*/  HADD2.F32 R22, -RZ, R33.H0_H0 ;  /* 0x20000021ff167230 */ /* 0x000fe40000004100 */
[----:B------:R-:W-:Y:S01]  /*3510*/  FADD.FTZ R15, R15, -UR9 ;  /* 0x800000090f0f7e21 */ /* 0x000fe20008010000 */
[----:B------:R-:W-:-:S03]  /*3520*/  FMUL.FTZ R12, R12, R13 ;  /* 0x0000000d0c0c7220 */ /* 0x000fc60000410000 */
[----:B------:R-:W-:Y:S01]  /*3530*/  FMUL.FTZ R15, R15, UR12 ;  /* 0x0000000c0f0f7c20 */ /* 0x000fe20008410000 */
[----:B------:R-:W-:Y:S01]  /*3540*/  FADD.FTZ R23, R23, R12 ;  /* 0x0000000c17177221 */ /* 0x000fe20000010000 */
[-C--:B------:R-:W-:Y:S02]  /*3550*/  FFMA.FTZ R18, R21, R12.reuse, R18 ;  /* 0x0000000c15127223 */ /* 0x080fe40000010012 */
        /* <DEDUP_REMOVED lines=30> */
[----:B------:R-:W-:Y:S01]  /*3740*/  FFMA.FTZ R20, R15, R22, R21 ;  /* 0x000000160f147223 */ /* 0x000fe20000010015 */
[----:B------:R-:W-:Y:S01]  /*3750*/  FADD.FTZ R13, R13, -UR9 ;  /* 0x800000090d0d7e21 */ /* 0x000fe20008010000 */
[----:B------:R-:W-:Y:S02]  /*3760*/  HADD2.F32 R15, -RZ, R31.H0_H0 ;  /* 0x2000001fff0f7230 */ /* 0x000fe40000004100 */
        /* <DEDUP_REMOVED lines=33> */
[----:B------:R-:W-:Y:S02]  /*3980*/  FMUL.FTZ R20, R20, R15 ;  /* 0x0000000f14147220 */ /* 0x000fe40000410000 */
[----:B------:R-:W-:Y:S01]  /*3990*/  FMUL.FTZ R15, R22, UR12 ;  /* 0x0000000c160f7c20 */ /* 0x000fe20008410000 */
[----:B------:R-:W-:-:S04]  /*39a0*/  FFMA.FTZ R13, R13, R24, 1 ;  /* 0x3f8000000d0d7423 */ /* 0x000fc80000010018 */
        /* <DEDUP_REMOVED lines=8> */
[----:B------:R-:W-:Y:S01]  /*3a30*/  FADD.FTZ R19, R20, R19 ;  /* 0x0000001314137221 */ /* 0x000fe20000010000 */
[----:B0-----:R-:W-:Y:S01]  /*3a40*/  FADD.FTZ R14, R22, 1 ;  /* 0x3f800000160e7421 */ /* 0x001fe20000010000 */
[----:B------:R-:W-:-:S05]  /*3a50*/  HADD2.F32 R22, -RZ, R29.H1_H1 ;  /* 0x3000001dff167230 */ /* 0x000fca0000004100 */
        /* <DEDUP_REMOVED lines=22> */
[----:B------:R-:W-:-:S05]  /*3bc0*/  HADD2.F32 R12, -RZ, R28.H0_H0 ;  /* 0x2000001cff0c7230 */ /* 0x000fca0000004100 */
[----:B------:R-:W-:Y:S01]  /*3bd0*/  FADD.FTZ R24, R12, -UR9 ;  /* 0x800000090c187e21 */ /* 0x000fe20008010000 */
[----:B------:R-:W-:-:S03]  /*3be0*/  FMUL.FTZ R12, R22, R25 ;  /* 0x00000019160c7220 */ /* 0x000fc60000410000 */
[----:B------:R-:W-:Y:S01]  /*3bf0*/  FMUL.FTZ R25, R24, UR12 ;  /* 0x0000000c18197c20 */ /* 0x000fe20008410000 */
[----:B------:R-:W-:Y:S01]  /*3c00*/  FADD.FTZ R23, R23, R12 ;  /* 0x0000000c17177221 */ /* 0x000fe20000010000 */
[-C--:B------:R-:W-:Y:S01]  /*3c10*/  FFMA.FTZ R18, R17, R12.reuse, R18 ;  /* 0x0000000c11127223 */ /* 0x080fe20000010012 */
[----:B------:R-:W-:Y:S01]  /*3c20*/  FMUL.FTZ R12, R52, R12 ;  /* 0x0000000c340c7220 */ /* 0x000fe20000410000 */
[----:B------:R-:W-:-:S03]  /*3c30*/  FFMA.FTZ R13, R53, R25, R54 ;  /* 0x00000019350d7223 */ /* 0x000fc60000010036 */
[----:B------:R-:W-:Y:S01]  /*3c40*/  FFMA.FTZ R17, R17, R12, R15 ;  /* 0x0000000c11117223 */ /* 0x000fe2000001000f */
[----:B------:R-:W-:Y:S01]  /*3c50*/  FMUL.FTZ R24, R13, -1.4426950216293334961 ;  /* 0xbfb8aa3b0d187820 */ /* 0x000fe20000410000 */
[----:B------:R-:W-:Y:S02]  /*3c60*/  HADD2.F32 R15, -RZ, R27.H1_H1 ;  /* 0x3000001bff0f7230 */ /* 0x000fe40000004100 */
[----:B------:R-:W-:-:S03]  /*3c70*/  FADD.FTZ R19, R12, R19 ;  /* 0x000000130c137221 */ /* 0x000fc60000010000 */
        /* <DEDUP_REMOVED lines=30> */
[----:B------:R-:W-:Y:S01]  /*3e60*/  FMUL.FTZ R14, R52, R14 ;  /* 0x0000000e340e7220 */ /* 0x000fe20000410000 */
[----:B------:R-:W-:Y:S02]  /*3e70*/  HADD2.F32 R18, -RZ, R3.H1_H1 ;  /* 0x30000003ff127230 */ /* 0x000fe40000004100 */
[----:B------:R-:W-:Y:S01]  /*3e80*/  FFMA.FTZ R12, R53, R15, R54 ;  /* 0x0000000f350c7223 */ /* 0x000fe20000010036 */
[----:B------:R-:W-:Y:S01]  /*3e90*/  FFMA.FTZ R21, R21, R14, R25 ;  /* 0x0000000e15157223 */ /* 0x000fe20000010019 */
[----:B------:R-:W-:-:S02]  /*3ea0*/  FADD.FTZ R19, R14, R19 ;  /* 0x000000130e137221 */ /* 0x000fc40000010000 */
        /* <DEDUP_REMOVED lines=26> */
[----:B------:R-:W-:Y:S02]  /*4050*/  FMUL.FTZ R25, R25, R18 ;  /* 0x0000001219197220 */ /* 0x000fe40000410000 */
[----:B------:R-:W-:Y:S02]  /*4060*/  FADD.FTZ R13, R13, -UR9 ;  /* 0x800000090d0d7e21 */ /* 0x000fe40008010000 */
[----:B------:R-:W-:Y:S01]  /*4070*/  FADD.FTZ R22, R22, R25 ;  /* 0x0000001916167221 */ /* 0x000fe20000010000 */
[----:B------:R-:W-:Y:S01]  /*4080*/  FFMA.FTZ R23, R12, R25, R23 ;  /* 0x000000190c177223 */ /* 0x000fe20000010017 */
[----:B------:R-:W-:-:S04]  /*4090*/  FMUL.FTZ R13, R13, UR12 ;  /* 0x0000000c0d0d7c20 */ /* 0x000fc80008410000 */
[----:B------:R-:W-:-:S04]  /*40a0*/  FFMA.FTZ R17, R53, R13, R54 ;  /* 0x0000000d35117223 */ /* 0x000fc80000010036 */
        /* <DEDUP_REMOVED lines=8> */
[----:B------:R-:W-:Y:S01]  /*4130*/  FMUL.FTZ R18, R24, UR12 ;  /* 0x0000000c18127c20 */ /* 0x000fe20008410000 */
[C---:B------:R-:W-:Y:S01]  /*4140*/  FMUL.FTZ R24, R52.reuse, R25 ;  /* 0x0000001934187220 */ /* 0x040fe20000410000 */
[----:B------:R-:W-:Y:S02]  /*4150*/  FFMA.FTZ R17, R17, R57, 1 ;  /* 0x3f80000011117423 */ /* 0x000fe40000010039 */
[----:B------:R-:W-:Y:S01]  /*4160*/  FFMA.FTZ R20, R52, R18, R55 ;  /* 0x0000001234147223 */ /* 0x000fe20000010037 */
[----:B------:R-:W-:Y:S01]  /*4170*/  FFMA.FTZ R12, R12, R24, R15 ;  /* 0x000000180c0c7223 */ /* 0x000fe2000001000f */
[----:B------:R-:W-:-:S02]  /*4180*/  HADD2.F32 R15, -RZ, R5.H1_H1 ;  /* 0x30000005ff0f7230 */ /* 0x000fc40000004100 */
[----:B------:R-:W-:Y:S01]  /*4190*/  FMUL.FTZ R17, R21, R17 ;  /* 0x0000001115117220 */ /* 0x000fe20000410000 */
[----:B------:R-:W-:Y:S01]  /*41a0*/  FMUL.FTZ R57, R20, -1.4426950216293334961 ;  /* 0xbfb8aa3b14397820 */ /* 0x000fe20000410000 */
[----:B------:R-:W-:Y:S02]  /*41b0*/  FADD.FTZ R24, R24, R19 ;  /* 0x0000001318187221 */ /* 0x000fe40000010000 */
[----:B------:R-:W-:-:S03]  /*41c0*/  FADD.FTZ R14, R14, R17 ;  /* 0x000000110e0e7221 */ /* 0x000fc60000010000 */
        /* <DEDUP_REMOVED lines=10> */
[----:B------:R-:W-:Y:S01]  /*4270*/  FFMA.FTZ R23, R18, R15, R23 ;  /* 0x0000000f12177223 */ /* 0x000fe20000010017 */
[----:B------:R-:W-:Y:S01]  /*4280*/  FMUL.FTZ R20, R25, UR12 ;  /* 0x0000000c19147c20 */ /* 0x000fe20008410000 */
[-C--:B------:R-:W-:Y:S01]  /*4290*/  FFMA.FTZ R25, R13, R17.reuse, R16 ;  /* 0x000000110d197223 */ /* 0x080fe20000010010 */
[C---:B------:R-:W-:Y:S01]  /*42a0*/  FMUL.FTZ R17, R53.reuse, R17 ;  /* 0x0000001135117220 */ /* 0x040fe20000410000 */
[----:B------:R-:W-:Y:S01]  /*42b0*/  FMUL.FTZ R15, R52, R15 ;  /* 0x0000000f340f7220 */ /* 0x000fe20000410000 */
[----:B------:R-:W-:-:S02]  /*42c0*/  FFMA.FTZ R21, R53, R20, R54 ;  /* 0x0000001435157223 */ /* 0x000fc40000010036 */
[----:B------:R-:W-:Y:S01]  /*42d0*/  FFMA.FTZ R13, R13, R17, R12 ;  /* 0x000000110d0d7223 */ /* 0x000fe2000001000c */
[--C-:B------:R-:W-:Y:S02]  /*42e0*/  HADD2.F32 R12, -RZ, R7.reuse.H0_H0 ;  /* 0x20000007ff0c7230 */ /* 0x100fe40000004100 */
[----:B------:R-:W-:Y:S01]  /*42f0*/  FMUL.FTZ R57, R21, -1.4426950216293334961 ;  /* 0xbfb8aa3b15397820 */ /* 0x000fe20000410000 */
[----:B------:R-:W-:Y:S01]  /*4300*/  FADD.FTZ R24, R24, R17 ;  /* 0x0000001118187221 */ /* 0x000fe20000010000 */
        /* <DEDUP_REMOVED lines=37> */
[----:B------:R-:W-:-:S03]  /*4560*/  FADD.FTZ R24, R17, R24 ;  /* 0x0000001811187221 */ /* 0x000fc60000010000 */
[----:B------:R-:W0:Y:S02]  /*4570*/  MUFU.EX2 R21, R21 ;  /* 0x0000001500157308 */ /* 0x000e240000000800 */
[----:B0-----:R-:W-:Y:S01]  /*4580*/  FADD.FTZ R15, R21, 1 ;  /* 0x3f800000150f7421 */ /* 0x001fe20000010000 */
[----:B------:R-:W-:-:S05]  /*4590*/  HADD2.F32 R21, -RZ, R8.H1_H1 ;  /* 0x30000008ff157230 */ /* 0x000fca0000004100 */
[----:B------:R-:W0:Y:S01]  /*45a0*/  MUFU.RCP R15, R15 ;  /* 0x0000000f000f7308 */ /* 0x000e220000001000 */
[----:B------:R-:W-:Y:S01]  /*45b0*/  FADD.FTZ R21, R21, -UR9 ;  /* 0x8000000915157e21 */ /* 0x000fe20008010000 */
[----:B0-----:R-:W-:Y:S01]  /*45c0*/  FADD.FTZ R57, -R15, 1 ;  /* 0x3f8000000f397421 */ /* 0x001fe20000010100 */
[----:B------:R-:W-:Y:S02]  /*45d0*/  FMUL.FTZ R20, R20, R15 ;  /* 0x0000000f14147220 */ /* 0x000fe40000410000 */
[----:B------:R-:W-:Y:S01]  /*45e0*/  FMUL.FTZ R15, R21, UR12 ;  /* 0x0000000c150f7c20 */ /* 0x000fe20008410000 */
[----:B------:R-:W-:Y:S01]  /*45f0*/  FFMA.FTZ R19, R19, R57, 1 ;  /* 0x3f80000013137423 */ /* 0x000fe20000010039 */
[----:B------:R-:W-:-:S03]  /*4600*/  HADD2.F32 R57, -RZ, R9.H1_H1 ;  /* 0x30000009ff397230 */ /* 0x000fc60000004100 */
        /* <DEDUP_REMOVED lines=8> */
[----:B------:R-:W-:Y:S02]  /*4690*/  HADD2.F32 R13, -RZ, R11.H0_H0 ;  /* 0x2000000bff0d7230 */ /* 0x000fe40000004100 */
[----:B------:R-:W-:Y:S01]  /*46a0*/  FADD.FTZ R24, R24, R19 ;  /* 0x0000001318187221 */ /* 0x000fe20000010000 */
        /* <DEDUP_REMOVED lines=8> */
[----:B------:R-:W-:Y:S01]  /*4730*/  FFMA.FTZ R23, R15, R12, R23 ;  /* 0x0000000c0f177223 */ /* 0x000fe20000010017 */
[----:B------:R-:W-:Y:S01]  /*4740*/  FADD.FTZ R22, R22, R12 ;  /* 0x0000000c16167221 */ /* 0x000fe20000010000 */
        /* <DEDUP_REMOVED lines=11> */
[----:B------:R-:W-:Y:S01]  /*4800*/  FMUL.FTZ R21, R52, R12 ;  /* 0x0000000c34157220 */ /* 0x000fe20000410000 */
[----:B------:R-:W-:Y:S02]  /*4810*/  HADD2.F32 R12, -RZ, R11.H1_H1 ;  /* 0x3000000bff0c7230 */ /* 0x000fe40000004100 */
[----:B------:R-:W-:Y:S01]  /*4820*/  FFMA.FTZ R20, R20, R57, 1 ;  /* 0x3f80000014147423 */ /* 0x000fe20000010039 */
[----:B------:R-:W-:Y:S01]  /*4830*/  FFMA.FTZ R19, R52, R17, R55 ;  /* 0x0000001134137223 */ /* 0x000fe20000010037 */
[----:B------:R-:W-:Y:S01]  /*4840*/  FFMA.FTZ R15, R15, R21, R18 ;  /* 0x000000150f0f7223 */ /* 0x000fe20000010012 */
[----:B------:R-:W-:Y:S01]  /*4850*/  FADD.FTZ R24, R21, R24 ;  /* 0x0000001815187221 */ /* 0x000fe20000010000 */
[----:B------:R-:W-:Y:S01]  /*4860*/  FMUL.FTZ R13, R13, R20 ;  /* 0x000000140d0d7220 */ /* 0x000fe20000410000 */
[----:B------:R-:W-:-:S03]  /*4870*/  FMUL.FTZ R57, R19, -1.4426950216293334961 ;  /* 0xbfb8aa3b13397820 */ /* 0x000fc60000410000 */
[----:B------:R-:W-:Y:S01]  /*4880*/  FADD.FTZ R14, R14, R13 ;  /* 0x0000000d0e0e7221 */ /* 0x000fe20000010000 */
[CC--:B------:R-:W-:Y:S01]  /*4890*/  FFMA.FTZ R25, R16.reuse, R13.reuse, R25 ;  /* 0x0000000d10197223 */ /* 0x0c0fe20000010019 */
[----:B------:R-:W-:Y:S01]  /*48a0*/  FMUL.FTZ R13, R53, R13 ;  /* 0x0000000d350d7220 */ /* 0x000fe20000410000 */
[----:B------:R-:W0:Y:S03]  /*48b0*/  MUFU.EX2 R57, R57 ;  /* 0x0000003900397308 */ /* 0x000e260000000800 */
        /* <DEDUP_REMOVED lines=21> */
[----:B0-----:R-:W-:Y:S01]  /*4a10*/  FADD.FTZ R57, -R19, 1 ;  /* 0x3f80000013397421 */ /* 0x001fe20000010100 */
[----:B------:R-:W-:-:S03]  /*4a20*/  FMUL.FTZ R15, R15, R19 ;  /* 0x000000130f0f7220 */ /* 0x000fc60000410000 */
[----:B------:R-:W-:-:S04]  /*4a30*/  FFMA.FTZ R20, R20, R57, 1 ;  /* 0x3f80000014147423 */ /* 0x000fc80000010039 */
[----:B------:R-:W-:Y:S01]  /*4a40*/  FMUL.FTZ R19, R15, R20 ;  /* 0x000000140f137220 */ /* 0x000fe20000410000 */
[----:B------:R-:W-:Y:S01]  /*4a50*/  FMUL.FTZ R15, R21, UR12 ;  /* 0x0000000c150f7c20 */ /* 0x000fe20008410000 */
[----:B------:R-:W-:Y:S01]  /*4a60*/  FMUL.FTZ R21, R52, R12 ;  /* 0x0000000c34157220 */ /* 0x000fe20000410000 */
[----:B------:R-:W-:Y:S02]  /*4a70*/  HADD2.F32 R12, -RZ, R44.H1_H1 ;  /* 0x3000002cff0c7230 */ /* 0x000fe40000004100 */
[----:B------:R-:W-:Y:S01]  /*4a80*/  FADD.FTZ R14, R14, R19 ;  /* 0x000000130e0e7221 */ /* 0x000fe20000010000 */
[----:B------:R-:W-:Y:S01]  /*4a90*/  FFMA.FTZ R20, R52, R15, R55 ;  /* 0x0000000f34147223 */ /* 0x000fe20000010037 */
[----:B------:R-:W-:Y:S01]  /*4aa0*/  FFMA.FTZ R17, R17, R21, R16 ;  /* 0x0000001511117223 */ /* 0x000fe20000010010 */
[----:B------:R-:W-:Y:S01]  /*4ab0*/  FADD.FTZ R24, R21, R24 ;  /* 0x0000001815187221 */ /* 0x000fe20000010000 */
[-C--:B------:R-:W-:Y:S01]  /*4ac0*/  FFMA.FTZ R25, R18, R19.reuse, R25 ;  /* 0x0000001312197223 */ /* 0x080fe20000010019 */
[----:B------:R-:W-:Y:S01]  /*4ad0*/  FMUL.FTZ R57, R20, -1.4426950216293334961 ;  /* 0xbfb8aa3b14397820 */ /* 0x000fe20000410000 */
[----:B------:R-:W-:-:S04]  /*4ae0*/  FMUL.FTZ R19, R53, R19 ;  /* 0x0000001335137220 */ /* 0x000fc80000410000 */
[----:B------:R-:W-:Y:S01]  /*4af0*/  FFMA.FTZ R18, R18, R19, R17 ;  /* 0x0000001312127223 */ /* 0x000fe20000010011 */
[----:B------:R-:W0:Y:S01]  /*4b00*/  MUFU.EX2 R57, R57 ;  /* 0x0000003900397308 */ /* 0x000e220000000800 */
        /* <DEDUP_REMOVED lines=23> */
[----:B------:R-:W-:Y:S01]  /*4c80*/  FMUL.FTZ R21, R52, R12 ;  /* 0x0000000c34157220 */ /* 0x000fe20000410000 */
[----:B------:R-:W-:Y:S01]  /*4c90*/  FFMA.FTZ R20, R20, R57, 1 ;  /* 0x3f80000014147423 */ /* 0x000fe20000010039 */
[----:B------:R-:W-:Y:S02]  /*4ca0*/  HADD2.F32 R12, -RZ, R46.H1_H1 ;  /* 0x3000002eff0c7230 */ /* 0x000fe40000004100 */
[----:B------:R-:W-:Y:S01]  /*4cb0*/  FFMA.FTZ R18, R15, R21, R18 ;  /* 0x000000150f127223 */ /* 0x000fe20000010012 */
[----:B------:R-:W-:Y:S01]  /*4cc0*/  FMUL.FTZ R20, R17, R20 ;  /* 0x0000001411147220 */ /* 0x000fe20000410000 */
[----:B------:R-:W-:Y:S01]  /*4cd0*/  FFMA.FTZ R17, R52, R16, R55 ;  /* 0x0000001034117223 */ /* 0x000fe20000010037 */
[----:B------:R-:W-:-:S02]  /*4ce0*/  FADD.FTZ R24, R21, R24 ;  /* 0x0000001815187221 */ /* 0x000fc40000010000 */
        /* <DEDUP_REMOVED lines=42> */
[----:B0-----:R-:W-:Y:S01]  /*4f90*/  FADD.FTZ R19, R21, 1 ;  /* 0x3f80000015137421 */ /* 0x001fe20000010000 */
[----:B------:R-:W-:Y:S01]  /*4fa0*/  FFMA.FTZ R21, R12, R17, R13 ;  /* 0x000000110c157223 */ /* 0x000fe2000001000d */
[----:B------:R-:W-:-:S04]  /*4fb0*/  HADD2.F32 R12, -RZ, R49.H0_H0 ;  /* 0x20000031ff0c7230 */ /* 0x000fc80000004100 */
[----:B------:R-:W0:Y:S02]  /*4fc0*/  MUFU.RCP R19, R19 ;  /* 0x0000001300137308 */ /* 0x000e240000001000 */
[----:B0-----:R-:W-:Y:S01]  /*4fd0*/  FADD.FTZ R57, -R19, 1 ;  /* 0x3f80000013397421 */ /* 0x001fe20000010100 */
[----:B------:R-:W-:-:S03]  /*4fe0*/  FMUL.FTZ R16, R16, R19 ;  /* 0x0000001310107220 */ /* 0x000fc60000410000 */
[----:B------:R-:W-:Y:S01]  /*4ff0*/  FFMA.FTZ R57, R20, R57, 1 ;  /* 0x3f80000014397423 */ /* 0x000fe20000010039 */
[----:B------:R-:W-:-:S03]  /*5000*/  HADD2.F32 R20, -RZ, R50.H0_H0 ;  /* 0x20000032ff147230 */ /* 0x000fc60000004100 */
[----:B------:R-:W-:Y:S02]  /*5010*/  FMUL.FTZ R19, R16, R57 ;  /* 0x0000003910137220 */ /* 0x000fe40000410000 */
[----:B------:R-:W-:Y:S02]  /*5020*/  FADD.FTZ R20, R20, -UR9 ;  /* 0x8000000914147e21 */ /* 0x000fe40008010000 */
[----:B------:R-:W-:Y:S02]  /*5030*/  FADD.FTZ R22, R22, R19 ;  /* 0x0000001316167221 */ /* 0x000fe40000010000 */
        /* <DEDUP_REMOVED lines=12> */
[----:B------:R-:W-:Y:S02]  /*5100*/  FADD.FTZ R14, R14, R15 ;  /* 0x0000000f0e0e7221 */ /* 0x000fe40000010000 */
[----:B------:R-:W-:Y:S01]  /*5110*/  FMUL.FTZ R13, R20, UR12 ;  /* 0x0000000c140d7c20 */ /* 0x000fe20008410000 */
[-C--:B------:R-:W-:Y:S01]  /*5120*/  FFMA.FTZ R20, R18, R19.reuse, R23 ;  /* 0x0000001312147223 */ /* 0x080fe20000010017 */
[C---:B------:R-:W-:Y:S02]  /*5130*/  FMUL.FTZ R23, R52.reuse, R19 ;  /* 0x0000001334177220 */ /* 0x040fe40000410000 */
[----:B------:R-:W-:-:S02]  /*5140*/  FFMA.FTZ R12, R52, R13, R55 ;  /* 0x0000000d340c7223 */ /* 0x000fc40000010037 */
[----:B------:R-:W-:Y:S01]  /*5150*/  FFMA.FTZ R21, R18, R23, R21 ;  /* 0x0000001712157223 */ /* 0x000fe20000010015 */
[----:B------:R-:W-:Y:S02]  /*5160*/  HADD2.F32 R18, -RZ, R49.H1_H1 ;  /* 0x30000031ff127230 */ /* 0x000fe40000004100 */
[----:B------:R-:W-:Y:S01]  /*5170*/  FMUL.FTZ R57, R12, -1.4426950216293334961 ;  /* 0xbfb8aa3b0c397820 */ /* 0x000fe20000410000 */
[----:B------:R-:W-:-:S05]  /*5180*/  FADD.FTZ R24, R23, R24 ;  /* 0x0000001817187221 */ /* 0x000fca0000010000 */
[----:B------:R-:W0:Y:S02]  /*5190*/  MUFU.EX2 R57, R57 ;  /* 0x0000003900397308 */ /* 0x000e240000000800 */
[----:B0-----:R-:W-:-:S06]  /*51a0*/  FADD.FTZ R17, R57, 1 ;  /* 0x3f80000039117421 */ /* 0x001fcc0000010000 */
[----:B------:R-:W0:Y:S02]  /*51b0*/  MUFU.RCP R17, R17 ;  /* 0x0000001100117308 */ /* 0x000e240000001000 */
[----:B0-----:R-:W-:Y:S01]  /*51c0*/  FMUL.FTZ R19, R18, R17 ;  /* 0x0000001112137220 */ /* 0x001fe20000410000 */
[----:B------:R-:W-:Y:S01]  /*51d0*/  FADD.FTZ R18, -R17, 1 ;  /* 0x3f80000011127421 */ /* 0x000fe20000010100 */
[----:B------:R-:W-:-:S03]  /*51e0*/  FMUL.FTZ R17, R53, R15 ;  /* 0x0000000f35117220 */ /* 0x000fc60000410000 */
[----:B------:R-:W-:Y:S01]  /*51f0*/  FFMA.FTZ R18, R12, R18, 1 ;  /* 0x3f8000000c127423 */ /* 0x000fe20000010012 */
[----:B------:R-:W-:Y:S01]  /*5200*/  FFMA.FTZ R12, R16, R17, R21 ;  /* 0x00000011100c7223 */ /* 0x000fe20000010015 */
[----:B------:R-:W-:Y:S02]  /*5210*/  FADD.FTZ R21, R24, R17 ;  /* 0x0000001118157221 */ /* 0x000fe40000010000 */
[----:B------:R-:W-:-:S04]  /*5220*/  FMUL.FTZ R19, R19, R18 ;  /* 0x0000001213137220 */ /* 0x000fc80000410000 */
[----:B------:R-:W-:-:S04]  /*5230*/  FMUL.FTZ R18, R52, R19 ;  /* 0x0000001334127220 */ /* 0x000fc80000410000 */
[C---:B------:R-:W-:Y:S01]  /*5240*/  FFMA.FTZ R17, R13.reuse, R18, R12 ;  /* 0x000000120d117223 */ /* 0x040fe2000001000c */
[----:B------:R-:W-:Y:S01]  /*5250*/  FFMA.FTZ R12, R16, R15, R25 ;  /* 0x0000000f100c7223 */ /* 0x000fe20000010019 */
[----:B------:R-:W-:Y:S01]  /*5260*/  FADD.FTZ R18, R18, R21 ;  /* 0x0000001512127221 */ /* 0x000fe20000010000 */
[----:B------:R-:W-:Y:S01]  /*5270*/  FFMA.FTZ R13, R13, R19, R20 ;  /* 0x000000130d0d7223 */ /* 0x000fe20000010014 */
[----:B------:R-:W-:-:S07]  /*5280*/  FADD.FTZ R15, R22, R19 ;  /* 0x00000013160f7221 */ /* 0x000fce0000010000 */
.L_x_864:
[----:B------:R-:W0:Y:S01]  /*5290*/  SHFL.DOWN PT, R16, R17, 0x1, 0x1f ;  /* 0x08201f0011107f89 */ /* 0x000e2200000e0000 */
[C---:B------:R-:W-:Y:S01]  /*52a0*/  ISETP.GT.AND P0, PT, R0.reuse, 0x1e, PT ;  /* 0x0000001e0000780c */ /* 0x040fe20003f04270 */
[----:B------:R-:W1:Y:S01]  /*52b0*/  S2UR UR13, SR_CgaCtaId ;  /* 0x00000000000d79c3 */ /* 0x000e620000008800 */
[----:B------:R-:W-:Y:S01]  /*52c0*/  UMOV UR8, 0x400 ;  /* 0x0000040000087882 */ /* 0x000fe20000000000 */
[----:B------:R-:W2:Y:S01]  /*52d0*/  SHFL.DOWN PT, R19, R18, 0x1, 0x1f ;  /* 0x08201f0012137f89 */ /* 0x000ea200000e0000 */
[----:B------:R-:W-:Y:S01]  /*52e0*/  UIADD3 UR5, UPT, UPT, UR8, 0xa0, URZ ;  /* 0x000000a008057890 */ /* 0x000fe2000fffe0ff */
[----:B------:R-:W-:Y:S01]  /*52f0*/  ISETP.GT.AND P1, PT, R0, 0xf, PT ;  /* 0x0000000f0000780c */ /* 0x000fe20003f24270 */
[----:B------:R-:W-:Y:S07]  /*5300*/  BSSY.RECONVERGENT B0, `(.L_x_865) ;  /* 0x0000023000007945 */ /* 0x000fee0003800200 */
[----:B0-----:R-:W-:Y:S01]  /*5310*/  @!P0 FADD.FTZ R17, R16, R17 ;  /* 0x0000001110118221 */ /* 0x001fe20000010000 */
[----:B-1----:R-:W-:Y:S01]  /*5320*/  ULEA UR5, UR13, UR5, 0x18 ;  /* 0x000000050d057291 */ /* 0x002fe2000f8ec0ff */
[----:B--2---:R-:W-:-:S03]  /*5330*/  @!P0 FADD.FTZ R18, R19, R18 ;  /* 0x0000001213128221 */ /* 0x004fc60000010000 */
        /* <DEDUP_REMOVED lines=8> */
[----:B------:R-:W2:Y:S09]  /*53c0*/  S2R R19, SR_TID.X ;  /* 0x0000000000137919 */ /* 0x000eb20000002100 */
[----:B0-----:R-:W-:Y:S01]  /*53d0*/  @!P0 FADD.FTZ R17, R17, R16 ;  /* 0x0000001011118221 */ /* 0x001fe20000010000 */
[----:B-1----:R-:W-:-:S04]  /*53e0*/  @!P0 FADD.FTZ R18, R18, R21 ;  /* 0x0000001512128221 */ /* 0x002fc80000010000 */
[----:B------:R-:W0:Y:S01]  /*53f0*/  SHFL.DOWN PT, R16, R17, 0x8, 0x1f ;  /* 0x09001f0011107f89 */ /* 0x000e2200000e0000 */
[----:B------:R-:W-:-:S03]  /*5400*/  ISETP.GT.AND P0, PT, R0, 0x17, PT ;  /* 0x000000170000780c */ /* 0x000fc60003f04270 */
[----:B------:R-:W1:Y:S01]  /*5410*/  SHFL.DOWN PT, R21, R18, 0x8, 0x1f ;  /* 0x09001f0012157f89 */ /* 0x000e6200000e0000 */
[----:B--2---:R-:W-:-:S05]  /*5420*/  LEA R57, R19, UR5, 0x4 ;  /* 0x0000000513397c11 */ /* 0x004fca000f8e20ff */
[----:B------:R2:W-:Y:S01]  /*5430*/  STS.128 [R57], R12 ;  /* 0x0000000c39007388 */ /* 0x0005e20000000c00 */
[----:B0-----:R-:W-:Y:S01]  /*5440*/  FADD.FTZ R16, R17, R16 ;  /* 0x0000001011107221 */ /* 0x001fe20000010000 */
[----:B-1----:R-:W-:-:S04]  /*5450*/  FADD.FTZ R21, R18, R21 ;  /* 0x0000001512157221 */ /* 0x002fc80000010000 */
[----:B------:R-:W-:Y:S02]  /*5460*/  FSEL R24, R17, R16, P0 ;  /* 0x0000001011187208 */ /* 0x000fe40000000000 */
[----:B------:R-:W-:-:S03]  /*5470*/  FSEL R25, R18, R21, P0 ;  /* 0x0000001512197208 */ /* 0x000fc60000000000 */
[----:B------:R2:W0:Y:S04]  /*5480*/  SHFL.DOWN PT, R17, R24, 0x10, 0x1f ;  /* 0x0a001f0018117f89 */ /* 0x00042800000e0000 */
[----:B------:R2:W1:Y:S01]  /*5490*/  SHFL.DOWN PT, R18, R25, 0x10, 0x1f ;  /* 0x0a001f0019127f89 */ /* 0x00046200000e0000 */
        /* <DEDUP_REMOVED lines=9> */
.L_x_866:
[----:B------:R-:W-:Y:S05]  /*5530*/  BSYNC.RECONVERGENT B0 ;  /* 0x0000000000007941 */ /* 0x000fea0003800200 */
.L_x_865:
[----:B------:R-:W-:Y:S01]  /*5540*/  BAR.SYNC.DEFER_BLOCKING 0x0 ;  /* 0x0000000000007b1d */ /* 0x000fe20000010000 */
[C---:B------:R-:W-:Y:S01]  /*5550*/  ISETP.NE.AND P1, PT, R19.reuse, RZ, PT ;  /* 0x000000ff1300720c */ /* 0x040fe20003f25270 */
[----:B------:R-:W-:Y:S01]  /*5560*/  IMAD R56, R56, 0x3c, R19 ;  /* 0x0000003c38387824 */ /* 0x000fe200078e0213 */
[----:B------:R-:W-:-:S03]  /*5570*/  ISETP.GT.U32.AND P0, PT, R19, 0x3b, PT ;  /* 0x0000003b1300780c */ /* 0x000fc60003f04070 */
[----:B------:R-:W4:Y:S01]  /*5580*/  LDCU UR7, c[0x0][0x374] ;  /* 0x00006e80ff0777ac */ /* 0x000f220008000800 */
[----:B------:R-:W-:Y:S07]  /*5590*/  BSSY.RECONVERGENT B0, `(.L_x_867) ;  /* 0x0000027000007945 */ /* 0x000fee0003800200 */
[----:B------:R-:W-:Y:S05]  /*55a0*/  @P1 BRA `(.L_x_868) ;  /* 0x0000000000941947 */ /* 0x000fea0003800000 */
[----:B------:R-:W-:-:S09]  /*55b0*/  ULEA UR5, UR13, UR8, 0x18 ;  /* 0x000000080d057291 */ /* 0x000fd2000f8ec0ff */
[----:B------:R-:W5:Y:S04]  /*55c0*/  LDS.64 R20, [UR5+0x18] ;  /* 0x00001805ff147984 */ /* 0x000f680008000a00 */
[----:B01-3--:R-:W2:Y:S01]  /*55d0*/  LDS.128 R16, [UR5+0x20] ;  /* 0x00002005ff107984 */ /* 0x00bea20008000c00 */
[----:B-----5:R-:W-:Y:S01]  /*55e0*/  FADD.FTZ R23, R24, R20 ;  /* 0x0000001418177221 */ /* 0x020fe20000010000 */
[----:B------:R-:W-:-:S03]  /*55f0*/  FADD.FTZ R20, R25, R21 ;  /* 0x0000001519147221 */ /* 0x000fc60000010000 */
[----:B--2---:R-:W-:Y:S01]  /*5600*/  FADD.FTZ R25, R23, R16 ;  /* 0x0000001017197221 */ /* 0x004fe20000010000 */
[----:B------:R-:W-:Y:S02]  /*5610*/  FADD.FTZ R16, R20, R17 ;  /* 0x0000001114107221 */ /* 0x000fe40000010000 */
[----:B------:R-:W0:Y:S01]  /*5620*/  LDS.128 R20, [UR5+0x30] ;  /* 0x00003005ff147984 */ /* 0x000e220008000c00 */
[----:B------:R-:W-:Y:S01]  /*5630*/  FADD.FTZ R25, R25, R18 ;  /* 0x0000001219197221 */ /* 0x000fe20000010000 */
[----:B------:R-:W-:-:S03]  /*5640*/  FADD.FTZ R16, R16, R19 ;  /* 0x0000001310107221 */ /* 0x000fc60000010000 */
[----:B0-----:R-:W-:Y:S01]  /*5650*/  FADD.FTZ R25, R25, R20 ;  /* 0x0000001419197221 */ /* 0x001fe20000010000 */
        /* <DEDUP_REMOVED lines=26> */
.L_x_868:
[----:B----4-:R-:W-:Y:S05]  /*5800*/  BSYNC.RECONVERGENT B0 ;  /* 0x0000000000007941 */ /* 0x010fea0003800200 */
.L_x_867:
[----:B------:R-:W-:Y:S06]  /*5810*/  BAR.SYNC.DEFER_BLOCKING 0x0 ;  /* 0x0000000000007b1d */ /* 0x000fec0000010000 */
[----:B------:R-:W-:Y:S04]  /*5820*/  BSSY.RECONVERGENT B0, `(.L_x_869) ;  /* 0x0000025000007945 */ /* 0x000fe80003800200 */
[----:B------:R-:W-:Y:S05]  /*5830*/  @P0 BRA `(.L_x_870) ;  /* 0x00000000008c0947 */ /* 0x000fea0003800000 */
[----:B01-3--:R-:W2:Y:S04]  /*5840*/  LDS.128 R16, [R57+0x3c0] ;  /* 0x0003c00039107984 */ /* 0x00bea80000000c00 */
[----:B------:R-:W0:Y:S01]  /*5850*/  LDS.128 R20, [R57+0x780] ;  /* 0x0007800039147984 */ /* 0x000e220000000c00 */
[----:B--2---:R-:W-:Y:S01]  /*5860*/  FADD.FTZ R12, R12, R16 ;  /* 0x000000100c0c7221 */ /* 0x004fe20000010000 */
[----:B------:R-:W-:Y:S01]  /*5870*/  FADD.FTZ R13, R13, R17 ;  /* 0x000000110d0d7221 */ /* 0x000fe20000010000 */
[----:B------:R-:W-:Y:S01]  /*5880*/  FADD.FTZ R16, R15, R19 ;  /* 0x000000130f107221 */ /* 0x000fe20000010000 */
[----:B------:R-:W-:Y:S01]  /*5890*/  FADD.FTZ R17, R14, R18 ;  /* 0x000000120e117221 */ /* 0x000fe20000010000 */
[----:B0-----:R-:W-:Y:S01]  /*58a0*/  FADD.FTZ R19, R12, R20 ;  /* 0x000000140c137221 */ /* 0x001fe20000010000 */
[----:B------:R-:W-:-:S02]  /*58b0*/  FADD.FTZ R20, R13, R21 ;  /* 0x000000150d147221 */ /* 0x000fc40000010000 */
[----:B------:R-:W0:Y:S01]  /*58c0*/  LDS.128 R12, [R57+0xb40] ;  /* 0x000b4000390c7984 */ /* 0x000e220000000c00 */
[----:B------:R-:W-:Y:S01]  /*58d0*/  FADD.FTZ R21, R17, R22 ;  /* 0x0000001611157221 */ /* 0x000fe20000010000 */
[----:B------:R-:W-:Y:S01]  /*58e0*/  FADD.FTZ R22, R16, R23 ;  /* 0x0000001710167221 */ /* 0x000fe20000010000 */
[----:B0-----:R-:W-:Y:S01]  /*58f0*/  FADD.FTZ R23, R19, R12 ;  /* 0x0000000c13177221 */ /* 0x001fe20000010000 */
[----:B------:R-:W-:Y:S01]  /*5900*/  FADD.FTZ R20, R20, R13 ;  /* 0x0000000d14147221 */ /* 0x000fe20000010000 */
[----:B------:R-:W0:Y:S01]  /*5910*/  LDS.128 R16, [R57+0xf00] ;  /* 0x000f000039107984 */ /* 0x000e220000000c00 */
[----:B------:R-:W-:Y:S01]  /*5920*/  FADD.FTZ R21, R21, R14 ;  /* 0x0000000e15157221 */ /* 0x000fe20000010000 */
[----:B------:R-:W-:Y:S02]  /*5930*/  FADD.FTZ R22, R22, R15 ;  /* 0x0000000f16167221 */ /* 0x000fe40000010000 */
[----:B------:R-:W1:Y:S01]  /*5940*/  LDS.128 R12, [R57+0x12c0] ;  /* 0x0012c000390c7984 */ /* 0x000e620000000c00 */
[----:B0-----:R-:W-:Y:S01]  /*5950*/  FADD.FTZ R23, R23, R16 ;  /* 0x0000001017177221 */ /* 0x001fe20000010000 */
[----:B------:R-:W-:Y:S01]  /*5960*/  FADD.FTZ R20, R20, R17 ;  /* 0x0000001114147221 */ /* 0x000fe20000010000 */
[----:B------:R-:W-:Y:S01]  /*5970*/  FADD.FTZ R21, R21, R18 ;  /* 0x0000001215157221 */ /* 0x000fe20000010000 */
[----:B------:R-:W-:Y:S01]  /*5980*/  FADD.FTZ R22, R22, R19 ;  /* 0x0000001316167221 */ /* 0x000fe20000010000 */
[----:B-1----:R-:W-:Y:S01]  /*5990*/  FADD.FTZ R23, R23, R12 ;  /* 0x0000000c17177221 */ /* 0x002fe20000010000 */
[----:B------:R-:W0:Y:S01]  /*59a0*/  LDS.128 R16, [R57+0x1680] ;  /* 0x0016800039107984 */ /* 0x000e220000000c00 */
[----:B------:R-:W-:Y:S01]  /*59b0*/  FADD.FTZ R20, R20, R13 ;  /* 0x0000000d14147221 */ /* 0x000fe20000010000 */
[----:B------:R-:W-:Y:S01]  /*59c0*/  FADD.FTZ R21, R21, R14 ;  /* 0x0000000e15157221 */ /* 0x000fe20000010000 */
[----:B------:R-:W-:-:S02]  /*59d0*/  FADD.FTZ R22, R22, R15 ;  /* 0x0000000f16167221 */ /* 0x000fc40000010000 */
[----:B------:R-:W1:Y:S01]  /*59e0*/  LDS.128 R12, [R57+0x1a40] ;  /* 0x001a4000390c7984 */ /* 0x000e620000000c00 */
[----:B0-----:R-:W-:Y:S01]  /*59f0*/  FADD.FTZ R23, R23, R16 ;  /* 0x0000001017177221 */ /* 0x001fe20000010000 */
[----:B------:R-:W-:Y:S01]  /*5a00*/  FADD.FTZ R20, R20, R17 ;  /* 0x0000001114147221 */ /* 0x000fe20000010000 */
[----:B------:R-:W-:Y:S01]  /*5a10*/  FADD.FTZ R21, R21, R18 ;  /* 0x0000001215157221 */ /* 0x000fe20000010000 */
[----:B------:R-:W-:Y:S01]  /*5a20*/  FADD.FTZ R22, R22, R19 ;  /* 0x0000001316167221 */ /* 0x000fe20000010000 */
[----:B-1----:R-:W-:Y:S01]  /*5a30*/  FADD.FTZ R12, R23, R12 ;  /* 0x0000000c170c7221 */ /* 0x002fe20000010000 */
[----:B------:R-:W-:Y:S01]  /*5a40*/  FADD.FTZ R13, R20, R13 ;  /* 0x0000000d140d7221 */ /* 0x000fe20000010000 */
[----:B------:R-:W-:Y:S01]  /*5a50*/  FADD.FTZ R14, R21, R14 ;  /* 0x0000000e150e7221 */ /* 0x000fe20000010000 */
[----:B------:R-:W-:-:S07]  /*5a60*/  FADD.FTZ R15, R22, R15 ;  /* 0x0000000f160f7221 */ /* 0x000fce0000010000 */
.L_x_870:
[----:B------:R-:W-:Y:S05]  /*5a70*/  BSYNC.RECONVERGENT B0 ;  /* 0x0000000000007941 */ /* 0x000fea0003800200 */
.L_x_869:
[----:B------:R-:W-:Y:S04]  /*5a80*/  BSSY.RECONVERGENT B0, `(.L_x_871) ;  /* 0x000001c000007945 */ /* 0x000fe80003800200 */
[----:B------:R-:W-:Y:S05]  /*5a90*/  @P0 BRA `(.L_x_872) ;  /* 0x0000000000680947 */ /* 0x000fea0003800000 */
[----:B-1----:R-:W2:Y:S08]  /*5aa0*/  LDC.64 R18, c[0x0][0x3d8] ;  /* 0x0000f600ff127b82 */ /* 0x002eb00000000a00 */
[----:B0--3--:R-:W0:Y:S01]  /*5ab0*/  LDC.64 R16, c[0x0][0x3f8] ;  /* 0x0000fe00ff107b82 */ /* 0x009e220000000a00 */
[----:B--2---:R-:W-:-:S05]  /*5ac0*/  IMAD.WIDE R56, R56, 0x4, R18 ;  /* 0x0000000438387825 */ /* 0x004fca00078e0212 */
[----:B------:R4:W-:Y:S01]  /*5ad0*/  REDG.E.ADD.F32.FTZ.RN.STRONG.GPU desc[UR10][R56.64], R12 ;  /* 0x0000000c380079a6 */ /* 0x0009e2000c12f30a */
[----:B0-----:R-:W-:Y:S01]  /*5ae0*/  IMAD.WIDE.U32 R18, R16, 0x3, RZ ;  /* 0x0000000310127825 */ /* 0x001fe200078e00ff */
[----:B------:R-:W-:-:S04]  /*5af0*/  LEA R21, R17, R17, 0x1 ;  /* 0x0000001111157211 */ /* 0x000fc800078e08ff */
[----:B------:R-:W-:Y:S02]  /*5b00*/  IADD3 R21, PT, PT, R19, R21, RZ ;  /* 0x0000001513157210 */ /* 0x000fe40007ffe0ff */
[----:B------:R-:W-:Y:S02]  /*5b10*/  LEA.HI R22, P0, R17, R16, RZ, 0x1 ;  /* 0x0000001011167211 */ /* 0x000fe400078108ff */
[----:B------:R-:W-:Y:S02]  /*5b20*/  LEA.HI R20, P3, R21, R18, RZ, 0x1 ;  /* 0x0000001215147211 */ /* 0x000fe400078708ff */
        /* <DEDUP_REMOVED lines=17> */
.L_x_872:
[----:B------:R-:W-:Y:S05]  /*5c40*/  BSYNC.RECONVERGENT B0 ;  /* 0x0000000000007941 */ /* 0x000fea0003800200 */
.L_x_871:
[----:B------:R-:W5:Y:S02]  /*5c50*/  LDCU UR5, c[0x0][0x370] ;  /* 0x00006e00ff0577ac */ /* 0x000f640008000800 */
[----:B-----5:R-:W-:-:S09]  /*5c60*/  UISETP.GE.U32.AND UP0, UPT, UR5, 0x2, UPT ;  /* 0x000000020500788c */ /* 0x020fd2000bf06070 */
[----:B------:R-:W-:Y:S05]  /*5c70*/  BRA.U !UP0, `(.L_x_873) ;  /* 0x0000000908dc7547 */ /* 0x000fea000b800000 */
[----:B--2-4-:R-:W2:Y:S01]  /*5c80*/  LDC R12, c[0x0][0x370] ;  /* 0x0000dc00ff0c7b82 */ /* 0x014ea20000000800 */
[----:B------:R-:W-:Y:S01]  /*5c90*/  ULOP3.LUT UR5, UR4, 0x1, URZ, 0xc0, !UPT ;  /* 0x0000000104057892 */ /* 0x000fe2000f8ec0ff */
[----:B------:R-:W4:Y:S05]  /*5ca0*/  S2R R21, SR_CTAID.Y ;  /* 0x0000000000157919 */ /* 0x000f2a0000002600 */
[----:B------:R-:W-:Y:S01]  /*5cb0*/  MOV R15, UR5 ;  /* 0x00000005000f7c02 */ /* 0x000fe20008000f00 */
[----:B------:R-:W5:Y:S04]  /*5cc0*/  LDC.64 R56, c[0x0][0x3d0] ;  /* 0x0000f400ff387b82 */ /* 0x000f680000000a00 */
[----:B------:R-:W-:-:S04]  /*5cd0*/  IMAD R15, R15, UR7, RZ ;  /* 0x000000070f0f7c24 */ /* 0x000fc8000f8e02ff */
[----:B--2---:R-:W-:-:S05]  /*5ce0*/  IMAD R12, R15, R12, RZ ;  /* 0x0000000c0f0c7224 */ /* 0x004fca00078e02ff */
[----:B------:R-:W-:-:S05]  /*5cf0*/  SHF.L.U32 R13, R12, 0x1, RZ ;  /* 0x000000010c0d7819 */ /* 0x000fca00000006ff */
[----:B-----5:R-:W-:Y:S01]  /*5d00*/  IMAD.WIDE R56, R13, 0x4, R56 ;  /* 0x000000040d387825 */ /* 0x020fe200078e0238 */
[----:B----4-:R-:W-:Y:S06]  /*5d10*/  @P1 BRA `(.L_x_874) ;  /* 0x00000000005c1947 */ /* 0x010fec0003800000 */
[----:B------:R-:W2:Y:S01]  /*5d20*/  LDC.64 R12, c[0x0][0x3c8] ;  /* 0x0000f200ff0c7b82 */ /* 0x000ea20000000a00 */
[----:B------:R-:W-:Y:S01]  /*5d30*/  ULOP3.LUT UP0, UR5, UR4, 0x2, URZ, 0xc0, !UPT ;  /* 0x0000000204057892 */ /* 0x000fe2000f80c0ff */
[----:B------:R-:W-:Y:S01]  /*5d40*/  IADD3 R15, PT, PT, R15, R21, RZ ;  /* 0x000000150f0f7210 */ /* 0x000fe20007ffe0ff */
[----:B0-----:R-:W-:Y:S02]  /*5d50*/  IMAD R17, R2, UR7, R21 ;  /* 0x0000000702117c24 */ /* 0x001fe4000f8e0215 */
[----:B------:R-:W-:-:S03]  /*5d60*/  UIADD3 UR5, UPT, UPT, -UR5, 0x1, URZ ;  /* 0x0000000105057890 */ /* 0x000fc6000fffe1ff */
[----:B---3--:R-:W0:Y:S01]  /*5d70*/  LDC R16, c[0x0][0x370] ;  /* 0x0000dc00ff107b82 */ /* 0x008e220000000800 */
[----:B------:R-:W-:Y:S02]  /*5d80*/  PLOP3.LUT P0, PT, PT, PT, UP0, 0x80, 0x8 ;  /* 0x000000000008781c */ /* 0x000fe40003f0f008 */
[----:B------:R-:W-:Y:S01]  /*5d90*/  MOV R19, UR5 ;  /* 0x0000000500137c02 */ /* 0x000fe20008000f00 */
[----:B--2---:R-:W-:-:S04]  /*5da0*/  IMAD.WIDE.U32 R12, R15, 0x4, R12 ;  /* 0x000000040f0c7825 */ /* 0x004fc800078e000c */
[----:B------:R-:W-:Y:S01]  /*5db0*/  IMAD.WIDE.U32 R14, R17, 0x8, R56 ;  /* 0x00000008110e7825 */ /* 0x000fe200078e0038 */
[----:B0-----:R-:W-:-:S04]  /*5dc0*/  SEL R17, R16, RZ, !P0 ;  /* 0x000000ff10117207 */ /* 0x001fc80004000000 */
[----:B------:R2:W-:Y:S01]  /*5dd0*/  STG.E.64 desc[UR10][R14.64], R24 ;  /* 0x000000180e007986 */ /* 0x0005e2000c101b0a */
[----:B------:R-:W-:Y:S01]  /*5de0*/  ISETP.NE.AND P0, PT, R17, -0x1, PT ;  /* 0xffffffff1100780c */ /* 0x000fe20003f05270 */
[----:B------:R-:W-:Y:S06]  /*5df0*/  MEMBAR.ALL.GPU ;  /* 0x0000000000007992 */ /* 0x000fec000000a000 */
[----:B------:R-:W-:-:S00]  /*5e00*/  ERRBAR ;  /* 0x00000000000079ab */ /* 0x000fc00000000000 */
[----:B------:R-:W-:Y:S06]  /*5e10*/  CGAERRBAR ;  /* 0x00000000000075ab */ /* 0x000fec0000000000 */
[----:B------:R2:W-:Y:S01]  /*5e20*/  REDG.E.ADD.S32.STRONG.GPU desc[UR10][R12.64], R19 ;  /* 0x000000130c00798e */ /* 0x0005e2000c12e30a */
[----:B------:R-:W-:Y:S05]  /*5e30*/  @!P0 BRA `(.L_x_874) ;  /* 0x0000000000148947 */ /* 0x000fea0003800000 */
.L_x_875:
[----:B--2---:R-:W2:Y:S04]  /*5e40*/  LDG.E.STRONG.GPU R14, desc[UR10][R12.64] ;  /* 0x0000000a0c0e7981 */ /* 0x004ea8000c1ef900 */
[----:B--2---:R-:W-:Y:S01]  /*5e50*/  CCTL.IVALL ;  /* 0x00000000ff00798f */ /* 0x004fe20002000000 */
[----:B------:R-:W-:Y:S05]  /*5e60*/  YIELD ;  /* 0x0000000000007946 */ /* 0x000fea0003800000 */
[----:B------:R-:W-:-:S13]  /*5e70*/  ISETP.NE.AND P0, PT, R14, R17, PT ;  /* 0x000000110e00720c */ /* 0x000fda0003f05270 */
[----:B------:R-:W-:Y:S05]  /*5e80*/  @P0 BRA `(.L_x_875) ;  /* 0xfffffffc00ec0947 */ /* 0x000fea000383ffff */
.L_x_874:
[----:B--2---:R-:W2:Y:S01]  /*5e90*/  LDC R12, c[0x0][0x370] ;  /* 0x0000dc00ff0c7b82 */ /* 0x004ea20000000800 */
[----:B------:R-:W-:Y:S05]  /*5ea0*/  WARPSYNC.ALL ;  /* 0x0000000000007948 */ /* 0x000fea0003800000 */
[----:B--2---:R-:W-:Y:S02]  /*5eb0*/  ISETP.GE.U32.AND P0, PT, R12, 0x8, PT ;  /* 0x000000080c00780c */ /* 0x004fe40003f06070 */
[----:B------:R-:W-:Y:S01]  /*5ec0*/  BAR.SYNC.DEFER_BLOCKING 0x0 ;  /* 0x0000000000007b1d */ /* 0x000fe20000010000 */
[----:B------:R-:W-:-:S10]  /*5ed0*/  HFMA2 R20, -RZ, RZ, 0, 0 ;  /* 0x00000000ff147431 */ /* 0x000fd400000001ff */
[----:B------:R-:W-:Y:S05]  /*5ee0*/  @!P0 BRA `(.L_x_876) ;  /* 0x00000004003c8947 */ /* 0x000fea0003800000 */
[----:B------:R-:W-:Y:S01]  /*5ef0*/  MOV R14, UR7 ;  /* 0x00000007000e7c02 */ /* 0x000fe20008000f00 */
[----:B------:R-:W-:Y:S01]  /*5f00*/  UMOV UR5, URZ ;  /* 0x000000ff00057c82 */ /* 0x000fe20008000000 */
[----:B------:R-:W-:Y:S02]  /*5f10*/  MOV R12, UR7 ;  /* 0x00000007000c7c02 */ /* 0x000fe40008000f00 */
[----:B------:R-:W-:Y:S01]  /*5f20*/  MOV R20, UR7 ;  /* 0x0000000700147c02 */ /* 0x000fe20008000f00 */
[--C-:B------:R-:W-:Y:S01]  /*5f30*/  IMAD R19, R14, 0x7, R21.reuse ;  /* 0x000000070e137824 */ /* 0x100fe200078e0215 */
[----:B-1----:R-:W-:Y:S01]  /*5f40*/  MOV R18, UR7 ;  /* 0x0000000700127c02 */ /* 0x002fe20008000f00 */
[--C-:B------:R-:W-:Y:S01]  /*5f50*/  IMAD R23, R12, 0x3, R21.reuse ;  /* 0x000000030c177824 */ /* 0x100fe200078e0215 */
[----:B------:R-:W-:Y:S01]  /*5f60*/  MOV R22, UR7 ;  /* 0x0000000700167c02 */ /* 0x000fe20008000f00 */
[--C-:B------:R-:W-:Y:S01]  /*5f70*/  IMAD R20, R20, 0x5, R21.reuse ;  /* 0x0000000514147824 */ /* 0x100fe200078e0215 */
[-C--:B0-----:R-:W-:Y:S01]  /*5f80*/  LEA R17, R12, R21.reuse, 0x2 ;  /* 0x000000150c117211 */ /* 0x081fe200078e10ff */
[----:B------:R-:W-:Y:S01]  /*5f90*/  IMAD R18, R18, 0x6, R21 ;  /* 0x0000000612127824 */ /* 0x000fe200078e0215 */
[----:B------:R-:W-:-:S02]  /*5fa0*/  LEA R22, R22, R21, 0x1 ;  /* 0x0000001516167211 */ /* 0x000fc400078e08ff */
[----:B---3--:R-:W-:Y:S02]  /*5fb0*/  IADD3 R16, PT, PT, R21, UR7, RZ ;  /* 0x0000000715107c10 */ /* 0x008fe4000fffe0ff */
[----:B------:R-:W-:Y:S02]  /*5fc0*/  IADD3 R15, PT, PT, -R2, RZ, RZ ;  /* 0x000000ff020f7210 */ /* 0x000fe40007ffe1ff */
[----:B------:R-:W-:-:S07]  /*5fd0*/  MOV R14, R21 ;  /* 0x00000015000e7202 */ /* 0x000fce0000000f00 */
.L_x_877:
[----:B------:R-:W-:-:S13]  /*5fe0*/  ISETP.EQ.OR P0, PT, R15, RZ, P1 ;  /* 0x000000ff0f00720c */ /* 0x000fda0000f02670 */
        /* <DEDUP_REMOVED lines=63> */
.L_x_876:
[----:B------:R-:W2:Y:S02]  /*63e0*/  LDCU UR5, c[0x0][0x370] ;  /* 0x00006e00ff0577ac */ /* 0x000ea40008000800 */
[----:B--2---:R-:W-:-:S09]  /*63f0*/  ULOP3.LUT UP0, UR5, UR5, 0x7, URZ, 0xc0, !UPT ;  /* 0x0000000705057892 */ /* 0x004fd2000f80c0ff */
[----:B------:R-:W-:Y:S05]  /*6400*/  BRA.U !UP0, `(.L_x_873) ;  /* 0x0000000108f87547 */ /* 0x000fea000b800000 */
[----:B------:R-:W2:Y:S01]  /*6410*/  LDCU UR8, c[0x0][0x370] ;  /* 0x00006e00ff0877ac */ /* 0x000ea20008000800 */
[----:B------:R-:W-:-:S04]  /*6420*/  UIADD3 UR5, UPT, UPT, UR5, -0x1, URZ ;  /* 0xffffffff05057890 */ /* 0x000fc8000fffe0ff */
[----:B------:R-:W-:Y:S02]  /*6430*/  UISETP.GE.U32.AND UP0, UPT, UR5, 0x3, UPT ;  /* 0x000000030500788c */ /* 0x000fe4000bf06070 */
[----:B--2---:R-:W-:-:S07]  /*6440*/  ULOP3.LUT UP1, UR8, UR8, 0x3, URZ, 0xc0, !UPT ;  /* 0x0000000308087892 */ /* 0x004fce000f82c0ff */
[----:B------:R-:W-:Y:S05]  /*6450*/  BRA.U !UP0, `(.L_x_878) ;  /* 0x0000000108707547 */ /* 0x000fea000b800000 */
[CC--:B------:R-:W-:Y:S02]  /*6460*/  ISETP.EQ.OR P0, PT, R20.reuse, R2.reuse, P1 ;  /* 0x000000021400720c */ /* 0x0c0fe40000f02670 */
[C---:B------:R-:W-:Y:S02]  /*6470*/  IADD3 R15, PT, PT, R20.reuse, 0x1, RZ ;  /* 0x00000001140f7810 */ /* 0x040fe40007ffe0ff */
[C---:B0-----:R-:W-:Y:S02]  /*6480*/  IADD3 R17, PT, PT, R20.reuse, 0x2, RZ ;  /* 0x0000000214117810 */ /* 0x041fe40007ffe0ff */
        /* <DEDUP_REMOVED lines=8> */
[----:B------:R-:W2:Y:S01]  /*6510*/  @!P0 LDG.E.64 R12, desc[UR10][R12.64] ;  /* 0x0000000a0c0c8981 */ /* 0x000ea2000c1e1b00 */
[----:B------:R-:W-:-:S04]  /*6520*/  @!P2 IMAD.WIDE.U32 R14, R15, 0x8, R56 ;  /* 0x000000080f0ea825 */ /* 0x000fc800078e0038 */
[----:B---3--:R-:W-:Y:S02]  /*6530*/  @!P3 IMAD.WIDE.U32 R16, R17, 0x8, R56 ;  /* 0x000000081110b825 */ /* 0x008fe400078e0038 */
[----:B------:R-:W3:Y:S02]  /*6540*/  @!P2 LDG.E.64 R14, desc[UR10][R14.64] ;  /* 0x0000000a0e0ea981 */ /* 0x000ee4000c1e1b00 */
[----:B------:R-:W-:Y:S02]  /*6550*/  @!P4 IMAD R19, R19, UR7, R21 ;  /* 0x000000071313cc24 */ /* 0x000fe4000f8e0215 */
[----:B------:R-:W4:Y:S02]  /*6560*/  @!P3 LDG.E.64 R16, desc[UR10][R16.64] ;  /* 0x0000000a1010b981 */ /* 0x000f24000c1e1b00 */
[----:B-1----:R-:W-:-:S06]  /*6570*/  @!P4 IMAD.WIDE.U32 R18, R19, 0x8, R56 ;  /* 0x000000081312c825 */ /* 0x002fcc00078e0038 */
        /* <DEDUP_REMOVED lines=10> */
.L_x_878:
[----:B------:R-:W-:Y:S05]  /*6620*/  BRA.U !UP1, `(.L_x_873) ;  /* 0x0000000109707547 */ /* 0x000fea000b800000 */
[----:B---3--:R-:W2:Y:S01]  /*6630*/  LDC R16, c[0x0][0x370] ;  /* 0x0000dc00ff107b82 */ /* 0x008ea20000000800 */
[----:B------:R-:W-:Y:S01]  /*6640*/  UISETP.NE.AND UP0, UPT, UR8, 0x1, UPT ;  /* 0x000000010800788c */ /* 0x000fe2000bf05270 */
[----:B--2---:R-:W-:-:S08]  /*6650*/  LOP3.LUT R16, R16, 0x1, RZ, 0xc0, !PT ;  /* 0x0000000110107812 */ /* 0x004fd000078ec0ff */
        /* <DEDUP_REMOVED lines=8> */
[----:B------:R-:W2:Y:S04]  /*66e0*/  @!P2 LDG.E.64 R12, desc[UR10][R12.64] ;  /* 0x0000000a0c0ca981 */ /* 0x000ea8000c1e1b00 */
[----:B------:R-:W3:Y:S01]  /*66f0*/  @!P0 LDG.E.64 R14, desc[UR10][R14.64] ;  /* 0x0000000a0e0e8981 */ /* 0x000ee2000c1e1b00 */
[----:B------:R-:W-:Y:S01]  /*6700*/  IADD3 R20, PT, PT, R20, 0x2, RZ ;  /* 0x0000000214147810 */ /* 0x000fe20007ffe0ff */
[----:B--2---:R-:W-:Y:S01]  /*6710*/  @!P2 FADD.FTZ R24, R24, R12 ;  /* 0x0000000c1818a221 */ /* 0x004fe20000010000 */
[----:B------:R-:W-:-:S03]  /*6720*/  @!P2 FADD.FTZ R25, R25, R13 ;  /* 0x0000000d1919a221 */ /* 0x000fc60000010000 */
[----:B---3--:R-:W-:Y:S01]  /*6730*/  @!P0 FADD.FTZ R24, R24, R14 ;  /* 0x0000000e18188221 */ /* 0x008fe20000010000 */
[----:B------:R-:W-:-:S07]  /*6740*/  @!P0 FADD.FTZ R25, R25, R15 ;  /* 0x0000000f19198221 */ /* 0x000fce0000010000 */
.L_x_879:
[----:B------:R-:W-:Y:S01]  /*6750*/  ISETP.EQ.OR P0, PT, R20, R2, P1 ;  /* 0x000000021400720c */ /* 0x000fe20000f02670 */
[----:B------:R-:W-:Y:S03]  /*6760*/  BSSY.RECONVERGENT B0, `(.L_x_873) ;  /* 0x0000008000007945 */ /* 0x000fe60003800200 */
[----:B------:R-:W-:-:S13]  /*6770*/  ISETP.NE.U32.OR P0, PT, R16, 0x1, P0 ;  /* 0x000000011000780c */ /* 0x000fda0000705470 */
[----:B------:R-:W-:Y:S05]  /*6780*/  @P0 BRA `(.L_x_880) ;  /* 0x0000000000140947 */ /* 0x000fea0003800000 */
[----:B------:R-:W-:-:S04]  /*6790*/  IMAD R13, R20, UR7, R21 ;  /* 0x00000007140d7c24 */ /* 0x000fc8000f8e0215 */
[----:B------:R-:W-:-:S06]  /*67a0*/  IMAD.WIDE.U32 R12, R13, 0x8, R56 ;  /* 0x000000080d0c7825 */ /* 0x000fcc00078e0038 */
[----:B------:R-:W2:Y:S02]  /*67b0*/  LDG.E.64 R12, desc[UR10][R12.64] ;  /* 0x0000000a0c0c7981 */ /* 0x000ea4000c1e1b00 */
[----:B--2---:R-:W-:Y:S01]  /*67c0*/  FADD.FTZ R24, R24, R12 ;  /* 0x0000000c18187221 */ /* 0x004fe20000010000 */
[----:B------:R-:W-:-:S07]  /*67d0*/  FADD.FTZ R25, R25, R13 ;  /* 0x0000000d19197221 */ /* 0x000fce0000010000 */
.L_x_880:
[----:B------:R-:W-:Y:S05]  /*67e0*/  BSYNC.RECONVERGENT B0 ;  /* 0x0000000000007941 */ /* 0x000fea0003800200 */
.L_x_873:
[----:B------:R-:W5:Y:S01]  /*67f0*/  S2UR UR8, SR_CgaCtaId ;  /* 0x00000000000879c3 */ /* 0x000f620000008800 */
[----:B------:R-:W-:Y:S01]  /*6800*/  UMOV UR5, 0x400 ;  /* 0x0000040000057882 */ /* 0x000fe20000000000 */
[--C-:B--2-4-:R-:W-:Y:S02]  /*6810*/  HADD2.F32 R15, -RZ, R40.reuse.H0_H0 ;  /* 0x20000028ff0f7230 */ /* 0x114fe40000004100 */
[----:B------:R-:W-:-:S03]  /*6820*/  HADD2.F32 R40, -RZ, R40.H1_H1 ;  /* 0x30000028ff287230 */ /* 0x000fc60000004100 */
[----:B------:R-:W-:-:S04]  /*6830*/  FADD.FTZ R15, R15, -UR9 ;  /* 0x800000090f0f7e21 */ /* 0x000fc80008010000 */
[----:B------:R-:W-:Y:S01]  /*6840*/  FMUL.FTZ R15, R15, UR12 ;  /* 0x0000000c0f0f7c20 */ /* 0x000fe20008410000 */
[----:B-----5:R-:W-:Y:S01]  /*6850*/  ULEA UR5, UR8, UR5, 0x18 ;  /* 0x0000000508057291 */ /* 0x020fe2000f8ec0ff */
[----:B------:R-:W2:Y:S08]  /*6860*/  LDCU.U8 UR8, c[0x0][0x414] ;  /* 0x00008280ff0877ac */ /* 0x000eb00008000000 */
[----:B------:R-:W-:Y:S01]  /*6870*/  @!P1 STS.64 [UR5+0x90], R24 ;  /* 0x00009018ff009988 */ /* 0x000fe20008000a05 */
[----:B------:R-:W-:Y:S01]  /*6880*/  BAR.SYNC.DEFER_BLOCKING 0x0 ;  /* 0x0000000000007b1d */ /* 0x000fe20000010000 */
[----:B--2---:R-:W-:-:S05]  /*6890*/  UISETP.NE.AND UP0, UPT, UR8, URZ, UPT ;  /* 0x000000ff0800728c */ /* 0x004fca000bf05270 */
[----:B------:R-:W3:Y:S01]  /*68a0*/  LDS.64 R12, [UR5+0x90] ;  /* 0x00009005ff0c7984 */ /* 0x000ee20008000a00 */
[----:B------:R-:W3:Y:S02]  /*68b0*/  LDCU UR5, c[0x0][0x42c] ;  /* 0x00008580ff0577ac */ /* 0x000ee40008000800 */
[----:B---3--:R-:W-:Y:S01]  /*68c0*/  FMUL.FTZ R16, R13, UR5 ;  /* 0x000000050d107c20 */ /* 0x008fe20008410000 */
[----:B------:R-:W-:Y:S01]  /*68d0*/  FADD.FTZ R13, R40, -UR9 ;  /* 0x80000009280d7e21 */ /* 0x000fe20008010000 */
[----:B------:R-:W-:Y:S01]  /*68e0*/  FMUL.FTZ R14, R12, UR5 ;  /* 0x000000050c0e7c20 */ /* 0x000fe20008410000 */
[--C-:B------:R-:W-:Y:S02]  /*68f0*/  HADD2.F32 R12, -RZ, R39.reuse.H0_H0 ;  /* 0x20000027ff0c7230 */ /* 0x100fe40000004100 */
[----:B------:R-:W-:Y:S02]  /*6900*/  HADD2.F32 R39, -RZ, R39.H1_H1 ;  /* 0x30000027ff277230 */ /* 0x000fe40000004100 */
[----:B------:R-:W-:Y:S01]  /*6910*/  FMUL.FTZ R13, R13, UR12 ;  /* 0x0000000c0d0d7c20 */ /* 0x000fe20008410000 */
[----:B------:R-:W-:Y:S06]  /*6920*/  BRA.U !UP0, `(.L_x_881) ;  /* 0x0000000108487547 */ /* 0x000fec000b800000 */
[----:B-1----:R-:W-:Y:S01]  /*6930*/  FFMA.FTZ R18, R53, R15, R54 ;  /* 0x0000000f35127223 */ /* 0x002fe20000010036 */
        /* <DEDUP_REMOVED lines=17> */
.L_x_881:
[----:B------:R-:W0:Y:S01]  /*6a50*/  LDCU UR8, c[0x0][0x41c] ;  /* 0x00008380ff0877ac */ /* 0x000e220008000800 */
[----:B------:R-:W-:Y:S01]  /*6a60*/  R2UR UR5, R14 ;  /* 0x000000000e0572ca */ /* 0x000fe200000e0000 */
[--C-:B-1----:R-:W-:Y:S01]  /*6a70*/  HADD2.F32 R18, -RZ, R38.reuse.H0_H0 ;  /* 0x20000026ff127230 */ /* 0x102fe20000004100 */
[----:B------:R-:W-:Y:S01]  /*6a80*/  BSSY.RECONVERGENT B0, `(.L_x_882) ;  /* 0x000001f000007945 */ /* 0x000fe20003800200 */
[----:B------:R-:W1:Y:S01]  /*6a90*/  LDCU.64 UR14, c[0x0][0x400] ;  /* 0x00008000ff0e77ac */ /* 0x000e620008000a00 */
[----:B------:R-:W-:Y:S02]  /*6aa0*/  HADD2.F32 R38, -RZ, R38.H1_H1 ;  /* 0x30000026ff267230 */ /* 0x000fe40000004100 */
[----:B------:R-:W-:-:S07]  /*6ab0*/  FADD.FTZ R18, R18, -UR9 ;  /* 0x8000000912127e21 */ /* 0x000fce0008010000 */
[--C-:B------:R-:W-:Y:S01]  /*6ac0*/  FFMA.FTZ R14, R15, UR5, R16.reuse ;  /* 0x000000050f0e7c23 */ /* 0x100fe20008010010 */
[----:B------:R-:W-:Y:S01]  /*6ad0*/  FFMA.FTZ R13, R13, UR5, R16 ;  /* 0x000000050d0d7c23 */ /* 0x000fe20008010010 */
[----:B0-----:R-:W-:Y:S02]  /*6ae0*/  IMAD R17, R2, UR8, R43 ;  /* 0x0000000802117c24 */ /* 0x001fe4000f8e022b */
[----:B------:R-:W-:Y:S01]  /*6af0*/  FFMA.FTZ R14, R53, R12, -R14 ;  /* 0x0000000c350e7223 */ /* 0x000fe2000001080e */
[----:B------:R-:W-:Y:S02]  /*6b00*/  FFMA.FTZ R19, R52, R39, -R13 ;  /* 0x0000002734137223 */ /* 0x000fe4000001080d */
[C---:B-1----:R-:W-:Y:S02]  /*6b10*/  ISETP.GE.U32.AND P0, PT, R17.reuse, UR14, PT ;  /* 0x0000000e11007c0c */ /* 0x042fe4000bf06070 */
        /* <DEDUP_REMOVED lines=21> */
.L_x_883:
[----:B------:R-:W-:Y:S05]  /*6c70*/  BSYNC.RECONVERGENT B0 ;  /* 0x0000000000007941 */ /* 0x000fea0003800200 */
.L_x_882:
        /* <DEDUP_REMOVED lines=25> */
.L_x_884:
[----:B------:R-:W-:Y:S01]  /*6e10*/  FFMA.FTZ R13, R13, UR5, R16 ;  /* 0x000000050d0d7c23 */ /* 0x000fe20008010010 */
[----:B------:R-:W-:Y:S01]  /*6e20*/  BSSY.RECONVERGENT B0, `(.L_x_885) ;  /* 0x0000014000007945 */ /* 0x000fe20003800200 */
[----:B------:R-:W-:Y:S01]  /*6e30*/  FFMA.FTZ R18, R53, R18, -R12 ;  /* 0x0000001235127223 */ /* 0x000fe2000001080c */
[C---:B------:R-:W-:Y:S01]  /*6e40*/  IADD3 R23, PT, PT, R17.reuse, 0x10, RZ ;  /* 0x0000001011177810 */ /* 0x040fe20007ffe0ff */
        /* <DEDUP_REMOVED lines=17> */
.L_x_886:
[----:B------:R-:W-:Y:S05]  /*6f60*/  BSYNC.RECONVERGENT B0 ;  /* 0x0000000000007941 */ /* 0x000fea0003800200 */
.L_x_885:
        /* <DEDUP_REMOVED lines=35> */
.L_x_887:
        /* <DEDUP_REMOVED lines=10> */
[----:B------:R-:W1:Y:S01]  /*7240*/  LDCU.64 UR18, c[0x0][0x380] ;  /* 0x00007000ff1277ac */ /* 0x000e620008000a00 */
[----:B0-----:R-:W-:Y:S01]  /*7250*/  IMAD R18, R12, UR16, RZ ;  /* 0x000000100c127c24 */ /* 0x001fe2000f8e02ff */
[----:B------:R-:W-:-:S05]  /*7260*/  MOV R12, R58 ;  /* 0x0000003a000c7202 */ /* 0x000fca0000000f00 */
        /* <DEDUP_REMOVED lines=8> */
.L_x_889:
[----:B------:R-:W-:Y:S05]  /*72f0*/  BSYNC.RECONVERGENT B0 ;  /* 0x0000000000007941 */ /* 0x000fea0003800200 */
.L_x_888:
        /* <DEDUP_REMOVED lines=25> */
.L_x_890:
        /* <DEDUP_REMOVED lines=21> */
.L_x_892:
[----:B------:R-:W-:Y:S05]  /*75e0*/  BSYNC.RECONVERGENT B0 ;  /* 0x0000000000007941 */ /* 0x000fea0003800200 */
.L_x_891:
        /* <DEDUP_REMOVED lines=35> */
.L_x_893:
        /* <DEDUP_REMOVED lines=21> */
.L_x_895:
[----:B------:R-:W-:Y:S05]  /*7970*/  BSYNC.RECONVERGENT B0 ;  /* 0x0000000000007941 */ /* 0x000fea0003800200 */
.L_x_894:
        /* <DEDUP_REMOVED lines=25> */
.L_x_896:
        /* <DEDUP_REMOVED lines=21> */
.L_x_898:
[----:B------:R-:W-:Y:S05]  /*7c60*/  BSYNC.RECONVERGENT B0 ;  /* 0x0000000000007941 */ /* 0x000fea0003800200 */
.L_x_897:
        /* <DEDUP_REMOVED lines=35> */
.L_x_899:
        /* <DEDUP_REMOVED lines=21> */
.L_x_901:
[----:B------:R-:W-:Y:S05]  /*7ff0*/  BSYNC.RECONVERGENT B0 ;  /* 0x0000000000007941 */ /* 0x000fea0003800200 */
.L_x_900:
        /* <DEDUP_REMOVED lines=25> */
.L_x_902:
        /* <DEDUP_REMOVED lines=21> */
.L_x_904:
[----:B------:R-:W-:Y:S05]  /*82e0*/  BSYNC.RECONVERGENT B0 ;  /* 0x0000000000007941 */ /* 0x000fea0003800200 */
.L_x_903:
        /* <DEDUP_REMOVED lines=35> */
.L_x_905:
        /* <DEDUP_REMOVED lines=12> */
[----:B0-----:R-:W-:Y:S02]  /*85e0*/  IMAD R6, R3, UR16, RZ ;  /* 0x0000001003067c24 */ /* 0x001fe4000f8e02ff */
[----:B------:R-:W-:Y:S01]  /*85f0*/  FMUL.FTZ R3, R13, UR12 ;  /* 0x0000000c0d037c20 */ /* 0x000fe20008410000 */
[----:B------:R-:W-:-:S04]  /*8600*/  IMAD.WIDE.U32 R4, R15, UR16, R4 ;  /* 0x000000100f047c25 */ /* 0x000fc8000f8e0004 */
[----:B------:R-:W-:Y:S01]  /*8610*/  IMAD R15, R15, UR17, R6 ;  /* 0x000000110f0f7c24 */ /* 0x000fe2000f8e0206 */
[----:B-1----:R-:W-:Y:S02]  /*8620*/  LEA R12, P0, R4, UR18, 0x1 ;  /* 0x00000012040c7c11 */ /* 0x002fe4000f8008ff */
[----:B------:R-:W-:Y:S02]  /*8630*/  F2FP.F16.F32.PACK_AB R3, R3, R26 ;  /* 0x0000001a0303723e */ /* 0x000fe400000000ff */
[----:B------:R-:W-:-:S04]  /*8640*/  IADD3 R15, PT, PT, R5, R15, RZ ;  /* 0x0000000f050f7210 */ /* 0x000fc80007ffe0ff */
[----:B------:R-:W-:-:S05]  /*8650*/  LEA.HI.X R13, R4, UR19, R15, 0x1, P0 ;  /* 0x00000013040d7c11 */ /* 0x000fca00080f0c0f */
[----:B------:R0:W-:Y:S02]  /*8660*/  STG.E desc[UR10][R12.64], R3 ;  /* 0x000000030c007986 */ /* 0x0001e4000c10190a */
.L_x_907:
[----:B------:R-:W-:Y:S05]  /*8670*/  BSYNC.RECONVERGENT B0 ;  /* 0x0000000000007941 */ /* 0x000fea0003800200 */
.L_x_906:
        /* <DEDUP_REMOVED lines=25> */
.L_x_908:
[----:B0-----:R-:W-:Y:S01]  /*8810*/  FFMA.FTZ R3, R19, UR5, R16 ;  /* 0x0000000513037c23 */ /* 0x001fe20008010010 */
        /* <DEDUP_REMOVED lines=9> */
[----:B------:R-:W-:Y:S01]  /*88b0*/  FMUL.FTZ R12, R12, UR12 ;  /* 0x0000000c0c0c7c20 */ /* 0x000fe20008410000 */
        /* <DEDUP_REMOVED lines=10> */
.L_x_910:
[----:B------:R-:W-:Y:S05]  /*8960*/  BSYNC.RECONVERGENT B0 ;  /* 0x0000000000007941 */ /* 0x000fea0003800200 */
.L_x_909:
        /* <DEDUP_REMOVED lines=35> */
.L_x_911:
        /* <DEDUP_REMOVED lines=21> */
.L_x_913:
[----:B------:R-:W-:Y:S05]  /*8cf0*/  BSYNC.RECONVERGENT B0 ;  /* 0x0000000000007941 */ /* 0x000fea0003800200 */
.L_x_912:
        /* <DEDUP_REMOVED lines=25> */
.L_x_914:
[----:B------:R-:W-:Y:S01]  /*8e90*/  FFMA.FTZ R7, R13, UR5, R16 ;  /* 0x000000050d077c23 */ /* 0x000fe20008010010 */
[----:B------:R-:W-:Y:S01]  /*8ea0*/  BSSY.RECONVERGENT B0, `(.L_x_915) ;  /* 0x0000014000007945 */ /* 0x000fe20003800200 */
[----:B------:R-:W-:Y:S01]  /*8eb0*/  FFMA.FTZ R20, R53, R6, -R20 ;  /* 0x0000000635147223 */ /* 0x000fe20000010814 */
[C---:B------:R-:W-:Y:S01]  /*8ec0*/  IADD3 R5, PT, PT, R17.reuse, 0x60, RZ ;  /* 0x0000006011057810 */ /* 0x040fe20007ffe0ff */
[----:B0-----:R-:W-:Y:S01]  /*8ed0*/  FFMA.FTZ R8, R52, R11, -R7 ;  /* 0x0000000b34087223 */ /* 0x001fe20000010807 */
        /* <DEDUP_REMOVED lines=11> */
[----:B-1----:R-:W-:-:S04]  /*8f90*/  LEA R8, P0, R6, UR18, 0x1 ;  /* 0x0000001206087c11 */ /* 0x002fc8000f8008ff */
[----:B------:R-:W-:Y:S02]  /*8fa0*/  IADD3 R9, PT, PT, R7, R9, RZ ;  /* 0x0000000907097210 */ /* 0x000fe40007ffe0ff */
[----:B------:R-:W-:Y:S02]  /*8fb0*/  F2FP.F16.F32.PACK_AB R7, R2, R11 ;  /* 0x0000000b0207723e */ /* 0x000fe400000000ff */
[----:B------:R-:W-:-:S05]  /*8fc0*/  LEA.HI.X R9, R6, UR19, R9, 0x1, P0 ;  /* 0x0000001306097c11 */ /* 0x000fca00080f0c09 */
[----:B------:R0:W-:Y:S02]  /*8fd0*/  STG.E desc[UR10][R8.64], R7 ;  /* 0x0000000708007986 */ /* 0x0001e4000c10190a */
.L_x_916:
[----:B------:R-:W-:Y:S05]  /*8fe0*/  BSYNC.RECONVERGENT B0 ;  /* 0x0000000000007941 */ /* 0x000fea0003800200 */
.L_x_915:
[--C-:B------:R-:W-:Y:S01]  /*8ff0*/  HADD2.F32 R4, -RZ, R42.reuse.H0_H0 ;  /* 0x2000002aff047230 */ /* 0x100fe20000004100 */
[----:B------:R-:W-:Y:S01]  /*9000*/  ISETP.GE.U32.AND P0, PT, R5, UR14, PT ;  /* 0x0000000e05007c0c */ /* 0x000fe2000bf06070 */
[----:B------:R-:W-:Y:S01]  /*9010*/  HADD2.F32 R42, -RZ, R42.H1_H1 ;  /* 0x3000002aff2a7230 */ /* 0x000fe20000004100 */
[----:B------:R-:W-:Y:S01]  /*9020*/  ISETP.GE.U32.AND P1, PT, R3, UR14, PT ;  /* 0x0000000e03007c0c */ /* 0x000fe2000bf26070 */
[--C-:B0-----:R-:W-:Y:S02]  /*9030*/  HADD2.F32 R7, -RZ, R44.reuse.H1_H1 ;  /* 0x3000002cff077230 */ /* 0x101fe40000004100 */
[----:B------:R-:W-:Y:S01]  /*9040*/  FADD.FTZ R6, R4, -UR9 ;  /* 0x8000000904067e21 */ /* 0x000fe20008010000 */
[----:B------:R-:W-:Y:S01]  /*9050*/  SHF.R.S32.HI R20, RZ, 0x1f, R5 ;  /* 0x0000001fff147819 */ /* 0x000fe20000011405 */
[----:B------:R-:W-:Y:S01]  /*9060*/  FADD.FTZ R42, R42, -UR9 ;  /* 0x800000092a2a7e21 */ /* 0x000fe20008010000 */
[----:B------:R-:W-:Y:S01]  /*9070*/  SHF.R.S32.HI R2, RZ, 0x1f, R3 ;  /* 0x0000001fff027819 */ /* 0x000fe20000011403 */
[----:B------:R-:W-:Y:S01]  /*9080*/  FMUL.FTZ R9, R6, UR12 ;  /* 0x0000000c06097c20 */ /* 0x000fe20008410000 */
[----:B------:R-:W-:Y:S01]  /*9090*/  ISETP.GE.AND.EX P0, PT, R20, UR15, PT, P0 ;  /* 0x0000000f14007c0c */ /* 0x000fe2000bf06300 */
[----:B------:R-:W-:Y:S01]  /*90a0*/  HADD2.F32 R4, -RZ, R44.H0_H0 ;  /* 0x2000002cff047230 */ /* 0x000fe20000004100 */
        /* <DEDUP_REMOVED lines=23> */
.L_x_917:
        /* <DEDUP_REMOVED lines=21> */
.L_x_919:
[----:B------:R-:W-:Y:S05]  /*9370*/  BSYNC.RECONVERGENT B0 ;  /* 0x0000000000007941 */ /* 0x000fea0003800200 */
.L_x_918:
        /* <DEDUP_REMOVED lines=25> */
.L_x_920:
        /* <DEDUP_REMOVED lines=21> */
.L_x_922:
[----:B------:R-:W-:Y:S05]  /*9660*/  BSYNC.RECONVERGENT B0 ;  /* 0x0000000000007941 */ /* 0x000fea0003800200 */
.L_x_921:
[----:B------:R-:W-:Y:S01]  /*9670*/  IADD3 R15, PT, PT, R17, 0x70, RZ ;  /* 0x00000070110f7810 */ /* 0x000fe20007ffe0ff */
[----:B------:R-:W-:Y:S01]  /*9680*/  FADD.FTZ R8, R8, -UR9 ;  /* 0x8000000908087e21 */ /* 0x000fe20008010000 */
[----:B------:R-:W-:Y:S01]  /*9690*/  FADD.FTZ R45, R45, -UR9 ;  /* 0x800000092d2d7e21 */ /* 0x000fe20008010000 */
[--C-:B0-----:R-:W-:Y:S01]  /*96a0*/  HADD2.F32 R2, -RZ, R51.reuse.H0_H0 ;  /* 0x20000033ff027230 */ /* 0x101fe20000004100 */
[----:B------:R-:W-:Y:S01]  /*96b0*/  ISETP.GE.U32.AND P0, PT, R15, UR14, PT ;  /* 0x0000000e0f007c0c */ /* 0x000fe2000bf06070 */
[--C-:B------:R-:W-:Y:S02]  /*96c0*/  HADD2.F32 R18, -RZ, R50.reuse.H0_H0 ;  /* 0x20000032ff127230 */ /* 0x100fe40000004100 */
        /* <DEDUP_REMOVED lines=25> */
.L_x_923:
        /* <DEDUP_REMOVED lines=26> */
.L_x_925:
[----:B------:R-:W-:Y:S05]  /*9a00*/  BSYNC.RECONVERGENT B0 ;  /* 0x0000000000007941 */ /* 0x000fea0003800200 */
.L_x_924:
        /* <DEDUP_REMOVED lines=24> */
.L_x_926:
        /* <DEDUP_REMOVED lines=18> */
.L_x_928:
[----:B------:R-:W-:Y:S05]  /*9cb0*/  BSYNC.RECONVERGENT B0 ;  /* 0x0000000000007941 */ /* 0x000fea0003800200 */
.L_x_927:
[----:B------:R-:W1:Y:S01]  /*9cc0*/  LDCU UR5, c[0x0][0x410] ;  /* 0x00008200ff0577ac */ /* 0x000e620008000800 */
[----:B------:R-:W1:Y:S01]  /*9cd0*/  LDCU UR8, c[0x0][0x3e0] ;  /* 0x00007c00ff0877ac */ /* 0x000e620008000800 */
[----:B------:R-:W-:Y:S02]  /*9ce0*/  UIADD3 UR6, UPT, UPT, UR7, UR6, URZ ;  /* 0x0000000607067290 */ /* 0x000fe4000fffe0ff */
[----:B------:R-:W-:Y:S02]  /*9cf0*/  UIADD3 UR4, UPT, UPT, UR4, 0x1, URZ ;  /* 0x0000000104047890 */ /* 0x000fe4000fffe0ff */
[----:B-1----:R-:W-:-:S04]  /*9d00*/  UIMAD UR5, UR5, UR8, URZ ;  /* 0x00000008050572a4 */ /* 0x002fc8000f8e02ff */
[----:B------:R-:W-:-:S09]  /*9d10*/  UISETP.GE.AND UP0, UPT, UR6, UR5, UPT ;  /* 0x000000050600728c */ /* 0x000fd2000bf06270 */
[----:B------:R-:W-:Y:S05]  /*9d20*/  BRA.U !UP0, `(.L_x_929) ;  /* 0xffffff6508087547 */ /* 0x000fea000b83ffff */
.L_x_862:
        /* <DEDUP_REMOVED lines=16> */
.L_x_931:
[----:B------:R-:W-:Y:S05]  /*9e30*/  BSYNC.RECONVERGENT B0 ;  /* 0x0000000000007941 */ /* 0x000fea0003800200 */
.L_x_930:
        /* <DEDUP_REMOVED lines=11> */
.L_x_933:
[----:B------:R-:W2:Y:S04]  /*9ef0*/  LDG.E.STRONG.GPU R5, desc[UR10][R2.64] ;  /* 0x0000000a02057981 */ /* 0x000ea8000c1ef900 */
[----:B--2---:R-:W-:Y:S01]  /*9f00*/  CCTL.IVALL ;  /* 0x00000000ff00798f */ /* 0x004fe20002000000 */
[----:B------:R-:W-:Y:S05]  /*9f10*/  YIELD ;  /* 0x0000000000007946 */ /* 0x000fea0003800000 */
[----:B------:R-:W-:-:S13]  /*9f20*/  ISETP.NE.AND P0, PT, R5, R0, PT ;  /* 0x000000000500720c */ /* 0x000fda0003f05270 */
[----:B------:R-:W-:Y:S05]  /*9f30*/  @P0 BRA `(.L_x_933) ;  /* 0xfffffffc00ec0947 */ /* 0x000fea000383ffff */
.L_x_932:
        /* <DEDUP_REMOVED lines=74> */
.L_x_936:
        /* <DEDUP_REMOVED lines=31> */
.L_x_935:
[----:B------:R-:W-:Y:S05]  /*a5d0*/  BSYNC.RECONVERGENT B0 ;  /* 0x0000000000007941 */ /* 0x000fea0003800200 */
.L_x_934:
        /* <DEDUP_REMOVED lines=10> */
.L_x_937:
        /* <DEDUP_REMOVED lines=87> */
.L_x_938:
        /* <DEDUP_REMOVED lines=9> */
.L_x_4897:


//--------------------- .text._Z35group_norm_nhwc_bwd_one_pass_kernelI11Fp16IOBf16WLi256ELi120ELi480EEv26Group_norm_nhwc_bwd_params --------------------------
	.section	.text._Z35group_norm_nhwc_bwd_one_pass_kernelI11Fp16IOBf16WLi256ELi120ELi480EEv26Group_norm_nhwc_bwd_params,"ax",@progbits
	.align	128
        .global         _Z35group_norm_nhwc_bwd_one_pass_kernelI11Fp16IOBf16WLi256ELi120ELi480EEv26Group_norm_nhwc_bwd_params
        .type           _Z35group_norm_nhwc_bwd_one_pass_kernelI11Fp16IOBf16WLi256ELi120ELi480EEv26Group_norm_nhwc_bwd_params,@function
        .size           _Z35group_norm_nhwc_bwd_one_pass_kernelI11Fp16IOBf16WLi256ELi120ELi480EEv26Group_norm_nhwc_bwd_params,(.L_x_4898 - _Z35group_norm_nhwc_bwd_one_pass_kernelI11Fp16IOBf16WLi256ELi120ELi480EEv26Group_norm_nhwc_bwd_params)
        .other          _Z35group_norm_nhwc_bwd_one_pass_kernelI11Fp16IOBf16WLi256ELi120ELi480EEv26Group_norm_nhwc_bwd_params,@"STO_CUDA_ENTRY STV_DEFAULT"
_Z35group_norm_nhwc_bwd_one_pass_kernelI11Fp16IOBf16WLi256ELi120ELi480EEv26Group_norm_nhwc_bwd_params:
.text._Z35group_norm_nhwc_bwd_one_pass_kernelI11Fp16IOBf16WLi256ELi120ELi480EEv26Group_norm_nhwc_bwd_params:
        /* <DEDUP_REMOVED lines=25> */
.L_x_965:
[----:B0-----:R-:W0:Y:S01]  /*0190*/  LDCU UR14, c[0x0][0x410] ;  /* 0x00008200ff0e77ac */ /* 0x001e220008000800 */
[----:B------:R-:W-:Y:S01]  /*01a0*/  IABS R4, UR8 ;  /* 0x0000000800047c13 */ /* 0x000fe20008000000 */
[----:B------:R-:W-:Y:S01]  /*01b0*/  HFMA2 R84, -RZ, RZ, 0, 0 ;  /* 0x00000000ff547431 */ /* 0x000fe200000001ff */
[----:B------:R-:W-:Y:S01]  /*01c0*/  IADD3 R5, PT, PT, R50, 0x8, RZ ;  /* 0x0000000832057810 */ /* 0x000fe20007ffe0ff */
[----:B------:R-:W-:Y:S01]  /*01d0*/  UMOV UR6, URZ ;  /* 0x000000ff00067c82 */ /* 0x000fe20008000000 */
[----:B------:R-:W-:Y:S01]  /*01e0*/  R2UR UR9, R4 ;  /* 0x00000000040972ca */ /* 0x000fe200000e0000 */
[----:B------:R-:W1:Y:S01]  /*01f0*/  LDCU.128 UR16, c[0x0][0x400] ;  /* 0x00008000ff1077ac */ /* 0x000e620008000c00 */
[----:B------:R-:W-:Y:S02]  /*0200*/  SHF.R.S32.HI R11, RZ, 0x1f, R5 ;  /* 0x0000001fff0b7819 */ /* 0x000fe40000011405 */
[----:B------:R-:W-:Y:S01]  /*0210*/  IADD3 R7, PT, PT, R50, 0x10, RZ ;  /* 0x0000001032077810 */ /* 0x000fe20007ffe0ff */
[----:B------:R-:W-:Y:S01]  /*0220*/  UISETP.GE.AND UP4, UPT, UR8, URZ, UPT ;  /* 0x000000ff0800728c */ /* 0x000fe2000bf86270 */
[----:B------:R-:W-:-:S02]  /*0230*/  LOP3.LUT R12, R12, 0xfeffffff, RZ, 0xc0, !PT ;  /* 0xfeffffff0c0c7812 */ /* 0x000fc400078ec0ff */
[----:B------:R-:W-:Y:S02]  /*0240*/  SHF.R.S32.HI R13, RZ, 0x1f, R7 ;  /* 0x0000001fff0d7819 */ /* 0x000fe40000011407 */
[----:B0-----:R-:W-:Y:S01]  /*0250*/  MOV R2, UR14 ;  /* 0x0000000e00027c02 */ /* 0x001fe20008000f00 */
[----:B------:R-:W-:Y:S02]  /*0260*/  ULOP3.LUT UR12, UR8, UR14, URZ, 0x3c, !UPT ;  /* 0x0000000e080c7292 */ /* 0x000fe4000f8e3cff */
[----:B------:R-:W-:Y:S01]  /*0270*/  UISETP.NE.AND UP0, UPT, UR14, URZ, UPT ;  /* 0x000000ff0e00728c */ /* 0x000fe2000bf05270 */
[----:B------:R-:W-:Y:S02]  /*0280*/  IABS R2, R2 ;  /* 0x0000000200027213 */ /* 0x000fe40000000000 */
[----:B-1----:R-:W-:Y:S02]  /*0290*/  ISETP.GE.U32.AND P0, PT, R50, UR16, PT ;  /* 0x0000001032007c0c */ /* 0x002fe4000bf06070 */
[----:B------:R-:W-:-:S02]  /*02a0*/  R2UR UR13, R2 ;  /* 0x00000000020d72ca */ /* 0x000fc400000e0000 */
[----:B------:R-:W-:-:S11]  /*02b0*/  MOV R9, UR18 ;  /* 0x0000001200097c02 */ /* 0x000fd60008000f00 */
[----:B------:R-:W0:Y:S08]  /*02c0*/  I2F.RP R2, UR13 ;  /* 0x0000000d00027d06 */ /* 0x000e300008209400 */
[----:B0-----:R-:W0:Y:S02]  /*02d0*/  MUFU.RCP R2, R2 ;  /* 0x0000000200027308 */ /* 0x001e240000001000 */
[----:B0-----:R-:W-:-:S06]  /*02e0*/  IADD3 R3, PT, PT, R2, 0xffffffe, RZ ;  /* 0x0ffffffe02037810 */ /* 0x001fcc0007ffe0ff */
[----:B------:R-:W0:Y:S02]  /*02f0*/  F2I.FTZ.U32.TRUNC.NTZ R3, R3 ;  /* 0x0000000300037305 */ /* 0x000e24000021f000 */
[----:B0-----:R-:W-:Y:S02]  /*0300*/  R2UR UR7, R3 ;  /* 0x00000000030772ca */ /* 0x001fe400000e0000 */
[----:B------:R-:W-:-:S04]  /*0310*/  SHF.R.S32.HI R3, RZ, 0x1f, R50 ;  /* 0x0000001fff037819 */ /* 0x000fc80000011432 */
[----:B------:R-:W-:Y:S02]  /*0320*/  ISETP.GE.AND.EX P3, PT, R3, UR17, PT, P0 ;  /* 0x0000001103007c0c */ /* 0x000fe4000bf66300 */
[----:B------:R-:W-:-:S04]  /*0330*/  ISETP.GE.U32.AND P0, PT, R5, UR16, PT ;  /* 0x0000001005007c0c */ /* 0x000fc8000bf06070 */
[----:B------:R-:W-:Y:S01]  /*0340*/  ISETP.GE.AND.EX P4, PT, R11, UR17, PT, P0 ;  /* 0x000000110b007c0c */ /* 0x000fe2000bf86300 */
[----:B------:R-:W-:Y:S01]  /*0350*/  UIADD3 UR5, UPT, UPT, URZ, -UR7, URZ ;  /* 0x80000007ff057290 */ /* 0x000fe2000fffe0ff */
[----:B------:R-:W-:-:S03]  /*0360*/  ISETP.GE.U32.AND P0, PT, R7, UR16, PT ;  /* 0x0000001007007c0c */ /* 0x000fc6000bf06070 */
[----:B------:R-:W-:Y:S01]  /*0370*/  UIMAD UR5, UR5, UR13, URZ ;  /* 0x0000000d050572a4 */ /* 0x000fe2000f8e02ff */
[----:B------:R-:W-:Y:S01]  /*0380*/  ISETP.GE.AND.EX P6, PT, R13, UR17, PT, P0 ;  /* 0x000000110d007c0c */ /* 0x000fe2000bfc6300 */
[----:B------:R-:W0:Y:S01]  /*0390*/  @!P3 LDC.64 R14, c[0x0][0x3f8] ;  /* 0x0000fe00ff0ebb82 */ /* 0x000e220000000a00 */
[----:B------:R-:W-:Y:S01]  /*03a0*/  @P3 LOP3.LUT R12, R12, 0x1000000, RZ, 0xfc, !PT ;  /* 0x010000000c0c3812 */ /* 0x000fe200078efcff */
[----:B------:R-:W-:-:S03]  /*03b0*/  UIMAD.WIDE.U32 UR6, UR7, UR5, UR6 ;  /* 0x00000005070672a5 */ /* 0x000fc6000f8e0006 */
[----:B------:R-:W-:Y:S01]  /*03c0*/  LOP3.LUT R12, R12, 0xff7fffff, RZ, 0xc0, !PT ;  /* 0xff7fffff0c0c7812 */ /* 0x000fe200078ec0ff */
[----:B------:R-:W-:Y:S02]  /*03d0*/  UIMAD.WIDE.U32 UR6, UR7, UR9, URZ ;  /* 0x00000009070672a5 */ /* 0x000fe4000f8e00ff */
[----:B------:R-:W1:Y:S01]  /*03e0*/  @!P3 LDC.64 R16, c[0x0][0x398] ;  /* 0x0000e600ff10bb82 */ /* 0x000e620000000a00 */
[----:B------:R-:W-:Y:S01]  /*03f0*/  @P4 LOP3.LUT R12, R12, 0x800000, RZ, 0xfc, !PT ;  /* 0x008000000c0c4812 */ /* 0x000fe200078efcff */
[----:B------:R-:W-:-:S03]  /*0400*/  UIADD3 UR5, UPT, UPT, -UR7, URZ, URZ ;  /* 0x000000ff07057290 */ /* 0x000fc6000fffe1ff */
[----:B------:R-:W-:Y:S01]  /*0410*/  LOP3.LUT R12, R12, 0xffbfffff, RZ, 0xc0, !PT ;  /* 0xffbfffff0c0c7812 */ /* 0x000fe200078ec0ff */
[----:B------:R-:W-:Y:S02]  /*0420*/  UIMAD UR5, UR13, UR5, UR9 ;  /* 0x000000050d0572a4 */ /* 0x000fe4000f8e0209 */
[----:B------:R-:W-:Y:S01]  /*0430*/  ULOP3.LUT UR9, URZ, UR14, URZ, 0x33, !UPT ;  /* 0x0000000eff097292 */ /* 0x000fe2000f8e33ff */
[----:B------:R-:W2:Y:S01]  /*0440*/  @!P3 LDC.64 R72, c[0x0][0x3a0] ;  /* 0x0000e800ff48bb82 */ /* 0x000ea20000000a00 */
[----:B------:R-:W-:Y:S01]  /*0450*/  UISETP.GT.U32.AND UP2, UPT, UR13, UR5, UPT ;  /* 0x000000050d00728c */ /* 0x000fe2000bf44070 */
[----:B------:R-:W-:-:S06]  /*0460*/  @P6 LOP3.LUT R12, R12, 0x400000, RZ, 0xfc, !PT ;  /* 0x004000000c0c6812 */ /* 0x000fcc00078efcff */
[----:B------:R-:W3:Y:S04]  /*0470*/  @!P4 LDC.64 R18, c[0x0][0x3f8] ;  /* 0x0000fe00ff12cb82 */ /* 0x000ee80000000a00 */
[----:B------:R-:W-:Y:S02]  /*0480*/  @!UP2 UIADD3 UR5, UPT, UPT, UR5, -UR13, URZ ;  /* 0x8000000d0505a290 */ /* 0x000fe4000fffe0ff */
[----:B------:R-:W-:Y:S02]  /*0490*/  @!UP2 UIADD3 UR7, UPT, UPT, UR7, 0x1, URZ ;  /* 0x000000010707a890 */ /* 0x000fe4000fffe0ff */
[----:B------:R-:W-:Y:S01]  /*04a0*/  UIADD3 UR6, UPT, UPT, UR5, -UR13, URZ ;  /* 0x8000000d05067290 */ /* 0x000fe2000fffe0ff */
[----:B------:R-:W4:Y:S01]  /*04b0*/  @!P6 LDC.64 R22, c[0x0][0x3f8] ;  /* 0x0000fe00ff16eb82 */ /* 0x000f220000000a00 */
[----:B------:R-:W-:-:S02]  /*04c0*/  UISETP.GT.U32.AND UP3, UPT, UR13, UR5, UPT ;  /* 0x000000050d00728c */ /* 0x000fc4000bf64070 */
[----:B------:R-:W-:Y:S02]  /*04d0*/  UISETP.GE.U32.AND UP1, UPT, UR5, UR13, UPT ;  /* 0x0000000d0500728c */ /* 0x000fe4000bf26070 */
[----:B------:R-:W-:Y:S02]  /*04e0*/  USEL UR5, UR6, UR5, !UP3 ;  /* 0x0000000506057287 */ /* 0x000fe4000d800000 */
[----:B------:R-:W-:Y:S01]  /*04f0*/  UISETP.GE.AND UP2, UPT, UR12, URZ, UPT ;  /* 0x000000ff0c00728c */ /* 0x000fe2000bf46270 */
[----:B------:R-:W5:Y:S01]  /*0500*/  @!P4 LDC.64 R66, c[0x0][0x3a0] ;  /* 0x0000e800ff42cb82 */ /* 0x000f620000000a00 */
[----:B------:R-:W-:-:S04]  /*0510*/  @!UP4 UIADD3 UR5, UPT, UPT, -UR5, URZ, URZ ;  /* 0x000000ff0505c290 */ /* 0x000fc8000fffe1ff */
[----:B------:R-:W-:Y:S02]  /*0520*/  USEL UR13, UR9, UR5, !UP0 ;  /* 0x00000005090d7287 */ /* 0x000fe4000c000000 */
[----:B------:R-:W-:Y:S01]  /*0530*/  @UP1 UIADD3 UR7, UPT, UPT, UR7, 0x1, URZ ;  /* 0x0000000107071890 */ /* 0x000fe2000fffe0ff */
[----:B------:R-:W5:Y:S01]  /*0540*/  @!P6 LDC.64 R64, c[0x0][0x3a0] ;  /* 0x0000e800ff40eb82 */ /* 0x000f620000000a00 */
[----:B------:R-:W-:Y:S02]  /*0550*/  UIMAD UR5, UR13, 0x78, URZ ;  /* 0x000000780d0578a4 */ /* 0x000fe4000f8e02ff */
[----:B------:R-:W-:-:S04]  /*0560*/  @!UP2 UIADD3 UR7, UPT, UPT, -UR7, URZ, URZ ;  /* 0x000000ff0707a290 */ /* 0x000fc8000fffe1ff */
[----:B------:R-:W-:Y:S01]  /*0570*/  USEL UR7, UR9, UR7, !UP0 ;  /* 0x0000000709077287 */ /* 0x000fe2000c000000 */
[----:B------:R-:W-:Y:S01]  /*0580*/  IADD3 R36, P1, PT, R0, UR5, RZ ;  /* 0x0000000500247c10 */ /* 0x000fe2000ff3e0ff */
[----:B----4-:R-:W-:Y:S01]  /*0590*/  @!P6 IMAD R4, R13, R22, RZ ;  /* 0x000000160d04e224 */ /* 0x010fe200078e02ff */
[----:B------:R-:W-:Y:S01]  /*05a0*/  MOV R0, UR5 ;  /* 0x0000000500007c02 */ /* 0x000fe20008000f00 */
[----:B------:R-:W-:Y:S01]  /*05b0*/  USHF.R.S32.HI UR5, URZ, 0x1f, UR7 ;  /* 0x0000001fff057899 */ /* 0x000fe20008011407 */
[----:B------:R-:W4:Y:S02]  /*05c0*/  @!P6 LDC.64 R24, c[0x0][0x398] ;  /* 0x0000e600ff18eb82 */ /* 0x000f240000000a00 */
[----:B------:R-:W-:Y:S01]  /*05d0*/  LEA.HI.X.SX32 R37, R0, RZ, 0x1, P1 ;  /* 0x000000ff00257211 */ /* 0x000fe200008f0eff */
[----:B------:R-:W-:Y:S01]  /*05e0*/  UIMAD UR5, UR5, UR18, URZ ;  /* 0x00000012050572a4 */ /* 0x000fe2000f8e02ff */
[----:B0-----:R-:W-:-:S03]  /*05f0*/  @!P3 IMAD R0, R3, R14, RZ ;  /* 0x0000000e0300b224 */ /* 0x001fc600078e02ff */
[----:B------:R-:W-:Y:S02]  /*0600*/  UIMAD UR5, UR7, UR19, UR5 ;  /* 0x00000013070572a4 */ /* 0x000fe4000f8e0205 */
[----:B------:R-:W-:Y:S01]  /*0610*/  IMAD.WIDE.U32 R36, R9, UR7, R36 ;  /* 0x0000000709247c25 */ /* 0x000fe2000f8e0024 */
[C---:B------:R-:W-:Y:S02]  /*0620*/  IADD3 R9, PT, PT, R50.reuse, 0x18, RZ ;  /* 0x0000001832097810 */ /* 0x040fe40007ffe0ff */
[----:B------:R-:W-:Y:S02]  /*0630*/  CS2R R80, SRZ ;  /* 0x0000000000507805 */ /* 0x000fe4000001ff00 */
[C---:B------:R-:W-:Y:S01]  /*0640*/  IADD3 R85, PT, PT, R50.reuse, 0xf8, RZ ;  /* 0x000000f832557810 */ /* 0x040fe20007ffe0ff */
[----:B------:R-:W-:Y:S01]  /*0650*/  @!P3 IMAD R15, R50, R15, R0 ;  /* 0x0000000f320fb224 */ /* 0x000fe200078e0200 */
[----:B------:R-:W-:Y:S01]  /*0660*/  IADD3 R35, PT, PT, R37, UR5, RZ ;  /* 0x0000000525237c10 */ /* 0x000fe2000fffe0ff */
[----:B---3--:R-:W-:Y:S01]  /*0670*/  @!P4 IMAD R0, R11, R18, RZ ;  /* 0x000000120b00c224 */ /* 0x008fe200078e02ff */
[----:B------:R-:W-:Y:S01]  /*0680*/  @!P3 MOV R34, R36 ;  /* 0x000000240022b202 */ /* 0x000fe20000000f00 */
[----:B------:R-:W0:Y:S01]  /*0690*/  LDCU.64 UR6, c[0x0][0x3b8] ;  /* 0x00007700ff0677ac */ /* 0x000e220008000a00 */
[----:B------:R-:W-:-:S02]  /*06a0*/  ISETP.GE.U32.AND P0, PT, R9, UR16, PT ;  /* 0x0000001009007c0c */ /* 0x000fc4000bf06070 */
[C---:B------:R-:W-:Y:S01]  /*06b0*/  IADD3 R11, PT, PT, R50.reuse, 0x20, RZ ;  /* 0x00000020320b7810 */ /* 0x040fe20007ffe0ff */
[----:B------:R-:W-:-:S05]  /*06c0*/  @!P3 IMAD.WIDE.U32 R2, R50, R14, R34 ;  /* 0x0000000e3202b225 */ /* 0x000fca00078e0022 */
[----:B------:R-:W-:Y:S02]  /*06d0*/  @!P3 IADD3 R3, PT, PT, R3, R15, RZ ;  /* 0x0000000f0303b210 */ /* 0x000fe40007ffe0ff */
[C---:B------:R-:W-:Y:S02]  /*06e0*/  @!P3 SHF.L.U32 R63, R2.reuse, 0x1, RZ ;  /* 0x00000001023fb819 */ /* 0x040fe400000006ff */
[----:B------:R-:W-:Y:S02]  /*06f0*/  @!P3 SHF.L.U64.HI R2, R2, 0x1, R3 ;  /* 0x000000010202b819 */ /* 0x000fe40000010203 */
[C---:B-1----:R-:W-:Y:S02]  /*0700*/  @!P3 IADD3 R62, P2, PT, R63.reuse, R16, RZ ;  /* 0x000000103f3eb210 */ /* 0x042fe40007f5e0ff */
[----:B--2---:R-:W-:Y:S02]  /*0710*/  @!P3 IADD3 R72, P1, PT, R63, R72, RZ ;  /* 0x000000483f48b210 */ /* 0x004fe40007f3e0ff */
[----:B------:R-:W-:-:S02]  /*0720*/  @!P3 IADD3.X R63, PT, PT, R2, R17, RZ, P2, !PT ;  /* 0x00000011023fb210 */ /* 0x000fc400017fe4ff */
[----:B------:R-:W-:Y:S02]  /*0730*/  LOP3.LUT P2, RZ, R12, 0x800000, RZ, 0xc0, !PT ;  /* 0x008000000cff7812 */ /* 0x000fe4000784c0ff */
[----:B------:R-:W-:Y:S02]  /*0740*/  SHF.R.S32.HI R15, RZ, 0x1f, R9 ;  /* 0x0000001fff0f7819 */ /* 0x000fe40000011409 */
[----:B------:R-:W-:Y:S02]  /*0750*/  @!P3 IADD3.X R73, PT, PT, R2, R73, RZ, P1, !PT ;  /* 0x000000490249b210 */ /* 0x000fe40000ffe4ff */
[----:B------:R-:W-:Y:S02]  /*0760*/  ISETP.GE.AND.EX P5, PT, R15, UR17, PT, P0 ;  /* 0x000000110f007c0c */ /* 0x000fe4000bfa6300 */
[----:B------:R-:W-:Y:S02]  /*0770*/  ISETP.GE.U32.AND P0, PT, R11, UR16, PT ;  /* 0x000000100b007c0c */ /* 0x000fe4000bf06070 */
[----:B------:R-:W-:-:S02]  /*0780*/  SHF.R.S32.HI R17, RZ, 0x1f, R11 ;  /* 0x0000001fff117819 */ /* 0x000fc4000001140b */
[----:B------:R-:W-:Y:S01]  /*0790*/  LOP3.LUT R12, R12, 0xffdfffff, RZ, 0xc0, !PT ;  /* 0xffdfffff0c0c7812 */ /* 0x000fe200078ec0ff */
[----:B------:R-:W1:Y:S01]  /*07a0*/  @!P2 LDC.64 R20, c[0x0][0x398] ;  /* 0x0000e600ff14ab82 */ /* 0x000e620000000a00 */
[----:B------:R-:W-:Y:S01]  /*07b0*/  @!P2 MOV R2, R36 ;  /* 0x000000240002a202 */ /* 0x000fe20000000f00 */
[----:B------:R-:W-:Y:S01]  /*07c0*/  @!P2 IMAD R19, R5, R19, R0 ;  /* 0x000000130513a224 */ /* 0x000fe200078e0200 */
[----:B------:R-:W-:Y:S02]  /*07d0*/  @!P2 MOV R3, R35 ;  /* 0x000000230003a202 */ /* 0x000fe40000000f00 */
[----:B------:R-:W-:Y:S02]  /*07e0*/  ISETP.GE.AND.EX P4, PT, R17, UR17, PT, P0 ;  /* 0x0000001111007c0c */ /* 0x000fe4000bf86300 */
[----:B------:R-:W-:Y:S01]  /*07f0*/  @P5 LOP3.LUT R12, R12, 0x200000, RZ, 0xfc, !PT ;  /* 0x002000000c0c5812 */ /* 0x000fe200078efcff */
[----:B------:R-:W-:Y:S01]  /*0800*/  @!P2 IMAD.WIDE.U32 R2, R5, R18, R2 ;  /* 0x000000120502a225 */ /* 0x000fe200078e0002 */
[----:B------:R-:W2:Y:S01]  /*0810*/  @!P5 LDC.64 R26, c[0x0][0x3f8] ;  /* 0x0000fe00ff1adb82 */ /* 0x000ea20000000a00 */
[----:B------:R-:W-:-:S02]  /*0820*/  IADD3 R5, PT, PT, R50, 0x28, RZ ;  /* 0x0000002832057810 */ /* 0x000fc40007ffe0ff */
[----:B------:R-:W-:Y:S02]  /*0830*/  LOP3.LUT R12, R12, 0xffefffff, RZ, 0xc0, !PT ;  /* 0xffefffff0c0c7812 */ /* 0x000fe400078ec0ff */
[----:B------:R-:W-:Y:S01]  /*0840*/  @!P2 IADD3 R3, PT, PT, R3, R19, RZ ;  /* 0x000000130303a210 */ /* 0x000fe20007ffe0ff */
[----:B------:R-:W-:Y:S01]  /*0850*/  @!P6 IMAD R19, R7, R23, R4 ;  /* 0x000000170713e224 */ /* 0x000fe200078e0204 */
[C---:B------:R-:W-:Y:S01]  /*0860*/  @!P2 SHF.L.U32 R61, R2.reuse, 0x1, RZ ;  /* 0x00000001023da819 */ /* 0x040fe200000006ff */
[----:B------:R-:W3:Y:S01]  /*0870*/  @!P5 LDC.64 R48, c[0x0][0x3a0] ;  /* 0x0000e800ff30db82 */ /* 0x000ee20000000a00 */
[----:B------:R-:W-:Y:S02]  /*0880*/  @!P2 SHF.L.U64.HI R0, R2, 0x1, R3 ;  /* 0x000000010200a819 */ /* 0x000fe40000010203 */
[----:B------:R-:W-:Y:S02]  /*0890*/  @!P6 MOV R2, R36 ;  /* 0x000000240002e202 */ /* 0x000fe40000000f00 */
[----:B------:R-:W-:-:S02]  /*08a0*/  @!P6 MOV R3, R35 ;  /* 0x000000230003e202 */ /* 0x000fc40000000f00 */
[----:B-----5:R-:W-:Y:S01]  /*08b0*/  @!P2 IADD3 R66, P0, PT, R61, R66, RZ ;  /* 0x000000423d42a210 */ /* 0x020fe20007f1e0ff */
[----:B------:R-:W5:Y:S01]  /*08c0*/  @!P4 LDC.64 R44, c[0x0][0x3a0] ;  /* 0x0000e800ff2ccb82 */ /* 0x000f620000000a00 */
[----:B------:R-:W-:Y:S01]  /*08d0*/  ISETP.GE.U32.AND P1, PT, R5, UR16, PT ;  /* 0x0000001005007c0c */ /* 0x000fe2000bf26070 */
[----:B------:R-:W-:Y:S01]  /*08e0*/  @!P6 IMAD.WIDE.U32 R2, R7, R22, R2 ;  /* 0x000000160702e225 */ /* 0x000fe200078e0002 */
[----:B------:R-:W-:Y:S02]  /*08f0*/  @!P2 IADD3.X R67, PT, PT, R0, R67, RZ, P0, !PT ;  /* 0x000000430043a210 */ /* 0x000fe400007fe4ff */
[----:B-1----:R-:W-:Y:S02]  /*0900*/  @!P2 IADD3 R60, P0, PT, R61, R20, RZ ;  /* 0x000000143d3ca210 */ /* 0x002fe40007f1e0ff */
[----:B------:R-:W-:Y:S01]  /*0910*/  SHF.R.S32.HI R13, RZ, 0x1f, R5 ;  /* 0x0000001fff0d7819 */ /* 0x000fe20000011405 */
[----:B------:R-:W1:Y:S01]  /*0920*/  @!P4 LDC.64 R22, c[0x0][0x3f8] ;  /* 0x0000fe00ff16cb82 */ /* 0x000e620000000a00 */
[----:B------:R-:W-:-:S02]  /*0930*/  @!P6 IADD3 R3, PT, PT, R3, R19, RZ ;  /* 0x000000130303e210 */ /* 0x000fc40007ffe0ff */
[----:B------:R-:W-:Y:S02]  /*0940*/  @!P2 IADD3.X R61, PT, PT, R0, R21, RZ, P0, !PT ;  /* 0x00000015003da210 */ /* 0x000fe400007fe4ff */
[----:B------:R-:W-:Y:S02]  /*0950*/  ISETP.GE.AND.EX P3, PT, R13, UR17, PT, P1 ;  /* 0x000000110d007c0c */ /* 0x000fe4000bf66310 */
[C---:B------:R-:W-:Y:S01]  /*0960*/  @!P6 SHF.L.U32 R41, R2.reuse, 0x1, RZ ;  /* 0x000000010229e819 */ /* 0x040fe200000006ff */
[----:B------:R-:W0:Y:S01]  /*0970*/  @!P5 LDC.64 R18, c[0x0][0x398] ;  /* 0x0000e600ff12db82 */ /* 0x000e220000000a00 */
[----:B------:R-:W-:Y:S01]  /*0980*/  @!P6 SHF.L.U64.HI R0, R2, 0x1, R3 ;  /* 0x000000010200e819 */ /* 0x000fe20000010203 */
[----:B--2---:R-:W-:Y:S01]  /*0990*/  @!P5 IMAD R2, R15, R26, RZ ;  /* 0x0000001a0f02d224 */ /* 0x004fe200078e02ff */
[----:B------:R-:W-:Y:S02]  /*09a0*/  @!P5 MOV R3, R35 ;  /* 0x000000230003d202 */ /* 0x000fe40000000f00 */
[----:B------:R-:W-:Y:S01]  /*09b0*/  @!P6 IADD3 R64, P0, PT, R41, R64, RZ ;  /* 0x000000402940e210 */ /* 0x000fe20007f1e0ff */
[----:B------:R-:W-:Y:S01]  /*09c0*/  @!P5 IMAD R7, R9, R27, R2 ;  /* 0x0000001b0907d224 */ /* 0x000fe200078e0202 */
[----:B------:R-:W-:Y:S01]  /*09d0*/  @!P5 MOV R2, R36 ;  /* 0x000000240002d202 */ /* 0x000fe20000000f00 */
[----:B------:R-:W2:Y:S01]  /*09e0*/  @!P4 LDC.64 R14, c[0x0][0x398] ;  /* 0x0000e600ff0ecb82 */ /* 0x000ea20000000a00 */
[----:B------:R-:W-:-:S02]  /*09f0*/  @!P6 IADD3.X R65, PT, PT, R0, R65, RZ, P0, !PT ;  /* 0x000000410041e210 */ /* 0x000fc400007fe4ff */
[----:B----4-:R-:W-:Y:S01]  /*0a00*/  @!P6 IADD3 R40, P0, PT, R41, R24, RZ ;  /* 0x000000182928e210 */ /* 0x010fe20007f1e0ff */
[----:B------:R-:W-:Y:S01]  /*0a10*/  @!P5 IMAD.WIDE.U32 R2, R9, R26, R2 ;  /* 0x0000001a0902d225 */ /* 0x000fe200078e0002 */
[----:B------:R-:W-:Y:S02]  /*0a20*/  @P4 LOP3.LUT R12, R12, 0x100000, RZ, 0xfc, !PT ;  /* 0x001000000c0c4812 */ /* 0x000fe400078efcff */
[----:B------:R-:W-:Y:S01]  /*0a30*/  @!P6 IADD3.X R41, PT, PT, R0, R25, RZ, P0, !PT ;  /* 0x000000190029e210 */ /* 0x000fe200007fe4ff */
[----:B------:R-:W4:Y:S01]  /*0a40*/  @!P3 LDC.64 R20, c[0x0][0x3f8] ;  /* 0x0000fe00ff14bb82 */ /* 0x000f220000000a00 */
[----:B------:R-:W-:Y:S01]  /*0a50*/  @!P5 IADD3 R3, PT, PT, R3, R7, RZ ;  /* 0x000000070303d210 */ /* 0x000fe20007ffe0ff */
[----:B-1----:R-:W-:Y:S01]  /*0a60*/  @!P4 IMAD R4, R17, R22, RZ ;  /* 0x000000161104c224 */ /* 0x002fe200078e02ff */
[C---:B------:R-:W-:Y:S02]  /*0a70*/  @!P5 SHF.L.U32 R33, R2.reuse, 0x1, RZ ;  /* 0x000000010221d819 */ /* 0x040fe400000006ff */
[----:B------:R-:W-:Y:S01]  /*0a80*/  @!P5 SHF.L.U64.HI R0, R2, 0x1, R3 ;  /* 0x000000010200d819 */ /* 0x000fe20000010203 */
[----:B------:R-:W-:Y:S01]  /*0a90*/  @!P4 IMAD R7, R11, R23, R4 ;  /* 0x000000170b07c224 */ /* 0x000fe200078e0204 */
[----:B------:R-:W-:Y:S01]  /*0aa0*/  @!P4 MOV R2, R36 ;  /* 0x000000240002c202 */ /* 0x000fe20000000f00 */
[----:B------:R-:W1:Y:S01]  /*0ab0*/  @!P3 LDC.64 R42, c[0x0][0x3a0] ;  /* 0x0000e800ff2abb82 */ /* 0x000e620000000a00 */
[----:B------:R-:W-:-:S02]  /*0ac0*/  @!P4 MOV R3, R35 ;  /* 0x000000230003c202 */ /* 0x000fc40000000f00 */
[----:B---3--:R-:W-:Y:S02]  /*0ad0*/  @!P5 IADD3 R48, P0, PT, R33, R48, RZ ;  /* 0x000000302130d210 */ /* 0x008fe40007f1e0ff */
[----:B------:R-:W-:Y:S01]  /*0ae0*/  LOP3.LUT R12, R12, 0xfff7ffff, RZ, 0xc0, !PT ;  /* 0xfff7ffff0c0c7812 */ /* 0x000fe200078ec0ff */
[----:B------:R-:W-:Y:S01]  /*0af0*/  @!P4 IMAD.WIDE.U32 R2, R11, R22, R2 ;  /* 0x000000160b02c225 */ /* 0x000fe200078e0002 */
[C---:B------:R-:W-:Y:S01]  /*0b00*/  @!P5 IADD3.X R49, PT, PT, R0.reuse, R49, RZ, P0, !PT ;  /* 0x000000310031d210 */ /* 0x040fe200007fe4ff */
[----:B------:R-:W3:Y:S01]  /*0b10*/  @!P3 LDC.64 R10, c[0x0][0x398] ;  /* 0x0000e600ff0abb82 */ /* 0x000ee20000000a00 */
[----:B0-----:R-:W-:Y:S02]  /*0b20*/  @!P5 IADD3 R32, P0, PT, R33, R18, RZ ;  /* 0x000000122120d210 */ /* 0x001fe40007f1e0ff */
[----:B------:R-:W-:Y:S02]  /*0b30*/  @!P4 IADD3 R3, PT, PT, R3, R7, RZ ;  /* 0x000000070303c210 */ /* 0x000fe40007ffe0ff */
[----:B------:R-:W-:-:S02]  /*0b40*/  @!P5 IADD3.X R33, PT, PT, R0, R19, RZ, P0, !PT ;  /* 0x000000130021d210 */ /* 0x000fc400007fe4ff */
[C---:B------:R-:W-:Y:S01]  /*0b50*/  @!P4 SHF.L.U32 R7, R2.reuse, 0x1, RZ ;  /* 0x000000010207c819 */ /* 0x040fe200000006ff */
[----:B----4-:R-:W-:Y:S01]  /*0b60*/  @!P3 IMAD R4, R13, R20, RZ ;  /* 0x000000140d04b224 */ /* 0x010fe200078e02ff */
[----:B------:R-:W-:Y:S02]  /*0b70*/  @!P4 SHF.L.U64.HI R0, R2, 0x1, R3 ;  /* 0x000000010200c819 */ /* 0x000fe40000010203 */
[----:B------:R-:W-:Y:S01]  /*0b80*/  @!P3 MOV R2, R36 ;  /* 0x000000240002b202 */ /* 0x000fe20000000f00 */
[----:B------:R-:W-:Y:S01]  /*0b90*/  @!P3 IMAD R9, R5, R21, R4 ;  /* 0x000000150509b224 */ /* 0x000fe200078e0204 */
[----:B------:R-:W-:Y:S02]  /*0ba0*/  @!P3 MOV R3, R35 ;  /* 0x000000230003b202 */ /* 0x000fe40000000f00 */
[----:B-----5:R-:W-:Y:S02]  /*0bb0*/  @!P4 IADD3 R44, P0, PT, R7, R44, RZ ;  /* 0x0000002c072cc210 */ /* 0x020fe40007f1e0ff */
[----:B------:R-:W-:Y:S01]  /*0bc0*/  @P3 LOP3.LUT R12, R12, 0x80000, RZ, 0xfc, !PT ;  /* 0x000800000c0c3812 */ /* 0x000fe200078efcff */
[----:B------:R-:W-:Y:S01]  /*0bd0*/  @!P3 IMAD.WIDE.U32 R2, R5, R20, R2 ;  /* 0x000000140502b225 */ /* 0x000fe200078e0002 */
[----:B------:R-:W-:-:S02]  /*0be0*/  @!P4 IADD3.X R45, PT, PT, R0, R45, RZ, P0, !PT ;  /* 0x0000002d002dc210 */ /* 0x000fc400007fe4ff */
[----:B--2---:R-:W-:Y:S02]  /*0bf0*/  @!P4 IADD3 R6, P0, PT, R7, R14, RZ ;  /* 0x0000000e0706c210 */ /* 0x004fe40007f1e0ff */
[----:B------:R-:W-:Y:S02]  /*0c00*/  @!P3 IADD3 R3, PT, PT, R3, R9, RZ ;  /* 0x000000090303b210 */ /* 0x000fe40007ffe0ff */
[----:B------:R-:W-:Y:S02]  /*0c10*/  @!P3 SHF.L.U32 R31, R2, 0x1, RZ ;  /* 0x00000001021fb819 */ /* 0x000fe400000006ff */
[----:B------:R-:W-:Y:S02]  /*0c20*/  @!P4 IADD3.X R7, PT, PT, R0, R15, RZ, P0, !PT ;  /* 0x0000000f0007c210 */ /* 0x000fe400007fe4ff */
[----:B------:R-:W-:Y:S02]  /*0c30*/  @!P3 SHF.L.U64.HI R2, R2, 0x1, R3 ;  /* 0x000000010202b819 */ /* 0x000fe40000010203 */
[----:B-1----:R-:W-:-:S02]  /*0c40*/  @!P3 IADD3 R42, P0, PT, R31, R42, RZ ;  /* 0x0000002a1f2ab210 */ /* 0x002fc40007f1e0ff */
        /* <DEDUP_REMOVED lines=244> */
[----:B------:R0:W2:Y:S04]  /*1b90*/  @!P1 LDG.E R81, desc[UR10][R62.64] ;  /* 0x0000000a3e519981 */ /* 0x0000a8000c1e1900 */
[----:B------:R-:W3:Y:S04]  /*1ba0*/  @!P1 LDG.E R84, desc[UR10][R72.64] ;  /* 0x0000000a48549981 */ /* 0x000ee8000c1e1900 */
[----:B------:R-:W1:Y:S01]  /*1bb0*/  @!P5 LDC.64 R56, c[0x0][0x3f8] ;  /* 0x0000fe00ff38db82 */ /* 0x000e620000000a00 */
[----:B------:R-:W-:-:S04]  /*1bc0*/  @P5 LOP3.LUT R12, R12, 0x80, RZ, 0xfc, !PT ;  /* 0x000000800c0c5812 */ /* 0x000fc800078efcff */
[----:B------:R-:W-:-:S03]  /*1bd0*/  LOP3.LUT R12, R12, 0xffffffbf, RZ, 0xc0, !PT ;  /* 0xffffffbf0c0c7812 */ /* 0x000fc600078ec0ff */
[----:B------:R-:W4:Y:S01]  /*1be0*/  @!P5 LDC.64 R68, c[0x0][0x3a0] ;  /* 0x0000e800ff44db82 */ /* 0x000f220000000a00 */
        /* <DEDUP_REMOVED lines=8> */
[----:B----4-:R-:W-:-:S04]  /*1c70*/  @!P5 IADD3 R56, P0, PT, R5, R68, RZ ;  /* 0x000000440538d210 */ /* 0x010fc80007f1e0ff */
[----:B------:R-:W-:Y:S02]  /*1c80*/  @!P5 IADD3.X R57, PT, PT, R54, R69, RZ, P0, !PT ;  /* 0x000000453639d210 */ /* 0x000fe400007fe4ff */
[----:B------:R-:W1:Y:S02]  /*1c90*/  @!P5 LDC.64 R68, c[0x0][0x398] ;  /* 0x0000e600ff44db82 */ /* 0x000e640000000a00 */
[----:B-1----:R-:W-:-:S04]  /*1ca0*/  @!P5 IADD3 R4, P0, PT, R5, R68, RZ ;  /* 0x000000440504d210 */ /* 0x002fc80007f1e0ff */
[----:B------:R-:W-:Y:S02]  /*1cb0*/  @!P5 IADD3.X R5, PT, PT, R54, R69, RZ, P0, !PT ;  /* 0x000000453605d210 */ /* 0x000fe400007fe4ff */
[----:B------:R-:W-:-:S04]  /*1cc0*/  IADD3 R69, PT, PT, R50, 0x90, RZ ;  /* 0x0000009032457810 */ /* 0x000fc80007ffe0ff */
[----:B------:R-:W-:Y:S02]  /*1cd0*/  SHF.R.S32.HI R55, RZ, 0x1f, R69 ;  /* 0x0000001fff377819 */ /* 0x000fe40000011445 */
[----:B------:R-:W-:-:S04]  /*1ce0*/  ISETP.GE.U32.AND P0, PT, R69, UR16, PT ;  /* 0x0000001045007c0c */ /* 0x000fc8000bf06070 */
[----:B------:R-:W-:-:S13]  /*1cf0*/  ISETP.GE.AND.EX P6, PT, R55, UR17, PT, P0 ;  /* 0x0000001137007c0c */ /* 0x000fda000bfc6300 */
        /* <DEDUP_REMOVED lines=13> */
[----:B----4-:R-:W-:-:S04]  /*1dd0*/  @!P6 IADD3 R90, P0, PT, R89, R90, RZ ;  /* 0x0000005a595ae210 */ /* 0x010fc80007f1e0ff */
        /* <DEDUP_REMOVED lines=9> */
[----:B------:R-:W-:-:S03]  /*1e70*/  LOP3.LUT P3, RZ, R12, 0x400000, RZ, 0xc0, !PT ;  /* 0x004000000cff7812 */ /* 0x000fc6000786c0ff */
        /* <DEDUP_REMOVED lines=14> */
[----:B------:R-:W-:Y:S02]  /*1f60*/  IADD3 R77, PT, PT, R50, 0xa0, RZ ;  /* 0x000000a0324d7810 */ /* 0x000fe40007ffe0ff */
[C---:B------:R-:W-:Y:S02]  /*1f70*/  LOP3.LUT P2, RZ, R12.reuse, 0x800000, RZ, 0xc0, !PT ;  /* 0x008000000cff7812 */ /* 0x040fe4000784c0ff */
[----:B------:R-:W-:Y:S02]  /*1f80*/  SHF.R.S32.HI R69, RZ, 0x1f, R77 ;  /* 0x0000001fff457819 */ /* 0x000fe4000001144d */
[----:B------:R-:W-:Y:S02]  /*1f90*/  ISETP.GE.U32.AND P0, PT, R77, UR16, PT ;  /* 0x000000104d007c0c */ /* 0x000fe4000bf06070 */
[----:B------:R-:W-:-:S02]  /*1fa0*/  LOP3.LUT R12, R12, 0xffffffef, RZ, 0xc0, !PT ;  /* 0xffffffef0c0c7812 */ /* 0x000fc400078ec0ff */
[----:B------:R-:W-:-:S05]  /*1fb0*/  ISETP.GE.AND.EX P4, PT, R69, UR17, PT, P0 ;  /* 0x0000001145007c0c */ /* 0x000fca000bf86300 */
[----:B------:R-:W4:Y:S08]  /*1fc0*/  @!P2 LDG.E R80, desc[UR10][R66.64] ;  /* 0x0000000a4250a981 */ /* 0x000f30000c1e1900 */
[----:B------:R-:W1:Y:S01]  /*1fd0*/  @!P4 LDC.64 R78, c[0x0][0x3f8] ;  /* 0x0000fe00ff4ecb82 */ /* 0x000e620000000a00 */
[----:B------:R-:W-:-:S07]  /*1fe0*/  @P4 LOP3.LUT R12, R12, 0x10, RZ, 0xfc, !PT ;  /* 0x000000100c0c4812 */ /* 0x000fce00078efcff */
[----:B------:R-:W5:Y:S01]  /*1ff0*/  @!P4 LDC.64 R86, c[0x0][0x3a0] ;  /* 0x0000e800ff56cb82 */ /* 0x000f620000000a00 */
[----:B-1----:R-:W-:Y:S01]  /*2000*/  @!P4 IMAD R68, R69, R78, RZ ;  /* 0x0000004e4544c224 */ /* 0x002fe200078e02ff */
[----:B------:R-:W-:-:S03]  /*2010*/  @!P4 MOV R69, R35 ;  /* 0x000000230045c202 */ /* 0x000fc60000000f00 */
[----:B------:R-:W-:Y:S01]  /*2020*/  @!P4 IMAD R79, R77, R79, R68 ;  /* 0x0000004f4d4fc224 */ /* 0x000fe200078e0244 */
[----:B------:R-:W-:-:S05]  /*2030*/  @!P4 MOV R68, R36 ;  /* 0x000000240044c202 */ /* 0x000fca0000000f00 */
[----:B------:R-:W-:Y:S02]  /*2040*/  @!P4 IMAD.WIDE.U32 R68, R77, R78, R68 ;  /* 0x0000004e4d44c225 */ /* 0x000fe400078e0044 */
[----:B------:R-:W1:Y:S03]  /*2050*/  @!P4 LDC.64 R76, c[0x0][0x398] ;  /* 0x0000e600ff4ccb82 */ /* 0x000e660000000a00 */
[----:B------:R-:W-:-:S04]  /*2060*/  @!P4 IADD3 R69, PT, PT, R69, R79, RZ ;  /* 0x0000004f4545c210 */ /* 0x000fc80007ffe0ff */
[C---:B------:R-:W-:Y:S02]  /*2070*/  @!P4 SHF.L.U64.HI R70, R68.reuse, 0x1, R69 ;  /* 0x000000014446c819 */ /* 0x040fe40000010245 */
[----:B------:R-:W-:-:S04]  /*2080*/  @!P4 SHF.L.U32 R69, R68, 0x1, RZ ;  /* 0x000000014445c819 */ /* 0x000fc800000006ff */
[----:B-----5:R-:W-:-:S04]  /*2090*/  @!P4 IADD3 R86, P0, PT, R69, R86, RZ ;  /* 0x000000564556c210 */ /* 0x020fc80007f1e0ff */
        /* <DEDUP_REMOVED lines=8> */
[----:B0-----:R-:W-:Y:S02]  /*2120*/  @!P4 MOV R62, R36 ;  /* 0x00000024003ec202 */ /* 0x001fe40000000f00 */
[----:B------:R-:W-:Y:S02]  /*2130*/  @!P4 MOV R63, R35 ;  /* 0x00000023003fc202 */ /* 0x000fe40000000f00 */
[----:B------:R-:W-:-:S06]  /*2140*/  MOV R70, RZ ;  /* 0x000000ff00467202 */ /* 0x000fcc0000000f00 */
[----:B------:R0:W5:Y:S02]  /*2150*/  @!P2 LDG.E R70, desc[UR10][R60.64] ;  /* 0x0000000a3c46a981 */ /* 0x000164000c1e1900 */
[----:B0-----:R-:W0:Y:S01]  /*2160*/  @!P4 LDC.64 R60, c[0x0][0x398] ;  /* 0x0000e600ff3ccb82 */ /* 0x001e220000000a00 */
[-C--:B-1----:R-:W-:Y:S02]  /*2170*/  @!P4 IMAD R72, R79, R104.reuse, RZ ;  /* 0x000000684f48c224 */ /* 0x082fe400078e02ff */
[----:B------:R-:W-:-:S04]  /*2180*/  @!P4 IMAD.WIDE.U32 R62, R77, R104, R62 ;  /* 0x000000684d3ec225 */ /* 0x000fc800078e003e */
[----:B------:R-:W-:Y:S02]  /*2190*/  @!P4 IMAD R73, R77, R105, R72 ;  /* 0x000000694d49c224 */ /* 0x000fe400078e0248 */
[----:B------:R-:W1:Y:S01]  /*21a0*/  @!P4 LDC.64 R76, c[0x0][0x3a0] ;  /* 0x0000e800ff4ccb82 */ /* 0x000e620000000a00 */
[----:B------:R-:W-:Y:S02]  /*21b0*/  @!P4 SHF.L.U32 R67, R62, 0x1, RZ ;  /* 0x000000013e43c819 */ /* 0x000fe400000006ff */
[----:B------:R-:W-:-:S04]  /*21c0*/  @!P4 IADD3 R63, PT, PT, R63, R73, RZ ;  /* 0x000000493f3fc210 */ /* 0x000fc80007ffe0ff */
[----:B------:R-:W-:Y:S02]  /*21d0*/  @!P4 SHF.L.U64.HI R72, R62, 0x1, R63 ;  /* 0x000000013e48c819 */ /* 0x000fe4000001023f */
[C---:B------:R-:W-:Y:S02]  /*21e0*/  LOP3.LUT P1, RZ, R12.reuse, 0x200000, RZ, 0xc0, !PT ;  /* 0x002000000cff7812 */ /* 0x040fe4000782c0ff */
[----:B------:R-:W-:Y:S01]  /*21f0*/  LOP3.LUT R12, R12, 0xfffffff7, RZ, 0xc0, !PT ;  /* 0xfffffff70c0c7812 */ /* 0x000fe200078ec0ff */
[----:B------:R-:W-:Y:S01]  /*2200*/  HFMA2 R66, -RZ, RZ, 0, 0 ;  /* 0x00000000ff427431 */ /* 0x000fe200000001ff */
[----:B------:R-:W-:Y:S02]  /*2210*/  CS2R R78, SRZ ;  /* 0x00000000004e7805 */ /* 0x000fe4000001ff00 */
[----:B------:R-:W-:-:S03]  /*2220*/  @P4 LOP3.LUT R12, R12, 0x8, RZ, 0xfc, !PT ;  /* 0x000000080c0c4812 */ /* 0x000fc600078efcff */
[----:B------:R-:W2:Y:S04]  /*2230*/  @!P3 LDG.E R66, desc[UR10][R64.64] ;  /* 0x0000000a4042b981 */ /* 0x000ea8000c1e1900 */
[----:B------:R3:W4:Y:S01]  /*2240*/  @!P3 LDG.E R79, desc[UR10][R40.64] ;  /* 0x0000000a284fb981 */ /* 0x000722000c1e1900 */
[----:B-1----:R-:W-:-:S03]  /*2250*/  @!P4 IADD3 R62, P0, PT, R67, R76, RZ ;  /* 0x0000004c433ec210 */ /* 0x002fc60007f1e0ff */
[----:B------:R-:W4:Y:S01]  /*2260*/  @!P1 LDG.E R78, desc[UR10][R48.64] ;  /* 0x0000000a304e9981 */ /* 0x000f22000c1e1900 */
[----:B------:R-:W-:Y:S02]  /*2270*/  @!P4 IADD3.X R63, PT, PT, R72, R77, RZ, P0, !PT ;  /* 0x0000004d483fc210 */ /* 0x000fe400007fe4ff */
[----:B0-----:R-:W-:Y:S02]  /*2280*/  @!P4 IADD3 R60, P0, PT, R67, R60, RZ ;  /* 0x0000003c433cc210 */ /* 0x001fe40007f1e0ff */
[----:B------:R-:W-:Y:S02]  /*2290*/  IADD3 R67, PT, PT, R50, 0xb0, RZ ;  /* 0x000000b032437810 */ /* 0x000fe40007ffe0ff */
[----:B------:R-:W-:Y:S02]  /*22a0*/  @!P4 IADD3.X R61, PT, PT, R72, R61, RZ, P0, !PT ;  /* 0x0000003d483dc210 */ /* 0x000fe400007fe4ff */
[----:B------:R-:W-:Y:S02]  /*22b0*/  ISETP.NE.AND P4, PT, R71, RZ, PT ;  /* 0x000000ff4700720c */ /* 0x000fe40003f85270 */
[----:B------:R-:W-:-:S02]  /*22c0*/  SHF.R.S32.HI R71, RZ, 0x1f, R67 ;  /* 0x0000001fff477819 */ /* 0x000fc40000011443 */
[----:B------:R-:W-:-:S04]  /*22d0*/  ISETP.GE.U32.AND P0, PT, R67, UR16, PT ;  /* 0x0000001043007c0c */ /* 0x000fc8000bf06070 */
[----:B------:R-:W-:-:S13]  /*22e0*/  ISETP.GE.AND.EX P3, PT, R71, UR17, PT, P0 ;  /* 0x0000001147007c0c */ /* 0x000fda000bf66300 */
[----:B------:R-:W0:Y:S01]  /*22f0*/  @!P3 LDC.64 R72, c[0x0][0x3f8] ;  /* 0x0000fe00ff48bb82 */ /* 0x000e220000000a00 */
[----:B---3--:R-:W-:Y:S02]  /*2300*/  @!P3 MOV R40, R36 ;  /* 0x000000240028b202 */ /* 0x008fe40000000f00 */
[----:B------:R-:W-:Y:S02]  /*2310*/  @!P3 MOV R41, R35 ;  /* 0x000000230029b202 */ /* 0x000fe40000000f00 */
[----:B------:R-:W-:-:S06]  /*2320*/  CS2R R76, SRZ ;  /* 0x00000000004c7805 */ /* 0x000fcc000001ff00 */
[----:B------:R1:W3:Y:S02]  /*2330*/  @!P1 LDG.E R77, desc[UR10][R32.64] ;  /* 0x0000000a204d9981 */ /* 0x0002e4000c1e1900 */
[----:B-1----:R-:W1:Y:S01]  /*2340*/  @!P3 LDC.64 R32, c[0x0][0x398] ;  /* 0x0000e600ff20bb82 */ /* 0x002e620000000a00 */
[-C--:B0-----:R-:W-:Y:S02]  /*2350*/  @!P3 IMAD R64, R71, R72.reuse, RZ ;  /* 0x000000484740b224 */ /* 0x081fe400078e02ff */
[----:B------:R-:W-:-:S04]  /*2360*/  @!P3 IMAD.WIDE.U32 R40, R67, R72, R40 ;  /* 0x000000484328b225 */ /* 0x000fc800078e0028 */
[----:B------:R-:W-:Y:S02]  /*2370*/  @!P3 IMAD R65, R67, R73, R64 ;  /* 0x000000494341b224 */ /* 0x000fe400078e0240 */
[----:B------:R-:W0:Y:S01]  /*2380*/  @!P3 LDC.64 R72, c[0x0][0x3a0] ;  /* 0x0000e800ff48bb82 */ /* 0x000e220000000a00 */
[----:B------:R-:W-:Y:S02]  /*2390*/  @!P3 SHF.L.U32 R49, R40, 0x1, RZ ;  /* 0x000000012831b819 */ /* 0x000fe400000006ff */
[----:B------:R-:W-:Y:S02]  /*23a0*/  @!P3 IADD3 R41, PT, PT, R41, R65, RZ ;  /* 0x000000412929b210 */ /* 0x000fe40007ffe0ff */
[----:B------:R-:W-:Y:S02]  /*23b0*/  LOP3.LUT P2, RZ, R12, 0x100000, RZ, 0xc0, !PT ;  /* 0x001000000cff7812 */ /* 0x000fe4000784c0ff */
[----:B------:R-:W-:Y:S02]  /*23c0*/  @!P3 SHF.L.U64.HI R64, R40, 0x1, R41 ;  /* 0x000000012840b819 */ /* 0x000fe40000010229 */
[----:B------:R-:W-:Y:S01]  /*23d0*/  LOP3.LUT R12, R12, 0xfffffffb, RZ, 0xc0, !PT ;  /* 0xfffffffb0c0c7812 */ /* 0x000fe200078ec0ff */
[----:B------:R-:W-:-:S03]  /*23e0*/  HFMA2 R71, -RZ, RZ, 0, 0 ;  /* 0x00000000ff477431 */ /* 0x000fc600000001ff */
[----:B------:R-:W-:-:S05]  /*23f0*/  @P3 LOP3.LUT R12, R12, 0x4, RZ, 0xfc, !PT ;  /* 0x000000040c0c3812 */ /* 0x000fca00078efcff */
[----:B------:R-:W3:Y:S01]  /*2400*/  @!P2 LDG.E R71, desc[UR10][R44.64] ;  /* 0x0000000a2c47a981 */ /* 0x000ee2000c1e1900 */
[----:B0-----:R-:W-:-:S04]  /*2410*/  @!P3 IADD3 R40, P0, PT, R49, R72, RZ ;  /* 0x000000483128b210 */ /* 0x001fc80007f1e0ff */
[----:B------:R-:W-:Y:S02]  /*2420*/  @!P3 IADD3.X R41, PT, PT, R64, R73, RZ, P0, !PT ;  /* 0x000000494029b210 */ /* 0x000fe400007fe4ff */
[----:B-1----:R-:W-:Y:S02]  /*2430*/  @!P3 IADD3 R32, P0, PT, R49, R32, RZ ;  /* 0x000000203120b210 */ /* 0x002fe40007f1e0ff */
[----:B------:R-:W-:Y:S02]  /*2440*/  IADD3 R49, PT, PT, R50, 0xb8, RZ ;  /* 0x000000b832317810 */ /* 0x000fe40007ffe0ff */
[----:B------:R-:W-:Y:S02]  /*2450*/  MOV R72, RZ ;  /* 0x000000ff00487202 */ /* 0x000fe40000000f00 */
[----:B------:R-:W-:Y:S02]  /*2460*/  @!P3 IADD3.X R33, PT, PT, R64, R33, RZ, P0, !PT ;  /* 0x000000214021b210 */ /* 0x000fe400007fe4ff */
[----:B------:R-:W-:-:S02]  /*2470*/  ISETP.NE.AND P3, PT, R51, RZ, PT ;  /* 0x000000ff3300720c */ /* 0x000fc40003f65270 */
[----:B------:R-:W-:Y:S01]  /*2480*/  SHF.R.S32.HI R51, RZ, 0x1f, R49 ;  /* 0x0000001fff337819 */ /* 0x000fe20000011431 */
[----:B------:R0:W3:Y:S01]  /*2490*/  @!P2 LDG.E R72, desc[UR10][R6.64] ;  /* 0x0000000a0648a981 */ /* 0x0000e2000c1e1900 */
[----:B------:R-:W-:-:S04]  /*24a0*/  ISETP.GE.U32.AND P0, PT, R49, UR16, PT ;  /* 0x0000001031007c0c */ /* 0x000fc8000bf06070 */
[----:B------:R-:W-:-:S13]  /*24b0*/  ISETP.GE.AND.EX P2, PT, R51, UR17, PT, P0 ;  /* 0x0000001133007c0c */ /* 0x000fda000bf46300 */
[----:B------:R-:W1:Y:S01]  /*24c0*/  @!P2 LDC.64 R104, c[0x0][0x3f8] ;  /* 0x0000fe00ff68ab82 */ /* 0x000e620000000a00 */
[----:B------:R-:W-:Y:S02]  /*24d0*/  LOP3.LUT P0, RZ, R12, 0x80000, RZ, 0xc0, !PT ;  /* 0x000800000cff7812 */ /* 0x000fe4000780c0ff */
[----:B0-----:R-:W-:Y:S02]  /*24e0*/  @!P2 MOV R6, R36 ;  /* 0x000000240006a202 */ /* 0x001fe40000000f00 */
[----:B------:R-:W-:Y:S02]  /*24f0*/  @!P2 MOV R7, R35 ;  /* 0x000000230007a202 */ /* 0x000fe40000000f00 */
[----:B------:R-:W-:-:S07]  /*2500*/  CS2R R64, SRZ ;  /* 0x0000000000407805 */ /* 0x000fce000001ff00 */
[----:B------:R0:W3:Y:S01]  /*2510*/  @!P0 LDG.E R65, desc[UR10][R30.64] ;  /* 0x0000000a1e418981 */ /* 0x0000e2000c1e1900 */
[-C--:B-1----:R-:W-:Y:S01]  /*2520*/  @!P2 IMAD R44, R51, R104.reuse, RZ ;  /* 0x00000068332ca224 */ /* 0x082fe200078e02ff */
[----:B0-----:R-:W0:Y:S01]  /*2530*/  @!P2 LDC.64 R30, c[0x0][0x398] ;  /* 0x0000e600ff1eab82 */ /* 0x001e220000000a00 */
[----:B------:R-:W-:-:S04]  /*2540*/  @!P2 IMAD.WIDE.U32 R6, R49, R104, R6 ;  /* 0x000000683106a225 */ /* 0x000fc800078e0006 */
[----:B------:R-:W-:-:S03]  /*2550*/  @!P2 IMAD R45, R49, R105, R44 ;  /* 0x00000069312da224 */ /* 0x000fc600078e022c */
[----:B------:R-:W1:Y:S01]  /*2560*/  @!P2 LDC.64 R48, c[0x0][0x3a0] ;  /* 0x0000e800ff30ab82 */ /* 0x000e620000000a00 */
[----:B------:R-:W-:Y:S01]  /*2570*/  HFMA2 R67, -RZ, RZ, 0, 0 ;  /* 0x00000000ff437431 */ /* 0x000fe200000001ff */
[----:B------:R-:W-:-:S05]  /*2580*/  @!P2 IADD3 R7, PT, PT, R7, R45, RZ ;  /* 0x0000002d0707a210 */ /* 0x000fca0007ffe0ff */
[----:B------:R5:W3:Y:S01]  /*2590*/  @!P0 LDG.E R67, desc[UR10][R42.64] ;  /* 0x0000000a2a438981 */ /* 0x000ae2000c1e1900 */
[C---:B------:R-:W-:Y:S02]  /*25a0*/  @!P2 SHF.L.U64.HI R44, R6.reuse, 0x1, R7 ;  /* 0x00000001062ca819 */ /* 0x040fe40000010207 */
[----:B-----5:R-:W-:Y:S02]  /*25b0*/  @!P2 SHF.L.U32 R43, R6, 0x1, RZ ;  /* 0x00000001062ba819 */ /* 0x020fe400000006ff */
[C---:B------:R-:W-:Y:S02]  /*25c0*/  LOP3.LUT P1, RZ, R12.reuse, 0x40000, RZ, 0xc0, !PT ;  /* 0x000400000cff7812 */ /* 0x040fe4000782c0ff */
[----:B-1----:R-:W-:Y:S02]  /*25d0*/  @!P2 IADD3 R6, P0, PT, R43, R48, RZ ;  /* 0x000000302b06a210 */ /* 0x002fe40007f1e0ff */
[----:B------:R-:W-:Y:S02]  /*25e0*/  LOP3.LUT R12, R12, 0xfffffffd, RZ, 0xc0, !PT ;  /* 0xfffffffd0c0c7812 */ /* 0x000fe400078ec0ff */
[----:B------:R-:W-:-:S02]  /*25f0*/  @!P2 IADD3.X R7, PT, PT, R44, R49, RZ, P0, !PT ;  /* 0x000000312c07a210 */ /* 0x000fc400007fe4ff */
[----:B0-----:R-:W-:Y:S02]  /*2600*/  @!P2 IADD3 R30, P0, PT, R43, R30, RZ ;  /* 0x0000001e2b1ea210 */ /* 0x001fe40007f1e0ff */
[----:B------:R-:W-:Y:S01]  /*2610*/  @P2 LOP3.LUT R12, R12, 0x2, RZ, 0xfc, !PT ;  /* 0x000000020c0c2812 */ /* 0x000fe200078efcff */
[----:B------:R-:W-:Y:S01]  /*2620*/  HFMA2 R51, -RZ, RZ, 0, 0 ;  /* 0x00000000ff337431 */ /* 0x000fe200000001ff */
[----:B------:R-:W-:Y:S01]  /*2630*/  @!P2 IADD3.X R31, PT, PT, R44, R31, RZ, P0, !PT ;  /* 0x0000001f2c1fa210 */ /* 0x000fe200007fe4ff */
[----:B------:R-:W5:Y:S01]  /*2640*/  @!P1 LDG.E R64, desc[UR10][R38.64] ;  /* 0x0000000a26409981 */ /* 0x000f62000c1e1900 */
[----:B------:R-:W-:Y:S02]  /*2650*/  ISETP.NE.AND P2, PT, R13, RZ, PT ;  /* 0x000000ff0d00720c */ /* 0x000fe40003f45270 */
[----:B------:R-:W-:Y:S01]  /*2660*/  IADD3 R13, PT, PT, R50, 0xc0, RZ ;  /* 0x000000c0320d7810 */ /* 0x000fe20007ffe0ff */
[----:B------:R0:W5:Y:S03]  /*2670*/  @!P1 LDG.E R51, desc[UR10][R28.64] ;  /* 0x0000000a1c339981 */ /* 0x000166000c1e1900 */
[----:B------:R-:W-:-:S02]  /*2680*/  SHF.R.S32.HI R43, RZ, 0x1f, R13 ;  /* 0x0000001fff2b7819 */ /* 0x000fc4000001140d */
[----:B------:R-:W-:-:S04]  /*2690*/  ISETP.GE.U32.AND P0, PT, R13, UR16, PT ;  /* 0x000000100d007c0c */ /* 0x000fc8000bf06070 */
[----:B------:R-:W-:-:S13]  /*26a0*/  ISETP.GE.AND.EX P1, PT, R43, UR17, PT, P0 ;  /* 0x000000112b007c0c */ /* 0x000fda000bf26300 */
[----:B------:R-:W1:Y:S01]  /*26b0*/  @!P1 LDC.64 R104, c[0x0][0x3f8] ;  /* 0x0000fe00ff689b82 */ /* 0x000e620000000a00 */
[----:B------:R-:W-:Y:S01]  /*26c0*/  LOP3.LUT P0, RZ, R12, 0x20000, RZ, 0xc0, !PT ;  /* 0x000200000cff7812 */ /* 0x000fe2000780c0ff */
[----:B------:R-:W-:Y:S01]  /*26d0*/  HFMA2 R44, -RZ, RZ, 0, 0 ;  /* 0x00000000ff2c7431 */ /* 0x000fe200000001ff */
[----:B0-----:R-:W-:Y:S02]  /*26e0*/  @!P1 MOV R28, R36 ;  /* 0x00000024001c9202 */ /* 0x001fe40000000f00 */
[----:B------:R-:W-:-:S09]  /*26f0*/  @!P1 MOV R29, R35 ;  /* 0x00000023001d9202 */ /* 0x000fd20000000f00 */
[----:B------:R0:W5:Y:S01]  /*2700*/  @!P0 LDG.E R44, desc[UR10][R24.64] ;  /* 0x0000000a182c8981 */ /* 0x000162000c1e1900 */
[----:B-1----:R-:W-:Y:S01]  /*2710*/  @!P1 IMAD R38, R43, R104, RZ ;  /* 0x000000682b269224 */ /* 0x002fe200078e02ff */
[----:B0-----:R-:W0:Y:S08]  /*2720*/  @!P1 LDC.64 R24, c[0x0][0x398] ;  /* 0x0000e600ff189b82 */ /* 0x001e300000000a00 */
[----:B------:R-:W1:Y:S01]  /*2730*/  @!P1 LDC.64 R42, c[0x0][0x3a0] ;  /* 0x0000e800ff2a9b82 */ /* 0x000e620000000a00 */
[----:B------:R-:W-:Y:S01]  /*2740*/  MOV R48, RZ ;  /* 0x000000ff00307202 */ /* 0x000fe20000000f00 */
[----:B------:R-:W-:-:S02]  /*2750*/  @!P1 IMAD R39, R13, R105, R38 ;  /* 0x000000690d279224 */ /* 0x000fc400078e0226 */
[----:B------:R-:W-:-:S03]  /*2760*/  @!P1 IMAD.WIDE.U32 R28, R13, R104, R28 ;  /* 0x000000680d1c9225 */ /* 0x000fc600078e001c */
[----:B------:R2:W5:Y:S02]  /*2770*/  @!P0 LDG.E R48, desc[UR10][R26.64] ;  /* 0x0000000a1a308981 */ /* 0x000564000c1e1900 */
[----:B------:R-:W-:-:S04]  /*2780*/  @!P1 IADD3 R13, PT, PT, R29, R39, RZ ;  /* 0x000000271d0d9210 */ /* 0x000fc80007ffe0ff */
[C---:B------:R-:W-:Y:S02]  /*2790*/  @!P1 SHF.L.U64.HI R38, R28.reuse, 0x1, R13 ;  /* 0x000000011c269819 */ /* 0x040fe4000001020d */
[----:B--2---:R-:W-:Y:S02]  /*27a0*/  @!P1 SHF.L.U32 R27, R28, 0x1, RZ ;  /* 0x000000011c1b9819 */ /* 0x004fe400000006ff */
[----:B------:R-:W-:Y:S02]  /*27b0*/  LOP3.LUT R12, R12, 0xfffffffe, RZ, 0xc0, !PT ;  /* 0xfffffffe0c0c7812 */ /* 0x000fe400078ec0ff */
[----:B-1----:R-:W-:Y:S02]  /*27c0*/  @!P1 IADD3 R28, P0, PT, R27, R42, RZ ;  /* 0x0000002a1b1c9210 */ /* 0x002fe40007f1e0ff */
[----:B------:R-:W-:Y:S02]  /*27d0*/  @P1 LOP3.LUT R12, R12, 0x1, RZ, 0xfc, !PT ;  /* 0x000000010c0c1812 */ /* 0x000fe400078efcff */
[----:B------:R-:W-:-:S02]  /*27e0*/  @!P1 IADD3.X R29, PT, PT, R38, R43, RZ, P0, !PT ;  /* 0x0000002b261d9210 */ /* 0x000fc400007fe4ff */
[----:B0-----:R-:W-:-:S04]  /*27f0*/  @!P1 IADD3 R26, P0, PT, R27, R24, RZ ;  /* 0x000000181b1a9210 */ /* 0x001fc80007f1e0ff */
[----:B------:R-:W-:Y:S02]  /*2800*/  @!P1 IADD3.X R27, PT, PT, R38, R25, RZ, P0, !PT ;  /* 0x00000019261b9210 */ /* 0x000fe400007fe4ff */
[----:B------:R-:W-:Y:S01]  /*2810*/  LOP3.LUT P0, RZ, R12, 0x10000, RZ, 0xc0, !PT ;  /* 0x000100000cff7812 */ /* 0x000fe2000780c0ff */
[----:B------:R-:W-:Y:S01]  /*2820*/  HFMA2 R42, -RZ, RZ, 0, 0 ;  /* 0x00000000ff2a7431 */ /* 0x000fe200000001ff */
[----:B------:R-:W-:Y:S02]  /*2830*/  MOV R38, RZ ;  /* 0x000000ff00267202 */ /* 0x000fe40000000f00 */
[----:B------:R-:W-:-:S04]  /*2840*/  IADD3 R39, PT, PT, R50, 0xc8, RZ ;  /* 0x000000c832277810 */ /* 0x000fc80007ffe0ff */
[----:B------:R-:W-:-:S05]  /*2850*/  SHF.R.S32.HI R43, RZ, 0x1f, R39 ;  /* 0x0000001fff2b7819 */ /* 0x000fca0000011427 */
[----:B------:R0:W2:Y:S04]  /*2860*/  @!P0 LDG.E R42, desc[UR10][R58.64] ;  /* 0x0000000a3a2a8981 */ /* 0x0000a8000c1e1900 */
[----:B------:R1:W2:Y:S01]  /*2870*/  @!P0 LDG.E R38, desc[UR10][R22.64] ;  /* 0x0000000a16268981 */ /* 0x0002a2000c1e1900 */
[----:B------:R-:W-:-:S04]  /*2880*/  ISETP.GE.U32.AND P0, PT, R39, UR16, PT ;  /* 0x0000001027007c0c */ /* 0x000fc8000bf06070 */
[----:B------:R-:W-:-:S13]  /*2890*/  ISETP.GE.AND.EX P0, PT, R43, UR17, PT, P0 ;  /* 0x000000112b007c0c */ /* 0x000fda000bf06300 */
[----:B0-----:R-:W0:Y:S01]  /*28a0*/  @!P0 LDC.64 R58, c[0x0][0x3f8] ;  /* 0x0000fe00ff3a8b82 */ /* 0x001e220000000a00 */
[----:B------:R-:W-:Y:S02]  /*28b0*/  ISETP.NE.AND P1, PT, R0, RZ, PT ;  /* 0x000000ff0000720c */ /* 0x000fe40003f25270 */
[----:B-1----:R-:W-:-:S05]  /*28c0*/  @!P0 MOV R22, R36 ;  /* 0x0000002400168202 */ /* 0x002fca0000000f00 */
[----:B------:R-:W1:Y:S01]  /*28d0*/  @!P0 LDC.64 R114, c[0x0][0x3a0] ;  /* 0x0000e800ff728b82 */ /* 0x000e620000000a00 */
[----:B------:R-:W-:-:S07]  /*28e0*/  @!P0 MOV R23, R35 ;  /* 0x0000002300178202 */ /* 0x000fce0000000f00 */
[----:B------:R-:W4:Y:S01]  /*28f0*/  @!P0 LDC.64 R110, c[0x0][0x398] ;  /* 0x0000e600ff6e8b82 */ /* 0x000f220000000a00 */
[-C--:B0-----:R-:W-:Y:S02]  /*2900*/  @!P0 IMAD R0, R43, R58.reuse, RZ ;  /* 0x0000003a2b008224 */ /* 0x081fe400078e02ff */
[----:B------:R-:W-:-:S04]  /*2910*/  @!P0 IMAD.WIDE.U32 R22, R39, R58, R22 ;  /* 0x0000003a27168225 */ /* 0x000fc800078e0016 */
[----:B------:R-:W-:Y:S02]  /*2920*/  @!P0 IMAD R43, R39, R59, R0 ;  /* 0x0000003b272b8224 */ /* 0x000fe400078e0200 */
[----:B------:R-:W-:Y:S01]  /*2930*/  HFMA2 R13, -RZ, RZ, 0, 0 ;  /* 0x00000000ff0d7431 */ /* 0x000fe200000001ff */
[----:B------:R-:W-:Y:S02]  /*2940*/  MOV R25, RZ ;  /* 0x000000ff00197202 */ /* 0x000fe40000000f00 */
[----:B------:R-:W-:-:S03]  /*2950*/  @!P0 IADD3 R23, PT, PT, R23, R43, RZ ;  /* 0x0000002b17178210 */ /* 0x000fc60007ffe0ff */
[----:B------:R0:W2:Y:S01]  /*2960*/  @!P1 LDG.E R13, desc[UR10][R20.64] ;  /* 0x0000000a140d9981 */ /* 0x0000a2000c1e1900 */
[C---:B------:R-:W-:Y:S02]  /*2970*/  @!P0 SHF.L.U64.HI R0, R22.reuse, 0x1, R23 ;  /* 0x0000000116008819 */ /* 0x040fe40000010217 */
[----:B------:R-:W-:Y:S01]  /*2980*/  @!P0 SHF.L.U32 R23, R22, 0x1, RZ ;  /* 0x0000000116178819 */ /* 0x000fe200000006ff */
[----:B------:R3:W2:Y:S03]  /*2990*/  @!P1 LDG.E R25, desc[UR10][R18.64] ;  /* 0x0000000a12199981 */ /* 0x0006a6000c1e1900 */
[----:B-1----:R-:W-:-:S04]  /*29a0*/  @!P0 IADD3 R114, P1, PT, R23, R114, RZ ;  /* 0x0000007217728210 */ /* 0x002fc80007f3e0ff */
[----:B------:R-:W-:Y:S02]  /*29b0*/  @!P0 IADD3.X R115, PT, PT, R0, R115, RZ, P1, !PT ;  /* 0x0000007300738210 */ /* 0x000fe40000ffe4ff */
[----:B----4-:R-:W-:-:S04]  /*29c0*/  @!P0 IADD3 R110, P1, PT, R23, R110, RZ ;  /* 0x0000006e176e8210 */ /* 0x010fc80007f3e0ff */
[----:B------:R-:W-:Y:S02]  /*29d0*/  @!P0 IADD3.X R111, PT, PT, R0, R111, RZ, P1, !PT ;  /* 0x0000006f006f8210 */ /* 0x000fe40000ffe4ff */
[----:B------:R-:W-:Y:S02]  /*29e0*/  LOP3.LUT P1, RZ, R12, 0x4000, RZ, 0xc0, !PT ;  /* 0x000040000cff7812 */ /* 0x000fe4000782c0ff */
[----:B0-----:R-:W-:Y:S02]  /*29f0*/  CS2R R20, SRZ ;  /* 0x0000000000147805 */ /* 0x001fe4000001ff00 */
[----:B---3--:R-:W-:Y:S02]  /*2a00*/  CS2R R18, SRZ ;  /* 0x0000000000127805 */ /* 0x008fe4000001ff00 */
[----:B------:R-:W-:-:S04]  /*2a10*/  IADD3 R39, PT, PT, R50, 0xd0, RZ ;  /* 0x000000d032277810 */ /* 0x000fc80007ffe0ff */
[----:B------:R-:W-:Y:S01]  /*2a20*/  SHF.R.S32.HI R43, RZ, 0x1f, R39 ;  /* 0x0000001fff2b7819 */ /* 0x000fe20000011427 */
[----:B------:R-:W-:Y:S01]  /*2a30*/  HFMA2 R23, -RZ, RZ, 0, 0 ;  /* 0x00000000ff177431 */ /* 0x000fe200000001ff */
[----:B------:R-:W3:Y:S04]  /*2a40*/  @!P2 LDG.E R18, desc[UR10][R10.64] ;  /* 0x0000000a0a12a981 */ /* 0x000ee8000c1e1900 */
[----:B------:R0:W4:Y:S04]  /*2a50*/  @!P1 LDG.E R21, desc[UR10][R46.64] ;  /* 0x0000000a2e159981 */ /* 0x000128000c1e1900 */
[----:B------:R1:W4:Y:S01]  /*2a60*/  @!P1 LDG.E R19, desc[UR10][R16.64] ;  /* 0x0000000a10139981 */ /* 0x000322000c1e1900 */
[----:B------:R-:W-:-:S03]  /*2a70*/  ISETP.GE.U32.AND P1, PT, R39, UR16, PT ;  /* 0x0000001027007c0c */ /* 0x000fc6000bf26070 */
[----:B------:R1:W4:Y:S01]  /*2a80*/  @!P2 LDG.E R23, desc[UR10][R14.64] ;  /* 0x0000000a0e17a981 */ /* 0x000322000c1e1900 */
[----:B------:R-:W-:-:S13]  /*2a90*/  ISETP.GE.AND.EX P1, PT, R43, UR17, PT, P1 ;  /* 0x000000112b007c0c */ /* 0x000fda000bf26310 */
[----:B0-----:R-:W0:Y:S01]  /*2aa0*/  @!P1 LDC.64 R46, c[0x0][0x3f8] ;  /* 0x0000fe00ff2e9b82 */ /* 0x001e220000000a00 */
[----:B-1----:R-:W-:Y:S02]  /*2ab0*/  @!P1 MOV R16, R36 ;  /* 0x0000002400109202 */ /* 0x002fe40000000f00 */
[----:B------:R-:W-:-:S05]  /*2ac0*/  @!P1 MOV R17, R35 ;  /* 0x0000002300119202 */ /* 0x000fca0000000f00 */
[----:B------:R-:W1:Y:S01]  /*2ad0*/  @!P1 LDC.64 R58, c[0x0][0x398] ;  /* 0x0000e600ff3a9b82 */ /* 0x000e620000000a00 */
[-C--:B0-----:R-:W-:Y:S02]  /*2ae0*/  @!P1 IMAD R0, R43, R46.reuse, RZ ;  /* 0x0000002e2b009224 */ /* 0x081fe400078e02ff */
[----:B------:R-:W-:-:S04]  /*2af0*/  @!P1 IMAD.WIDE.U32 R16, R39, R46, R16 ;  /* 0x0000002e27109225 */ /* 0x000fc800078e0010 */
[----:B------:R-:W-:Y:S02]  /*2b00*/  @!P1 IMAD R43, R39, R47, R0 ;  /* 0x0000002f272b9224 */ /* 0x000fe400078e0200 */
[----:B------:R-:W0:Y:S03]  /*2b10*/  @!P1 LDC.64 R46, c[0x0][0x3a0] ;  /* 0x0000e800ff2e9b82 */ /* 0x000e260000000a00 */
[----:B------:R-:W-:-:S04]  /*2b20*/  @!P1 IADD3 R17, PT, PT, R17, R43, RZ ;  /* 0x0000002b11119210 */ /* 0x000fc80007ffe0ff */
[C---:B------:R-:W-:Y:S02]  /*2b30*/  @!P1 SHF.L.U64.HI R0, R16.reuse, 0x1, R17 ;  /* 0x0000000110009819 */ /* 0x040fe40000010211 */
[----:B------:R-:W-:Y:S02]  /*2b40*/  @!P1 SHF.L.U32 R17, R16, 0x1, RZ ;  /* 0x0000000110119819 */ /* 0x000fe400000006ff */
[----:B------:R-:W-:Y:S02]  /*2b50*/  IADD3 R15, PT, PT, R50, 0xd8, RZ ;  /* 0x000000d8320f7810 */ /* 0x000fe40007ffe0ff */
[----:B0-----:R-:W-:-:S04]  /*2b60*/  @!P1 IADD3 R46, P2, PT, R17, R46, RZ ;  /* 0x0000002e112e9210 */ /* 0x001fc80007f5e0ff */
[C---:B------:R-:W-:Y:S02]  /*2b70*/  @!P1 IADD3.X R47, PT, PT, R0.reuse, R47, RZ, P2, !PT ;  /* 0x0000002f002f9210 */ /* 0x040fe400017fe4ff */
[----:B-1----:R-:W-:Y:S02]  /*2b80*/  @!P1 IADD3 R58, P2, PT, R17, R58, RZ ;  /* 0x0000003a113a9210 */ /* 0x002fe40007f5e0ff */
[----:B------:R-:W-:Y:S02]  /*2b90*/  SHF.R.S32.HI R17, RZ, 0x1f, R15 ;  /* 0x0000001fff117819 */ /* 0x000fe4000001140f */
        /* <DEDUP_REMOVED lines=9> */
[----:B-----5:R-:W-:-:S07]  /*2c30*/  @!P2 MOV R98, R36 ;  /* 0x000000240062a202 */ /* 0x020fce0000000f00 */
[----:B------:R-:W5:Y:S01]  /*2c40*/  @!P2 LDC.64 R106, c[0x0][0x398] ;  /* 0x0000e600ff6aab82 */ /* 0x000f620000000a00 */
        /* <DEDUP_REMOVED lines=10> */
[----:B-----5:R-:W-:Y:S02]  /*2cf0*/  @!P2 IADD3 R106, P3, PT, R99, R106, RZ ;  /* 0x0000006a636aa210 */ /* 0x020fe40007f7e0ff */
[----:B------:R-:W-:Y:S02]  /*2d00*/  SHF.R.S32.HI R17, RZ, 0x1f, R15 ;  /* 0x0000001fff117819 */ /* 0x000fe4000001140f */
[----:B------:R-:W-:Y:S02]  /*2d10*/  @!P2 IADD3.X R107, PT, PT, R0, R107, RZ, P3, !PT ;  /* 0x0000006b006ba210 */ /* 0x000fe40001ffe4ff */
[----:B------:R-:W-:Y:S02]  /*2d20*/  ISETP.GE.U32.AND P3, PT, R15, UR16, PT ;  /* 0x000000100f007c0c */ /* 0x000fe4000bf66070 */
[----:B------:R-:W-:Y:S02]  /*2d30*/  CS2R R10, SRZ ;  /* 0x00000000000a7805 */ /* 0x000fe4000001ff00 */
[----:B------:R-:W-:-:S04]  /*2d40*/  ISETP.GE.AND.EX P3, PT, R17, UR17, PT, P3 ;  /* 0x0000001111007c0c */ /* 0x000fc8000bf66330 */
[----:B------:R0:W5:Y:S02]  /*2d50*/  @!P4 LDG.E R10, desc[UR10][R2.64] ;  /* 0x0000000a020ac981 */ /* 0x000164000c1e1900 */
[----:B0-----:R-:W-:Y:S01]  /*2d60*/  HFMA2 R3, -RZ, RZ, 0, 0 ;  /* 0x00000000ff037431 */ /* 0x001fe200000001ff */
[----:B------:R-:W-:-:S06]  /*2d70*/  P2R R24, PR, RZ, 0x1 ;  /* 0x00000001ff187803 */ /* 0x000fcc0000000000 */
[----:B------:R-:W0:Y:S01]  /*2d80*/  @!P3 LDC.64 R104, c[0x0][0x3a0] ;  /* 0x0000e800ff68bb82 */ /* 0x000e220000000a00 */
[----:B------:R1:W5:Y:S01]  /*2d90*/  @!P4 LDG.E R3, desc[UR10][R52.64] ;  /* 0x0000000a3403c981 */ /* 0x000362000c1e1900 */
[----:B------:R-:W-:-:S06]  /*2da0*/  LOP3.LUT P0, RZ, R12, 0x800, RZ, 0xc0, !PT ;  /* 0x000008000cff7812 */ /* 0x000fcc000780c0ff */
[----:B-1----:R-:W1:Y:S01]  /*2db0*/  @!P3 LDC.64 R52, c[0x0][0x3f8] ;  /* 0x0000fe00ff34bb82 */ /* 0x002e620000000a00 */
[----:B------:R-:W-:Y:S02]  /*2dc0*/  P2R R39, PR, RZ, 0x2 ;  /* 0x00000002ff277803 */ /* 0x000fe40000000000 */
[----:B------:R-:W-:Y:S02]  /*2dd0*/  LOP3.LUT P1, RZ, R12, 0x400, RZ, 0xc0, !PT ;  /* 0x000004000cff7812 */ /* 0x000fe4000782c0ff */
[----:B------:R-:W-:Y:S02]  /*2de0*/  CS2R R8, SRZ ;  /* 0x0000000000087805 */ /* 0x000fe4000001ff00 */
[----:B------:R2:W5:Y:S04]  /*2df0*/  @!P0 LDG.E R20, desc[UR10][R102.64] ;  /* 0x0000000a66148981 */ /* 0x000568000c1e1900 */
[----:B------:R-:W5:Y:S01]  /*2e00*/  @!P0 LDG.E R11, desc[UR10][R100.64] ;  /* 0x0000000a640b8981 */ /* 0x000f62000c1e1900 */
[----:B--2---:R-:W2:Y:S04]  /*2e10*/  @!P3 LDC.64 R102, c[0x0][0x398] ;  /* 0x0000e600ff66bb82 */ /* 0x004ea80000000a00 */
[----:B------:R3:W5:Y:S01]  /*2e20*/  @!P1 LDG.E R8, desc[UR10][R94.64] ;  /* 0x0000000a5e089981 */ /* 0x000762000c1e1900 */
[----:B------:R-:W-:-:S03]  /*2e30*/  P2R R22, PR, RZ, 0x4 ;  /* 0x00000004ff167803 */ /* 0x000fc60000000000 */
[----:B------:R-:W5:Y:S01]  /*2e40*/  @!P1 LDG.E R9, desc[UR10][R96.64] ;  /* 0x0000000a60099981 */ /* 0x000f62000c1e1900 */
[----:B-1----:R-:W-:Y:S01]  /*2e50*/  @!P3 IMAD R0, R17, R52, RZ ;  /* 0x000000341100b224 */ /* 0x002fe200078e02ff */
[----:B---3--:R-:W-:Y:S02]  /*2e60*/  @!P3 MOV R94, R36 ;  /* 0x00000024005eb202 */ /* 0x008fe40000000f00 */
[----:B------:R-:W-:Y:S01]  /*2e70*/  @!P3 MOV R95, R35 ;  /* 0x00000023005fb202 */ /* 0x000fe20000000f00 */
[C---:B------:R-:W-:Y:S02]  /*2e80*/  @!P3 IMAD R17, R15.reuse, R53, R0 ;  /* 0x000000350f11b224 */ /* 0x040fe400078e0200 */
[----:B------:R-:W-:-:S05]  /*2e90*/  @!P3 IMAD.WIDE.U32 R94, R15, R52, R94 ;  /* 0x000000340f5eb225 */ /* 0x000fca00078e005e */
[----:B------:R-:W-:Y:S02]  /*2ea0*/  @!P3 IADD3 R15, PT, PT, R95, R17, RZ ;  /* 0x000000115f0fb210 */ /* 0x000fe40007ffe0ff */
[C---:B------:R-:W-:Y:S02]  /*2eb0*/  @!P3 SHF.L.U32 R95, R94.reuse, 0x1, RZ ;  /* 0x000000015e5fb819 */ /* 0x040fe400000006ff */
[----:B------:R-:W-:Y:S02]  /*2ec0*/  @!P3 SHF.L.U64.HI R0, R94, 0x1, R15 ;  /* 0x000000015e00b819 */ /* 0x000fe4000001020f */
[----:B0-----:R-:W-:Y:S02]  /*2ed0*/  @!P3 IADD3 R104, P4, PT, R95, R104, RZ ;  /* 0x000000685f68b210 */ /* 0x001fe40007f9e0ff */
[----:B------:R-:W-:Y:S02]  /*2ee0*/  IADD3 R15, PT, PT, R50, 0xe8, RZ ;  /* 0x000000e8320f7810 */ /* 0x000fe40007ffe0ff */
[----:B------:R-:W-:-:S02]  /*2ef0*/  @!P3 IADD3.X R105, PT, PT, R0, R105, RZ, P4, !PT ;  /* 0x000000690069b210 */ /* 0x000fc400027fe4ff */
[----:B--2---:R-:W-:Y:S02]  /*2f00*/  @!P3 IADD3 R102, P4, PT, R95, R102, RZ ;  /* 0x000000665f66b210 */ /* 0x004fe40007f9e0ff */
[----:B------:R-:W-:Y:S02]  /*2f10*/  SHF.R.S32.HI R49, RZ, 0x1f, R15 ;  /* 0x0000001fff317819 */ /* 0x000fe4000001140f */
[----:B------:R-:W-:Y:S02]  /*2f20*/  @!P3 IADD3.X R103, PT, PT, R0, R103, RZ, P4, !PT ;  /* 0x000000670067b210 */ /* 0x000fe400027fe4ff */
[----:B------:R-:W-:-:S04]  /*2f30*/  ISETP.GE.U32.AND P4, PT, R15, UR16, PT ;  /* 0x000000100f007c0c */ /* 0x000fc8000bf86070 */
[----:B------:R-:W-:Y:S02]  /*2f40*/  ISETP.GE.AND.EX P4, PT, R49, UR17, PT, P4 ;  /* 0x0000001131007c0c */ /* 0x000fe4000bf86340 */
[----:B------:R-:W-:Y:S02]  /*2f50*/  CS2R R52, SRZ ;  /* 0x0000000000347805 */ /* 0x000fe4000001ff00 */
[----:B------:R-:W-:-:S04]  /*2f60*/  LOP3.LUT P2, RZ, R12, 0x100, RZ, 0xc0, !PT ;  /* 0x000001000cff7812 */ /* 0x000fc8000784c0ff */
[----:B------:R0:W2:Y:S01]  /*2f70*/  @!P5 LDG.E R53, desc[UR10][R4.64] ;  /* 0x0000000a0435d981 */ /* 0x0000a2000c1e1900 */
[----:B------:R-:W-:Y:S01]  /*2f80*/  HFMA2 R0, -RZ, RZ, 0, 0 ;  /* 0x00000000ff007431 */ /* 0x000fe200000001ff */
[----:B------:R-:W-:Y:S02]  /*2f90*/  P2R R17, PR, RZ, 0x8 ;  /* 0x00000008ff117803 */ /* 0x000fe40000000000 */
[----:B------:R-:W3:Y:S01]  /*2fa0*/  @!P6 LDG.E R52, desc[UR10][R90.64] ;  /* 0x0000000a5a34e981 */ /* 0x000ee2000c1e1900 */
[----:B------:R-:W1:Y:S04]  /*2fb0*/  @!P4 LDC.64 R98, c[0x0][0x398] ;  /* 0x0000e600ff62cb82 */ /* 0x000e680000000a00 */
[----:B------:R0:W2:Y:S04]  /*2fc0*/  @!P2 LDG.E R0, desc[UR10][R82.64] ;  /* 0x0000000a5200a981 */ /* 0x0000a8000c1e1900 */
[----:B0-----:R-:W0:Y:S01]  /*2fd0*/  @!P4 LDC.64 R4, c[0x0][0x3f8] ;  /* 0x0000fe00ff04cb82 */ /* 0x001e220000000a00 */
[----:B------:R-:W-:-:S06]  /*2fe0*/  CS2R R82, SRZ ;  /* 0x0000000000527805 */ /* 0x000fcc000001ff00 */
[----:B------:R1:W3:Y:S01]  /*2ff0*/  @!P5 LDG.E R82, desc[UR10][R56.64] ;  /* 0x0000000a3852d981 */ /* 0x0002e2000c1e1900 */
[C---:B------:R-:W-:Y:S02]  /*3000*/  LOP3.LUT P3, RZ, R12.reuse, 0x20, RZ, 0xc0, !PT ;  /* 0x000000200cff7812 */ /* 0x040fe4000786c0ff */
[----:B------:R-:W-:Y:S01]  /*3010*/  LOP3.LUT P1, RZ, R12, 0x10, RZ, 0xc0, !PT ;  /* 0x000000100cff7812 */ /* 0x000fe2000782c0ff */
[----:B------:R-:W2:Y:S01]  /*3020*/  @!P2 LDG.E R83, desc[UR10][R92.64] ;  /* 0x0000000a5c53a981 */ /* 0x000ea2000c1e1900 */
[----:B-1----:R-:W-:Y:S02]  /*3030*/  @!P4 MOV R56, R36 ;  /* 0x000000240038c202 */ /* 0x002fe40000000f00 */
[----:B------:R-:W-:Y:S01]  /*3040*/  @!P4 MOV R57, R35 ;  /* 0x000000230039c202 */ /* 0x000fe20000000f00 */
[----:B0-----:R-:W-:-:S06]  /*3050*/  @!P4 IMAD R2, R49, R4, RZ ;  /* 0x000000043102c224 */ /* 0x001fcc00078e02ff */
[----:B------:R0:W3:Y:S01]  /*3060*/  @!P3 LDG.E R76, desc[UR10][R74.64] ;  /* 0x0000000a4a4cb981 */ /* 0x0000e2000c1e1900 */
[C---:B------:R-:W-:Y:S02]  /*3070*/  @!P4 IMAD R49, R15.reuse, R5, R2 ;  /* 0x000000050f31c224 */ /* 0x040fe400078e0202 */
[----:B------:R-:W-:Y:S02]  /*3080*/  @!P4 IMAD.WIDE.U32 R4, R15, R4, R56 ;  /* 0x000000040f04c225 */ /* 0x000fe400078e0038 */
[----:B------:R-:W1:Y:S03]  /*3090*/  @!P4 LDC.64 R56, c[0x0][0x3a0] ;  /* 0x0000e800ff38cb82 */ /* 0x000e660000000a00 */
[----:B------:R-:W-:-:S04]  /*30a0*/  @!P4 IADD3 R15, PT, PT, R5, R49, RZ ;  /* 0x00000031050fc210 */ /* 0x000fc80007ffe0ff */
[C---:B------:R-:W-:Y:S02]  /*30b0*/  @!P4 SHF.L.U64.HI R2, R4.reuse, 0x1, R15 ;  /* 0x000000010402c819 */ /* 0x040fe4000001020f */
[----:B------:R-:W-:Y:S02]  /*30c0*/  @!P4 SHF.L.U32 R15, R4, 0x1, RZ ;  /* 0x00000001040fc819 */ /* 0x000fe400000006ff */
[----:B------:R-:W-:Y:S02]  /*30d0*/  IADD3 R49, PT, PT, R50, 0xf0, RZ ;  /* 0x000000f032317810 */ /* 0x000fe40007ffe0ff */
[----:B-1----:R-:W-:-:S04]  /*30e0*/  @!P4 IADD3 R56, P5, PT, R15, R56, RZ ;  /* 0x000000380f38c210 */ /* 0x002fc80007fbe0ff */
[C---:B------:R-:W-:Y:S02]  /*30f0*/  @!P4 IADD3.X R57, PT, PT, R2.reuse, R57, RZ, P5, !PT ;  /* 0x000000390239c210 */ /* 0x040fe40002ffe4ff */
[----:B------:R-:W-:Y:S02]  /*3100*/  @!P4 IADD3 R98, P5, PT, R15, R98, RZ ;  /* 0x000000620f62c210 */ /* 0x000fe40007fbe0ff */
[----:B------:R-:W-:Y:S02]  /*3110*/  SHF.R.S32.HI R73, RZ, 0x1f, R49 ;  /* 0x0000001fff497819 */ /* 0x000fe40000011431 */
[----:B------:R-:W-:Y:S02]  /*3120*/  @!P4 IADD3.X R99, PT, PT, R2, R99, RZ, P5, !PT ;  /* 0x000000630263c210 */ /* 0x000fe40002ffe4ff */
[----:B------:R-:W-:-:S04]  /*3130*/  ISETP.GE.U32.AND P5, PT, R49, UR16, PT ;  /* 0x0000001031007c0c */ /* 0x000fc8000bfa6070 */
[----:B------:R-:W-:Y:S02]  /*3140*/  ISETP.GE.AND.EX P5, PT, R73, UR17, PT, P5 ;  /* 0x0000001149007c0c */ /* 0x000fe4000bfa6350 */
[----:B0-----:R-:W-:-:S06]  /*3150*/  CS2R R74, SRZ ;  /* 0x00000000004a7805 */ /* 0x001fcc000001ff00 */
[----:B------:R0:W3:Y:S01]  /*3160*/  @!P3 LDG.E R75, desc[UR10][R54.64] ;  /* 0x0000000a364bb981 */ /* 0x0000e2000c1e1900 */
[----:B------:R-:W-:Y:S01]  /*3170*/  HFMA2 R5, -RZ, RZ, 0, 0 ;  /* 0x00000000ff057431 */ /* 0x000fe200000001ff */
[----:B------:R-:W-:Y:S02]  /*3180*/  P2R R15, PR, RZ, 0x10 ;  /* 0x00000010ff0f7803 */ /* 0x000fe40000000000 */
[----:B------:R-:W-:Y:S01]  /*3190*/  P2R R45, PR, RZ, 0x4 ;  /* 0x00000004ff2d7803 */ /* 0x000fe20000000000 */
[----:B------:R-:W3:Y:S01]  /*31a0*/  @!P1 LDG.E R74, desc[UR10][R86.64] ;  /* 0x0000000a564a9981 */ /* 0x000ee2000c1e1900 */
[----:B------:R-:W1:Y:S03]  /*31b0*/  @!P5 LDC.64 R96, c[0x0][0x398] ;  /* 0x0000e600ff60db82 */ /* 0x000e660000000a00 */
[----:B------:R4:W3:Y:S05]  /*31c0*/  @!P6 LDG.E R5, desc[UR10][R88.64] ;  /* 0x0000000a5805e981 */ /* 0x0008ea000c1e1900 */
[----:B0-----:R-:W0:Y:S01]  /*31d0*/  @!P5 LDC.64 R54, c[0x0][0x3f8] ;  /* 0x0000fe00ff36db82 */ /* 0x001e220000000a00 */
[----:B----4-:R-:W-:-:S02]  /*31e0*/  @!P5 MOV R88, R36 ;  /* 0x000000240058d202 */ /* 0x010fc40000000f00 */
[----:B------:R-:W-:Y:S01]  /*31f0*/  @!P5 MOV R89, R35 ;  /* 0x000000230059d202 */ /* 0x000fe20000000f00 */
[-C--:B0-----:R-:W-:Y:S02]  /*3200*/  @!P5 IMAD R2, R73, R54.reuse, RZ ;  /* 0x000000364902d224 */ /* 0x081fe400078e02ff */
[----:B------:R-:W-:-:S04]  /*3210*/  @!P5 IMAD.WIDE.U32 R88, R49, R54, R88 ;  /* 0x000000363158d225 */ /* 0x000fc800078e0058 */
[----:B------:R-:W-:Y:S02]  /*3220*/  @!P5 IMAD R73, R49, R55, R2 ;  /* 0x000000373149d224 */ /* 0x000fe400078e0202 */
[----:B------:R-:W0:Y:S03]  /*3230*/  @!P5 LDC.64 R54, c[0x0][0x3a0] ;  /* 0x0000e800ff36db82 */ /* 0x000e260000000a00 */
[----:B------:R-:W-:Y:S02]  /*3240*/  @!P5 IADD3 R49, PT, PT, R89, R73, RZ ;  /* 0x000000495931d210 */ /* 0x000fe40007ffe0ff */
[C---:B------:R-:W-:Y:S02]  /*3250*/  @!P5 SHF.L.U32 R89, R88.reuse, 0x1, RZ ;  /* 0x000000015859d819 */ /* 0x040fe400000006ff */
[----:B------:R-:W-:Y:S01]  /*3260*/  @!P5 SHF.L.U64.HI R2, R88, 0x1, R49 ;  /* 0x000000015802d819 */ /* 0x000fe20000010231 */
[----:B------:R-:W-:Y:S01]  /*3270*/  HFMA2 R73, -RZ, RZ, 0, 0 ;  /* 0x00000000ff497431 */ /* 0x000fe200000001ff */
[----:B------:R-:W-:-:S05]  /*3280*/  LOP3.LUT P4, RZ, R12, 0x8, RZ, 0xc0, !PT ;  /* 0x000000080cff7812 */ /* 0x000fca000788c0ff */
[----:B------:R4:W3:Y:S01]  /*3290*/  @!P1 LDG.E R73, desc[UR10][R68.64] ;  /* 0x0000000a44499981 */ /* 0x0008e2000c1e1900 */
[----:B0-----:R-:W-:-:S04]  /*32a0*/  @!P5 IADD3 R54, P6, PT, R89, R54, RZ ;  /* 0x000000365936d210 */ /* 0x001fc80007fde0ff */
[C---:B------:R-:W-:Y:S02]  /*32b0*/  @!P5 IADD3.X R55, PT, PT, R2.reuse, R55, RZ, P6, !PT ;  /* 0x000000370237d210 */ /* 0x040fe400037fe4ff */
[----:B-1----:R-:W-:Y:S02]  /*32c0*/  @!P5 IADD3 R96, P6, PT, R89, R96, RZ ;  /* 0x000000605960d210 */ /* 0x002fe40007fde0ff */
[----:B------:R-:W-:Y:S02]  /*32d0*/  SHF.R.S32.HI R89, RZ, 0x1f, R85 ;  /* 0x0000001fff597819 */ /* 0x000fe40000011455 */
[----:B------:R-:W-:Y:S02]  /*32e0*/  @!P5 IADD3.X R97, PT, PT, R2, R97, RZ, P6, !PT ;  /* 0x000000610261d210 */ /* 0x000fe400037fe4ff */
[----:B------:R-:W-:-:S04]  /*32f0*/  ISETP.GE.U32.AND P6, PT, R85, UR16, PT ;  /* 0x0000001055007c0c */ /* 0x000fc8000bfc6070 */
[----:B------:R-:W-:Y:S02]  /*3300*/  ISETP.GE.AND.EX P6, PT, R89, UR17, PT, P6 ;  /* 0x0000001159007c0c */ /* 0x000fe4000bfc6360 */
[----:B----4-:R-:W-:-:S06]  /*3310*/  CS2R R68, SRZ ;  /* 0x0000000000447805 */ /* 0x010fcc000001ff00 */
[----:B------:R0:W4:Y:S01]  /*3320*/  @!P4 LDG.E R68, desc[UR10][R60.64] ;  /* 0x0000000a3c44c981 */ /* 0x000122000c1e1900 */
[----:B------:R-:W-:-:S03]  /*3330*/  LOP3.LUT P2, RZ, R12, 0x1000000, RZ, 0xc0, !PT ;  /* 0x010000000cff7812 */ /* 0x000fc6000784c0ff */
[----:B------:R1:W4:Y:S01]  /*3340*/  @!P4 LDG.E R69, desc[UR10][R62.64] ;  /* 0x0000000a3e45c981 */ /* 0x000322000c1e1900 */
[----:B------:R-:W5:Y:S08]  /*3350*/  @!P6 LDC.64 R94, c[0x0][0x3a0] ;  /* 0x0000e800ff5eeb82 */ /* 0x000f700000000a00 */
[----:B0-----:R-:W0:Y:S01]  /*3360*/  @!P6 LDC.64 R60, c[0x0][0x3f8] ;  /* 0x0000fe00ff3ceb82 */ /* 0x001e220000000a00 */
[----:B-1----:R-:W-:-:S02]  /*3370*/  @!P6 MOV R62, R36 ;  /* 0x00000024003ee202 */ /* 0x002fc40000000f00 */
[----:B------:R-:W-:Y:S02]  /*3380*/  @!P6 MOV R63, R35 ;  /* 0x00000023003fe202 */ /* 0x000fe40000000f00 */
[----:B------:R-:W-:Y:S02]  /*3390*/  P2R R4, PR, RZ, 0x20 ;  /* 0x00000020ff047803 */ /* 0x000fe40000000000 */
[----:B------:R-:W-:Y:S02]  /*33a0*/  LOP3.LUT P5, RZ, R12, 0x800000, RZ, 0xc0, !PT ;  /* 0x008000000cff7812 */ /* 0x000fe400078ac0ff */
[----:B------:R-:W-:Y:S01]  /*33b0*/  PRMT R112, RZ, 0x5410, RZ ;  /* 0x00005410ff707816 */ /* 0x000fe200000000ff */
[-C--:B0-----:R-:W-:Y:S02]  /*33c0*/  @!P6 IMAD R2, R89, R60.reuse, RZ ;  /* 0x0000003c5902e224 */ /* 0x081fe400078e02ff */
[----:B------:R-:W0:Y:S01]  /*33d0*/  @!P6 LDC.64 R88, c[0x0][0x398] ;  /* 0x0000e600ff58eb82 */ /* 0x000e220000000a00 */
[----:B------:R-:W-:Y:S01]  /*33e0*/  @!P6 IMAD.WIDE.U32 R62, R85, R60, R62 ;  /* 0x0000003c553ee225 */ /* 0x000fe200078e003e */
[----:B------:R-:W-:-:S03]  /*33f0*/  @!P2 PRMT R112, R112, 0x5410, R84 ;  /* 0x000054107070a816 */ /* 0x000fc60000000054 */
[----:B------:R-:W-:Y:S01]  /*3400*/  @!P6 IMAD R87, R85, R61, R2 ;  /* 0x0000003d5557e224 */ /* 0x000fe200078e0202 */
[----:B------:R-:W-:Y:S01]  /*3410*/  P2R R43, PR, RZ, 0x1 ;  /* 0x00000001ff2b7803 */ /* 0x000fe20000000000 */
[----:B------:R1:W-:Y:S01]  /*3420*/  STL [R1+0x10], R84 ;  /* 0x0000105401007387 */ /* 0x0003e20000100800 */
[----:B------:R-:W-:Y:S02]  /*3430*/  LOP3.LUT P0, RZ, R12, 0x400000, RZ, 0xc0, !PT ;  /* 0x004000000cff7812 */ /* 0x000fe4000780c0ff */
[----:B------:R-:W-:Y:S02]  /*3440*/  @!P6 IADD3 R85, PT, PT, R63, R87, RZ ;  /* 0x000000573f55e210 */ /* 0x000fe40007ffe0ff */
[----:B------:R-:W-:Y:S02]  /*3450*/  @!P6 SHF.L.U32 R63, R62, 0x1, RZ ;  /* 0x000000013e3fe819 */ /* 0x000fe400000006ff */
[----:B------:R-:W-:Y:S02]  /*3460*/  @!P2 PRMT R112, R84, 0x7632, R112 ;  /* 0x000076325470a816 */ /* 0x000fe40000000070 */
[----:B-1----:R-:W-:-:S02]  /*3470*/  PRMT R84, RZ, 0x7610, R84 ;  /* 0x00007610ff547816 */ /* 0x002fc40000000054 */
[----:B------:R-:W-:Y:S02]  /*3480*/  @!P6 SHF.L.U64.HI R2, R62, 0x1, R85 ;  /* 0x000000013e02e819 */ /* 0x000fe40000010255 */
[----:B-----5:R-:W-:Y:S02]  /*3490*/  @!P6 IADD3 R94, P1, PT, R63, R94, RZ ;  /* 0x0000005e3f5ee210 */ /* 0x020fe40007f3e0ff */
[----:B------:R-:W-:Y:S02]  /*34a0*/  PRMT R93, R93, 0x5410, RZ ;  /* 0x000054105d5d7816 */ /* 0x000fe400000000ff */
[----:B------:R-:W-:Y:S01]  /*34b0*/  @!P5 PRMT R84, R70, 0x7632, R84 ;  /* 0x000076324654d816 */ /* 0x000fe20000000054 */
[----:B------:R1:W-:Y:S01]  /*34c0*/  STL [R1+0x94], R70 ;  /* 0x0000944601007387 */ /* 0x0003e20000100800 */
[----:B------:R-:W-:Y:S02]  /*34d0*/  @!P6 IADD3.X R95, PT, PT, R2, R95, RZ, P1, !PT ;  /* 0x0000005f025fe210 */ /* 0x000fe40000ffe4ff */
[----:B0-----:R-:W-:-:S02]  /*34e0*/  @!P6 IADD3 R88, P1, PT, R63, R88, RZ ;  /* 0x000000583f58e210 */ /* 0x001fc40007f3e0ff */
[----:B------:R-:W-:Y:S02]  /*34f0*/  @!P5 PRMT R93, R93, 0x5410, R70 ;  /* 0x000054105d5dd816 */ /* 0x000fe40000000046 */
[----:B------:R-:W-:Y:S02]  /*3500*/  PRMT R100, RZ, 0x5410, RZ ;  /* 0x00005410ff647816 */ /* 0x000fe400000000ff */
[----:B------:R-:W-:Y:S02]  /*3510*/  PRMT R84, R84, 0x5410, RZ ;  /* 0x0000541054547816 */ /* 0x000fe400000000ff */
[----:B-1----:R-:W-:Y:S02]  /*3520*/  PRMT R70, R70, 0x5410, RZ ;  /* 0x0000541046467816 */ /* 0x002fe400000000ff */
[----:B------:R-:W-:Y:S01]  /*3530*/  PRMT R101, RZ, 0x5410, RZ ;  /* 0x00005410ff657816 */ /* 0x000fe200000000ff */
[----:B------:R0:W-:Y:S01]  /*3540*/  STL [R1+0x18], R66 ;  /* 0x0000184201007387 */ /* 0x0001e20000100800 */
[----:B------:R-:W-:-:S02]  /*3550*/  @!P6 IADD3.X R89, PT, PT, R2, R89, RZ, P1, !PT ;  /* 0x000000590259e210 */ /* 0x000fc40000ffe4ff */
[----:B------:R-:W-:Y:S02]  /*3560*/  LOP3.LUT P1, RZ, R12, 0x200000, RZ, 0xc0, !PT ;  /* 0x002000000cff7812 */ /* 0x000fe4000782c0ff */
[----:B------:R-:W-:Y:S02]  /*3570*/  @!P2 PRMT R100, R100, 0x5410, R81 ;  /* 0x000054106464a816 */ /* 0x000fe40000000051 */
[--C-:B------:R-:W-:Y:S02]  /*3580*/  @!P0 PRMT R84, R84, 0x5410, R66.reuse ;  /* 0x0000541054548816 */ /* 0x100fe40000000042 */
[----:B------:R-:W-:Y:S02]  /*3590*/  @!P0 PRMT R70, R70, 0x7610, R66 ;  /* 0x0000761046468816 */ /* 0x000fe40000000042 */
[----:B------:R-:W-:Y:S02]  /*35a0*/  @!P5 PRMT R101, R101, 0x5410, R80 ;  /* 0x000054106565d816 */ /* 0x000fe40000000050 */
[----:B0-----:R-:W-:-:S02]  /*35b0*/  PRMT R66, RZ, 0x7610, R66 ;  /* 0x00007610ff427816 */ /* 0x001fc40000000042 */
[----:B------:R-:W-:Y:S02]  /*35c0*/  PRMT R63, R63, 0x5410, RZ ;  /* 0x000054103f3f7816 */ /* 0x000fe400000000ff */
[----:B------:R-:W-:Y:S02]  /*35d0*/  @!P2 PRMT R100, R81, 0x7632, R100 ;  /* 0x000076325164a816 */ /* 0x000fe40000000064 */
[----:B------:R-:W-:Y:S02]  /*35e0*/  LOP3.LUT P2, RZ, R12, 0x100000, RZ, 0xc0, !PT ;  /* 0x001000000cff7812 */ /* 0x000fe4000784c0ff */
[----:B------:R-:W-:Y:S02]  /*35f0*/  @!P5 PRMT R101, R80, 0x7632, R101 ;  /* 0x000076325065d816 */ /* 0x000fe40000000065 */
[----:B------:R-:W-:Y:S02]  /*3600*/  @!P0 PRMT R66, R79, 0x7610, R66 ;  /* 0x000076104f428816 */ /* 0x000fe40000000042 */
[----:B------:R-:W-:-:S02]  /*3610*/  @!P0 PRMT R63, R63, 0x7610, R79 ;  /* 0x000076103f3f8816 */ /* 0x000fc4000000004f */
[C---:B------:R-:W-:Y:S02]  /*3620*/  LOP3.LUT P5, RZ, R12.reuse, 0x80000, RZ, 0xc0, !PT ;  /* 0x000800000cff7812 */ /* 0x040fe400078ac0ff */
[----:B------:R-:W-:Y:S02]  /*3630*/  LOP3.LUT P0, RZ, R12, 0x40000, RZ, 0xc0, !PT ;  /* 0x000400000cff7812 */ /* 0x000fe4000780c0ff */
[----:B------:R-:W-:Y:S02]  /*3640*/  PRMT R62, R62, 0x5410, RZ ;  /* 0x000054103e3e7816 */ /* 0x000fe400000000ff */
[----:B------:R-:W-:Y:S02]  /*3650*/  PRMT R66, R66, 0x5410, RZ ;  /* 0x0000541042427816 */ /* 0x000fe400000000ff */
[----:B------:R-:W-:Y:S02]  /*3660*/  PRMT R63, RZ, 0x7610, R63 ;  /* 0x00007610ff3f7816 */ /* 0x000fe4000000003f */
[----:B------:R-:W-:Y:S01]  /*3670*/  PRMT R70, RZ, 0x7610, R70 ;  /* 0x00007610ff467816 */ /* 0x000fe20000000046 */
[----:B------:R0:W-:Y:S01]  /*3680*/  STL [R1+0x90], R81 ;  /* 0x0000905101007387 */ /* 0x0001e20000100800 */
[----:B------:R-:W-:-:S02]  /*3690*/  @!P1 PRMT R62, R62, 0x5410, R77 ;  /* 0x000054103e3e9816 */ /* 0x000fc4000000004d */
[----:B------:R-:W-:Y:S01]  /*36a0*/  @!P1 PRMT R66, R66, 0x5410, R78 ;  /* 0x0000541042429816 */ /* 0x000fe2000000004e */
[----:B------:R1:W-:Y:S01]  /*36b0*/  STL [R1+0x1c], R78 ;  /* 0x00001c4e01007387 */ /* 0x0003e20000100800 */
[C---:B------:R-:W-:Y:S02]  /*36c0*/  @!P1 PRMT R63, R78.reuse, 0x7632, R63 ;  /* 0x000076324e3f9816 */ /* 0x040fe4000000003f */
[----:B------:R-:W-:Y:S01]  /*36d0*/  @!P1 PRMT R70, R77, 0x7632, R70 ;  /* 0x000076324d469816 */ /* 0x000fe20000000046 */
[----:B------:R5:W-:Y:S01]  /*36e0*/  STL [R1+0x9c], R77 ;  /* 0x00009c4d01007387 */ /* 0x000be20000100800 */
[----:B0-----:R-:W-:Y:S02]  /*36f0*/  PRMT R81, RZ, 0x7610, R81 ;  /* 0x00007610ff517816 */ /* 0x001fe40000000051 */
[----:B------:R-:W-:Y:S02]  /*3700*/  PRMT R62, RZ, 0x7610, R62 ;  /* 0x00007610ff3e7816 */ /* 0x000fe4000000003e */
[----:B-1----:R-:W-:-:S02]  /*3710*/  PRMT R78, R78, 0x5410, RZ ;  /* 0x000054104e4e7816 */ /* 0x002fc400000000ff */
[----:B-----5:R-:W-:Y:S02]  /*3720*/  PRMT R77, R77, 0x5410, RZ ;  /* 0x000054104d4d7816 */ /* 0x020fe400000000ff */
[----:B------:R-:W-:Y:S02]  /*3730*/  @!P2 PRMT R81, R71, 0x7632, R81 ;  /* 0x000076324751a816 */ /* 0x000fe40000000051 */
[----:B------:R-:W-:Y:S02]  /*3740*/  @!P5 PRMT R77, R77, 0x5410, R65 ;  /* 0x000054104d4dd816 */ /* 0x000fe40000000041 */
[----:B------:R-:W-:Y:S01]  /*3750*/  @!P0 PRMT R78, R78, 0x7610, R64 ;  /* 0x000076104e4e8816 */ /* 0x000fe20000000040 */
[----:B------:R0:W-:Y:S01]  /*3760*/  STL [R1+0x20], R71 ;  /* 0x0000204701007387 */ /* 0x0001e20000100800 */
[----:B------:R-:W-:Y:S02]  /*3770*/  @!P2 PRMT R62, R71, 0x7610, R62 ;  /* 0x00007610473ea816 */ /* 0x000fe4000000003e */
[----:B------:R-:W-:Y:S01]  /*3780*/  PRMT R81, R81, 0x5410, RZ ;  /* 0x0000541051517816 */ /* 0x000fe200000000ff */
[----:B------:R1:W-:Y:S01]  /*3790*/  STL [R1+0x14], R80 ;  /* 0x0000145001007387 */ /* 0x0003e20000100800 */
[----:B------:R-:W-:-:S02]  /*37a0*/  P2R R49, PR, RZ, 0x10 ;  /* 0x00000010ff317803 */ /* 0x000fc40000000000 */
[----:B------:R-:W-:Y:S02]  /*37b0*/  PRMT R77, RZ, 0x7610, R77 ;  /* 0x00007610ff4d7816 */ /* 0x000fe4000000004d */
[----:B------:R-:W-:Y:S02]  /*37c0*/  PRMT R78, RZ, 0x7610, R78 ;  /* 0x00007610ff4e7816 */ /* 0x000fe4000000004e */
[----:B0-----:R-:W-:Y:S02]  /*37d0*/  PRMT R71, R71, 0x5410, RZ ;  /* 0x0000541047477816 */ /* 0x001fe400000000ff */
[----:B------:R-:W-:Y:S02]  /*37e0*/  LOP3.LUT P4, RZ, R12, 0x10000, RZ, 0xc0, !PT ;  /* 0x000100000cff7812 */ /* 0x000fe4000788c0ff */
[----:B-1----:R-:W-:Y:S01]  /*37f0*/  PRMT R80, R80, 0x5410, RZ ;  /* 0x0000541050507816 */ /* 0x002fe200000000ff */
[----:B------:R0:W-:Y:S01]  /*3800*/  STL [R1+0xa0], R72 ;  /* 0x0000a04801007387 */ /* 0x0001e20000100800 */
[----:B------:R-:W-:-:S02]  /*3810*/  @!P2 PRMT R81, R81, 0x5410, R72 ;  /* 0x000054105151a816 */ /* 0x000fc40000000048 */
[----:B------:R-:W-:Y:S02]  /*3820*/  @!P2 PRMT R71, R71, 0x7610, R72 ;  /* 0x000076104747a816 */ /* 0x000fe40000000048 */
[----:B------:R-:W-:Y:S02]  /*3830*/  @!P0 PRMT R77, R64, 0x7610, R77 ;  /* 0x00007610404d8816 */ /* 0x000fe4000000004d */
[----:B------:R-:W-:Y:S02]  /*3840*/  @!P0 PRMT R80, R80, 0x5410, R51 ;  /* 0x0000541050508816 */ /* 0x000fe40000000033 */
[----:B------:R-:W-:Y:S02]  /*3850*/  @!P0 PRMT R78, R51, 0x7632, R78 ;  /* 0x00007632334e8816 */ /* 0x000fe4000000004e */
[----:B0-----:R-:W-:Y:S02]  /*3860*/  PRMT R72, R72, 0x5410, RZ ;  /* 0x0000541048487816 */ /* 0x001fe400000000ff */
[----:B------:R-:W-:-:S02]  /*3870*/  LOP3.LUT P0, RZ, R12, 0x8000, RZ, 0xc0, !PT ;  /* 0x000080000cff7812 */ /* 0x000fc4000780c0ff */
[----:B------:R-:W-:Y:S02]  /*3880*/  @!P5 PRMT R72, R72, 0x7610, R67 ;  /* 0x000076104848d816 */ /* 0x000fe40000000043 */
[----:B------:R-:W-:Y:S02]  /*3890*/  LOP3.LUT P1, RZ, R12, 0x20000, RZ, 0xc0, !PT ;  /* 0x000200000cff7812 */ /* 0x000fe4000782c0ff */
[----:B------:R-:W-:Y:S02]  /*38a0*/  PRMT R91, R91, 0x5410, RZ ;  /* 0x000054105b5b7816 */ /* 0x000fe400000000ff */
[----:B------:R-:W-:Y:S02]  /*38b0*/  PRMT R85, R85, 0x5410, RZ ;  /* 0x0000541055557816 */ /* 0x000fe400000000ff */
[----:B------:R-:W-:Y:S02]  /*38c0*/  PRMT R71, RZ, 0x7610, R71 ;  /* 0x00007610ff477816 */ /* 0x000fe40000000047 */
[----:B------:R-:W-:-:S02]  /*38d0*/  PRMT R72, RZ, 0x7610, R72 ;  /* 0x00007610ff487816 */ /* 0x000fc40000000048 */
[----:B------:R-:W-:Y:S02]  /*38e0*/  @!P4 PRMT R91, R91, 0x7610, R42 ;  /* 0x000076105b5bc816 */ /* 0x000fe4000000002a */
[----:B------:R-:W-:Y:S02]  /*38f0*/  @!P4 PRMT R85, R85, 0x7610, R38 ;  /* 0x000076105555c816 */ /* 0x000fe40000000026 */
[----:B------:R-:W-:Y:S02]  /*3900*/  PRMT R86, RZ, 0x5410, RZ ;  /* 0x00005410ff567816 */ /* 0x000fe400000000ff */
[----:B------:R-:W-:Y:S02]  /*3910*/  @!P5 PRMT R71, R67, 0x7610, R71 ;  /* 0x000076104347d816 */ /* 0x000fe40000000047 */
[----:B------:R-:W-:Y:S01]  /*3920*/  @!P5 PRMT R72, R65, 0x7632, R72 ;  /* 0x000076324148d816 */ /* 0x000fe20000000048 */
[----:B------:R0:W-:Y:S01]  /*3930*/  STL [R1+0x98], R79 ;  /* 0x0000984f01007387 */ /* 0x0001e20000100800 */
[----:B------:R-:W-:-:S02]  /*3940*/  LOP3.LUT P2, RZ, R12, 0x4, RZ, 0xc0, !PT ;  /* 0x000000040cff7812 */ /* 0x000fc4000784c0ff */
[----:B------:R-:W-:Y:S02]  /*3950*/  LOP3.LUT P5, RZ, R12, 0x2, RZ, 0xc0, !PT ;  /* 0x000000020cff7812 */ /* 0x000fe400078ac0ff */
[----:B------:R-:W-:Y:S02]  /*3960*/  PRMT R85, RZ, 0x7610, R85 ;  /* 0x00007610ff557816 */ /* 0x000fe40000000055 */
[----:B------:R-:W-:Y:S02]  /*3970*/  PRMT R91, RZ, 0x7610, R91 ;  /* 0x00007610ff5b7816 */ /* 0x000fe4000000005b */
[----:B------:R-:W-:Y:S02]  /*3980*/  @!P0 PRMT R86, R86, 0x7610, R13 ;  /* 0x0000761056568816 */ /* 0x000fe4000000000d */
[----:B0-----:R-:W-:Y:S02]  /*3990*/  PRMT R79, RZ, 0x7610, R79 ;  /* 0x00007610ff4f7816 */ /* 0x001fe4000000004f */
[----:B------:R-:W-:Y:S01]  /*39a0*/  PRMT R92, RZ, 0x5410, RZ ;  /* 0x00005410ff5c7816 */ /* 0x000fe200000000ff */
[----:B------:R0:W-:Y:S01]  /*39b0*/  STL [R1+0x24], R67 ;  /* 0x0000244301007387 */ /* 0x0001e20000100800 */
[----:B------:R-:W-:-:S02]  /*39c0*/  @!P0 PRMT R85, R13, 0x7610, R85 ;  /* 0x000076100d558816 */ /* 0x000fc40000000055 */
[C---:B------:R-:W-:Y:S01]  /*39d0*/  @!P0 PRMT R91, R25.reuse, 0x7610, R91 ;  /* 0x00007610195b8816 */ /* 0x040fe2000000005b */
[----:B------:R-:W-:Y:S01]  /*39e0*/  STL [R1+0xa4], R65 ;  /* 0x0000a44101007387 */ /* 0x000fe20000100800 */
[----:B------:R-:W-:Y:S02]  /*39f0*/  @!P0 PRMT R86, R25, 0x7632, R86 ;  /* 0x0000763219568816 */ /* 0x000fe40000000056 */
[----:B------:R-:W-:Y:S01]  /*3a00*/  @!P1 PRMT R79, R48, 0x7632, R79 ;  /* 0x00007632304f9816 */ /* 0x000fe2000000004f */
[----:B------:R1:W-:Y:S01]  /*3a10*/  STL [R1+0x28], R64 ;  /* 0x0000284001007387 */ /* 0x0003e20000100800 */
[----:B------:R-:W-:Y:S01]  /*3a20*/  @!P4 PRMT R92, R92, 0x5410, R42 ;  /* 0x000054105c5cc816 */ /* 0x000fe2000000002a */
[----:B0-----:R-:W-:Y:S01]  /*3a30*/  HFMA2 R67, -RZ, RZ, 0, 0 ;  /* 0x00000000ff437431 */ /* 0x001fe200000001ff */
[----:B------:R-:W-:Y:S01]  /*3a40*/  ISETP.NE.AND P0, PT, R43, RZ, PT ;  /* 0x000000ff2b00720c */ /* 0x000fe20003f05270 */
[----:B------:R0:W-:Y:S01]  /*3a50*/  STL [R1+0x30], R42 ;  /* 0x0000302a01007387 */ /* 0x0001e20000100800 */
[----:B------:R-:W-:Y:S01]  /*3a60*/  P2R R2, PR, RZ, 0x40 ;  /* 0x00000040ff027803 */ /* 0x000fe20000000000 */
[----:B------:R-:W-:Y:S01]  /*3a70*/  HFMA2 R43, -RZ, RZ, 0, 0 ;  /* 0x00000000ff2b7431 */ /* 0x000fe200000001ff */
[----:B------:R-:W-:Y:S01]  /*3a80*/  LOP3.LUT P6, RZ, R12, 0x1, RZ, 0xc0, !PT ;  /* 0x000000010cff7812 */ /* 0x000fe200078cc0ff */
[----:B------:R5:W-:Y:S01]  /*3a90*/  STL [R1+0x34], R13 ;  /* 0x0000340d01007387 */ /* 0x000be20000100800 */
[----:B-1----:R-:W-:-:S02]  /*3aa0*/  CS2R R64, SRZ ;  /* 0x0000000000407805 */ /* 0x002fc4000001ff00 */
[----:B------:R-:W-:Y:S01]  /*3ab0*/  PRMT R79, R79, 0x5410, RZ ;  /* 0x000054104f4f7816 */ /* 0x000fe200000000ff */
[----:B------:R1:W4:Y:S01]  /*3ac0*/  @!P2 LDG.E R67, desc[UR10][R40.64] ;  /* 0x0000000a2843a981 */ /* 0x000322000c1e1900 */
[----:B0-----:R-:W-:Y:S02]  /*3ad0*/  MOV R42, RZ ;  /* 0x000000ff002a7202 */ /* 0x001fe40000000f00 */
[----:B------:R-:W-:Y:S01]  /*3ae0*/  PRMT R93, RZ, 0x7610, R93 ;  /* 0x00007610ff5d7816 */ /* 0x000fe2000000005d */
[----:B------:R-:W4:Y:S01]  /*3af0*/  @!P5 LDG.E R43, desc[UR10][R6.64] ;  /* 0x0000000a062bd981 */ /* 0x000f22000c1e1900 */
[----:B------:R-:W-:Y:S02]  /*3b00*/  PRMT R80, RZ, 0x7610, R80 ;  /* 0x00007610ff507816 */ /* 0x000fe40000000050 */
[----:B------:R-:W-:Y:S01]  /*3b10*/  @!P4 PRMT R92, R38, 0x7610, R92 ;  /* 0x00007610265cc816 */ /* 0x000fe2000000005c */
[----:B------:R0:W4:Y:S01]  /*3b20*/  @!P2 LDG.E R42, desc[UR10][R32.64] ;  /* 0x0000000a202aa981 */ /* 0x000122000c1e1900 */
[----:B-----5:R-:W-:-:S02]  /*3b30*/  P2R R13, PR, RZ, 0x20 ;  /* 0x00000020ff0d7803 */ /* 0x020fc40000000000 */
[----:B------:R-:W-:Y:S02]  /*3b40*/  CS2R R60, SRZ ;  /* 0x00000000003c7805 */ /* 0x000fe4000001ff00 */
[----:B------:R-:W-:Y:S01]  /*3b50*/  @!P1 PRMT R79, R79, 0x5410, R44 ;  /* 0x000054104f4f9816 */ /* 0x000fe2000000002c */
[----:B------:R-:W5:Y:S01]  /*3b60*/  @!P5 LDG.E R65, desc[UR10][R30.64] ;  /* 0x0000000a1e41d981 */ /* 0x000f62000c1e1900 */
[----:B------:R-:W-:Y:S02]  /*3b70*/  @!P1 PRMT R93, R44, 0x7632, R93 ;  /* 0x000076322c5d9816 */ /* 0x000fe4000000005d */
[C---:B------:R-:W-:Y:S01]  /*3b80*/  LOP3.LUT P4, RZ, R12.reuse, 0x2000, RZ, 0xc0, !PT ;  /* 0x000020000cff7812 */ /* 0x040fe2000788c0ff */
[----:B------:R2:W-:Y:S01]  /*3b90*/  STL [R1+0xac], R44 ;  /* 0x0000ac2c01007387 */ /* 0x0005e20000100800 */
[----:B------:R-:W-:Y:S02]  /*3ba0*/  ISETP.NE.AND P2, PT, R45, RZ, PT ;  /* 0x000000ff2d00720c */ /* 0x000fe40003f45270 */
[----:B------:R-:W-:Y:S01]  /*3bb0*/  LOP3.LUT P5, RZ, R12, 0x1000, RZ, 0xc0, !PT ;  /* 0x000010000cff7812 */ /* 0x000fe200078ac0ff */
[----:B------:R-:W5:Y:S01]  /*3bc0*/  @!P6 LDG.E R60, desc[UR10][R26.64] ;  /* 0x0000000a1a3ce981 */ /* 0x000f62000c1e1900 */
[----:B------:R-:W-:-:S02]  /*3bd0*/  @!P1 PRMT R80, R48, 0x7610, R80 ;  /* 0x0000761030509816 */ /* 0x000fc40000000050 */
[----:B------:R-:W-:Y:S02]  /*3be0*/  LOP3.LUT P1, RZ, R12, 0x4000, RZ, 0xc0, !PT ;  /* 0x000040000cff7812 */ /* 0x000fe4000782c0ff */
[----:B--2---:R-:W-:Y:S02]  /*3bf0*/  CS2R R44, SRZ ;  /* 0x00000000002c7805 */ /* 0x004fe4000001ff00 */
[----:B-1----:R-:W-:-:S04]  /*3c00*/  PRMT R41, R41, 0x5410, RZ ;  /* 0x0000541029297816 */ /* 0x002fc800000000ff */
[----:B------:R1:W2:Y:S01]  /*3c10*/  @!P6 LDG.E R44, desc[UR10][R28.64] ;  /* 0x0000000a1c2ce981 */ /* 0x0002a2000c1e1900 */
[----:B0-----:R-:W-:Y:S02]  /*3c20*/  PRMT R32, R32, 0x5410, RZ ;  /* 0x0000541020207816 */ /* 0x001fe400000000ff */
[----:B------:R-:W-:Y:S02]  /*3c30*/  PRMT R7, R7, 0x5410, RZ ;  /* 0x0000541007077816 */ /* 0x000fe400000000ff */
[----:B------:R-:W-:Y:S02]  /*3c40*/  @!P4 PRMT R41, R41, 0x7610, R18 ;  /* 0x000076102929c816 */ /* 0x000fe40000000012 */
[----:B-1----:R-:W-:Y:S01]  /*3c50*/  PRMT R29, RZ, 0x7610, R29 ;  /* 0x00007610ff1d7816 */ /* 0x002fe2000000001d */
[----:B------:R0:W-:Y:S03]  /*3c60*/  STL [R1+0x38], R21 ;  /* 0x0000381501007387 */ /* 0x0001e60000100800 */
[----:B------:R-:W-:-:S02]  /*3c70*/  @!P5 PRMT R29, R16, 0x7632, R29 ;  /* 0x00007632101dd816 */ /* 0x000fc4000000001d */
[--C-:B------:R-:W-:Y:S02]  /*3c80*/  @!P1 PRMT R32, R32, 0x5410, R21.reuse ;  /* 0x0000541020209816 */ /* 0x100fe40000000015 */
[----:B------:R-:W-:Y:S02]  /*3c90*/  @!P1 PRMT R7, R7, 0x7610, R21 ;  /* 0x0000761007079816 */ /* 0x000fe40000000015 */
[----:B------:R-:W-:Y:S02]  /*3ca0*/  PRMT R27, R27, 0x5410, RZ ;  /* 0x000054101b1b7816 */ /* 0x000fe400000000ff */
[----:B0-----:R-:W-:Y:S02]  /*3cb0*/  PRMT R21, R21, 0x5410, RZ ;  /* 0x0000541015157816 */ /* 0x001fe400000000ff */
[----:B------:R-:W-:Y:S02]  /*3cc0*/  PRMT R29, R29, 0x5410, RZ ;  /* 0x000054101d1d7816 */ /* 0x000fe400000000ff */
[----:B------:R-:W-:-:S02]  /*3cd0*/  PRMT R41, RZ, 0x7610, R41 ;  /* 0x00007610ff297816 */ /* 0x000fc40000000029 */
[--C-:B------:R-:W-:Y:S02]  /*3ce0*/  @!P0 PRMT R27, R27, 0x5410, R20.reuse ;  /* 0x000054101b1b8816 */ /* 0x100fe40000000014 */
[----:B------:R-:W-:Y:S02]  /*3cf0*/  @!P0 PRMT R21, R21, 0x7610, R20 ;  /* 0x0000761015158816 */ /* 0x000fe40000000014 */
[----:B------:R-:W-:Y:S02]  /*3d00*/  @!P0 PRMT R29, R29, 0x5410, R11 ;  /* 0x000054101d1d8816 */ /* 0x000fe4000000000b */
[----:B------:R-:W-:Y:S02]  /*3d10*/  @!P0 PRMT R41, R11, 0x7632, R41 ;  /* 0x000076320b298816 */ /* 0x000fe40000000029 */
[----:B------:R-:W-:-:S13]  /*3d20*/  ISETP.NE.AND P0, PT, R24, RZ, PT ;  /* 0x000000ff1800720c */ /* 0x000fda0003f05270 */
[----:B------:R-:W2:Y:S04]  /*3d30*/  @!P0 LDG.E R61, desc[UR10][R114.64] ;  /* 0x0000000a723d8981 */ /* 0x000ea8000c1e1900 */
[----:B------:R-:W2:Y:S01]  /*3d40*/  @!P0 LDG.E R64, desc[UR10][R110.64] ;  /* 0x0000000a6e408981 */ /* 0x000ea2000c1e1900 */
[----:B------:R-:W-:Y:S02]  /*3d50*/  PRMT R31, R31, 0x5410, RZ ;  /* 0x000054101f1f7816 */ /* 0x000fe400000000ff */
[----:B------:R-:W-:Y:S02]  /*3d60*/  PRMT R6, R6, 0x5410, RZ ;  /* 0x0000541006067816 */ /* 0x000fe400000000ff */
[----:B------:R-:W-:Y:S02]  /*3d70*/  PRMT R32, RZ, 0x7610, R32 ;  /* 0x00007610ff207816 */ /* 0x000fe40000000020 */
[----:B------:R-:W-:-:S02]  /*3d80*/  @!P4 PRMT R31, R31, 0x5410, R23 ;  /* 0x000054101f1fc816 */ /* 0x000fc40000000017 */
[----:B------:R-:W-:Y:S02]  /*3d90*/  @!P4 PRMT R6, R6, 0x7610, R23 ;  /* 0x000076100606c816 */ /* 0x000fe40000000017 */
[----:B------:R-:W-:Y:S02]  /*3da0*/  @!P4 PRMT R32, R18, 0x7610, R32 ;  /* 0x000076101220c816 */ /* 0x000fe40000000020 */
[----:B------:R-:W-:Y:S02]  /*3db0*/  PRMT R30, RZ, 0x5410, RZ ;  /* 0x00005410ff1e7816 */ /* 0x000fe400000000ff */
[----:B------:R-:W-:Y:S02]  /*3dc0*/  LOP3.LUT P4, RZ, R12, 0x400, RZ, 0xc0, !PT ;  /* 0x000004000cff7812 */ /* 0x000fe4000788c0ff */
[----:B------:R-:W-:Y:S02]  /*3dd0*/  PRMT R31, RZ, 0x7610, R31 ;  /* 0x00007610ff1f7816 */ /* 0x000fe4000000001f */
[----:B------:R-:W-:Y:S01]  /*3de0*/  @!P5 PRMT R30, R16, 0x7610, R30 ;  /* 0x00007610101ed816 */ /* 0x000fe2000000001e */
[----:B------:R0:W-:Y:S01]  /*3df0*/  STL [R1+0xb0], R38 ;  /* 0x0000b02601007387 */ /* 0x0001e20000100800 */
[----:B------:R-:W-:-:S02]  /*3e00*/  @!P5 PRMT R31, R14, 0x7610, R31 ;  /* 0x000076100e1fd816 */ /* 0x000fc4000000001f */
[----:B------:R-:W-:Y:S02]  /*3e10*/  @!P5 PRMT R30, R30, 0x7610, R14 ;  /* 0x000076101e1ed816 */ /* 0x000fe4000000000e */
[----:B------:R-:W-:Y:S02]  /*3e20*/  PRMT R33, RZ, 0x7610, R33 ;  /* 0x00007610ff217816 */ /* 0x000fe40000000021 */
[----:B------:R-:W-:Y:S02]  /*3e30*/  LOP3.LUT P5, RZ, R12, 0x200, RZ, 0xc0, !PT ;  /* 0x000002000cff7812 */ /* 0x000fe400078ac0ff */
[----:B------:R-:W-:Y:S02]  /*3e40*/  PRMT R28, RZ, 0x5410, RZ ;  /* 0x00005410ff1c7816 */ /* 0x000fe400000000ff */
[----:B0-----:R-:W-:Y:S01]  /*3e50*/  PRMT R38, RZ, 0x7610, R38 ;  /* 0x00007610ff267816 */ /* 0x001fe20000000026 */
[----:B------:R0:W-:Y:S01]  /*3e60*/  STL [R1+0xb4], R25 ;  /* 0x0000b41901007387 */ /* 0x0001e20000100800 */
[----:B------:R-:W-:-:S02]  /*3e70*/  @!P1 PRMT R33, R19, 0x7632, R33 ;  /* 0x0000763213219816 */ /* 0x000fc40000000021 */
[C---:B------:R-:W-:Y:S01]  /*3e80*/  @!P1 PRMT R38, R19.reuse, 0x7610, R38 ;  /* 0x0000761013269816 */ /* 0x040fe20000000026 */
[----:B------:R1:W-:Y:S01]  /*3e90*/  STL [R1+0xb8], R19 ;  /* 0x0000b81301007387 */ /* 0x0003e20000100800 */
[----:B------:R-:W-:Y:S02]  /*3ea0*/  @!P4 PRMT R28, R28, 0x5410, R8 ;  /* 0x000054101c1cc816 */ /* 0x000fe40000000008 */
[----:B0-----:R-:W-:Y:S01]  /*3eb0*/  PRMT R25, RZ, 0x7610, R25 ;  /* 0x00007610ff197816 */ /* 0x001fe20000000019 */
[----:B------:R0:W-:Y:S01]  /*3ec0*/  STL [R1+0x3c], R23 ;  /* 0x00003c1701007387 */ /* 0x0001e20000100800 */
[----:B-1----:R-:W-:Y:S02]  /*3ed0*/  PRMT R19, R19, 0x5410, RZ ;  /* 0x0000541013137816 */ /* 0x002fe400000000ff */
[----:B------:R-:W-:Y:S02]  /*3ee0*/  @!P4 PRMT R25, R9, 0x7610, R25 ;  /* 0x000076100919c816 */ /* 0x000fe40000000019 */
[----:B------:R-:W-:-:S02]  /*3ef0*/  @!P4 PRMT R19, R19, 0x7610, R9 ;  /* 0x000076101313c816 */ /* 0x000fc40000000009 */
[----:B------:R-:W-:Y:S02]  /*3f00*/  @!P4 PRMT R28, R8, 0x7632, R28 ;  /* 0x00007632081cc816 */ /* 0x000fe4000000001c */
[----:B0-----:R-:W-:Y:S02]  /*3f10*/  PRMT R23, RZ, 0x7610, R23 ;  /* 0x00007610ff177816 */ /* 0x001fe40000000017 */
[----:B------:R-:W-:Y:S02]  /*3f20*/  PRMT R26, R26, 0x5410, RZ ;  /* 0x000054101a1a7816 */ /* 0x000fe400000000ff */
[----:B------:R-:W-:Y:S02]  /*3f30*/  PRMT R27, RZ, 0x7610, R27 ;  /* 0x00007610ff1b7816 */ /* 0x000fe4000000001b */
[----:B------:R-:W-:Y:S02]  /*3f40*/  PRMT R40, R40, 0x5410, RZ ;  /* 0x0000541028287816 */ /* 0x000fe400000000ff */
[----:B------:R-:W-:-:S02]  /*3f50*/  LOP3.LUT P4, RZ, R12, 0x80, RZ, 0xc0, !PT ;  /* 0x000000800cff7812 */ /* 0x000fc4000788c0ff */
[----:B------:R-:W-:Y:S02]  /*3f60*/  PRMT R24, R24, 0x5410, RZ ;  /* 0x0000541018187816 */ /* 0x000fe400000000ff */
[----:B------:R-:W-:Y:S02]  /*3f70*/  @!P5 PRMT R23, R10, 0x7610, R23 ;  /* 0x000076100a17d816 */ /* 0x000fe40000000017 */
[----:B------:R-:W-:Y:S02]  /*3f80*/  @!P5 PRMT R26, R26, 0x7610, R10 ;  /* 0x000076101a1ad816 */ /* 0x000fe4000000000a */
[----:B------:R-:W-:Y:S02]  /*3f90*/  @!P5 PRMT R27, R3, 0x7610, R27 ;  /* 0x00007610031bd816 */ /* 0x000fe4000000001b */
[----:B------:R-:W-:Y:S02]  /*3fa0*/  @!P5 PRMT R40, R40, 0x7610, R3 ;  /* 0x000076102828d816 */ /* 0x000fe40000000003 */
[----:B------:R-:W-:Y:S01]  /*3fb0*/  LOP3.LUT P5, RZ, R12, 0x40, RZ, 0xc0, !PT ;  /* 0x000000400cff7812 */ /* 0x000fe200078ac0ff */
[----:B------:R0:W-:Y:S01]  /*3fc0*/  STL [R1+0xbc], R18 ;  /* 0x0000bc1201007387 */ /* 0x0001e20000100800 */
[----:B------:R-:W-:-:S02]  /*3fd0*/  @!P2 PRMT R24, R24, 0x7610, R83 ;  /* 0x000076101818a816 */ /* 0x000fc40000000053 */
[----:B------:R-:W-:Y:S01]  /*3fe0*/  PRMT R26, RZ, 0x7610, R26 ;  /* 0x00007610ff1a7816 */ /* 0x000fe2000000001a */
[----:B------:R1:W-:Y:S01]  /*3ff0*/  STL [R1+0x40], R16 ;  /* 0x0000401001007387 */ /* 0x0003e20000100800 */
[----:B------:R-:W-:Y:S02]  /*4000*/  PRMT R25, R25, 0x5410, RZ ;  /* 0x0000541019197816 */ /* 0x000fe400000000ff */
[----:B------:R-:W-:Y:S02]  /*4010*/  PRMT R24, RZ, 0x7610, R24 ;  /* 0x00007610ff187816 */ /* 0x000fe40000000018 */
[----:B0-----:R-:W-:Y:S02]  /*4020*/  PRMT R18, RZ, 0x7610, R18 ;  /* 0x00007610ff127816 */ /* 0x001fe40000000012 */
[----:B------:R-:W-:Y:S02]  /*4030*/  PRMT R23, R23, 0x5410, RZ ;  /* 0x0000541017177816 */ /* 0x000fe400000000ff */
[----:B-1----:R-:W-:-:S02]  /*4040*/  PRMT R16, RZ, 0x7610, R16 ;  /* 0x00007610ff107816 */ /* 0x002fc40000000010 */
[----:B------:R-:W-:Y:S02]  /*4050*/  PRMT R40, RZ, 0x7610, R40 ;  /* 0x00007610ff287816 */ /* 0x000fe40000000028 */
[C---:B------:R-:W-:Y:S02]  /*4060*/  @!P2 PRMT R18, R0.reuse, 0x7610, R18 ;  /* 0x000076100012a816 */ /* 0x040fe40000000012 */
[----:B------:R-:W-:Y:S02]  /*4070*/  @!P2 PRMT R26, R0, 0x7632, R26 ;  /* 0x00007632001aa816 */ /* 0x000fe4000000001a */
[----:B------:R-:W-:Y:S02]  /*4080*/  @!P2 PRMT R25, R25, 0x5410, R83 ;  /* 0x000054101919a816 */ /* 0x000fe40000000053 */
[----:B------:R-:W-:Y:S02]  /*4090*/  ISETP.NE.AND P2, PT, R22, RZ, PT ;  /* 0x000000ff1600720c */ /* 0x000fe40003f45270 */
[----:B---3--:R-:W-:-:S02]  /*40a0*/  @!P4 PRMT R16, R82, 0x7610, R16 ;  /* 0x000076105210c816 */ /* 0x008fc40000000010 */
[----:B------:R-:W-:Y:S02]  /*40b0*/  @!P4 PRMT R24, R82, 0x7632, R24 ;  /* 0x000076325218c816 */ /* 0x000fe40000000018 */
[----:B------:R-:W-:Y:S02]  /*40c0*/  @!P4 PRMT R23, R23, 0x5410, R53 ;  /* 0x000054101717c816 */ /* 0x000fe40000000035 */
[----:B------:R-:W-:Y:S02]  /*40d0*/  @!P4 PRMT R40, R53, 0x7632, R40 ;  /* 0x000076323528c816 */ /* 0x000fe40000000028 */
[----:B------:R-:W-:Y:S02]  /*40e0*/  PRMT R22, RZ, 0x5410, RZ ;  /* 0x00005410ff167816 */ /* 0x000fe400000000ff */
[----:B------:R-:W-:Y:S01]  /*40f0*/  LOP3.LUT P4, RZ, R12, 0x10, RZ, 0xc0, !PT ;  /* 0x000000100cff7812 */ /* 0x000fe2000788c0ff */
[----:B------:R0:W-:Y:S01]  /*4100*/  STL [R1+0xc0], R14 ;  /* 0x0000c00e01007387 */ /* 0x0001e20000100800 */
[----:B------:R-:W-:-:S02]  /*4110*/  PRMT R21, RZ, 0x7610, R21 ;  /* 0x00007610ff157816 */ /* 0x000fc40000000015 */
[----:B------:R-:W-:Y:S01]  /*4120*/  @!P5 PRMT R22, R22, 0x7610, R52 ;  /* 0x000076101616d816 */ /* 0x000fe20000000034 */
[----:B------:R1:W-:Y:S01]  /*4130*/  STL [R1+0xa8], R51 ;  /* 0x0000a83301007387 */ /* 0x0003e20000100800 */
[C---:B------:R-:W-:Y:S02]  /*4140*/  @!P5 PRMT R21, R5.reuse, 0x7632, R21 ;  /* 0x000076320515d816 */ /* 0x040fe40000000015 */
[----:B0-----:R-:W-:Y:S01]  /*4150*/  PRMT R14, R14, 0x5410, RZ ;  /* 0x000054100e0e7816 */ /* 0x001fe200000000ff */
[----:B------:R0:W-:Y:S01]  /*4160*/  STL [R1+0xc4], R11 ;  /* 0x0000c40b01007387 */ /* 0x0001e20000100800 */
[----:B------:R-:W-:Y:S02]  /*4170*/  @!P5 PRMT R22, R5, 0x7610, R22 ;  /* 0x000076100516d816 */ /* 0x000fe40000000016 */
[----:B------:R-:W-:Y:S01]  /*4180*/  @!P5 PRMT R14, R14, 0x5410, R52 ;  /* 0x000054100e0ed816 */ /* 0x000fe20000000034 */
[----:B-1----:R-:W1:Y:S01]  /*4190*/  S2R R51, SR_TID.X ;  /* 0x0000000000337919 */ /* 0x002e620000002100 */
[----:B------:R-:W-:-:S02]  /*41a0*/  LOP3.LUT P5, RZ, R12, 0x4, RZ, 0xc0, !PT ;  /* 0x000000040cff7812 */ /* 0x000fc400078ac0ff */
[----:B------:R-:W-:Y:S02]  /*41b0*/  PRMT R12, R12, 0x5410, RZ ;  /* 0x000054100c0c7816 */ /* 0x000fe400000000ff */
[----:B0-----:R-:W-:Y:S01]  /*41c0*/  PRMT R11, RZ, 0x7610, R11 ;  /* 0x00007610ff0b7816 */ /* 0x001fe2000000000b */
[----:B------:R0:W-:Y:S01]  /*41d0*/  STL [R1+0x44], R20 ;  /* 0x0000441401007387 */ /* 0x0001e20000100800 */
[----:B------:R-:W-:Y:S02]  /*41e0*/  @!P3 PRMT R12, R12, 0x5410, R76 ;  /* 0x000054100c0cb816 */ /* 0x000fe4000000004c */
[----:B------:R-:W-:Y:S01]  /*41f0*/  @!P4 PRMT R11, R74, 0x7610, R11 ;  /* 0x000076104a0bc816 */ /* 0x000fe2000000000b */
[----:B------:R3:W-:Y:S01]  /*4200*/  STL [R1+0x4c], R10 ;  /* 0x00004c0a01007387 */ /* 0x0007e20000100800 */
[----:B------:R-:W-:Y:S01]  /*4210*/  ISETP.NE.AND P1, PT, R39, RZ, PT ;  /* 0x000000ff2700720c */ /* 0x000fe20003f25270 */
[----:B------:R-:W-:Y:S01]  /*4220*/  UIMAD.WIDE UR6, UR8, 0x8, UR6 ;  /* 0x00000008080678a5 */ /* 0x000fe2000f8e0206 */
[----:B0-----:R-:W-:-:S02]  /*4230*/  PRMT R20, RZ, 0x5410, RZ ;  /* 0x00005410ff147816 */ /* 0x001fc400000000ff */
[----:B------:R-:W-:Y:S02]  /*4240*/  PRMT R39, R39, 0x5410, RZ ;  /* 0x0000541027277816 */ /* 0x000fe400000000ff */
[----:B------:R-:W-:Y:S02]  /*4250*/  @!P3 PRMT R20, R20, 0x7610, R76 ;  /* 0x000076101414b816 */ /* 0x000fe4000000004c */
[----:B------:R-:W-:Y:S02]  /*4260*/  PRMT R7, RZ, 0x7610, R7 ;  /* 0x00007610ff077816 */ /* 0x000fe40000000007 */
[----:B------:R-:W-:Y:S01]  /*4270*/  PRMT R12, RZ, 0x7610, R12 ;  /* 0x00007610ff0c7816 */ /* 0x000fe2000000000c */
[----:B------:R0:W-:Y:S01]  /*4280*/  STL [R1+0xcc], R3 ;  /* 0x0000cc0301007387 */ /* 0x0001e20000100800 */
[----:B------:R-:W-:Y:S02]  /*4290*/  PRMT R11, R11, 0x5410, RZ ;  /* 0x000054100b0b7816 */ /* 0x000fe400000000ff */
[----:B---3--:R-:W-:Y:S01]  /*42a0*/  PRMT R10, R10, 0x5410, RZ ;  /* 0x000054100a0a7816 */ /* 0x008fe200000000ff */
[----:B------:R3:W-:Y:S01]  /*42b0*/  STL [R1+0x48], R9 ;  /* 0x0000480901007387 */ /* 0x0007e20000100800 */
[----:B------:R-:W-:-:S02]  /*42c0*/  @!P3 PRMT R20, R75, 0x7610, R20 ;  /* 0x000076104b14b816 */ /* 0x000fc40000000014 */
[----:B------:R-:W-:Y:S01]  /*42d0*/  @!P3 PRMT R39, R39, 0x7610, R75 ;  /* 0x000076102727b816 */ /* 0x000fe2000000004b */
[----:B------:R1:W-:Y:S01]  /*42e0*/  STL [R1+0x50], R0 ;  /* 0x0000500001007387 */ /* 0x0003e20000100800 */
[C---:B------:R-:W-:Y:S02]  /*42f0*/  ISETP.NE.AND P3, PT, R17.reuse, RZ, PT ;  /* 0x000000ff1100720c */ /* 0x040fe40003f65270 */
[----:B------:R-:W-:Y:S01]  /*4300*/  PRMT R19, RZ, 0x7610, R19 ;  /* 0x00007610ff137816 */ /* 0x000fe20000000013 */
[----:B------:R1:W2:Y:S01]  /*4310*/  @!P1 LDG.E R45, desc[UR10][R46.64] ;  /* 0x0000000a2e2d9981 */ /* 0x0002a2000c1e1900 */
[----:B------:R-:W-:Y:S02]  /*4320*/  PRMT R18, R18, 0x5410, RZ ;  /* 0x0000541012127816 */ /* 0x000fe400000000ff */
[----:B------:R-:W-:Y:S02]  /*4330*/  PRMT R17, R17, 0x5410, RZ ;  /* 0x0000541011117816 */ /* 0x000fe400000000ff */
[----:B0-----:R-:W-:-:S02]  /*4340*/  MOV R3, UR7 ;  /* 0x0000000700037c02 */ /* 0x001fc40008000f00 */
[----:B------:R-:W-:Y:S02]  /*4350*/  @!P4 PRMT R19, R74, 0x7632, R19 ;  /* 0x000076324a13c816 */ /* 0x000fe40000000013 */
[--C-:B------:R-:W-:Y:S02]  /*4360*/  @!P4 PRMT R18, R18, 0x5410, R73.reuse ;  /* 0x000054101212c816 */ /* 0x100fe40000000049 */
[----:B------:R-:W-:Y:S02]  /*4370*/  @!P4 PRMT R17, R17, 0x7610, R73 ;  /* 0x000076101111c816 */ /* 0x000fe40000000049 */
[----:B------:R-:W-:Y:S02]  /*4380*/  ISETP.NE.AND P4, PT, R49, RZ, PT ;  /* 0x000000ff3100720c */ /* 0x000fe40003f85270 */
[----:B---3--:R-:W-:Y:S02]  /*4390*/  PRMT R9, RZ, 0x7610, R9 ;  /* 0x00007610ff097816 */ /* 0x008fe40000000009 */
[----:B-1----:R-:W-:-:S02]  /*43a0*/  LOP3.LUT R0, R51, 0xffff, RZ, 0xc0, !PT ;  /* 0x0000ffff33007812 */ /* 0x002fc400078ec0ff */
[----:B------:R-:W-:Y:S02]  /*43b0*/  CS2R R46, SRZ ;  /* 0x00000000002e7805 */ /* 0x000fe4000001ff00 */
[----:B------:R-:W-:Y:S01]  /*43c0*/  PRMT R6, RZ, 0x7610, R6 ;  /* 0x00007610ff067816 */ /* 0x000fe20000000006 */
[----:B------:R-:W-:Y:S01]  /*43d0*/  IMAD R0, R0, 0x445, RZ ;  /* 0x0000044500007824 */ /* 0x000fe200078e02ff */
[----:B------:R-:W-:Y:S02]  /*43e0*/  PRMT R33, R33, 0x5410, RZ ;  /* 0x0000541021217816 */ /* 0x000fe400000000ff */
[----:B------:R-:W3:Y:S01]  /*43f0*/  @!P1 LDG.E R46, desc[UR10][R58.64] ;  /* 0x0000000a3a2e9981 */ /* 0x000ee2000c1e1900 */
[----:B----4-:R-:W-:Y:S02]  /*4400*/  @!P4 PRMT R9, R69, 0x7610, R9 ;  /* 0x000076104509c816 */ /* 0x010fe40000000009 */
[----:B------:R-:W-:Y:S02]  /*4410*/  PRMT R17, RZ, 0x7610, R17 ;  /* 0x00007610ff117816 */ /* 0x000fe40000000011 */
[----:B------:R-:W-:-:S02]  /*4420*/  PRMT R16, R16, 0x5410, RZ ;  /* 0x0000541010107816 */ /* 0x000fc400000000ff */
[----:B------:R-:W-:Y:S01]  /*4430*/  PRMT R39, RZ, 0x7610, R39 ;  /* 0x00007610ff277816 */ /* 0x000fe20000000027 */
[----:B------:R0:W-:Y:S01]  /*4440*/  STL [R1+0xc8], R8 ;  /* 0x0000c80801007387 */ /* 0x0001e20000100800 */
[----:B------:R-:W-:Y:S02]  /*4450*/  PRMT R9, R9, 0x5410, RZ ;  /* 0x0000541009097816 */ /* 0x000fe400000000ff */
[----:B------:R-:W-:Y:S02]  /*4460*/  SHF.R.U32.HI R0, RZ, 0x10, R0 ;  /* 0x00000010ff007819 */ /* 0x000fe40000011600 */
[--C-:B-----5:R-:W-:Y:S02]  /*4470*/  @!P6 PRMT R11, R11, 0x5410, R60.reuse ;  /* 0x000054100b0be816 */ /* 0x120fe4000000003c */
[----:B------:R-:W-:Y:S02]  /*4480*/  @!P6 PRMT R10, R10, 0x7610, R60 ;  /* 0x000076100a0ae816 */ /* 0x000fe4000000003c */
[----:B--2---:R-:W-:-:S02]  /*4490*/  @!P6 PRMT R7, R44, 0x7610, R7 ;  /* 0x000076102c07e816 */ /* 0x004fc40000000007 */
[----:B------:R-:W-:Y:S02]  /*44a0*/  @!P6 PRMT R12, R44, 0x7632, R12 ;  /* 0x000076322c0ce816 */ /* 0x000fe4000000000c */
[----:B------:R-:W-:Y:S01]  /*44b0*/  PRMT R14, RZ, 0x7610, R14 ;  /* 0x00007610ff0e7816 */ /* 0x000fe2000000000e */
[----:B------:R-:W-:Y:S01]  /*44c0*/  STL [R1+0xd0], R83 ;  /* 0x0000d05301007387 */ /* 0x000fe20000100800 */
[----:B------:R-:W-:Y:S02]  /*44d0*/  ISETP.NE.AND P6, PT, R2, RZ, PT ;  /* 0x000000ff0200720c */ /* 0x000fe40003fc5270 */
[----:B------:R-:W-:Y:S01]  /*44e0*/  MOV R2, UR6 ;  /* 0x0000000600027c02 */ /* 0x000fe20008000f00 */
[----:B------:R-:W1:Y:S01]  /*44f0*/  LDCU.U8 UR6, c[0x0][0x414] ;  /* 0x00008280ff0677ac */ /* 0x000e620008000000 */
[----:B------:R2:W-:Y:S04]  /*4500*/  STL [R1+0x54], R82 ;  /* 0x0000545201007387 */ /* 0x0005e80000100800 */
[----:B------:R-:W4:Y:S01]  /*4510*/  LDG.E.64 R2, desc[UR10][R2.64] ;  /* 0x0000000a02027981 */ /* 0x000f22000c1e1b00 */
[----:B------:R-:W-:-:S02]  /*4520*/  PRMT R10, RZ, 0x7610, R10 ;  /* 0x00007610ff0a7816 */ /* 0x000fc4000000000a */
[----:B------:R-:W-:Y:S01]  /*4530*/  PRMT R0, R0, 0x9910, RZ ;  /* 0x0000991000007816 */ /* 0x000fe200000000ff */
[----:B------:R5:W-:Y:S01]  /*4540*/  STL [R1+0x58], R52 ;  /* 0x0000583401007387 */ /* 0x000be20000100800 */
[----:B------:R-:W-:Y:S02]  /*4550*/  @!P4 PRMT R17, R69, 0x7632, R17 ;  /* 0x000076324511c816 */ /* 0x000fe40000000011 */
[----:B------:R-:W-:Y:S02]  /*4560*/  @!P4 PRMT R16, R16, 0x5410, R68 ;  /* 0x000054101010c816 */ /* 0x000fe40000000044 */
[----:B------:R-:W-:Y:S01]  /*4570*/  PRMT R38, R38, 0x5410, RZ ;  /* 0x0000541026267816 */ /* 0x000fe200000000ff */
[----:B------:R-:W-:Y:S01]  /*4580*/  HFMA2 R49, -RZ, RZ, 0, 0 ;  /* 0x00000000ff317431 */ /* 0x000fe200000001ff */
[----:B------:R-:W-:Y:S01]  /*4590*/  @!P4 PRMT R39, R68, 0x7632, R39 ;  /* 0x000076324427c816 */ /* 0x000fe20000000027 */
[----:B------:R-:W-:Y:S01]  /*45a0*/  STL [R1+0xd8], R5 ;  /* 0x0000d80501007387 */ /* 0x000fe20000100800 */
[----:B------:R-:W-:-:S02]  /*45b0*/  ISETP.NE.AND P4, PT, R15, RZ, PT ;  /* 0x000000ff0f00720c */ /* 0x000fc40003f85270 */
[----:B------:R-:W-:Y:S01]  /*45c0*/  PRMT R15, RZ, 0x5410, RZ ;  /* 0x00005410ff0f7816 */ /* 0x000fe200000000ff */
[----:B------:R-:W-:Y:S01]  /*45d0*/  IMAD R0, R0, 0x3c, RZ ;  /* 0x0000003c00007824 */ /* 0x000fe200078e02ff */
[----:B0-----:R-:W-:Y:S01]  /*45e0*/  PRMT R8, R8, 0x5410, RZ ;  /* 0x0000541008087816 */ /* 0x001fe200000000ff */
[----:B------:R0:W-:Y:S01]  /*45f0*/  STL [R1+0x2c], R48 ;  /* 0x00002c3001007387 */ /* 0x0001e20000100800 */
[----:B------:R-:W-:Y:S02]  /*4600*/  @!P5 PRMT R15, R15, 0x7610, R67 ;  /* 0x000076100f0fd816 */ /* 0x000fe40000000043 */
[----:B------:R-:W-:Y:S01]  /*4610*/  IADD3 R0, PT, PT, RZ, -R0, RZ ;  /* 0x80000000ff007210 */ /* 0x000fe20007ffe0ff */
[----:B------:R-:W4:Y:S01]  /*4620*/  @!P2 LDG.E R47, desc[UR10][R106.64] ;  /* 0x0000000a6a2fa981 */ /* 0x000f22000c1e1900 */
[----:B------:R-:W-:-:S03]  /*4630*/  @!P0 PRMT R6, R61, 0x7610, R6 ;  /* 0x000076103d068816 */ /* 0x000fc60000000006 */
[----:B------:R0:W4:Y:S01]  /*4640*/  @!P4 LDG.E R49, desc[UR10][R56.64] ;  /* 0x0000000a3831c981 */ /* 0x000122000c1e1900 */
[----:B------:R-:W-:Y:S02]  /*4650*/  @!P0 PRMT R10, R61, 0x7632, R10 ;  /* 0x000076323d0a8816 */ /* 0x000fe4000000000a */
[--C-:B------:R-:W-:Y:S02]  /*4660*/  @!P0 PRMT R9, R9, 0x5410, R64.reuse ;  /* 0x0000541009098816 */ /* 0x100fe40000000040 */
[----:B------:R-:W-:Y:S02]  /*4670*/  @!P0 PRMT R33, R33, 0x7610, R64 ;  /* 0x0000761021218816 */ /* 0x000fe40000000040 */
[----:B-1----:R-:W-:Y:S02]  /*4680*/  ISETP.NE.AND P0, PT, RZ, UR6, PT ;  /* 0x00000006ff007c0c */ /* 0x002fe4000bf05270 */
[----:B------:R-:W-:Y:S02]  /*4690*/  @!P5 PRMT R8, R8, 0x5410, R67 ;  /* 0x000054100808d816 */ /* 0x000fe40000000043 */
[----:B------:R-:W-:-:S02]  /*46a0*/  @!P5 PRMT R15, R42, 0x7610, R15 ;  /* 0x000076102a0fd816 */ /* 0x000fc4000000000f */
[----:B------:R-:W-:Y:S02]  /*46b0*/  @!P5 PRMT R14, R42, 0x7632, R14 ;  /* 0x000076322a0ed816 */ /* 0x000fe4000000000e */
[----:B------:R-:W-:Y:S02]  /*46c0*/  ISETP.NE.AND P5, PT, R13, RZ, PT ;  /* 0x000000ff0d00720c */ /* 0x000fe40003fa5270 */
[----:B------:R-:W-:-:S03]  /*46d0*/  PRMT R0, R0, 0x7710, RZ ;  /* 0x0000771000007816 */ /* 0x000fc600000000ff */
[----:B--2---:R-:W1:Y:S01]  /*46e0*/  @P0 LDC.64 R82, c[0x0][0x3b0] ;  /* 0x0000ec00ff520b82 */ /* 0x004e620000000a00 */
[----:B------:R-:W-:Y:S02]  /*46f0*/  IADD3 R0, PT, PT, R0, R51, RZ ;  /* 0x0000003300007210 */ /* 0x000fe40007ffe0ff */
[----:B------:R-:W-:Y:S02]  /*4700*/  PRMT R13, RZ, 0x5410, RZ ;  /* 0x00005410ff0d7816 */ /* 0x000fe400000000ff */
[----:B------:R-:W-:Y:S02]  /*4710*/  SHF.L.U32 R0, R0, 0x1, RZ ;  /* 0x0000000100007819 */ /* 0x000fe400000006ff */
[----:B------:R-:W-:Y:S02]  /*4720*/  PRMT R8, RZ, 0x7610, R8 ;  /* 0x00007610ff087816 */ /* 0x000fe40000000008 */
[----:B------:R-:W-:Y:S02]  /*4730*/  @!P5 PRMT R13, R13, 0x7610, R43 ;  /* 0x000076100d0dd816 */ /* 0x000fe4000000002b */
[----:B------:R-:W-:-:S02]  /*4740*/  LOP3.LUT R0, R0, 0xffff, RZ, 0xc0, !PT ;  /* 0x0000ffff00007812 */ /* 0x000fc400078ec0ff */
[----:B-----5:R-:W-:Y:S02]  /*4750*/  MOV R52, UR13 ;  /* 0x0000000d00347c02 */ /* 0x020fe40008000f00 */
[----:B------:R-:W-:Y:S02]  /*4760*/  @!P5 PRMT R8, R43, 0x7610, R8 ;  /* 0x000076102b08d816 */ /* 0x000fe40000000008 */
[----:B------:R-:W-:Y:S02]  /*4770*/  @!P5 PRMT R13, R65, 0x7610, R13 ;  /* 0x00007610410dd816 */ /* 0x000fe4000000000d */
[----:B------:R-:W-:Y:S01]  /*4780*/  @!P5 PRMT R38, R38, 0x7610, R65 ;  /* 0x000076102626d816 */ /* 0x000fe20000000041 */
[----:B------:R-:W-:Y:S01]  /*4790*/  IMAD R52, R52, 0x78, R0 ;  /* 0x0000007834347824 */ /* 0x000fe200078e0200 */
[----:B------:R-:W-:Y:S02]  /*47a0*/  ISETP.NE.AND P5, PT, R4, RZ, PT ;  /* 0x000000ff0400720c */ /* 0x000fe40003fa5270 */
[----:B0-----:R-:W-:Y:S01]  /*47b0*/  CS2R R56, SRZ ;  /* 0x0000000000387805 */ /* 0x001fe2000001ff00 */
[----:B-1----:R-:W-:Y:S01]  /*47c0*/  @P0 IMAD.WIDE R82, R52, 0x2, R82 ;  /* 0x0000000234520825 */ /* 0x002fe200078e0252 */
[----:B------:R-:W-:-:S02]  /*47d0*/  MOV R48, RZ ;  /* 0x000000ff00307202 */ /* 0x000fc40000000f00 */
[----:B------:R-:W-:Y:S02]  /*47e0*/  CS2R R58, SRZ ;  /* 0x00000000003a7805 */ /* 0x000fe4000001ff00 */
[----:B------:R-:W-:Y:S01]  /*47f0*/  MOV R4, RZ ;  /* 0x000000ff00047202 */ /* 0x000fe20000000f00 */
[----:B------:R-:W2:Y:S04]  /*4800*/  @!P4 LDG.E R57, desc[UR10][R98.64] ;  /* 0x0000000a6239c981 */ /* 0x000ea8000c1e1900 */
[----:B------:R-:W5:Y:S04]  /*4810*/  @P0 LDG.E.U16 R51, desc[UR10][R82.64] ;  /* 0x0000000a52330981 */ /* 0x000f68000c1e1500 */
[----:B------:R0:W5:Y:S04]  /*4820*/  @P0 LDG.E.U16 R5, desc[UR10][R82.64+0x2] ;  /* 0x0000020a52050981 */ /* 0x000168000c1e1500 */
[----:B------:R1:W5:Y:S04]  /*4830*/  @!P5 LDG.E R56, desc[UR10][R54.64] ;  /* 0x0000000a3638d981 */ /* 0x000368000c1e1900 */
[----:B------:R-:W2:Y:S01]  /*4840*/  @!P3 LDG.E R48, desc[UR10][R104.64] ;  /* 0x0000000a6830b981 */ /* 0x000ea2000c1e1900 */
[----:B0-----:R-:W0:Y:S03]  /*4850*/  LDC.64 R82, c[0x0][0x3a8] ;  /* 0x0000ea00ff527b82 */ /* 0x001e260000000a00 */
[----:B------:R-:W5:Y:S01]  /*4860*/  @!P2 LDG.E R59, desc[UR10][R108.64] ;  /* 0x0000000a6c3ba981 */ /* 0x000f62000c1e1900 */
[----:B-1----:R-:W-:-:S03]  /*4870*/  CS2R R54, SRZ ;  /* 0x0000000000367805 */ /* 0x002fc6000001ff00 */
[----:B------:R-:W5:Y:S04]  /*4880*/  @!P3 LDG.E R58, desc[UR10][R102.64] ;  /* 0x0000000a663ab981 */ /* 0x000f68000c1e1900 */
[----:B------:R-:W5:Y:S04]  /*4890*/  @!P5 LDG.E R55, desc[UR10][R96.64] ;  /* 0x0000000a6037d981 */ /* 0x000f68000c1e1900 */
[----:B------:R-:W5:Y:S04]  /*48a0*/  @!P6 LDG.E R54, desc[UR10][R94.64] ;  /* 0x0000000a5e36e981 */ /* 0x000f68000c1e1900 */
[----:B------:R-:W5:Y:S01]  /*48b0*/  @!P6 LDG.E R4, desc[UR10][R88.64] ;  /* 0x0000000a5804e981 */ /* 0x000f62000c1e1900 */
[----:B0-----:R-:W-:-:S03]  /*48c0*/  IMAD.WIDE R82, R52, 0x2, R82 ;  /* 0x0000000234527825 */ /* 0x001fc600078e0252 */
[----:B------:R0:W-:Y:S04]  /*48d0*/  STL [R1+0xd4], R53 ;  /* 0x0000d43501007387 */ /* 0x0001e80000100800 */
[----:B------:R-:W5:Y:S04]  /*48e0*/  LDG.E.U16 R52, desc[UR10][R82.64+0x2] ;  /* 0x0000020a52347981 */ /* 0x000f68000c1e1500 */
[----:B0-----:R-:W5:Y:S04]  /*48f0*/  LDG.E.U16 R53, desc[UR10][R82.64] ;  /* 0x0000000a52357981 */ /* 0x001f68000c1e1500 */
[----:B------:R0:W-:Y:S04]  /*4900*/  STL [R1+0xe8], R42 ;  /* 0x0000e82a01007387 */ /* 0x0001e80000100800 */
[----:B------:R1:W-:Y:S01]  /*4910*/  STL [R1+0x6c], R43 ;  /* 0x00006c2b01007387 */ /* 0x0003e20000100800 */
[----:B0-----:R-:W-:-:S02]  /*4920*/  PRMT R42, RZ, 0x5410, RZ ;  /* 0x00005410ff2a7816 */ /* 0x001fc400000000ff */
[----:B-1----:R-:W-:Y:S02]  /*4930*/  PRMT R43, RZ, 0x5410, RZ ;  /* 0x00005410ff2b7816 */ /* 0x002fe400000000ff */
[----:B------:R-:W-:-:S04]  /*4940*/  @!P1 PRMT R42, R45, 0x7610, R42 ;  /* 0x000076102d2a9816 */ /* 0x000fc8000000002a */
[----:B------:R-:W-:Y:S02]  /*4950*/  @!P1 PRMT R42, R42, 0x7610, R45 ;  /* 0x000076102a2a9816 */ /* 0x000fe4000000002d */
[----:B---3--:R-:W-:-:S04]  /*4960*/  @!P1 PRMT R43, R46, 0x7610, R43 ;  /* 0x000076102e2b9816 */ /* 0x008fc8000000002b */
[----:B------:R-:W-:Y:S01]  /*4970*/  @!P1 PRMT R43, R43, 0x7610, R46 ;  /* 0x000076102b2b9816 */ /* 0x000fe2000000002e */
[----:B------:R0:W-:Y:S01]  /*4980*/  STL [R1+0xf8], R46 ;  /* 0x0000f82e01007387 */ /* 0x0001e20000100800 */
[----:B----4-:R-:W-:-:S13]  /*4990*/  R2UR UR28, R2 ;  /* 0x00000000021c72ca */ /* 0x010fda00000e0000 */
[----:B------:R-:W-:-:S05]  /*49a0*/  MOV R2, UR28 ;  /* 0x0000001c00027c02 */ /* 0x000fca0008000f00 */
[----:B------:R-:W-:-:S05]  /*49b0*/  FFMA.FTZ R3, -R2, UR28, R3 ;  /* 0x0000001c02037c23 */ /* 0x000fca0008010103 */
[----:B------:R-:W-:-:S13]  /*49c0*/  FSETP.GTU.FTZ.AND P1, PT, R3, RZ, PT ;  /* 0x000000ff0300720b */ /* 0x000fda0003f3c000 */
[----:B------:R-:W-:-:S05]  /*49d0*/  VOTEU.ANY UP0, P1 ;  /* 0x0000000000ff7886 */ /* 0x000fca0000800100 */
[----:B------:R-:W1:Y:S01]  /*49e0*/  @UP0 LDCU UR5, c[0x0][0x3c0] ;  /* 0x00007800ff0507ac */ /* 0x000e620008000800 */
[----:B------:R-:W-:Y:S02]  /*49f0*/  PLOP3.LUT P1, PT, PT, PT, UP0, 0x80, 0x8 ;  /* 0x000000000008781c */ /* 0x000fe40003f2f008 */
[----:B0-----:R-:W-:Y:S01]  /*4a00*/  PRMT R46, RZ, 0x5410, RZ ;  /* 0x00005410ff2e7816 */ /* 0x001fe200000000ff */
[----:B------:R-:W-:Y:S10]  /*4a10*/  STL [R1+0x5c], R76 ;  /* 0x00005c4c01007387 */ /* 0x000ff40000100800 */
[----:B-1----:R-:W-:-:S06]  /*4a20*/  @P1 FADD.FTZ R2, R3, UR5 ;  /* 0x0000000503021e21 */ /* 0x002fcc0008010000 */
[----:B------:R-:W0:Y:S01]  /*4a30*/  @P1 MUFU.RSQ R2, R2 ;  /* 0x0000000200021308 */ /* 0x000e220000001400 */
        /* <DEDUP_REMOVED lines=9> */
[----:B--2---:R-:W-:-:S03]  /*4ad0*/  @!P3 PRMT R46, R48, 0x7610, R46 ;  /* 0x00007610302eb816 */ /* 0x004fc6000000002e */
[----:B------:R-:W-:Y:S01]  /*4ae0*/  STL [R1+0xf4], R64 ;  /* 0x0000f44001007387 */ /* 0x000fe20000100800 */
[----:B------:R-:W-:-:S03]  /*4af0*/  @!P3 PRMT R46, R46, 0x7610, R48 ;  /* 0x000076102e2eb816 */ /* 0x000fc60000000030 */
[----:B-----5:R-:W-:Y:S04]  /*4b00*/  STL [R1+0x7c], R59 ;  /* 0x00007c3b01007387 */ /* 0x020fe80000100800 */
[----:B------:R-:W-:Y:S04]  /*4b10*/  STL [R1+0x100], R58 ;  /* 0x0001003a01007387 */ /* 0x000fe80000100800 */
[----:B------:R-:W-:Y:S04]  /*4b20*/  STL [R1+0x104], R57 ;  /* 0x0001043901007387 */ /* 0x000fe80000100800 */
[----:B------:R-:W-:Y:S04]  /*4b30*/  STL [R1+0x88], R56 ;  /* 0x0000883801007387 */ /* 0x000fe80000100800 */
[----:B------:R-:W-:Y:S04]  /*4b40*/  STL [R1+0x108], R55 ;  /* 0x0001083701007387 */ /* 0x000fe80000100800 */
[----:B------:R-:W-:Y:S04]  /*4b50*/  STL [R1+0x8c], R54 ;  /* 0x00008c3601007387 */ /* 0x000fe80000100800 */
[----:B------:R-:W-:Y:S04]  /*4b60*/  STL [R1+0x10c], R4 ;  /* 0x00010c0401007387 */ /* 0x000fe80000100800 */
[----:B------:R1:W-:Y:S04]  /*4b70*/  STL [R1+0x78], R45 ;  /* 0x0000782d01007387 */ /* 0x0003e80000100800 */
[----:B------:R2:W-:Y:S01]  /*4b80*/  STL [R1+0x80], R48 ;  /* 0x0000803001007387 */ /* 0x0005e20000100800 */
[----:B-1----:R-:W-:-:S02]  /*4b90*/  PRMT R45, RZ, 0x5410, RZ ;  /* 0x00005410ff2d7816 */ /* 0x002fc400000000ff */
[----:B--2---:R-:W-:Y:S02]  /*4ba0*/  PRMT R48, RZ, 0x5410, RZ ;  /* 0x00005410ff307816 */ /* 0x004fe400000000ff */
[----:B------:R-:W-:Y:S02]  /*4bb0*/  @!P2 PRMT R45, R47, 0x7610, R45 ;  /* 0x000076102f2da816 */ /* 0x000fe4000000002d */
[----:B------:R-:W-:Y:S01]  /*4bc0*/  @!P4 PRMT R48, R49, 0x7610, R48 ;  /* 0x000076103130c816 */ /* 0x000fe20000000030 */
[----:B------:R-:W-:Y:S01]  /*4bd0*/  UISETP.NE.AND UP1, UPT, UR6, URZ, UPT ;  /* 0x000000ff0600728c */ /* 0x000fe2000bf25270 */
[----:B0-----:R-:W-:Y:S01]  /*4be0*/  @P1 R2UR UR5, R2 ;  /* 0x00000000020512ca */ /* 0x001fe200000e0000 */
[----:B------:R0:W-:Y:S01]  /*4bf0*/  STL [R1+0x70], R44 ;  /* 0x0000702c01007387 */ /* 0x0001e20000100800 */
[----:B------:R-:W-:Y:S02]  /*4c00*/  @!P2 PRMT R45, R45, 0x7610, R47 ;  /* 0x000076102d2da816 */ /* 0x000fe4000000002f */
[----:B------:R-:W-:Y:S01]  /*4c10*/  @!P4 PRMT R48, R48, 0x7610, R49 ;  /* 0x000076103030c816 */ /* 0x000fe20000000031 */
[----:B------:R1:W-:Y:S01]  /*4c20*/  STL [R1+0xfc], R47 ;  /* 0x0000fc2f01007387 */ /* 0x0003e20000100800 */
[----:B------:R-:W-:-:S02]  /*4c30*/  PRMT R87, RZ, 0x5410, RZ ;  /* 0x00005410ff577816 */ /* 0x000fc400000000ff */
[----:B------:R-:W-:Y:S01]  /*4c40*/  PRMT R88, RZ, 0x5410, RZ ;  /* 0x00005410ff587816 */ /* 0x000fe200000000ff */
[----:B------:R2:W-:Y:S01]  /*4c50*/  STL [R1+0x84], R49 ;  /* 0x0000843101007387 */ /* 0x0005e20000100800 */
[----:B------:R-:W-:Y:S02]  /*4c60*/  PRMT R89, RZ, 0x5410, RZ ;  /* 0x00005410ff597816 */ /* 0x000fe400000000ff */
[----:B0-----:R-:W-:Y:S02]  /*4c70*/  PRMT R44, RZ, 0x5410, RZ ;  /* 0x00005410ff2c7816 */ /* 0x001fe400000000ff */
[----:B------:R-:W-:Y:S02]  /*4c80*/  PRMT R90, RZ, 0x5410, RZ ;  /* 0x00005410ff5a7816 */ /* 0x000fe400000000ff */
[----:B-1----:R-:W-:Y:S02]  /*4c90*/  PRMT R47, RZ, 0x5410, RZ ;  /* 0x00005410ff2f7816 */ /* 0x002fe400000000ff */
[----:B--2---:R-:W-:-:S02]  /*4ca0*/  PRMT R49, RZ, 0x5410, RZ ;  /* 0x00005410ff317816 */ /* 0x004fc400000000ff */
[----:B------:R-:W-:Y:S02]  /*4cb0*/  @!P2 PRMT R44, R59, 0x7610, R44 ;  /* 0x000076103b2ca816 */ /* 0x000fe4000000002c */
[----:B------:R-:W-:Y:S02]  /*4cc0*/  @!P3 PRMT R47, R58, 0x7610, R47 ;  /* 0x000076103a2fb816 */ /* 0x000fe4000000002f */
[----:B------:R-:W-:Y:S02]  /*4cd0*/  @!P4 PRMT R49, R57, 0x7610, R49 ;  /* 0x000076103931c816 */ /* 0x000fe40000000031 */
[----:B------:R-:W-:Y:S02]  /*4ce0*/  @!P5 PRMT R87, R56, 0x7610, R87 ;  /* 0x000076103857d816 */ /* 0x000fe40000000057 */
[----:B------:R-:W-:Y:S02]  /*4cf0*/  @!P5 PRMT R88, R55, 0x7610, R88 ;  /* 0x000076103758d816 */ /* 0x000fe40000000058 */
[----:B------:R-:W-:-:S02]  /*4d00*/  @!P6 PRMT R89, R54, 0x7610, R89 ;  /* 0x000076103659e816 */ /* 0x000fc40000000059 */
[----:B------:R-:W-:Y:S01]  /*4d10*/  @!P6 PRMT R90, R4, 0x7610, R90 ;  /* 0x00007610045ae816 */ /* 0x000fe2000000005a */
[----:B------:R-:W-:Y:S01]  /*4d20*/  HFMA2 R2, -RZ, RZ, 0, 0 ;  /* 0x00000000ff027431 */ /* 0x000fe200000001ff */
[----:B------:R-:W-:Y:S02]  /*4d30*/  MOV R3, RZ ;  /* 0x000000ff00037202 */ /* 0x000fe40000000f00 */
[----:B------:R-:W-:Y:S02]  /*4d40*/  @P0 SHF.L.U32 R2, R51, 0x10, RZ ;  /* 0x0000001033020819 */ /* 0x000fe400000006ff */
[----:B------:R-:W-:Y:S02]  /*4d50*/  @!P2 PRMT R44, R44, 0x7610, R59 ;  /* 0x000076102c2ca816 */ /* 0x000fe4000000003b */
[----:B------:R-:W-:Y:S02]  /*4d60*/  @!P3 PRMT R47, R47, 0x7610, R58 ;  /* 0x000076102f2fb816 */ /* 0x000fe4000000003a */
[----:B------:R-:W-:-:S02]  /*4d70*/  @!P4 PRMT R49, R49, 0x7610, R57 ;  /* 0x000076103131c816 */ /* 0x000fc40000000039 */
[----:B------:R-:W-:Y:S02]  /*4d80*/  @!P5 PRMT R87, R87, 0x7610, R56 ;  /* 0x000076105757d816 */ /* 0x000fe40000000038 */
[----:B------:R-:W-:Y:S02]  /*4d90*/  @!P5 PRMT R88, R88, 0x7610, R55 ;  /* 0x000076105858d816 */ /* 0x000fe40000000037 */
[----:B------:R-:W-:Y:S02]  /*4da0*/  @!P6 PRMT R89, R89, 0x7610, R54 ;  /* 0x000076105959e816 */ /* 0x000fe40000000036 */
[----:B------:R-:W-:Y:S02]  /*4db0*/  @!P6 PRMT R90, R90, 0x7610, R4 ;  /* 0x000076105a5ae816 */ /* 0x000fe40000000004 */
[----:B------:R-:W-:Y:S02]  /*4dc0*/  @P0 SHF.L.U32 R3, R5, 0x10, RZ ;  /* 0x0000001005030819 */ /* 0x000fe400000006ff */
[----:B------:R-:W-:-:S02]  /*4dd0*/  SHF.L.U32 R51, R53, 0x10, RZ ;  /* 0x0000001035337819 */ /* 0x000fc400000006ff */
[----:B------:R-:W-:Y:S01]  /*4de0*/  SHF.L.U32 R52, R52, 0x10, RZ ;  /* 0x0000001034347819 */ /* 0x000fe200000006ff */
[----:B------:R-:W-:Y:S01]  /*4df0*/  UMOV UR16, 0x3f800000 ;  /* 0x3f80000000107882 */ /* 0x000fe20000000000 */
[----:B------:R-:W-:Y:S01]  /*4e00*/  @UP0 UMOV UR16, UR5 ;  /* 0x0000000500100c82 */ /* 0x000fe20008000000 */
[----:B------:R-:W-:Y:S05]  /*4e10*/  BRA.U UP1, `(.L_x_940) ;  /* 0x0000002501047547 */ /* 0x000fea000b800000 */
[----:B------:R-:W-:Y:S02]  /*4e20*/  HADD2.F32 R53, -RZ, R112.H1_H1 ;  /* 0x30000070ff357230 */ /* 0x000fe40000004100 */
[----:B------:R-:W-:Y:S02]  /*4e30*/  HADD2.F32 R56, -RZ, R100.H1_H1 ;  /* 0x30000064ff387230 */ /* 0x000fe40000004100 */
[----:B------:R-:W-:Y:S02]  /*4e40*/  HADD2.F32 R59, -RZ, R112.H0_H0 ;  /* 0x20000070ff3b7230 */ /* 0x000fe40000004100 */
[----:B------:R-:W-:Y:S01]  /*4e50*/  FADD.FTZ R53, R53, -UR28 ;  /* 0x8000001c35357e21 */ /* 0x000fe20008010000 */
[----:B------:R-:W-:Y:S02]  /*4e60*/  HADD2.F32 R57, -RZ, R101.H1_H1 ;  /* 0x30000065ff397230 */ /* 0x000fe40000004100 */
[----:B------:R-:W-:Y:S01]  /*4e70*/  FMUL.FTZ R61, R51, R56 ;  /* 0x00000038333d7220 */ /* 0x000fe20000410000 */
[----:B------:R-:W-:-:S02]  /*4e80*/  HADD2.F32 R60, -RZ, R100.H0_H0 ;  /* 0x20000064ff3c7230 */ /* 0x000fc40000004100 */
[----:B------:R-:W-:Y:S01]  /*4e90*/  FMUL.FTZ R53, R53, UR16 ;  /* 0x0000001035357c20 */ /* 0x000fe20008410000 */
[----:B------:R-:W-:Y:S01]  /*4ea0*/  FADD.FTZ R59, R59, -UR28 ;  /* 0x8000001c3b3b7e21 */ /* 0x000fe20008010000 */
[----:B------:R-:W-:Y:S01]  /*4eb0*/  FADD.FTZ R57, R57, -UR28 ;  /* 0x8000001c39397e21 */ /* 0x000fe20008010000 */
[----:B------:R-:W-:Y:S01]  /*4ec0*/  FADD.FTZ R54, RZ, R61 ;  /* 0x0000003dff367221 */ /* 0x000fe20000010000 */
[----:B------:R-:W-:Y:S02]  /*4ed0*/  HADD2.F32 R58, -RZ, R101.H0_H0 ;  /* 0x20000065ff3a7230 */ /* 0x000fe40000004100 */
[----:B------:R-:W-:Y:S01]  /*4ee0*/  FFMA.FTZ R61, R53, R61, RZ ;  /* 0x0000003d353d7223 */ /* 0x000fe200000100ff */
[----:B------:R-:W-:Y:S02]  /*4ef0*/  HADD2.F32 R55, -RZ, R93.H1_H1 ;  /* 0x3000005dff377230 */ /* 0x000fe40000004100 */
        /* <DEDUP_REMOVED lines=30> */
[----:B------:R-:W-:Y:S02]  /*50e0*/  HADD2.F32 R53, -RZ, R66.H1_H1 ;  /* 0x30000042ff357230 */ /* 0x000fe40000004100 */
        /* <DEDUP_REMOVED lines=71> */
[----:B------:R-:W-:Y:S01]  /*5560*/  FFMA.FTZ R59, R72, R5, R59 ;  /* 0x00000005483b7223 */ /* 0x000fe2000001003b */
[----:B------:R-:W-:Y:S01]  /*5570*/  FADD.FTZ R4, R63, R58 ;  /* 0x0000003a3f047221 */ /* 0x000fe20000010000 */
[----:B------:R-:W-:Y:S01]  /*5580*/  FFMA.FTZ R54, R55, R58, R54 ;  /* 0x0000003a37367223 */ /* 0x000fe20000010036 */
[----:B------:R-:W-:Y:S01]  /*5590*/  FMUL.FTZ R5, R52, R78 ;  /* 0x0000004e34057220 */ /* 0x000fe20000410000 */
[----:B------:R-:W-:Y:S01]  /*55a0*/  FMUL.FTZ R53, R53, UR16 ;  /* 0x0000001035357c20 */ /* 0x000fe20008410000 */
[----:B------:R-:W-:-:S02]  /*55b0*/  HADD2.F32 R55, -RZ, R79.H0_H0 ;  /* 0x2000004fff377230 */ /* 0x000fc40000004100 */
[----:B------:R-:W-:Y:S01]  /*55c0*/  FADD.FTZ R60, R60, R72 ;  /* 0x000000483c3c7221 */ /* 0x000fe20000010000 */
[----:B------:R-:W-:Y:S02]  /*55d0*/  HADD2.F32 R80, -RZ, R80.H0_H0 ;  /* 0x20000050ff507230 */ /* 0x000fe40000004100 */
[----:B------:R-:W-:Y:S01]  /*55e0*/  FADD.FTZ R4, R5, R4 ;  /* 0x0000000405047221 */ /* 0x000fe20000010000 */
[----:B------:R-:W-:Y:S01]  /*55f0*/  FFMA.FTZ R5, R53, R5, R54 ;  /* 0x0000000535057223 */ /* 0x000fe20000010036 */
[----:B------:R-:W-:Y:S02]  /*5600*/  HADD2.F32 R58, -RZ, R79.H1_H1 ;  /* 0x3000004fff3a7230 */ /* 0x000fe40000004100 */
[----:B------:R-:W-:Y:S01]  /*5610*/  FADD.FTZ R54, R55, -UR28 ;  /* 0x8000001c37367e21 */ /* 0x000fe20008010000 */
[----:B------:R-:W-:Y:S01]  /*5620*/  FADD.FTZ R80, R80, -UR28 ;  /* 0x8000001c50507e21 */ /* 0x000fe20008010000 */
[----:B------:R-:W-:Y:S02]  /*5630*/  HADD2.F32 R93, -RZ, R93.H0_H0 ;  /* 0x2000005dff5d7230 */ /* 0x000fe40000004100 */
[----:B------:R-:W-:Y:S01]  /*5640*/  FADD.FTZ R60, R60, R78 ;  /* 0x0000004e3c3c7221 */ /* 0x000fe20000010000 */
[----:B------:R-:W-:Y:S01]  /*5650*/  FFMA.FTZ R59, R78, R53, R59 ;  /* 0x000000354e3b7223 */ /* 0x000fe2000001003b */
[----:B------:R-:W-:Y:S01]  /*5660*/  FMUL.FTZ R54, R54, UR16 ;  /* 0x0000001036367c20 */ /* 0x000fe20008410000 */
[----:B------:R-:W-:Y:S01]  /*5670*/  FMUL.FTZ R80, R80, UR16 ;  /* 0x0000001050507c20 */ /* 0x000fe20008410000 */
[----:B------:R-:W-:-:S02]  /*5680*/  HADD2.F32 R55, -RZ, R92.H1_H1 ;  /* 0x3000005cff377230 */ /* 0x000fc40000004100 */
[----:B------:R-:W-:Y:S01]  /*5690*/  FMUL.FTZ R53, R51, R58 ;  /* 0x0000003a33357220 */ /* 0x000fe20000410000 */
[----:B------:R-:W-:Y:S01]  /*56a0*/  FADD.FTZ R60, R60, R93 ;  /* 0x0000005d3c3c7221 */ /* 0x000fe20000010000 */
[----:B------:R-:W-:Y:S01]  /*56b0*/  FFMA.FTZ R59, R93, R54, R59 ;  /* 0x000000365d3b7223 */ /* 0x000fe2000001003b */
[----:B------:R-:W-:Y:S01]  /*56c0*/  FMUL.FTZ R93, R52, R93 ;  /* 0x0000005d345d7220 */ /* 0x000fe20000410000 */
[----:B------:R-:W-:Y:S01]  /*56d0*/  FFMA.FTZ R5, R80, R53, R5 ;  /* 0x0000003550057223 */ /* 0x000fe20000010005 */
[----:B------:R-:W-:Y:S01]  /*56e0*/  FADD.FTZ R55, R55, -UR28 ;  /* 0x8000001c37377e21 */ /* 0x000fe20008010000 */
[----:B------:R-:W-:Y:S02]  /*56f0*/  HADD2.F32 R92, -RZ, R92.H0_H0 ;  /* 0x2000005cff5c7230 */ /* 0x000fe40000004100 */
[----:B------:R-:W-:Y:S01]  /*5700*/  FADD.FTZ R4, R4, R53 ;  /* 0x0000003504047221 */ /* 0x000fe20000010000 */
[----:B------:R-:W-:Y:S02]  /*5710*/  HADD2.F32 R53, -RZ, R91.H1_H1 ;  /* 0x3000005bff357230 */ /* 0x000fe40000004100 */
[----:B------:R-:W-:Y:S01]  /*5720*/  FFMA.FTZ R5, R54, R93, R5 ;  /* 0x0000005d36057223 */ /* 0x000fe20000010005 */
[----:B------:R-:W-:Y:S01]  /*5730*/  FMUL.FTZ R54, R55, UR16 ;  /* 0x0000001037367c20 */ /* 0x000fe20008410000 */
[----:B------:R-:W-:Y:S01]  /*5740*/  FFMA.FTZ R57, R58, R80, R57 ;  /* 0x000000503a397223 */ /* 0x000fe20000010039 */
[----:B------:R-:W-:Y:S01]  /*5750*/  FMUL.FTZ R55, R51, R92 ;  /* 0x0000005c33377220 */ /* 0x000fe20000410000 */
[----:B------:R-:W-:Y:S01]  /*5760*/  FADD.FTZ R53, R53, -UR28 ;  /* 0x8000001c35357e21 */ /* 0x000fe20008010000 */
[----:B------:R-:W-:Y:S01]  /*5770*/  FADD.FTZ R56, R56, R58 ;  /* 0x0000003a38387221 */ /* 0x000fe20000010000 */
[----:B------:R-:W-:Y:S01]  /*5780*/  FFMA.FTZ R57, R92, R54, R57 ;  /* 0x000000365c397223 */ /* 0x000fe20000010039 */
[----:B------:R-:W-:Y:S01]  /*5790*/  FFMA.FTZ R58, R54, R55, R5 ;  /* 0x00000037363a7223 */ /* 0x000fe20000010005 */
[----:B------:R-:W-:-:S02]  /*57a0*/  HADD2.F32 R54, -RZ, R85.H1_H1 ;  /* 0x30000055ff367230 */ /* 0x000fc40000004100 */
[----:B------:R-:W-:Y:S01]  /*57b0*/  FMUL.FTZ R53, R53, UR16 ;  /* 0x0000001035357c20 */ /* 0x000fe20008410000 */
[----:B------:R-:W-:Y:S02]  /*57c0*/  HADD2.F32 R61, -RZ, R85.H0_H0 ;  /* 0x20000055ff3d7230 */ /* 0x000fe40000004100 */
[----:B------:R-:W-:Y:S01]  /*57d0*/  FADD.FTZ R4, R93, R4 ;  /* 0x000000045d047221 */ /* 0x000fe20000010000 */
[----:B------:R-:W-:Y:S02]  /*57e0*/  HADD2.F32 R62, -RZ, R91.H0_H0 ;  /* 0x2000005bff3e7230 */ /* 0x000fe40000004100 */
[----:B------:R-:W-:Y:S01]  /*57f0*/  FADD.FTZ R60, R60, R54 ;  /* 0x000000363c3c7221 */ /* 0x000fe20000010000 */
[----:B------:R-:W-:Y:S01]  /*5800*/  FFMA.FTZ R59, R54, R53, R59 ;  /* 0x00000035363b7223 */ /* 0x000fe2000001003b */
[----:B------:R-:W-:Y:S01]  /*5810*/  FADD.FTZ R4, R4, R55 ;  /* 0x0000003704047221 */ /* 0x000fe20000010000 */
        /* <DEDUP_REMOVED lines=393> */
[----:B------:R-:W-:Y:S02]  /*70b0*/  HADD2.F32 R89, -RZ, R89.H1_H1 ;  /* 0x30000059ff597230 */ /* 0x000fe40000004100 */
[----:B------:R-:W-:Y:S01]  /*70c0*/  FADD.FTZ R9, R9, -UR28 ;  /* 0x8000001c09097e21 */ /* 0x000fe20008010000 */
[----:B------:R-:W-:Y:S01]  /*70d0*/  FADD.FTZ R11, R8, R11 ;  /* 0x0000000b080b7221 */ /* 0x000fe20000010000 */
[----:B------:R-:W-:Y:S01]  /*70e0*/  FFMA.FTZ R12, R87, R8, R12 ;  /* 0x00000008570c7223 */ /* 0x000fe2000001000c */
[----:B------:R-:W-:Y:S02]  /*70f0*/  HADD2.F32 R90, -RZ, R90.H1_H1 ;  /* 0x3000005aff5a7230 */ /* 0x000fe40000004100 */
[----:B------:R-:W-:Y:S01]  /*7100*/  FMUL.FTZ R8, R51, R14 ;  /* 0x0000000e33087220 */ /* 0x000fe20000410000 */
[----:B------:R-:W-:Y:S01]  /*7110*/  FMUL.FTZ R9, R9, UR16 ;  /* 0x0000001009097c20 */ /* 0x000fe20008410000 */
[----:B------:R-:W-:Y:S01]  /*7120*/  FADD.FTZ R89, R89, -UR28 ;  /* 0x8000001c59597e21 */ /* 0x000fe20008010000 */
[----:B------:R-:W-:Y:S01]  /*7130*/  FFMA.FTZ R4, R49, R48, R4 ;  /* 0x0000003031047223 */ /* 0x000fe20000010004 */
[----:B------:R-:W-:Y:S01]  /*7140*/  FFMA.FTZ R57, R10, R6, R57 ;  /* 0x000000060a397223 */ /* 0x000fe20000010039 */
[----:B------:R-:W-:Y:S01]  /*7150*/  FADD.FTZ R11, R11, R8 ;  /* 0x000000080b0b7221 */ /* 0x000fe20000010000 */
        /* <DEDUP_REMOVED lines=8> */
[----:B------:R-:W-:Y:S01]  /*71e0*/  FADD.FTZ R7, R5, R90 ;  /* 0x0000005a05077221 */ /* 0x000fe20000010000 */
[----:B------:R-:W-:Y:S01]  /*71f0*/  FADD.FTZ R6, R56, R14 ;  /* 0x0000000e38067221 */ /* 0x000fe20000010000 */
[----:B------:R-:W-:Y:S01]  /*7200*/  FFMA.FTZ R4, R14, R9, R57 ;  /* 0x000000090e047223 */ /* 0x000fe20000010039 */
[----:B------:R-:W-:Y:S01]  /*7210*/  FFMA.FTZ R5, R90, R89, R87 ;  /* 0x000000595a057223 */ /* 0x000fe20000010057 */
[----:B------:R-:W-:Y:S06]  /*7220*/  BRA `(.L_x_941) ;  /* 0x0000004800007947 */ /* 0x000fec0003800000 */
.L_x_940:
[--C-:B------:R-:W-:Y:S02]  /*7230*/  HADD2.F32 R4, -RZ, R112.reuse.H0_H0 ;  /* 0x20000070ff047230 */ /* 0x100fe40000004100 */
[--C-:B------:R-:W-:Y:S02]  /*7240*/  HADD2.F32 R69, -RZ, R101.reuse.H0_H0 ;  /* 0x20000065ff457230 */ /* 0x100fe40000004100 */
[----:B------:R-:W-:Y:S02]  /*7250*/  HADD2.F32 R5, -RZ, R112.H1_H1 ;  /* 0x30000070ff057230 */ /* 0x000fe40000004100 */
        /* <DEDUP_REMOVED lines=8> */
[C-C-:B------:R-:W-:Y:S01]  /*72e0*/  FFMA.FTZ R56, R52.reuse, R4, R3.reuse ;  /* 0x0000000434387223 */ /* 0x140fe20000010003 */
[----:B------:R-:W-:Y:S01]  /*72f0*/  FMUL.FTZ R5, R5, UR16 ;  /* 0x0000001005057c20 */ /* 0x000fe20008410000 */
[----:B------:R-:W-:Y:S01]  /*7300*/  FFMA.FTZ R53, R52, R69, R3 ;  /* 0x0000004534357223 */ /* 0x000fe20000010003 */
[----:B------:R-:W-:Y:S01]  /*7310*/  FMUL.FTZ R75, R75, UR16 ;  /* 0x000000104b4b7c20 */ /* 0x000fe20008410000 */
[----:B------:R-:W-:Y:S01]  /*7320*/  FMUL.FTZ R58, R56, -1.4426950216293334961 ;  /* 0xbfb8aa3b383a7820 */ /* 0x000fe20000410000 */
[--C-:B------:R-:W-:Y:S01]  /*7330*/  FFMA.FTZ R54, R51, R5, R2.reuse ;  /* 0x0000000533367223 */ /* 0x100fe20000010002 */
[----:B------:R-:W-:Y:S01]  /*7340*/  FMUL.FTZ R74, R53, -1.4426950216293334961 ;  /* 0xbfb8aa3b354a7820 */ /* 0x000fe20000410000 */
[----:B------:R-:W-:Y:S01]  /*7350*/  FFMA.FTZ R55, R51, R75, R2 ;  /* 0x0000004b33377223 */ /* 0x000fe20000010002 */
[----:B------:R-:W-:-:S02]  /*7360*/  HADD2.F32 R60, -RZ, R100.H0_H0 ;  /* 0x20000064ff3c7230 */ /* 0x000fc40000004100 */
[----:B------:R-:W-:Y:S01]  /*7370*/  FMUL.FTZ R59, R54, -1.4426950216293334961 ;  /* 0xbfb8aa3b363b7820 */ /* 0x000fe20000410000 */
[----:B------:R-:W0:Y:S01]  /*7380*/  MUFU.EX2 R58, R58 ;  /* 0x0000003a003a7308 */ /* 0x000e220000000800 */
[----:B------:R-:W-:Y:S01]  /*7390*/  FMUL.FTZ R57, R55, -1.4426950216293334961 ;  /* 0xbfb8aa3b37397820 */ /* 0x000fe20000410000 */
[----:B------:R-:W-:Y:S01]  /*73a0*/  FADD.FTZ R68, R68, -UR28 ;  /* 0x8000001c44447e21 */ /* 0x000fe20008010000 */
[----:B------:R-:W-:Y:S01]  /*73b0*/  HADD2.F32 R73, -RZ, R70.H1_H1 ;  /* 0x30000046ff497230 */ /* 0x000fe20000004100 */
[----:B------:R-:W1:Y:S01]  /*73c0*/  MUFU.EX2 R74, R74 ;  /* 0x0000004a004a7308 */ /* 0x000e620000000800 */
[----:B------:R-:W-:Y:S02]  /*73d0*/  HADD2.F32 R64, -RZ, R66.H1_H1 ;  /* 0x30000042ff407230 */ /* 0x000fe40000004100 */
[----:B------:R-:W-:Y:S01]  /*73e0*/  FMUL.FTZ R68, R68, UR16 ;  /* 0x0000001044447c20 */ /* 0x000fe20008410000 */
[----:B------:R-:W-:Y:S01]  /*73f0*/  HADD2.F32 R70, -RZ, R70.H0_H0 ;  /* 0x20000046ff467230 */ /* 0x000fe20000004100 */
[----:B------:R-:W2:Y:S01]  /*7400*/  MUFU.EX2 R59, R59 ;  /* 0x0000003b003b7308 */ /* 0x000ea20000000800 */
[----:B------:R-:W-:Y:S01]  /*7410*/  FADD.FTZ R73, R73, -UR28 ;  /* 0x8000001c49497e21 */ /* 0x000fe20008010000 */
[----:B------:R-:W-:Y:S01]  /*7420*/  FADD.FTZ R64, R64, -UR28 ;  /* 0x8000001c40407e21 */ /* 0x000fe20008010000 */
[--C-:B------:R-:W-:Y:S01]  /*7430*/  HADD2.F32 R96, -RZ, R28.reuse.H1_H1 ;  /* 0x3000001cff607230 */ /* 0x100fe20000004100 */
[----:B------:R-:W3:Y:S01]  /*7440*/  MUFU.EX2 R57, R57 ;  /* 0x0000003900397308 */ /* 0x000ee20000000800 */
[----:B------:R-:W-:Y:S01]  /*7450*/  FMUL.FTZ R73, R73, UR16 ;  /* 0x0000001049497c20 */ /* 0x000fe20008410000 */
[----:B0-----:R-:W-:Y:S01]  /*7460*/  FADD.FTZ R58, R58, 1 ;  /* 0x3f8000003a3a7421 */ /* 0x001fe20000010000 */
[----:B------:R-:W-:Y:S01]  /*7470*/  FMUL.FTZ R64, R64, UR16 ;  /* 0x0000001040407c20 */ /* 0x000fe20008410000 */
[----:B------:R-:W-:-:S02]  /*7480*/  HADD2.F32 R28, -RZ, R28.H0_H0 ;  /* 0x2000001cff1c7230 */ /* 0x000fc40000004100 */
        /* <DEDUP_REMOVED lines=10> */
[----:B------:R-:W-:Y:S01]  /*7530*/  FADD.FTZ R76, -R76, 1 ;  /* 0x3f8000004c4c7421 */ /* 0x000fe20000010100 */
[----:B------:R-:W-:-:S03]  /*7540*/  FFMA.FTZ R84, R52, R73, R3 ;  /* 0x0000004934547223 */ /* 0x000fc60000010003 */
        /* <DEDUP_REMOVED lines=8> */
[----:B------:R-:W-:Y:S02]  /*75d0*/  HADD2.F32 R54, -RZ, R93.H1_H1 ;  /* 0x3000005dff367230 */ /* 0x000fe40000004100 */
[----:B------:R-:W-:Y:S01]  /*75e0*/  FADD.FTZ R82, RZ, R76 ;  /* 0x0000004cff527221 */ /* 0x000fe20000010000 */
[----:B0-----:R-:W-:Y:S01]  /*75f0*/  FMUL.FTZ R59, R59, R74 ;  /* 0x0000004a3b3b7220 */ /* 0x001fe20000410000 */
[----:B------:R-:W-:Y:S01]  /*7600*/  FADD.FTZ R74, -R74, 1 ;  /* 0x3f8000004a4a7421 */ /* 0x000fe20000010100 */
[----:B------:R-:W0:Y:S01]  /*7610*/  MUFU.EX2 R83, R83 ;  /* 0x0000005300537308 */ /* 0x000e220000000800 */
[----:B-1----:R-:W-:-:S02]  /*7620*/  HADD2.F32 R57, -RZ, R66.H0_H0 ;  /* 0x20000042ff397230 */ /* 0x002fc40000004100 */
[----:B------:R-:W-:Y:S01]  /*7630*/  FMUL.FTZ R67, R58, R67 ;  /* 0x000000433a437220 */ /* 0x000fe20000410000 */
[----:B------:R-:W-:Y:S01]  /*7640*/  FFMA.FTZ R74, R53, R74, 1 ;  /* 0x3f800000354a7423 */ /* 0x000fe2000001004a */
[----:B------:R-:W-:Y:S01]  /*7650*/  FMUL.FTZ R53, R84, -1.4426950216293334961 ;  /* 0xbfb8aa3b54357820 */ /* 0x000fe20000410000 */
[----:B---3--:R-:W-:Y:S01]  /*7660*/  FMUL.FTZ R54, R54, R65 ;  /* 0x0000004136367220 */ /* 0x008fe20000410000 */
[----:B------:R-:W-:Y:S01]  /*7670*/  FADD.FTZ R65, -R65, 1 ;  /* 0x3f80000041417421 */ /* 0x000fe20000010100 */
[----:B------:R-:W-:-:S03]  /*7680*/  FMUL.FTZ R74, R59, R74 ;  /* 0x0000004a3b4a7220 */ /* 0x000fc60000410000 */
[----:B------:R-:W1:Y:S01]  /*7690*/  MUFU.EX2 R53, R53 ;  /* 0x0000003500357308 */ /* 0x000e620000000800 */
[----:B------:R-:W-:Y:S01]  /*76a0*/  FFMA.FTZ R65, R55, R65, 1 ;  /* 0x3f80000037417423 */ /* 0x000fe20000010041 */
[----:B------:R-:W-:Y:S01]  /*76b0*/  FMUL.FTZ R55, R61, -1.4426950216293334961 ;  /* 0xbfb8aa3b3d377820 */ /* 0x000fe20000410000 */
[----:B0-----:R-:W-:Y:S01]  /*76c0*/  FADD.FTZ R83, R83, 1 ;  /* 0x3f80000053537421 */ /* 0x001fe20000010000 */
[----:B------:R-:W-:Y:S01]  /*76d0*/  FADD.FTZ R82, R82, R74 ;  /* 0x0000004a52527221 */ /* 0x000fe20000010000 */
[----:B------:R-:W-:Y:S01]  /*76e0*/  FMUL.FTZ R65, R54, R65 ;  /* 0x0000004136417220 */ /* 0x000fe20000410000 */
[----:B------:R-:W-:Y:S02]  /*76f0*/  HADD2.F32 R54, -RZ, R81.H1_H1 ;  /* 0x30000051ff367230 */ /* 0x000fe40000004100 */
        /* <DEDUP_REMOVED lines=113> */
[----:B------:R-:W-:Y:S01]  /*7e10*/  FFMA.FTZ R77, R51, R67, R2 ;  /* 0x00000043334d7223 */ /* 0x000fe20000010002 */
        /* <DEDUP_REMOVED lines=11> */
[C---:B------:R-:W-:Y:S01]  /*7ed0*/  FMUL.FTZ R55, R51.reuse, R55 ;  /* 0x0000003733377220 */ /* 0x040fe20000410000 */
        /* <DEDUP_REMOVED lines=163> */
[----:B------:R-:W-:-:S02]  /*8910*/  FMUL.FTZ R83, R83, UR16 ;  /* 0x0000001053537c20 */ /* 0x000fc40008410000 */
[----:B------:R-:W-:Y:S02]  /*8920*/  FMUL.FTZ R6, R6, UR16 ;  /* 0x0000001006067c20 */ /* 0x000fe40008410000 */
        /* <DEDUP_REMOVED lines=72> */
[----:B------:R-:W-:Y:S01]  /*8db0*/  FADD.FTZ R98, -R61, 1 ;  /* 0x3f8000003d627421 */ /* 0x000fe20000010100 */
[--C-:B------:R-:W-:Y:S02]  /*8dc0*/  HADD2.F32 R61, -RZ, R19.reuse.H1_H1 ;  /* 0x30000013ff3d7230 */ /* 0x100fe40000004100 */
[----:B------:R-:W-:Y:S02]  /*8dd0*/  HADD2.F32 R19, -RZ, R19.H0_H0 ;  /* 0x20000013ff137230 */ /* 0x000fe40000004100 */
[----:B------:R-:W-:Y:S01]  /*8de0*/  FFMA.FTZ R53, R53, R98, 1 ;  /* 0x3f80000035357423 */ /* 0x000fe20000010062 */
[----:B------:R-:W-:-:S03]  /*8df0*/  FADD.FTZ R61, R61, -UR28 ;  /* 0x8000001c3d3d7e21 */ /* 0x000fc60008010000 */
[----:B------:R-:W-:Y:S01]  /*8e00*/  FMUL.FTZ R96, R96, R53 ;  /* 0x0000003560607220 */ /* 0x000fe20000410000 */
        /* <DEDUP_REMOVED lines=12> */
[----:B------:R-:W-:-:S05]  /*8ed0*/  HADD2.F32 R61, -RZ, R23.H0_H0 ;  /* 0x20000017ff3d7230 */ /* 0x000fca0000004100 */
[----:B------:R-:W-:Y:S01]  /*8ee0*/  FADD.FTZ R95, R61, -UR28 ;  /* 0x8000001c3d5f7e21 */ /* 0x000fe20008010000 */
[----:B------:R-:W-:-:S03]  /*8ef0*/  FMUL.FTZ R61, R52, R56 ;  /* 0x00000038343d7220 */ /* 0x000fc60000410000 */
[----:B------:R-:W-:Y:S01]  /*8f00*/  FMUL.FTZ R56, R95, UR16 ;  /* 0x000000105f387c20 */ /* 0x000fe20008410000 */
[----:B------:R-:W-:Y:S01]  /*8f10*/  FFMA.FTZ R60, R59, R61, R60 ;  /* 0x0000003d3b3c7223 */ /* 0x000fe2000001003c */
[----:B------:R-:W-:Y:S01]  /*8f20*/  FADD.FTZ R91, R61, R91 ;  /* 0x0000005b3d5b7221 */ /* 0x000fe20000010000 */
[--C-:B------:R-:W-:Y:S02]  /*8f30*/  HADD2.F32 R95, -RZ, R40.reuse.H1_H1 ;  /* 0x30000028ff5f7230 */ /* 0x100fe40000004100 */
[----:B------:R-:W-:Y:S01]  /*8f40*/  FFMA.FTZ R59, R51, R56, R2 ;  /* 0x00000038333b7223 */ /* 0x000fe20000010002 */
[----:B------:R-:W-:-:S03]  /*8f50*/  HADD2.F32 R40, -RZ, R40.H0_H0 ;  /* 0x20000028ff287230 */ /* 0x000fc60000004100 */
        /* <DEDUP_REMOVED lines=33> */
[----:B------:R-:W-:-:S03]  /*9170*/  FFMA.FTZ R67, R67, R95, R60 ;  /* 0x0000005f43437223 */ /* 0x000fc6000001003c */
[----:B------:R-:W-:-:S04]  /*9180*/  FFMA.FTZ R60, R51, R5, R2 ;  /* 0x00000005333c7223 */ /* 0x000fc80000010002 */
[----:B------:R-:W-:-:S06]  /*9190*/  FMUL.FTZ R70, R60, -1.4426950216293334961 ;  /* 0xbfb8aa3b3c467820 */ /* 0x000fcc0000410000 */
[----:B------:R-:W0:Y:S02]  /*91a0*/  MUFU.EX2 R70, R70 ;  /* 0x0000004600467308 */ /* 0x000e240000000800 */
[----:B0-----:R-:W-:-:S06]  /*91b0*/  FADD.FTZ R97, R70, 1 ;  /* 0x3f80000046617421 */ /* 0x001fcc0000010000 */
[----:B------:R-:W0:Y:S02]  /*91c0*/  MUFU.RCP R97, R97 ;  /* 0x0000006100617308 */ /* 0x000e240000001000 */
[----:B0-----:R-:W-:Y:S01]  /*91d0*/  FADD.FTZ R99, -R97, 1 ;  /* 0x3f80000061637421 */ /* 0x001fe20000010100 */
[----:B------:R-:W-:Y:S01]  /*91e0*/  FMUL.FTZ R25, R94, R97 ;  /* 0x000000615e197220 */ /* 0x000fe20000410000 */
[----:B------:R-:W-:Y:S02]  /*91f0*/  FADD.FTZ R94, R26, -UR28 ;  /* 0x8000001c1a5e7e21 */ /* 0x000fe40008010000 */
[----:B------:R-:W-:Y:S01]  /*9200*/  FFMA.FTZ R60, R60, R99, 1 ;  /* 0x3f8000003c3c7423 */ /* 0x000fe20000010063 */
[--C-:B------:R-:W-:Y:S02]  /*9210*/  HADD2.F32 R99, -RZ, R13.reuse.H0_H0 ;  /* 0x2000000dff637230 */ /* 0x100fe40000004100 */
[----:B------:R-:W-:Y:S02]  /*9220*/  HADD2.F32 R13, -RZ, R13.H1_H1 ;  /* 0x3000000dff0d7230 */ /* 0x000fe40000004100 */
[----:B------:R-:W-:Y:S01]  /*9230*/  FMUL.FTZ R26, R25, R60 ;  /* 0x0000003c191a7220 */ /* 0x000fe20000410000 */
[----:B------:R-:W-:Y:S01]  /*9240*/  FMUL.FTZ R25, R94, UR16 ;  /* 0x000000105e197c20 */ /* 0x000fe20008410000 */
[----:B------:R-:W-:-:S03]  /*9250*/  FADD.FTZ R94, R91, R95 ;  /* 0x0000005f5b5e7221 */ /* 0x000fc60000010000 */
        /* <DEDUP_REMOVED lines=38> */
[----:B------:R-:W-:Y:S02]  /*94c0*/  HADD2.F32 R95, -RZ, R22.H0_H0 ;  /* 0x20000016ff5f7230 */ /* 0x000fe40000004100 */
[----:B------:R-:W-:Y:S01]  /*94d0*/  FFMA.FTZ R81, R66, R81, 1 ;  /* 0x3f80000042517423 */ /* 0x000fe20000010051 */
[----:B------:R-:W-:Y:S02]  /*94e0*/  HADD2.F32 R66, -RZ, R14.H1_H1 ;  /* 0x3000000eff427230 */ /* 0x000fe40000004100 */
[----:B------:R-:W-:-:S02]  /*94f0*/  HADD2.F32 R22, -RZ, R22.H1_H1 ;  /* 0x30000016ff167230 */ /* 0x000fc40000004100 */
[----:B------:R-:W-:Y:S01]  /*9500*/  FMUL.FTZ R40, R40, R81 ;  /* 0x0000005128287220 */ /* 0x000fe20000410000 */
[----:B------:R-:W-:Y:S01]  /*9510*/  FADD.FTZ R81, R72, R69 ;  /* 0x0000004548517221 */ /* 0x000fe20000010000 */
[----:B------:R-:W-:Y:S01]  /*9520*/  FADD.FTZ R66, R66, -UR28 ;  /* 0x8000001c42427e21 */ /* 0x000fe20008010000 */
[----:B------:R-:W-:Y:S01]  /*9530*/  FFMA.FTZ R72, R80, R82, R67 ;  /* 0x0000005250487223 */ /* 0x000fe20000010043 */
[----:B------:R-:W-:Y:S02]  /*9540*/  HADD2.F32 R82, -RZ, R21.H0_H0 ;  /* 0x20000015ff527230 */ /* 0x000fe40000004100 */
[----:B------:R-:W-:Y:S01]  /*9550*/  FADD.FTZ R81, R81, R68 ;  /* 0x0000004451517221 */ /* 0x000fe20000010000 */
[----:B------:R-:W-:-:S03]  /*9560*/  FMUL.FTZ R66, R66, UR16 ;  /* 0x0000001042427c20 */ /* 0x000fc60008410000 */
[----:B------:R-:W-:Y:S01]  /*9570*/  FADD.FTZ R81, R81, R4 ;  /* 0x0000000451517221 */ /* 0x000fe20000010000 */
[----:B------:R-:W-:-:S03]  /*9580*/  FFMA.FTZ R67, R51, R66, R2 ;  /* 0x0000004233437223 */ /* 0x000fc60000010002 */
        /* <DEDUP_REMOVED lines=11> */
[C---:B------:R-:W-:Y:S01]  /*9640*/  FMUL.FTZ R95, R52.reuse, R74 ;  /* 0x0000004a345f7220 */ /* 0x040fe20000410000 */
[--C-:B------:R-:W-:Y:S02]  /*9650*/  HADD2.F32 R98, -RZ, R39.reuse.H1_H1 ;  /* 0x30000027ff627230 */ /* 0x100fe40000004100 */
[----:B------:R-:W-:Y:S01]  /*9660*/  FFMA.FTZ R69, R52, R67, R3 ;  /* 0x0000004334457223 */ /* 0x000fe20000010003 */
[----:B------:R-:W-:Y:S01]  /*9670*/  FADD.FTZ R94, R95, R94 ;  /* 0x0000005e5f5e7221 */ /* 0x000fe20000010000 */
[----:B------:R-:W-:Y:S02]  /*9680*/  HADD2.F32 R39, -RZ, R39.H0_H0 ;  /* 0x20000027ff277230 */ /* 0x000fe40000004100 */
        /* <DEDUP_REMOVED lines=39> */
[--C-:B------:R-:W-:Y:S02]  /*9900*/  HADD2.F32 R98, -RZ, R17.reuse.H1_H1 ;  /* 0x30000011ff627230 */ /* 0x100fe40000004100 */
[----:B------:R-:W-:Y:S01]  /*9910*/  FFMA.FTZ R72, R72, R97, 1 ;  /* 0x3f80000048487423 */ /* 0x000fe20000010061 */
[----:B------:R-:W-:-:S03]  /*9920*/  HADD2.F32 R17, -RZ, R17.H0_H0 ;  /* 0x20000011ff117230 */ /* 0x000fc60000004100 */
[----:B------:R-:W-:Y:S01]  /*9930*/  FMUL.FTZ R79, R79, R72 ;  /* 0x000000484f4f7220 */ /* 0x000fe20000410000 */
[--C-:B------:R-:W-:Y:S02]  /*9940*/  HADD2.F32 R72, -RZ, R11.reuse.H0_H0 ;  /* 0x2000000bff487230 */ /* 0x100fe40000004100 */
[----:B------:R-:W-:Y:S01]  /*9950*/  FADD.FTZ R17, R17, -UR28 ;  /* 0x8000001c11117e21 */ /* 0x000fe20008010000 */
[----:B------:R-:W-:Y:S02]  /*9960*/  HADD2.F32 R11, -RZ, R11.H1_H1 ;  /* 0x3000000bff0b7230 */ /* 0x000fe40000004100 */
[----:B------:R-:W-:Y:S01]  /*9970*/  FADD.FTZ R97, R72, -UR28 ;  /* 0x8000001c48617e21 */ /* 0x000fe20008010000 */
[----:B------:R-:W-:Y:S01]  /*9980*/  FMUL.FTZ R72, R51, R68 ;  /* 0x0000004433487220 */ /* 0x000fe20000410000 */
[----:B------:R-:W-:Y:S02]  /*9990*/  FMUL.FTZ R17, R17, UR16 ;  /* 0x0000001011117c20 */ /* 0x000fe40008410000 */
[----:B------:R-:W-:Y:S01]  /*99a0*/  FMUL.FTZ R68, R97, UR16 ;  /* 0x0000001061447c20 */ /* 0x000fe20008410000 */
[----:B------:R-:W-:Y:S01]  /*99b0*/  FFMA.FTZ R78, R78, R72, R91 ;  /* 0x000000484e4e7223 */ /* 0x000fe2000001005b */
[----:B------:R-:W-:Y:S01]  /*99c0*/  FADD.FTZ R94, R94, R72 ;  /* 0x000000485e5e7221 */ /* 0x000fe20000010000 */
        /* <DEDUP_REMOVED lines=9> */
[----:B------:R-:W-:-:S03]  /*9a60*/  FMUL.FTZ R74, R72, -1.4426950216293334961 ;  /* 0xbfb8aa3b484a7820 */ /* 0x000fc60000410000 */
[----:B------:R-:W-:-:S03]  /*9a70*/  FMUL.FTZ R18, R18, R97 ;  /* 0x0000006112127220 */ /* 0x000fc60000410000 */
[----:B------:R-:W0:Y:S02]  /*9a80*/  MUFU.EX2 R74, R74 ;  /* 0x0000004a004a7308 */ /* 0x000e240000000800 */
[----:B0-----:R-:W-:-:S06]  /*9a90*/  FADD.FTZ R97, R74, 1 ;  /* 0x3f8000004a617421 */ /* 0x001fcc0000010000 */
[----:B------:R-:W0:Y:S02]  /*9aa0*/  MUFU.RCP R97, R97 ;  /* 0x0000006100617308 */ /* 0x000e240000001000 */
[----:B0-----:R-:W-:Y:S01]  /*9ab0*/  FADD.FTZ R95, -R97, 1 ;  /* 0x3f800000615f7421 */ /* 0x001fe20000010100 */
[----:B------:R-:W-:Y:S01]  /*9ac0*/  FMUL.FTZ R91, R98, R97 ;  /* 0x00000061625b7220 */ /* 0x000fe20000410000 */
[----:B------:R-:W-:Y:S02]  /*9ad0*/  HADD2.F32 R97, -RZ, R16.H1_H1 ;  /* 0x30000010ff617230 */ /* 0x000fe40000004100 */
[----:B------:R-:W-:Y:S01]  /*9ae0*/  FFMA.FTZ R72, R72, R95, 1 ;  /* 0x3f80000048487423 */ /* 0x000fe2000001005f */
[----:B------:R-:W-:-:S03]  /*9af0*/  FMUL.FTZ R95, R52, R71 ;  /* 0x00000047345f7220 */ /* 0x000fc60000410000 */
[----:B------:R-:W-:Y:S01]  /*9b00*/  FMUL.FTZ R72, R91, R72 ;  /* 0x000000485b487220 */ /* 0x000fe20000410000 */
[--C-:B------:R-:W-:Y:S02]  /*9b10*/  HADD2.F32 R91, -RZ, R9.reuse.H0_H0 ;  /* 0x20000009ff5b7230 */ /* 0x100fe40000004100 */
[----:B------:R-:W-:Y:S01]  /*9b20*/  FFMA.FTZ R77, R77, R95, R78 ;  /* 0x0000005f4d4d7223 */ /* 0x000fe2000001004e */
[----:B------:R-:W-:Y:S01]  /*9b30*/  FADD.FTZ R94, R95, R94 ;  /* 0x0000005e5f5e7221 */ /* 0x000fe20000010000 */
[----:B------:R-:W-:Y:S02]  /*9b40*/  HADD2.F32 R9, -RZ, R9.H1_H1 ;  /* 0x30000009ff097230 */ /* 0x000fe40000004100 */
        /* <DEDUP_REMOVED lines=24> */
[--C-:B------:R-:W-:Y:S02]  /*9cd0*/  HADD2.F32 R95, -RZ, R15.reuse.H0_H0 ;  /* 0x2000000fff5f7230 */ /* 0x100fe40000004100 */
[----:B------:R-:W-:Y:S02]  /*9ce0*/  HADD2.F32 R15, -RZ, R15.H1_H1 ;  /* 0x3000000fff0f7230 */ /* 0x000fe40000004100 */
[----:B------:R-:W-:Y:S01]  /*9cf0*/  FMUL.FTZ R39, R39, R74 ;  /* 0x0000004a27277220 */ /* 0x000fe20000410000 */
[--C-:B------:R-:W-:Y:S02]  /*9d00*/  HADD2.F32 R74, -RZ, R8.reuse.H1_H1 ;  /* 0x30000008ff4a7230 */ /* 0x100fe40000004100 */
[----:B------:R-:W-:-:S03]  /*9d10*/  HADD2.F32 R8, -RZ, R8.H0_H0 ;  /* 0x20000008ff087230 */ /* 0x000fc60000004100 */
[----:B------:R-:W-:Y:S02]  /*9d20*/  FADD.FTZ R74, R74, -UR28 ;  /* 0x8000001c4a4a7e21 */ /* 0x000fe40008010000 */
[----:B------:R-:W-:Y:S02]  /*9d30*/  FADD.FTZ R8, R8, -UR28 ;  /* 0x8000001c08087e21 */ /* 0x000fe40008010000 */
[----:B------:R-:W-:Y:S02]  /*9d40*/  FMUL.FTZ R4, R74, UR16 ;  /* 0x000000104a047c20 */ /* 0x000fe40008410000 */
[----:B------:R-:W-:Y:S02]  /*9d50*/  FMUL.FTZ R8, R8, UR16 ;  /* 0x0000001008087c20 */ /* 0x000fe40008410000 */
        /* <DEDUP_REMOVED lines=11> */
[----:B------:R-:W-:Y:S02]  /*9e10*/  HADD2.F32 R95, -RZ, R14.H0_H0 ;  /* 0x2000000eff5f7230 */ /* 0x000fe40000004100 */
[C---:B------:R-:W-:Y:S01]  /*9e20*/  FMUL.FTZ R97, R52.reuse, R86 ;  /* 0x0000005634617220 */ /* 0x040fe20000410000 */
[----:B------:R-:W-:-:S03]  /*9e30*/  FFMA.FTZ R77, R52, R74, R3 ;  /* 0x0000004a344d7223 */ /* 0x000fc60000010003 */
[----:B------:R-:W-:Y:S01]  /*9e40*/  FADD.FTZ R94, R97, R94 ;  /* 0x0000005e615e7221 */ /* 0x000fe20000010000 */
[----:B------:R-:W-:-:S06]  /*9e50*/  FMUL.FTZ R78, R77, -1.4426950216293334961 ;  /* 0xbfb8aa3b4d4e7820 */ /* 0x000fcc0000410000 */
[----:B------:R-:W0:Y:S02]  /*9e60*/  MUFU.EX2 R78, R78 ;  /* 0x0000004e004e7308 */ /* 0x000e240000000800 */
[----:B0-----:R-:W-:-:S06]  /*9e70*/  FADD.FTZ R82, R78, 1 ;  /* 0x3f8000004e527421 */ /* 0x001fcc0000010000 */
[----:B------:R-:W0:Y:S02]  /*9e80*/  MUFU.RCP R82, R82 ;  /* 0x0000005200527308 */ /* 0x000e240000001000 */
[----:B0-----:R-:W-:Y:S01]  /*9e90*/  FADD.FTZ R98, -R82, 1 ;  /* 0x3f80000052627421 */ /* 0x001fe20000010100 */
[----:B------:R-:W-:Y:S01]  /*9ea0*/  FMUL.FTZ R14, R95, R82 ;  /* 0x000000525f0e7220 */ /* 0x000fe20000410000 */
[----:B------:R-:W-:Y:S01]  /*9eb0*/  FFMA.FTZ R95, R75, R97, R76 ;  /* 0x000000614b5f7223 */ /* 0x000fe2000001004c */
        /* <DEDUP_REMOVED lines=18> */
[-C--:B------:R-:W-:Y:S01]  /*9fe0*/  FFMA.FTZ R76, R84, R64.reuse, R85 ;  /* 0x00000040544c7223 */ /* 0x080fe20000010055 */
[----:B------:R-:W-:-:S04]  /*9ff0*/  FMUL.FTZ R64, R51, R64 ;  /* 0x0000004033407220 */ /* 0x000fc80000410000 */
[----:B------:R-:W0:Y:S01]  /*a000*/  MUFU.RCP R78, R78 ;  /* 0x0000004e004e7308 */ /* 0x000e220000001000 */
[----:B------:R-:W-:Y:S01]  /*a010*/  FFMA.FTZ R84, R84, R64, R95 ;  /* 0x0000004054547223 */ /* 0x000fe2000001005f */
[----:B------:R-:W-:Y:S01]  /*a020*/  FADD.FTZ R94, R94, R64 ;  /* 0x000000405e5e7221 */ /* 0x000fe20000010000 */
[----:B0-----:R-:W-:Y:S01]  /*a030*/  FADD.FTZ R82, -R78, 1 ;  /* 0x3f8000004e527421 */ /* 0x001fe20000010100 */
[----:B------:R-:W-:-:S03]  /*a040*/  FMUL.FTZ R38, R97, R78 ;  /* 0x0000004e61267220 */ /* 0x000fc60000410000 */
        /* <DEDUP_REMOVED lines=13> */
[--C-:B------:R-:W-:Y:S02]  /*a120*/  HADD2.F32 R85, -RZ, R10.reuse.H1_H1 ;  /* 0x3000000aff557230 */ /* 0x100fe40000004100 */
[----:B------:R-:W-:Y:S02]  /*a130*/  HADD2.F32 R10, -RZ, R10.H0_H0 ;  /* 0x2000000aff0a7230 */ /* 0x000fe40000004100 */
[----:B------:R-:W-:-:S04]  /*a140*/  FFMA.FTZ R38, R52, R11, R3 ;  /* 0x0000000b34267223 */ /* 0x000fc80000010003 */
[----:B------:R-:W-:Y:S01]  /*a150*/  FMUL.FTZ R78, R38, -1.4426950216293334961 ;  /* 0xbfb8aa3b264e7820 */ /* 0x000fe20000410000 */
[----:B------:R-:W-:-:S04]  /*a160*/  FADD.FTZ R10, R10, -UR28 ;  /* 0x8000001c0a0a7e21 */ /* 0x000fc80008010000 */
[----:B------:R-:W-:Y:S01]  /*a170*/  FMUL.FTZ R10, R10, UR16 ;  /* 0x000000100a0a7c20 */ /* 0x000fe20008410000 */
[----:B------:R-:W0:Y:S02]  /*a180*/  MUFU.EX2 R78, R78 ;  /* 0x0000004e004e7308 */ /* 0x000e240000000800 */
[----:B0-----:R-:W-:-:S06]  /*a190*/  FADD.FTZ R82, R78, 1 ;  /* 0x3f8000004e527421 */ /* 0x001fcc0000010000 */
[----:B------:R-:W0:Y:S02]  /*a1a0*/  MUFU.RCP R82, R82 ;  /* 0x0000005200527308 */ /* 0x000e240000001000 */
[----:B0-----:R-:W-:Y:S01]  /*a1b0*/  FMUL.FTZ R64, R85, R82 ;  /* 0x0000005255407220 */ /* 0x001fe20000410000 */
[----:B------:R-:W-:-:S04]  /*a1c0*/  FADD.FTZ R85, -R82, 1 ;  /* 0x3f80000052557421 */ /* 0x000fc80000010100 */
[----:B------:R-:W-:-:S04]  /*a1d0*/  FFMA.FTZ R85, R38, R85, 1 ;  /* 0x3f80000026557423 */ /* 0x000fc80000010055 */
[----:B------:R-:W-:Y:S01]  /*a1e0*/  FMUL.FTZ R38, R64, R85 ;  /* 0x0000005540267220 */ /* 0x000fe20000410000 */
[----:B------:R-:W-:Y:S01]  /*a1f0*/  FMUL.FTZ R85, R52, R92 ;  /* 0x0000005c34557220 */ /* 0x000fe20000410000 */
[----:B------:R-:W-:Y:S01]  /*a200*/  FADD.FTZ R64, R91, R92 ;  /* 0x0000005c5b407221 */ /* 0x000fe20000010000 */
[--C-:B------:R-:W-:Y:S02]  /*a210*/  HADD2.F32 R91, -RZ, R45.reuse.H0_H0 ;  /* 0x2000002dff5b7230 */ /* 0x100fe40000004100 */
[----:B------:R-:W-:Y:S01]  /*a220*/  FFMA.FTZ R84, R73, R85, R84 ;  /* 0x0000005549547223 */ /* 0x000fe20000010054 */
[----:B------:R-:W-:Y:S01]  /*a230*/  FFMA.FTZ R73, R51, R6, R2 ;  /* 0x0000000633497223 */ /* 0x000fe20000010002 */
[----:B------:R-:W-:Y:S01]  /*a240*/  FADD.FTZ R94, R85, R94 ;  /* 0x0000005e555e7221 */ /* 0x000fe20000010000 */
[----:B------:R-:W-:Y:S02]  /*a250*/  HADD2.F32 R45, -RZ, R45.H1_H1 ;  /* 0x3000002dff2d7230 */ /* 0x000fe40000004100 */
[----:B------:R-:W-:-:S06]  /*a260*/  FMUL.FTZ R78, R73, -1.4426950216293334961 ;  /* 0xbfb8aa3b494e7820 */ /* 0x000fcc0000410000 */
[----:B------:R-:W0:Y:S02]  /*a270*/  MUFU.EX2 R78, R78 ;  /* 0x0000004e004e7308 */ /* 0x000e240000000800 */
[----:B0-----:R-:W-:Y:S01]  /*a280*/  FADD.FTZ R82, R78, 1 ;  /* 0x3f8000004e527421 */ /* 0x001fe20000010000 */
[----:B------:R-:W-:-:S05]  /*a290*/  HADD2.F32 R78, -RZ, R33.H1_H1 ;  /* 0x30000021ff4e7230 */ /* 0x000fca0000004100 */
[----:B------:R-:W0:Y:S02]  /*a2a0*/  MUFU.RCP R82, R82 ;  /* 0x0000005200527308 */ /* 0x000e240000001000 */
[----:B0-----:R-:W-:Y:S01]  /*a2b0*/  FADD.FTZ R86, -R82, 1 ;  /* 0x3f80000052567421 */ /* 0x001fe20000010100 */
[----:B------:R-:W-:-:S03]  /*a2c0*/  FMUL.FTZ R9, R9, R82 ;  /* 0x0000005209097220 */ /* 0x000fc60000410000 */
        /* <DEDUP_REMOVED lines=9> */
[--C-:B------:R-:W-:Y:S02]  /*a360*/  HADD2.F32 R85, -RZ, R43.reuse.H0_H0 ;  /* 0x2000002bff557230 */ /* 0x100fe40000004100 */
[----:B------:R-:W-:Y:S02]  /*a370*/  HADD2.F32 R43, -RZ, R43.H1_H1 ;  /* 0x3000002bff2b7230 */ /* 0x000fe40000004100 */
[----:B------:R-:W-:Y:S01]  /*a380*/  FFMA.FTZ R78, R73, R78, 1 ;  /* 0x3f800000494e7423 */ /* 0x000fe2000001004e */
[--C-:B------:R-:W-:Y:S02]  /*a390*/  HADD2.F32 R73, -RZ, R42.reuse.H0_H0 ;  /* 0x2000002aff497230 */ /* 0x100fe40000004100 */
[----:B------:R-:W-:-:S02]  /*a3a0*/  HADD2.F32 R42, -RZ, R42.H1_H1 ;  /* 0x3000002aff2a7230 */ /* 0x000fc40000004100 */
[----:B------:R-:W-:Y:S01]  /*a3b0*/  FMUL.FTZ R33, R33, R78 ;  /* 0x0000004e21217220 */ /* 0x000fe20000410000 */
[----:B------:R-:W-:Y:S01]  /*a3c0*/  FADD.FTZ R78, R81, R32 ;  /* 0x00000020514e7221 */ /* 0x000fe20000010000 */
[----:B------:R-:W-:Y:S01]  /*a3d0*/  FADD.FTZ R86, R73, -UR28 ;  /* 0x8000001c49567e21 */ /* 0x000fe20008010000 */
[-C--:B------:R-:W-:Y:S01]  /*a3e0*/  FFMA.FTZ R81, R55, R32.reuse, R76 ;  /* 0x0000002037517223 */ /* 0x080fe2000001004c */
[----:B------:R-:W-:Y:S01]  /*a3f0*/  FMUL.FTZ R73, R51, R32 ;  /* 0x0000002033497220 */ /* 0x000fe20000410000 */
[----:B------:R-:W-:Y:S01]  /*a400*/  FADD.FTZ R78, R78, R31 ;  /* 0x0000001f4e4e7221 */ /* 0x000fe20000010000 */
[----:B------:R-:W-:Y:S01]  /*a410*/  FMUL.FTZ R32, R86, UR16 ;  /* 0x0000001056207c20 */ /* 0x000fe20008410000 */
[----:B------:R-:W-:Y:S01]  /*a420*/  FFMA.FTZ R81, R58, R31, R81 ;  /* 0x0000001f3a517223 */ /* 0x000fe20000010051 */
        /* <DEDUP_REMOVED lines=14> */
[C---:B------:R-:W-:Y:S02]  /*a510*/  FMUL.FTZ R93, R52.reuse, R93 ;  /* 0x0000005d345d7220 */ /* 0x040fe40000410000 */
[----:B------:R-:W-:Y:S02]  /*a520*/  FFMA.FTZ R73, R52, R55, R3 ;  /* 0x0000003734497223 */ /* 0x000fe40000010003 */
[----:B------:R-:W-:Y:S01]  /*a530*/  FFMA.FTZ R83, R83, R93, R84 ;  /* 0x0000005d53537223 */ /* 0x000fe20000010054 */
        /* <DEDUP_REMOVED lines=31> */
[--C-:B------:R-:W-:Y:S02]  /*a730*/  HADD2.F32 R84, -RZ, R47.reuse.H0_H0 ;  /* 0x2000002fff547230 */ /* 0x100fe40000004100 */
[----:B------:R-:W-:Y:S01]  /*a740*/  FFMA.FTZ R76, R76, R91, 1 ;  /* 0x3f8000004c4c7423 */ /* 0x000fe2000001005b */
[----:B------:R-:W-:-:S03]  /*a750*/  HADD2.F32 R47, -RZ, R47.H1_H1 ;  /* 0x3000002fff2f7230 */ /* 0x000fc60000004100 */
[----:B------:R-:W-:Y:S01]  /*a760*/  FMUL.FTZ R45, R45, R76 ;  /* 0x0000004c2d2d7220 */ /* 0x000fe20000410000 */
[--C-:B------:R-:W-:Y:S02]  /*a770*/  HADD2.F32 R76, -RZ, R46.reuse.H0_H0 ;  /* 0x2000002eff4c7230 */ /* 0x100fe40000004100 */
[----:B------:R-:W-:-:S03]  /*a780*/  HADD2.F32 R46, -RZ, R46.H1_H1 ;  /* 0x3000002eff2e7230 */ /* 0x000fc60000004100 */
[----:B------:R-:W-:Y:S01]  /*a790*/  FADD.FTZ R86, R76, -UR28 ;  /* 0x8000001c4c567e21 */ /* 0x000fe20008010000 */
[----:B------:R-:W-:-:S03]  /*a7a0*/  FMUL.FTZ R76, R51, R31 ;  /* 0x0000001f334c7220 */ /* 0x000fc60000410000 */
[----:B------:R-:W-:Y:S01]  /*a7b0*/  FMUL.FTZ R31, R86, UR16 ;  /* 0x00000010561f7c20 */ /* 0x000fe20008410000 */
[----:B------:R-:W-:-:S03]  /*a7c0*/  FFMA.FTZ R91, R58, R76, R83 ;  /* 0x0000004c3a5b7223 */ /* 0x000fc60000010053 */
[----:B------:R-:W-:-:S04]  /*a7d0*/  FFMA.FTZ R58, R51, R31, R2 ;  /* 0x0000001f333a7223 */ /* 0x000fc80000010002 */
[----:B------:R-:W-:-:S06]  /*a7e0*/  FMUL.FTZ R82, R58, -1.4426950216293334961 ;  /* 0xbfb8aa3b3a527820 */ /* 0x000fcc0000410000 */
[----:B------:R-:W0:Y:S02]  /*a7f0*/  MUFU.EX2 R82, R82 ;  /* 0x0000005200527308 */ /* 0x000e240000000800 */
[----:B0-----:R-:W-:Y:S01]  /*a800*/  FADD.FTZ R83, R82, 1 ;  /* 0x3f80000052537421 */ /* 0x001fe20000010000 */
[----:B------:R-:W-:Y:S01]  /*a810*/  FADD.FTZ R82, R85, R30 ;  /* 0x0000001e55527221 */ /* 0x000fe20000010000 */
[--C-:B------:R-:W-:Y:S02]  /*a820*/  HADD2.F32 R85, -RZ, R49.reuse.H0_H0 ;  /* 0x20000031ff557230 */ /* 0x100fe40000004100 */
[----:B------:R-:W-:Y:S02]  /*a830*/  HADD2.F32 R49, -RZ, R49.H1_H1 ;  /* 0x30000031ff317230 */ /* 0x000fe40000004100 */
[----:B------:R-:W0:Y:S02]  /*a840*/  MUFU.RCP R83, R83 ;  /* 0x0000005300537308 */ /* 0x000e240000001000 */
[----:B0-----:R-:W-:Y:S01]  /*a850*/  FADD.FTZ R93, -R83, 1 ;  /* 0x3f800000535d7421 */ /* 0x001fe20000010100 */
[----:B------:R-:W-:-:S03]  /*a860*/  FMUL.FTZ R84, R84, R83 ;  /* 0x0000005354547220 */ /* 0x000fc60000410000 */
[----:B------:R-:W-:Y:S01]  /*a870*/  FFMA.FTZ R93, R58, R93, 1 ;  /* 0x3f8000003a5d7423 */ /* 0x000fe2000001005d */
[----:B------:R-:W-:-:S03]  /*a880*/  FADD.FTZ R58, R46, -UR28 ;  /* 0x8000001c2e3a7e21 */ /* 0x000fc60008010000 */
        /* <DEDUP_REMOVED lines=10> */
[----:B------:R-:W-:-:S03]  /*a930*/  FMUL.FTZ R47, R47, R84 ;  /* 0x000000542f2f7220 */ /* 0x000fc60000410000 */
[----:B------:R-:W-:-:S04]  /*a940*/  FFMA.FTZ R76, R76, R95, 1 ;  /* 0x3f8000004c4c7423 */ /* 0x000fc8000001005f */
[----:B------:R-:W-:Y:S01]  /*a950*/  FMUL.FTZ R47, R47, R76 ;  /* 0x0000004c2f2f7220 */ /* 0x000fe20000410000 */
[--C-:B------:R-:W-:Y:S02]  /*a960*/  HADD2.F32 R76, -RZ, R48.reuse.H0_H0 ;  /* 0x20000030ff4c7230 */ /* 0x100fe40000004100 */
[----:B------:R-:W-:-:S03]  /*a970*/  HADD2.F32 R48, -RZ, R48.H1_H1 ;  /* 0x30000030ff307230 */ /* 0x000fc60000004100 */
[----:B------:R-:W-:Y:S01]  /*a980*/  FADD.FTZ R86, R76, -UR28 ;  /* 0x8000001c4c567e21 */ /* 0x000fe20008010000 */
[----:B------:R-:W-:-:S03]  /*a990*/  FMUL.FTZ R76, R52, R30 ;  /* 0x0000001e344c7220 */ /* 0x000fc60000410000 */
[----:B------:R-:W-:Y:S01]  /*a9a0*/  FMUL.FTZ R30, R86, UR16 ;  /* 0x00000010561e7c20 */ /* 0x000fe20008410000 */
[----:B------:R-:W-:Y:S01]  /*a9b0*/  FFMA.FTZ R91, R63, R76, R91 ;  /* 0x0000004c3f5b7223 */ /* 0x000fe2000001005b */
[----:B------:R-:W-:Y:S02]  /*a9c0*/  FADD.FTZ R93, R76, R93 ;  /* 0x0000005d4c5d7221 */ /* 0x000fe40000010000 */
        /* <DEDUP_REMOVED lines=19> */
[----:B------:R-:W-:Y:S01]  /*ab00*/  FFMA.FTZ R76, R76, R85, 1 ;  /* 0x3f8000004c4c7423 */ /* 0x000fe20000010055 */
[----:B------:R-:W-:Y:S01]  /*ab10*/  FADD.FTZ R85, R78, R29 ;  /* 0x0000001d4e557221 */ /* 0x000fe20000010000 */
[----:B------:R-:W-:Y:S02]  /*ab20*/  FMUL.FTZ R78, R51, R29 ;  /* 0x0000001d334e7220 */ /* 0x000fe40000410000 */
[----:B------:R-:W-:Y:S01]  /*ab30*/  FMUL.FTZ R49, R49, R76 ;  /* 0x0000004c31317220 */ /* 0x000fe20000410000 */
[--C-:B------:R-:W-:Y:S02]  /*ab40*/  HADD2.F32 R76, -RZ, R87.reuse.H0_H0 ;  /* 0x20000057ff4c7230 */ /* 0x100fe40000004100 */
[----:B------:R-:W-:Y:S01]  /*ab50*/  FFMA.FTZ R84, R54, R78, R91 ;  /* 0x0000004e36547223 */ /* 0x000fe2000001005b */
[----:B------:R-:W-:Y:S02]  /*ab60*/  HADD2.F32 R87, -RZ, R87.H1_H1 ;  /* 0x30000057ff577230 */ /* 0x000fe40000004100 */
[----:B------:R-:W-:Y:S01]  /*ab70*/  FADD.FTZ R86, R93, R78 ;  /* 0x0000004e5d567221 */ /* 0x000fe20000010000 */
[----:B------:R-:W-:-:S02]  /*ab80*/  FADD.FTZ R76, R76, -UR28 ;  /* 0x8000001c4c4c7e21 */ /* 0x000fc40008010000 */
[----:B------:R-:W-:Y:S02]  /*ab90*/  FADD.FTZ R87, R87, -UR28 ;  /* 0x8000001c57577e21 */ /* 0x000fe40008010000 */
[----:B------:R-:W-:Y:S01]  /*aba0*/  FMUL.FTZ R29, R76, UR16 ;  /* 0x000000104c1d7c20 */ /* 0x000fe20008410000 */
[----:B------:R-:W-:-:S03]  /*abb0*/  HADD2.F32 R76, -RZ, R88.H0_H0 ;  /* 0x20000058ff4c7230 */ /* 0x000fc60000004100 */
[----:B------:R-:W-:-:S04]  /*abc0*/  FFMA.FTZ R54, R51, R29, R2 ;  /* 0x0000001d33367223 */ /* 0x000fc80000010002 */
[----:B------:R-:W-:-:S06]  /*abd0*/  FMUL.FTZ R81, R54, -1.4426950216293334961 ;  /* 0xbfb8aa3b36517820 */ /* 0x000fcc0000410000 */
[----:B------:R-:W0:Y:S02]  /*abe0*/  MUFU.EX2 R81, R81 ;  /* 0x0000005100517308 */ /* 0x000e240000000800 */
[----:B0-----:R-:W-:Y:S01]  /*abf0*/  FADD.FTZ R91, R81, 1 ;  /* 0x3f800000515b7421 */ /* 0x001fe20000010000 */
[----:B------:R-:W-:-:S05]  /*ac00*/  HADD2.F32 R81, -RZ, R88.H1_H1 ;  /* 0x30000058ff517230 */ /* 0x000fca0000004100 */
[----:B------:R-:W0:Y:S02]  /*ac10*/  MUFU.RCP R91, R91 ;  /* 0x0000005b005b7308 */ /* 0x000e240000001000 */
[----:B0-----:R-:W-:Y:S01]  /*ac20*/  FADD.FTZ R95, -R91, 1 ;  /* 0x3f8000005b5f7421 */ /* 0x001fe20000010100 */
[----:B------:R-:W-:-:S03]  /*ac30*/  FMUL.FTZ R76, R76, R91 ;  /* 0x0000005b4c4c7220 */ /* 0x000fc60000410000 */
[----:B------:R-:W-:-:S04]  /*ac40*/  FFMA.FTZ R95, R54, R95, 1 ;  /* 0x3f800000365f7423 */ /* 0x000fc8000001005f */
        /* <DEDUP_REMOVED lines=11> */
[-C--:B------:R-:W-:Y:S01]  /*ad00*/  FFMA.FTZ R82, R62, R41.reuse, R83 ;  /* 0x000000293e527223 */ /* 0x080fe20000010053 */
[----:B------:R-:W-:Y:S01]  /*ad10*/  FMUL.FTZ R83, R52, R41 ;  /* 0x0000002934537220 */ /* 0x000fe20000410000 */
[----:B------:R-:W-:Y:S01]  /*ad20*/  FMUL.FTZ R81, R81, R78 ;  /* 0x0000004e51517220 */ /* 0x000fe20000410000 */
[--C-:B------:R-:W-:Y:S02]  /*ad30*/  HADD2.F32 R78, -RZ, R89.reuse.H0_H0 ;  /* 0x20000059ff4e7230 */ /* 0x100fe40000004100 */
[----:B------:R-:W-:Y:S01]  /*ad40*/  FFMA.FTZ R82, R53, R28, R82 ;  /* 0x0000001c35527223 */ /* 0x000fe20000010052 */
[----:B------:R-:W-:Y:S01]  /*ad50*/  FFMA.FTZ R84, R62, R83, R84 ;  /* 0x000000533e547223 */ /* 0x000fe20000010054 */
[----:B------:R-:W-:Y:S02]  /*ad60*/  HADD2.F32 R89, -RZ, R89.H1_H1 ;  /* 0x30000059ff597230 */ /* 0x000fe40000004100 */
[----:B------:R-:W-:Y:S01]  /*ad70*/  FADD.FTZ R86, R83, R86 ;  /* 0x0000005653567221 */ /* 0x000fe20000010000 */
[----:B------:R-:W-:Y:S01]  /*ad80*/  FADD.FTZ R78, R78, -UR28 ;  /* 0x8000001c4e4e7e21 */ /* 0x000fe20008010000 */
[----:B------:R-:W-:-:S03]  /*ad90*/  FFMA.FTZ R82, R59, R61, R82 ;  /* 0x0000003d3b527223 */ /* 0x000fc60000010052 */
[----:B------:R-:W-:Y:S01]  /*ada0*/  FMUL.FTZ R41, R78, UR16 ;  /* 0x000000104e297c20 */ /* 0x000fe20008410000 */
[----:B------:R-:W-:Y:S02]  /*adb0*/  HADD2.F32 R78, -RZ, R90.H0_H0 ;  /* 0x2000005aff4e7230 */ /* 0x000fe40000004100 */
[----:B------:R-:W-:Y:S01]  /*adc0*/  FFMA.FTZ R82, R25, R60, R82 ;  /* 0x0000003c19527223 */ /* 0x000fe20000010052 */
[----:B------:R-:W-:-:S03]  /*add0*/  FFMA.FTZ R62, R51, R41, R2 ;  /* 0x00000029333e7223 */ /* 0x000fc60000010002 */
[----:B------:R-:W-:Y:S01]  /*ade0*/  FFMA.FTZ R82, R23, R40, R82 ;  /* 0x0000002817527223 */ /* 0x000fe20000010052 */
[----:B------:R-:W-:-:S06]  /*adf0*/  FMUL.FTZ R88, R62, -1.4426950216293334961 ;  /* 0xbfb8aa3b3e587820 */ /* 0x000fcc0000410000 */
[----:B------:R-:W0:Y:S02]  /*ae00*/  MUFU.EX2 R88, R88 ;  /* 0x0000005800587308 */ /* 0x000e240000000800 */
[----:B0-----:R-:W-:-:S06]  /*ae10*/  FADD.FTZ R91, R88, 1 ;  /* 0x3f800000585b7421 */ /* 0x001fcc0000010000 */
[----:B------:R-:W0:Y:S02]  /*ae20*/  MUFU.RCP R91, R91 ;  /* 0x0000005b005b7308 */ /* 0x000e240000001000 */
[----:B0-----:R-:W-:Y:S01]  /*ae30*/  FADD.FTZ R93, -R91, 1 ;  /* 0x3f8000005b5d7421 */ /* 0x001fe20000010100 */
[----:B------:R-:W-:-:S03]  /*ae40*/  FMUL.FTZ R78, R78, R91 ;  /* 0x0000005b4e4e7220 */ /* 0x000fc60000410000 */
[----:B------:R-:W-:Y:S01]  /*ae50*/  FFMA.FTZ R93, R62, R93, 1 ;  /* 0x3f8000003e5d7423 */ /* 0x000fe2000001005d */
[----:B------:R-:W-:Y:S01]  /*ae60*/  FADD.FTZ R62, R89, -UR28 ;  /* 0x8000001c593e7e21 */ /* 0x000fe20008010000 */
[----:B------:R-:W-:Y:S02]  /*ae70*/  HADD2.F32 R89, -RZ, R90.H1_H1 ;  /* 0x3000005aff597230 */ /* 0x000fe40000004100 */
        /* <DEDUP_REMOVED lines=11> */
[----:B------:R-:W-:Y:S01]  /*af30*/  FADD.FTZ R88, R85, R96 ;  /* 0x0000006055587221 */ /* 0x000fe20000010000 */
[----:B------:R-:W-:Y:S01]  /*af40*/  FFMA.FTZ R85, R57, R96, R80 ;  /* 0x0000006039557223 */ /* 0x000fe20000010050 */
[----:B------:R-:W-:Y:S01]  /*af50*/  FADD.FTZ R80, R87, R28 ;  /* 0x0000001c57507221 */ /* 0x000fe20000010000 */
[----:B------:R-:W-:Y:S01]  /*af60*/  FFMA.FTZ R57, R57, R89, R84 ;  /* 0x0000005939397223 */ /* 0x000fe20000010054 */
[----:B------:R-:W-:Y:S01]  /*af70*/  FMUL.FTZ R28, R52, R28 ;  /* 0x0000001c341c7220 */ /* 0x000fe20000410000 */
[----:B------:R-:W-:Y:S01]  /*af80*/  FADD.FTZ R89, R86, R89 ;  /* 0x0000005956597221 */ /* 0x000fe20000010000 */
[-C--:B------:R-:W-:Y:S01]  /*af90*/  FMUL.FTZ R86, R51, R27.reuse ;  /* 0x0000001b33567220 */ /* 0x080fe20000410000 */
[----:B------:R-:W-:Y:S01]  /*afa0*/  FFMA.FTZ R84, R56, R27, R85 ;  /* 0x0000001b38547223 */ /* 0x000fe20000010055 */
[----:B------:R-:W-:Y:S01]  /*afb0*/  FFMA.FTZ R57, R53, R28, R57 ;  /* 0x0000001c35397223 */ /* 0x000fe20000010039 */
[----:B------:R-:W-:Y:S01]  /*afc0*/  FADD.FTZ R89, R28, R89 ;  /* 0x000000591c597221 */ /* 0x000fe20000010000 */
[----:B------:R-:W-:Y:S01]  /*afd0*/  FMUL.FTZ R28, R52, R61 ;  /* 0x0000003d341c7220 */ /* 0x000fe20000410000 */
        /* <DEDUP_REMOVED lines=11> */
[----:B------:R-:W-:Y:S01]  /*b090*/  FADD.FTZ R61, R80, R61 ;  /* 0x0000003d503d7221 */ /* 0x000fe20000010000 */
[----:B------:R-:W-:Y:S01]  /*b0a0*/  FADD.FTZ R53, R53, R24 ;  /* 0x0000001835357221 */ /* 0x000fe20000010000 */
[----:B------:R-:W-:Y:S01]  /*b0b0*/  FFMA.FTZ R26, R25, R28, R5 ;  /* 0x0000001c191a7223 */ /* 0x000fe20000010005 */
[-C--:B------:R-:W-:Y:S01]  /*b0c0*/  FMUL.FTZ R25, R51, R24.reuse ;  /* 0x0000001833197220 */ /* 0x080fe20000410000 */
[----:B------:R-:W-:Y:S01]  /*b0d0*/  FFMA.FTZ R5, R65, R24, R84 ;  /* 0x0000001841057223 */ /* 0x000fe20000010054 */
[----:B------:R-:W-:Y:S01]  /*b0e0*/  FADD.FTZ R89, R28, R89 ;  /* 0x000000591c597221 */ /* 0x000fe20000010000 */
[----:B------:R-:W-:Y:S01]  /*b0f0*/  FMUL.FTZ R28, R51, R22 ;  /* 0x00000016331c7220 */ /* 0x000fe20000410000 */
[----:B------:R-:W-:Y:S01]  /*b100*/  FFMA.FTZ R65, R65, R25, R26 ;  /* 0x0000001941417223 */ /* 0x000fe2000001001a */
[----:B------:R-:W-:Y:S01]  /*b110*/  FMUL.FTZ R26, R52, R40 ;  /* 0x00000028341a7220 */ /* 0x000fe20000410000 */
[----:B------:R-:W-:Y:S01]  /*b120*/  FADD.FTZ R89, R89, R25 ;  /* 0x0000001959597221 */ /* 0x000fe20000010000 */
[----:B------:R-:W-:Y:S01]  /*b130*/  FADD.FTZ R61, R61, R60 ;  /* 0x0000003c3d3d7221 */ /* 0x000fe20000010000 */
[----:B------:R-:W-:Y:S01]  /*b140*/  FFMA.FTZ R24, R66, R22, R5 ;  /* 0x0000001642187223 */ /* 0x000fe20000010005 */
[----:B------:R-:W-:Y:S01]  /*b150*/  FFMA.FTZ R65, R23, R26, R65 ;  /* 0x0000001a17417223 */ /* 0x000fe20000010041 */
[----:B------:R-:W-:Y:S01]  /*b160*/  FADD.FTZ R89, R26, R89 ;  /* 0x000000591a597221 */ /* 0x000fe20000010000 */
[-C--:B------:R-:W-:Y:S01]  /*b170*/  FMUL.FTZ R26, R52, R21.reuse ;  /* 0x00000015341a7220 */ /* 0x080fe20000410000 */
[----:B------:R-:W-:Y:S01]  /*b180*/  FADD.FTZ R53, R53, R22 ;  /* 0x0000001635357221 */ /* 0x000fe20000010000 */
[----:B------:R-:W-:Y:S01]  /*b190*/  FFMA.FTZ R65, R66, R28, R65 ;  /* 0x0000001c42417223 */ /* 0x000fe20000010041 */
[----:B------:R-:W-:Y:S01]  /*b1a0*/  FADD.FTZ R89, R89, R28 ;  /* 0x0000001c59597221 */ /* 0x000fe20000010000 */
[----:B------:R-:W-:Y:S01]  /*b1b0*/  FMUL.FTZ R23, R51, R20 ;  /* 0x0000001433177220 */ /* 0x000fe20000410000 */
[----:B------:R-:W-:Y:S01]  /*b1c0*/  FADD.FTZ R40, R61, R40 ;  /* 0x000000283d287221 */ /* 0x000fe20000010000 */
[C---:B------:R-:W-:Y:S01]  /*b1d0*/  FFMA.FTZ R22, R67.reuse, R26, R65 ;  /* 0x0000001a43167223 */ /* 0x040fe20000010041 */
[----:B------:R-:W-:Y:S01]  /*b1e0*/  FFMA.FTZ R5, R67, R21, R82 ;  /* 0x0000001543057223 */ /* 0x000fe20000010052 */
[----:B------:R-:W-:Y:S01]  /*b1f0*/  FADD.FTZ R89, R26, R89 ;  /* 0x000000591a597221 */ /* 0x000fe20000010000 */
[----:B------:R-:W-:Y:S01]  /*b200*/  FMUL.FTZ R25, R52, R79 ;  /* 0x0000004f34197220 */ /* 0x000fe20000410000 */
[C---:B------:R-:W-:Y:S01]  /*b210*/  FFMA.FTZ R22, R69.reuse, R23, R22 ;  /* 0x0000001745167223 */ /* 0x040fe20000010016 */
[----:B------:R-:W-:Y:S01]  /*b220*/  FADD.FTZ R40, R40, R21 ;  /* 0x0000001528287221 */ /* 0x000fe20000010000 */
[----:B------:R-:W-:Y:S01]  /*b230*/  FFMA.FTZ R21, R69, R20, R24 ;  /* 0x0000001445157223 */ /* 0x000fe20000010018 */
[----:B------:R-:W-:Y:S01]  /*b240*/  FADD.FTZ R53, R53, R20 ;  /* 0x0000001435357221 */ /* 0x000fe20000010000 */
[C---:B------:R-:W-:Y:S01]  /*b250*/  FFMA.FTZ R20, R70.reuse, R79, R5 ;  /* 0x0000004f46147223 */ /* 0x040fe20000010005 */
[----:B------:R-:W-:Y:S01]  /*b260*/  FADD.FTZ R24, R89, R23 ;  /* 0x0000001759187221 */ /* 0x000fe20000010000 */
[----:B------:R-:W-:Y:S01]  /*b270*/  FFMA.FTZ R5, R70, R25, R22 ;  /* 0x0000001946057223 */ /* 0x000fe20000010016 */
[----:B------:R-:W-:Y:S01]  /*b280*/  FMUL.FTZ R26, R51, R18 ;  /* 0x00000012331a7220 */ /* 0x000fe20000410000 */
[----:B------:R-:W-:Y:S01]  /*b290*/  FMUL.FTZ R28, R52, R72 ;  /* 0x00000048341c7220 */ /* 0x000fe20000410000 */
[----:B------:R-:W-:Y:S01]  /*b2a0*/  FADD.FTZ R24, R25, R24 ;  /* 0x0000001819187221 */ /* 0x000fe20000010000 */
[C---:B------:R-:W-:Y:S01]  /*b2b0*/  FFMA.FTZ R22, R68.reuse, R18, R21 ;  /* 0x0000001244167223 */ /* 0x040fe20000010015 */
[----:B------:R-:W-:Y:S01]  /*b2c0*/  FFMA.FTZ R5, R68, R26, R5 ;  /* 0x0000001a44057223 */ /* 0x000fe20000010005 */
[----:B------:R-:W-:Y:S01]  /*b2d0*/  FADD.FTZ R53, R53, R18 ;  /* 0x0000001235357221 */ /* 0x000fe20000010000 */
[----:B------:R-:W-:Y:S01]  /*b2e0*/  FADD.FTZ R21, R24, R26 ;  /* 0x0000001a18157221 */ /* 0x000fe20000010000 */
[C---:B------:R-:W-:Y:S01]  /*b2f0*/  FFMA.FTZ R20, R19.reuse, R72, R20 ;  /* 0x0000004813147223 */ /* 0x040fe20000010014 */
        /* <DEDUP_REMOVED lines=21> */
[----:B------:R-:W-:Y:S01]  /*b450*/  FMUL.FTZ R5, R52, R75 ;  /* 0x0000004b34057220 */ /* 0x000fe20000410000 */
[----:B------:R-:W-:Y:S01]  /*b460*/  FFMA.FTZ R22, R8, R18, R15 ;  /* 0x0000001208167223 */ /* 0x000fe2000001000f */
[----:B------:R-:W-:Y:S01]  /*b470*/  FADD.FTZ R20, R20, R18 ;  /* 0x0000001214147221 */ /* 0x000fe20000010000 */
[----:B------:R-:W-:Y:S01]  /*b480*/  FFMA.FTZ R19, R74, R77, R19 ;  /* 0x0000004d4a137223 */ /* 0x000fe20000010013 */
[-C--:B------:R-:W-:Y:S01]  /*b490*/  FMUL.FTZ R15, R51, R12.reuse ;  /* 0x0000000c330f7220 */ /* 0x080fe20000410000 */
[C---:B------:R-:W-:Y:S01]  /*b4a0*/  FFMA.FTZ R22, R14.reuse, R5, R22 ;  /* 0x000000050e167223 */ /* 0x040fe20000010016 */
[----:B------:R-:W-:Y:S01]  /*b4b0*/  FADD.FTZ R20, R5, R20 ;  /* 0x0000001405147221 */ /* 0x000fe20000010000 */
[----:B------:R-:W-:Y:S01]  /*b4c0*/  FFMA.FTZ R8, R14, R75, R19 ;  /* 0x0000004b0e087223 */ /* 0x000fe20000010013 */
[C---:B------:R-:W-:Y:S01]  /*b4d0*/  FFMA.FTZ R5, R7.reuse, R12, R4 ;  /* 0x0000000c07057223 */ /* 0x040fe20000010004 */
        /* <DEDUP_REMOVED lines=8> */
[-C--:B------:R-:W-:Y:S01]  /*b560*/  FMUL.FTZ R11, R52, R33.reuse ;  /* 0x00000021340b7220 */ /* 0x080fe20000410000 */
[----:B------:R-:W-:Y:S01]  /*b570*/  FFMA.FTZ R6, R6, R8, R17 ;  /* 0x0000000806067223 */ /* 0x000fe20000010011 */
[----:B------:R-:W-:Y:S01]  /*b580*/  FADD.FTZ R8, R15, R8 ;  /* 0x000000080f087221 */ /* 0x000fe20000010000 */
[----:B------:R-:W-:Y:S01]  /*b590*/  FFMA.FTZ R4, R10, R33, R7 ;  /* 0x000000210a047223 */ /* 0x000fe20000010007 */
[----:B------:R-:W-:Y:S01]  /*b5a0*/  FADD.FTZ R79, R40, R79 ;  /* 0x0000004f284f7221 */ /* 0x000fe20000010000 */
[----:B------:R-:W-:Y:S01]  /*b5b0*/  FFMA.FTZ R7, R10, R11, R6 ;  /* 0x0000000b0a077223 */ /* 0x000fe20000010006 */
[----:B------:R-:W-:Y:S01]  /*b5c0*/  FMUL.FTZ R6, R51, R42 ;  /* 0x0000002a33067220 */ /* 0x000fe20000410000 */
        /* <DEDUP_REMOVED lines=10> */
[----:B------:R-:W-:Y:S01]  /*b670*/  FADD.FTZ R13, R16, R13 ;  /* 0x0000000d100d7221 */ /* 0x000fe20000010000 */
[----:B------:R-:W-:Y:S01]  /*b680*/  FFMA.FTZ R4, R55, R43, R4 ;  /* 0x0000002b37047223 */ /* 0x000fe20000010004 */
        /* <DEDUP_REMOVED lines=20> */
[----:B------:R-:W-:Y:S01]  /*b7d0*/  FADD.FTZ R38, R38, R33 ;  /* 0x0000002126267221 */ /* 0x000fe20000010000 */
[----:B------:R-:W-:Y:S01]  /*b7e0*/  FADD.FTZ R8, R15, R8 ;  /* 0x000000080f087221 */ /* 0x000fe20000010000 */
[----:B------:R-:W-:Y:S01]  /*b7f0*/  FFMA.FTZ R11, R30, R6, R5 ;  /* 0x000000061e0b7223 */ /* 0x000fe20000010005 */
[-C--:B------:R-:W-:Y:S01]  /*b800*/  FMUL.FTZ R10, R52, R49.reuse ;  /* 0x00000031340a7220 */ /* 0x080fe20000410000 */
[----:B------:R-:W-:Y:S01]  /*b810*/  FADD.FTZ R9, R9, R42 ;  /* 0x0000002a09097221 */ /* 0x000fe20000010000 */
        /* <DEDUP_REMOVED lines=16> */
[-C--:B------:R-:W-:Y:S01]  /*b920*/  FMUL.FTZ R7, R51, R78.reuse ;  /* 0x0000004e33077220 */ /* 0x080fe20000410000 */
[----:B------:R-:W-:Y:S01]  /*b930*/  FFMA.FTZ R6, R76, R11, R15 ;  /* 0x0000000b4c067223 */ /* 0x000fe2000001000f */
[----:B------:R-:W-:Y:S01]  /*b940*/  FADD.FTZ R9, R9, R48 ;  /* 0x0000003009097221 */ /* 0x000fe20000010000 */
        /* <DEDUP_REMOVED lines=13> */
[----:B------:R-:W-:-:S07]  /*ba20*/  FADD.FTZ R7, R38, R83 ;  /* 0x0000005326077221 */ /* 0x000fce0000010000 */
.L_x_941:
        /* <DEDUP_REMOVED lines=28> */
[----:B------:R-:W-:Y:S01]  /*bbf0*/  ISETP.GT.U32.AND P3, PT, R8, 0x3b, PT ;  /* 0x0000003b0800780c */ /* 0x000fe20003f64070 */
        /* <DEDUP_REMOVED lines=18> */
.L_x_943:
[----:B------:R-:W-:Y:S05]  /*bd20*/  BSYNC.RECONVERGENT B0 ;  /* 0x0000000000007941 */ /* 0x000fea0003800200 */
.L_x_942:
        /* <DEDUP_REMOVED lines=8> */
[----:B-1----:R-:W1:Y:S04]  /*bdb0*/  LDS.128 R16, [UR5+0x50] ;  /* 0x00005005ff107984 */ /* 0x002e680008000c00 */
[----:B--23--:R-:W2:Y:S01]  /*bdc0*/  LDS.128 R12, [UR5+0x60] ;  /* 0x00006005ff0c7984 */ /* 0x00cea20008000c00 */
[----:B----4-:R-:W-:Y:S01]  /*bdd0*/  FADD.FTZ R27, R10, R24 ;  /* 0x000000180a1b7221 */ /* 0x010fe20000010000 */
[----:B0-----:R-:W-:-:S03]  /*bde0*/  FADD.FTZ R10, R11, R25 ;  /* 0x000000190b0a7221 */ /* 0x001fc60000010000 */
[----:B-----5:R-:W-:Y:S01]  /*bdf0*/  FADD.FTZ R11, R27, R28 ;  /* 0x0000001c1b0b7221 */ /* 0x020fe20000010000 */
[----:B------:R-:W-:Y:S01]  /*be00*/  FADD.FTZ R10, R10, R29 ;  /* 0x0000001d0a0a7221 */ /* 0x000fe20000010000 */
[----:B------:R-:W0:Y:S02]  /*be10*/  LDS.128 R24, [UR5+0x70] ;  /* 0x00007005ff187984 */ /* 0x000e240008000c00 */
[----:B------:R-:W-:Y:S01]  /*be20*/  FADD.FTZ R11, R11, R30 ;  /* 0x0000001e0b0b7221 */ /* 0x000fe20000010000 */
[----:B------:R-:W-:Y:S01]  /*be30*/  FADD.FTZ R10, R10, R31 ;  /* 0x0000001f0a0a7221 */ /* 0x000fe20000010000 */
[----:B------:R-:W3:Y:S02]  /*be40*/  LDS.64 R28, [UR5+0x80] ;  /* 0x00008005ff1c7984 */ /* 0x000ee40008000a00 */
        /* <DEDUP_REMOVED lines=20> */
[----:B---3--:R-:W-:Y:S01]  /*bf90*/  FADD.FTZ R10, R11, R28 ;  /* 0x0000001c0b0a7221 */ /* 0x008fe20000010000 */
[----:B------:R-:W-:-:S07]  /*bfa0*/  FADD.FTZ R11, R12, R29 ;  /* 0x0000001d0c0b7221 */ /* 0x000fce0000010000 */
.L_x_945:
[----:B------:R-:W-:Y:S05]  /*bfb0*/  BSYNC.RECONVERGENT B0 ;  /* 0x0000000000007941 */ /* 0x000fea0003800200 */
.L_x_944:
[----:B------:R-:W-:Y:S06]  /*bfc0*/  BAR.SYNC.DEFER_BLOCKING 0x0 ;  /* 0x0000000000007b1d */ /* 0x000fec0000010000 */
[----:B------:R-:W-:Y:S04]  /*bfd0*/  BSSY.RECONVERGENT B0, `(.L_x_946) ;  /* 0x0000025000007945 */ /* 0x000fe80003800200 */
[----:B------:R-:W-:Y:S05]  /*bfe0*/  @P3 BRA `(.L_x_947) ;  /* 0x00000000008c3947 */ /* 0x000fea0003800000 */
[----:B------:R-:W4:Y:S04]  /*bff0*/  LDS.128 R28, [R9+0x3c0] ;  /* 0x0003c000091c7984 */ /* 0x000f280000000c00 */
[----:B------:R-:W5:Y:S04]  /*c000*/  LDS.128 R40, [R9+0x780] ;  /* 0x0007800009287984 */ /* 0x000f680000000c00 */
[----:B------:R-:W5:Y:S04]  /*c010*/  LDS.128 R44, [R9+0xb40] ;  /* 0x000b4000092c7984 */ /* 0x000f680000000c00 */
[----:B------:R-:W5:Y:S04]  /*c020*/  LDS.128 R20, [R9+0xf00] ;  /* 0x000f000009147984 */ /* 0x000f680000000c00 */
[----:B-1----:R-:W1:Y:S04]  /*c030*/  LDS.128 R16, [R9+0x12c0] ;  /* 0x0012c00009107984 */ /* 0x002e680000000c00 */
[----:B--23--:R-:W2:Y:S04]  /*c040*/  LDS.128 R12, [R9+0x1680] ;  /* 0x00168000090c7984 */ /* 0x00cea80000000c00 */
[----:B------:R-:W3:Y:S01]  /*c050*/  LDS.128 R24, [R9+0x1a40] ;  /* 0x001a400009187984 */ /* 0x000ee20000000c00 */
        /* <DEDUP_REMOVED lines=27> */
[----:B------:R-:W-:-:S07]  /*c210*/  FADD.FTZ R7, R14, R27 ;  /* 0x0000001b0e077221 */ /* 0x000fce0000010000 */
.L_x_947:
[----:B------:R-:W-:Y:S05]  /*c220*/  BSYNC.RECONVERGENT B0 ;  /* 0x0000000000007941 */ /* 0x000fea0003800200 */
.L_x_946:
[----:B------:R-:W-:Y:S04]  /*c230*/  BSSY.RECONVERGENT B0, `(.L_x_948) ;  /* 0x000001e000007945 */ /* 0x000fe80003800200 */
[----:B------:R-:W-:Y:S05]  /*c240*/  @P3 BRA `(.L_x_949) ;  /* 0x0000000000703947 */ /* 0x000fea0003800000 */
[----:B------:R-:W3:Y:S01]  /*c250*/  LDC.64 R22, c[0x0][0x3f8] ;  /* 0x0000fe00ff167b82 */ /* 0x000ee20000000a00 */
[----:B------:R-:W-:-:S05]  /*c260*/  MOV R17, UR13 ;  /* 0x0000000d00117c02 */ /* 0x000fca0008000f00 */
[----:B------:R-:W-:Y:S02]  /*c270*/  IMAD R17, R17, 0x3c, R8 ;  /* 0x0000003c11117824 */ /* 0x000fe400078e0208 */
[----:B--2---:R-:W2:Y:S01]  /*c280*/  LDC.64 R12, c[0x0][0x3d8] ;  /* 0x0000f600ff0c7b82 */ /* 0x004ea20000000a00 */
[----:B---3--:R-:W-:Y:S01]  /*c290*/  IMAD.WIDE.U32 R14, R22, 0x3, RZ ;  /* 0x00000003160e7825 */ /* 0x008fe200078e00ff */
[C---:B0-----:R-:W-:Y:S02]  /*c2a0*/  LEA R9, R23.reuse, R23, 0x1 ;  /* 0x0000001717097211 */ /* 0x041fe400078e08ff */
[----:B------:R-:W-:Y:S02]  /*c2b0*/  LEA.HI R21, P1, R23, R22, RZ, 0x1 ;  /* 0x0000001617157211 */ /* 0x000fe400078308ff */
[----:B------:R-:W-:Y:S02]  /*c2c0*/  IADD3 R15, PT, PT, R15, R9, RZ ;  /* 0x000000090f0f7210 */ /* 0x000fe40007ffe0ff */
[----:B-1----:R-:W-:Y:S01]  /*c2d0*/  IADD3.X R16, PT, PT, RZ, R23, RZ, P1, !PT ;  /* 0x00000017ff107210 */ /* 0x002fe20000ffe4ff */
[----:B--2---:R-:W-:Y:S01]  /*c2e0*/  IMAD.WIDE R12, R17, 0x4, R12 ;  /* 0x00000004110c7825 */ /* 0x004fe200078e020c */
        /* <DEDUP_REMOVED lines=18> */
.L_x_949:
[----:B------:R-:W-:Y:S05]  /*c410*/  BSYNC.RECONVERGENT B0 ;  /* 0x0000000000007941 */ /* 0x000fea0003800200 */
.L_x_948:
        /* <DEDUP_REMOVED lines=13> */
[----:B------:R-:W0:Y:S01]  /*c4f0*/  LDC.64 R4, c[0x0][0x3c8] ;  /* 0x0000f200ff047b82 */ /* 0x000e220000000a00 */
[----:B------:R-:W-:Y:S02]  /*c500*/  UIADD3 UR7, UPT, UPT, UR6, UR14, URZ ;  /* 0x0000000e06077290 */ /* 0x000fe4000fffe0ff */
[----:B------:R-:W-:Y:S02]  /*c510*/  UIMAD UR13, UR29, UR9, UR14 ;  /* 0x000000091d0d72a4 */ /* 0x000fe4000f8e020e */
[----:B------:R-:W-:Y:S02]  /*c520*/  ULOP3.LUT UP0, UR5, UR4, 0x2, URZ, 0xc0, !UPT ;  /* 0x0000000204057892 */ /* 0x000fe4000f80c0ff */
[----:B---3--:R-:W-:Y:S02]  /*c530*/  MOV R15, UR7 ;  /* 0x00000007000f7c02 */ /* 0x008fe40008000f00 */
[----:B------:R-:W-:Y:S01]  /*c540*/  UIADD3 UR5, UPT, UPT, -UR5, 0x1, URZ ;  /* 0x0000000105057890 */ /* 0x000fe2000fffe1ff */
[----:B------:R-:W-:-:S05]  /*c550*/  MOV R13, UR13 ;  /* 0x0000000d000d7c02 */ /* 0x000fca0008000f00 */
[----:B--2---:R-:W-:-:S05]  /*c560*/  IMAD.WIDE.U32 R12, R13, 0x8, R6 ;  /* 0x000000080d0c7825 */ /* 0x004fca00078e0006 */
        /* <DEDUP_REMOVED lines=13> */
.L_x_953:
[----:B------:R-:W2:Y:S04]  /*c640*/  LDG.E.STRONG.GPU R4, desc[UR10][R14.64] ;  /* 0x0000000a0e047981 */ /* 0x000ea8000c1ef900 */
[----:B--2---:R-:W-:Y:S04]  /*c650*/  CCTL.IVALL ;  /* 0x00000000ff00798f */ /* 0x004fe80002000000 */
[----:B------:R0:W-:Y:S01]  /*c660*/  STL [R1], R4 ;  /* 0x0000000401007387 */ /* 0x0001e20000100800 */
[----:B------:R-:W-:-:S13]  /*c670*/  ISETP.NE.AND P0, PT, R4, UR5, PT ;  /* 0x0000000504007c0c */ /* 0x000fda000bf05270 */
[----:B0-----:R-:W-:Y:S05]  /*c680*/  @P0 BRA `(.L_x_953) ;  /* 0xfffffffc00ec0947 */ /* 0x001fea000383ffff */
.L_x_952:
[----:B------:R-:W-:Y:S05]  /*c690*/  BSYNC.RECONVERGENT B0 ;  /* 0x0000000000007941 */ /* 0x000fea0003800200 */
.L_x_951:
        /* <DEDUP_REMOVED lines=15> */
.L_x_955:
        /* <DEDUP_REMOVED lines=10> */
[----:B---3--:R-:W-:Y:S01]  /*c830*/  MOV R15, UR17 ;  /* 0x00000011000f7c02 */ /* 0x008fe20008000f00 */
        /* <DEDUP_REMOVED lines=21> */
[----:B-1----:R-:W-:Y:S01]  /*c990*/  @!P2 IMAD.WIDE.U32 R16, R17, 0x8, R6 ;  /* 0x000000081110a825 */ /* 0x002fe200078e0006 */
[----:B------:R-:W3:Y:S01]  /*c9a0*/  @!P3 LDG.E.64 R14, desc[UR10][R14.64] ;  /* 0x0000000a0e0eb981 */ /* 0x000ee2000c1e1b00 */
[----:B------:R-:W-:-:S04]  /*c9b0*/  MOV R25, UR20 ;  /* 0x0000001400197c02 */ /* 0x000fc80008000f00 */
        /* <DEDUP_REMOVED lines=9> */
[----:B------:R0:W4:Y:S01]  /*ca50*/  @!P0 LDG.E.64 R20, desc[UR10][R4.64] ;  /* 0x0000000a04148981 */ /* 0x000122000c1e1b00 */
[----:B------:R-:W-:-:S08]  /*ca60*/  MOV R9, UR19 ;  /* 0x0000001300097c02 */ /* 0x000fd00008000f00 */
        /* <DEDUP_REMOVED lines=31> */
.L_x_954:
        /* <DEDUP_REMOVED lines=35> */
[----:B---3--:R-:W-:-:S04]  /*ce90*/  MOV R15, UR7 ;  /* 0x00000007000f7c02 */ /* 0x008fc80008000f00 */
[----:B------:R-:W3:Y:S01]  /*cea0*/  @!P0 LDG.E.64 R4, desc[UR10][R4.64] ;  /* 0x0000000a04048981 */ /* 0x000ee2000c1e1b00 */
[----:B------:R-:W-:-:S04]  /*ceb0*/  @!P2 IMAD.WIDE.U32 R14, R15, 0x8, R6 ;  /* 0x000000080f0ea825 */ /* 0x000fc800078e0006 */
[----:B-1----:R-:W-:Y:S02]  /*cec0*/  @!P3 IMAD.WIDE.U32 R16, R17, 0x8, R6 ;  /* 0x000000081110b825 */ /* 0x002fe400078e0006 */
        /* <DEDUP_REMOVED lines=13> */
.L_x_956:
[----:B------:R-:W-:Y:S05]  /*cfa0*/  BRA.U !UP0, `(.L_x_950) ;  /* 0x00000001089c7547 */ /* 0x000fea000b800000 */
[----:B------:R-:W0:Y:S01]  /*cfb0*/  S2R R14, SR_CTAID.X ;  /* 0x00000000000e7919 */ /* 0x000e220000002500 */
[----:B------:R-:W-:Y:S02]  /*cfc0*/  UISETP.NE.AND UP0, UPT, UR18, 0x1, UPT ;  /* 0x000000011200788c */ /* 0x000fe4000bf05270 */
[----:B------:R-:W-:-:S07]  /*cfd0*/  ULOP3.LUT UR6, UR12, 0x1, URZ, 0xc0, !UPT ;  /* 0x000000010c067892 */ /* 0x000fce000f8ec0ff */
[----:B------:R-:W-:Y:S05]  /*cfe0*/  BRA.U !UP0, `(.L_x_957) ;  /* 0x0000000108587547 */ /* 0x000fea000b800000 */
[----:B------:R-:W4:Y:S01]  /*cff0*/  S2R R5, SR_CTAID.X ;  /* 0x0000000000057919 */ /* 0x000f220000002500 */
[----:B------:R-:W-:Y:S01]  /*d000*/  MOV R9, UR5 ;  /* 0x0000000500097c02 */ /* 0x000fe20008000f00 */
[----:B------:R-:W5:Y:S01]  /*d010*/  S2R R4, SR_CTAID.Y ;  /* 0x0000000000047919 */ /* 0x000f620000002600 */
[----:B----4-:R-:W-:Y:S02]  /*d020*/  ISETP.NE.AND P0, PT, R5, UR5, PT ;  /* 0x0000000505007c0c */ /* 0x010fe4000bf05270 */
[----:B------:R-:W-:Y:S02]  /*d030*/  IADD3 R5, PT, PT, R9, 0x1, RZ ;  /* 0x0000000109057810 */ /* 0x000fe40007ffe0ff */
[----:B------:R-:W-:Y:S02]  /*d040*/  ISETP.NE.OR P1, PT, R8, RZ, !P0 ;  /* 0x000000ff0800720c */ /* 0x000fe40004725670 */
[----:B------:R-:W-:-:S04]  /*d050*/  ISETP.NE.AND P0, PT, R5, UR29, PT ;  /* 0x0000001d05007c0c */ /* 0x000fc8000bf05270 */
[----:B------:R-:W-:-:S07]  /*d060*/  ISETP.NE.OR P0, PT, R8, RZ, !P0 ;  /* 0x000000ff0800720c */ /* 0x000fce0004705670 */
[----:B------:R-:W-:-:S05]  /*d070*/  VOTEU.ALL UP0, P1 ;  /* 0x0000000000ff7886 */ /* 0x000fca0000800000 */
[----:B------:R-:W-:Y:S02]  /*d080*/  @!UP0 UIMAD UR5, UR5, UR9, UR14 ;  /* 0x00000009050582a4 */ /* 0x000fe4000f8e020e */
[----:B-----5:R-:W-:-:S04]  /*d090*/  @!P0 IMAD R5, R5, UR9, R4 ;  /* 0x0000000905058c24 */ /* 0x020fc8000f8e0204 */
[----:B------:R-:W-:Y:S01]  /*d0a0*/  @!P0 IMAD.WIDE.U32 R4, R5, 0x8, R6 ;  /* 0x0000000805048825 */ /* 0x000fe200078e0006 */
[----:B------:R-:W-:-:S05]  /*d0b0*/  MOV R13, UR5 ;  /* 0x00000005000d7c02 */ /* 0x000fca0008000f00 */
[----:B--2---:R-:W-:Y:S01]  /*d0c0*/  @!P1 IMAD.WIDE.U32 R12, R13, 0x8, R6 ;  /* 0x000000080d0c9825 */ /* 0x004fe200078e0006 */
[----:B------:R-:W2:Y:S05]  /*d0d0*/  @!P0 LDG.E.64 R4, desc[UR10][R4.64] ;  /* 0x0000000a04048981 */ /* 0x000eaa000c1e1b00 */
[----:B------:R-:W4:Y:S01]  /*d0e0*/  @!P1 LDG.E.64 R12, desc[UR10][R12.64] ;  /* 0x0000000a0c0c9981 */ /* 0x000f22000c1e1b00 */
[----:B------:R-:W-:-:S04]  /*d0f0*/  IADD3 R9, PT, PT, R9, 0x2, RZ ;  /* 0x0000000209097810 */ /* 0x000fc80007ffe0ff */
[----:B------:R-:W-:Y:S01]  /*d100*/  R2UR UR5, R9 ;  /* 0x00000000090572ca */ /* 0x000fe200000e0000 */
[----:B----4-:R-:W-:Y:S01]  /*d110*/  @!P1 FADD.FTZ R10, R10, R12 ;  /* 0x0000000c0a0a9221 */ /* 0x010fe20000010000 */
[----:B------:R-:W-:-:S03]  /*d120*/  @!P1 FADD.FTZ R11, R11, R13 ;  /* 0x0000000d0b0b9221 */ /* 0x000fc60000010000 */
[----:B--2---:R-:W-:Y:S01]  /*d130*/  @!P0 FADD.FTZ R10, R10, R4 ;  /* 0x000000040a0a8221 */ /* 0x004fe20000010000 */
[----:B------:R-:W-:-:S09]  /*d140*/  @!P0 FADD.FTZ R11, R11, R5 ;  /* 0x000000050b0b8221 */ /* 0x000fd20000010000 */
.L_x_957:
        /* <DEDUP_REMOVED lines=12> */
.L_x_958:
[----:B------:R-:W-:Y:S05]  /*d210*/  BSYNC.RECONVERGENT B0 ;  /* 0x0000000000007941 */ /* 0x000fea0003800200 */
.L_x_950:
[----:B------:R-:W5:Y:S01]  /*d220*/  S2UR UR6, SR_CgaCtaId ;  /* 0x00000000000679c3 */ /* 0x000f620000008800 */
[----:B------:R-:W-:Y:S01]  /*d230*/  ISETP.NE.AND P0, PT, R8, RZ, PT ;  /* 0x000000ff0800720c */ /* 0x000fe20003f05270 */
[----:B------:R-:W-:Y:S01]  /*d240*/  UMOV UR5, 0x400 ;  /* 0x0000040000057882 */ /* 0x000fe20000000000 */
[----:B------:R-:W0:Y:S01]  /*d250*/  LDCU.U8 UR12, c[0x0][0x414] ;  /* 0x00008280ff0c77ac */ /* 0x000e220008000000 */
[----:B----4-:R-:W-:Y:S01]  /*d260*/  HFMA2 R13, -RZ, RZ, 0, 0 ;  /* 0x00000000ff0d7431 */ /* 0x010fe200000001ff */
[----:B------:R-:W4:Y:S01]  /*d270*/  LDCU.64 UR20, c[0x0][0x3f8] ;  /* 0x00007f00ff1477ac */ /* 0x000f220008000a00 */
[----:B------:R-:W1:Y:S01]  /*d280*/  LDCU.64 UR18, c[0x0][0x400] ;  /* 0x00008000ff1277ac */ /* 0x000e620008000a00 */
[----:B0-----:R-:W-:Y:S02]  /*d290*/  UISETP.NE.AND UP0, UPT, UR12, URZ, UPT ;  /* 0x000000ff0c00728c */ /* 0x001fe4000bf05270 */
[----:B-----5:R-:W-:Y:S01]  /*d2a0*/  ULEA UR5, UR6, UR5, 0x18 ;  /* 0x0000000506057291 */ /* 0x020fe2000f8ec0ff */
[----:B------:R-:W0:Y:S03]  /*d2b0*/  LDCU.64 UR6, c[0x0][0x380] ;  /* 0x00007000ff0677ac */ /* 0x000e260008000a00 */
[----:B------:R-:W-:-:S05]  /*d2c0*/  PLOP3.LUT P2, PT, PT, PT, UP0, 0x80, 0x8 ;  /* 0x000000000008781c */ /* 0x000fca0003f4f008 */
[----:B------:R-:W-:Y:S01]  /*d2d0*/  @!P0 STS.64 [UR5+0x90], R10 ;  /* 0x0000900aff008988 */ /* 0x000fe20008000a05 */
[----:B------:R-:W-:Y:S06]  /*d2e0*/  BAR.SYNC.DEFER_BLOCKING 0x0 ;  /* 0x0000000000007b1d */ /* 0x000fec0000010000 */
[----:B------:R-:W2:Y:S01]  /*d2f0*/  LDS.64 R4, [UR5+0x90] ;  /* 0x00009005ff047984 */ /* 0x000ea20008000a00 */
[----:B------:R-:W2:Y:S02]  /*d300*/  LDCU UR5, c[0x0][0x42c] ;  /* 0x00008580ff0577ac */ /* 0x000ea40008000800 */
[----:B--2---:R-:W-:Y:S01]  /*d310*/  FMUL.FTZ R12, R4, UR5 ;  /* 0x00000005040c7c20 */ /* 0x004fe20008410000 */
[----:B01--4-:R-:W-:-:S07]  /*d320*/  FMUL.FTZ R11, R5, UR5 ;  /* 0x00000005050b7c20 */ /* 0x013fce0008410000 */
.L_x_964:
[----:B------:R-:W-:-:S05]  /*d330*/  LEA R9, R13, UR15, 0x2 ;  /* 0x0000000f0d097c11 */ /* 0x000fca000f8e10ff */
[----:B0-----:R-:W2:Y:S04]  /*d340*/  LDL.64 R6, [R9+0x10] ;  /* 0x0000100009067983 */ /* 0x001ea80000100a00 */
[----:B------:R-:W4:Y:S01]  /*d350*/  LDL.64 R4, [R9+0x90] ;  /* 0x0000900009047983 */ /* 0x000f220000100a00 */
[----:B------:R-:W-:Y:S01]  /*d360*/  LEA R23, R13, R50, 0x3 ;  /* 0x000000320d177211 */ /* 0x000fe200078e18ff */
[----:B------:R-:W-:Y:S03]  /*d370*/  BSSY.RECONVERGENT B0, `(.L_x_959) ;  /* 0x000003a000007945 */ /* 0x000fe60003800200 */
[----:B------:R-:W-:Y:S01]  /*d380*/  ISETP.GE.U32.AND P0, PT, R23, UR18, PT ;  /* 0x0000001217007c0c */ /* 0x000fe2000bf06070 */
[----:B--2---:R-:W-:-:S02]  /*d390*/  HADD2.F32 R8, -RZ, R6.H0_H0 ;  /* 0x20000006ff087230 */ /* 0x004fc40000004100 */
[----:B------:R-:W-:Y:S02]  /*d3a0*/  HADD2.F32 R6, -RZ, R6.H1_H1 ;  /* 0x30000006ff067230 */ /* 0x000fe40000004100 */
[----:B----4-:R-:W-:Y:S02]  /*d3b0*/  HADD2.F32 R9, -RZ, R4.H1_H1 ;  /* 0x30000004ff097230 */ /* 0x010fe40000004100 */
[----:B------:R-:W-:Y:S01]  /*d3c0*/  FADD.FTZ R8, R8, -UR28 ;  /* 0x8000001c08087e21 */ /* 0x000fe20008010000 */
[----:B------:R-:W-:-:S03]  /*d3d0*/  FADD.FTZ R6, R6, -UR28 ;  /* 0x8000001c06067e21 */ /* 0x000fc60008010000 */
[----:B------:R-:W-:Y:S01]  /*d3e0*/  FMUL.FTZ R20, R8, UR16 ;  /* 0x0000001008147c20 */ /* 0x000fe20008410000 */
[----:B------:R-:W-:Y:S01]  /*d3f0*/  FMUL.FTZ R22, R6, UR16 ;  /* 0x0000001006167c20 */ /* 0x000fe20008410000 */
[----:B------:R-:W-:Y:S02]  /*d400*/  HADD2.F32 R6, -RZ, R4.H0_H0 ;  /* 0x20000004ff067230 */ /* 0x000fe40000004100 */
[----:B------:R-:W-:Y:S01]  /*d410*/  @P2 FFMA.FTZ R8, R51, R20, R2 ;  /* 0x0000001433082223 */ /* 0x000fe20000010002 */
[----:B------:R-:W-:-:S03]  /*d420*/  @P2 FFMA.FTZ R10, R52, R22, R3 ;  /* 0x00000016340a2223 */ /* 0x000fc60000010003 */
[----:B------:R-:W-:Y:S01]  /*d430*/  @P2 FMUL.FTZ R14, R8, -1.4426950216293334961 ;  /* 0xbfb8aa3b080e2820 */ /* 0x000fe20000410000 */
[----:B------:R-:W-:-:S05]  /*d440*/  @P2 FMUL.FTZ R16, R10, -1.4426950216293334961 ;  /* 0xbfb8aa3b0a102820 */ /* 0x000fca0000410000 */
[----:B------:R-:W3:Y:S04]  /*d450*/  @P2 MUFU.EX2 R14, R14 ;  /* 0x0000000e000e2308 */ /* 0x000ee80000000800 */
[----:B------:R-:W0:Y:S01]  /*d460*/  @P2 MUFU.EX2 R16, R16 ;  /* 0x0000001000102308 */ /* 0x000e220000000800 */
[----:B---3--:R-:W-:Y:S01]  /*d470*/  @P2 FADD.FTZ R15, R14, 1 ;  /* 0x3f8000000e0f2421 */ /* 0x008fe20000010000 */
[----:B------:R-:W-:Y:S01]  /*d480*/  SHF.R.S32.HI R14, RZ, 0x1f, R23 ;  /* 0x0000001fff0e7819 */ /* 0x000fe20000011417 */
[----:B0-----:R-:W-:-:S03]  /*d490*/  @P2 FADD.FTZ R17, R16, 1 ;  /* 0x3f80000010112421 */ /* 0x001fc60000010000 */
[----:B------:R-:W-:Y:S01]  /*d4a0*/  ISETP.GE.AND.EX P0, PT, R14, UR19, PT, P0 ;  /* 0x000000130e007c0c */ /* 0x000fe2000bf06300 */
[----:B------:R-:W0:Y:S08]  /*d4b0*/  @P2 MUFU.RCP R15, R15 ;  /* 0x0000000f000f2308 */ /* 0x000e300000001000 */
[----:B------:R-:W1:Y:S01]  /*d4c0*/  @P2 MUFU.RCP R18, R17 ;  /* 0x0000001100122308 */ /* 0x000e620000001000 */
[----:B0-----:R-:W-:Y:S01]  /*d4d0*/  @P2 FADD.FTZ R19, -R15, 1 ;  /* 0x3f8000000f132421 */ /* 0x001fe20000010100 */
[----:B------:R-:W-:-:S03]  /*d4e0*/  @P2 FMUL.FTZ R4, R6, R15 ;  /* 0x0000000f06042220 */ /* 0x000fc60000410000 */
[----:B------:R-:W-:Y:S01]  /*d4f0*/  @P2 FFMA.FTZ R19, R8, R19, 1 ;  /* 0x3f80000008132423 */ /* 0x000fe20000010013 */
[--C-:B------:R-:W-:Y:S02]  /*d500*/  HADD2.F32 R8, -RZ, R7.reuse.H0_H0 ;  /* 0x20000007ff087230 */ /* 0x100fe40000004100 */
[----:B------:R-:W-:Y:S02]  /*d510*/  HADD2.F32 R7, -RZ, R7.H1_H1 ;  /* 0x30000007ff077230 */ /* 0x000fe40000004100 */
[----:B-1----:R-:W-:Y:S01]  /*d520*/  @P2 FADD.FTZ R21, -R18, 1 ;  /* 0x3f80000012152421 */ /* 0x002fe20000010100 */
[----:B------:R-:W-:Y:S01]  /*d530*/  @P2 FMUL.FTZ R18, R9, R18 ;  /* 0x0000001209122220 */ /* 0x000fe20000410000 */
[----:B------:R-:W-:Y:S01]  /*d540*/  @P2 FMUL.FTZ R6, R4, R19 ;  /* 0x0000001304062220 */ /* 0x000fe20000410000 */
[----:B------:R-:W-:Y:S01]  /*d550*/  IADD3 R19, PT, PT, R23, 0x8, RZ ;  /* 0x0000000817137810 */ /* 0x000fe20007ffe0ff */
[----:B------:R-:W-:Y:S01]  /*d560*/  @P2 FFMA.FTZ R21, R10, R21, 1 ;  /* 0x3f8000000a152423 */ /* 0x000fe20000010015 */
[----:B------:R-:W-:Y:S01]  /*d570*/  FADD.FTZ R10, R7, -UR28 ;  /* 0x8000001c070a7e21 */ /* 0x000fe20008010000 */
[----:B------:R-:W-:Y:S01]  /*d580*/  FFMA.FTZ R4, R12, R20, R11 ;  /* 0x000000140c047223 */ /* 0x000fe2000001000b */
[----:B------:R-:W-:Y:S01]  /*d590*/  ISETP.GE.U32.AND P1, PT, R19, UR18, PT ;  /* 0x0000001213007c0c */ /* 0x000fe2000bf26070 */
[----:B------:R-:W-:Y:S01]  /*d5a0*/  @P2 FMUL.FTZ R9, R18, R21 ;  /* 0x0000001512092220 */ /* 0x000fe20000410000 */
[----:B------:R-:W-:Y:S01]  /*d5b0*/  SHF.R.S32.HI R21, RZ, 0x1f, R19 ;  /* 0x0000001fff157819 */ /* 0x000fe20000011413 */
[----:B------:R-:W-:Y:S01]  /*d5c0*/  FADD.FTZ R8, R8, -UR28 ;  /* 0x8000001c08087e21 */ /* 0x000fe20008010000 */
[----:B------:R-:W-:Y:S01]  /*d5d0*/  FFMA.FTZ R7, R12, R22, R11 ;  /* 0x000000160c077223 */ /* 0x000fe2000001000b */
[----:B------:R-:W-:Y:S01]  /*d5e0*/  FMUL.FTZ R20, R10, UR16 ;  /* 0x000000100a147c20 */ /* 0x000fe20008410000 */
[----:B------:R-:W-:Y:S01]  /*d5f0*/  ISETP.GE.AND.EX P1, PT, R21, UR19, PT, P1 ;  /* 0x0000001315007c0c */ /* 0x000fe2000bf26310 */
[----:B------:R-:W-:Y:S01]  /*d600*/  FFMA.FTZ R4, R51, R6, -R4 ;  /* 0x0000000633047223 */ /* 0x000fe20000010804 */
[----:B------:R-:W-:Y:S01]  /*d610*/  ISETP.NE.AND P2, PT, RZ, UR12, PT ;  /* 0x0000000cff007c0c */ /* 0x000fe2000bf45270 */
        /* <DEDUP_REMOVED lines=15> */
.L_x_960:
[----:B------:R-:W-:Y:S05]  /*d710*/  BSYNC.RECONVERGENT B0 ;  /* 0x0000000000007941 */ /* 0x000fea0003800200 */
.L_x_959:
[--C-:B------:R-:W-:Y:S02]  /*d720*/  HADD2.F32 R4, -RZ, R5.reuse.H0_H0 ;  /* 0x20000005ff047230 */ /* 0x100fe40000004100 */
[C-C-:B------:R-:W-:Y:S01]  /*d730*/  FFMA.FTZ R18, R12.reuse, R16, R11.reuse ;  /* 0x000000100c127223 */ /* 0x140fe2000001000b */
[----:B------:R-:W-:Y:S01]  /*d740*/  FFMA.FTZ R17, R12, R20, R11 ;  /* 0x000000140c117223 */ /* 0x000fe2000001000b */
[----:B------:R-:W-:Y:S01]  /*d750*/  HADD2.F32 R5, -RZ, R5.H1_H1 ;  /* 0x30000005ff057230 */ /* 0x000fe20000004100 */
[----:B------:R-:W-:Y:S06]  /*d760*/  @!P2 BRA `(.L_x_961) ;  /* 0x000000000048a947 */ /* 0x000fec0003800000 */
        /* <DEDUP_REMOVED lines=18> */
.L_x_961:
        /* <DEDUP_REMOVED lines=16> */
.L_x_963:
[----:B------:R-:W-:Y:S05]  /*d990*/  BSYNC.RECONVERGENT B0 ;  /* 0x0000000000007941 */ /* 0x000fea0003800200 */
.L_x_962:
        /* <DEDUP_REMOVED lines=10> */
.L_x_939:
        /* <DEDUP_REMOVED lines=16> */
.L_x_967:
[----:B------:R-:W-:Y:S05]  /*db40*/  BSYNC.RECONVERGENT B0 ;  /* 0x0000000000007941 */ /* 0x000fea0003800200 */
.L_x_966:
        /* <DEDUP_REMOVED lines=11> */
.L_x_969:
[----:B------:R-:W2:Y:S04]  /*dc00*/  LDG.E.STRONG.GPU R5, desc[UR10][R2.64] ;  /* 0x0000000a02057981 */ /* 0x000ea8000c1ef900 */
[----:B--2---:R-:W-:Y:S01]  /*dc10*/  CCTL.IVALL ;  /* 0x00000000ff00798f */ /* 0x004fe20002000000 */
[----:B------:R-:W-:Y:S05]  /*dc20*/  YIELD ;  /* 0x0000000000007946 */ /* 0x000fea0003800000 */
[----:B------:R-:W-:-:S13]  /*dc30*/  ISETP.NE.AND P0, PT, R5, R0, PT ;  /* 0x000000000500720c */ /* 0x000fda0003f05270 */
[----:B------:R-:W-:Y:S05]  /*dc40*/  @P0 BRA `(.L_x_969) ;  /* 0xfffffffc00ec0947 */ /* 0x000fea000383ffff */
.L_x_968:
        /* <DEDUP_REMOVED lines=75> */
.L_x_972:
        /* <DEDUP_REMOVED lines=31> */
.L_x_971:
[----:B------:R-:W-:Y:S05]  /*e2f0*/  BSYNC.RECONVERGENT B0 ;  /* 0x0000000000007941 */ /* 0x000fea0003800200 */
.L_x_970:
        /* <DEDUP_REMOVED lines=10> */
.L_x_973:
        /* <DEDUP_REMOVED lines=87> */
.L_x_974:
        /* <DEDUP_REMOVED lines=15> */
.L_x_4898:


//--------------------- .text._Z35group_norm_nhwc_bwd_one_pass_kernelI11Fp16IOBf16WLi512ELi120ELi480EEv26Group_norm_nhwc_bwd_params --------------------------
	.section	.text._Z35group_norm_nhwc_bwd_one_pass_kernelI11Fp16IOBf16WLi512ELi120ELi480EEv26Group_norm_nhwc_bwd_params,"ax",@progbits
	.align	128
        .global         _Z35group_norm_nhwc_bwd_one_pass_kernelI11Fp16IOBf16WLi512ELi120ELi480EEv26Group_norm_nhwc_bwd_params
        .type           _Z35group_norm_nhwc_bwd_one_pass_kernelI11Fp16IOBf16WLi512ELi120ELi480EEv26Group_norm_nhwc_bwd_params,@function
        .size           _Z35group_norm_nhwc_bwd_one_pass_kernelI11Fp16IOBf16WLi512ELi120ELi480EEv26Group_norm_nhwc_bwd_params,(.L_x_4899 - _Z35group_norm_nhwc_bwd_one_pass_kernelI11Fp16IOBf16WLi512ELi120ELi480EEv26Group_norm_nhwc_bwd_params)
        .other          _Z35group_norm_nhwc_bwd_one_pass_kernelI11Fp16IOBf16WLi512ELi120ELi480EEv26Group_norm_nhwc_bwd_params,@"STO_CUDA_ENTRY STV_DEFAULT"
_Z35group_norm_nhwc_bwd_one_pass_kernelI11Fp16IOBf16WLi512ELi120ELi480EEv26Group_norm_nhwc_bwd_params:
.text._Z35group_norm_nhwc_bwd_one_pass_kernelI11Fp16IOBf16WLi512ELi120ELi480EEv26Group_norm_nhwc_bwd_params:
        /* <DEDUP_REMOVED lines=28> */
.L_x_1001:
        /* <DEDUP_REMOVED lines=37> */
[----:B0-----:R-:W-:Y:S01]  /*0410*/  IADD3 R13, PT, PT, R0, 0x8, RZ ;  /* 0x00000008000d7810 */ /* 0x001fe20007ffe0ff */
[----:B------:R-:W-:-:S02]  /*0420*/  @!UP2 UIADD3 UR7, UPT, UPT, -UR7, URZ, URZ ;  /* 0x000000ff0707a290 */ /* 0x000fc4000fffe1ff */
[----:B------:R-:W-:Y:S01]  /*0430*/  UIMAD UR5, UR13, 0x78, URZ ;  /* 0x000000780d0578a4 */ /* 0x000fe2000f8e02ff */
[----:B------:R-:W-:Y:S01]  /*0440*/  ISETP.GE.U32.AND P1, PT, R13, UR16, PT ;  /* 0x000000100d007c0c */ /* 0x000fe2000bf26070 */
[----:B------:R-:W-:Y:S01]  /*0450*/  USEL UR7, UR9, UR7, !UP0 ;  /* 0x0000000709077287 */ /* 0x000fe2000c000000 */
[----:B------:R-:W-:-:S03]  /*0460*/  SHF.R.S32.HI R11, RZ, 0x1f, R13 ;  /* 0x0000001fff0b7819 */ /* 0x000fc6000001140d */
[----:B------:R-:W-:Y:S02]  /*0470*/  MOV R5, UR5 ;  /* 0x0000000500057c02 */ /* 0x000fe40008000f00 */
[----:B------:R-:W-:Y:S02]  /*0480*/  ISETP.GE.AND.EX P4, PT, R11, UR17, PT, P1 ;  /* 0x000000110b007c0c */ /* 0x000fe4000bf86310 */
[----:B------:R-:W-:-:S04]  /*0490*/  IADD3 R17, PT, PT, R0, 0x10, RZ ;  /* 0x0000001000117810 */ /* 0x000fc80007ffe0ff */
[----:B------:R-:W-:Y:S02]  /*04a0*/  ISETP.GE.U32.AND P1, PT, R17, UR16, PT ;  /* 0x0000001011007c0c */ /* 0x000fe4000bf26070 */
[----:B------:R-:W-:Y:S02]  /*04b0*/  SHF.R.S32.HI R15, RZ, 0x1f, R17 ;  /* 0x0000001fff0f7819 */ /* 0x000fe40000011411 */
[----:B------:R-:W-:Y:S02]  /*04c0*/  IADD3 R19, PT, PT, R0, 0x18, RZ ;  /* 0x0000001800137810 */ /* 0x000fe40007ffe0ff */
[----:B------:R-:W-:Y:S01]  /*04d0*/  ISETP.GE.AND.EX P5, PT, R15, UR17, PT, P1 ;  /* 0x000000110f007c0c */ /* 0x000fe2000bfa6310 */
[----:B------:R-:W1:Y:S01]  /*04e0*/  @!P4 LDC.64 R28, c[0x0][0x3f8] ;  /* 0x0000fe00ff1ccb82 */ /* 0x000e620000000a00 */
[----:B------:R-:W-:Y:S02]  /*04f0*/  LOP3.LUT R120, R120, 0xfeffffff, RZ, 0xc0, !PT ;  /* 0xfeffffff78787812 */ /* 0x000fe400078ec0ff */
[----:B------:R-:W-:-:S02]  /*0500*/  ISETP.GE.U32.AND P1, PT, R19, UR16, PT ;  /* 0x0000001013007c0c */ /* 0x000fc4000bf26070 */
[----:B------:R-:W-:Y:S02]  /*0510*/  SHF.R.S32.HI R25, RZ, 0x1f, R19 ;  /* 0x0000001fff197819 */ /* 0x000fe40000011413 */
[----:B------:R-:W-:Y:S01]  /*0520*/  @P4 LOP3.LUT R120, R120, 0x1000000, RZ, 0xfc, !PT ;  /* 0x0100000078784812 */ /* 0x000fe200078efcff */
[----:B------:R-:W4:Y:S01]  /*0530*/  @!P4 LDC.64 R32, c[0x0][0x3a0] ;  /* 0x0000e800ff20cb82 */ /* 0x000f220000000a00 */
[----:B------:R-:W-:Y:S02]  /*0540*/  ISETP.GE.AND.EX P1, PT, R25, UR17, PT, P1 ;  /* 0x0000001119007c0c */ /* 0x000fe4000bf26310 */
[----:B------:R-:W-:-:S04]  /*0550*/  LOP3.LUT R120, R120, 0xff7fffff, RZ, 0xc0, !PT ;  /* 0xff7fffff78787812 */ /* 0x000fc800078ec0ff */
[----:B------:R-:W-:Y:S01]  /*0560*/  @P5 LOP3.LUT R120, R120, 0x800000, RZ, 0xfc, !PT ;  /* 0x0080000078785812 */ /* 0x000fe200078efcff */
[----:B------:R-:W0:Y:S03]  /*0570*/  @!P5 LDC.64 R30, c[0x0][0x3f8] ;  /* 0x0000fe00ff1edb82 */ /* 0x000e260000000a00 */
[----:B------:R-:W-:-:S04]  /*0580*/  LOP3.LUT R120, R120, 0xffbfffff, RZ, 0xc0, !PT ;  /* 0xffbfffff78787812 */ /* 0x000fc800078ec0ff */
[----:B------:R-:W-:Y:S01]  /*0590*/  @P1 LOP3.LUT R120, R120, 0x400000, RZ, 0xfc, !PT ;  /* 0x0040000078781812 */ /* 0x000fe200078efcff */
[----:B-1----:R-:W-:Y:S01]  /*05a0*/  @!P4 IMAD R12, R11, R28, RZ ;  /* 0x0000001c0b0cc224 */ /* 0x002fe200078e02ff */
[----:B------:R-:W1:Y:S03]  /*05b0*/  @!P4 LDC.64 R34, c[0x0][0x398] ;  /* 0x0000e600ff22cb82 */ /* 0x000e660000000a00 */
[----:B------:R-:W-:-:S05]  /*05c0*/  @!P4 IMAD R29, R13, R29, R12 ;  /* 0x0000001d0d1dc224 */ /* 0x000fca00078e020c */
[----:B------:R-:W1:Y:S08]  /*05d0*/  @!P5 LDC.64 R36, c[0x0][0x3a0] ;  /* 0x0000e800ff24db82 */ /* 0x000e700000000a00 */
[----:B------:R-:W1:Y:S01]  /*05e0*/  @!P5 LDC.64 R38, c[0x0][0x398] ;  /* 0x0000e600ff26db82 */ /* 0x000e620000000a00 */
[----:B--2---:R-:W-:-:S13]  /*05f0*/  ISETP.GE.AND.EX P0, PT, R8, UR17, PT, P0 ;  /* 0x0000001108007c0c */ /* 0x004fda000bf06300 */
[----:B------:R-:W2:Y:S01]  /*0600*/  @!P0 LDC.64 R20, c[0x0][0x3f8] ;  /* 0x0000fe00ff148b82 */ /* 0x000ea20000000a00 */
[----:B---3--:R-:W-:Y:S01]  /*0610*/  IADD3 R4, P2, PT, R7, UR5, RZ ;  /* 0x0000000507047c10 */ /* 0x008fe2000ff5e0ff */
[----:B------:R-:W-:Y:S01]  /*0620*/  USHF.R.S32.HI UR5, URZ, 0x1f, UR7 ;  /* 0x0000001fff057899 */ /* 0x000fe20008011407 */
[----:B------:R-:W-:Y:S02]  /*0630*/  MOV R7, UR18 ;  /* 0x0000001200077c02 */ /* 0x000fe40008000f00 */
[----:B------:R-:W-:Y:S01]  /*0640*/  LEA.HI.X.SX32 R5, R5, RZ, 0x1, P2 ;  /* 0x000000ff05057211 */ /* 0x000fe200010f0eff */
[----:B------:R-:W-:Y:S01]  /*0650*/  UIMAD UR5, UR5, UR18, URZ ;  /* 0x00000012050572a4 */ /* 0x000fe2000f8e02ff */
[----:B------:R-:W-:Y:S01]  /*0660*/  @!P0 SHF.R.S32.HI R8, RZ, 0x1f, R0 ;  /* 0x0000001fff088819 */ /* 0x000fe20000011400 */
[----:B------:R-:W3:Y:S02]  /*0670*/  @!P0 LDC.64 R122, c[0x0][0x3a0] ;  /* 0x0000e800ff7a8b82 */ /* 0x000ee40000000a00 */
[----:B------:R-:W-:-:S02]  /*0680*/  UIMAD UR5, UR7, UR19, UR5 ;  /* 0x00000013070572a4 */ /* 0x000fc4000f8e0205 */
[----:B------:R-:W-:-:S04]  /*0690*/  IMAD.WIDE.U32 R4, R7, UR7, R4 ;  /* 0x0000000707047c25 */ /* 0x000fc8000f8e0004 */
[----:B------:R-:W4:Y:S01]  /*06a0*/  @!P0 LDC.64 R22, c[0x0][0x398] ;  /* 0x0000e600ff168b82 */ /* 0x000f220000000a00 */
[----:B------:R-:W-:Y:S01]  /*06b0*/  IADD3 R7, PT, PT, R5, UR5, RZ ;  /* 0x0000000505077c10 */ /* 0x000fe2000fffe0ff */
[----:B--2---:R-:W-:Y:S01]  /*06c0*/  @!P0 IMAD R6, R8, R20, RZ ;  /* 0x0000001408068224 */ /* 0x004fe200078e02ff */
[----:B------:R2:W-:Y:S01]  /*06d0*/  @!P0 STL [R1+0x370], R8 ;  /* 0x0003700801008387 */ /* 0x0005e20000100800 */
[----:B0-----:R-:W-:Y:S01]  /*06e0*/  @!P5 IMAD R12, R15, R30, RZ ;  /* 0x0000001e0f0cd224 */ /* 0x001fe200078e02ff */
[C---:B------:R-:W-:Y:S01]  /*06f0*/  IADD3 R79, PT, PT, R0.reuse, 0xb0, RZ ;  /* 0x000000b0004f7810 */ /* 0x040fe20007ffe0ff */
[C---:B------:R-:W-:Y:S01]  /*0700*/  @!P0 IMAD R21, R0.reuse, R21, R6 ;  /* 0x0000001500158224 */ /* 0x040fe200078e0206 */
[----:B------:R-:W-:Y:S02]  /*0710*/  @!P0 MOV R6, R4 ;  /* 0x0000000400068202 */ /* 0x000fe40000000f00 */
[C---:B------:R-:W-:Y:S02]  /*0720*/  IADD3 R83, PT, PT, R0.reuse, 0xb8, RZ ;  /* 0x000000b800537810 */ /* 0x040fe40007ffe0ff */
[----:B------:R-:W-:-:S02]  /*0730*/  IADD3 R87, PT, PT, R0, 0xc0, RZ ;  /* 0x000000c000577810 */ /* 0x000fc40007ffe0ff */
[C---:B------:R-:W-:Y:S01]  /*0740*/  IADD3 R93, PT, PT, R0.reuse, 0xc8, RZ ;  /* 0x000000c8005d7810 */ /* 0x040fe20007ffe0ff */
[C---:B--2---:R-:W-:Y:S01]  /*0750*/  @!P0 IMAD.WIDE.U32 R8, R0.reuse, R20, R6 ;  /* 0x0000001400088225 */ /* 0x044fe200078e0006 */
[C---:B------:R-:W-:Y:S02]  /*0760*/  IADD3 R97, PT, PT, R0.reuse, 0xd0, RZ ;  /* 0x000000d000617810 */ /* 0x040fe40007ffe0ff */
[----:B------:R-:W-:Y:S02]  /*0770*/  LOP3.LUT R3, R3, 0xfffffffe, RZ, 0xc0, !PT ;  /* 0xfffffffe03037812 */ /* 0x000fe400078ec0ff */
[----:B------:R-:W-:Y:S02]  /*0780*/  IADD3 R101, PT, PT, R0, 0xd8, RZ ;  /* 0x000000d800657810 */ /* 0x000fe40007ffe0ff */
[----:B------:R-:W-:Y:S02]  /*0790*/  LOP3.LUT R2, R2, 0x7fffffff, RZ, 0xc0, !PT ;  /* 0x7fffffff02027812 */ /* 0x000fe400078ec0ff */
[----:B------:R-:W-:-:S02]  /*07a0*/  IADD3 R98, PT, PT, R0, 0xe0, RZ ;  /* 0x000000e000627810 */ /* 0x000fc40007ffe0ff */
[C---:B------:R-:W-:Y:S02]  /*07b0*/  IADD3 R106, PT, PT, R0.reuse, 0xf0, RZ ;  /* 0x000000f0006a7810 */ /* 0x040fe40007ffe0ff */
[C---:B------:R-:W-:Y:S02]  /*07c0*/  IADD3 R110, PT, PT, R0.reuse, 0xf8, RZ ;  /* 0x000000f8006e7810 */ /* 0x040fe40007ffe0ff */
[C---:B------:R-:W-:Y:S02]  /*07d0*/  IADD3 R114, PT, PT, R0.reuse, 0x100, RZ ;  /* 0x0000010000727810 */ /* 0x040fe40007ffe0ff */
[C---:B------:R-:W-:Y:S02]  /*07e0*/  IADD3 R118, PT, PT, R0.reuse, 0x108, RZ ;  /* 0x0000010800767810 */ /* 0x040fe40007ffe0ff */
[----:B------:R-:W-:Y:S01]  /*07f0*/  IADD3 R121, PT, PT, R0, 0x110, RZ ;  /* 0x0000011000797810 */ /* 0x000fe20007ffe0ff */
[----:B------:R-:W-:Y:S01]  /*0800*/  STL.S16 [R1+0x26e], RZ ;  /* 0x00026eff01007387 */ /* 0x000fe20000100600 */
[----:B------:R-:W-:Y:S01]  /*0810*/  @!P0 IADD3 R21, PT, PT, R9, R21, RZ ;  /* 0x0000001509158210 */ /* 0x000fe20007ffe0ff */
[----:B------:R-:W0:Y:S01]  /*0820*/  LDCU.64 UR6, c[0x0][0x3b8] ;  /* 0x00007700ff0677ac */ /* 0x000e220008000a00 */
[----:B------:R-:W-:-:S02]  /*0830*/  @!P0 SHF.L.U32 R9, R8, 0x1, RZ ;  /* 0x0000000108098819 */ /* 0x000fc400000006ff */
[----:B------:R-:W-:Y:S02]  /*0840*/  @!P0 SHF.L.U64.HI R10, R8, 0x1, R21 ;  /* 0x00000001080a8819 */ /* 0x000fe40000010215 */
[----:B------:R-:W-:Y:S02]  /*0850*/  IADD3 R21, PT, PT, R0, 0x20, RZ ;  /* 0x0000002000157810 */ /* 0x000fe40007ffe0ff */
[C---:B---3--:R-:W-:Y:S02]  /*0860*/  @!P0 IADD3 R122, P2, PT, R9.reuse, R122, RZ ;  /* 0x0000007a097a8210 */ /* 0x048fe40007f5e0ff */
[----:B----4-:R-:W-:Y:S02]  /*0870*/  @!P0 IADD3 R8, P3, PT, R9, R22, RZ ;  /* 0x0000001609088210 */ /* 0x010fe40007f7e0ff */
[----:B------:R-:W-:Y:S02]  /*0880*/  ISETP.GE.U32.AND P1, PT, R21, UR16, PT ;  /* 0x0000001015007c0c */ /* 0x000fe4000bf26070 */
[----:B------:R-:W-:-:S02]  /*0890*/  SHF.R.S32.HI R27, RZ, 0x1f, R21 ;  /* 0x0000001fff1b7819 */ /* 0x000fc40000011415 */
[C---:B------:R-:W-:Y:S02]  /*08a0*/  @!P0 IADD3.X R123, PT, PT, R10.reuse, R123, RZ, P2, !PT ;  /* 0x0000007b0a7b8210 */ /* 0x040fe400017fe4ff */
[----:B------:R-:W-:Y:S02]  /*08b0*/  @!P0 IADD3.X R9, PT, PT, R10, R23, RZ, P3, !PT ;  /* 0x000000170a098210 */ /* 0x000fe40001ffe4ff */
[----:B------:R-:W-:Y:S02]  /*08c0*/  LOP3.LUT P3, RZ, R120, 0x400000, RZ, 0xc0, !PT ;  /* 0x0040000078ff7812 */ /* 0x000fe4000786c0ff */
[----:B------:R-:W-:Y:S02]  /*08d0*/  @!P4 MOV R10, R4 ;  /* 0x00000004000ac202 */ /* 0x000fe40000000f00 */
[----:B------:R-:W-:Y:S02]  /*08e0*/  @!P4 MOV R11, R7 ;  /* 0x00000007000bc202 */ /* 0x000fe40000000f00 */
[----:B------:R-:W-:Y:S01]  /*08f0*/  ISETP.GE.AND.EX P6, PT, R27, UR17, PT, P1 ;  /* 0x000000111b007c0c */ /* 0x000fe2000bfc6310 */
[----:B------:R-:W-:Y:S01]  /*0900*/  @!P4 IMAD.WIDE.U32 R10, R13, R28, R10 ;  /* 0x0000001c0d0ac225 */ /* 0x000fe200078e000a */
[----:B------:R-:W-:-:S02]  /*0910*/  IADD3 R23, PT, PT, R0, 0x28, RZ ;  /* 0x0000002800177810 */ /* 0x000fc40007ffe0ff */
[----:B------:R-:W-:-:S03]  /*0920*/  LOP3.LUT R120, R120, 0xffdfffff, RZ, 0xc0, !PT ;  /* 0xffdfffff78787812 */ /* 0x000fc600078ec0ff */
[----:B------:R-:W2:Y:S01]  /*0930*/  @!P3 LDC.64 R40, c[0x0][0x3f8] ;  /* 0x0000fe00ff28bb82 */ /* 0x000ea20000000a00 */
[----:B------:R-:W-:Y:S02]  /*0940*/  @!P4 IADD3 R11, PT, PT, R11, R29, RZ ;  /* 0x0000001d0b0bc210 */ /* 0x000fe40007ffe0ff */
[----:B------:R-:W-:Y:S02]  /*0950*/  @!P4 SHF.L.U32 R13, R10, 0x1, RZ ;  /* 0x000000010a0dc819 */ /* 0x000fe400000006ff */
[----:B------:R-:W-:Y:S02]  /*0960*/  ISETP.GE.U32.AND P2, PT, R23, UR16, PT ;  /* 0x0000001017007c0c */ /* 0x000fe4000bf46070 */
[----:B------:R-:W-:Y:S01]  /*0970*/  SHF.R.S32.HI R29, RZ, 0x1f, R23 ;  /* 0x0000001fff1d7819 */ /* 0x000fe20000011417 */
[----:B------:R-:W3:Y:S01]  /*0980*/  @!P6 LDC.64 R42, c[0x0][0x3f8] ;  /* 0x0000fe00ff2aeb82 */ /* 0x000ee20000000a00 */
[----:B------:R-:W-:Y:S02]  /*0990*/  @P6 LOP3.LUT R120, R120, 0x200000, RZ, 0xfc, !PT ;  /* 0x0020000078786812 */ /* 0x000fe400078efcff */
[----:B------:R-:W-:-:S02]  /*09a0*/  @!P4 SHF.L.U64.HI R16, R10, 0x1, R11 ;  /* 0x000000010a10c819 */ /* 0x000fc4000001020b */
[----:B------:R-:W-:Y:S02]  /*09b0*/  @!P4 IADD3 R10, P1, PT, R13, R32, RZ ;  /* 0x000000200d0ac210 */ /* 0x000fe40007f3e0ff */
[----:B------:R-:W-:Y:S02]  /*09c0*/  ISETP.GE.AND.EX P4, PT, R29, UR17, PT, P2 ;  /* 0x000000111d007c0c */ /* 0x000fe4000bf86320 */
[----:B------:R-:W-:Y:S02]  /*09d0*/  LOP3.LUT P2, RZ, R120, 0x1000000, RZ, 0xc0, !PT ;  /* 0x0100000078ff7812 */ /* 0x000fe4000784c0ff */
[----:B------:R-:W-:Y:S02]  /*09e0*/  @!P5 MOV R14, R4 ;  /* 0x00000004000ed202 */ /* 0x000fe40000000f00 */
[----:B------:R-:W-:Y:S01]  /*09f0*/  @!P5 MOV R15, R7 ;  /* 0x00000007000fd202 */ /* 0x000fe20000000f00 */
[C---:B------:R-:W-:Y:S02]  /*0a00*/  @!P5 IMAD R31, R17.reuse, R31, R12 ;  /* 0x0000001f111fd224 */ /* 0x040fe400078e020c */
[----:B------:R-:W-:-:S06]  /*0a10*/  @!P5 IMAD.WIDE.U32 R14, R17, R30, R14 ;  /* 0x0000001e110ed225 */ /* 0x000fcc00078e000e */
[----:B------:R-:W-:Y:S02]  /*0a20*/  @!P2 IADD3.X R11, PT, PT, R16, R33, RZ, P1, !PT ;  /* 0x00000021100ba210 */ /* 0x000fe40000ffe4ff */
[----:B-1----:R-:W-:Y:S01]  /*0a30*/  @!P2 IADD3 R12, P1, PT, R13, R34, RZ ;  /* 0x000000220d0ca210 */ /* 0x002fe20007f3e0ff */
[----:B------:R-:W1:Y:S01]  /*0a40*/  @!P3 LDC.64 R32, c[0x0][0x398] ;  /* 0x0000e600ff20bb82 */ /* 0x000e620000000a00 */
[----:B------:R-:W-:Y:S02]  /*0a50*/  @!P5 IADD3 R15, PT, PT, R15, R31, RZ ;  /* 0x0000001f0f0fd210 */ /* 0x000fe40007ffe0ff */
[----:B------:R-:W-:Y:S02]  /*0a60*/  @!P5 SHF.L.U32 R125, R14, 0x1, RZ ;  /* 0x000000010e7dd819 */ /* 0x000fe400000006ff */
[----:B------:R-:W-:-:S03]  /*0a70*/  @!P2 IADD3.X R13, PT, PT, R16, R35, RZ, P1, !PT ;  /* 0x00000023100da210 */ /* 0x000fc60000ffe4ff */
[----:B------:R-:W4:Y:S01]  /*0a80*/  @!P3 LDC.64 R30, c[0x0][0x3a0] ;  /* 0x0000e800ff1ebb82 */ /* 0x000f220000000a00 */
[----:B------:R-:W-:Y:S01]  /*0a90*/  @!P5 SHF.L.U64.HI R16, R14, 0x1, R15 ;  /* 0x000000010e10d819 */ /* 0x000fe2000001020f */
[----:B--2---:R-:W-:Y:S01]  /*0aa0*/  @!P3 IMAD R14, R25, R40, RZ ;  /* 0x00000028190eb224 */ /* 0x004fe200078e02ff */
[----:B------:R-:W-:Y:S02]  /*0ab0*/  @!P5 IADD3 R44, P1, PT, R125, R36, RZ ;  /* 0x000000247d2cd210 */ /* 0x000fe40007f3e0ff */
[----:B------:R-:W-:Y:S01]  /*0ac0*/  @!P3 MOV R15, R7 ;  /* 0x00000007000fb202 */ /* 0x000fe20000000f00 */
[----:B------:R-:W-:Y:S01]  /*0ad0*/  @!P3 IMAD R17, R19, R41, R14 ;  /* 0x000000291311b224 */ /* 0x000fe200078e020e */
[----:B------:R-:W-:Y:S01]  /*0ae0*/  @!P5 IADD3.X R45, PT, PT, R16, R37, RZ, P1, !PT ;  /* 0x00000025102dd210 */ /* 0x000fe20000ffe4ff */
[----:B------:R-:W2:Y:S01]  /*0af0*/  @!P6 LDC.64 R34, c[0x0][0x3a0] ;  /* 0x0000e800ff22eb82 */ /* 0x000ea20000000a00 */
[----:B------:R-:W-:Y:S02]  /*0b00*/  @!P5 IADD3 R124, P1, PT, R125, R38, RZ ;  /* 0x000000267d7cd210 */ /* 0x000fe40007f3e0ff */
[----:B------:R-:W-:-:S02]  /*0b10*/  @!P3 MOV R14, R4 ;  /* 0x00000004000eb202 */ /* 0x000fc40000000f00 */
[----:B------:R-:W-:-:S03]  /*0b20*/  @!P5 IADD3.X R125, PT, PT, R16, R39, RZ, P1, !PT ;  /* 0x00000027107dd210 */ /* 0x000fc60000ffe4ff */
[----:B------:R-:W0:Y:S01]  /*0b30*/  @!P4 LDC.64 R36, c[0x0][0x3f8] ;  /* 0x0000fe00ff24cb82 */ /* 0x000e220000000a00 */
[----:B------:R-:W-:-:S04]  /*0b40*/  @!P3 IMAD.WIDE.U32 R14, R19, R40, R14 ;  /* 0x00000028130eb225 */ /* 0x000fc800078e000e */
[----:B---3--:R-:W-:-:S03]  /*0b50*/  @!P6 IMAD R16, R27, R42, RZ ;  /* 0x0000002a1b10e224 */ /* 0x008fc600078e02ff */
[----:B------:R-:W3:Y:S01]  /*0b60*/  @!P6 LDC.64 R26, c[0x0][0x398] ;  /* 0x0000e600ff1aeb82 */ /* 0x000ee20000000a00 */
[----:B------:R-:W-:Y:S02]  /*0b70*/  @!P3 IADD3 R15, PT, PT, R15, R17, RZ ;  /* 0x000000110f0fb210 */ /* 0x000fe40007ffe0ff */
[C---:B------:R-:W-:Y:S02]  /*0b80*/  @!P3 SHF.L.U32 R17, R14.reuse, 0x1, RZ ;  /* 0x000000010e11b819 */ /* 0x040fe400000006ff */
[----:B------:R-:W-:Y:S02]  /*0b90*/  @!P6 MOV R18, R4 ;  /* 0x000000040012e202 */ /* 0x000fe40000000f00 */
[----:B------:R-:W-:Y:S01]  /*0ba0*/  @!P6 MOV R19, R7 ;  /* 0x000000070013e202 */ /* 0x000fe20000000f00 */
[----:B------:R-:W3:Y:S01]  /*0bb0*/  @!P4 LDC.64 R38, c[0x0][0x3a0] ;  /* 0x0000e800ff26cb82 */ /* 0x000ee20000000a00 */
[----:B------:R-:W-:Y:S01]  /*0bc0*/  @!P3 SHF.L.U64.HI R20, R14, 0x1, R15 ;  /* 0x000000010e14b819 */ /* 0x000fe2000001020f */
[----:B------:R-:W-:Y:S01]  /*0bd0*/  @!P6 IMAD R25, R21, R43, R16 ;  /* 0x0000002b1519e224 */ /* 0x000fe200078e0210 */
[----:B----4-:R-:W-:Y:S01]  /*0be0*/  @!P3 IADD3 R14, P1, PT, R17, R30, RZ ;  /* 0x0000001e110eb210 */ /* 0x010fe20007f3e0ff */
[----:B------:R-:W-:-:S03]  /*0bf0*/  @!P6 IMAD.WIDE.U32 R18, R21, R42, R18 ;  /* 0x0000002a1512e225 */ /* 0x000fc600078e0012 */
[----:B------:R-:W-:Y:S02]  /*0c00*/  @!P3 IADD3.X R15, PT, PT, R20, R31, RZ, P1, !PT ;  /* 0x0000001f140fb210 */ /* 0x000fe40000ffe4ff */
[----:B-1----:R-:W-:Y:S01]  /*0c10*/  @!P3 IADD3 R16, P1, PT, R17, R32, RZ ;  /* 0x000000201110b210 */ /* 0x002fe20007f3e0ff */
[----:B------:R-:W1:Y:S01]  /*0c20*/  @!P4 LDC.64 R30, c[0x0][0x398] ;  /* 0x0000e600ff1ecb82 */ /* 0x000e620000000a00 */
[----:B------:R-:W-:Y:S02]  /*0c30*/  @!P6 IADD3 R19, PT, PT, R19, R25, RZ ;  /* 0x000000191313e210 */ /* 0x000fe40007ffe0ff */
[----:B------:R-:W-:Y:S01]  /*0c40*/  @!P6 SHF.L.U32 R21, R18, 0x1, RZ ;  /* 0x000000011215e819 */ /* 0x000fe200000006ff */
[----:B------:R2:W-:Y:S01]  /*0c50*/  @!P5 STL.64 [R1+0x210], R44 ;  /* 0x0002102c0100d387 */ /* 0x0005e20000100a00 */
[----:B------:R-:W-:Y:S01]  /*0c60*/  @!P3 IADD3.X R17, PT, PT, R20, R33, RZ, P1, !PT ;  /* 0x000000211411b210 */ /* 0x000fe20000ffe4ff */
[----:B0-----:R-:W-:Y:S01]  /*0c70*/  @!P4 IMAD R22, R29, R36, RZ ;  /* 0x000000241d16c224 */ /* 0x001fe200078e02ff */
[----:B------:R-:W-:-:S02]  /*0c80*/  @!P6 SHF.L.U64.HI R20, R18, 0x1, R19 ;  /* 0x000000011214e819 */ /* 0x000fc40000010213 */
[----:B------:R-:W-:Y:S02]  /*0c90*/  @!P4 MOV R18, R4 ;  /* 0x000000040012c202 */ /* 0x000fe40000000f00 */
[----:B------:R-:W-:Y:S01]  /*0ca0*/  @!P4 MOV R19, R7 ;  /* 0x000000070013c202 */ /* 0x000fe20000000f00 */
[----:B------:R-:W-:Y:S01]  /*0cb0*/  @!P4 IMAD R25, R23, R37, R22 ;  /* 0x000000251719c224 */ /* 0x000fe200078e0216 */
[----:B--2---:R-:W-:Y:S01]  /*0cc0*/  @!P6 IADD3 R44, P1, PT, R21, R34, RZ ;  /* 0x00000022152ce210 */ /* 0x004fe20007f3e0ff */
[----:B------:R-:W-:-:S03]  /*0cd0*/  @!P4 IMAD.WIDE.U32 R18, R23, R36, R18 ;  /* 0x000000241712c225 */ /* 0x000fc600078e0012 */
[C---:B------:R-:W-:Y:S02]  /*0ce0*/  @!P6 IADD3.X R45, PT, PT, R20.reuse, R35, RZ, P1, !PT ;  /* 0x00000023142de210 */ /* 0x040fe40000ffe4ff */
[----:B---3--:R-:W-:Y:S02]  /*0cf0*/  @!P6 IADD3 R22, P1, PT, R21, R26, RZ ;  /* 0x0000001a1516e210 */ /* 0x008fe40007f3e0ff */
[----:B------:R-:W-:Y:S02]  /*0d00*/  @!P4 IADD3 R19, PT, PT, R19, R25, RZ ;  /* 0x000000191313c210 */ /* 0x000fe40007ffe0ff */
[----:B------:R-:W-:Y:S02]  /*0d10*/  @!P6 IADD3.X R23, PT, PT, R20, R27, RZ, P1, !PT ;  /* 0x0000001b1417e210 */ /* 0x000fe40000ffe4ff */
[----:B------:R-:W-:-:S03]  /*0d20*/  @!P4 SHF.L.U32 R21, R18, 0x1, RZ ;  /* 0x000000011215c819 */ /* 0x000fc600000006ff */
[----:B------:R0:W-:Y:S01]  /*0d30*/  @!P6 STL.64 [R1+0x218], R22 ;  /* 0x000218160100e387 */ /* 0x0001e20000100a00 */
[----:B------:R-:W-:Y:S02]  /*0d40*/  IADD3 R25, PT, PT, R0, 0x30, RZ ;  /* 0x0000003000197810 */ /* 0x000fe40007ffe0ff */
[----:B0-----:R-:W-:Y:S02]  /*0d50*/  @!P4 SHF.L.U64.HI R22, R18, 0x1, R19 ;  /* 0x000000011216c819 */ /* 0x001fe40000010213 */
[----:B------:R-:W-:-:S04]  /*0d60*/  @!P4 IADD3 R18, P1, PT, R21, R38, RZ ;  /* 0x000000261512c210 */ /* 0x000fc80007f3e0ff */
[C---:B------:R-:W-:Y:S02]  /*0d70*/  @!P4 IADD3.X R19, PT, PT, R22.reuse, R39, RZ, P1, !PT ;  /* 0x000000271613c210 */ /* 0x040fe40000ffe4ff */
[----:B-1----:R-:W-:Y:S02]  /*0d80*/  @!P4 IADD3 R20, P1, PT, R21, R30, RZ ;  /* 0x0000001e1514c210 */ /* 0x002fe40007f3e0ff */
[----:B------:R-:W-:Y:S02]  /*0d90*/  SHF.R.S32.HI R23, RZ, 0x1f, R25 ;  /* 0x0000001fff177819 */ /* 0x000fe40000011419 */
        /* <DEDUP_REMOVED lines=17> */
[----:B------:R-:W-:-:S04]  /*0eb0*/  @P4 LOP3.LUT R120, R120, 0x100000, RZ, 0xfc, !PT ;  /* 0x0010000078784812 */ /* 0x000fc800078efcff */
[----:B------:R-:W-:Y:S01]  /*0ec0*/  LOP3.LUT R120, R120, 0xfff7ffff, RZ, 0xc0, !PT ;  /* 0xfff7ffff78787812 */ /* 0x000fe200078ec0ff */
[----:B------:R-:W-:Y:S01]  /*0ed0*/  @!P2 STL.64 [R1+0x230], R32 ;  /* 0x000230200100a387 */ /* 0x000fe20000100a00 */
        /* <DEDUP_REMOVED lines=8> */
[----:B0-----:R-:W0:Y:S08]  /*0f60*/  @!P2 LDC.64 R26, c[0x0][0x3f8] ;  /* 0x0000fe00ff1aab82 */ /* 0x001e300000000a00 */
        /* <DEDUP_REMOVED lines=11> */
[----:B------:R-:W0:Y:S01]  /*1020*/  @!P2 LDC.64 R28, c[0x0][0x398] ;  /* 0x0000e600ff1cab82 */ /* 0x000e220000000a00 */
[----:B------:R-:W-:-:S04]  /*1030*/  LOP3.LUT R120, R120, 0xfffbffff, RZ, 0xc0, !PT ;  /* 0xfffbffff78787812 */ /* 0x000fc800078ec0ff */
[----:B------:R-:W-:Y:S02]  /*1040*/  @P2 LOP3.LUT R120, R120, 0x40000, RZ, 0xfc, !PT ;  /* 0x0004000078782812 */ /* 0x000fe400078efcff */
        /* <DEDUP_REMOVED lines=19> */
[----:B------:R-:W-:-:S03]  /*1180*/  LOP3.LUT R120, R120, 0xfffdffff, RZ, 0xc0, !PT ;  /* 0xfffdffff78787812 */ /* 0x000fc600078ec0ff */
[----:B------:R-:W-:Y:S01]  /*1190*/  @!P2 STL.64 [R1+0x240], R34 ;  /* 0x000240220100a387 */ /* 0x000fe20000100a00 */
        /* <DEDUP_REMOVED lines=21> */
[----:B------:R-:W-:Y:S01]  /*12f0*/  @!P6 STL.64 [R1+0x220], R44 ;  /* 0x0002202c0100e387 */ /* 0x000fe20000100a00 */
        /* <DEDUP_REMOVED lines=314> */
[----:B------:R-:W-:Y:S02]  /*26a0*/  SHF.R.S32.HI R91, RZ, 0x1f, R93 ;  /* 0x0000001fff5b7819 */ /* 0x000fe4000001145d */
        /* <DEDUP_REMOVED lines=17> */
[----:B------:R-:W-:Y:S02]  /*27c0*/  LOP3.LUT R120, R120, 0xfffffffd, RZ, 0xc0, !PT ;  /* 0xfffffffd78787812 */ /* 0x000fe400078ec0ff */
[----:B------:R-:W-:Y:S02]  /*27d0*/  SHF.R.S32.HI R95, RZ, 0x1f, R97 ;  /* 0x0000001fff5f7819 */ /* 0x000fe40000011461 */
[----:B0-----:R-:W-:-:S04]  /*27e0*/  @!P3 IADD3 R88, P1, PT, R89, R92, RZ ;  /* 0x0000005c5958b210 */ /* 0x001fc80007f3e0ff */
[----:B------:R-:W-:Y:S02]  /*27f0*/  @!P3 IADD3.X R89, PT, PT, R90, R93, RZ, P1, !PT ;  /* 0x0000005d5a59b210 */ /* 0x000fe40000ffe4ff */
[----:B------:R-:W-:Y:S02]  /*2800*/  ISETP.GE.U32.AND P1, PT, R97, UR16, PT ;  /* 0x0000001061007c0c */ /* 0x000fe4000bf26070 */
[----:B------:R-:W-:Y:S02]  /*2810*/  @P2 LOP3.LUT R120, R120, 0x2, RZ, 0xfc, !PT ;  /* 0x0000000278782812 */ /* 0x000fe400078efcff */
[----:B------:R-:W-:Y:S02]  /*2820*/  @P2 LOP3.LUT R3, R3, 0x1, RZ, 0xfc, !PT ;  /* 0x0000000103032812 */ /* 0x000fe400078efcff */
        /* <DEDUP_REMOVED lines=54> */
[----:B------:R1:W-:Y:S03]  /*2b90*/  @!P2 STL.64 [R1+0x260], R102 ;  /* 0x000260660100a387 */ /* 0x0003e60000100a00 */
[----:B------:R-:W-:-:S02]  /*2ba0*/  @!P3 IADD3.X R93, PT, PT, R96, R93, RZ, P1, !PT ;  /* 0x0000005d605db210 */ /* 0x000fc40000ffe4ff */
[----:B------:R-:W-:Y:S02]  /*2bb0*/  LOP3.LUT R2, R2, 0xbfffffff, RZ, 0xc0, !PT ;  /* 0xbfffffff02027812 */ /* 0x000fe400078ec0ff */
[----:B-1----:R-:W-:-:S04]  /*2bc0*/  IADD3 R102, PT, PT, R0, 0xe8, RZ ;  /* 0x000000e800667810 */ /* 0x002fc80007ffe0ff */
        /* <DEDUP_REMOVED lines=122> */
[----:B-1----:R-:W-:Y:S01]  /*3370*/  @!P2 IADD3 R118, P1, PT, R121, R118, RZ ;  /* 0x000000767976a210 */ /* 0x002fe20007f3e0ff */
[----:B------:R-:W-:-:S06]  /*3380*/  HFMA2 R121, -RZ, RZ, 0, 0 ;  /* 0x00000000ff797431 */ /* 0x000fcc00000001ff */
[----:B------:R-:W2:Y:S01]  /*3390*/  @!P0 LDG.E R121, desc[UR10][R122.64] ;  /* 0x0000000a7a798981 */ /* 0x000ea2000c1e1900 */
[----:B------:R-:W-:-:S03]  /*33a0*/  @!P2 IADD3.X R119, PT, PT, R11, R119, RZ, P1, !PT ;  /* 0x000000770b77a210 */ /* 0x000fc60000ffe4ff */
[----:B------:R-:W3:Y:S01]  /*33b0*/  LDL.LU R11, [R1+0x558] ;  /* 0x00055800010b7983 */ /* 0x000ee20000300800 */
[----:B------:R-:W-:-:S04]  /*33c0*/  LOP3.LUT R3, R3, 0xfffffffd, RZ, 0xc0, !PT ;  /* 0xfffffffd03037812 */ /* 0x000fc800078ec0ff */
[----:B------:R-:W-:Y:S02]  /*33d0*/  @P3 LOP3.LUT R3, R3, 0x2, RZ, 0xfc, !PT ;  /* 0x0000000203033812 */ /* 0x000fe400078efcff */
[C---:B------:R-:W-:Y:S02]  /*33e0*/  LOP3.LUT P3, RZ, R120.reuse, 0x400000, RZ, 0xc0, !PT ;  /* 0x0040000078ff7812 */ /* 0x040fe4000786c0ff */
[----:B------:R-:W-:-:S04]  /*33f0*/  LOP3.LUT R120, R120, 0xdfffffff, RZ, 0xc0, !PT ;  /* 0xdfffffff78787812 */ /* 0x000fc800078ec0ff */
[----:B------:R-:W-:Y:S01]  /*3400*/  @P0 LOP3.LUT R120, R120, 0x20000000, RZ, 0xfc, !PT ;  /* 0x2000000078780812 */ /* 0x000fe200078efcff */
[----:B--2---:R0:W-:Y:S02]  /*3410*/  STL [R1+0x324], R121 ;  /* 0x0003247901007387 */ /* 0x0041e40000100800 */
[----:B0-----:R-:W-:-:S06]  /*3420*/  MOV R121, RZ ;  /* 0x000000ff00797202 */ /* 0x001fcc0000000f00 */
[----:B------:R0:W2:Y:S01]  /*3430*/  @!P0 LDG.E R121, desc[UR10][R8.64] ;  /* 0x0000000a08798981 */ /* 0x0000a2000c1e1900 */
[----:B------:R-:W-:Y:S01]  /*3440*/  LOP3.LUT P0, RZ, R120, 0x1000000, RZ, 0xc0, !PT ;  /* 0x0100000078ff7812 */ /* 0x000fe2000780c0ff */
[----:B0-----:R-:W-:-:S12]  /*3450*/  HFMA2 R9, -RZ, RZ, 0, 0 ;  /* 0x00000000ff097431 */ /* 0x001fd800000001ff */
[----:B---3--:R-:W3:Y:S01]  /*3460*/  @!P0 LDG.E R9, desc[UR10][R10.64] ;  /* 0x0000000a0a098981 */ /* 0x008ee2000c1e1900 */
[----:B------:R-:W-:-:S04]  /*3470*/  LOP3.LUT R2, R2, 0xff7fffff, RZ, 0xc0, !PT ;  /* 0xff7fffff02027812 */ /* 0x000fc800078ec0ff */
[----:B------:R-:W-:Y:S01]  /*3480*/  @P2 LOP3.LUT R2, R2, 0x800000, RZ, 0xfc, !PT ;  /* 0x0080000002022812 */ /* 0x000fe200078efcff */
[----:B---3--:R0:W-:Y:S02]  /*3490*/  STL [R1+0x31c], R9 ;  /* 0x00031c0901007387 */ /* 0x0081e40000100800 */
[----:B0-----:R-:W-:-:S06]  /*34a0*/  MOV R9, RZ ;  /* 0x000000ff00097202 */ /* 0x001fcc0000000f00 */
        /* <DEDUP_REMOVED lines=9> */
[----:B------:R-:W-:Y:S01]  /*3540*/  @!P2 MOV R8, R4 ;  /* 0x000000040008a202 */ /* 0x000fe20000000f00 */
        /* <DEDUP_REMOVED lines=13> */
[----:B------:R-:W-:Y:S01]  /*3620*/  MOV R122, R30 ;  /* 0x0000001e007a7202 */ /* 0x000fe20000000f00 */
[----:B------:R-:W-:-:S06]  /*3630*/  HFMA2 R30, -RZ, RZ, 0, 0 ;  /* 0x00000000ff1e7431 */ /* 0x000fcc00000001ff */
[----:B--2---:R0:W2:Y:S02]  /*3640*/  @!P5 LDG.E R30, desc[UR10][R12.64] ;  /* 0x0000000a0c1ed981 */ /* 0x0040a4000c1e1900 */
[----:B0-----:R-:W-:-:S06]  /*3650*/  CS2R R12, SRZ ;  /* 0x00000000000c7805 */ /* 0x001fcc000001ff00 */
[----:B------:R-:W3:Y:S04]  /*3660*/  @!P3 LDG.E R13, desc[UR10][R14.64] ;  /* 0x0000000a0e0db981 */ /* 0x000ee8000c1e1900 */
[----:B------:R-:W4:Y:S01]  /*3670*/  @!P5 LDG.E R12, desc[UR10][R124.64] ;  /* 0x0000000a7c0cd981 */ /* 0x000f22000c1e1900 */
[----:B------:R-:W-:Y:S02]  /*3680*/  MOV R123, R31 ;  /* 0x0000001f007b7202 */ /* 0x000fe40000000f00 */
[----:B------:R-:W-:-:S04]  /*3690*/  IADD3 R121, PT, PT, R0, 0x120, RZ ;  /* 0x0000012000797810 */ /* 0x000fc80007ffe0ff */
[----:B------:R-:W-:Y:S01]  /*36a0*/  ISETP.GE.U32.AND P1, PT, R121, UR16, PT ;  /* 0x0000001079007c0c */ /* 0x000fe2000bf26070 */
[----:B---3--:R0:W-:Y:S02]  /*36b0*/  STL [R1+0x2a4], R13 ;  /* 0x0002a40d01007387 */ /* 0x0081e40000100800 */
[----:B0-----:R-:W-:-:S06]  /*36c0*/  MOV R13, RZ ;  /* 0x000000ff000d7202 */ /* 0x001fcc0000000f00 */
[----:B------:R0:W3:Y:S04]  /*36d0*/  @!P3 LDG.E R13, desc[UR10][R16.64] ;  /* 0x0000000a100db981 */ /* 0x0000e8000c1e1900 */
[----:B--2---:R1:W-:Y:S04]  /*36e0*/  STL [R1+0x314], R30 ;  /* 0x0003141e01007387 */ /* 0x0043e80000100800 */
[----:B-1----:R-:W2:Y:S04]  /*36f0*/  LDL.LU.64 R30, [R1+0x218] ;  /* 0x00021800011e7983 */ /* 0x002ea80000300a00 */
[----:B----4-:R1:W-:Y:S02]  /*3700*/  STL [R1+0x310], R12 ;  /* 0x0003100c01007387 */ /* 0x0103e40000100800 */
[----:B-1----:R-:W-:-:S04]  /*3710*/  SHF.R.S32.HI R12, RZ, 0x1f, R121 ;  /* 0x0000001fff0c7819 */ /* 0x002fc80000011479 */
[----:B------:R-:W-:-:S13]  /*3720*/  ISETP.GE.AND.EX P5, PT, R12, UR17, PT, P1 ;  /* 0x000000110c007c0c */ /* 0x000fda000bfa6310 */
[----:B------:R-:W1:Y:S02]  /*3730*/  @!P5 LDC.64 R14, c[0x0][0x3f8] ;  /* 0x0000fe00ff0edb82 */ /* 0x000e640000000a00 */
[----:B-1----:R-:W-:-:S04]  /*3740*/  @!P5 IMAD R12, R12, R14, RZ ;  /* 0x0000000e0c0cd224 */ /* 0x002fc800078e02ff */
[----:B0-----:R-:W-:Y:S01]  /*3750*/  @!P5 IMAD R17, R121, R15, R12 ;  /* 0x0000000f7911d224 */ /* 0x001fe200078e020c */
[----:B------:R-:W-:Y:S02]  /*3760*/  @!P5 MOV R12, R4 ;  /* 0x00000004000cd202 */ /* 0x000fe40000000f00 */
[----:B------:R-:W-:Y:S02]  /*3770*/  LOP3.LUT P0, RZ, R120, 0x200000, RZ, 0xc0, !PT ;  /* 0x0020000078ff7812 */ /* 0x000fe4000780c0ff */
[----:B------:R-:W-:Y:S01]  /*3780*/  CS2R R124, SRZ ;  /* 0x00000000007c7805 */ /* 0x000fe2000001ff00 */
[----:B---3--:R0:W-:Y:S02]  /*3790*/  STL [R1+0x214], R13 ;  /* 0x0002140d01007387 */ /* 0x0081e40000100800 */
[----:B0-----:R-:W-:-:S08]  /*37a0*/  @!P5 MOV R13, R7 ;  /* 0x00000007000dd202 */ /* 0x001fd00000000f00 */
[----:B--2---:R-:W2:Y:S01]  /*37b0*/  @!P0 LDG.E R125, desc[UR10][R30.64] ;  /* 0x0000000a1e7d8981 */ /* 0x004ea2000c1e1900 */
[----:B------:R-:W-:Y:S02]  /*37c0*/  @!P5 IMAD.WIDE.U32 R14, R121, R14, R12 ;  /* 0x0000000e790ed225 */ /* 0x000fe400078e000c */
[----:B------:R-:W0:Y:S03]  /*37d0*/  @!P5 LDC.64 R12, c[0x0][0x3a0] ;  /* 0x0000e800ff0cdb82 */ /* 0x000e260000000a00 */
[----:B------:R-:W-:Y:S02]  /*37e0*/  @!P5 IADD3 R17, PT, PT, R15, R17, RZ ;  /* 0x000000110f11d210 */ /* 0x000fe40007ffe0ff */
[C---:B------:R-:W-:Y:S02]  /*37f0*/  @!P5 SHF.L.U32 R16, R14.reuse, 0x1, RZ ;  /* 0x000000010e10d819 */ /* 0x040fe400000006ff */
[----:B------:R-:W-:Y:S01]  /*3800*/  @!P5 SHF.L.U64.HI R17, R14, 0x1, R17 ;  /* 0x000000010e11d819 */ /* 0x000fe20000010211 */
[----:B------:R-:W3:Y:S01]  /*3810*/  LDL.LU.64 R30, [R1+0x230] ;  /* 0x00023000011e7983 */ /* 0x000ee20000300a00 */
[----:B------:R-:W1:Y:S01]  /*3820*/  @!P5 LDC.64 R14, c[0x0][0x398] ;  /* 0x0000e600ff0edb82 */ /* 0x000e620000000a00 */
[----:B0-----:R-:W-:-:S04]  /*3830*/  @!P5 IADD3 R12, P1, PT, R16, R12, RZ ;  /* 0x0000000c100cd210 */ /* 0x001fc80007f3e0ff */
[----:B------:R-:W-:Y:S02]  /*3840*/  @!P5 IADD3.X R13, PT, PT, R17, R13, RZ, P1, !PT ;  /* 0x0000000d110dd210 */ /* 0x000fe40000ffe4ff */
[----:B-1----:R-:W-:-:S04]  /*3850*/  @!P5 IADD3 R14, P1, PT, R16, R14, RZ ;  /* 0x0000000e100ed210 */ /* 0x002fc80007f3e0ff */
[----:B------:R-:W-:Y:S02]  /*3860*/  @!P5 IADD3.X R15, PT, PT, R17, R15, RZ, P1, !PT ;  /* 0x0000000f110fd210 */ /* 0x000fe40000ffe4ff */
[----:B------:R-:W4:Y:S01]  /*3870*/  LDL.LU.64 R16, [R1+0x220] ;  /* 0x0002200001107983 */ /* 0x000f220000300a00 */
[----:B------:R-:W-:-:S04]  /*3880*/  LOP3.LUT R2, R2, 0xffbfffff, RZ, 0xc0, !PT ;  /* 0xffbfffff02027812 */ /* 0x000fc800078ec0ff */
[----:B------:R-:W-:Y:S02]  /*3890*/  @P2 LOP3.LUT R2, R2, 0x400000, RZ, 0xfc, !PT ;  /* 0x0040000002022812 */ /* 0x000fe400078efcff */
[----:B------:R-:W-:Y:S01]  /*38a0*/  LOP3.LUT P2, RZ, R120, 0x100000, RZ, 0xc0, !PT ;  /* 0x0010000078ff7812 */ /* 0x000fe2000784c0ff */
[----:B--2---:R0:W-:Y:S04]  /*38b0*/  STL [R1+0x4fc], R125 ;  /* 0x0004fc7d01007387 */ /* 0x0041e80000100800 */
[----:B----4-:R1:W2:Y:S02]  /*38c0*/  @!P0 LDG.E R124, desc[UR10][R16.64] ;  /* 0x0000000a107c8981 */ /* 0x0102a4000c1e1900 */
[----:B-1----:R-:W-:-:S06]  /*38d0*/  HFMA2 R16, -RZ, RZ, 0, 0 ;  /* 0x00000000ff107431 */ /* 0x002fcc00000001ff */
[----:B------:R-:W4:Y:S01]  /*38e0*/  @!P2 LDG.E R16, desc[UR10][R18.64] ;  /* 0x0000000a1210a981 */ /* 0x000f22000c1e1900 */
[----:B0-----:R-:W-:Y:S02]  /*38f0*/  MOV R125, R123 ;  /* 0x0000007b007d7202 */ /* 0x001fe40000000f00 */
[----:B------:R-:W-:-:S06]  /*3900*/  MOV R123, RZ ;  /* 0x000000ff007b7202 */ /* 0x000fcc0000000f00 */
[----:B------:R-:W3:Y:S01]  /*3910*/  @!P2 LDG.E R123, desc[UR10][R20.64] ;  /* 0x0000000a147ba981 */ /* 0x000ee2000c1e1900 */
[----:B------:R-:W-:-:S04]  /*3920*/  IADD3 R121, PT, PT, R0, 0x128, RZ ;  /* 0x0000012800797810 */ /* 0x000fc80007ffe0ff */
[----:B------:R-:W-:Y:S01]  /*3930*/  ISETP.GE.U32.AND P1, PT, R121, UR16, PT ;  /* 0x0000001079007c0c */ /* 0x000fe2000bf26070 */
[----:B--2---:R0:W-:Y:S02]  /*3940*/  STL [R1+0x30c], R124 ;  /* 0x00030c7c01007387 */ /* 0x0041e40000100800 */
[----:B0-----:R-:W-:Y:S02]  /*3950*/  MOV R124, R122 ;  /* 0x0000007a007c7202 */ /* 0x001fe40000000f00 */
[----:B------:R-:W-:-:S04]  /*3960*/  SHF.R.S32.HI R122, RZ, 0x1f, R121 ;  /* 0x0000001fff7a7819 */ /* 0x000fc80000011479 */
[----:B------:R-:W-:Y:S01]  /*3970*/  ISETP.GE.AND.EX P0, PT, R122, UR17, PT, P1 ;  /* 0x000000117a007c0c */ /* 0x000fe2000bf06310 */
[----:B----4-:R0:W-:-:S12]  /*3980*/  STL [R1+0x210], R16 ;  /* 0x0002101001007387 */ /* 0x0101d80000100800 */
[----:B0-----:R-:W0:Y:S01]  /*3990*/  @!P0 LDC.64 R16, c[0x0][0x3f8] ;  /* 0x0000fe00ff108b82 */ /* 0x001e220000000a00 */
[----:B---3--:R1:W-:Y:S01]  /*39a0*/  STL [R1+0x500], R123 ;  /* 0x0005007b01007387 */ /* 0x0083e20000100800 */
[----:B0-----:R-:W-:-:S03]  /*39b0*/  @!P0 IMAD R18, R122, R16, RZ ;  /* 0x000000107a128224 */ /* 0x001fc600078e02ff */
[----:B-1----:R-:W2:Y:S01]  /*39c0*/  LDL.LU.64 R122, [R1+0x228] ;  /* 0x00022800017a7983 */ /* 0x002ea20000300a00 */
[----:B------:R-:W-:Y:S01]  /*39d0*/  @!P0 MOV R19, R7 ;  /* 0x0000000700138202 */ /* 0x000fe20000000f00 */
        /* <DEDUP_REMOVED lines=8> */
[----:B------:R-:W-:-:S02]  /*3a60*/  LOP3.LUT P3, RZ, R120, 0x80000, RZ, 0xc0, !PT ;  /* 0x0008000078ff7812 */ /* 0x000fc4000786c0ff */
[----:B0-----:R-:W-:-:S04]  /*3a70*/  @!P0 IADD3 R16, P1, PT, R20, R16, RZ ;  /* 0x0000001014108210 */ /* 0x001fc80007f3e0ff */
[C---:B------:R-:W-:Y:S02]  /*3a80*/  @!P0 IADD3.X R17, PT, PT, R21.reuse, R17, RZ, P1, !PT ;  /* 0x0000001115118210 */ /* 0x040fe40000ffe4ff */
[----:B-1----:R-:W-:Y:S02]  /*3a90*/  @!P0 IADD3 R18, P1, PT, R20, R18, RZ ;  /* 0x0000001214128210 */ /* 0x002fe40007f3e0ff */
[----:B------:R-:W-:Y:S02]  /*3aa0*/  MOV R20, R124 ;  /* 0x0000007c00147202 */ /* 0x000fe40000000f00 */
[----:B------:R-:W-:Y:S02]  /*3ab0*/  @!P0 IADD3.X R19, PT, PT, R21, R19, RZ, P1, !PT ;  /* 0x0000001315138210 */ /* 0x000fe40000ffe4ff */
[----:B------:R-:W-:Y:S02]  /*3ac0*/  MOV R21, R125 ;  /* 0x0000007d00157202 */ /* 0x000fe40000000f00 */
[----:B------:R-:W-:-:S02]  /*3ad0*/  CS2R R124, SRZ ;  /* 0x00000000007c7805 */ /* 0x000fc4000001ff00 */
[----:B------:R-:W-:-:S04]  /*3ae0*/  LOP3.LUT R2, R2, 0xffdfffff, RZ, 0xc0, !PT ;  /* 0xffdfffff02027812 */ /* 0x000fc800078ec0ff */
[----:B------:R0:W3:Y:S01]  /*3af0*/  @!P3 LDG.E R124, desc[UR10][R30.64] ;  /* 0x0000000a1e7cb981 */ /* 0x0000e2000c1e1900 */
[----:B------:R-:W-:Y:S02]  /*3b00*/  @P5 LOP3.LUT R2, R2, 0x200000, RZ, 0xfc, !PT ;  /* 0x0020000002025812 */ /* 0x000fe400078efcff */
[----:B------:R-:W-:Y:S01]  /*3b10*/  IADD3 R121, PT, PT, R0, 0x130, RZ ;  /* 0x0000013000797810 */ /* 0x000fe20007ffe0ff */
[----:B0-----:R-:W-:Y:S01]  /*3b20*/  HFMA2 R30, -RZ, RZ, 0, 0 ;  /* 0x00000000ff1e7431 */ /* 0x001fe200000001ff */
[----:B------:R-:W-:Y:S02]  /*3b30*/  LOP3.LUT R2, R2, 0xffefffff, RZ, 0xc0, !PT ;  /* 0xffefffff02027812 */ /* 0x000fe400078ec0ff */
[----:B------:R-:W-:Y:S02]  /*3b40*/  ISETP.GE.U32.AND P1, PT, R121, UR16, PT ;  /* 0x0000001079007c0c */ /* 0x000fe4000bf26070 */
[----:B------:R-:W-:Y:S01]  /*3b50*/  @P0 LOP3.LUT R2, R2, 0x100000, RZ, 0xfc, !PT ;  /* 0x0010000002020812 */ /* 0x000fe200078efcff */
[----:B--2---:R0:W2:Y:S02]  /*3b60*/  @!P3 LDG.E R30, desc[UR10][R122.64] ;  /* 0x0000000a7a1eb981 */ /* 0x0040a4000c1e1900 */
[----:B0-----:R-:W-:-:S04]  /*3b70*/  SHF.R.S32.HI R122, RZ, 0x1f, R121 ;  /* 0x0000001fff7a7819 */ /* 0x001fc80000011479 */
[----:B------:R-:W-:Y:S02]  /*3b80*/  ISETP.GE.AND.EX P0, PT, R122, UR17, PT, P1 ;  /* 0x000000117a007c0c */ /* 0x000fe4000bf06310 */
[----:B------:R-:W-:Y:S02]  /*3b90*/  LOP3.LUT P1, RZ, R120, 0x40000, RZ, 0xc0, !PT ;  /* 0x0004000078ff7812 */ /* 0x000fe4000782c0ff */
[----:B------:R-:W-:-:S11]  /*3ba0*/  MOV R123, RZ ;  /* 0x000000ff007b7202 */ /* 0x000fd60000000f00 */
[----:B------:R-:W4:Y:S04]  /*3bb0*/  @!P1 LDG.E R123, desc[UR10][R22.64] ;  /* 0x0000000a167b9981 */ /* 0x000f28000c1e1900 */
[----:B----4-:R0:W-:Y:S02]  /*3bc0*/  STL [R1+0x304], R123 ;  /* 0x0003047b01007387 */ /* 0x0101e40000100800 */
[----:B0-----:R-:W-:-:S06]  /*3bd0*/  HFMA2 R123, -RZ, RZ, 0, 0 ;  /* 0x00000000ff7b7431 */ /* 0x001fcc00000001ff */
[----:B------:R0:W4:Y:S02]  /*3be0*/  @!P1 LDG.E R123, desc[UR10][R24.64] ;  /* 0x0000000a187b9981 */ /* 0x000124000c1e1900 */
[----:B0-----:R-:W-:Y:S02]  /*3bf0*/  MOV R24, R20 ;  /* 0x0000001400187202 */ /* 0x001fe40000000f00 */
[----:B------:R-:W-:Y:S02]  /*3c00*/  MOV R25, R21 ;  /* 0x0000001500197202 */ /* 0x000fe40000000f00 */
[----:B------:R-:W0:Y:S01]  /*3c10*/  @!P0 LDC.64 R20, c[0x0][0x3f8] ;  /* 0x0000fe00ff148b82 */ /* 0x000e220000000a00 */
[----:B------:R-:W-:Y:S01]  /*3c20*/  @!P0 MOV R23, R7 ;  /* 0x0000000700178202 */ /* 0x000fe20000000f00 */
[----:B------:R-:W-:Y:S04]  /*3c30*/  STL [R1+0x510], R122 ;  /* 0x0005107a01007387 */ /* 0x000fe80000100800 */
[----:B------:R-:W-:Y:S01]  /*3c40*/  STL [R1+0x518], R122 ;  /* 0x0005187a01007387 */ /* 0x000fe20000100800 */
[----:B0-----:R-:W-:-:S03]  /*3c50*/  @!P0 IMAD R22, R122, R20, RZ ;  /* 0x000000147a168224 */ /* 0x001fc600078e02ff */
[----:B------:R0:W-:Y:S02]  /*3c60*/  STL [R1+0x520], R122 ;  /* 0x0005207a01007387 */ /* 0x0001e40000100800 */
[----:B0-----:R-:W-:Y:S02]  /*3c70*/  MOV R122, R24 ;  /* 0x00000018007a7202 */ /* 0x001fe40000000f00 */
[----:B----4-:R0:W-:Y:S02]  /*3c80*/  STL [R1+0x300], R123 ;  /* 0x0003007b01007387 */ /* 0x0101e40000100800 */
[----:B0-----:R-:W-:Y:S01]  /*3c90*/  MOV R123, R25 ;  /* 0x00000019007b7202 */ /* 0x001fe20000000f00 */
        /* <DEDUP_REMOVED lines=12> */
[----:B------:R-:W4:Y:S04]  /*3d60*/  LDL.LU.64 R24, [R1+0x240] ;  /* 0x0002400001187983 */ /* 0x000f280000300a00 */
[----:B--2---:R0:W-:Y:S04]  /*3d70*/  STL [R1+0x308], R30 ;  /* 0x0003081e01007387 */ /* 0x0041e80000100800 */
[----:B0-----:R-:W2:Y:S01]  /*3d80*/  LDL.LU.64 R30, [R1+0x238] ;  /* 0x00023800011e7983 */ /* 0x001ea20000300a00 */
[----:B------:R-:W-:-:S02]  /*3d90*/  LOP3.LUT P2, RZ, R120, 0x20000, RZ, 0xc0, !PT ;  /* 0x0002000078ff7812 */ /* 0x000fc4000784c0ff */
[----:B------:R-:W-:-:S11]  /*3da0*/  LOP3.LUT P3, RZ, R120, 0x10000, RZ, 0xc0, !PT ;  /* 0x0001000078ff7812 */ /* 0x000fd6000786c0ff */
[----:B----4-:R0:W4:Y:S02]  /*3db0*/  @!P2 LDG.E R125, desc[UR10][R24.64] ;  /* 0x0000000a187da981 */ /* 0x010124000c1e1900 */
[----:B0-----:R-:W-:-:S06]  /*3dc0*/  CS2R R24, SRZ ;  /* 0x0000000000187805 */ /* 0x001fcc000001ff00 */
[----:B------:R-:W3:Y:S04]  /*3dd0*/  @!P3 LDG.E R25, desc[UR10][R26.64] ;  /* 0x0000000a1a19b981 */ /* 0x000ee8000c1e1900 */
[----:B--2---:R-:W2:Y:S01]  /*3de0*/  @!P2 LDG.E R24, desc[UR10][R30.64] ;  /* 0x0000000a1e18a981 */ /* 0x004ea2000c1e1900 */
[----:B------:R-:W-:-:S04]  /*3df0*/  IADD3 R121, PT, PT, R0, 0x138, RZ ;  /* 0x0000013800797810 */ /* 0x000fc80007ffe0ff */
[----:B------:R-:W-:Y:S01]  /*3e00*/  ISETP.GE.U32.AND P1, PT, R121, UR16, PT ;  /* 0x0000001079007c0c */ /* 0x000fe2000bf26070 */
[----:B------:R-:W4:Y:S04]  /*3e10*/  LDL.64 R30, [R1+0x250] ;  /* 0x00025000011e7983 */ /* 0x000f280000100a00 */
[----:B---3--:R0:W-:Y:S02]  /*3e20*/  STL [R1+0x2f4], R25 ;  /* 0x0002f41901007387 */ /* 0x0081e40000100800 */
[----:B0-----:R-:W-:-:S06]  /*3e30*/  HFMA2 R25, -RZ, RZ, 0, 0 ;  /* 0x00000000ff197431 */ /* 0x001fcc00000001ff */
[----:B------:R0:W3:Y:S04]  /*3e40*/  @!P3 LDG.E R25, desc[UR10][R28.64] ;  /* 0x0000000a1c19b981 */ /* 0x0000e8000c1e1900 */
[----:B--2---:R1:W-:Y:S02]  /*3e50*/  STL [R1+0x2f8], R24 ;  /* 0x0002f81801007387 */ /* 0x0043e40000100800 */
[----:B-1----:R-:W-:-:S04]  /*3e60*/  SHF.R.S32.HI R24, RZ, 0x1f, R121 ;  /* 0x0000001fff187819 */ /* 0x002fc80000011479 */
[----:B------:R-:W-:-:S13]  /*3e70*/  ISETP.GE.AND.EX P2, PT, R24, UR17, PT, P1 ;  /* 0x0000001118007c0c */ /* 0x000fda000bf46310 */
[----:B------:R-:W0:Y:S02]  /*3e80*/  @!P2 LDC.64 R26, c[0x0][0x3f8] ;  /* 0x0000fe00ff1aab82 */ /* 0x000e240000000a00 */
[----:B0-----:R-:W-:Y:S01]  /*3e90*/  @!P2 IMAD R28, R24, R26, RZ ;  /* 0x0000001a181ca224 */ /* 0x001fe200078e02ff */
[----:B------:R-:W-:-:S03]  /*3ea0*/  @!P2 MOV R24, R4 ;  /* 0x000000040018a202 */ /* 0x000fc60000000f00 */
[----:B------:R-:W-:Y:S01]  /*3eb0*/  @!P2 IMAD R28, R121, R27, R28 ;  /* 0x0000001b791ca224 */ /* 0x000fe200078e021c */
        /* <DEDUP_REMOVED lines=12> */
[----:B------:R-:W2:Y:S04]  /*3f80*/  LDL.LU.64 R28, [R1+0x258] ;  /* 0x00025800011c7983 */ /* 0x000ea80000300a00 */
[----:B----4-:R0:W-:Y:S02]  /*3f90*/  STL [R1+0x2fc], R125 ;  /* 0x0002fc7d01007387 */ /* 0x0101e40000100800 */
[----:B0-----:R-:W-:-:S06]  /*3fa0*/  HFMA2 R125, -RZ, RZ, 0, 0 ;  /* 0x00000000ff7d7431 */ /* 0x001fcc00000001ff */
[----:B--2---:R0:W2:Y:S02]  /*3fb0*/  @!P6 LDG.E R125, desc[UR10][R28.64] ;  /* 0x0000000a1c7de981 */ /* 0x0040a4000c1e1900 */
[----:B0-----:R-:W-:-:S06]  /*3fc0*/  CS2R R28, SRZ ;  /* 0x00000000001c7805 */ /* 0x001fcc000001ff00 */
[----:B------:R-:W3:Y:S04]  /*3fd0*/  @!P6 LDG.E R28, desc[UR10][R30.64] ;  /* 0x0000000a1e1ce981 */ /* 0x000ee8000c1e1900 */
[----:B------:R-:W4:Y:S01]  /*3fe0*/  LDL.LU.64 R30, [R1+0x550] ;  /* 0x00055000011e7983 */ /* 0x000f220000300a00 */
[----:B------:R-:W-:-:S04]  /*3ff0*/  LOP3.LUT R2, R2, 0xfff7ffff, RZ, 0xc0, !PT ;  /* 0xfff7ffff02027812 */ /* 0x000fc800078ec0ff */
[----:B------:R-:W-:Y:S02]  /*4000*/  @P0 LOP3.LUT R2, R2, 0x80000, RZ, 0xfc, !PT ;  /* 0x0008000002020812 */ /* 0x000fe400078efcff */
[----:B------:R-:W-:-:S13]  /*4010*/  LOP3.LUT P0, RZ, R120, 0x4000, RZ, 0xc0, !PT ;  /* 0x0000400078ff7812 */ /* 0x000fda000780c0ff */
[----:B----4-:R0:W4:Y:S01]  /*4020*/  @!P0 LDG.E R29, desc[UR10][R30.64] ;  /* 0x0000000a1e1d8981 */ /* 0x010122000c1e1900 */
[----:B------:R-:W-:-:S03]  /*4030*/  IADD3 R121, PT, PT, R0, 0x140, RZ ;  /* 0x0000014000797810 */ /* 0x000fc60007ffe0ff */
[----:B---3--:R1:W-:Y:S01]  /*4040*/  STL [R1+0x2e8], R28 ;  /* 0x0002e81c01007387 */ /* 0x0083e20000100800 */
[----:B------:R-:W-:Y:S02]  /*4050*/  ISETP.GE.U32.AND P1, PT, R121, UR16, PT ;  /* 0x0000001079007c0c */ /* 0x000fe4000bf26070 */
[----:B-1----:R-:W-:-:S04]  /*4060*/  SHF.R.S32.HI R28, RZ, 0x1f, R121 ;  /* 0x0000001fff1c7819 */ /* 0x002fc80000011479 */
[----:B------:R-:W-:-:S13]  /*4070*/  ISETP.GE.AND.EX P6, PT, R28, UR17, PT, P1 ;  /* 0x000000111c007c0c */ /* 0x000fda000bfc6310 */
[----:B0-----:R-:W0:Y:S01]  /*4080*/  @!P6 LDC.64 R30, c[0x0][0x3f8] ;  /* 0x0000fe00ff1eeb82 */ /* 0x001e220000000a00 */
[----:B----4-:R1:W-:Y:S02]  /*4090*/  STL [R1+0x2e4], R29 ;  /* 0x0002e41d01007387 */ /* 0x0103e40000100800 */
[----:B-1----:R-:W-:-:S06]  /*40a0*/  MOV R29, RZ ;  /* 0x000000ff001d7202 */ /* 0x002fcc0000000f00 */
[----:B------:R0:W3:Y:S02]  /*40b0*/  @!P0 LDG.E R29, desc[UR10][R32.64] ;  /* 0x0000000a201d8981 */ /* 0x0000e4000c1e1900 */
        /* <DEDUP_REMOVED lines=12> */
[C---:B------:R-:W-:Y:S02]  /*4180*/  @!P6 IADD3.X R29, PT, PT, R32.reuse, R29, RZ, P1, !PT ;  /* 0x0000001d201de210 */ /* 0x040fe40000ffe4ff */
[----:B-1----:R-:W-:Y:S02]  /*4190*/  @!P6 IADD3 R30, P1, PT, R33, R30, RZ ;  /* 0x0000001e211ee210 */ /* 0x002fe40007f3e0ff */
[----:B------:R-:W-:Y:S02]  /*41a0*/  MOV R33, R39 ;  /* 0x0000002700217202 */ /* 0x000fe40000000f00 */
[----:B------:R-:W-:Y:S02]  /*41b0*/  @!P6 IADD3.X R31, PT, PT, R32, R31, RZ, P1, !PT ;  /* 0x0000001f201fe210 */ /* 0x000fe40000ffe4ff */
[----:B------:R-:W-:Y:S02]  /*41c0*/  MOV R32, R38 ;  /* 0x0000002600207202 */ /* 0x000fe40000000f00 */
[----:B------:R-:W3:Y:S01]  /*41d0*/  LDL.LU.64 R38, [R1+0x548] ;  /* 0x0005480001267983 */ /* 0x000ee20000300a00 */
[----:B------:R-:W-:-:S02]  /*41e0*/  LOP3.LUT P3, RZ, R120, 0x2000, RZ, 0xc0, !PT ;  /* 0x0000200078ff7812 */ /* 0x000fc4000786c0ff */
[----:B------:R-:W-:Y:S01]  /*41f0*/  LOP3.LUT R2, R2, 0xfffbffff, RZ, 0xc0, !PT ;  /* 0xfffbffff02027812 */ /* 0x000fe200078ec0ff */
[----:B------:R0:W-:Y:S03]  /*4200*/  STL [R1+0x50c], R121 ;  /* 0x00050c7901007387 */ /* 0x0001e60000100800 */
[----:B------:R-:W-:Y:S02]  /*4210*/  @P2 LOP3.LUT R2, R2, 0x40000, RZ, 0xfc, !PT ;  /* 0x0004000002022812 */ /* 0x000fe400078efcff */
[----:B------:R-:W-:Y:S01]  /*4220*/  LOP3.LUT P2, RZ, R120, 0x1000, RZ, 0xc0, !PT ;  /* 0x0000100078ff7812 */ /* 0x000fe2000784c0ff */
[----:B0-----:R-:W-:-:S06]  /*4230*/  HFMA2 R121, -RZ, RZ, 0, 0 ;  /* 0x00000000ff797431 */ /* 0x001fcc00000001ff */
[----:B------:R0:W4:Y:S02]  /*4240*/  @!P3 LDG.E R121, desc[UR10][R34.64] ;  /* 0x0000000a2279b981 */ /* 0x000124000c1e1900 */
[----:B0-----:R-:W-:Y:S02]  /*4250*/  MOV R34, R32 ;  /* 0x0000002000227202 */ /* 0x001fe40000000f00 */
[----:B------:R-:W-:Y:S02]  /*4260*/  MOV R35, R33 ;  /* 0x0000002100237202 */ /* 0x000fe40000000f00 */
[----:B------:R-:W-:-:S06]  /*4270*/  CS2R R32, SRZ ;  /* 0x0000000000207805 */ /* 0x000fcc000001ff00 */
[----:B------:R0:W2:Y:S04]  /*4280*/  @!P3 LDG.E R32, desc[UR10][R36.64] ;  /* 0x0000000a2420b981 */ /* 0x0000a8000c1e1900 */
[----:B---3--:R-:W3:Y:S01]  /*4290*/  @!P2 LDG.E R33, desc[UR10][R38.64] ;  /* 0x0000000a2621a981 */ /* 0x008ee2000c1e1900 */
[----:B0-----:R-:W-:-:S04]  /*42a0*/  IADD3 R36, PT, PT, R0, 0x148, RZ ;  /* 0x0000014800247810 */ /* 0x001fc80007ffe0ff */
[----:B------:R-:W-:Y:S01]  /*42b0*/  ISETP.GE.U32.AND P1, PT, R36, UR16, PT ;  /* 0x0000001024007c0c */ /* 0x000fe2000bf26070 */
[----:B---3--:R0:W-:Y:S02]  /*42c0*/  STL [R1+0x2d4], R33 ;  /* 0x0002d42101007387 */ /* 0x0081e40000100800 */
[----:B0-----:R-:W-:-:S06]  /*42d0*/  HFMA2 R33, -RZ, RZ, 0, 0 ;  /* 0x00000000ff217431 */ /* 0x001fcc00000001ff */
[----:B------:R0:W3:Y:S04]  /*42e0*/  @!P2 LDG.E R33, desc[UR10][R40.64] ;  /* 0x0000000a2821a981 */ /* 0x0000e8000c1e1900 */
[----:B--2---:R1:W-:Y:S02]  /*42f0*/  STL [R1+0x2d8], R32 ;  /* 0x0002d82001007387 */ /* 0x0043e40000100800 */
[----:B-1----:R-:W-:-:S04]  /*4300*/  SHF.R.S32.HI R32, RZ, 0x1f, R36 ;  /* 0x0000001fff207819 */ /* 0x002fc80000011424 */
[----:B------:R-:W-:Y:S02]  /*4310*/  ISETP.GE.AND.EX P3, PT, R32, UR17, PT, P1 ;  /* 0x0000001120007c0c */ /* 0x000fe4000bf66310 */
[----:B0-----:R-:W-:Y:S02]  /*4320*/  MOV R40, R34 ;  /* 0x0000002200287202 */ /* 0x001fe40000000f00 */
[----:B------:R-:W-:-:S09]  /*4330*/  MOV R41, R35 ;  /* 0x0000002300297202 */ /* 0x000fd20000000f00 */
[----:B------:R-:W0:Y:S01]  /*4340*/  @!P3 LDC.64 R34, c[0x0][0x3f8] ;  /* 0x0000fe00ff22bb82 */ /* 0x000e220000000a00 */
[----:B------:R-:W-:Y:S02]  /*4350*/  LOP3.LUT R120, R120, 0x7fffffff, RZ, 0xc0, !PT ;  /* 0x7fffffff78787812 */ /* 0x000fe400078ec0ff */
[----:B------:R-:W-:Y:S02]  /*4360*/  LOP3.LUT R2, R2, 0xfffdffff, RZ, 0xc0, !PT ;  /* 0xfffdffff02027812 */ /* 0x000fe400078ec0ff */
[----:B------:R-:W-:Y:S02]  /*4370*/  @P6 LOP3.LUT R120, R120, 0x80000000, RZ, 0xfc, !PT ;  /* 0x8000000078786812 */ /* 0x000fe400078efcff */
[----:B------:R-:W-:Y:S02]  /*4380*/  @P6 LOP3.LUT R2, R2, 0x20000, RZ, 0xfc, !PT ;  /* 0x0002000002026812 */ /* 0x000fe400078efcff */
[----:B------:R-:W-:Y:S01]  /*4390*/  LOP3.LUT P6, RZ, R120, 0x800, RZ, 0xc0, !PT ;  /* 0x0000080078ff7812 */ /* 0x000fe200078cc0ff */
[----:B0-----:R-:W-:Y:S01]  /*43a0*/  @!P3 IMAD R38, R32, R34, RZ ;  /* 0x000000222026b224 */ /* 0x001fe200078e02ff */
[----:B------:R-:W-:-:S03]  /*43b0*/  @!P3 MOV R32, R4 ;  /* 0x000000040020b202 */ /* 0x000fc60000000f00 */
[----:B------:R-:W-:Y:S01]  /*43c0*/  @!P3 IMAD R38, R36, R35, R38 ;  /* 0x000000232426b224 */ /* 0x000fe200078e0226 */
[----:B---3--:R0:W-:Y:S02]  /*43d0*/  STL [R1+0x2d0], R33 ;  /* 0x0002d02101007387 */ /* 0x0081e40000100800 */
[----:B0-----:R-:W-:-:S03]  /*43e0*/  @!P3 MOV R33, R7 ;  /* 0x000000070021b202 */ /* 0x001fc60000000f00 */
[----:B------:R-:W-:Y:S01]  /*43f0*/  @!P3 IMAD.WIDE.U32 R34, R36, R34, R32 ;  /* 0x000000222422b225 */ /* 0x000fe200078e0020 */
[----:B------:R-:W-:Y:S01]  /*4400*/  LOP3.LUT P0, RZ, R120, 0x400, RZ, 0xc0, !PT ;  /* 0x0000040078ff7812 */ /* 0x000fe2000780c0ff */
[----:B------:R-:W0:Y:S03]  /*4410*/  @!P3 LDC.64 R36, c[0x0][0x3a0] ;  /* 0x0000e800ff24bb82 */ /* 0x000e260000000a00 */
[----:B------:R-:W-:Y:S01]  /*4420*/  @!P3 IADD3 R32, PT, PT, R35, R38, RZ ;  /* 0x000000262320b210 */ /* 0x000fe20007ffe0ff */
[----:B------:R-:W-:-:S06]  /*4430*/  HFMA2 R38, -RZ, RZ, 0, 0 ;  /* 0x00000000ff267431 */ /* 0x000fcc00000001ff */
[----:B------:R-:W2:Y:S04]  /*4440*/  @!P6 LDG.E R38, desc[UR10][R42.64] ;  /* 0x0000000a2a26e981 */ /* 0x000ea8000c1e1900 */
[----:B--2---:R1:W-:Y:S02]  /*4450*/  STL [R1+0x2cc], R38 ;  /* 0x0002cc2601007387 */ /* 0x0043e40000100800 */
[----:B-1----:R-:W-:-:S06]  /*4460*/  CS2R R38, SRZ ;  /* 0x0000000000267805 */ /* 0x002fcc000001ff00 */
[----:B------:R-:W2:Y:S04]  /*4470*/  @!P0 LDG.E R39, desc[UR10][R46.64] ;  /* 0x0000000a2e278981 */ /* 0x000ea8000c1e1900 */
[----:B------:R-:W3:Y:S01]  /*4480*/  @!P6 LDG.E R38, desc[UR10][R44.64] ;  /* 0x0000000a2c26e981 */ /* 0x000ee2000c1e1900 */
[C---:B------:R-:W-:Y:S02]  /*4490*/  @!P3 SHF.L.U64.HI R32, R34.reuse, 0x1, R32 ;  /* 0x000000012220b819 */ /* 0x040fe40000010220 */
[----:B------:R-:W-:Y:S02]  /*44a0*/  @!P3 SHF.L.U32 R33, R34, 0x1, RZ ;  /* 0x000000012221b819 */ /* 0x000fe400000006ff */
[----:B------:R-:W1:Y:S02]  /*44b0*/  @!P3 LDC.64 R34, c[0x0][0x398] ;  /* 0x0000e600ff22bb82 */ /* 0x000e640000000a00 */
[----:B0-----:R-:W-:-:S04]  /*44c0*/  @!P3 IADD3 R36, P1, PT, R33, R36, RZ ;  /* 0x000000242124b210 */ /* 0x001fc80007f3e0ff */
[----:B------:R-:W-:Y:S02]  /*44d0*/  @!P3 IADD3.X R37, PT, PT, R32, R37, RZ, P1, !PT ;  /* 0x000000252025b210 */ /* 0x000fe40000ffe4ff */
[----:B-1----:R-:W-:-:S04]  /*44e0*/  @!P3 IADD3 R34, P1, PT, R33, R34, RZ ;  /* 0x000000222122b210 */ /* 0x002fc80007f3e0ff */
[----:B------:R-:W-:Y:S02]  /*44f0*/  @!P3 IADD3.X R35, PT, PT, R32, R35, RZ, P1, !PT ;  /* 0x000000232023b210 */ /* 0x000fe40000ffe4ff */
[----:B------:R-:W-:Y:S01]  /*4500*/  MOV R32, R40 ;  /* 0x0000002800207202 */ /* 0x000fe20000000f00 */
[----:B--2---:R0:W-:Y:S02]  /*4510*/  STL [R1+0x2c4], R39 ;  /* 0x0002c42701007387 */ /* 0x0041e40000100800 */
[----:B0-----:R-:W-:-:S06]  /*4520*/  MOV R39, RZ ;  /* 0x000000ff00277202 */ /* 0x001fcc0000000f00 */
[----:B------:R-:W2:Y:S01]  /*4530*/  @!P0 LDG.E R39, desc[UR10][R48.64] ;  /* 0x0000000a30278981 */ /* 0x000ea2000c1e1900 */
[----:B------:R-:W-:-:S03]  /*4540*/  IADD3 R40, PT, PT, R0, 0x150, RZ ;  /* 0x0000015000287810 */ /* 0x000fc60007ffe0ff */
[----:B---3--:R0:W-:Y:S01]  /*4550*/  STL [R1+0x2c8], R38 ;  /* 0x0002c82601007387 */ /* 0x0081e20000100800 */
[----:B------:R-:W-:Y:S02]  /*4560*/  ISETP.GE.U32.AND P1, PT, R40, UR16, PT ;  /* 0x0000001028007c0c */ /* 0x000fe4000bf26070 */
[----:B0-----:R-:W-:-:S04]  /*4570*/  SHF.R.S32.HI R38, RZ, 0x1f, R40 ;  /* 0x0000001fff267819 */ /* 0x001fc80000011428 */
[----:B------:R-:W-:Y:S02]  /*4580*/  ISETP.GE.AND.EX P6, PT, R38, UR17, PT, P1 ;  /* 0x0000001126007c0c */ /* 0x000fe4000bfc6310 */
[----:B------:R-:W-:Y:S02]  /*4590*/  MOV R33, R41 ;  /* 0x0000002900217202 */ /* 0x000fe40000000f00 */
[----:B------:R-:W-:Y:S02]  /*45a0*/  MOV R46, R32 ;  /* 0x00000020002e7202 */ /* 0x000fe40000000f00 */
[----:B------:R-:W-:-:S07]  /*45b0*/  MOV R47, R33 ;  /* 0x00000021002f7202 */ /* 0x000fce0000000f00 */
[----:B------:R-:W0:Y:S01]  /*45c0*/  @!P6 LDC.64 R32, c[0x0][0x3f8] ;  /* 0x0000fe00ff20eb82 */ /* 0x000e220000000a00 */
[----:B------:R-:W-:Y:S02]  /*45d0*/  LOP3.LUT P2, RZ, R120, 0x200, RZ, 0xc0, !PT ;  /* 0x0000020078ff7812 */ /* 0x000fe4000784c0ff */
[----:B------:R-:W-:-:S11]  /*45e0*/  CS2R R44, SRZ ;  /* 0x00000000002c7805 */ /* 0x000fd6000001ff00 */
[----:B------:R-:W3:Y:S01]  /*45f0*/  @!P2 LDG.E R44, desc[UR10][R50.64] ;  /* 0x0000000a322ca981 */ /* 0x000ee2000c1e1900 */
[----:B0-----:R-:W-:Y:S01]  /*4600*/  @!P6 IMAD R42, R38, R32, RZ ;  /* 0x00000020262ae224 */ /* 0x001fe200078e02ff */
[----:B------:R-:W-:-:S03]  /*4610*/  @!P6 MOV R38, R4 ;  /* 0x000000040026e202 */ /* 0x000fc60000000f00 */
[----:B------:R-:W-:Y:S01]  /*4620*/  @!P6 IMAD R42, R40, R33, R42 ;  /* 0x00000021282ae224 */ /* 0x000fe200078e022a */
[----:B--2---:R0:W-:Y:S02]  /*4630*/  STL [R1+0x2c0], R39 ;  /* 0x0002c02701007387 */ /* 0x0041e40000100800 */
        /* <DEDUP_REMOVED lines=9> */
[----:B-1----:R-:W-:Y:S01]  /*46d0*/  @!P6 IADD3 R42, P1, PT, R32, R42, RZ ;  /* 0x0000002a202ae210 */ /* 0x002fe20007f3e0ff */
[----:B------:R-:W-:-:S06]  /*46e0*/  HFMA2 R32, -RZ, RZ, 0, 0 ;  /* 0x00000000ff207431 */ /* 0x000fcc00000001ff */
[----:B------:R-:W2:Y:S04]  /*46f0*/  @!P2 LDG.E R32, desc[UR10][R52.64] ;  /* 0x0000000a3420a981 */ /* 0x000ea8000c1e1900 */
[----:B---3--:R0:W-:Y:S01]  /*4700*/  STL [R1+0x2bc], R44 ;  /* 0x0002bc2c01007387 */ /* 0x0081e20000100800 */
[----:B------:R-:W-:Y:S02]  /*4710*/  @!P6 IADD3.X R43, PT, PT, R33, R43, RZ, P1, !PT ;  /* 0x0000002b212be210 */ /* 0x000fe40000ffe4ff */
[----:B0-----:R-:W-:-:S04]  /*4720*/  IADD3 R44, PT, PT, R0, 0x158, RZ ;  /* 0x00000158002c7810 */ /* 0x001fc80007ffe0ff */
[----:B------:R-:W-:Y:S02]  /*4730*/  SHF.R.S32.HI R38, RZ, 0x1f, R44 ;  /* 0x0000001fff267819 */ /* 0x000fe4000001142c */
[----:B------:R-:W-:-:S04]  /*4740*/  ISETP.GE.U32.AND P1, PT, R44, UR16, PT ;  /* 0x000000102c007c0c */ /* 0x000fc8000bf26070 */
[----:B------:R-:W-:Y:S02]  /*4750*/  ISETP.GE.AND.EX P2, PT, R38, UR17, PT, P1 ;  /* 0x0000001126007c0c */ /* 0x000fe4000bf46310 */
[----:B------:R-:W-:Y:S02]  /*4760*/  LOP3.LUT P1, RZ, R120, 0x100, RZ, 0xc0, !PT ;  /* 0x0000010078ff7812 */ /* 0x000fe4000782c0ff */
[----:B------:R-:W-:Y:S02]  /*4770*/  MOV R50, R46 ;  /* 0x0000002e00327202 */ /* 0x000fe40000000f00 */
[----:B------:R-:W-:-:S07]  /*4780*/  MOV R51, R47 ;  /* 0x0000002f00337202 */ /* 0x000fce0000000f00 */
[----:B------:R-:W0:Y:S01]  /*4790*/  @!P2 LDC.64 R48, c[0x0][0x3a0] ;  /* 0x0000e800ff30ab82 */ /* 0x000e220000000a00 */
[----:B--2---:R1:W-:Y:S01]  /*47a0*/  STL [R1+0x2b8], R32 ;  /* 0x0002b82001007387 */ /* 0x0043e20000100800 */
[----:B------:R-:W-:-:S06]  /*47b0*/  @!P2 MOV R39, R7 ;  /* 0x000000070027a202 */ /* 0x000fcc0000000f00 */
[----:B------:R-:W2:Y:S01]  /*47c0*/  @!P2 LDC.64 R46, c[0x0][0x398] ;  /* 0x0000e600ff2eab82 */ /* 0x000ea20000000a00 */
[----:B-1----:R-:W-:-:S06]  /*47d0*/  MOV R32, RZ ;  /* 0x000000ff00207202 */ /* 0x002fcc0000000f00 */
[----:B------:R-:W3:Y:S04]  /*47e0*/  @!P1 LDG.E R32, desc[UR10][R54.64] ;  /* 0x0000000a36209981 */ /* 0x000ee8000c1e1900 */
[----:B---3--:R1:W-:Y:S02]  /*47f0*/  STL [R1+0x2b4], R32 ;  /* 0x0002b42001007387 */ /* 0x0083e40000100800 */
[----:B-1----:R-:W-:-:S06]  /*4800*/  HFMA2 R32, -RZ, RZ, 0, 0 ;  /* 0x00000000ff207431 */ /* 0x002fcc00000001ff */
[----:B------:R-:W3:Y:S01]  /*4810*/  @!P1 LDG.E R32, desc[UR10][R56.64] ;  /* 0x0000000a38209981 */ /* 0x000ee2000c1e1900 */
[----:B------:R-:W-:Y:S02]  /*4820*/  LOP3.LUT P0, RZ, R120, 0x80, RZ, 0xc0, !PT ;  /* 0x0000008078ff7812 */ /* 0x000fe4000780c0ff */
[----:B------:R-:W-:Y:S01]  /*4830*/  LOP3.LUT R2, R2, 0xfffeffff, RZ, 0xc0, !PT ;  /* 0xfffeffff02027812 */ /* 0x000fe200078ec0ff */
[----:B---3--:R1:W-:Y:S10]  /*4840*/  STL [R1+0x2b0], R32 ;  /* 0x0002b02001007387 */ /* 0x0083f40000100800 */
[----:B------:R-:W3:Y:S01]  /*4850*/  @!P0 LDG.E R45, desc[UR10][R58.64] ;  /* 0x0000000a3a2d8981 */ /* 0x000ee2000c1e1900 */
[----:B-1----:R-:W1:Y:S02]  /*4860*/  @!P2 LDC.64 R32, c[0x0][0x3f8] ;  /* 0x0000fe00ff20ab82 */ /* 0x002e640000000a00 */
[----:B-1----:R-:W-:-:S04]  /*4870*/  @!P2 IMAD R38, R38, R32, RZ ;  /* 0x000000202626a224 */ /* 0x002fc800078e02ff */
        /* <DEDUP_REMOVED lines=8> */
[----:B--2---:R-:W-:-:S04]  /*4900*/  @!P2 IADD3 R46, P1, PT, R38, R46, RZ ;  /* 0x0000002e262ea210 */ /* 0x004fc80007f3e0ff */
[----:B------:R-:W-:Y:S01]  /*4910*/  @!P2 IADD3.X R47, PT, PT, R32, R47, RZ, P1, !PT ;  /* 0x0000002f202fa210 */ /* 0x000fe20000ffe4ff */
[----:B------:R-:W-:-:S06]  /*4920*/  HFMA2 R32, -RZ, RZ, 0, 0 ;  /* 0x00000000ff207431 */ /* 0x000fcc00000001ff */
[----:B------:R-:W2:Y:S01]  /*4930*/  @!P0 LDG.E R32, desc[UR10][R60.64] ;  /* 0x0000000a3c208981 */ /* 0x000ea2000c1e1900 */
[----:B------:R-:W-:-:S04]  /*4940*/  @P3 LOP3.LUT R2, R2, 0x10000, RZ, 0xfc, !PT ;  /* 0x0001000002023812 */ /* 0x000fc800078efcff */
[----:B------:R-:W-:-:S04]  /*4950*/  LOP3.LUT R2, R2, 0xffff7fff, RZ, 0xc0, !PT ;  /* 0xffff7fff02027812 */ /* 0x000fc800078ec0ff */
[----:B------:R-:W-:Y:S02]  /*4960*/  @P6 LOP3.LUT R2, R2, 0x8000, RZ, 0xfc, !PT ;  /* 0x0000800002026812 */ /* 0x000fe400078efcff */
[----:B------:R-:W-:Y:S01]  /*4970*/  LOP3.LUT P6, RZ, R120, 0x40, RZ, 0xc0, !PT ;  /* 0x0000004078ff7812 */ /* 0x000fe200078cc0ff */
[----:B--2---:R0:W-:Y:S02]  /*4980*/  STL [R1+0x2a8], R32 ;  /* 0x0002a82001007387 */ /* 0x0041e40000100800 */
[----:B0-----:R-:W-:-:S10]  /*4990*/  MOV R32, RZ ;  /* 0x000000ff00207202 */ /* 0x001fd40000000f00 */
[----:B------:R-:W2:Y:S01]  /*49a0*/  @!P6 LDG.E R32, desc[UR10][R62.64] ;  /* 0x0000000a3e20e981 */ /* 0x000ea2000c1e1900 */
[----:B------:R-:W-:-:S04]  /*49b0*/  IADD3 R44, PT, PT, R0, 0x160, RZ ;  /* 0x00000160002c7810 */ /* 0x000fc80007ffe0ff */
[----:B------:R-:W-:Y:S02]  /*49c0*/  SHF.R.S32.HI R38, RZ, 0x1f, R44 ;  /* 0x0000001fff267819 */ /* 0x000fe4000001142c */
[----:B------:R-:W-:Y:S01]  /*49d0*/  ISETP.GE.U32.AND P1, PT, R44, UR16, PT ;  /* 0x000000102c007c0c */ /* 0x000fe2000bf26070 */
[----:B--2---:R0:W-:Y:S02]  /*49e0*/  STL [R1+0x2a0], R32 ;  /* 0x0002a02001007387 */ /* 0x0041e40000100800 */
[----:B0-----:R-:W-:-:S06]  /*49f0*/  HFMA2 R32, -RZ, RZ, 0, 0 ;  /* 0x00000000ff207431 */ /* 0x001fcc00000001ff */
[----:B------:R-:W2:Y:S01]  /*4a00*/  @!P6 LDG.E R32, desc[UR10][R64.64] ;  /* 0x0000000a4020e981 */ /* 0x000ea2000c1e1900 */
[----:B------:R-:W-:-:S13]  /*4a10*/  ISETP.GE.AND.EX P0, PT, R38, UR17, PT, P1 ;  /* 0x0000001126007c0c */ /* 0x000fda000bf06310 */
[----:B------:R-:W0:Y:S01]  /*4a20*/  @!P0 LDC.64 R52, c[0x0][0x3a0] ;  /* 0x0000e800ff348b82 */ /* 0x000e220000000a00 */
[----:B------:R-:W-:-:S07]  /*4a30*/  @!P0 MOV R39, R7 ;  /* 0x0000000700278202 */ /* 0x000fce0000000f00 */
[----:B------:R-:W1:Y:S01]  /*4a40*/  @!P0 LDC.64 R54, c[0x0][0x398] ;  /* 0x0000e600ff368b82 */ /* 0x000e620000000a00 */
        /* <DEDUP_REMOVED lines=17> */
[----:B------:R-:W2:Y:S01]  /*4b60*/  @!P2 LDG.E R32, desc[UR10][R68.64] ;  /* 0x0000000a4420a981 */ /* 0x000ea2000c1e1900 */
[----:B------:R-:W-:Y:S02]  /*4b70*/  IADD3 R44, PT, PT, R0, 0x168, RZ ;  /* 0x00000168002c7810 */ /* 0x000fe40007ffe0ff */
[----:B------:R-:W-:Y:S01]  /*4b80*/  LOP3.LUT R120, R120, 0xbfffffff, RZ, 0xc0, !PT ;  /* 0xbfffffff78787812 */ /* 0x000fe200078ec0ff */
[----:B---3--:R0:W-:Y:S01]  /*4b90*/  STL [R1+0x2ac], R45 ;  /* 0x0002ac2d01007387 */ /* 0x0081e20000100800 */
[----:B------:R-:W-:Y:S02]  /*4ba0*/  SHF.R.S32.HI R38, RZ, 0x1f, R44 ;  /* 0x0000001fff267819 */ /* 0x000fe4000001142c */
[----:B------:R-:W-:Y:S02]  /*4bb0*/  ISETP.GE.U32.AND P1, PT, R44, UR16, PT ;  /* 0x000000102c007c0c */ /* 0x000fe4000bf26070 */
[----:B------:R-:W-:Y:S01]  /*4bc0*/  @P0 LOP3.LUT R120, R120, 0x40000000, RZ, 0xfc, !PT ;  /* 0x4000000078780812 */ /* 0x000fe200078efcff */
[----:B0-----:R-:W-:-:S06]  /*4bd0*/  HFMA2 R45, -RZ, RZ, 0, 0 ;  /* 0x00000000ff2d7431 */ /* 0x001fcc00000001ff */
[----:B------:R-:W3:Y:S01]  /*4be0*/  @!P2 LDG.E R45, desc[UR10][R66.64] ;  /* 0x0000000a422da981 */ /* 0x000ee2000c1e1900 */
[----:B------:R-:W-:Y:S02]  /*4bf0*/  ISETP.GE.AND.EX P2, PT, R38, UR17, PT, P1 ;  /* 0x0000001126007c0c */ /* 0x000fe4000bf46310 */
[----:B------:R-:W-:-:S11]  /*4c00*/  LOP3.LUT P1, RZ, R120, 0x10, RZ, 0xc0, !PT ;  /* 0x0000001078ff7812 */ /* 0x000fd6000782c0ff */
[----:B------:R-:W0:Y:S01]  /*4c10*/  @!P2 LDC.64 R60, c[0x0][0x3a0] ;  /* 0x0000e800ff3cab82 */ /* 0x000e220000000a00 */
[----:B--2---:R1:W-:Y:S07]  /*4c20*/  STL [R1+0x294], R32 ;  /* 0x0002942001007387 */ /* 0x0043ee0000100800 */
[----:B------:R-:W2:Y:S01]  /*4c30*/  @!P2 LDC.64 R58, c[0x0][0x398] ;  /* 0x0000e600ff3aab82 */ /* 0x000ea20000000a00 */
[----:B-1----:R-:W-:-:S06]  /*4c40*/  HFMA2 R32, -RZ, RZ, 0, 0 ;  /* 0x00000000ff207431 */ /* 0x002fcc00000001ff */
[----:B------:R-:W4:Y:S04]  /*4c50*/  @!P1 LDG.E R32, desc[UR10][R70.64] ;  /* 0x0000000a46209981 */ /* 0x000f28000c1e1900 */
[----:B----4-:R1:W-:Y:S02]  /*4c60*/  STL [R1+0x290], R32 ;  /* 0x0002902001007387 */ /* 0x0103e40000100800 */
[----:B-1----:R-:W-:-:S06]  /*4c70*/  MOV R32, RZ ;  /* 0x000000ff00207202 */ /* 0x002fcc0000000f00 */
[----:B------:R-:W4:Y:S01]  /*4c80*/  @!P1 LDG.E R32, desc[UR10][R72.64] ;  /* 0x0000000a48209981 */ /* 0x000f22000c1e1900 */
[----:B------:R-:W-:Y:S02]  /*4c90*/  @!P2 MOV R39, R7 ;  /* 0x000000070027a202 */ /* 0x000fe40000000f00 */
[----:B------:R-:W-:Y:S01]  /*4ca0*/  LOP3.LUT P6, RZ, R120, 0x4, RZ, 0xc0, !PT ;  /* 0x0000000478ff7812 */ /* 0x000fe200078cc0ff */
[----:B----4-:R1:W-:Y:S02]  /*4cb0*/  STL [R1+0x28c], R32 ;  /* 0x00028c2001007387 */ /* 0x0103e40000100800 */
        /* <DEDUP_REMOVED lines=11> */
[----:B------:R-:W-:Y:S02]  /*4d70*/  @!P2 IADD3.X R59, PT, PT, R32, R59, RZ, P1, !PT ;  /* 0x0000003b203ba210 */ /* 0x000fe40000ffe4ff */
[----:B------:R-:W-:-:S06]  /*4d80*/  MOV R32, RZ ;  /* 0x000000ff00207202 */ /* 0x000fcc0000000f00 */
[----:B------:R-:W2:Y:S01]  /*4d90*/  @!P6 LDG.E R32, desc[UR10][R78.64] ;  /* 0x0000000a4e20e981 */ /* 0x000ea2000c1e1900 */
[----:B------:R-:W-:-:S04]  /*4da0*/  LOP3.LUT R2, R2, 0xffffdfff, RZ, 0xc0, !PT ;  /* 0xffffdfff02027812 */ /* 0x000fc800078ec0ff */
[----:B------:R-:W-:Y:S02]  /*4db0*/  @P0 LOP3.LUT R2, R2, 0x2000, RZ, 0xfc, !PT ;  /* 0x0000200002020812 */ /* 0x000fe400078efcff */
[----:B------:R-:W-:Y:S02]  /*4dc0*/  LOP3.LUT P0, RZ, R120, 0x8, RZ, 0xc0, !PT ;  /* 0x0000000878ff7812 */ /* 0x000fe4000780c0ff */
[----:B------:R-:W-:Y:S02]  /*4dd0*/  LOP3.LUT R2, R2, 0xffffefff, RZ, 0xc0, !PT ;  /* 0xffffefff02027812 */ /* 0x000fe400078ec0ff */
[C---:B------:R-:W-:Y:S02]  /*4de0*/  LOP3.LUT P3, RZ, R3.reuse, 0x2, RZ, 0xc0, !PT ;  /* 0x0000000203ff7812 */ /* 0x040fe4000786c0ff */
[----:B------:R-:W-:Y:S02]  /*4df0*/  @P2 LOP3.LUT R2, R2, 0x1000, RZ, 0xfc, !PT ;  /* 0x0000100002022812 */ /* 0x000fe400078efcff */
[----:B------:R-:W-:Y:S01]  /*4e00*/  LOP3.LUT P2, RZ, R3, 0x1, RZ, 0xc0, !PT ;  /* 0x0000000103ff7812 */ /* 0x000fe2000784c0ff */
[----:B------:R-:W-:-:S06]  /*4e10*/  HFMA2 R3, -RZ, RZ, 0, 0 ;  /* 0x00000000ff037431 */ /* 0x000fcc00000001ff */
[----:B------:R-:W4:Y:S04]  /*4e20*/  @!P0 LDG.E R3, desc[UR10][R76.64] ;  /* 0x0000000a4c038981 */ /* 0x000f28000c1e1900 */
[----:B--2---:R0:W-:Y:S02]  /*4e30*/  STL [R1+0x280], R32 ;  /* 0x0002802001007387 */ /* 0x0041e40000100800 */
[----:B0-----:R-:W-:-:S06]  /*4e40*/  HFMA2 R32, -RZ, RZ, 0, 0 ;  /* 0x00000000ff207431 */ /* 0x001fcc00000001ff */
[----:B------:R-:W2:Y:S04]  /*4e50*/  @!P6 LDG.E R32, desc[UR10][R80.64] ;  /* 0x0000000a5020e981 */ /* 0x000ea8000c1e1900 */
[----:B---3--:R0:W-:Y:S04]  /*4e60*/  STL [R1+0x298], R45 ;  /* 0x0002982d01007387 */ /* 0x0081e80000100800 */
[----:B----4-:R1:W-:Y:S01]  /*4e70*/  STL [R1+0x284], R3 ;  /* 0x0002840301007387 */ /* 0x0103e20000100800 */
[----:B0-----:R-:W-:Y:S02]  /*4e80*/  CS2R R44, SRZ ;  /* 0x00000000002c7805 */ /* 0x001fe4000001ff00 */
[----:B-1----:R-:W-:-:S04]  /*4e90*/  IADD3 R3, PT, PT, R0, 0x170, RZ ;  /* 0x0000017000037810 */ /* 0x002fc80007ffe0ff */
[----:B------:R-:W3:Y:S01]  /*4ea0*/  @!P0 LDG.E R45, desc[UR10][R74.64] ;  /* 0x0000000a4a2d8981 */ /* 0x000ee2000c1e1900 */
[----:B------:R-:W-:Y:S02]  /*4eb0*/  SHF.R.S32.HI R38, RZ, 0x1f, R3 ;  /* 0x0000001fff267819 */ /* 0x000fe40000011403 */
[----:B------:R-:W-:Y:S01]  /*4ec0*/  ISETP.GE.U32.AND P1, PT, R3, UR16, PT ;  /* 0x0000001003007c0c */ /* 0x000fe2000bf26070 */
[----:B------:R-:W4:Y:S03]  /*4ed0*/  @!P2 LDG.E R44, desc[UR10][R82.64] ;  /* 0x0000000a522ca981 */ /* 0x000f26000c1e1900 */
[----:B------:R-:W-:-:S13]  /*4ee0*/  ISETP.GE.AND.EX P0, PT, R38, UR17, PT, P1 ;  /* 0x0000001126007c0c */ /* 0x000fda000bf06310 */
[----:B------:R-:W0:Y:S01]  /*4ef0*/  @!P0 LDC.64 R64, c[0x0][0x3a0] ;  /* 0x0000e800ff408b82 */ /* 0x000e220000000a00 */
[----:B------:R-:W-:-:S07]  /*4f00*/  @!P0 MOV R39, R7 ;  /* 0x0000000700278202 */ /* 0x000fce0000000f00 */
[----:B------:R-:W1:Y:S01]  /*4f10*/  @!P0 LDC.64 R66, c[0x0][0x398] ;  /* 0x0000e600ff428b82 */ /* 0x000e620000000a00 */
[----:B--2---:R2:W-:Y:S07]  /*4f20*/  STL [R1+0x27c], R32 ;  /* 0x00027c2001007387 */ /* 0x0045ee0000100800 */
        /* <DEDUP_REMOVED lines=11> */
[----:B------:R-:W-:Y:S01]  /*4fe0*/  @!P0 IADD3.X R67, PT, PT, R3, R67, RZ, P1, !PT ;  /* 0x0000004303438210 */ /* 0x000fe20000ffe4ff */
[----:B------:R-:W-:-:S06]  /*4ff0*/  HFMA2 R3, -RZ, RZ, 0, 0 ;  /* 0x00000000ff037431 */ /* 0x000fcc00000001ff */
[----:B------:R-:W2:Y:S04]  /*5000*/  @!P2 LDG.E R3, desc[UR10][R84.64] ;  /* 0x0000000a5403a981 */ /* 0x000ea8000c1e1900 */
[----:B----4-:R0:W-:Y:S02]  /*5010*/  STL [R1+0x278], R44 ;  /* 0x0002782c01007387 */ /* 0x0101e40000100800 */
[----:B0-----:R-:W-:-:S04]  /*5020*/  IADD3 R44, PT, PT, R0, 0x178, RZ ;  /* 0x00000178002c7810 */ /* 0x001fc80007ffe0ff */
[----:B------:R-:W-:Y:S02]  /*5030*/  SHF.R.S32.HI R38, RZ, 0x1f, R44 ;  /* 0x0000001fff267819 */ /* 0x000fe4000001142c */
[----:B------:R-:W-:-:S04]  /*5040*/  ISETP.GE.U32.AND P1, PT, R44, UR16, PT ;  /* 0x000000102c007c0c */ /* 0x000fc8000bf26070 */
[----:B------:R-:W-:Y:S02]  /*5050*/  ISETP.GE.AND.EX P2, PT, R38, UR17, PT, P1 ;  /* 0x0000001126007c0c */ /* 0x000fe4000bf46310 */
[----:B------:R-:W-:Y:S02]  /*5060*/  LOP3.LUT P1, RZ, R120, 0x1, RZ, 0xc0, !PT ;  /* 0x0000000178ff7812 */ /* 0x000fe4000782c0ff */
[----:B------:R-:W-:Y:S01]  /*5070*/  LOP3.LUT R2, R2, 0xfffff7ff, RZ, 0xc0, !PT ;  /* 0xfffff7ff02027812 */ /* 0x000fe200078ec0ff */
[----:B--2---:R0:W-:Y:S01]  /*5080*/  STL [R1+0x234], R3 ;  /* 0x0002340301007387 */ /* 0x0041e20000100800 */
[----:B------:R-:W-:-:S07]  /*5090*/  MOV R56, R50 ;  /* 0x0000003200387202 */ /* 0x000fce0000000f00 */
[----:B------:R-:W1:Y:S01]  /*50a0*/  @!P2 LDC.64 R32, c[0x0][0x3f8] ;  /* 0x0000fe00ff20ab82 */ /* 0x000e620000000a00 */
[----:B0-----:R-:W-:-:S07]  /*50b0*/  MOV R3, RZ ;  /* 0x000000ff00037202 */ /* 0x001fce0000000f00 */
[----:B------:R-:W0:Y:S01]  /*50c0*/  @!P2 LDC.64 R68, c[0x0][0x3a0] ;  /* 0x0000e800ff44ab82 */ /* 0x000e220000000a00 */
[----:B------:R-:W2:Y:S01]  /*50d0*/  @!P1 LDG.E R3, desc[UR10][R86.64] ;  /* 0x0000000a56039981 */ /* 0x000ea2000c1e1900 */
[----:B------:R-:W-:Y:S02]  /*50e0*/  @P0 LOP3.LUT R2, R2, 0x800, RZ, 0xfc, !PT ;  /* 0x0000080002020812 */ /* 0x000fe400078efcff */
[----:B------:R-:W-:-:S04]  /*50f0*/  MOV R57, R51 ;  /* 0x0000003300397202 */ /* 0x000fc80000000f00 */
[----:B------:R-:W4:Y:S01]  /*5100*/  @!P2 LDC.64 R70, c[0x0][0x398] ;  /* 0x0000e600ff46ab82 */ /* 0x000f220000000a00 */
[----:B--2---:R2:W-:Y:S02]  /*5110*/  STL [R1+0x228], R3 ;  /* 0x0002280301007387 */ /* 0x0045e40000100800 */
[----:B--2---:R-:W-:-:S06]  /*5120*/  HFMA2 R3, -RZ, RZ, 0, 0 ;  /* 0x00000000ff037431 */ /* 0x004fcc00000001ff */
[----:B------:R-:W2:Y:S01]  /*5130*/  @!P1 LDG.E R3, desc[UR10][R88.64] ;  /* 0x0000000a58039981 */ /* 0x000ea2000c1e1900 */
[----:B------:R-:W-:Y:S02]  /*5140*/  LOP3.LUT P6, RZ, R2, 0x40000000, RZ, 0xc0, !PT ;  /* 0x4000000002ff7812 */ /* 0x000fe400078cc0ff */
[----:B------:R-:W-:Y:S02]  /*5150*/  MOV R50, R122 ;  /* 0x0000007a00327202 */ /* 0x000fe40000000f00 */
[----:B------:R-:W-:Y:S02]  /*5160*/  MOV R51, R123 ;  /* 0x0000007b00337202 */ /* 0x000fe40000000f00 */
[----:B------:R-:W3:Y:S04]  /*5170*/  LDL.LU.64 R122, [R1+0x260] ;  /* 0x00026000017a7983 */ /* 0x000ee80000300a00 */
[----:B--2---:R-:W-:Y:S04]  /*5180*/  STL [R1+0x4ec], R3 ;  /* 0x0004ec0301007387 */ /* 0x004fe80000100800 */
[----:B------:R2:W-:Y:S02]  /*5190*/  STL [R1+0x514], R3 ;  /* 0x0005140301007387 */ /* 0x0005e40000100800 */
[----:B--2---:R-:W-:-:S06]  /*51a0*/  HFMA2 R3, -RZ, RZ, 0, 0 ;  /* 0x00000000ff037431 */ /* 0x004fcc00000001ff */
[----:B------:R-:W2:Y:S04]  /*51b0*/  @!P6 LDG.E R3, desc[UR10][R56.64] ;  /* 0x0000000a3803e981 */ /* 0x000ea8000c1e1900 */
[----:B--2---:R2:W-:Y:S02]  /*51c0*/  STL [R1+0x270], R3 ;  /* 0x0002700301007387 */ /* 0x0045e40000100800 */
[----:B--2---:R-:W-:-:S06]  /*51d0*/  MOV R3, RZ ;  /* 0x000000ff00037202 */ /* 0x004fcc0000000f00 */
[----:B---3--:R-:W2:Y:S04]  /*51e0*/  @!P6 LDG.E R3, desc[UR10][R122.64] ;  /* 0x0000000a7a03e981 */ /* 0x008ea8000c1e1900 */
[----:B--2---:R2:W-:Y:S02]  /*51f0*/  STL [R1+0x22c], R3 ;  /* 0x00022c0301007387 */ /* 0x0045e40000100800 */
[----:B--2---:R-:W-:-:S06]  /*5200*/  HFMA2 R3, -RZ, RZ, 0, 0 ;  /* 0x00000000ff037431 */ /* 0x004fcc00000001ff */
[----:B------:R-:W2:Y:S01]  /*5210*/  @!P3 LDG.E R3, desc[UR10][R92.64] ;  /* 0x0000000a5c03b981 */ /* 0x000ea2000c1e1900 */
[----:B-1----:R-:W-:Y:S01]  /*5220*/  @!P2 IMAD R38, R38, R32, RZ ;  /* 0x000000202626a224 */ /* 0x002fe200078e02ff */
[----:B------:R-:W-:-:S03]  /*5230*/  @!P2 MOV R39, R7 ;  /* 0x000000070027a202 */ /* 0x000fc60000000f00 */
[----:B------:R-:W-:Y:S01]  /*5240*/  @!P2 IMAD R33, R44, R33, R38 ;  /* 0x000000212c21a224 */ /* 0x000fe200078e0226 */
[----:B------:R-:W-:-:S05]  /*5250*/  @!P2 MOV R38, R4 ;  /* 0x000000040026a202 */ /* 0x000fca0000000f00 */
[----:B------:R-:W-:-:S05]  /*5260*/  @!P2 IMAD.WIDE.U32 R38, R44, R32, R38 ;  /* 0x000000202c26a225 */ /* 0x000fca00078e0026 */
[----:B------:R-:W-:-:S04]  /*5270*/  @!P2 IADD3 R32, PT, PT, R39, R33, RZ ;  /* 0x000000212720a210 */ /* 0x000fc80007ffe0ff */
[C---:B------:R-:W-:Y:S02]  /*5280*/  @!P2 SHF.L.U64.HI R32, R38.reuse, 0x1, R32 ;  /* 0x000000012620a819 */ /* 0x040fe40000010220 */
[----:B------:R-:W-:-:S04]  /*5290*/  @!P2 SHF.L.U32 R38, R38, 0x1, RZ ;  /* 0x000000012626a819 */ /* 0x000fc800000006ff */
[----:B0-----:R-:W-:Y:S02]  /*52a0*/  @!P2 IADD3 R68, P1, PT, R38, R68, RZ ;  /* 0x000000442644a210 */ /* 0x001fe40007f3e0ff */
[----:B------:R-:W-:Y:S02]  /*52b0*/  LOP3.LUT P0, RZ, R2, 0x80000000, RZ, 0xc0, !PT ;  /* 0x8000000002ff7812 */ /* 0x000fe4000780c0ff */
[----:B------:R-:W-:Y:S02]  /*52c0*/  @!P2 IADD3.X R69, PT, PT, R32, R69, RZ, P1, !PT ;  /* 0x000000452045a210 */ /* 0x000fe40000ffe4ff */
[----:B----4-:R-:W-:-:S04]  /*52d0*/  @!P2 IADD3 R70, P1, PT, R38, R70, RZ ;  /* 0x000000462646a210 */ /* 0x010fc80007f3e0ff */
[----:B------:R-:W-:Y:S02]  /*52e0*/  @!P2 IADD3.X R71, PT, PT, R32, R71, RZ, P1, !PT ;  /* 0x000000472047a210 */ /* 0x000fe40000ffe4ff */
[----:B------:R-:W-:-:S06]  /*52f0*/  CS2R R32, SRZ ;  /* 0x0000000000207805 */ /* 0x000fcc000001ff00 */
[----:B------:R0:W3:Y:S04]  /*5300*/  @!P0 LDG.E R33, desc[UR10][R50.64] ;  /* 0x0000000a32218981 */ /* 0x0000e8000c1e1900 */
[----:B------:R-:W4:Y:S01]  /*5310*/  @!P0 LDG.E R32, desc[UR10][R90.64] ;  /* 0x0000000a5a208981 */ /* 0x000f22000c1e1900 */
[----:B0-----:R-:W-:-:S04]  /*5320*/  IADD3 R50, PT, PT, R0, 0x180, RZ ;  /* 0x0000018000327810 */ /* 0x001fc80007ffe0ff */
[----:B------:R-:W-:Y:S02]  /*5330*/  SHF.R.S32.HI R44, RZ, 0x1f, R50 ;  /* 0x0000001fff2c7819 */ /* 0x000fe40000011432 */
[----:B------:R-:W-:-:S04]  /*5340*/  ISETP.GE.U32.AND P1, PT, R50, UR16, PT ;  /* 0x0000001032007c0c */ /* 0x000fc8000bf26070 */
[----:B------:R-:W-:-:S13]  /*5350*/  ISETP.GE.AND.EX P0, PT, R44, UR17, PT, P1 ;  /* 0x000000112c007c0c */ /* 0x000fda000bf06310 */
[----:B------:R-:W0:Y:S01]  /*5360*/  @!P0 LDC.64 R38, c[0x0][0x3f8] ;  /* 0x0000fe00ff268b82 */ /* 0x000e220000000a00 */
[----:B------:R-:W-:Y:S07]  /*5370*/  STL [R1+0x288], R45 ;  /* 0x0002882d01007387 */ /* 0x000fee0000100800 */
[----:B------:R-:W1:Y:S01]  /*5380*/  @!P0 LDC.64 R72, c[0x0][0x3a0] ;  /* 0x0000e800ff488b82 */ /* 0x000e620000000a00 */
[----:B--2---:R2:W-:Y:S07]  /*5390*/  STL [R1+0x230], R3 ;  /* 0x0002300301007387 */ /* 0x0045ee0000100800 */
[----:B------:R-:W3:Y:S01]  /*53a0*/  @!P0 LDC.64 R74, c[0x0][0x398] ;  /* 0x0000e600ff4a8b82 */ /* 0x000ee20000000a00 */
[----:B--2---:R-:W-:-:S06]  /*53b0*/  MOV R3, RZ ;  /* 0x000000ff00037202 */ /* 0x004fcc0000000f00 */
[----:B------:R-:W2:Y:S01]  /*53c0*/  @!P3 LDG.E R3, desc[UR10][R94.64] ;  /* 0x0000000a5e03b981 */ /* 0x000ea2000c1e1900 */
[----:B0-----:R-:W-:Y:S01]  /*53d0*/  @!P0 IMAD R44, R44, R38, RZ ;  /* 0x000000262c2c8224 */ /* 0x001fe200078e02ff */
[----:B------:R-:W-:-:S03]  /*53e0*/  @!P0 MOV R45, R7 ;  /* 0x00000007002d8202 */ /* 0x000fc60000000f00 */
[----:B------:R-:W-:Y:S01]  /*53f0*/  @!P0 IMAD R39, R50, R39, R44 ;  /* 0x0000002732278224 */ /* 0x000fe200078e022c */
[----:B------:R-:W-:-:S05]  /*5400*/  @!P0 MOV R44, R4 ;  /* 0x00000004002c8202 */ /* 0x000fca0000000f00 */
[----:B------:R-:W-:-:S05]  /*5410*/  @!P0 IMAD.WIDE.U32 R44, R50, R38, R44 ;  /* 0x00000026322c8225 */ /* 0x000fca00078e002c */
[----:B------:R-:W-:-:S04]  /*5420*/  @!P0 IADD3 R38, PT, PT, R45, R39, RZ ;  /* 0x000000272d268210 */ /* 0x000fc80007ffe0ff */
[C---:B------:R-:W-:Y:S02]  /*5430*/  @!P0 SHF.L.U64.HI R38, R44.reuse, 0x1, R38 ;  /* 0x000000012c268819 */ /* 0x040fe40000010226 */
[----:B------:R-:W-:Y:S02]  /*5440*/  @!P0 SHF.L.U32 R44, R44, 0x1, RZ ;  /* 0x000000012c2c8819 */ /* 0x000fe400000006ff */
[----:B------:R-:W-:Y:S02]  /*5450*/  LOP3.LUT R2, R2, 0xfffffbff, RZ, 0xc0, !PT ;  /* 0xfffffbff02027812 */ /* 0x000fe400078ec0ff */
[----:B-1----:R-:W-:Y:S02]  /*5460*/  @!P0 IADD3 R72, P1, PT, R44, R72, RZ ;  /* 0x000000482c488210 */ /* 0x002fe40007f3e0ff */
[----:B------:R-:W-:Y:S02]  /*5470*/  @P2 LOP3.LUT R2, R2, 0x400, RZ, 0xfc, !PT ;  /* 0x0000040002022812 */ /* 0x000fe400078efcff */
[----:B------:R-:W-:-:S02]  /*5480*/  @!P0 IADD3.X R73, PT, PT, R38, R73, RZ, P1, !PT ;  /* 0x0000004926498210 */ /* 0x000fc40000ffe4ff */
[----:B---3--:R-:W-:Y:S02]  /*5490*/  @!P0 IADD3 R74, P1, PT, R44, R74, RZ ;  /* 0x0000004a2c4a8210 */ /* 0x008fe40007f3e0ff */
[----:B------:R-:W-:Y:S02]  /*54a0*/  IADD3 R50, PT, PT, R0, 0x188, RZ ;  /* 0x0000018800327810 */ /* 0x000fe40007ffe0ff */
[----:B------:R-:W-:Y:S02]  /*54b0*/  LOP3.LUT R2, R2, 0xfffffdff, RZ, 0xc0, !PT ;  /* 0xfffffdff02027812 */ /* 0x000fe400078ec0ff */
[----:B------:R-:W-:Y:S02]  /*54c0*/  @!P0 IADD3.X R75, PT, PT, R38, R75, RZ, P1, !PT ;  /* 0x0000004b264b8210 */ /* 0x000fe40000ffe4ff */
[----:B------:R-:W-:Y:S02]  /*54d0*/  SHF.R.S32.HI R44, RZ, 0x1f, R50 ;  /* 0x0000001fff2c7819 */ /* 0x000fe40000011432 */
[----:B------:R-:W-:-:S02]  /*54e0*/  ISETP.GE.U32.AND P1, PT, R50, UR16, PT ;  /* 0x0000001032007c0c */ /* 0x000fc4000bf26070 */
[----:B------:R-:W-:Y:S02]  /*54f0*/  @P0 LOP3.LUT R2, R2, 0x200, RZ, 0xfc, !PT ;  /* 0x0000020002020812 */ /* 0x000fe400078efcff */
[----:B------:R-:W-:Y:S02]  /*5500*/  ISETP.GE.AND.EX P3, PT, R44, UR17, PT, P1 ;  /* 0x000000112c007c0c */ /* 0x000fe4000bf66310 */
[C---:B------:R-:W-:Y:S01]  /*5510*/  LOP3.LUT P1, RZ, R2.reuse, 0x10000000, RZ, 0xc0, !PT ;  /* 0x1000000002ff7812 */ /* 0x040fe2000782c0ff */
[----:B--2---:R0:W-:Y:S01]  /*5520*/  STL [R1+0x268], R3 ;  /* 0x0002680301007387 */ /* 0x0041e20000100800 */
[----:B------:R-:W-:-:S09]  /*5530*/  LOP3.LUT P0, RZ, R2, 0x8000000, RZ, 0xc0, !PT ;  /* 0x0800000002ff7812 */ /* 0x000fd2000780c0ff */
[----:B------:R-:W1:Y:S01]  /*5540*/  @!P3 LDC.64 R38, c[0x0][0x3f8] ;  /* 0x0000fe00ff26bb82 */ /* 0x000e620000000a00 */
[----:B0-----:R-:W-:-:S07]  /*5550*/  HFMA2 R3, -RZ, RZ, 0, 0 ;  /* 0x00000000ff037431 */ /* 0x001fce00000001ff */
[----:B------:R-:W0:Y:S01]  /*5560*/  @!P3 LDC.64 R76, c[0x0][0x3a0] ;  /* 0x0000e800ff4cbb82 */ /* 0x000e220000000a00 */
[----:B------:R-:W2:Y:S07]  /*5570*/  @!P1 LDG.E R3, desc[UR10][R96.64] ;  /* 0x0000000a60039981 */ /* 0x000eae000c1e1900 */
[----:B------:R-:W3:Y:S01]  /*5580*/  @!P3 LDC.64 R78, c[0x0][0x398] ;  /* 0x0000e600ff4ebb82 */ /* 0x000ee20000000a00 */
[----:B--2---:R2:W-:Y:S02]  /*5590*/  STL [R1+0x25c], R3 ;  /* 0x00025c0301007387 */ /* 0x0045e40000100800 */
[----:B--2---:R-:W-:-:S06]  /*55a0*/  MOV R3, RZ ;  /* 0x000000ff00037202 */ /* 0x004fcc0000000f00 */
[----:B------:R-:W2:Y:S01]  /*55b0*/  @!P1 LDG.E R3, desc[UR10][R98.64] ;  /* 0x0000000a62039981 */ /* 0x000ea2000c1e1900 */
[----:B-1----:R-:W-:Y:S01]  /*55c0*/  @!P3 IMAD R44, R44, R38, RZ ;  /* 0x000000262c2cb224 */ /* 0x002fe200078e02ff */
[----:B------:R-:W-:-:S03]  /*55d0*/  @!P3 MOV R45, R7 ;  /* 0x00000007002db202 */ /* 0x000fc60000000f00 */
[----:B------:R-:W-:Y:S01]  /*55e0*/  @!P3 IMAD R39, R50, R39, R44 ;  /* 0x000000273227b224 */ /* 0x000fe200078e022c */
[----:B------:R-:W-:-:S05]  /*55f0*/  @!P3 MOV R44, R4 ;  /* 0x00000004002cb202 */ /* 0x000fca0000000f00 */
[----:B------:R-:W-:Y:S01]  /*5600*/  @!P3 IMAD.WIDE.U32 R44, R50, R38, R44 ;  /* 0x00000026322cb225 */ /* 0x000fe200078e002c */
[----:B--2---:R1:W-:Y:S03]  /*5610*/  STL [R1+0x258], R3 ;  /* 0x0002580301007387 */ /* 0x0043e60000100800 */
[----:B-1----:R-:W-:-:S06]  /*5620*/  HFMA2 R3, -RZ, RZ, 0, 0 ;  /* 0x00000000ff037431 */ /* 0x002fcc00000001ff */
[----:B------:R-:W2:Y:S01]  /*5630*/  @!P0 LDG.E R3, desc[UR10][R100.64] ;  /* 0x0000000a64038981 */ /* 0x000ea2000c1e1900 */
[----:B------:R-:W-:-:S04]  /*5640*/  @!P3 IADD3 R38, PT, PT, R45, R39, RZ ;  /* 0x000000272d26b210 */ /* 0x000fc80007ffe0ff */
[C---:B------:R-:W-:Y:S02]  /*5650*/  @!P3 SHF.L.U64.HI R38, R44.reuse, 0x1, R38 ;  /* 0x000000012c26b819 */ /* 0x040fe40000010226 */
[----:B------:R-:W-:-:S04]  /*5660*/  @!P3 SHF.L.U32 R44, R44, 0x1, RZ ;  /* 0x000000012c2cb819 */ /* 0x000fc800000006ff */
[----:B0-----:R-:W-:Y:S02]  /*5670*/  @!P3 IADD3 R76, P1, PT, R44, R76, RZ ;  /* 0x0000004c2c4cb210 */ /* 0x001fe40007f3e0ff */
[----:B------:R-:W-:Y:S02]  /*5680*/  IADD3 R56, PT, PT, R0, 0x190, RZ ;  /* 0x0000019000387810 */ /* 0x000fe40007ffe0ff */
[----:B------:R-:W-:Y:S02]  /*5690*/  @!P3 IADD3.X R77, PT, PT, R38, R77, RZ, P1, !PT ;  /* 0x0000004d264db210 */ /* 0x000fe40000ffe4ff */
[----:B---3--:R-:W-:Y:S02]  /*56a0*/  @!P3 IADD3 R78, P1, PT, R44, R78, RZ ;  /* 0x0000004e2c4eb210 */ /* 0x008fe40007f3e0ff */
[----:B------:R-:W-:Y:S02]  /*56b0*/  SHF.R.S32.HI R50, RZ, 0x1f, R56 ;  /* 0x0000001fff327819 */ /* 0x000fe40000011438 */
[----:B------:R-:W-:-:S02]  /*56c0*/  @!P3 IADD3.X R79, PT, PT, R38, R79, RZ, P1, !PT ;  /* 0x0000004f264fb210 */ /* 0x000fc40000ffe4ff */
[----:B------:R-:W-:Y:S02]  /*56d0*/  ISETP.GE.U32.AND P1, PT, R56, UR16, PT ;  /* 0x0000001038007c0c */ /* 0x000fe4000bf26070 */
[----:B------:R-:W-:-:S04]  /*56e0*/  IADD3 R84, PT, PT, R0, 0x198, RZ ;  /* 0x0000019800547810 */ /* 0x000fc80007ffe0ff */
[----:B------:R-:W-:Y:S02]  /*56f0*/  SHF.R.S32.HI R62, RZ, 0x1f, R84 ;  /* 0x0000001fff3e7819 */ /* 0x000fe40000011454 */
[C---:B------:R-:W-:Y:S02]  /*5700*/  LOP3.LUT P6, RZ, R2.reuse, 0x4000000, RZ, 0xc0, !PT ;  /* 0x0400000002ff7812 */ /* 0x040fe400078cc0ff */
[----:B------:R-:W-:-:S04]  /*5710*/  LOP3.LUT R2, R2, 0xfffffeff, RZ, 0xc0, !PT ;  /* 0xfffffeff02027812 */ /* 0x000fc800078ec0ff */
[----:B------:R-:W-:-:S04]  /*5720*/  @P3 LOP3.LUT R2, R2, 0x100, RZ, 0xfc, !PT ;  /* 0x0000010002023812 */ /* 0x000fc800078efcff */
[----:B------:R-:W-:Y:S01]  /*5730*/  LOP3.LUT R2, R2, 0xffffff7f, RZ, 0xc0, !PT ;  /* 0xffffff7f02027812 */ /* 0x000fe200078ec0ff */
[----:B------:R-:W-:Y:S01]  /*5740*/  HFMA2 R38, -RZ, RZ, 0, 0 ;  /* 0x00000000ff267431 */ /* 0x000fe200000001ff */
[----:B------:R-:W-:-:S05]  /*5750*/  MOV R39, RZ ;  /* 0x000000ff00277202 */ /* 0x000fca0000000f00 */
[----:B------:R-:W3:Y:S04]  /*5760*/  @!P6 LDG.E R38, desc[UR10][R104.64] ;  /* 0x0000000a6826e981 */ /* 0x000ee8000c1e1900 */
[----:B------:R-:W3:Y:S04]  /*5770*/  @!P6 LDG.E R39, desc[UR10][R106.64] ;  /* 0x0000000a6a27e981 */ /* 0x000ee8000c1e1900 */
[----:B--2---:R0:W-:Y:S02]  /*5780*/  STL [R1+0x240], R3 ;  /* 0x0002400301007387 */ /* 0x0041e40000100800 */
[----:B0-----:R-:W-:-:S06]  /*5790*/  MOV R3, RZ ;  /* 0x000000ff00037202 */ /* 0x001fcc0000000f00 */
[----:B------:R-:W2:Y:S01]  /*57a0*/  @!P0 LDG.E R3, desc[UR10][R102.64] ;  /* 0x0000000a66038981 */ /* 0x000ea2000c1e1900 */
[----:B------:R-:W-:-:S13]  /*57b0*/  ISETP.GE.AND.EX P0, PT, R50, UR17, PT, P1 ;  /* 0x0000001132007c0c */ /* 0x000fda000bf06310 */
[----:B------:R-:W0:Y:S01]  /*57c0*/  @!P0 LDC.64 R44, c[0x0][0x3f8] ;  /* 0x0000fe00ff2c8b82 */ /* 0x000e220000000a00 */
[----:B------:R-:W-:-:S07]  /*57d0*/  @!P0 MOV R51, R7 ;  /* 0x0000000700338202 */ /* 0x000fce0000000f00 */
[----:B------:R-:W1:Y:S08]  /*57e0*/  @!P0 LDC.64 R80, c[0x0][0x3a0] ;  /* 0x0000e800ff508b82 */ /* 0x000e700000000a00 */
[----:B------:R-:W4:Y:S01]  /*57f0*/  @!P0 LDC.64 R82, c[0x0][0x398] ;  /* 0x0000e600ff528b82 */ /* 0x000f220000000a00 */
        /* <DEDUP_REMOVED lines=9> */
[----:B----4-:R-:W-:-:S04]  /*5890*/  @!P0 IADD3 R82, P1, PT, R50, R82, RZ ;  /* 0x0000005232528210 */ /* 0x010fc80007f3e0ff */
[----:B------:R-:W-:Y:S02]  /*58a0*/  @!P0 IADD3.X R83, PT, PT, R44, R83, RZ, P1, !PT ;  /* 0x000000532c538210 */ /* 0x000fe40000ffe4ff */
[----:B------:R-:W-:Y:S02]  /*58b0*/  CS2R R44, SRZ ;  /* 0x00000000002c7805 */ /* 0x000fe4000001ff00 */
[----:B------:R-:W-:-:S04]  /*58c0*/  ISETP.GE.U32.AND P1, PT, R84, UR16, PT ;  /* 0x0000001054007c0c */ /* 0x000fc8000bf26070 */
[----:B------:R-:W4:Y:S04]  /*58d0*/  @!P4 LDG.E R44, desc[UR10][R108.64] ;  /* 0x0000000a6c2cc981 */ /* 0x000f28000c1e1900 */
[----:B------:R-:W4:Y:S01]  /*58e0*/  @!P4 LDG.E R45, desc[UR10][R110.64] ;  /* 0x0000000a6e2dc981 */ /* 0x000f22000c1e1900 */
[----:B------:R-:W-:-:S13]  /*58f0*/  ISETP.GE.AND.EX P4, PT, R62, UR17, PT, P1 ;  /* 0x000000113e007c0c */ /* 0x000fda000bf86310 */
[----:B------:R-:W0:Y:S01]  /*5900*/  @!P4 LDC.64 R56, c[0x0][0x3f8] ;  /* 0x0000fe00ff38cb82 */ /* 0x000e220000000a00 */
[----:B------:R-:W-:-:S07]  /*5910*/  @!P4 MOV R63, R7 ;  /* 0x00000007003fc202 */ /* 0x000fce0000000f00 */
[----:B------:R-:W1:Y:S01]  /*5920*/  @!P4 LDC.64 R86, c[0x0][0x3a0] ;  /* 0x0000e800ff56cb82 */ /* 0x000e620000000a00 */
[----:B------:R-:W-:Y:S01]  /*5930*/  @P0 LOP3.LUT R2, R2, 0x80, RZ, 0xfc, !PT ;  /* 0x0000008002020812 */ /* 0x000fe200078efcff */
[----:B0-----:R-:W-:-:S04]  /*5940*/  @!P4 IMAD R62, R62, R56, RZ ;  /* 0x000000383e3ec224 */ /* 0x001fc800078e02ff */
[----:B------:R-:W-:Y:S01]  /*5950*/  @!P4 IMAD R57, R84, R57, R62 ;  /* 0x000000395439c224 */ /* 0x000fe200078e023e */
[----:B------:R-:W-:-:S05]  /*5960*/  @!P4 MOV R62, R4 ;  /* 0x00000004003ec202 */ /* 0x000fca0000000f00 */
[----:B------:R-:W-:Y:S02]  /*5970*/  @!P4 IMAD.WIDE.U32 R62, R84, R56, R62 ;  /* 0x00000038543ec225 */ /* 0x000fe400078e003e */
[----:B------:R-:W0:Y:S01]  /*5980*/  @!P4 LDC.64 R84, c[0x0][0x398] ;  /* 0x0000e600ff54cb82 */ /* 0x000e220000000a00 */
[----:B------:R-:W-:Y:S02]  /*5990*/  LOP3.LUT P1, RZ, R2, 0x1000000, RZ, 0xc0, !PT ;  /* 0x0100000002ff7812 */ /* 0x000fe4000782c0ff */
[----:B------:R-:W-:Y:S02]  /*59a0*/  @!P4 IADD3 R56, PT, PT, R63, R57, RZ ;  /* 0x000000393f38c210 */ /* 0x000fe40007ffe0ff */
[----:B------:R-:W-:Y:S02]  /*59b0*/  CS2R R50, SRZ ;  /* 0x0000000000327805 */ /* 0x000fe4000001ff00 */
[C---:B------:R-:W-:Y:S02]  /*59c0*/  @!P4 SHF.L.U64.HI R56, R62.reuse, 0x1, R56 ;  /* 0x000000013e38c819 */ /* 0x040fe40000010238 */
[----:B------:R-:W-:-:S05]  /*59d0*/  @!P4 SHF.L.U32 R62, R62, 0x1, RZ ;  /* 0x000000013e3ec819 */ /* 0x000fca00000006ff */
[----:B------:R-:W4:Y:S04]  /*59e0*/  @!P1 LDG.E R50, desc[UR10][R112.64] ;  /* 0x0000000a70329981 */ /* 0x000f28000c1e1900 */
[----:B------:R-:W4:Y:S01]  /*59f0*/  @!P1 LDG.E R51, desc[UR10][R114.64] ;  /* 0x0000000a72339981 */ /* 0x000f22000c1e1900 */
[----:B-1----:R-:W-:Y:S02]  /*5a00*/  @!P4 IADD3 R86, P1, PT, R62, R86, RZ ;  /* 0x000000563e56c210 */ /* 0x002fe40007f3e0ff */
[----:B------:R-:W-:Y:S02]  /*5a10*/  LOP3.LUT P0, RZ, R2, 0x800000, RZ, 0xc0, !PT ;  /* 0x0080000002ff7812 */ /* 0x000fe4000780c0ff */
[----:B------:R-:W-:Y:S02]  /*5a20*/  @!P4 IADD3.X R87, PT, PT, R56, R87, RZ, P1, !PT ;  /* 0x000000573857c210 */ /* 0x000fe40000ffe4ff */
[----:B0-----:R-:W-:-:S02]  /*5a30*/  @!P4 IADD3 R84, P1, PT, R62, R84, RZ ;  /* 0x000000543e54c210 */ /* 0x001fc40007f3e0ff */
[----:B------:R-:W-:Y:S02]  /*5a40*/  LOP3.LUT P6, RZ, R2, 0x400000, RZ, 0xc0, !PT ;  /* 0x0040000002ff7812 */ /* 0x000fe400078cc0ff */
[----:B------:R-:W-:Y:S02]  /*5a50*/  @!P4 IADD3.X R85, PT, PT, R56, R85, RZ, P1, !PT ;  /* 0x000000553855c210 */ /* 0x000fe40000ffe4ff */
[----:B------:R-:W-:Y:S02]  /*5a60*/  CS2R R56, SRZ ;  /* 0x0000000000387805 */ /* 0x000fe4000001ff00 */
[----:B------:R-:W-:Y:S01]  /*5a70*/  IADD3 R63, PT, PT, R0, 0x1a0, RZ ;  /* 0x000001a0003f7810 */ /* 0x000fe20007ffe0ff */
[----:B------:R-:W-:-:S03]  /*5a80*/  HFMA2 R62, -RZ, RZ, 0, 0 ;  /* 0x00000000ff3e7431 */ /* 0x000fc600000001ff */
[----:B------:R-:W-:Y:S01]  /*5a90*/  SHF.R.S32.HI R88, RZ, 0x1f, R63 ;  /* 0x0000001fff587819 */ /* 0x000fe2000001143f */
[----:B------:R-:W4:Y:S01]  /*5aa0*/  @!P0 LDG.E R56, desc[UR10][R116.64] ;  /* 0x0000000a74388981 */ /* 0x000f22000c1e1900 */
[----:B------:R-:W-:-:S03]  /*5ab0*/  ISETP.GE.U32.AND P1, PT, R63, UR16, PT ;  /* 0x000000103f007c0c */ /* 0x000fc6000bf26070 */
[----:B------:R-:W4:Y:S01]  /*5ac0*/  @!P0 LDG.E R57, desc[UR10][R118.64] ;  /* 0x0000000a76398981 */ /* 0x000f22000c1e1900 */
[----:B------:R-:W-:-:S03]  /*5ad0*/  ISETP.GE.AND.EX P0, PT, R88, UR17, PT, P1 ;  /* 0x0000001158007c0c */ /* 0x000fc6000bf06310 */
[----:B------:R0:W4:Y:S02]  /*5ae0*/  @!P6 LDG.E R62, desc[UR10][R8.64] ;  /* 0x0000000a083ee981 */ /* 0x000124000c1e1900 */
[----:B0-----:R-:W-:-:S08]  /*5af0*/  MOV R8, RZ ;  /* 0x000000ff00087202 */ /* 0x001fd00000000f00 */
[----:B------:R-:W0:Y:S01]  /*5b00*/  @!P0 LDC.64 R90, c[0x0][0x398] ;  /* 0x0000e600ff5a8b82 */ /* 0x000e220000000a00 */
[----:B------:R1:W4:Y:S07]  /*5b10*/  @!P6 LDG.E R8, desc[UR10][R10.64] ;  /* 0x0000000a0a08e981 */ /* 0x00032e000c1e1900 */
[----:B-1----:R-:W1:Y:S01]  /*5b20*/  @!P0 LDC.64 R10, c[0x0][0x3f8] ;  /* 0x0000fe00ff0a8b82 */ /* 0x002e620000000a00 */
[----:B------:R-:W-:Y:S01]  /*5b30*/  @!P0 MOV R89, R7 ;  /* 0x0000000700598202 */ /* 0x000fe20000000f00 */
[----:B-1----:R-:W-:Y:S01]  /*5b40*/  @!P0 IMAD R9, R88, R10, RZ ;  /* 0x0000000a58098224 */ /* 0x002fe200078e02ff */
[----:B------:R-:W-:-:S03]  /*5b50*/  @!P0 MOV R88, R4 ;  /* 0x0000000400588202 */ /* 0x000fc60000000f00 */
[C---:B------:R-:W-:Y:S02]  /*5b60*/  @!P0 IMAD R9, R63.reuse, R11, R9 ;  /* 0x0000000b3f098224 */ /* 0x040fe400078e0209 */
[----:B------:R-:W-:Y:S02]  /*5b70*/  @!P0 IMAD.WIDE.U32 R10, R63, R10, R88 ;  /* 0x0000000a3f0a8225 */ /* 0x000fe400078e0058 */
[----:B------:R-:W1:Y:S03]  /*5b80*/  @!P0 LDC.64 R88, c[0x0][0x3a0] ;  /* 0x0000e800ff588b82 */ /* 0x000e660000000a00 */
[----:B------:R-:W-:-:S04]  /*5b90*/  @!P0 IADD3 R9, PT, PT, R11, R9, RZ ;  /* 0x000000090b098210 */ /* 0x000fc80007ffe0ff */
[C---:B------:R-:W-:Y:S02]  /*5ba0*/  @!P0 SHF.L.U64.HI R9, R10.reuse, 0x1, R9 ;  /* 0x000000010a098819 */ /* 0x040fe40000010209 */
[----:B------:R-:W-:-:S04]  /*5bb0*/  @!P0 SHF.L.U32 R10, R10, 0x1, RZ ;  /* 0x000000010a0a8819 */ /* 0x000fc800000006ff */
[----:B-1----:R-:W-:-:S04]  /*5bc0*/  @!P0 IADD3 R88, P1, PT, R10, R88, RZ ;  /* 0x000000580a588210 */ /* 0x002fc80007f3e0ff */
[----:B------:R-:W-:Y:S02]  /*5bd0*/  @!P0 IADD3.X R89, PT, PT, R9, R89, RZ, P1, !PT ;  /* 0x0000005909598210 */ /* 0x000fe40000ffe4ff */
[----:B0-----:R-:W-:-:S04]  /*5be0*/  @!P0 IADD3 R90, P1, PT, R10, R90, RZ ;  /* 0x0000005a0a5a8210 */ /* 0x001fc80007f3e0ff */
[----:B------:R-:W-:Y:S01]  /*5bf0*/  @!P0 IADD3.X R91, PT, PT, R9, R91, RZ, P1, !PT ;  /* 0x0000005b095b8210 */ /* 0x000fe20000ffe4ff */
[----:B------:R-:W-:Y:S01]  /*5c00*/  HFMA2 R9, -RZ, RZ, 0, 0 ;  /* 0x00000000ff097431 */ /* 0x000fe200000001ff */
[----:B------:R-:W-:-:S05]  /*5c10*/  CS2R R10, SRZ ;  /* 0x00000000000a7805 */ /* 0x000fca000001ff00 */
[----:B------:R0:W4:Y:S04]  /*5c20*/  @!P5 LDG.E R9, desc[UR10][R12.64] ;  /* 0x0000000a0c09d981 */ /* 0x000128000c1e1900 */
[----:B------:R1:W4:Y:S01]  /*5c30*/  @!P5 LDG.E R10, desc[UR10][R14.64] ;  /* 0x0000000a0e0ad981 */ /* 0x000322000c1e1900 */
[----:B0-----:R-:W-:-:S04]  /*5c40*/  IADD3 R13, PT, PT, R0, 0x1a8, RZ ;  /* 0x000001a8000d7810 */ /* 0x001fc80007ffe0ff */
[----:B------:R-:W-:Y:S02]  /*5c50*/  SHF.R.S32.HI R63, RZ, 0x1f, R13 ;  /* 0x0000001fff3f7819 */ /* 0x000fe4000001140d */
[----:B------:R-:W-:-:S04]  /*5c60*/  ISETP.GE.U32.AND P1, PT, R13, UR16, PT ;  /* 0x000000100d007c0c */ /* 0x000fc8000bf26070 */
[----:B------:R-:W-:Y:S02]  /*5c70*/  ISETP.GE.AND.EX P5, PT, R63, UR17, PT, P1 ;  /* 0x000000113f007c0c */ /* 0x000fe4000bfa6310 */
[----:B------:R-:W-:-:S04]  /*5c80*/  LOP3.LUT R2, R2, 0xffffffbf, RZ, 0xc0, !PT ;  /* 0xffffffbf02027812 */ /* 0x000fc800078ec0ff */
[----:B------:R-:W-:-:S04]  /*5c90*/  @P4 LOP3.LUT R2, R2, 0x40, RZ, 0xfc, !PT ;  /* 0x0000004002024812 */ /* 0x000fc800078efcff */
[----:B------:R-:W-:-:S03]  /*5ca0*/  LOP3.LUT R2, R2, 0xffffffdf, RZ, 0xc0, !PT ;  /* 0xffffffdf02027812 */ /* 0x000fc600078ec0ff */
[----:B-1----:R-:W0:Y:S01]  /*5cb0*/  @!P5 LDC.64 R14, c[0x0][0x3f8] ;  /* 0x0000fe00ff0edb82 */ /* 0x002e220000000a00 */
[----:B------:R-:W-:-:S04]  /*5cc0*/  @P0 LOP3.LUT R2, R2, 0x20, RZ, 0xfc, !PT ;  /* 0x0000002002020812 */ /* 0x000fc800078efcff */
[----:B------:R-:W-:-:S03]  /*5cd0*/  LOP3.LUT P1, RZ, R2, 0x100000, RZ, 0xc0, !PT ;  /* 0x0010000002ff7812 */ /* 0x000fc6000782c0ff */
[----:B------:R-:W1:Y:S08]  /*5ce0*/  @!P5 LDC.64 R92, c[0x0][0x3a0] ;  /* 0x0000e800ff5cdb82 */ /* 0x000e700000000a00 */
[----:B------:R-:W3:Y:S02]  /*5cf0*/  @!P5 LDC.64 R94, c[0x0][0x398] ;  /* 0x0000e600ff5edb82 */ /* 0x000ee40000000a00 */
[----:B------:R2:W4:Y:S01]  /*5d00*/  @!P1 LDG.E R11, desc[UR10][R16.64] ;  /* 0x0000000a100b9981 */ /* 0x000522000c1e1900 */
[----:B0-----:R-:W-:Y:S01]  /*5d10*/  @!P5 IMAD R63, R63, R14, RZ ;  /* 0x0000000e3f3fd224 */ /* 0x001fe200078e02ff */
[----:B--2---:R-:W-:-:S02]  /*5d20*/  @!P5 MOV R16, R4 ;  /* 0x000000040010d202 */ /* 0x004fc40000000f00 */
[----:B------:R-:W-:Y:S01]  /*5d30*/  @!P5 MOV R17, R7 ;  /* 0x000000070011d202 */ /* 0x000fe20000000f00 */
[C---:B------:R-:W-:Y:S02]  /*5d40*/  @!P5 IMAD R15, R13.reuse, R15, R63 ;  /* 0x0000000f0d0fd224 */ /* 0x040fe400078e023f */
[----:B------:R-:W-:Y:S01]  /*5d50*/  @!P5 IMAD.WIDE.U32 R16, R13, R14, R16 ;  /* 0x0000000e0d10d225 */ /* 0x000fe200078e0010 */
[----:B------:R-:W-:-:S04]  /*5d60*/  MOV R12, RZ ;  /* 0x000000ff000c7202 */ /* 0x000fc80000000f00 */
[----:B------:R-:W-:Y:S02]  /*5d70*/  @!P5 IADD3 R13, PT, PT, R17, R15, RZ ;  /* 0x0000000f110dd210 */ /* 0x000fe40007ffe0ff */
[----:B------:R-:W2:Y:S02]  /*5d80*/  @!P1 LDG.E R12, desc[UR10][R18.64] ;  /* 0x0000000a120c9981 */ /* 0x000ea4000c1e1900 */
[C---:B------:R-:W-:Y:S02]  /*5d90*/  @!P5 SHF.L.U64.HI R13, R16.reuse, 0x1, R13 ;  /* 0x00000001100dd819 */ /* 0x040fe4000001020d */
[----:B------:R-:W-:-:S04]  /*5da0*/  @!P5 SHF.L.U32 R16, R16, 0x1, RZ ;  /* 0x000000011010d819 */ /* 0x000fc800000006ff */
[----:B-1----:R-:W-:Y:S02]  /*5db0*/  @!P5 IADD3 R92, P1, PT, R16, R92, RZ ;  /* 0x0000005c105cd210 */ /* 0x002fe40007f3e0ff */
[----:B------:R-:W-:Y:S02]  /*5dc0*/  LOP3.LUT P6, RZ, R2, 0x80000, RZ, 0xc0, !PT ;  /* 0x0008000002ff7812 */ /* 0x000fe400078cc0ff */
[----:B------:R-:W-:Y:S02]  /*5dd0*/  @!P5 IADD3.X R93, PT, PT, R13, R93, RZ, P1, !PT ;  /* 0x0000005d0d5dd210 */ /* 0x000fe40000ffe4ff */
[----:B---3--:R-:W-:-:S04]  /*5de0*/  @!P5 IADD3 R94, P1, PT, R16, R94, RZ ;  /* 0x0000005e105ed210 */ /* 0x008fc80007f3e0ff */
[----:B------:R-:W-:Y:S01]  /*5df0*/  @!P5 IADD3.X R95, PT, PT, R13, R95, RZ, P1, !PT ;  /* 0x0000005f0d5fd210 */ /* 0x000fe20000ffe4ff */
[----:B------:R-:W-:Y:S01]  /*5e00*/  HFMA2 R13, -RZ, RZ, 0, 0 ;  /* 0x00000000ff0d7431 */ /* 0x000fe200000001ff */
[----:B------:R-:W-:Y:S02]  /*5e10*/  IADD3 R17, PT, PT, R0, 0x1b0, RZ ;  /* 0x000001b000117810 */ /* 0x000fe40007ffe0ff */
[----:B------:R-:W-:Y:S02]  /*5e20*/  CS2R R14, SRZ ;  /* 0x00000000000e7805 */ /* 0x000fe4000001ff00 */
[----:B------:R-:W-:Y:S01]  /*5e30*/  ISETP.GE.U32.AND P1, PT, R17, UR16, PT ;  /* 0x0000001011007c0c */ /* 0x000fe2000bf26070 */
[----:B------:R0:W3:Y:S04]  /*5e40*/  @!P6 LDG.E R13, desc[UR10][R20.64] ;  /* 0x0000000a140de981 */ /* 0x0000e8000c1e1900 */
[----:B------:R-:W3:Y:S01]  /*5e50*/  @!P6 LDG.E R14, desc[UR10][R22.64] ;  /* 0x0000000a160ee981 */ /* 0x000ee2000c1e1900 */
[----:B0-----:R-:W-:-:S04]  /*5e60*/  SHF.R.S32.HI R20, RZ, 0x1f, R17 ;  /* 0x0000001fff147819 */ /* 0x001fc80000011411 */
[----:B------:R-:W-:Y:S02]  /*5e70*/  ISETP.GE.AND.EX P6, PT, R20, UR17, PT, P1 ;  /* 0x0000001114007c0c */ /* 0x000fe4000bfc6310 */
[----:B------:R-:W-:-:S11]  /*5e80*/  LOP3.LUT P0, RZ, R2, 0x40000, RZ, 0xc0, !PT ;  /* 0x0004000002ff7812 */ /* 0x000fd6000780c0ff */
[----:B------:R-:W0:Y:S01]  /*5e90*/  @!P6 LDC.64 R18, c[0x0][0x3f8] ;  /* 0x0000fe00ff12eb82 */ /* 0x000e220000000a00 */
[----:B------:R-:W-:Y:S01]  /*5ea0*/  MOV R16, RZ ;  /* 0x000000ff00107202 */ /* 0x000fe20000000f00 */
[----:B------:R1:W3:Y:S01]  /*5eb0*/  @!P0 LDG.E R15, desc[UR10][R24.64] ;  /* 0x0000000a180f8981 */ /* 0x0002e2000c1e1900 */
[----:B------:R-:W-:-:S04]  /*5ec0*/  @!P6 MOV R21, R7 ;  /* 0x000000070015e202 */ /* 0x000fc80000000f00 */
[----:B------:R1:W3:Y:S02]  /*5ed0*/  @!P0 LDG.E R16, desc[UR10][R26.64] ;  /* 0x0000000a1a108981 */ /* 0x0002e4000c1e1900 */
[----:B-1----:R-:W1:Y:S08]  /*5ee0*/  @!P6 LDC.64 R24, c[0x0][0x3a0] ;  /* 0x0000e800ff18eb82 */ /* 0x002e700000000a00 */
[----:B------:R-:W1:Y:S01]  /*5ef0*/  @!P6 LDC.64 R26, c[0x0][0x398] ;  /* 0x0000e600ff1aeb82 */ /* 0x000e620000000a00 */
[----:B0-----:R-:W-:-:S04]  /*5f00*/  @!P6 IMAD R20, R20, R18, RZ ;  /* 0x000000121414e224 */ /* 0x001fc800078e02ff */
[----:B------:R-:W-:Y:S01]  /*5f10*/  @!P6 IMAD R19, R17, R19, R20 ;  /* 0x000000131113e224 */ /* 0x000fe200078e0214 */
[----:B------:R-:W-:-:S05]  /*5f20*/  @!P6 MOV R20, R4 ;  /* 0x000000040014e202 */ /* 0x000fca0000000f00 */
[----:B------:R-:W-:-:S05]  /*5f30*/  @!P6 IMAD.WIDE.U32 R20, R17, R18, R20 ;  /* 0x000000121114e225 */ /* 0x000fca00078e0014 */
[----:B------:R-:W-:Y:S02]  /*5f40*/  @!P6 IADD3 R17, PT, PT, R21, R19, RZ ;  /* 0x000000131511e210 */ /* 0x000fe40007ffe0ff */
[----:B------:R-:W-:Y:S02]  /*5f50*/  LOP3.LUT R2, R2, 0xffffffef, RZ, 0xc0, !PT ;  /* 0xffffffef02027812 */ /* 0x000fe400078ec0ff */
[C---:B------:R-:W-:Y:S02]  /*5f60*/  @!P6 SHF.L.U64.HI R17, R20.reuse, 0x1, R17 ;  /* 0x000000011411e819 */ /* 0x040fe40000010211 */
[----:B------:R-:W-:Y:S02]  /*5f70*/  @!P6 SHF.L.U32 R20, R20, 0x1, RZ ;  /* 0x000000011414e819 */ /* 0x000fe400000006ff */
[----:B------:R-:W-:Y:S02]  /*5f80*/  @P5 LOP3.LUT R2, R2, 0x10, RZ, 0xfc, !PT ;  /* 0x0000001002025812 */ /* 0x000fe400078efcff */
[----:B-1----:R-:W-:-:S02]  /*5f90*/  @!P6 IADD3 R24, P1, PT, R20, R24, RZ ;  /* 0x000000181418e210 */ /* 0x002fc40007f3e0ff */
[----:B------:R-:W-:Y:S02]  /*5fa0*/  LOP3.LUT R2, R2, 0xfffffff7, RZ, 0xc0, !PT ;  /* 0xfffffff702027812 */ /* 0x000fe400078ec0ff */
[C---:B------:R-:W-:Y:S02]  /*5fb0*/  @!P6 IADD3.X R25, PT, PT, R17.reuse, R25, RZ, P1, !PT ;  /* 0x000000191119e210 */ /* 0x040fe40000ffe4ff */
[----:B------:R-:W-:Y:S02]  /*5fc0*/  @!P6 IADD3 R26, P1, PT, R20, R26, RZ ;  /* 0x0000001a141ae210 */ /* 0x000fe40007f3e0ff */
[----:B------:R-:W-:Y:S02]  /*5fd0*/  @P6 LOP3.LUT R2, R2, 0x8, RZ, 0xfc, !PT ;  /* 0x0000000802026812 */ /* 0x000fe400078efcff */
[----:B------:R-:W-:Y:S02]  /*5fe0*/  @!P6 IADD3.X R27, PT, PT, R17, R27, RZ, P1, !PT ;  /* 0x0000001b111be210 */ /* 0x000fe40000ffe4ff */
[----:B------:R-:W-:Y:S01]  /*5ff0*/  LOP3.LUT P6, RZ, R120, 0x80000000, RZ, 0xc0, !PT ;  /* 0x8000000078ff7812 */ /* 0x000fe200078cc0ff */
[----:B------:R-:W-:Y:S01]  /*6000*/  HFMA2 R17, -RZ, RZ, 0, 0 ;  /* 0x00000000ff117431 */ /* 0x000fe200000001ff */
[----:B------:R-:W-:-:S02]  /*6010*/  IADD3 R21, PT, PT, R0, 0x1b8, RZ ;  /* 0x000001b800157810 */ /* 0x000fc40007ffe0ff */
[----:B------:R-:W-:Y:S02]  /*6020*/  CS2R R18, SRZ ;  /* 0x0000000000127805 */ /* 0x000fe4000001ff00 */
[----:B------:R-:W-:-:S07]  /*6030*/  ISETP.GE.U32.AND P1, PT, R21, UR16, PT ;  /* 0x0000001015007c0c */ /* 0x000fce000bf26070 */
[----:B------:R0:W3:Y:S04]  /*6040*/  @!P6 LDG.E R17, desc[UR10][R28.64] ;  /* 0x0000000a1c11e981 */ /* 0x0000e8000c1e1900 */
[----:B------:R1:W3:Y:S01]  /*6050*/  @!P6 LDG.E R18, desc[UR10][R30.64] ;  /* 0x0000000a1e12e981 */ /* 0x0002e2000c1e1900 */
[----:B0-----:R-:W-:-:S04]  /*6060*/  SHF.R.S32.HI R28, RZ, 0x1f, R21 ;  /* 0x0000001fff1c7819 */ /* 0x001fc80000011415 */
[----:B------:R-:W-:-:S13]  /*6070*/  ISETP.GE.AND.EX P6, PT, R28, UR17, PT, P1 ;  /* 0x000000111c007c0c */ /* 0x000fda000bfc6310 */
[----:B------:R-:W0:Y:S01]  /*6080*/  @!P6 LDC.64 R22, c[0x0][0x3f8] ;  /* 0x0000fe00ff16eb82 */ /* 0x000e220000000a00 */
[----:B------:R-:W-:Y:S02]  /*6090*/  LOP3.LUT P1, RZ, R2, 0x10000, RZ, 0xc0, !PT ;  /* 0x0001000002ff7812 */ /* 0x000fe4000782c0ff */
[----:B------:R-:W-:-:S05]  /*60a0*/  MOV R20, RZ ;  /* 0x000000ff00147202 */ /* 0x000fca0000000f00 */
[----:B-1----:R-:W1:Y:S01]  /*60b0*/  @!P6 LDC.64 R30, c[0x0][0x3a0] ;  /* 0x0000e800ff1eeb82 */ /* 0x002e620000000a00 */
[----:B------:R-:W-:-:S05]  /*60c0*/  @!P6 MOV R29, R7 ;  /* 0x00000007001de202 */ /* 0x000fca0000000f00 */
[----:B------:R0:W3:Y:S04]  /*60d0*/  @!P1 LDG.E R20, desc[UR10][R34.64] ;  /* 0x0000000a22149981 */ /* 0x0000e8000c1e1900 */
[----:B------:R-:W3:Y:S01]  /*60e0*/  @!P1 LDG.E R19, desc[UR10][R36.64] ;  /* 0x0000000a24139981 */ /* 0x000ee2000c1e1900 */
[----:B0-----:R-:W-:Y:S01]  /*60f0*/  @!P6 IMAD R28, R28, R22, RZ ;  /* 0x000000161c1ce224 */ /* 0x001fe200078e02ff */
[----:B------:R-:W0:Y:S03]  /*6100*/  @!P6 LDC.64 R34, c[0x0][0x398] ;  /* 0x0000e600ff22eb82 */ /* 0x000e260000000a00 */
[----:B------:R-:W-:Y:S01]  /*6110*/  @!P6 IMAD R23, R21, R23, R28 ;  /* 0x000000171517e224 */ /* 0x000fe200078e021c */
[----:B------:R-:W-:-:S05]  /*6120*/  @!P6 MOV R28, R4 ;  /* 0x00000004001ce202 */ /* 0x000fca0000000f00 */
[----:B------:R-:W-:-:S05]  /*6130*/  @!P6 IMAD.WIDE.U32 R28, R21, R22, R28 ;  /* 0x00000016151ce225 */ /* 0x000fca00078e001c */
[----:B------:R-:W-:-:S04]  /*6140*/  @!P6 IADD3 R21, PT, PT, R29, R23, RZ ;  /* 0x000000171d15e210 */ /* 0x000fc80007ffe0ff */
[C---:B------:R-:W-:Y:S02]  /*6150*/  @!P6 SHF.L.U64.HI R21, R28.reuse, 0x1, R21 ;  /* 0x000000011c15e819 */ /* 0x040fe40000010215 */
[----:B------:R-:W-:-:S04]  /*6160*/  @!P6 SHF.L.U32 R28, R28, 0x1, RZ ;  /* 0x000000011c1ce819 */ /* 0x000fc800000006ff */
[----:B-1----:R-:W-:Y:S02]  /*6170*/  @!P6 IADD3 R30, P1, PT, R28, R30, RZ ;  /* 0x0000001e1c1ee210 */ /* 0x002fe40007f3e0ff */
[----:B------:R-:W-:Y:S02]  /*6180*/  LOP3.LUT P0, RZ, R2, 0x8000, RZ, 0xc0, !PT ;  /* 0x0000800002ff7812 */ /* 0x000fe4000780c0ff */
[----:B------:R-:W-:Y:S02]  /*6190*/  @!P6 IADD3.X R31, PT, PT, R21, R31, RZ, P1, !PT ;  /* 0x0000001f151fe210 */ /* 0x000fe40000ffe4ff */
[----:B0-----:R-:W-:-:S04]  /*61a0*/  @!P6 IADD3 R34, P1, PT, R28, R34, RZ ;  /* 0x000000221c22e210 */ /* 0x001fc80007f3e0ff */
[----:B------:R-:W-:Y:S01]  /*61b0*/  @!P6 IADD3.X R35, PT, PT, R21, R35, RZ, P1, !PT ;  /* 0x000000231523e210 */ /* 0x000fe20000ffe4ff */
[----:B------:R-:W-:Y:S01]  /*61c0*/  HFMA2 R21, -RZ, RZ, 0, 0 ;  /* 0x00000000ff157431 */ /* 0x000fe200000001ff */
[----:B------:R-:W-:Y:S02]  /*61d0*/  IADD3 R29, PT, PT, R0, 0x1c0, RZ ;  /* 0x000001c0001d7810 */ /* 0x000fe40007ffe0ff */
[----:B------:R-:W-:Y:S02]  /*61e0*/  CS2R R22, SRZ ;  /* 0x0000000000167805 */ /* 0x000fe4000001ff00 */
[----:B------:R-:W-:Y:S01]  /*61f0*/  ISETP.GE.U32.AND P1, PT, R29, UR16, PT ;  /* 0x000000101d007c0c */ /* 0x000fe2000bf26070 */
[----:B------:R0:W3:Y:S04]  /*6200*/  @!P0 LDG.E R21, desc[UR10][R40.64] ;  /* 0x0000000a28158981 */ /* 0x0000e8000c1e1900 */
[----:B------:R1:W3:Y:S01]  /*6210*/  @!P0 LDG.E R22, desc[UR10][R42.64] ;  /* 0x0000000a2a168981 */ /* 0x0002e2000c1e1900 */
[----:B0-----:R-:W-:-:S04]  /*6220*/  SHF.R.S32.HI R40, RZ, 0x1f, R29 ;  /* 0x0000001fff287819 */ /* 0x001fc8000001141d */
[----:B------:R-:W-:-:S13]  /*6230*/  ISETP.GE.AND.EX P0, PT, R40, UR17, PT, P1 ;  /* 0x0000001128007c0c */ /* 0x000fda000bf06310 */
[----:B------:R-:W0:Y:S01]  /*6240*/  @!P0 LDC.64 R36, c[0x0][0x3f8] ;  /* 0x0000fe00ff248b82 */ /* 0x000e220000000a00 */
[----:B------:R-:W-:Y:S02]  /*6250*/  @!P0 MOV R41, R7 ;  /* 0x0000000700298202 */ /* 0x000fe40000000f00 */
[----:B------:R-:W-:-:S05]  /*6260*/  LOP3.LUT R2, R2, 0xfffffffb, RZ, 0xc0, !PT ;  /* 0xfffffffb02027812 */ /* 0x000fca00078ec0ff */
[----:B-1----:R-:W1:Y:S01]  /*6270*/  @!P0 LDC.64 R42, c[0x0][0x3a0] ;  /* 0x0000e800ff2a8b82 */ /* 0x002e620000000a00 */
        /* <DEDUP_REMOVED lines=8> */
[----:B------:R-:W-:-:S04]  /*6300*/  @P6 LOP3.LUT R2, R2, 0x4, RZ, 0xfc, !PT ;  /* 0x0000000402026812 */ /* 0x000fc800078efcff */
[C---:B------:R-:W-:Y:S02]  /*6310*/  LOP3.LUT P1, RZ, R2.reuse, 0x4000, RZ, 0xc0, !PT ;  /* 0x0000400002ff7812 */ /* 0x040fe4000782c0ff */
[----:B------:R-:W-:Y:S02]  /*6320*/  MOV R28, RZ ;  /* 0x000000ff001c7202 */ /* 0x000fe40000000f00 */
[----:B------:R-:W-:-:S09]  /*6330*/  LOP3.LUT R2, R2, 0xfffffffd, RZ, 0xc0, !PT ;  /* 0xfffffffd02027812 */ /* 0x000fd200078ec0ff */
[----:B------:R-:W3:Y:S04]  /*6340*/  @!P1 LDG.E R23, desc[UR10][R48.64] ;  /* 0x0000000a30179981 */ /* 0x000ee8000c1e1900 */
[----:B------:R-:W3:Y:S01]  /*6350*/  @!P1 LDG.E R28, desc[UR10][R46.64] ;  /* 0x0000000a2e1c9981 */ /* 0x000ee2000c1e1900 */
[----:B-1----:R-:W-:-:S04]  /*6360*/  @!P0 IADD3 R42, P1, PT, R36, R42, RZ ;  /* 0x0000002a242a8210 */ /* 0x002fc80007f3e0ff */
[C---:B------:R-:W-:Y:S02]  /*6370*/  @!P0 IADD3.X R43, PT, PT, R29.reuse, R43, RZ, P1, !PT ;  /* 0x0000002b1d2b8210 */ /* 0x040fe40000ffe4ff */
[----:B0-----:R-:W-:Y:S02]  /*6380*/  @!P0 IADD3 R40, P1, PT, R36, R40, RZ ;  /* 0x0000002824288210 */ /* 0x001fe40007f3e0ff */
[----:B------:R-:W-:Y:S02]  /*6390*/  @P0 LOP3.LUT R2, R2, 0x2, RZ, 0xfc, !PT ;  /* 0x0000000202020812 */ /* 0x000fe400078efcff */
[----:B------:R-:W-:Y:S02]  /*63a0*/  @!P0 IADD3.X R41, PT, PT, R29, R41, RZ, P1, !PT ;  /* 0x000000291d298210 */ /* 0x000fe40000ffe4ff */
[----:B------:R-:W-:Y:S01]  /*63b0*/  LOP3.LUT P0, RZ, R120, 0x40000000, RZ, 0xc0, !PT ;  /* 0x4000000078ff7812 */ /* 0x000fe2000780c0ff */
[----:B------:R-:W-:Y:S01]  /*63c0*/  HFMA2 R29, -RZ, RZ, 0, 0 ;  /* 0x00000000ff1d7431 */ /* 0x000fe200000001ff */
[----:B------:R-:W-:-:S11]  /*63d0*/  CS2R R36, SRZ ;  /* 0x0000000000247805 */ /* 0x000fd6000001ff00 */
[----:B------:R0:W3:Y:S04]  /*63e0*/  @!P0 LDG.E R29, desc[UR10][R52.64] ;  /* 0x0000000a341d8981 */ /* 0x0000e8000c1e1900 */
[----:B------:R1:W3:Y:S01]  /*63f0*/  @!P0 LDG.E R36, desc[UR10][R54.64] ;  /* 0x0000000a36248981 */ /* 0x0002e2000c1e1900 */
[----:B0-----:R-:W-:-:S04]  /*6400*/  IADD3 R53, PT, PT, R0, 0x1c8, RZ ;  /* 0x000001c800357810 */ /* 0x001fc80007ffe0ff */
[----:B------:R-:W-:Y:S02]  /*6410*/  SHF.R.S32.HI R48, RZ, 0x1f, R53 ;  /* 0x0000001fff307819 */ /* 0x000fe40000011435 */
[----:B------:R-:W-:-:S04]  /*6420*/  ISETP.GE.U32.AND P1, PT, R53, UR16, PT ;  /* 0x0000001035007c0c */ /* 0x000fc8000bf26070 */
[----:B------:R-:W-:-:S13]  /*6430*/  ISETP.GE.AND.EX P0, PT, R48, UR17, PT, P1 ;  /* 0x0000001130007c0c */ /* 0x000fda000bf06310 */
[----:B------:R-:W1:Y:S01]  /*6440*/  @!P0 LDC.64 R46, c[0x0][0x3f8] ;  /* 0x0000fe00ff2e8b82 */ /* 0x000e620000000a00 */
[----:B------:R-:W-:Y:S02]  /*6450*/  @!P0 MOV R49, R7 ;  /* 0x0000000700318202 */ /* 0x000fe40000000f00 */
[----:B------:R-:W-:Y:S01]  /*6460*/  LOP3.LUT P1, RZ, R2, 0x1000, RZ, 0xc0, !PT ;  /* 0x0000100002ff7812 */ /* 0x000fe2000782c0ff */
[----:B-1----:R-:W-:Y:S01]  /*6470*/  @!P0 IMAD R54, R48, R46, RZ ;  /* 0x0000002e30368224 */ /* 0x002fe200078e02ff */
[----:B------:R-:W-:-:S11]  /*6480*/  @!P0 MOV R48, R4 ;  /* 0x0000000400308202 */ /* 0x000fd60000000f00 */
[----:B------:R-:W3:Y:S01]  /*6490*/  @!P1 LDG.E R37, desc[UR10][R60.64] ;  /* 0x0000000a3c259981 */ /* 0x000ee2000c1e1900 */
[C---:B------:R-:W-:Y:S02]  /*64a0*/  @!P0 IMAD R54, R53.reuse, R47, R54 ;  /* 0x0000002f35368224 */ /* 0x040fe400078e0236 */
[----:B------:R-:W-:Y:S02]  /*64b0*/  @!P0 IMAD.WIDE.U32 R48, R53, R46, R48 ;  /* 0x0000002e35308225 */ /* 0x000fe400078e0030 */
[----:B------:R-:W0:Y:S03]  /*64c0*/  @!P0 LDC.64 R46, c[0x0][0x3a0] ;  /* 0x0000e800ff2e8b82 */ /* 0x000e260000000a00 */
[----:B------:R-:W-:Y:S02]  /*64d0*/  @!P0 IADD3 R53, PT, PT, R49, R54, RZ ;  /* 0x0000003631358210 */ /* 0x000fe40007ffe0ff */
[----:B------:R-:W-:-:S02]  /*64e0*/  @!P0 SHF.L.U32 R54, R48, 0x1, RZ ;  /* 0x0000000130368819 */ /* 0x000fc400000006ff */
[----:B------:R-:W-:Y:S02]  /*64f0*/  @!P0 SHF.L.U64.HI R53, R48, 0x1, R53 ;  /* 0x0000000130358819 */ /* 0x000fe40000010235 */
[----:B------:R-:W1:Y:S01]  /*6500*/  @!P0 LDC.64 R48, c[0x0][0x398] ;  /* 0x0000e600ff308b82 */ /* 0x000e620000000a00 */
[----:B------:R-:W-:Y:S02]  /*6510*/  MOV R52, RZ ;  /* 0x000000ff00347202 */ /* 0x000fe40000000f00 */
[----:B------:R-:W-:-:S04]  /*6520*/  LOP3.LUT R2, R2, 0xfffffffe, RZ, 0xc0, !PT ;  /* 0xfffffffe02027812 */ /* 0x000fc800078ec0ff */
[----:B------:R-:W3:Y:S01]  /*6530*/  @!P1 LDG.E R52, desc[UR10][R58.64] ;  /* 0x0000000a3a349981 */ /* 0x000ee2000c1e1900 */
[----:B------:R-:W-:Y:S02]  /*6540*/  @P0 LOP3.LUT R2, R2, 0x1, RZ, 0xfc, !PT ;  /* 0x0000000102020812 */ /* 0x000fe400078efcff */
[----:B0-----:R-:W-:-:S04]  /*6550*/  @!P0 IADD3 R46, P1, PT, R54, R46, RZ ;  /* 0x0000002e362e8210 */ /* 0x001fc80007f3e0ff */
[----:B------:R-:W-:Y:S02]  /*6560*/  @!P0 IADD3.X R47, PT, PT, R53, R47, RZ, P1, !PT ;  /* 0x0000002f352f8210 */ /* 0x000fe40000ffe4ff */
[----:B-1----:R-:W-:-:S04]  /*6570*/  @!P0 IADD3 R48, P1, PT, R54, R48, RZ ;  /* 0x0000003036308210 */ /* 0x002fc80007f3e0ff */
[----:B------:R-:W-:Y:S02]  /*6580*/  @!P0 IADD3.X R49, PT, PT, R53, R49, RZ, P1, !PT ;  /* 0x0000003135318210 */ /* 0x000fe40000ffe4ff */
[----:B------:R-:W-:Y:S01]  /*6590*/  LOP3.LUT P1, RZ, R2, 0x800, RZ, 0xc0, !PT ;  /* 0x0000080002ff7812 */ /* 0x000fe2000782c0ff */
[----:B------:R-:W-:Y:S01]  /*65a0*/  HFMA2 R53, -RZ, RZ, 0, 0 ;  /* 0x00000000ff357431 */ /* 0x000fe200000001ff */
[----:B------:R-:W-:Y:S02]  /*65b0*/  CS2R R54, SRZ ;  /* 0x0000000000367805 */ /* 0x000fe4000001ff00 */
[----:B------:R-:W-:-:S04]  /*65c0*/  MOV R63, RZ ;  /* 0x000000ff003f7202 */ /* 0x000fc80000000f00 */
[----:B------:R-:W3:Y:S04]  /*65d0*/  @!P2 LDG.E R55, desc[UR10][R68.64] ;  /* 0x0000000a4437a981 */ /* 0x000ee8000c1e1900 */
[----:B------:R-:W3:Y:S04]  /*65e0*/  @!P2 LDG.E R63, desc[UR10][R70.64] ;  /* 0x0000000a463fa981 */ /* 0x000ee8000c1e1900 */
[----:B------:R0:W3:Y:S04]  /*65f0*/  @!P1 LDG.E R53, desc[UR10][R64.64] ;  /* 0x0000000a40359981 */ /* 0x0000e8000c1e1900 */
[----:B------:R1:W3:Y:S01]  /*6600*/  @!P1 LDG.E R54, desc[UR10][R66.64] ;  /* 0x0000000a42369981 */ /* 0x0002e2000c1e1900 */
[----:B0-----:R-:W-:-:S04]  /*6610*/  IADD3 R64, PT, PT, R0, 0x1d0, RZ ;  /* 0x000001d000407810 */ /* 0x001fc80007ffe0ff */
[----:B------:R-:W-:Y:S02]  /*6620*/  SHF.R.S32.HI R60, RZ, 0x1f, R64 ;  /* 0x0000001fff3c7819 */ /* 0x000fe40000011440 */
        /* <DEDUP_REMOVED lines=15> */
[----:B------:R-:W-:Y:S02]  /*6720*/  IADD3 R68, PT, PT, R0, 0x1d8, RZ ;  /* 0x000001d800447810 */ /* 0x000fe40007ffe0ff */
[----:B0-----:R-:W-:-:S04]  /*6730*/  @!P1 IADD3 R64, P2, PT, R60, R58, RZ ;  /* 0x0000003a3c409210 */ /* 0x001fc80007f5e0ff */
[----:B------:R-:W-:Y:S02]  /*6740*/  @!P1 IADD3.X R65, PT, PT, R61, R59, RZ, P2, !PT ;  /* 0x0000003b3d419210 */ /* 0x000fe400017fe4ff */
[----:B------:R-:W-:Y:S02]  /*6750*/  LOP3.LUT P2, RZ, R2, 0x200, RZ, 0xc0, !PT ;  /* 0x0000020002ff7812 */ /* 0x000fe4000784c0ff */
[----:B------:R-:W-:Y:S01]  /*6760*/  CS2R R58, SRZ ;  /* 0x00000000003a7805 */ /* 0x000fe2000001ff00 */
[----:B------:R0:W-:Y:S10]  /*6770*/  @!P1 STL.64 [R1+0x248], R64 ;  /* 0x0002484001009387 */ /* 0x0001f40000100a00 */
[----:B------:R4:W3:Y:S01]  /*6780*/  @!P2 LDG.E R58, desc[UR10][R72.64] ;  /* 0x0000000a483aa981 */ /* 0x0008e2000c1e1900 */
[----:B0-----:R-:W-:-:S03]  /*6790*/  SHF.R.S32.HI R64, RZ, 0x1f, R68 ;  /* 0x0000001fff407819 */ /* 0x001fc60000011444 */
[----:B------:R0:W3:Y:S01]  /*67a0*/  @!P2 LDG.E R59, desc[UR10][R74.64] ;  /* 0x0000000a4a3ba981 */ /* 0x0000e2000c1e1900 */
[----:B------:R-:W-:-:S04]  /*67b0*/  ISETP.GE.U32.AND P2, PT, R68, UR16, PT ;  /* 0x0000001044007c0c */ /* 0x000fc8000bf46070 */
[----:B------:R-:W-:-:S13]  /*67c0*/  ISETP.GE.AND.EX P2, PT, R64, UR17, PT, P2 ;  /* 0x0000001140007c0c */ /* 0x000fda000bf46320 */
[----:B------:R-:W2:Y:S01]  /*67d0*/  @!P2 LDC.64 R60, c[0x0][0x3f8] ;  /* 0x0000fe00ff3cab82 */ /* 0x000ea20000000a00 */
[----:B------:R-:W-:Y:S01]  /*67e0*/  @!P2 MOV R65, R7 ;  /* 0x000000070041a202 */ /* 0x000fe20000000f00 */
[----:B------:R-:W-:Y:S01]  /*67f0*/  STL [R1+0x504], R124 ;  /* 0x0005047c01007387 */ /* 0x000fe20000100800 */
[----:B--2---:R-:W-:Y:S01]  /*6800*/  @!P2 IMAD R69, R64, R60, RZ ;  /* 0x0000003c4045a224 */ /* 0x004fe200078e02ff */
[----:B------:R-:W-:-:S03]  /*6810*/  @!P2 MOV R64, R4 ;  /* 0x000000040040a202 */ /* 0x000fc60000000f00 */
[C---:B------:R-:W-:Y:S02]  /*6820*/  @!P2 IMAD R69, R68.reuse, R61, R69 ;  /* 0x0000003d4445a224 */ /* 0x040fe400078e0245 */
[----:B------:R-:W-:Y:S02]  /*6830*/  @!P2 IMAD.WIDE.U32 R64, R68, R60, R64 ;  /* 0x0000003c4440a225 */ /* 0x000fe400078e0040 */
[----:B------:R-:W2:Y:S03]  /*6840*/  @!P2 LDC.64 R60, c[0x0][0x3a0] ;  /* 0x0000e800ff3cab82 */ /* 0x000ea60000000a00 */
[----:B------:R-:W-:Y:S02]  /*6850*/  @!P2 IADD3 R68, PT, PT, R65, R69, RZ ;  /* 0x000000454144a210 */ /* 0x000fe40007ffe0ff */
[C---:B------:R-:W-:Y:S02]  /*6860*/  @!P2 SHF.L.U32 R69, R64.reuse, 0x1, RZ ;  /* 0x000000014045a819 */ /* 0x040fe400000006ff */
[----:B------:R-:W-:-:S02]  /*6870*/  @!P2 SHF.L.U64.HI R68, R64, 0x1, R68 ;  /* 0x000000014044a819 */ /* 0x000fc40000010244 */
[----:B------:R-:W4:Y:S01]  /*6880*/  @!P2 LDC.64 R64, c[0x0][0x398] ;  /* 0x0000e600ff40ab82 */ /* 0x000f220000000a00 */
[----:B------:R-:W-:Y:S04]  /*6890*/  STL [R1+0x508], R124 ;  /* 0x0005087c01007387 */ /* 0x000fe80000100800 */
[----:B------:R0:W-:Y:S01]  /*68a0*/  STL [R1+0x53c], R124 ;  /* 0x00053c7c01007387 */ /* 0x0001e20000100800 */
[----:B-1----:R-:W-:-:S03]  /*68b0*/  CS2R R66, SRZ ;  /* 0x0000000000427805 */ /* 0x002fc6000001ff00 */
[----:B------:R-:W-:Y:S04]  /*68c0*/  STL [R1+0x4f0], R32 ;  /* 0x0004f02001007387 */ /* 0x000fe80000100800 */
[----:B------:R-:W-:Y:S01]  /*68d0*/  STL [R1+0x51c], R32 ;  /* 0x00051c2001007387 */ /* 0x000fe20000100800 */
[----:B0-----:R-:W-:-:S03]  /*68e0*/  PRMT R124, RZ, 0x7610, R124 ;  /* 0x00007610ff7c7816 */ /* 0x001fc6000000007c */
[----:B------:R-:W-:Y:S04]  /*68f0*/  STL [R1+0x524], R32 ;  /* 0x0005242001007387 */ /* 0x000fe80000100800 */
[----:B------:R-:W-:Y:S04]  /*6900*/  STL [R1+0x52c], R32 ;  /* 0x00052c2001007387 */ /* 0x000fe80000100800 */
[----:B------:R-:W-:Y:S04]  /*6910*/  STL [R1+0x534], R32 ;  /* 0x0005342001007387 */ /* 0x000fe80000100800 */
[----:B------:R0:W-:Y:S04]  /*6920*/  STL [R1+0x540], R32 ;  /* 0x0005402001007387 */ /* 0x0001e80000100800 */
[----:B------:R1:W-:Y:S04]  /*6930*/  STL [R1+0x538], R96 ;  /* 0x0005386001007387 */ /* 0x0003e80000100800 */
[----:B------:R2:W-:Y:S01]  /*6940*/  STL.S16 [R1+0x26c], R124 ;  /* 0x00026c7c01007387 */ /* 0x0005e20000100600 */
[----:B0-----:R-:W-:-:S03]  /*6950*/  PRMT R32, R124, 0x7610, R32 ;  /* 0x000076107c207816 */ /* 0x001fc60000000020 */
[----:B------:R-:W-:Y:S04]  /*6960*/  STL.S16 [R1+0x264], RZ ;  /* 0x000264ff01007387 */ /* 0x000fe80000100600 */
[----:B-1----:R-:W3:Y:S04]  /*6970*/  LDL.LU R96, [R1+0x324] ;  /* 0x0003240001607983 */ /* 0x002ee80000300800 */
[----:B--2---:R-:W3:Y:S04]  /*6980*/  LDL.LU.S16 R124, [R1+0x264] ;  /* 0x00026400017c7983 */ /* 0x004ee80000300600 */
[----:B------:R-:W2:Y:S04]  /*6990*/  @!P3 LDG.E R66, desc[UR10][R76.64] ;  /* 0x0000000a4c42b981 */ /* 0x000ea8000c1e1900 */
[----:B------:R0:W2:Y:S01]  /*69a0*/  @!P3 LDG.E R67, desc[UR10][R78.64] ;  /* 0x0000000a4e43b981 */ /* 0x0000a2000c1e1900 */
[----:B------:R-:W-:-:S04]  /*69b0*/  @!P2 IADD3 R60, P3, PT, R69, R60, RZ ;  /* 0x0000003c453ca210 */ /* 0x000fc80007f7e0ff */
[----:B------:R-:W-:Y:S02]  /*69c0*/  @!P2 IADD3.X R61, PT, PT, R68, R61, RZ, P3, !PT ;  /* 0x0000003d443da210 */ /* 0x000fe40001ffe4ff */
[----:B----4-:R-:W-:-:S04]  /*69d0*/  @!P2 IADD3 R64, P3, PT, R69, R64, RZ ;  /* 0x000000404540a210 */ /* 0x010fc80007f7e0ff */
[----:B------:R-:W-:Y:S02]  /*69e0*/  @!P2 IADD3.X R65, PT, PT, R68, R65, RZ, P3, !PT ;  /* 0x000000414441a210 */ /* 0x000fe40001ffe4ff */
[----:B------:R-:W-:Y:S02]  /*69f0*/  LOP3.LUT P3, RZ, R2, 0x80, RZ, 0xc0, !PT ;  /* 0x0000008002ff7812 */ /* 0x000fe4000786c0ff */
[----:B------:R-:W-:Y:S02]  /*6a00*/  CS2R R72, SRZ ;  /* 0x0000000000487805 */ /* 0x000fe4000001ff00 */
[----:B------:R-:W-:-:S04]  /*6a10*/  IADD3 R74, PT, PT, R0, 0x1e0, RZ ;  /* 0x000001e0004a7810 */ /* 0x000fc80007ffe0ff */
[----:B------:R-:W-:-:S05]  /*6a20*/  SHF.R.S32.HI R70, RZ, 0x1f, R74 ;  /* 0x0000001fff467819 */ /* 0x000fca000001144a */
[----:B------:R-:W4:Y:S04]  /*6a30*/  @!P3 LDG.E R72, desc[UR10][R80.64] ;  /* 0x0000000a5048b981 */ /* 0x000f28000c1e1900 */
[----:B------:R-:W4:Y:S01]  /*6a40*/  @!P3 LDG.E R73, desc[UR10][R82.64] ;  /* 0x0000000a5249b981 */ /* 0x000f22000c1e1900 */
[----:B------:R-:W-:-:S04]  /*6a50*/  ISETP.GE.U32.AND P3, PT, R74, UR16, PT ;  /* 0x000000104a007c0c */ /* 0x000fc8000bf66070 */
[----:B------:R-:W-:-:S13]  /*6a60*/  ISETP.GE.AND.EX P3, PT, R70, UR17, PT, P3 ;  /* 0x0000001146007c0c */ /* 0x000fda000bf66330 */
[----:B------:R-:W1:Y:S01]  /*6a70*/  @!P3 LDC.64 R68, c[0x0][0x3f8] ;  /* 0x0000fe00ff44bb82 */ /* 0x000e620000000a00 */
[----:B------:R-:W-:Y:S01]  /*6a80*/  @!P3 MOV R71, R7 ;  /* 0x000000070047b202 */ /* 0x000fe20000000f00 */
        /* <DEDUP_REMOVED lines=8> */
[----:B------:R-:W1:Y:S01]  /*6b10*/  @!P3 LDC.64 R70, c[0x0][0x398] ;  /* 0x0000e600ff46bb82 */ /* 0x000e620000000a00 */
[----:B0-----:R-:W-:-:S06]  /*6b20*/  CS2R R78, SRZ ;  /* 0x00000000004e7805 */ /* 0x001fcc000001ff00 */
[----:B------:R-:W4:Y:S04]  /*6b30*/  @!P4 LDG.E R78, desc[UR10][R86.64] ;  /* 0x0000000a564ec981 */ /* 0x000f28000c1e1900 */
[----:B------:R0:W4:Y:S01]  /*6b40*/  @!P4 LDG.E R79, desc[UR10][R84.64] ;  /* 0x0000000a544fc981 */ /* 0x000122000c1e1900 */
[----:B-1----:R-:W-:-:S04]  /*6b50*/  @!P3 IADD3 R68, P4, PT, R75, R68, RZ ;  /* 0x000000444b44b210 */ /* 0x002fc80007f9e0ff */
[----:B------:R-:W-:Y:S02]  /*6b60*/  @!P3 IADD3.X R69, PT, PT, R74, R69, RZ, P4, !PT ;  /* 0x000000454a45b210 */ /* 0x000fe400027fe4ff */
[----:B0-----:R-:W-:Y:S02]  /*6b70*/  IADD3 R84, PT, PT, R0, 0x1e8, RZ ;  /* 0x000001e800547810 */ /* 0x001fe40007ffe0ff */
[----:B------:R-:W-:Y:S02]  /*6b80*/  @!P3 IADD3 R70, P4, PT, R75, R70, RZ ;  /* 0x000000464b46b210 */ /* 0x000fe40007f9e0ff */
[----:B------:R-:W-:Y:S02]  /*6b90*/  SHF.R.S32.HI R76, RZ, 0x1f, R84 ;  /* 0x0000001fff4c7819 */ /* 0x000fe40000011454 */
[----:B------:R-:W-:Y:S02]  /*6ba0*/  @!P3 IADD3.X R71, PT, PT, R74, R71, RZ, P4, !PT ;  /* 0x000000474a47b210 */ /* 0x000fe400027fe4ff */
        /* <DEDUP_REMOVED lines=13> */
[----:B------:R-:W-:Y:S02]  /*6c80*/  CS2R R82, SRZ ;  /* 0x0000000000527805 */ /* 0x000fe4000001ff00 */
[----:B------:R-:W-:-:S04]  /*6c90*/  LOP3.LUT R120, R120, 0xefffffff, RZ, 0xc0, !PT ;  /* 0xefffffff78787812 */ /* 0x000fc800078ec0ff */
[----:B------:R-:W4:Y:S04]  /*6ca0*/  @!P5 LDG.E R82, desc[UR10][R92.64] ;  /* 0x0000000a5c52d981 */ /* 0x000f28000c1e1900 */
[----:B------:R-:W4:Y:S01]  /*6cb0*/  @!P5 LDG.E R83, desc[UR10][R94.64] ;  /* 0x0000000a5e53d981 */ /* 0x000f22000c1e1900 */
[----:B0-----:R-:W-:-:S03]  /*6cc0*/  @!P4 IADD3 R74, P5, PT, R85, R74, RZ ;  /* 0x0000004a554ac210 */ /* 0x001fc60007fbe0ff */
[----:B------:R0:W-:Y:S01]  /*6cd0*/  @!P1 STL.64 [R1+0x250], R122 ;  /* 0x0002507a01009387 */ /* 0x0001e20000100a00 */
[----:B------:R-:W-:Y:S02]  /*6ce0*/  @P1 LOP3.LUT R120, R120, 0x10000000, RZ, 0xfc, !PT ;  /* 0x1000000078781812 */ /* 0x000fe400078efcff */
[----:B------:R-:W-:Y:S02]  /*6cf0*/  @!P4 IADD3.X R75, PT, PT, R84, R75, RZ, P5, !PT ;  /* 0x0000004b544bc210 */ /* 0x000fe40002ffe4ff */
[----:B------:R-:W-:Y:S02]  /*6d00*/  LOP3.LUT P1, RZ, R2, 0x20, RZ, 0xc0, !PT ;  /* 0x0000002002ff7812 */ /* 0x000fe4000782c0ff */
[----:B-1----:R-:W-:-:S04]  /*6d10*/  @!P4 IADD3 R76, P5, PT, R85, R76, RZ ;  /* 0x0000004c554cc210 */ /* 0x002fc80007fbe0ff */
[----:B------:R-:W-:Y:S02]  /*6d20*/  @!P4 IADD3.X R77, PT, PT, R84, R77, RZ, P5, !PT ;  /* 0x0000004d544dc210 */ /* 0x000fe40002ffe4ff */
[----:B------:R-:W-:Y:S02]  /*6d30*/  CS2R R80, SRZ ;  /* 0x0000000000507805 */ /* 0x000fe4000001ff00 */
[----:B------:R-:W-:Y:S02]  /*6d40*/  LOP3.LUT P5, RZ, R2, 0x8, RZ, 0xc0, !PT ;  /* 0x0000000802ff7812 */ /* 0x000fe400078ac0ff */
[----:B------:R-:W-:Y:S02]  /*6d50*/  CS2R R84, SRZ ;  /* 0x0000000000547805 */ /* 0x000fe4000001ff00 */
[----:B------:R-:W-:Y:S01]  /*6d60*/  CS2R R86, SRZ ;  /* 0x0000000000567805 */ /* 0x000fe2000001ff00 */
[----:B0-----:R-:W2:Y:S04]  /*6d70*/  LDL.LU R123, [R1+0x320] ;  /* 0x00032000017b7983 */ /* 0x001ea80000300800 */
[----:B------:R0:W4:Y:S04]  /*6d80*/  @!P1 LDG.E R80, desc[UR10][R88.64] ;  /* 0x0000000a58509981 */ /* 0x000128000c1e1900 */
[----:B------:R-:W4:Y:S04]  /*6d90*/  @!P1 LDG.E R81, desc[UR10][R90.64] ;  /* 0x0000000a5a519981 */ /* 0x000f28000c1e1900 */
[----:B------:R-:W4:Y:S01]  /*6da0*/  @!P5 LDG.E R85, desc[UR10][R24.64] ;  /* 0x0000000a1855d981 */ /* 0x000f22000c1e1900 */
[----:B0-----:R-:W-:-:S03]  /*6db0*/  IADD3 R88, PT, PT, R0, 0x1f0, RZ ;  /* 0x000001f000587810 */ /* 0x001fc60007ffe0ff */
[----:B------:R0:W4:Y:S01]  /*6dc0*/  @!P5 LDG.E R84, desc[UR10][R26.64] ;  /* 0x0000000a1a54d981 */ /* 0x000122000c1e1900 */
[----:B------:R-:W-:-:S03]  /*6dd0*/  ISETP.GE.U32.AND P5, PT, R88, UR16, PT ;  /* 0x0000001058007c0c */ /* 0x000fc6000bfa6070 */
[----:B------:R1:W4:Y:S01]  /*6de0*/  @!P6 LDG.E R86, desc[UR10][R30.64] ;  /* 0x0000000a1e56e981 */ /* 0x000322000c1e1900 */
[----:B------:R-:W-:-:S03]  /*6df0*/  LOP3.LUT R120, R120, 0xf7ffffff, RZ, 0xc0, !PT ;  /* 0xf7ffffff78787812 */ /* 0x000fc600078ec0ff */
[----:B------:R-:W-:Y:S01]  /*6e00*/  STL [R1+0x4f4], R33 ;  /* 0x0004f42101007387 */ /* 0x000fe20000100800 */
[----:B0-----:R-:W-:-:S03]  /*6e10*/  SHF.R.S32.HI R26, RZ, 0x1f, R88 ;  /* 0x0000001fff1a7819 */ /* 0x001fc60000011458 */
[----:B------:R-:W-:Y:S01]  /*6e20*/  STL [R1+0x528], R33 ;  /* 0x0005282101007387 */ /* 0x000fe20000100800 */
[----:B------:R-:W-:-:S03]  /*6e30*/  ISETP.GE.AND.EX P5, PT, R26, UR17, PT, P5 ;  /* 0x000000111a007c0c */ /* 0x000fc6000bfa6350 */
[----:B------:R-:W-:Y:S04]  /*6e40*/  STL [R1+0x530], R33 ;  /* 0x0005302101007387 */ /* 0x000fe80000100800 */
[----:B------:R0:W-:Y:S04]  /*6e50*/  STL [R1+0x2ec], R125 ;  /* 0x0002ec7d01007387 */ /* 0x0001e80000100800 */
[----:B------:R-:W-:Y:S02]  /*6e60*/  STL.S16 [R1+0x23a], RZ ;  /* 0x00023aff01007387 */ /* 0x000fe40000100600 */
[----:B------:R-:W1:Y:S01]  /*6e70*/  @!P5 LDC.64 R24, c[0x0][0x3f8] ;  /* 0x0000fe00ff18db82 */ /* 0x000e620000000a00 */
[----:B------:R-:W-:Y:S01]  /*6e80*/  LOP3.LUT P1, RZ, R2, 0x2, RZ, 0xc0, !PT ;  /* 0x0000000202ff7812 */ /* 0x000fe2000782c0ff */
[----:B------:R-:W-:Y:S01]  /*6e90*/  STL.S16 [R1+0x226], RZ ;  /* 0x000226ff01007387 */ /* 0x000fe20000100600 */
[----:B------:R-:W-:-:S02]  /*6ea0*/  @!P5 MOV R27, R7 ;  /* 0x00000007001bd202 */ /* 0x000fc40000000f00 */
[----:B------:R-:W-:Y:S01]  /*6eb0*/  @P5 LOP3.LUT R120, R120, 0x8000000, RZ, 0xfc, !PT ;  /* 0x0800000078785812 */ /* 0x000fe200078efcff */
[----:B0-----:R-:W4:Y:S04]  /*6ec0*/  LDL.LU R125, [R1+0x31c] ;  /* 0x00031c00017d7983 */ /* 0x001f280000300800 */
[----:B------:R-:W4:Y:S04]  /*6ed0*/  LDL.LU R122, [R1+0x318] ;  /* 0x00031800017a7983 */ /* 0x000f280000300800 */
[----:B------:R-:W-:Y:S04]  /*6ee0*/  STL.S16 [R1+0x262], RZ ;  /* 0x000262ff01007387 */ /* 0x000fe80000100600 */
[----:B------:R0:W-:Y:S04]  /*6ef0*/  STL [R1+0x23c], R3 ;  /* 0x00023c0301007387 */ /* 0x0001e80000100800 */
[----:B------:R-:W-:Y:S01]  /*6f00*/  STL.S16 [R1+0x266], RZ ;  /* 0x000266ff01007387 */ /* 0x000fe20000100600 */
[----:B-1----:R-:W-:Y:S01]  /*6f10*/  @!P5 IMAD R30, R26, R24, RZ ;  /* 0x000000181a1ed224 */ /* 0x002fe200078e02ff */
[----:B------:R-:W-:-:S02]  /*6f20*/  @!P5 MOV R26, R4 ;  /* 0x00000004001ad202 */ /* 0x000fc40000000f00 */
[----:B------:R-:W4:Y:S01]  /*6f30*/  @!P6 LDG.E R87, desc[UR10][R34.64] ;  /* 0x0000000a2257e981 */ /* 0x000f22000c1e1900 */
[C---:B------:R-:W-:Y:S02]  /*6f40*/  @!P5 IMAD R30, R88.reuse, R25, R30 ;  /* 0x00000019581ed224 */ /* 0x040fe400078e021e */
[----:B------:R-:W-:-:S04]  /*6f50*/  @!P5 IMAD.WIDE.U32 R26, R88, R24, R26 ;  /* 0x00000018581ad225 */ /* 0x000fc800078e001a */
[----:B------:R-:W-:Y:S01]  /*6f60*/  HFMA2 R88, -RZ, RZ, 0, 0 ;  /* 0x00000000ff587431 */ /* 0x000fe200000001ff */
[----:B0-----:R-:W4:Y:S01]  /*6f70*/  LDL.LU R3, [R1+0x314] ;  /* 0x0003140001037983 */ /* 0x001f220000300800 */
[----:B------:R-:W0:Y:S04]  /*6f80*/  @!P5 LDC.64 R24, c[0x0][0x3a0] ;  /* 0x0000e800ff18db82 */ /* 0x000e280000000a00 */
[----:B------:R1:W4:Y:S02]  /*6f90*/  @!P1 LDG.E R88, desc[UR10][R42.64] ;  /* 0x0000000a2a589981 */ /* 0x000324000c1e1900 */
[----:B-1----:R-:W-:-:S06]  /*6fa0*/  MOV R42, RZ ;  /* 0x000000ff002a7202 */ /* 0x002fcc0000000f00 */
[----:B------:R1:W4:Y:S02]  /*6fb0*/  @!P1 LDG.E R42, desc[UR10][R40.64] ;  /* 0x0000000a282a9981 */ /* 0x000324000c1e1900 */
[----:B-1----:R-:W-:-:S06]  /*6fc0*/  CS2R R40, SRZ ;  /* 0x0000000000287805 */ /* 0x002fcc000001ff00 */
[----:B------:R1:W4:Y:S04]  /*6fd0*/  @!P0 LDG.E R40, desc[UR10][R46.64] ;  /* 0x0000000a2e288981 */ /* 0x000328000c1e1900 */
[----:B------:R1:W4:Y:S01]  /*6fe0*/  @!P0 LDG.E R41, desc[UR10][R48.64] ;  /* 0x0000000a30298981 */ /* 0x000322000c1e1900 */
[----:B------:R-:W-:-:S13]  /*6ff0*/  LOP3.LUT P0, RZ, R120, 0x20000000, RZ, 0xc0, !PT ;  /* 0x2000000078ff7812 */ /* 0x000fda000780c0ff */
[C---:B---3--:R-:W-:Y:S02]  /*7000*/  @!P0 PRMT R124, R96.reuse, 0x7632, R124 ;  /* 0x00007632607c8816 */ /* 0x048fe4000000007c */
[----:B------:R-:W-:-:S03]  /*7010*/  @!P0 PRMT R32, R96, 0x7610, R32 ;  /* 0x0000761060208816 */ /* 0x000fc60000000020 */
[----:B------:R3:W-:Y:S04]  /*7020*/  @!P0 STL.S16 [R1+0x264], R124 ;  /* 0x0002647c01008387 */ /* 0x0007e80000100600 */
[----:B------:R0:W-:Y:S04]  /*7030*/  @!P0 STL.S16 [R1+0x26c], R32 ;  /* 0x00026c2001008387 */ /* 0x0001e80000100600 */
[----:B---3--:R-:W3:Y:S04]  /*7040*/  LDL.LU R124, [R1+0x53c] ;  /* 0x00053c00017c7983 */ /* 0x008ee80000300800 */
[----:B0-----:R-:W2:Y:S01]  /*7050*/  LDL.LU R32, [R1+0x540] ;  /* 0x0005400001207983 */ /* 0x001ea20000300800 */
[----:B---3--:R-:W-:-:S04]  /*7060*/  PRMT R124, RZ, 0x7610, R124 ;  /* 0x00007610ff7c7816 */ /* 0x008fc8000000007c */
[----:B--2---:R-:W-:-:S04]  /*7070*/  PRMT R32, R124, 0x7610, R32 ;  /* 0x000076107c207816 */ /* 0x004fc80000000020 */
[----:B------:R-:W-:Y:S01]  /*7080*/  @!P0 PRMT R32, R123, 0x7632, R32 ;  /* 0x000076327b208816 */ /* 0x000fe20000000020 */
[----:B------:R-:W-:Y:S04]  /*7090*/  STL.S16 [R1+0x260], R124 ;  /* 0x0002607c01007387 */ /* 0x000fe80000100600 */
[----:B------:R0:W-:Y:S01]  /*70a0*/  @!P0 STL.S16 [R1+0x260], R32 ;  /* 0x0002602001008387 */ /* 0x0001e20000100600 */
[----:B------:R-:W-:-:S03]  /*70b0*/  LOP3.LUT P1, RZ, R120, 0x1000000, RZ, 0xc0, !PT ;  /* 0x0100000078ff7812 */ /* 0x000fc6000782c0ff */
[----:B----4-:R-:W-:Y:S04]  /*70c0*/  STL [R1+0x114], R122 ;  /* 0x0001147a01007387 */ /* 0x010fe80000100800 */
[----:B------:R2:W-:Y:S04]  /*70d0*/  STL [R1+0x10], R96 ;  /* 0x0000106001007387 */ /* 0x0005e80000100800 */
[----:B0-----:R-:W3:Y:S01]  /*70e0*/  LDL.LU R32, [R1+0x534] ;  /* 0x0005340001207983 */ /* 0x001ee20000300800 */
[----:B------:R-:W-:Y:S02]  /*70f0*/  @!P5 IADD3 R30, PT, PT, R27, R30, RZ ;  /* 0x0000001e1b1ed210 */ /* 0x000fe40007ffe0ff */
[----:B------:R-:W-:Y:S01]  /*7100*/  @!P5 SHF.L.U32 R31, R26, 0x1, RZ ;  /* 0x000000011a1fd819 */ /* 0x000fe200000006ff */
[----:B------:R0:W-:Y:S04]  /*7110*/  STL [R1+0x2dc], R121 ;  /* 0x0002dc7901007387 */ /* 0x0001e80000100800 */
[----:B--2---:R-:W2:Y:S01]  /*7120*/  LDL.LU.S16 R96, [R1+0x262] ;  /* 0x0002620001607983 */ /* 0x004ea20000300600 */
[----:B------:R-:W-:-:S03]  /*7130*/  IADD3 R43, PT, PT, R0, 0x1f8, RZ ;  /* 0x000001f8002b7810 */ /* 0x000fc60007ffe0ff */
[----:B------:R-:W-:Y:S04]  /*7140*/  STL [R1+0x18], R3 ;  /* 0x0000180301007387 */ /* 0x000fe80000100800 */
[----:B------:R-:W-:Y:S04]  /*7150*/  STL [R1+0x49c], R39 ;  /* 0x00049c2701007387 */ /* 0x000fe80000100800 */
[----:B------:R-:W-:Y:S04]  /*7160*/  STL [R1+0x4a8], R39 ;  /* 0x0004a82701007387 */ /* 0x000fe80000100800 */
[----:B------:R-:W-:Y:S04]  /*7170*/  STL [R1+0x4b0], R39 ;  /* 0x0004b02701007387 */ /* 0x000fe80000100800 */
[----:B------:R-:W-:Y:S04]  /*7180*/  STL.S16 [R1+0x21e], RZ ;  /* 0x00021eff01007387 */ /* 0x000fe80000100600 */
[----:B------:R-:W4:Y:S01]  /*7190*/  LDL.LU R124, [R1+0x2a4] ;  /* 0x0002a400017c7983 */ /* 0x000f220000300800 */
[----:B---3--:R-:W-:-:S03]  /*71a0*/  PRMT R32, RZ, 0x7610, R32 ;  /* 0x00007610ff207816 */ /* 0x008fc60000000020 */
[----:B0-----:R-:W3:Y:S01]  /*71b0*/  LDL.LU R121, [R1+0x310] ;  /* 0x0003100001797983 */ /* 0x001ee20000300800 */
[----:B------:R-:W-:-:S03]  /*71c0*/  PRMT R33, R32, 0x7610, R33 ;  /* 0x0000761020217816 */ /* 0x000fc60000000021 */
[----:B------:R0:W-:Y:S04]  /*71d0*/  STL.S16 [R1+0x246], R32 ;  /* 0x0002462001007387 */ /* 0x0001e80000100600 */
[----:B0-----:R-:W2:Y:S01]  /*71e0*/  LDL.LU.S16 R32, [R1+0x23a] ;  /* 0x00023a0001207983 */ /* 0x001ea20000300600 */
[----:B------:R-:W-:-:S05]  /*71f0*/  @!P1 PRMT R33, R125, 0x7610, R33 ;  /* 0x000076107d219816 */ /* 0x000fca0000000021 */
[----:B------:R0:W-:Y:S04]  /*7200*/  @!P1 STL.S16 [R1+0x246], R33 ;  /* 0x0002462101009387 */ /* 0x0001e80000100600 */
[----:B0-----:R-:W4:Y:S01]  /*7210*/  LDL.LU R33, [R1+0x530] ;  /* 0x0005300001217983 */ /* 0x001f220000300800 */
[----:B--2---:R-:W-:-:S05]  /*7220*/  @!P1 PRMT R32, R125, 0x7632, R32 ;  /* 0x000076327d209816 */ /* 0x004fca0000000020 */
[----:B------:R0:W-:Y:S04]  /*7230*/  @!P1 STL.S16 [R1+0x23a], R32 ;  /* 0x00023a2001009387 */ /* 0x0001e80000100600 */
[----:B0-----:R-:W2:Y:S02]  /*7240*/  LDL.LU R32, [R1+0x52c] ;  /* 0x00052c0001207983 */ /* 0x001ea40000300800 */
[----:B--2---:R-:W-:-:S04]  /*7250*/  PRMT R32, RZ, 0x7610, R32 ;  /* 0x00007610ff207816 */ /* 0x004fc80000000020 */
[----:B----4-:R-:W-:Y:S01]  /*7260*/  PRMT R33, R32, 0x7610, R33 ;  /* 0x0000761020217816 */ /* 0x010fe20000000021 */
[----:B------:R0:W-:Y:S04]  /*7270*/  STL.S16 [R1+0x244], R32 ;  /* 0x0002442001007387 */ /* 0x0001e80000100600 */
[----:B0-----:R-:W2:Y:S01]  /*7280*/  LDL.LU.S16 R32, [R1+0x226] ;  /* 0x0002260001207983 */ /* 0x001ea20000300600 */
[C---:B------:R-:W-:Y:S02]  /*7290*/  @!P1 PRMT R33, R122.reuse, 0x7610, R33 ;  /* 0x000076107a219816 */ /* 0x040fe40000000021 */
[----:B--2---:R-:W-:Y:S02]  /*72a0*/  @!P1 PRMT R32, R122, 0x7632, R32 ;  /* 0x000076327a209816 */ /* 0x004fe40000000020 */
[----:B------:R-:W2:Y:S04]  /*72b0*/  LDL.LU R122, [R1+0x520] ;  /* 0x00052000017a7983 */ /* 0x000ea80000300800 */
[----:B------:R0:W-:Y:S04]  /*72c0*/  @!P1 STL.S16 [R1+0x226], R32 ;  /* 0x0002262001009387 */ /* 0x0001e80000100600 */
[----:B0-----:R-:W4:Y:S01]  /*72d0*/  LDL.LU R32, [R1+0x524] ;  /* 0x0005240001207983 */ /* 0x001f220000300800 */
[----:B------:R-:W-:-:S02]  /*72e0*/  @!P5 SHF.L.U64.HI R30, R26, 0x1, R30 ;  /* 0x000000011a1ed819 */ /* 0x000fc4000001021e */
[----:B------:R-:W0:Y:S01]  /*72f0*/  @!P5 LDC.64 R26, c[0x0][0x398] ;  /* 0x0000e600ff1adb82 */ /* 0x000e220000000a00 */
[----:B------:R-:W-:-:S04]  /*7300*/  @!P5 IADD3 R24, P6, PT, R31, R24, RZ ;  /* 0x000000181f18d210 */ /* 0x000fc80007fde0ff */
[----:B------:R-:W-:Y:S02]  /*7310*/  @!P5 IADD3.X R25, PT, PT, R30, R25, RZ, P6, !PT ;  /* 0x000000191e19d210 */ /* 0x000fe400037fe4ff */
[----:B------:R-:W-:Y:S02]  /*7320*/  SHF.R.S32.HI R34, RZ, 0x1f, R43 ;  /* 0x0000001fff227819 */ /* 0x000fe4000001142b */
[----:B0-----:R-:W-:-:S04]  /*7330*/  @!P5 IADD3 R26, P6, PT, R31, R26, RZ ;  /* 0x0000001a1f1ad210 */ /* 0x001fc80007fde0ff */
[----:B------:R-:W-:Y:S02]  /*7340*/  @!P5 IADD3.X R27, PT, PT, R30, R27, RZ, P6, !PT ;  /* 0x0000001b1e1bd210 */ /* 0x000fe400037fe4ff */
[----:B------:R-:W-:-:S04]  /*7350*/  ISETP.GE.U32.AND P6, PT, R43, UR16, PT ;  /* 0x000000102b007c0c */ /* 0x000fc8000bfc6070 */
[----:B------:R-:W-:-:S13]  /*7360*/  ISETP.GE.AND.EX P6, PT, R34, UR17, PT, P6 ;  /* 0x0000001122007c0c */ /* 0x000fda000bfc6360 */
[----:B------:R-:W1:Y:S01]  /*7370*/  @!P6 LDC.64 R30, c[0x0][0x3f8] ;  /* 0x0000fe00ff1eeb82 */ /* 0x000e620000000a00 */
[----:B--2---:R-:W-:-:S05]  /*7380*/  PRMT R122, RZ, 0x7610, R122 ;  /* 0x00007610ff7a7816 */ /* 0x004fca000000007a */
[----:B------:R0:W-:Y:S01]  /*7390*/  STL.S16 [R1+0x220], R122 ;  /* 0x0002207a01007387 */ /* 0x0001e20000100600 */
[----:B----4-:R-:W-:-:S03]  /*73a0*/  PRMT R32, R122, 0x7610, R32 ;  /* 0x000076107a207816 */ /* 0x010fc60000000020 */
[----:B0-----:R-:W2:Y:S01]  /*73b0*/  LDL.S16 R122, [R1+0x266] ;  /* 0x00026600017a7983 */ /* 0x001ea20000100600 */
[----:B-1----:R-:W-:Y:S01]  /*73c0*/  @!P6 IMAD R46, R34, R30, RZ ;  /* 0x0000001e222ee224 */ /* 0x002fe200078e02ff */
[----:B------:R-:W-:Y:S02]  /*73d0*/  @!P6 MOV R34, R4 ;  /* 0x000000040022e202 */ /* 0x000fe40000000f00 */
[----:B------:R-:W-:Y:S01]  /*73e0*/  @!P6 MOV R35, R7 ;  /* 0x000000070023e202 */ /* 0x000fe20000000f00 */
[C---:B------:R-:W-:Y:S02]  /*73f0*/  @!P6 IMAD R46, R43.reuse, R31, R46 ;  /* 0x0000001f2b2ee224 */ /* 0x040fe400078e022e */
[----:B------:R-:W-:Y:S02]  /*7400*/  @!P6 IMAD.WIDE.U32 R34, R43, R30, R34 ;  /* 0x0000001e2b22e225 */ /* 0x000fe400078e0022 */
[----:B------:R-:W0:Y:S03]  /*7410*/  @!P6 LDC.64 R30, c[0x0][0x3a0] ;  /* 0x0000e800ff1eeb82 */ /* 0x000e260000000a00 */
[----:B------:R-:W-:-:S02]  /*7420*/  @!P6 IADD3 R43, PT, PT, R35, R46, RZ ;  /* 0x0000002e232be210 */ /* 0x000fc40007ffe0ff */
[C---:B------:R-:W-:Y:S02]  /*7430*/  @!P6 SHF.L.U32 R46, R34.reuse, 0x1, RZ ;  /* 0x00000001222ee819 */ /* 0x040fe400000006ff */
[----:B------:R-:W-:Y:S02]  /*7440*/  @!P6 SHF.L.U64.HI R43, R34, 0x1, R43 ;  /* 0x00000001222be819 */ /* 0x000fe4000001022b */
[----:B------:R-:W1:Y:S01]  /*7450*/  @!P6 LDC.64 R34, c[0x0][0x398] ;  /* 0x0000e600ff22eb82 */ /* 0x000e620000000a00 */
[----:B------:R-:W-:Y:S02]  /*7460*/  @!P0 PRMT R96, R123, 0x7610, R96 ;  /* 0x000076107b608816 */ /* 0x000fe40000000060 */
[----:B0-----:R-:W-:-:S04]  /*7470*/  @!P6 IADD3 R30, P5, PT, R46, R30, RZ ;  /* 0x0000001e2e1ee210 */ /* 0x001fc80007fbe0ff */
[----:B------:R-:W-:Y:S02]  /*7480*/  @!P6 IADD3.X R31, PT, PT, R43, R31, RZ, P5, !PT ;  /* 0x0000001f2b1fe210 */ /* 0x000fe40002ffe4ff */
[----:B-1----:R-:W-:-:S04]  /*7490*/  @!P6 IADD3 R34, P5, PT, R46, R34, RZ ;  /* 0x000000222e22e210 */ /* 0x002fc80007fbe0ff */
[----:B------:R-:W-:Y:S02]  /*74a0*/  @!P6 IADD3.X R35, PT, PT, R43, R35, RZ, P5, !PT ;  /* 0x000000232b23e210 */ /* 0x000fe40002ffe4ff */
[C---:B------:R-:W-:Y:S02]  /*74b0*/  LOP3.LUT P5, RZ, R120.reuse, 0x200000, RZ, 0xc0, !PT ;  /* 0x0020000078ff7812 */ /* 0x040fe400078ac0ff */
[----:B------:R-:W-:Y:S01]  /*74c0*/  LOP3.LUT R120, R120, 0xfbffffff, RZ, 0xc0, !PT ;  /* 0xfbffffff78787812 */ /* 0x000fe200078ec0ff */
[----:B------:R-:W-:Y:S03]  /*74d0*/  @!P0 STL.S16 [R1+0x262], R96 ;  /* 0x0002626001008387 */ /* 0x000fe60000100600 */
[----:B------:R-:W-:-:S04]  /*74e0*/  @P6 LOP3.LUT R120, R120, 0x4000000, RZ, 0xfc, !PT ;  /* 0x0400000078786812 */ /* 0x000fc800078efcff */
[----:B------:R-:W-:Y:S02]  /*74f0*/  LOP3.LUT P0, RZ, R120, 0x800000, RZ, 0xc0, !PT ;  /* 0x0080000078ff7812 */ /* 0x000fe4000780c0ff */
[----:B------:R-:W-:Y:S01]  /*7500*/  PRMT R39, RZ, 0x7610, R39 ;  /* 0x00007610ff277816 */ /* 0x000fe20000000027 */
[----:B---3--:R-:W-:Y:S04]  /*7510*/  STL [R1+0x118], R121 ;  /* 0x0001187901007387 */ /* 0x008fe80000100800 */
[----:B------:R-:W-:Y:S04]  /*7520*/  STL [R1+0x1c], R124 ;  /* 0x00001c7c01007387 */ /* 0x000fe80000100800 */
[----:B------:R-:W-:Y:S02]  /*7530*/  STL [R1+0x47c], R51 ;  /* 0x00047c3301007387 */ /* 0x000fe40000100800 */
[----:B------:R-:W-:-:S02]  /*7540*/  @!P0 PRMT R32, R3, 0x7610, R32 ;  /* 0x0000761003208816 */ /* 0x000fc40000000020 */
[----:B------:R-:W-:Y:S04]  /*7550*/  STL [R1+0x488], R51 ;  /* 0x0004883301007387 */ /* 0x000fe80000100800 */
[----:B------:R-:W-:Y:S04]  /*7560*/  STL [R1+0x4d0], R51 ;  /* 0x0004d03301007387 */ /* 0x000fe80000100800 */
[----:B------:R0:W-:Y:S04]  /*7570*/  STL [R1+0x4d8], R51 ;  /* 0x0004d83301007387 */ /* 0x0001e80000100800 */
[----:B------:R1:W-:Y:S04]  /*7580*/  STL [R1+0x110], R123 ;  /* 0x0001107b01007387 */ /* 0x0003e80000100800 */
[----:B------:R-:W-:Y:S04]  /*7590*/  STL.S16 [R1+0x2a4], RZ ;  /* 0x0002a4ff01007387 */ /* 0x000fe80000100600 */
[----:B------:R-:W-:Y:S04]  /*75a0*/  STL [R1+0x14], R125 ;  /* 0x0000147d01007387 */ /* 0x000fe80000100800 */
[----:B------:R-:W-:Y:S04]  /*75b0*/  @!P1 STL.S16 [R1+0x244], R33 ;  /* 0x0002442101009387 */ /* 0x000fe80000100600 */
        /* <DEDUP_REMOVED lines=51> */
[----:B------:R-:W2:Y:S04]  /*78f0*/  LDL.S16 R3, [R1+0x26e] ;  /* 0x00026e0001037983 */ /* 0x000ea80000100600 */
[----:B------:R3:W-:Y:S04]  /*7900*/  @!P0 STL.S16 [R1+0x266], R122 ;  /* 0x0002667a01008387 */ /* 0x0007e80000100600 */
[----:B------:R-:W-:Y:S01]  /*7910*/  STL.S16 [R1+0x274], R39 ;  /* 0x0002742701007387 */ /* 0x000fe20000100600 */
[----:B------:R-:W-:Y:S02]  /*7920*/  LOP3.LUT P6, RZ, R120, 0x400000, RZ, 0xc0, !PT ;  /* 0x0040000078ff7812 */ /* 0x000fe400078cc0ff */
[----:B0-----:R-:W-:Y:S01]  /*7930*/  PRMT R51, RZ, 0x7610, R51 ;  /* 0x00007610ff337816 */ /* 0x001fe20000000033 */
[----:B-1----:R-:W4:Y:S04]  /*7940*/  LDL.LU R123, [R1+0x214] ;  /* 0x00021400017b7983 */ /* 0x002f280000300800 */
[----:B---3--:R-:W3:Y:S04]  /*7950*/  LDL.LU R122, [R1+0x518] ;  /* 0x00051800017a7983 */ /* 0x008ee80000300800 */
[----:B------:R0:W-:Y:S04]  /*7960*/  @!P0 STL.S16 [R1+0x220], R32 ;  /* 0x0002202001008387 */ /* 0x0001e80000100600 */
        /* <DEDUP_REMOVED lines=34> */
[----:B------:R-:W4:Y:S04]  /*7b90*/  LDL.LU R96, [R1+0x538] ;  /* 0x0005380001607983 */ /* 0x000f280000300800 */
[----:B------:R-:W4:Y:S04]  /*7ba0*/  LDL.LU R125, [R1+0x30c] ;  /* 0x00030c00017d7983 */ /* 0x000f280000300800 */
[----:B------:R-:W4:Y:S01]  /*7bb0*/  LDL.LU R33, [R1+0x528] ;  /* 0x0005280001217983 */ /* 0x000f220000300800 */
[----:B--2---:R-:W-:-:S03]  /*7bc0*/  @!P0 PRMT R3, R121, 0x7610, R3 ;  /* 0x0000761079038816 */ /* 0x004fc60000000003 */
[----:B------:R-:W-:Y:S01]  /*7bd0*/  STL.S16 [R1+0x276], R51 ;  /* 0x0002763301007387 */ /* 0x000fe20000100600 */
[----:B---3--:R-:W-:-:S03]  /*7be0*/  PRMT R122, R39, 0x7610, R122 ;  /* 0x00007610277a7816 */ /* 0x008fc6000000007a */
[----:B------:R1:W-:Y:S01]  /*7bf0*/  @!P0 STL.S16 [R1+0x26e], R3 ;  /* 0x00026e0301008387 */ /* 0x0003e20000100600 */
[----:B------:R-:W-:-:S03]  /*7c00*/  @!P0 PRMT R122, R121, 0x7632, R122 ;  /* 0x00007632797a8816 */ /* 0x000fc6000000007a */
[----:B0-----:R-:W2:Y:S04]  /*7c10*/  LDL.LU R32, [R1+0x51c] ;  /* 0x00051c0001207983 */ /* 0x001ea80000300800 */
[----:B------:R0:W-:Y:S04]  /*7c20*/  @!P0 STL.S16 [R1+0x274], R122 ;  /* 0x0002747a01008387 */ /* 0x0001e80000100600 */
[----:B------:R-:W3:Y:S04]  /*7c30*/  LDL.LU.S16 R121, [R1+0x21e] ;  /* 0x00021e0001797983 */ /* 0x000ee80000300600 */
[----:B-1----:R-:W2:Y:S04]  /*7c40*/  LDL.LU R3, [R1+0x514] ;  /* 0x0005140001037983 */ /* 0x002ea80000300800 */
[----:B0-----:R-:W4:Y:S04]  /*7c50*/  LDL.LU R122, [R1+0x510] ;  /* 0x00051000017a7983 */ /* 0x001f280000300800 */
[----:B------:R-:W2:Y:S01]  /*7c60*/  LDL.LU R39, [R1+0x210] ;  /* 0x0002100001277983 */ /* 0x000ea20000300800 */
[----:B---3--:R-:W-:-:S02]  /*7c70*/  @!P6 PRMT R121, R124, 0x7610, R121 ;  /* 0x000076107c79e816 */ /* 0x008fc40000000079 */
[----:B----4-:R-:W-:-:S04]  /*7c80*/  PRMT R122, RZ, 0x7610, R122 ;  /* 0x00007610ff7a7816 */ /* 0x010fc8000000007a */
[----:B------:R-:W-:Y:S02]  /*7c90*/  @!P6 PRMT R122, R124, 0x7632, R122 ;  /* 0x000076327c7ae816 */ /* 0x000fe4000000007a */
[----:B------:R-:W3:Y:S02]  /*7ca0*/  LDL.LU R124, [R1+0x508] ;  /* 0x00050800017c7983 */ /* 0x000ee40000300800 */
[----:B---3--:R-:W-:Y:S02]  /*7cb0*/  PRMT R124, R51, 0x7610, R124 ;  /* 0x00007610337c7816 */ /* 0x008fe4000000007c */
[----:B------:R-:W3:Y:S02]  /*7cc0*/  LDL.LU.S16 R51, [R1+0x2a4] ;  /* 0x0002a40001337983 */ /* 0x000ee40000300600 */
[C---:B------:R-:W-:Y:S02]  /*7cd0*/  @!P6 PRMT R124, R123.reuse, 0x7610, R124 ;  /* 0x000076107b7ce816 */ /* 0x040fe4000000007c */
[----:B------:R0:W-:Y:S04]  /*7ce0*/  @!P6 STL.S16 [R1+0x21e], R121 ;  /* 0x00021e790100e387 */ /* 0x0001e80000100600 */
[----:B------:R1:W-:Y:S04]  /*7cf0*/  @!P6 STL.S16 [R1+0x276], R124 ;  /* 0x0002767c0100e387 */ /* 0x0003e80000100600 */
[----:B------:R-:W-:Y:S04]  /*7d00*/  STL.S16 [R1+0x214], RZ ;  /* 0x000214ff01007387 */ /* 0x000fe80000100600 */
[----:B0-----:R-:W4:Y:S04]  /*7d10*/  LDL.LU R121, [R1+0x50c] ;  /* 0x00050c0001797983 */ /* 0x001f280000300800 */
[----:B-1----:R-:W4:Y:S01]  /*7d20*/  LDL.LU R124, [R1+0x504] ;  /* 0x00050400017c7983 */ /* 0x002f220000300800 */
[----:B---3--:R-:W-:-:S05]  /*7d30*/  @!P6 PRMT R51, R123, 0x7632, R51 ;  /* 0x000076327b33e816 */ /* 0x008fca0000000033 */
[----:B------:R0:W-:Y:S04]  /*7d40*/  @!P6 STL.S16 [R1+0x2a4], R51 ;  /* 0x0002a4330100e387 */ /* 0x0001e80000100600 */
[----:B0-----:R-:W3:Y:S01]  /*7d50*/  LDL.LU.S16 R51, [R1+0x214] ;  /* 0x0002140001337983 */ /* 0x001ee20000300600 */
[----:B------:R-:W-:-:S03]  /*7d60*/  PRMT R117, RZ, 0x7610, R117 ;  /* 0x00007610ff757816 */ /* 0x000fc60000000075 */
[----:B------:R-:W-:Y:S01]  /*7d70*/  STL [R1+0x20], R125 ;  /* 0x0000207d01007387 */ /* 0x000fe20000100800 */
[----:B------:R-:W-:-:S03]  /*7d80*/  @!P5 PRMT R117, R125, 0x7632, R117 ;  /* 0x000076327d75d816 */ /* 0x000fc60000000075 */
[----:B------:R0:W-:Y:S04]  /*7d90*/  STL [R1+0x11c], R123 ;  /* 0x00011c7b01007387 */ /* 0x0001e80000100800 */
[----:B0-----:R-:W4:Y:S01]  /*7da0*/  LDL.LU R123, [R1+0x500] ;  /* 0x00050000017b7983 */ /* 0x001f220000300800 */
[----:B---3--:R-:W-:-:S03]  /*7db0*/  @!P5 PRMT R51, R125, 0x7610, R51 ;  /* 0x000076107d33d816 */ /* 0x008fc60000000033 */
[----:B------:R-:W3:Y:S01]  /*7dc0*/  LDL.LU R125, [R1+0x4fc] ;  /* 0x0004fc00017d7983 */ /* 0x000ee20000300800 */
[----:B--2---:R-:W-:Y:S02]  /*7dd0*/  PRMT R32, RZ, 0x7610, R32 ;  /* 0x00007610ff207816 */ /* 0x004fe40000000020 */
[----:B------:R-:W-:Y:S02]  /*7de0*/  PRMT R97, RZ, 0x7610, R97 ;  /* 0x00007610ff617816 */ /* 0x000fe40000000061 */
[----:B------:R-:W-:Y:S02]  /*7df0*/  LOP3.LUT P1, RZ, R120, 0x100000, RZ, 0xc0, !PT ;  /* 0x0010000078ff7812 */ /* 0x000fe4000782c0ff */
[----:B------:R-:W-:Y:S02]  /*7e00*/  PRMT R3, RZ, 0x7610, R3 ;  /* 0x00007610ff037816 */ /* 0x000fe40000000003 */
[----:B------:R-:W-:-:S09]  /*7e10*/  PRMT R33, RZ, 0x7610, R33 ;  /* 0x00007610ff217816 */ /* 0x000fd20000000021 */
[C---:B----4-:R-:W-:Y:S02]  /*7e20*/  @!P1 PRMT R3, R123.reuse, 0x7632, R3 ;  /* 0x000076327b039816 */ /* 0x050fe40000000003 */
[----:B------:R-:W-:-:S03]  /*7e30*/  @!P1 PRMT R33, R123, 0x7610, R33 ;  /* 0x000076107b219816 */ /* 0x000fc60000000021 */
[----:B------:R0:W-:Y:S01]  /*7e40*/  STL.S16 [R1+0x21c], R3 ;  /* 0x00021c0301007387 */ /* 0x0001e20000100600 */
[----:B------:R-:W-:-:S03]  /*7e50*/  PRMT R113, RZ, 0x7610, R113 ;  /* 0x00007610ff717816 */ /* 0x000fc60000000071 */
[----:B------:R1:W-:Y:S04]  /*7e60*/  @!P5 STL.S16 [R1+0x214], R51 ;  /* 0x000214330100d387 */ /* 0x0003e80000100600 */
[----:B0-----:R-:W2:Y:S01]  /*7e70*/  LDL.LU R3, [R1+0x2fc] ;  /* 0x0002fc0001037983 */ /* 0x001ea20000300800 */
[----:B------:R-:W-:-:S03]  /*7e80*/  @!P1 PRMT R113, R39, 0x7632, R113 ;  /* 0x0000763227719816 */ /* 0x000fc60000000071 */
[----:B------:R0:W-:Y:S04]  /*7e90*/  STL.S16 [R1+0x212], R33 ;  /* 0x0002122101007387 */ /* 0x0001e80000100600 */
[----:B-1----:R-:W4:Y:S04]  /*7ea0*/  LDL.LU R51, [R1+0x308] ;  /* 0x0003080001337983 */ /* 0x002f280000300800 */
[----:B------:R-:W-:Y:S04]  /*7eb0*/  STL [R1+0x24], R39 ;  /* 0x0000242701007387 */ /* 0x000fe80000100800 */
[----:B0-----:R-:W4:Y:S01]  /*7ec0*/  LDL.LU R33, [R1+0x2f4] ;  /* 0x0002f40001217983 */ /* 0x001f220000300800 */
[----:B---3--:R-:W-:-:S02]  /*7ed0*/  @!P5 PRMT R32, R125, 0x7632, R32 ;  /* 0x000076327d20d816 */ /* 0x008fc40000000020 */
[----:B------:R-:W-:-:S03]  /*7ee0*/  @!P5 PRMT R97, R125, 0x7610, R97 ;  /* 0x000076107d61d816 */ /* 0x000fc60000000061 */
[----:B------:R0:W-:Y:S04]  /*7ef0*/  STL.S16 [R1+0x216], R32 ;  /* 0x0002162001007387 */ /* 0x0001e80000100600 */
[----:B------:R1:W-:Y:S04]  /*7f00*/  STL.S16 [R1+0x21a], R97 ;  /* 0x00021a6101007387 */ /* 0x0003e80000100600 */
[----:B0-----:R-:W3:Y:S04]  /*7f10*/  LDL.LU R32, [R1+0x300] ;  /* 0x0003000001207983 */ /* 0x001ee80000300800 */
[----:B-1----:R-:W3:Y:S04]  /*7f20*/  LDL.LU R97, [R1+0x304] ;  /* 0x0003040001617983 */ /* 0x002ee80000300800 */
[----:B------:R0:W-:Y:S02]  /*7f30*/  STL [R1+0x120], R125 ;  /* 0x0001207d01007387 */ /* 0x0001e40000100800 */
[----:B0-----:R-:W-:-:S04]  /*7f40*/  PRMT R125, R125, 0x5410, RZ ;  /* 0x000054107d7d7816 */ /* 0x001fc800000000ff */
[----:B------:R-:W-:Y:S02]  /*7f50*/  @!P1 PRMT R125, R125, 0x5410, R39 ;  /* 0x000054107d7d9816 */ /* 0x000fe40000000027 */
[----:B------:R-:W3:Y:S01]  /*7f60*/  LDL.LU R39, [R1+0x2f8] ;  /* 0x0002f80001277983 */ /* 0x000ee20000300800 */
[----:B------:R-:W-:Y:S02]  /*7f70*/  LOP3.LUT P6, RZ, R120, 0x40000, RZ, 0xc0, !PT ;  /* 0x0004000078ff7812 */ /* 0x000fe400078cc0ff */
[----:B------:R-:W-:Y:S02]  /*7f80*/  PRMT R56, RZ, 0x7610, R56 ;  /* 0x00007610ff387816 */ /* 0x000fe40000000038 */
[----:B------:R-:W-:Y:S02]  /*7f90*/  PRMT R121, R121, 0x5410, RZ ;  /* 0x0000541079797816 */ /* 0x000fe400000000ff */
[----:B------:R-:W-:Y:S02]  /*7fa0*/  PRMT R50, R56, 0x7610, R50 ;  /* 0x0000761038327816 */ /* 0x000fe40000000032 */
[----:B------:R-:W-:-:S02]  /*7fb0*/  PRMT R106, RZ, 0x7610, R106 ;  /* 0x00007610ff6a7816 */ /* 0x000fc4000000006a */
[C---:B------:R-:W-:Y:S02]  /*7fc0*/  LOP3.LUT P5, RZ, R120.reuse, 0x20000, RZ, 0xc0, !PT ;  /* 0x0002000078ff7812 */ /* 0x040fe400078ac0ff */
[C---:B------:R-:W-:Y:S01]  /*7fd0*/  LOP3.LUT P0, RZ, R120.reuse, 0x80000, RZ, 0xc0, !PT ;  /* 0x0008000078ff7812 */ /* 0x040fe2000780c0ff */
[----:B------:R-:W-:Y:S01]  /*7fe0*/  STL.S16 [R1+0x218], R56 ;  /* 0x0002183801007387 */ /* 0x000fe20000100600 */
[----:B------:R-:W-:Y:S02]  /*7ff0*/  LOP3.LUT P1, RZ, R120, 0x10000, RZ, 0xc0, !PT ;  /* 0x0001000078ff7812 */ /* 0x000fe4000782c0ff */
[----:B------:R-:W-:Y:S01]  /*8000*/  PRMT R118, R118, 0x5410, RZ ;  /* 0x0000541076767816 */ /* 0x000fe200000000ff */
[----:B------:R0:W-:Y:S01]  /*8010*/  STL [R1+0x124], R123 ;  /* 0x0001247b01007387 */ /* 0x0001e20000100800 */
[----:B------:R-:W-:Y:S02]  /*8020*/  PRMT R103, RZ, 0x7610, R103 ;  /* 0x00007610ff677816 */ /* 0x000fe40000000067 */
[----:B------:R-:W-:Y:S01]  /*8030*/  PRMT R109, RZ, 0x7610, R109 ;  /* 0x00007610ff6d7816 */ /* 0x000fe2000000006d */
[----:B--2---:R1:W-:Y:S02]  /*8040*/  STL [R1+0x30], R3 ;  /* 0x0000300301007387 */ /* 0x0043e40000100800 */
[----:B------:R-:W-:-:S02]  /*8050*/  @!P5 PRMT R118, R118, 0x5410, R3 ;  /* 0x000054107676d816 */ /* 0x000fc40000000003 */
[----:B------:R2:W-:Y:S01]  /*8060*/  STL [R1+0x28], R124 ;  /* 0x0000287c01007387 */ /* 0x0005e20000100800 */
[----:B0-----:R-:W-:Y:S02]  /*8070*/  PRMT R123, R123, 0x5410, RZ ;  /* 0x000054107b7b7816 */ /* 0x001fe400000000ff */
[----:B------:R-:W-:Y:S02]  /*8080*/  @!P5 PRMT R103, R3, 0x7632, R103 ;  /* 0x000076320367d816 */ /* 0x000fe40000000067 */
[----:B------:R-:W-:Y:S01]  /*8090*/  PRMT R116, R116, 0x5410, RZ ;  /* 0x0000541074747816 */ /* 0x000fe200000000ff */
[----:B-1----:R-:W3:Y:S01]  /*80a0*/  LDL.LU R3, [R1+0x2e4] ;  /* 0x0002e40001037983 */ /* 0x002ee20000300800 */
[----:B------:R-:W-:Y:S02]  /*80b0*/  @!P0 PRMT R123, R123, 0x5410, R124 ;  /* 0x000054107b7b8816 */ /* 0x000fe4000000007c */
[----:B------:R-:W-:Y:S02]  /*80c0*/  @!P0 PRMT R109, R124, 0x7632, R109 ;  /* 0x000076327c6d8816 */ /* 0x000fe4000000006d */
[----:B------:R-:W-:-:S02]  /*80d0*/  PRMT R100, RZ, 0x7610, R100 ;  /* 0x00007610ff647816 */ /* 0x000fc40000000064 */
[----:B------:R-:W-:Y:S01]  /*80e0*/  PRMT R119, RZ, 0x7610, R119 ;  /* 0x00007610ff777816 */ /* 0x000fe20000000077 */
[----:B----4-:R0:W-:Y:S01]  /*80f0*/  STL [R1+0x128], R51 ;  /* 0x0001283301007387 */ /* 0x0101e20000100800 */
[----:B------:R-:W-:Y:S02]  /*8100*/  PRMT R125, RZ, 0x7610, R125 ;  /* 0x00007610ff7d7816 */ /* 0x000fe4000000007d */
[----:B--2---:R-:W-:Y:S01]  /*8110*/  PRMT R124, RZ, 0x7610, R124 ;  /* 0x00007610ff7c7816 */ /* 0x004fe2000000007c */
[----:B------:R1:W-:Y:S01]  /*8120*/  STL [R1+0x34], R33 ;  /* 0x0000342101007387 */ /* 0x0003e20000100800 */
[C---:B------:R-:W-:Y:S02]  /*8130*/  @!P0 PRMT R125, R51.reuse, 0x7610, R125 ;  /* 0x00007610337d8816 */ /* 0x040fe4000000007d */
[----:B------:R-:W-:Y:S01]  /*8140*/  @!P0 PRMT R124, R51, 0x7632, R124 ;  /* 0x00007632337c8816 */ /* 0x000fe2000000007c */
[----:B------:R-:W-:Y:S01]  /*8150*/  STL.S16 [R1+0x210], RZ ;  /* 0x000210ff01007387 */ /* 0x000fe20000100600 */
[----:B------:R-:W-:-:S02]  /*8160*/  @!P1 PRMT R116, R116, 0x5410, R33 ;  /* 0x0000541074749816 */ /* 0x000fc40000000021 */
[----:B------:R-:W-:Y:S01]  /*8170*/  @!P1 PRMT R100, R33, 0x7632, R100 ;  /* 0x0000763221649816 */ /* 0x000fe20000000064 */
[----:B0-----:R-:W2:Y:S04]  /*8180*/  LDL.LU R51, [R1+0x2f0] ;  /* 0x0002f00001337983 */ /* 0x001ea80000300800 */
[----:B-1----:R-:W4:Y:S01]  /*8190*/  LDL.S16 R33, [R1+0x210] ;  /* 0x0002100001217983 */ /* 0x002f220000100600 */
[----:B------:R-:W-:Y:S02]  /*81a0*/  PRMT R114, R114, 0x5410, RZ ;  /* 0x0000541072727816 */ /* 0x000fe400000000ff */
[----:B------:R-:W-:Y:S01]  /*81b0*/  PRMT R112, R112, 0x5410, RZ ;  /* 0x0000541070707816 */ /* 0x000fe200000000ff */
[----:B------:R-:W4:Y:S01]  /*81c0*/  LDL.LU R56, [R1+0x2e0] ;  /* 0x0002e00001387983 */ /* 0x000f220000300800 */
[----:B---3--:R-:W-:-:S02]  /*81d0*/  @!P6 PRMT R50, R32, 0x7632, R50 ;  /* 0x000076322032e816 */ /* 0x008fc40000000032 */
[----:B------:R-:W-:Y:S01]  /*81e0*/  @!P6 PRMT R121, R121, 0x5410, R97 ;  /* 0x000054107979e816 */ /* 0x000fe20000000061 */
[----:B------:R0:W-:Y:S01]  /*81f0*/  STL [R1+0x2c], R97 ;  /* 0x00002c6101007387 */ /* 0x0001e20000100800 */
[----:B------:R-:W-:-:S03]  /*8200*/  @!P6 PRMT R106, R97, 0x7632, R106 ;  /* 0x00007632616ae816 */ /* 0x000fc6000000006a */
[----:B------:R1:W-:Y:S04]  /*8210*/  @!P6 STL.S16 [R1+0x218], R50 ;  /* 0x000218320100e387 */ /* 0x0003e80000100600 */
[----:B0-----:R-:W3:Y:S04]  /*8220*/  LDL.LU R97, [R1+0x4f8] ;  /* 0x0004f80001617983 */ /* 0x001ee80000300800 */
[----:B-1----:R-:W3:Y:S01]  /*8230*/  LDL.LU R50, [R1+0x2ec] ;  /* 0x0002ec0001327983 */ /* 0x002ee20000300800 */
[----:B------:R-:W-:-:S04]  /*8240*/  PRMT R121, RZ, 0x7610, R121 ;  /* 0x00007610ff797816 */ /* 0x000fc80000000079 */
[C---:B------:R-:W-:Y:S01]  /*8250*/  @!P5 PRMT R121, R39.reuse, 0x7610, R121 ;  /* 0x000076102779d816 */ /* 0x040fe20000000079 */
[----:B------:R0:W-:Y:S01]  /*8260*/  STL [R1+0x130], R39 ;  /* 0x0001302701007387 */ /* 0x0001e20000100800 */
[----:B------:R-:W-:-:S03]  /*8270*/  @!P5 PRMT R119, R39, 0x7632, R119 ;  /* 0x000076322777d816 */ /* 0x000fc60000000077 */
[----:B0-----:R-:W3:Y:S01]  /*8280*/  LDL.LU R39, [R1+0x2dc] ;  /* 0x0002dc0001277983 */ /* 0x001ee20000300800 */
[----:B------:R-:W-:Y:S02]  /*8290*/  LOP3.LUT P0, RZ, R120, 0x8000, RZ, 0xc0, !PT ;  /* 0x0000800078ff7812 */ /* 0x000fe4000780c0ff */
[----:B------:R-:W-:Y:S01]  /*82a0*/  PRMT R123, RZ, 0x7610, R123 ;  /* 0x00007610ff7b7816 */ /* 0x000fe2000000007b */
[----:B------:R0:W-:Y:S03]  /*82b0*/  STL [R1+0x12c], R32 ;  /* 0x00012c2001007387 */ /* 0x0001e60000100800 */
[----:B------:R-:W-:Y:S02]  /*82c0*/  @!P6 PRMT R123, R32, 0x7610, R123 ;  /* 0x00007610207be816 */ /* 0x000fe4000000007b */
[C---:B------:R-:W-:Y:S01]  /*82d0*/  LOP3.LUT P6, RZ, R120.reuse, 0x4000, RZ, 0xc0, !PT ;  /* 0x0000400078ff7812 */ /* 0x040fe200078cc0ff */
[----:B0-----:R-:W3:Y:S01]  /*82e0*/  LDL.LU R32, [R1+0x2e8] ;  /* 0x0002e80001207983 */ /* 0x001ee20000300800 */
[----:B------:R-:W-:-:S02]  /*82f0*/  LOP3.LUT P5, RZ, R120, 0x2000, RZ, 0xc0, !PT ;  /* 0x0000200078ff7812 */ /* 0x000fc400078ac0ff */
[----:B------:R-:W-:Y:S02]  /*8300*/  PRMT R94, RZ, 0x7610, R94 ;  /* 0x00007610ff5e7816 */ /* 0x000fe4000000005e */
[----:B------:R-:W-:-:S07]  /*8310*/  PRMT R118, RZ, 0x7610, R118 ;  /* 0x00007610ff767816 */ /* 0x000fce0000000076 */
[----:B------:R-:W-:Y:S01]  /*8320*/  @!P6 PRMT R112, R112, 0x5410, R3 ;  /* 0x000054107070e816 */ /* 0x000fe20000000003 */
[----:B------:R0:W-:Y:S01]  /*8330*/  STL [R1+0x3c], R3 ;  /* 0x00003c0301007387 */ /* 0x0001e20000100800 */
[----:B------:R-:W-:Y:S02]  /*8340*/  @!P6 PRMT R94, R3, 0x7632, R94 ;  /* 0x00007632035ee816 */ /* 0x000fe4000000005e */
[----:B------:R-:W-:Y:S02]  /*8350*/  PRMT R110, R110, 0x5410, RZ ;  /* 0x000054106e6e7816 */ /* 0x000fe400000000ff */
[----:B------:R-:W-:Y:S01]  /*8360*/  PRMT R91, RZ, 0x7610, R91 ;  /* 0x00007610ff5b7816 */ /* 0x000fe2000000005b */
[----:B0-----:R-:W3:Y:S01]  /*8370*/  LDL.LU R3, [R1+0x2cc] ;  /* 0x0002cc0001037983 */ /* 0x001ee20000300800 */
[----:B--2---:R-:W-:-:S03]  /*8380*/  @!P1 PRMT R118, R51, 0x7610, R118 ;  /* 0x0000761033769816 */ /* 0x004fc60000000076 */
[----:B------:R0:W-:Y:S01]  /*8390*/  STL [R1+0x134], R51 ;  /* 0x0001343301007387 */ /* 0x0001e20000100800 */
[----:B----4-:R-:W-:-:S03]  /*83a0*/  @!P1 PRMT R33, R51, 0x7632, R33 ;  /* 0x0000763233219816 */ /* 0x010fc60000000021 */
[----:B0-----:R-:W2:Y:S01]  /*83b0*/  LDL.LU R51, [R1+0x2d8] ;  /* 0x0002d80001337983 */ /* 0x001ea20000300800 */
[----:B---3--:R-:W-:Y:S02]  /*83c0*/  PRMT R97, RZ, 0x7610, R97 ;  /* 0x00007610ff617816 */ /* 0x008fe40000000061 */
[----:B------:R-:W-:Y:S01]  /*83d0*/  @!P0 PRMT R114, R114, 0x5410, R50 ;  /* 0x0000541072728816 */ /* 0x000fe20000000032 */
[----:B------:R0:W-:Y:S01]  /*83e0*/  STL [R1+0x38], R50 ;  /* 0x0000383201007387 */ /* 0x0001e20000100800 */
[----:B------:R-:W-:-:S03]  /*83f0*/  @!P0 PRMT R97, R50, 0x7632, R97 ;  /* 0x0000763232618816 */ /* 0x000fc60000000061 */
[----:B0-----:R-:W3:Y:S01]  /*8400*/  LDL.LU R50, [R1+0x2d4] ;  /* 0x0002d40001327983 */ /* 0x001ee20000300800 */
[----:B------:R-:W-:-:S03]  /*8410*/  @!P5 PRMT R110, R110, 0x5410, R39 ;  /* 0x000054106e6ed816 */ /* 0x000fc60000000027 */
[----:B------:R0:W-:Y:S01]  /*8420*/  STL [R1+0x40], R39 ;  /* 0x0000402701007387 */ /* 0x0001e20000100800 */
[----:B------:R-:W-:-:S03]  /*8430*/  @!P5 PRMT R91, R39, 0x7632, R91 ;  /* 0x00007632275bd816 */ /* 0x000fc6000000005b */
[----:B0-----:R-:W4:Y:S04]  /*8440*/  LDL.LU R39, [R1+0x2c4] ;  /* 0x0002c40001277983 */ /* 0x001f280000300800 */
[----:B------:R-:W-:Y:S01]  /*8450*/  @!P1 STL.S16 [R1+0x210], R33 ;  /* 0x0002102101009387 */ /* 0x000fe20000100600 */
[----:B------:R-:W-:Y:S02]  /*8460*/  LOP3.LUT P1, RZ, R120, 0x1000, RZ, 0xc0, !PT ;  /* 0x0000100078ff7812 */ /* 0x000fe4000782c0ff */
[----:B------:R-:W-:Y:S02]  /*8470*/  PRMT R116, RZ, 0x7610, R116 ;  /* 0x00007610ff747816 */ /* 0x000fe40000000074 */
[----:B------:R-:W-:Y:S01]  /*8480*/  PRMT R115, RZ, 0x7610, R115 ;  /* 0x00007610ff737816 */ /* 0x000fe20000000073 */
[----:B------:R0:W-:Y:S01]  /*8490*/  STL [R1+0x138], R32 ;  /* 0x0001382001007387 */ /* 0x0001e20000100800 */
[----:B------:R-:W-:-:S02]  /*84a0*/  @!P0 PRMT R116, R32, 0x7610, R116 ;  /* 0x0000761020748816 */ /* 0x000fc40000000074 */
[----:B------:R-:W-:Y:S02]  /*84b0*/  @!P0 PRMT R115, R32, 0x7632, R115 ;  /* 0x0000763220738816 */ /* 0x000fe40000000073 */
[----:B------:R-:W-:Y:S02]  /*84c0*/  PRMT R108, R108, 0x5410, RZ ;  /* 0x000054106c6c7816 */ /* 0x000fe400000000ff */
[----:B------:R-:W-:Y:S02]  /*84d0*/  PRMT R90, RZ, 0x7610, R90 ;  /* 0x00007610ff5a7816 */ /* 0x000fe4000000005a */
[----:B------:R-:W-:Y:S01]  /*84e0*/  PRMT R124, R124, 0x5410, RZ ;  /* 0x000054107c7c7816 */ /* 0x000fe200000000ff */
[----:B0-----:R-:W4:Y:S01]  /*84f0*/  LDL.LU R32, [R1+0x2d0] ;  /* 0x0002d00001207983 */ /* 0x001f220000300800 */
[----:B------:R-:W-:Y:S02]  /*8500*/  LOP3.LUT P0, RZ, R120, 0x800, RZ, 0xc0, !PT ;  /* 0x0000080078ff7812 */ /* 0x000fe4000780c0ff */
[----:B------:R-:W-:Y:S01]  /*8510*/  PRMT R114, RZ, 0x7610, R114 ;  /* 0x00007610ff727816 */ /* 0x000fe20000000072 */
[----:B------:R0:W-:Y:S01]  /*8520*/  STL [R1+0x13c], R56 ;  /* 0x00013c3801007387 */ /* 0x0001e20000100800 */
[----:B------:R-:W-:-:S02]  /*8530*/  @!P6 PRMT R124, R124, 0x7610, R56 ;  /* 0x000076107c7ce816 */ /* 0x000fc40000000038 */
[----:B------:R-:W-:Y:S02]  /*8540*/  @!P6 PRMT R114, R56, 0x7610, R114 ;  /* 0x000076103872e816 */ /* 0x000fe40000000072 */
[----:B------:R-:W-:Y:S02]  /*8550*/  PRMT R107, RZ, 0x7610, R107 ;  /* 0x00007610ff6b7816 */ /* 0x000fe4000000006b */
[----:B------:R-:W-:Y:S01]  /*8560*/  PRMT R89, R89, 0x5410, RZ ;  /* 0x0000541059597816 */ /* 0x000fe200000000ff */
[----:B------:R1:W-:Y:S01]  /*8570*/  STL [R1+0x48], R3 ;  /* 0x0000480301007387 */ /* 0x0003e20000100800 */
[----:B------:R-:W-:-:S03]  /*8580*/  LOP3.LUT P6, RZ, R120, 0x400, RZ, 0xc0, !PT ;  /* 0x0000040078ff7812 */ /* 0x000fc600078cc0ff */
[----:B0-----:R-:W4:Y:S01]  /*8590*/  LDL.LU R56, [R1+0x2c8] ;  /* 0x0002c80001387983 */ /* 0x001f220000300800 */
[----:B------:R-:W-:Y:S02]  /*85a0*/  @!P0 PRMT R107, R3, 0x7610, R107 ;  /* 0x00007610036b8816 */ /* 0x000fe4000000006b */
[----:B------:R-:W-:Y:S02]  /*85b0*/  @!P0 PRMT R89, R89, 0x7610, R3 ;  /* 0x0000761059598816 */ /* 0x000fe40000000003 */
[----:B------:R-:W-:Y:S01]  /*85c0*/  PRMT R111, RZ, 0x7610, R111 ;  /* 0x00007610ff6f7816 */ /* 0x000fe2000000006f */
[----:B-1----:R-:W4:Y:S01]  /*85d0*/  LDL.LU R3, [R1+0x2b4] ;  /* 0x0002b40001037983 */ /* 0x002f220000300800 */
[----:B------:R-:W-:Y:S02]  /*85e0*/  PRMT R112, RZ, 0x7610, R112 ;  /* 0x00007610ff707816 */ /* 0x000fe40000000070 */
[----:B------:R-:W-:Y:S01]  /*85f0*/  PRMT R105, R105, 0x5410, RZ ;  /* 0x0000541069697816 */ /* 0x000fe200000000ff */
[----:B--2---:R0:W-:Y:S01]  /*8600*/  STL [R1+0x140], R51 ;  /* 0x0001403301007387 */ /* 0x0041e20000100800 */
[----:B------:R-:W-:-:S02]  /*8610*/  PRMT R89, RZ, 0x7610, R89 ;  /* 0x00007610ff597816 */ /* 0x000fc40000000059 */
[----:B------:R-:W-:Y:S02]  /*8620*/  @!P5 PRMT R112, R51, 0x7610, R112 ;  /* 0x000076103370d816 */ /* 0x000fe40000000070 */
[----:B------:R-:W-:Y:S02]  /*8630*/  PRMT R122, R122, 0x5410, RZ ;  /* 0x000054107a7a7816 */ /* 0x000fe400000000ff */
[----:B------:R-:W-:Y:S02]  /*8640*/  PRMT R49, R49, 0x5410, RZ ;  /* 0x0000541031317816 */ /* 0x000fe400000000ff */
[----:B------:R-:W-:Y:S02]  /*8650*/  PRMT R102, R102, 0x5410, RZ ;  /* 0x0000541066667816 */ /* 0x000fe400000000ff */
[----:B------:R-:W-:Y:S02]  /*8660*/  PRMT R104, RZ, 0x7610, R104 ;  /* 0x00007610ff687816 */ /* 0x000fe40000000068 */
[----:B------:R-:W-:-:S02]  /*8670*/  PRMT R101, RZ, 0x7610, R101 ;  /* 0x00007610ff657816 */ /* 0x000fc40000000065 */
[----:B------:R-:W-:Y:S02]  /*8680*/  PRMT R48, R48, 0x5410, RZ ;  /* 0x0000541030307816 */ /* 0x000fe400000000ff */
[----:B------:R-:W-:Y:S02]  /*8690*/  PRMT R47, R47, 0x5410, RZ ;  /* 0x000054102f2f7816 */ /* 0x000fe400000000ff */
[----:B------:R-:W-:Y:S02]  /*86a0*/  PRMT R99, R99, 0x5410, RZ ;  /* 0x0000541063637816 */ /* 0x000fe400000000ff */
[----:B------:R-:W-:Y:S02]  /*86b0*/  PRMT R96, R96, 0x5410, RZ ;  /* 0x0000541060607816 */ /* 0x000fe400000000ff */
[----:B------:R-:W-:Y:S02]  /*86c0*/  PRMT R98, RZ, 0x7610, R98 ;  /* 0x00007610ff627816 */ /* 0x000fe40000000062 */
[----:B------:R-:W-:-:S02]  /*86d0*/  PRMT R95, RZ, 0x7610, R95 ;  /* 0x00007610ff5f7816 */ /* 0x000fc4000000005f */
[----:B------:R-:W-:Y:S02]  /*86e0*/  PRMT R46, R46, 0x5410, RZ ;  /* 0x000054102e2e7816 */ /* 0x000fe400000000ff */
[----:B------:R-:W-:Y:S02]  /*86f0*/  PRMT R38, RZ, 0x7610, R38 ;  /* 0x00007610ff267816 */ /* 0x000fe40000000026 */
[----:B------:R-:W-:Y:S02]  /*8700*/  PRMT R92, RZ, 0x7610, R92 ;  /* 0x00007610ff5c7816 */ /* 0x000fe4000000005c */
[----:B------:R-:W-:Y:S02]  /*8710*/  PRMT R43, R43, 0x5410, RZ ;  /* 0x000054102b2b7816 */ /* 0x000fe400000000ff */
[----:B------:R-:W-:Y:S01]  /*8720*/  PRMT R93, R93, 0x5410, RZ ;  /* 0x000054105d5d7816 */ /* 0x000fe200000000ff */
[----:B------:R-:W-:Y:S01]  /*8730*/  STL.S16 [R1+0x238], RZ ;  /* 0x000238ff01007387 */ /* 0x000fe20000100600 */
[----:B------:R-:W-:-:S03]  /*8740*/  @!P5 PRMT R111, R51, 0x7632, R111 ;  /* 0x00007632336fd816 */ /* 0x000fc6000000006f */
[----:B0-----:R-:W2:Y:S04]  /*8750*/  LDL.LU R51, [R1+0x2c0] ;  /* 0x0002c00001337983 */ /* 0x001ea80000300800 */
[----:B---3--:R0:W-:Y:S01]  /*8760*/  STL [R1+0x44], R50 ;  /* 0x0000443201007387 */ /* 0x0081e20000100800 */
[----:B------:R-:W-:Y:S02]  /*8770*/  @!P1 PRMT R108, R108, 0x5410, R50 ;  /* 0x000054106c6c9816 */ /* 0x000fe40000000032 */
[----:B------:R-:W-:Y:S01]  /*8780*/  @!P1 PRMT R90, R50, 0x7632, R90 ;  /* 0x00007632325a9816 */ /* 0x000fe2000000005a */
[----:B------:R-:W3:Y:S04]  /*8790*/  LDL.LU R33, [R1+0x4f4] ;  /* 0x0004f40001217983 */ /* 0x000ee80000300800 */
[----:B0-----:R-:W3:Y:S01]  /*87a0*/  LDL.LU R50, [R1+0x2bc] ;  /* 0x0002bc0001327983 */ /* 0x001ee20000300800 */
[----:B----4-:R-:W-:-:S03]  /*87b0*/  @!P6 PRMT R105, R105, 0x5410, R39 ;  /* 0x000054106969e816 */ /* 0x010fc60000000027 */
[----:B------:R0:W-:Y:S01]  /*87c0*/  STL [R1+0x4c], R39 ;  /* 0x00004c2701007387 */ /* 0x0001e20000100800 */
[----:B------:R-:W-:-:S03]  /*87d0*/  @!P6 PRMT R89, R39, 0x7632, R89 ;  /* 0x000076322759e816 */ /* 0x000fc60000000059 */
[----:B0-----:R-:W4:Y:S01]  /*87e0*/  LDL.LU R39, [R1+0x2ac] ;  /* 0x0002ac0001277983 */ /* 0x001f220000300800 */
[----:B------:R-:W-:Y:S02]  /*87f0*/  LOP3.LUT P5, RZ, R120, 0x200, RZ, 0xc0, !PT ;  /* 0x0000020078ff7812 */ /* 0x000fe400078ac0ff */
[----:B------:R-:W-:Y:S02]  /*8800*/  PRMT R110, RZ, 0x7610, R110 ;  /* 0x00007610ff6e7816 */ /* 0x000fe4000000006e */
[----:B------:R-:W-:Y:S02]  /*8810*/  PRMT R108, RZ, 0x7610, R108 ;  /* 0x00007610ff6c7816 */ /* 0x000fe4000000006c */
[----:B------:R-:W-:Y:S01]  /*8820*/  @!P1 PRMT R110, R32, 0x7610, R110 ;  /* 0x00007610206e9816 */ /* 0x000fe2000000006e */
[----:B------:R0:W-:Y:S01]  /*8830*/  STL [R1+0x144], R32 ;  /* 0x0001442001007387 */ /* 0x0001e20000100800 */
[----:B------:R-:W-:Y:S02]  /*8840*/  @!P1 PRMT R122, R122, 0x7610, R32 ;  /* 0x000076107a7a9816 */ /* 0x000fe40000000020 */
[----:B------:R-:W-:-:S02]  /*8850*/  LOP3.LUT P1, RZ, R120, 0x100, RZ, 0xc0, !PT ;  /* 0x0000010078ff7812 */ /* 0x000fc4000782c0ff */
[----:B------:R-:W-:Y:S01]  /*8860*/  PRMT R107, R107, 0x5410, RZ ;  /* 0x000054106b6b7816 */ /* 0x000fe200000000ff */
[----:B0-----:R-:W4:Y:S01]  /*8870*/  LDL.LU R32, [R1+0x2b8] ;  /* 0x0002b80001207983 */ /* 0x001f220000300800 */
[----:B------:R-:W-:-:S03]  /*8880*/  @!P0 PRMT R108, R56, 0x7610, R108 ;  /* 0x00007610386c8816 */ /* 0x000fc6000000006c */
[----:B------:R0:W-:Y:S01]  /*8890*/  STL [R1+0x148], R56 ;  /* 0x0001483801007387 */ /* 0x0001e20000100800 */
[----:B------:R-:W-:Y:S02]  /*88a0*/  @!P0 PRMT R107, R107, 0x7610, R56 ;  /* 0x000076106b6b8816 */ /* 0x000fe40000000038 */
[----:B------:R-:W-:-:S03]  /*88b0*/  LOP3.LUT P0, RZ, R120, 0x80, RZ, 0xc0, !PT ;  /* 0x0000008078ff7812 */ /* 0x000fc6000780c0ff */
[----:B------:R-:W-:Y:S01]  /*88c0*/  @!P1 PRMT R102, R102, 0x5410, R3 ;  /* 0x0000541066669816 */ /* 0x000fe20000000003 */
[----:B0-----:R-:W4:Y:S01]  /*88d0*/  LDL.LU R56, [R1+0x2b0] ;  /* 0x0002b00001387983 */ /* 0x001f220000300800 */
[----:B------:R-:W-:-:S03]  /*88e0*/  PRMT R106, R106, 0x5410, RZ ;  /* 0x000054106a6a7816 */ /* 0x000fc600000000ff */
[----:B------:R-:W-:Y:S01]  /*88f0*/  STL [R1+0x54], R3 ;  /* 0x0000540301007387 */ /* 0x000fe20000100800 */
[----:B------:R-:W-:Y:S02]  /*8900*/  PRMT R119, R119, 0x5410, RZ ;  /* 0x0000541077777816 */ /* 0x000fe400000000ff */
[--C-:B--2---:R-:W-:Y:S01]  /*8910*/  @!P6 PRMT R106, R106, 0x5410, R51.reuse ;  /* 0x000054106a6ae816 */ /* 0x104fe20000000033 */
[----:B------:R0:W-:Y:S01]  /*8920*/  STL [R1+0x14c], R51 ;  /* 0x00014c3301007387 */ /* 0x0001e20000100800 */
[----:B------:R-:W-:-:S03]  /*8930*/  @!P6 PRMT R119, R119, 0x7610, R51 ;  /* 0x000076107777e816 */ /* 0x000fc60000000033 */
[----:B0-----:R-:W2:Y:S01]  /*8940*/  LDL.LU R51, [R1+0x2a8] ;  /* 0x0002a80001337983 */ /* 0x001ea20000300800 */
[----:B---3--:R-:W-:-:S04]  /*8950*/  @!P5 PRMT R49, R49, 0x7610, R50 ;  /* 0x000076103131d816 */ /* 0x008fc80000000032 */
[----:B------:R-:W-:-:S04]  /*8960*/  PRMT R49, RZ, 0x7610, R49 ;  /* 0x00007610ff317816 */ /* 0x000fc80000000031 */
[----:B------:R-:W-:Y:S02]  /*8970*/  @!P1 PRMT R49, R3, 0x7632, R49 ;  /* 0x0000763203319816 */ /* 0x000fe40000000031 */
[----:B------:R-:W3:Y:S01]  /*8980*/  LDL.LU R3, [R1+0x298] ;  /* 0x0002980001037983 */ /* 0x000ee20000300800 */
[----:B------:R-:W-:-:S03]  /*8990*/  @!P5 PRMT R104, R50, 0x7610, R104 ;  /* 0x000076103268d816 */ /* 0x000fc60000000068 */
[----:B------:R0:W-:Y:S01]  /*89a0*/  STL [R1+0x50], R50 ;  /* 0x0000503201007387 */ /* 0x0001e20000100800 */
[----:B----4-:R-:W-:-:S03]  /*89b0*/  @!P0 PRMT R101, R39, 0x7610, R101 ;  /* 0x0000761027658816 */ /* 0x010fc60000000065 */
[----:B------:R1:W-:Y:S01]  /*89c0*/  STL [R1+0x58], R39 ;  /* 0x0000582701007387 */ /* 0x0003e20000100800 */
[----:B------:R-:W-:-:S03]  /*89d0*/  @!P0 PRMT R48, R48, 0x7610, R39 ;  /* 0x0000761030308816 */ /* 0x000fc60000000027 */
[----:B0-----:R-:W4:Y:S04]  /*89e0*/  LDL.LU R50, [R1+0x2a0] ;  /* 0x0002a00001327983 */ /* 0x001f280000300800 */
[----:B-1----:R-:W4:Y:S01]  /*89f0*/  LDL.LU R39, [R1+0x290] ;  /* 0x0002900001277983 */ /* 0x002f220000300800 */
[----:B------:R-:W-:Y:S02]  /*8a00*/  PRMT R105, RZ, 0x7610, R105 ;  /* 0x00007610ff697816 */ /* 0x000fe40000000069 */
[----:B------:R-:W-:Y:S02]  /*8a10*/  PRMT R104, R104, 0x5410, RZ ;  /* 0x0000541068687816 */ /* 0x000fe400000000ff */
[----:B------:R-:W-:Y:S02]  /*8a20*/  PRMT R103, R103, 0x5410, RZ ;  /* 0x0000541067677816 */ /* 0x000fe400000000ff */
[----:B------:R-:W-:-:S02]  /*8a30*/  @!P5 PRMT R105, R32, 0x7610, R105 ;  /* 0x000076102069d816 */ /* 0x000fc40000000069 */
[----:B------:R-:W-:Y:S02]  /*8a40*/  @!P5 PRMT R104, R104, 0x7610, R32 ;  /* 0x000076106868d816 */ /* 0x000fe40000000020 */
[C---:B------:R-:W-:Y:S02]  /*8a50*/  LOP3.LUT P5, RZ, R120.reuse, 0x20, RZ, 0xc0, !PT ;  /* 0x0000002078ff7812 */ /* 0x040fe400078ac0ff */
[----:B------:R-:W-:Y:S02]  /*8a60*/  PRMT R117, R117, 0x5410, RZ ;  /* 0x0000541075757816 */ /* 0x000fe400000000ff */
[----:B------:R-:W-:Y:S02]  /*8a70*/  LOP3.LUT P6, RZ, R120, 0x40, RZ, 0xc0, !PT ;  /* 0x0000004078ff7812 */ /* 0x000fe400078cc0ff */
[--C-:B------:R-:W-:Y:S01]  /*8a80*/  @!P1 PRMT R103, R103, 0x5410, R56.reuse ;  /* 0x0000541067679816 */ /* 0x100fe20000000038 */
[----:B------:R0:W-:Y:S01]  /*8a90*/  STL [R1+0x154], R56 ;  /* 0x0001543801007387 */ /* 0x0001e20000100800 */
[----:B------:R-:W-:-:S02]  /*8aa0*/  @!P1 PRMT R117, R117, 0x7610, R56 ;  /* 0x0000761075759816 */ /* 0x000fc40000000038 */
[----:B------:R-:W-:Y:S01]  /*8ab0*/  LOP3.LUT P1, RZ, R120, 0x10, RZ, 0xc0, !PT ;  /* 0x0000001078ff7812 */ /* 0x000fe2000782c0ff */
[----:B0-----:R-:W4:Y:S01]  /*8ac0*/  LDL.LU R56, [R1+0x294] ;  /* 0x0002940001387983 */ /* 0x001f220000300800 */
[----:B------:R-:W-:Y:S02]  /*8ad0*/  PRMT R102, RZ, 0x7610, R102 ;  /* 0x00007610ff667816 */ /* 0x000fe40000000066 */
[----:B------:R-:W-:Y:S02]  /*8ae0*/  PRMT R101, R101, 0x5410, RZ ;  /* 0x0000541065657816 */ /* 0x000fe400000000ff */
[----:B------:R-:W-:Y:S02]  /*8af0*/  PRMT R48, RZ, 0x7610, R48 ;  /* 0x00007610ff307816 */ /* 0x000fe40000000030 */
[----:B--2---:R-:W-:Y:S01]  /*8b00*/  @!P0 PRMT R102, R51, 0x7610, R102 ;  /* 0x0000761033668816 */ /* 0x004fe20000000066 */
[----:B------:R0:W-:Y:S01]  /*8b10*/  STL [R1+0x158], R51 ;  /* 0x0001583301007387 */ /* 0x0001e20000100800 */
[----:B------:R-:W-:-:S03]  /*8b20*/  @!P0 PRMT R101, R101, 0x7610, R51 ;  /* 0x0000761065658816 */ /* 0x000fc60000000033 */
[----:B0-----:R-:W2:Y:S01]  /*8b30*/  LDL.LU R51, [R1+0x28c] ;  /* 0x00028c0001337983 */ /* 0x001ea20000300800 */
[----:B---3--:R-:W-:-:S04]  /*8b40*/  @!P5 PRMT R47, R47, 0x7610, R3 ;  /* 0x000076102f2fd816 */ /* 0x008fc80000000003 */
[----:B------:R-:W-:Y:S02]  /*8b50*/  PRMT R47, RZ, 0x7610, R47 ;  /* 0x00007610ff2f7816 */ /* 0x000fe4000000002f */
[----:B----4-:R-:W-:Y:S01]  /*8b60*/  @!P6 PRMT R99, R99, 0x5410, R50 ;  /* 0x000054106363e816 */ /* 0x010fe20000000032 */
[----:B------:R0:W-:Y:S01]  /*8b70*/  STL [R1+0x5c], R50 ;  /* 0x00005c3201007387 */ /* 0x0001e20000100800 */
[----:B------:R-:W-:Y:S02]  /*8b80*/  @!P6 PRMT R48, R50, 0x7632, R48 ;  /* 0x000076323230e816 */ /* 0x000fe40000000030 */
[----:B------:R-:W-:Y:S01]  /*8b90*/  @!P1 PRMT R96, R96, 0x5410, R39 ;  /* 0x0000541060609816 */ /* 0x000fe20000000027 */
[----:B------:R1:W-:Y:S01]  /*8ba0*/  STL [R1+0x64], R39 ;  /* 0x0000642701007387 */ /* 0x0003e20000100800 */
[----:B------:R-:W-:-:S03]  /*8bb0*/  @!P1 PRMT R47, R39, 0x7632, R47 ;  /* 0x00007632272f9816 */ /* 0x000fc6000000002f */
[----:B0-----:R-:W3:Y:S04]  /*8bc0*/  LDL.LU R50, [R1+0x288] ;  /* 0x0002880001327983 */ /* 0x001ee80000300800 */
[----:B-1----:R-:W4:Y:S04]  /*8bd0*/  LDL.LU R39, [R1+0x278] ;  /* 0x0002780001277983 */ /* 0x002f280000300800 */
[----:B------:R0:W-:Y:S01]  /*8be0*/  STL [R1+0x150], R32 ;  /* 0x0001502001007387 */ /* 0x0001e20000100800 */
[----:B------:R-:W-:-:S03]  /*8bf0*/  @!P5 PRMT R98, R3, 0x7610, R98 ;  /* 0x000076100362d816 */ /* 0x000fc60000000062 */
[----:B0-----:R-:W4:Y:S01]  /*8c00*/  LDL.LU R32, [R1+0x29c] ;  /* 0x00029c0001207983 */ /* 0x001f220000300800 */
[----:B------:R-:W-:Y:S02]  /*8c10*/  PRMT R99, RZ, 0x7610, R99 ;  /* 0x00007610ff637816 */ /* 0x000fe40000000063 */
[----:B------:R-:W-:Y:S01]  /*8c20*/  PRMT R98, R98, 0x5410, RZ ;  /* 0x0000541062627816 */ /* 0x000fe200000000ff */
[----:B------:R0:W-:Y:S01]  /*8c30*/  STL [R1+0x60], R3 ;  /* 0x0000600301007387 */ /* 0x0001e20000100800 */
[----:B------:R-:W-:Y:S02]  /*8c40*/  LOP3.LUT P0, RZ, R120, 0x8, RZ, 0xc0, !PT ;  /* 0x0000000878ff7812 */ /* 0x000fe4000780c0ff */
[----:B------:R-:W-:Y:S01]  /*8c50*/  @!P5 PRMT R99, R56, 0x7610, R99 ;  /* 0x000076103863d816 */ /* 0x000fe20000000063 */
[----:B------:R1:W-:Y:S01]  /*8c60*/  STL [R1+0x160], R56 ;  /* 0x0001603801007387 */ /* 0x0003e20000100800 */
[----:B------:R-:W-:Y:S02]  /*8c70*/  @!P5 PRMT R98, R98, 0x7610, R56 ;  /* 0x000076106262d816 */ /* 0x000fe40000000038 */
[----:B------:R-:W-:Y:S01]  /*8c80*/  LOP3.LUT P5, RZ, R120, 0x2, RZ, 0xc0, !PT ;  /* 0x0000000278ff7812 */ /* 0x000fe200078ac0ff */
[----:B0-----:R-:W4:Y:S04]  /*8c90*/  LDL.LU R3, [R1+0x280] ;  /* 0x0002800001037983 */ /* 0x001f280000300800 */
[----:B-1----:R-:W4:Y:S01]  /*8ca0*/  LDL.LU R56, [R1+0x27c] ;  /* 0x00027c0001387983 */ /* 0x002f220000300800 */
[----:B------:R-:W-:-:S02]  /*8cb0*/  PRMT R97, R97, 0x5410, RZ ;  /* 0x0000541061617816 */ /* 0x000fc400000000ff */
[----:B------:R-:W-:Y:S02]  /*8cc0*/  PRMT R113, R113, 0x5410, RZ ;  /* 0x0000541071717816 */ /* 0x000fe400000000ff */
[----:B------:R-:W-:Y:S02]  /*8cd0*/  PRMT R57, R38, 0x7610, R57 ;  /* 0x0000761026397816 */ /* 0x000fe40000000039 */
[--C-:B--2---:R-:W-:Y:S01]  /*8ce0*/  @!P1 PRMT R97, R97, 0x5410, R51.reuse ;  /* 0x0000541061619816 */ /* 0x104fe20000000033 */
[----:B------:R0:W-:Y:S01]  /*8cf0*/  STL [R1+0x164], R51 ;  /* 0x0001643301007387 */ /* 0x0001e20000100800 */
[----:B------:R-:W-:-:S03]  /*8d00*/  @!P1 PRMT R113, R113, 0x7610, R51 ;  /* 0x0000761071719816 */ /* 0x000fc60000000033 */
[----:B0-----:R-:W2:Y:S04]  /*8d10*/  LDL.LU R51, [R1+0x234] ;  /* 0x0002340001337983 */ /* 0x001ea80000300800 */
[----:B------:R-:W-:Y:S01]  /*8d20*/  STL.S16 [R1+0x234], R38 ;  /* 0x0002342601007387 */ /* 0x000fe20000100600 */
[----:B---3--:R-:W-:-:S03]  /*8d30*/  @!P0 PRMT R95, R50, 0x7610, R95 ;  /* 0x00007610325f8816 */ /* 0x008fc6000000005f */
[----:B------:R0:W-:Y:S01]  /*8d40*/  STL [R1+0x68], R50 ;  /* 0x0000683201007387 */ /* 0x0001e20000100800 */
[----:B------:R-:W-:Y:S02]  /*8d50*/  @!P0 PRMT R46, R46, 0x7610, R50 ;  /* 0x000076102e2e8816 */ /* 0x000fe40000000032 */
[----:B----4-:R-:W-:Y:S01]  /*8d60*/  @!P5 PRMT R92, R39, 0x7610, R92 ;  /* 0x00007610275cd816 */ /* 0x010fe2000000005c */
[----:B------:R1:W-:Y:S01]  /*8d70*/  STL [R1+0x70], R39 ;  /* 0x0000702701007387 */ /* 0x0003e20000100800 */
[----:B------:R-:W-:-:S03]  /*8d80*/  @!P5 PRMT R43, R43, 0x7610, R39 ;  /* 0x000076102b2bd816 */ /* 0x000fc60000000027 */
[----:B0-----:R-:W3:Y:S04]  /*8d90*/  LDL.LU R50, [R1+0x228] ;  /* 0x0002280001327983 */ /* 0x001ee80000300800 */
[----:B------:R-:W-:Y:S04]  /*8da0*/  STL.S16 [R1+0x228], RZ ;  /* 0x000228ff01007387 */ /* 0x000fe80000100600 */
[----:B-1----:R-:W4:Y:S04]  /*8db0*/  LDL.LU R39, [R1+0x270] ;  /* 0x0002700001277983 */ /* 0x002f280000300800 */
[----:B------:R-:W4:Y:S01]  /*8dc0*/  LDL.LU.S16 R38, [R1+0x228] ;  /* 0x0002280001267983 */ /* 0x000f220000300600 */
[----:B------:R-:W-:-:S02]  /*8dd0*/  PRMT R100, R100, 0x5410, RZ ;  /* 0x0000541064647816 */ /* 0x000fc400000000ff */
[----:B------:R-:W-:Y:S02]  /*8de0*/  PRMT R115, R115, 0x5410, RZ ;  /* 0x0000541073737816 */ /* 0x000fe400000000ff */
[--C-:B------:R-:W-:Y:S02]  /*8df0*/  @!P6 PRMT R100, R100, 0x5410, R32.reuse ;  /* 0x000054106464e816 */ /* 0x100fe40000000020 */
[----:B------:R-:W-:Y:S02]  /*8e00*/  @!P6 PRMT R115, R115, 0x7610, R32 ;  /* 0x000076107373e816 */ /* 0x000fe40000000020 */
[----:B------:R-:W-:Y:S02]  /*8e10*/  LOP3.LUT P6, RZ, R120, 0x4, RZ, 0xc0, !PT ;  /* 0x0000000478ff7812 */ /* 0x000fe400078cc0ff */
[----:B------:R-:W-:Y:S02]  /*8e20*/  PRMT R46, RZ, 0x7610, R46 ;  /* 0x00007610ff2e7816 */ /* 0x000fe4000000002e */
[----:B------:R-:W-:-:S02]  /*8e30*/  PRMT R94, R94, 0x5410, RZ ;  /* 0x000054105e5e7816 */ /* 0x000fc400000000ff */
[----:B------:R-:W-:-:S07]  /*8e40*/  PRMT R111, R111, 0x5410, RZ ;  /* 0x000054106f6f7816 */ /* 0x000fce00000000ff */
[----:B------:R-:W-:Y:S02]  /*8e50*/  @!P6 PRMT R93, R93, 0x5410, R3 ;  /* 0x000054105d5de816 */ /* 0x000fe40000000003 */
[----:B------:R-:W-:Y:S02]  /*8e60*/  @!P6 PRMT R46, R3, 0x7632, R46 ;  /* 0x00007632032ee816 */ /* 0x000fe4000000002e */
[--C-:B------:R-:W-:Y:S02]  /*8e70*/  @!P6 PRMT R94, R94, 0x5410, R56.reuse ;  /* 0x000054105e5ee816 */ /* 0x100fe40000000038 */
[----:B------:R-:W-:Y:S02]  /*8e80*/  @!P6 PRMT R111, R111, 0x7610, R56 ;  /* 0x000076106f6fe816 */ /* 0x000fe40000000038 */
[----:B------:R-:W-:-:S13]  /*8e90*/  LOP3.LUT P6, RZ, R2, 0x40000000, RZ, 0xc0, !PT ;  /* 0x4000000002ff7812 */ /* 0x000fda00078cc0ff */
[C---:B----4-:R-:W-:Y:S02]  /*8ea0*/  @!P6 PRMT R38, R39.reuse, 0x7632, R38 ;  /* 0x000076322726e816 */ /* 0x050fe40000000026 */
[----:B------:R-:W-:-:S03]  /*8eb0*/  @!P6 PRMT R57, R39, 0x7610, R57 ;  /* 0x000076102739e816 */ /* 0x000fc60000000039 */
[----:B------:R0:W-:Y:S04]  /*8ec0*/  @!P6 STL.S16 [R1+0x228], R38 ;  /* 0x000228260100e387 */ /* 0x0001e80000100600 */
[----:B------:R1:W-:Y:S04]  /*8ed0*/  @!P6 STL.S16 [R1+0x234], R57 ;  /* 0x000234390100e387 */ /* 0x0003e80000100600 */
[----:B0-----:R-:W4:Y:S04]  /*8ee0*/  LDL.LU R38, [R1+0x4e4] ;  /* 0x0004e40001267983 */ /* 0x001f280000300800 */
[----:B-1----:R-:W2:Y:S04]  /*8ef0*/  LDL.LU R57, [R1+0x4e8] ;  /* 0x0004e80001397983 */ /* 0x002ea80000300800 */
[----:B------:R0:W-:Y:S04]  /*8f00*/  STL [R1+0x15c], R32 ;  /* 0x00015c2001007387 */ /* 0x0001e80000100800 */
[----:B0-----:R-:W3:Y:S04]  /*8f10*/  LDL.LU R32, [R1+0x284] ;  /* 0x0002840001207983 */ /* 0x001ee80000300800 */
[----:B------:R0:W-:Y:S04]  /*8f20*/  STL [R1+0x16c], R56 ;  /* 0x00016c3801007387 */ /* 0x0001e80000100800 */
[----:B0-----:R-:W3:Y:S01]  /*8f30*/  LDL.LU R56, [R1+0x22c] ;  /* 0x00022c0001387983 */ /* 0x001ee20000300800 */
[----:B----4-:R-:W-:-:S04]  /*8f40*/  PRMT R38, RZ, 0x7610, R38 ;  /* 0x00007610ff267816 */ /* 0x010fc80000000026 */
[----:B--2---:R-:W-:Y:S01]  /*8f50*/  PRMT R57, R38, 0x7610, R57 ;  /* 0x0000761026397816 */ /* 0x004fe20000000039 */
[----:B------:R0:W-:Y:S04]  /*8f60*/  STL.S16 [R1+0x236], R38 ;  /* 0x0002362601007387 */ /* 0x0001e80000100600 */
[----:B0-----:R-:W2:Y:S01]  /*8f70*/  LDL.S16 R38, [R1+0x238] ;  /* 0x0002380001267983 */ /* 0x001ea20000100600 */
[----:B------:R-:W-:Y:S02]  /*8f80*/  PRMT R96, RZ, 0x7610, R96 ;  /* 0x00007610ff607816 */ /* 0x000fe40000000060 */
[----:B------:R-:W-:Y:S01]  /*8f90*/  PRMT R95, R95, 0x5410, RZ ;  /* 0x000054105f5f7816 */ /* 0x000fe200000000ff */
[----:B---3--:R0:W-:Y:S01]  /*8fa0*/  STL [R1+0x168], R32 ;  /* 0x0001682001007387 */ /* 0x0081e20000100800 */
[----:B------:R-:W-:-:S02]  /*8fb0*/  @!P0 PRMT R96, R32, 0x7610, R96 ;  /* 0x0000761020608816 */ /* 0x000fc40000000060 */
[----:B------:R-:W-:Y:S02]  /*8fc0*/  @!P0 PRMT R95, R95, 0x7610, R32 ;  /* 0x000076105f5f8816 */ /* 0x000fe40000000020 */
[----:B0-----:R-:W3:Y:S01]  /*8fd0*/  LDL.LU R32, [R1+0x4f0] ;  /* 0x0004f00001207983 */ /* 0x001ee20000300800 */
[----:B------:R-:W-:Y:S02]  /*8fe0*/  PRMT R93, RZ, 0x7610, R93 ;  /* 0x00007610ff5d7816 */ /* 0x000fe4000000005d */
[----:B------:R-:W-:Y:S01]  /*8ff0*/  PRMT R92, R92, 0x5410, RZ ;  /* 0x000054105c5c7816 */ /* 0x000fe200000000ff */
[----:B------:R0:W-:Y:S01]  /*9000*/  STL [R1+0x170], R51 ;  /* 0x0001703301007387 */ /* 0x0001e20000100800 */
[----:B------:R-:W-:Y:S02]  /*9010*/  @!P5 PRMT R93, R51, 0x7610, R93 ;  /* 0x00007610335dd816 */ /* 0x000fe4000000005d */
[----:B------:R-:W-:Y:S01]  /*9020*/  @!P5 PRMT R92, R92, 0x7610, R51 ;  /* 0x000076105c5cd816 */ /* 0x000fe20000000033 */
[----:B------:R1:W-:Y:S01]  /*9030*/  STL [R1+0x17c], R56 ;  /* 0x00017c3801007387 */ /* 0x0003e20000100800 */
[----:B------:R-:W-:-:S03]  /*9040*/  @!P6 PRMT R57, R56, 0x7610, R57 ;  /* 0x000076103839e816 */ /* 0x000fc60000000039 */
[----:B------:R-:W-:Y:S04]  /*9050*/  STL.S16 [R1+0x22e], RZ ;  /* 0x00022eff01007387 */ /* 0x000fe80000100600 */
[----:B0-----:R-:W4:Y:S01]  /*9060*/  LDL.LU R51, [R1+0x230] ;  /* 0x0002300001337983 */ /* 0x001f220000300800 */
[----:B--2---:R-:W-:-:S03]  /*9070*/  @!P6 PRMT R38, R56, 0x7632, R38 ;  /* 0x000076323826e816 */ /* 0x004fc60000000026 */
[----:B-1----:R-:W2:Y:S01]  /*9080*/  LDL.LU.S16 R56, [R1+0x22e] ;  /* 0x00022e0001387983 */ /* 0x002ea20000300600 */
[C---:B------:R-:W-:Y:S02]  /*9090*/  LOP3.LUT P0, RZ, R2.reuse, 0x80000000, RZ, 0xc0, !PT ;  /* 0x8000000002ff7812 */ /* 0x040fe4000780c0ff */
[----:B------:R-:W-:Y:S02]  /*90a0*/  PRMT R45, RZ, 0x7610, R45 ;  /* 0x00007610ff2d7816 */ /* 0x000fe4000000002d */
[----:B------:R-:W-:Y:S02]  /*90b0*/  PRMT R44, RZ, 0x7610, R44 ;  /* 0x00007610ff2c7816 */ /* 0x000fe4000000002c */
[----:B------:R-:W-:Y:S01]  /*90c0*/  LOP3.LUT P5, RZ, R2, 0x20000000, RZ, 0xc0, !PT ;  /* 0x2000000002ff7812 */ /* 0x000fe200078ac0ff */
[----:B---3--:R0:W-:Y:S06]  /*90d0*/  STL [R1+0x78], R32 ;  /* 0x0000782001007387 */ /* 0x0081ec0000100800 */
[----:B------:R-:W-:-:S02]  /*90e0*/  @!P0 PRMT R45, R32, 0x7610, R45 ;  /* 0x00007610202d8816 */ /* 0x000fc4000000002d */
[----:B------:R-:W-:Y:S02]  /*90f0*/  @!P0 PRMT R44, R32, 0x7632, R44 ;  /* 0x00007632202c8816 */ /* 0x000fe4000000002c */
[----:B0-----:R-:W-:-:S04]  /*9100*/  PRMT R32, RZ, 0x5410, RZ ;  /* 0x00005410ff207816 */ /* 0x001fc800000000ff */
[----:B------:R-:W-:Y:S01]  /*9110*/  @!P0 PRMT R32, R32, 0x5410, R33 ;  /* 0x0000541020208816 */ /* 0x000fe20000000021 */
[----:B------:R0:W-:Y:S03]  /*9120*/  STL [R1+0x178], R33 ;  /* 0x0001782101007387 */ /* 0x0001e60000100800 */
[C---:B------:R-:W-:Y:S01]  /*9130*/  @!P0 PRMT R32, R33.reuse, 0x7632, R32 ;  /* 0x0000763221208816 */ /* 0x040fe20000000020 */
[----:B----4-:R1:W-:Y:S01]  /*9140*/  STL [R1+0x80], R51 ;  /* 0x0000803301007387 */ /* 0x0103e20000100800 */
[----:B0-----:R-:W-:-:S04]  /*9150*/  PRMT R33, R33, 0x5410, RZ ;  /* 0x0000541021217816 */ /* 0x001fc800000000ff */
[----:B------:R-:W-:Y:S02]  /*9160*/  @!P5 PRMT R33, R33, 0x7610, R51 ;  /* 0x000076102121d816 */ /* 0x000fe40000000033 */
[----:B--2---:R-:W-:Y:S02]  /*9170*/  @!P5 PRMT R56, R51, 0x7610, R56 ;  /* 0x000076103338d816 */ /* 0x004fe40000000038 */
[----:B-1----:R-:W2:Y:S04]  /*9180*/  LDL.LU R51, [R1+0x4d8] ;  /* 0x0004d80001337983 */ /* 0x002ea80000300800 */
[----:B------:R0:W-:Y:S04]  /*9190*/  @!P5 STL.S16 [R1+0x22e], R56 ;  /* 0x00022e380100d387 */ /* 0x0001e80000100600 */
[----:B0-----:R-:W3:Y:S01]  /*91a0*/  LDL.LU R56, [R1+0x4dc] ;  /* 0x0004dc0001387983 */ /* 0x001ee20000300800 */
[----:B------:R-:W-:-:S02]  /*91b0*/  LOP3.LUT P1, RZ, R120, 0x1, RZ, 0xc0, !PT ;  /* 0x0000000178ff7812 */ /* 0x000fc4000782c0ff */
[----:B------:R-:W-:Y:S02]  /*91c0*/  PRMT R90, R90, 0x5410, RZ ;  /* 0x000054105a5a7816 */ /* 0x000fe400000000ff */
[----:B------:R-:W-:Y:S01]  /*91d0*/  PRMT R43, RZ, 0x7610, R43 ;  /* 0x00007610ff2b7816 */ /* 0x000fe2000000002b */
[----:B------:R0:W-:Y:S04]  /*91e0*/  STL [R1+0x74], R50 ;  /* 0x0000743201007387 */ /* 0x0001e80000100800 */
[----:B------:R-:W-:Y:S04]  /*91f0*/  STL.S16 [R1+0x230], RZ ;  /* 0x000230ff01007387 */ /* 0x000fe80000100600 */
[----:B------:R-:W-:-:S02]  /*9200*/  @!P1 PRMT R90, R90, 0x5410, R50 ;  /* 0x000054105a5a9816 */ /* 0x000fc40000000032 */
[----:B------:R-:W-:Y:S02]  /*9210*/  @!P1 PRMT R43, R50, 0x7632, R43 ;  /* 0x00007632322b9816 */ /* 0x000fe4000000002b */
[----:B0-----:R-:W4:Y:S01]  /*9220*/  LDL.LU R50, [R1+0x268] ;  /* 0x0002680001327983 */ /* 0x001f220000300800 */
[----:B--2---:R-:W-:-:S05]  /*9230*/  PRMT R51, RZ, 0x7610, R51 ;  /* 0x00007610ff337816 */ /* 0x004fca0000000033 */
[----:B------:R0:W-:Y:S01]  /*9240*/  STL.S16 [R1+0x232], R51 ;  /* 0x0002323301007387 */ /* 0x0001e20000100600 */
[----:B---3--:R-:W-:-:S03]  /*9250*/  PRMT R56, R51, 0x7610, R56 ;  /* 0x0000761033387816 */ /* 0x008fc60000000038 */
[----:B0-----:R-:W2:Y:S04]  /*9260*/  LDL.S16 R51, [R1+0x230] ;  /* 0x0002300001337983 */ /* 0x001ea80000100600 */
[----:B------:R0:W-:Y:S04]  /*9270*/  STL [R1+0x6c], R3 ;  /* 0x00006c0301007387 */ /* 0x0001e80000100800 */
[----:B0-----:R-:W3:Y:S01]  /*9280*/  LDL.LU R3, [R1+0x4ec] ;  /* 0x0004ec0001037983 */ /* 0x001ee20000300800 */
[----:B----4-:R-:W-:-:S03]  /*9290*/  @!P5 PRMT R56, R50, 0x7610, R56 ;  /* 0x000076103238d816 */ /* 0x010fc60000000038 */
[----:B------:R0:W-:Y:S04]  /*92a0*/  STL.S16 [R1+0x224], R45 ;  /* 0x0002242d01007387 */ /* 0x0001e80000100600 */
[----:B------:R1:W-:Y:S04]  /*92b0*/  STL [R1+0x180], R50 ;  /* 0x0001803201007387 */ /* 0x0003e80000100800 */
[----:B------:R-:W-:Y:S04]  /*92c0*/  STL.S16 [R1+0x22a], RZ ;  /* 0x00022aff01007387 */ /* 0x000fe80000100600 */
[----:B0-----:R-:W4:Y:S01]  /*92d0*/  LDL.LU R45, [R1+0x25c] ;  /* 0x00025c00012d7983 */ /* 0x001f220000300800 */
[----:B--2---:R-:W-:-:S03]  /*92e0*/  @!P5 PRMT R51, R50, 0x7632, R51 ;  /* 0x000076323233d816 */ /* 0x004fc60000000033 */
[----:B-1----:R-:W2:Y:S01]  /*92f0*/  LDL.S16 R50, [R1+0x22a] ;  /* 0x00022a0001327983 */ /* 0x002ea20000100600 */
[----:B------:R-:W-:Y:S02]  /*9300*/  PRMT R91, R91, 0x5410, RZ ;  /* 0x000054105b5b7816 */ /* 0x000fe400000000ff */
[----:B------:R-:W-:Y:S02]  /*9310*/  PRMT R109, R109, 0x5410, RZ ;  /* 0x000054106d6d7816 */ /* 0x000fe400000000ff */
[--C-:B---3--:R-:W-:Y:S02]  /*9320*/  @!P1 PRMT R91, R91, 0x5410, R3.reuse ;  /* 0x000054105b5b9816 */ /* 0x108fe40000000003 */
[----:B------:R-:W-:Y:S02]  /*9330*/  @!P1 PRMT R109, R109, 0x7610, R3 ;  /* 0x000076106d6d9816 */ /* 0x000fe40000000003 */
[----:B------:R-:W-:Y:S02]  /*9340*/  LOP3.LUT P1, RZ, R2, 0x10000000, RZ, 0xc0, !PT ;  /* 0x1000000002ff7812 */ /* 0x000fe4000782c0ff */
[----:B------:R-:W-:Y:S01]  /*9350*/  PRMT R33, RZ, 0x7610, R33 ;  /* 0x00007610ff217816 */ /* 0x000fe20000000021 */
[----:B----4-:R0:W-:Y:S10]  /*9360*/  STL [R1+0x84], R45 ;  /* 0x0000842d01007387 */ /* 0x0101f40000100800 */
[----:B------:R-:W-:-:S02]  /*9370*/  @!P1 PRMT R33, R45, 0x7632, R33 ;  /* 0x000076322d219816 */ /* 0x000fc40000000021 */
[----:B--2---:R-:W-:Y:S02]  /*9380*/  @!P1 PRMT R50, R45, 0x7610, R50 ;  /* 0x000076102d329816 */ /* 0x004fe40000000032 */
[----:B0-----:R-:W2:Y:S04]  /*9390*/  LDL.LU R45, [R1+0x4c8] ;  /* 0x0004c800012d7983 */ /* 0x001ea80000300800 */
[----:B------:R0:W-:Y:S04]  /*93a0*/  @!P1 STL.S16 [R1+0x22a], R50 ;  /* 0x00022a3201009387 */ /* 0x0001e80000100600 */
[----:B0-----:R-:W3:Y:S04]  /*93b0*/  LDL.LU R50, [R1+0x4cc] ;  /* 0x0004cc0001327983 */ /* 0x001ee80000300800 */
[----:B------:R0:W-:Y:S04]  /*93c0*/  STL.S16 [R1+0x222], R44 ;  /* 0x0002222c01007387 */ /* 0x0001e80000100600 */
[----:B------:R-:W-:Y:S04]  /*93d0*/  STL.S16 [R1+0x25c], RZ ;  /* 0x00025cff01007387 */ /* 0x000fe80000100600 */
[----:B0-----:R-:W4:Y:S01]  /*93e0*/  LDL.LU R44, [R1+0x258] ;  /* 0x00025800012c7983 */ /* 0x001f220000300800 */
[----:B--2---:R-:W-:-:S05]  /*93f0*/  PRMT R45, RZ, 0x7610, R45 ;  /* 0x00007610ff2d7816 */ /* 0x004fca000000002d */
[----:B------:R0:W-:Y:S01]  /*9400*/  STL.S16 [R1+0x22c], R45 ;  /* 0x00022c2d01007387 */ /* 0x0001e20000100600 */
[----:B---3--:R-:W-:-:S03]  /*9410*/  PRMT R50, R45, 0x7610, R50 ;  /* 0x000076102d327816 */ /* 0x008fc60000000032 */
[----:B0-----:R-:W2:Y:S01]  /*9420*/  LDL.LU.S16 R45, [R1+0x25c] ;  /* 0x00025c00012d7983 */ /* 0x001ea20000300600 */
[----:B----4-:R-:W-:-:S03]  /*9430*/  @!P1 PRMT R50, R44, 0x7610, R50 ;  /* 0x000076102c329816 */ /* 0x010fc60000000032 */
        /* <DEDUP_REMOVED lines=19> */
[----:B------:R0:W-:Y:S04]  /*9570*/  @!P6 STL.S16 [R1+0x238], R38 ;  /* 0x000238260100e387 */ /* 0x0001e80000100600 */
[----:B------:R-:W-:Y:S04]  /*9580*/  STL.S16 [R1+0x242], RZ ;  /* 0x000242ff01007387 */ /* 0x000fe80000100600 */
[----:B0-----:R-:W4:Y:S01]  /*9590*/  LDL.LU R38, [R1+0x23c] ;  /* 0x00023c0001267983 */ /* 0x001f220000300800 */
        /* <DEDUP_REMOVED lines=11> */
[----:B0-----:R-:W4:Y:S04]  /*9650*/  LDL.LU R39, [R1+0x4a8] ;  /* 0x0004a80001277983 */ /* 0x001f280000300800 */
[----:B------:R-:W-:Y:S01]  /*9660*/  @!P6 STL.S16 [R1+0x236], R57 ;  /* 0x000236390100e387 */ /* 0x000fe20000100600 */
[----:B------:R-:W-:-:S02]  /*9670*/  LOP3.LUT P6, RZ, R2, 0x4000000, RZ, 0xc0, !PT ;  /* 0x0400000002ff7812 */ /* 0x000fc400078cc0ff */
[----:B---3--:R-:W-:Y:S01]  /*9680*/  PRMT R44, RZ, 0x7610, R44 ;  /* 0x00007610ff2c7816 */ /* 0x008fe2000000002c */
[----:B------:R0:W-:Y:S04]  /*9690*/  @!P0 STL.S16 [R1+0x258], R45 ;  /* 0x0002582d01008387 */ /* 0x0001e80000100600 */
[----:B------:R1:W-:Y:S04]  /*96a0*/  @!P1 STL.S16 [R1+0x22c], R50 ;  /* 0x00022c3201009387 */ /* 0x0003e80000100600 */
[----:B------:R3:W-:Y:S04]  /*96b0*/  @!P5 STL.S16 [R1+0x232], R56 ;  /* 0x000232380100d387 */ /* 0x0007e80000100600 */
[----:B0-----:R-:W4:Y:S04]  /*96c0*/  LDL.LU R45, [R1+0x4b8] ;  /* 0x0004b800012d7983 */ /* 0x001f280000300800 */
[----:B-1----:R-:W4:Y:S04]  /*96d0*/  LDL.LU R50, [R1+0x4c4] ;  /* 0x0004c40001327983 */ /* 0x002f280000300800 */
[----:B------:R0:W-:Y:S04]  /*96e0*/  @!P5 STL.S16 [R1+0x230], R51 ;  /* 0x000230330100d387 */ /* 0x0001e80000100600 */
[----:B---3--:R-:W3:Y:S04]  /*96f0*/  LDL.LU R56, [R1+0x4d4] ;  /* 0x0004d40001387983 */ /* 0x008ee80000300800 */
[----:B------:R-:W3:Y:S01]  /*9700*/  LDL.LU R57, [R1+0x4e0] ;  /* 0x0004e00001397983 */ /* 0x000ee20000300800 */
[----:B--2---:R-:W-:-:S03]  /*9710*/  @!P6 PRMT R44, R38, 0x7610, R44 ;  /* 0x00007610262ce816 */ /* 0x004fc6000000002c */
[----:B0-----:R-:W2:Y:S04]  /*9720*/  LDL.LU R51, [R1+0x4d0] ;  /* 0x0004d00001337983 */ /* 0x001ea80000300800 */
[----:B------:R0:W-:Y:S01]  /*9730*/  STL.S16 [R1+0x23c], R44 ;  /* 0x00023c2c01007387 */ /* 0x0001e20000100600 */
[----:B----4-:R-:W-:-:S03]  /*9740*/  PRMT R39, RZ, 0x7610, R39 ;  /* 0x00007610ff277816 */ /* 0x010fc60000000027 */
[----:B0-----:R-:W4:Y:S01]  /*9750*/  LDL.LU R44, [R1+0x4a0] ;  /* 0x0004a000012c7983 */ /* 0x001f220000300800 */
[----:B------:R-:W-:-:S05]  /*9760*/  @!P6 PRMT R39, R38, 0x7632, R39 ;  /* 0x000076322627e816 */ /* 0x000fca0000000027 */
[----:B------:R0:W-:Y:S04]  /*9770*/  STL.S16 [R1+0x25e], R39 ;  /* 0x00025e2701007387 */ /* 0x0001e80000100600 */
[----:B0-----:R-:W3:Y:S01]  /*9780*/  LDL.LU R39, [R1+0x49c] ;  /* 0x00049c0001277983 */ /* 0x001ee20000300800 */
[----:B------:R-:W-:Y:S02]  /*9790*/  PRMT R45, RZ, 0x7610, R45 ;  /* 0x00007610ff2d7816 */ /* 0x000fe4000000002d */
[----:B----4-:R-:W-:Y:S02]  /*97a0*/  PRMT R44, RZ, 0x7610, R44 ;  /* 0x00007610ff2c7816 */ /* 0x010fe4000000002c */
[C---:B---3--:R-:W-:Y:S02]  /*97b0*/  @!P6 PRMT R45, R39.reuse, 0x7610, R45 ;  /* 0x00007610272de816 */ /* 0x048fe4000000002d */
[----:B------:R-:W-:-:S03]  /*97c0*/  @!P6 PRMT R44, R39, 0x7632, R44 ;  /* 0x00007632272ce816 */ /* 0x000fc6000000002c */
[----:B------:R0:W-:Y:S04]  /*97d0*/  STL.S16 [R1+0x23e], R45 ;  /* 0x00023e2d01007387 */ /* 0x0001e80000100600 */
[----:B------:R1:W-:Y:S04]  /*97e0*/  STL.S16 [R1+0x270], R44 ;  /* 0x0002702c01007387 */ /* 0x0003e80000100600 */
[----:B0-----:R-:W3:Y:S04]  /*97f0*/  LDL.LU R45, [R1+0x498] ;  /* 0x00049800012d7983 */ /* 0x001ee80000300800 */
[----:B-1----:R-:W4:Y:S01]  /*9800*/  LDL.LU R44, [R1+0x494] ;  /* 0x00049400012c7983 */ /* 0x002f220000300800 */
[----:B------:R-:W-:-:S02]  /*9810*/  LOP3.LUT P5, RZ, R2, 0x2000000, RZ, 0xc0, !PT ;  /* 0x0200000002ff7812 */ /* 0x000fc400078ac0ff */
[----:B------:R-:W-:Y:S02]  /*9820*/  PRMT R50, RZ, 0x7610, R50 ;  /* 0x00007610ff327816 */ /* 0x000fe40000000032 */
[----:B---3--:R-:W-:-:S09]  /*9830*/  PRMT R45, RZ, 0x7610, R45 ;  /* 0x00007610ff2d7816 */ /* 0x008fd2000000002d */
[C---:B----4-:R-:W-:Y:S02]  /*9840*/  @!P5 PRMT R50, R44.reuse, 0x7610, R50 ;  /* 0x000076102c32d816 */ /* 0x050fe40000000032 */
[----:B------:R-:W-:-:S03]  /*9850*/  @!P5 PRMT R45, R44, 0x7632, R45 ;  /* 0x000076322c2dd816 */ /* 0x000fc6000000002d */
[----:B------:R0:W-:Y:S04]  /*9860*/  STL.S16 [R1+0x268], R50 ;  /* 0x0002683201007387 */ /* 0x0001e80000100600 */
[----:B------:R1:W-:Y:S04]  /*9870*/  STL.S16 [R1+0x272], R45 ;  /* 0x0002722d01007387 */ /* 0x0003e80000100600 */
[----:B0-----:R-:W3:Y:S04]  /*9880*/  LDL.LU R50, [R1+0x490] ;  /* 0x0004900001327983 */ /* 0x001ee80000300800 */
[----:B-1----:R-:W4:Y:S01]  /*9890*/  LDL.LU R45, [R1+0x48c] ;  /* 0x00048c00012d7983 */ /* 0x002f220000300800 */
[----:B--2---:R-:W-:-:S02]  /*98a0*/  PRMT R51, RZ, 0x7610, R51 ;  /* 0x00007610ff337816 */ /* 0x004fc40000000033 */
[----:B---3--:R-:W-:Y:S02]  /*98b0*/  PRMT R50, RZ, 0x7610, R50 ;  /* 0x00007610ff327816 */ /* 0x008fe40000000032 */
[C---:B----4-:R-:W-:Y:S02]  /*98c0*/  @!P5 PRMT R51, R45.reuse, 0x7610, R51 ;  /* 0x000076102d33d816 */ /* 0x050fe40000000033 */
        /* <DEDUP_REMOVED lines=198> */
[----:B0-----:R-:W2:Y:S04]  /*a530*/  LDL.LU R37, [R1+0x3d0] ;  /* 0x0003d00001257983 */ /* 0x001ea80000300800 */
[----:B------:R0:W-:Y:S04]  /*a540*/  STL.S16 [R1+0x2d8], R36 ;  /* 0x0002d82401007387 */ /* 0x0001e80000100600 */
[----:B0-----:R-:W3:Y:S01]  /*a550*/  LDL.LU R36, [R1+0x3cc] ;  /* 0x0003cc0001247983 */ /* 0x001ee20000300800 */
[----:B------:R-:W-:-:S02]  /*a560*/  PRMT R52, RZ, 0x7610, R52 ;  /* 0x00007610ff347816 */ /* 0x000fc40000000034 */
[----:B------:R-:W-:Y:S02]  /*a570*/  LOP3.LUT P1, RZ, R2, 0x1000, RZ, 0xc0, !PT ;  /* 0x0000100002ff7812 */ /* 0x000fe4000782c0ff */
[----:B---3--:R-:W-:-:S05]  /*a580*/  @!P5 PRMT R52, R36, 0x7610, R52 ;  /* 0x000076102434d816 */ /* 0x008fca0000000034 */
[----:B------:R0:W-:Y:S04]  /*a590*/  STL.S16 [R1+0x2d4], R52 ;  /* 0x0002d43401007387 */ /* 0x0001e80000100600 */
[----:B0-----:R-:W3:Y:S01]  /*a5a0*/  LDL.LU R52, [R1+0x3c8] ;  /* 0x0003c80001347983 */ /* 0x001ee20000300800 */
[----:B------:R-:W-:Y:S02]  /*a5b0*/  PRMT R54, RZ, 0x7610, R54 ;  /* 0x00007610ff367816 */ /* 0x000fe40000000036 */
[----:B------:R-:W-:Y:S02]  /*a5c0*/  LOP3.LUT P0, RZ, R2, 0x800, RZ, 0xc0, !PT ;  /* 0x0000080002ff7812 */ /* 0x000fe4000780c0ff */
[----:B---3--:R-:W-:-:S05]  /*a5d0*/  @!P1 PRMT R54, R52, 0x7610, R54 ;  /* 0x0000761034369816 */ /* 0x008fca0000000036 */
[----:B------:R0:W-:Y:S04]  /*a5e0*/  STL.S16 [R1+0x2dc], R54 ;  /* 0x0002dc3601007387 */ /* 0x0001e80000100600 */
[----:B0-----:R-:W3:Y:S01]  /*a5f0*/  LDL.LU R54, [R1+0x3c0] ;  /* 0x0003c00001367983 */ /* 0x001ee20000300800 */
[----:B------:R-:W-:Y:S02]  /*a600*/  PRMT R63, RZ, 0x7610, R63 ;  /* 0x00007610ff3f7816 */ /* 0x000fe4000000003f */
[----:B------:R-:W-:Y:S02]  /*a610*/  PRMT R55, RZ, 0x7610, R55 ;  /* 0x00007610ff377816 */ /* 0x000fe40000000037 */
[----:B--2---:R-:W-:-:S04]  /*a620*/  PRMT R37, RZ, 0x7610, R37 ;  /* 0x00007610ff257816 */ /* 0x004fc80000000025 */
[----:B------:R-:W-:-:S05]  /*a630*/  @!P5 PRMT R37, R36, 0x7632, R37 ;  /* 0x000076322425d816 */ /* 0x000fca0000000025 */
[----:B------:R0:W-:Y:S04]  /*a640*/  STL.S16 [R1+0x2de], R37 ;  /* 0x0002de2501007387 */ /* 0x0001e80000100600 */
[----:B0-----:R-:W2:Y:S01]  /*a650*/  LDL.LU R37, [R1+0x3c4] ;  /* 0x0003c40001257983 */ /* 0x001ea20000300800 */
        /* <DEDUP_REMOVED lines=8> */
[----:B------:R-:W-:Y:S02]  /*a6e0*/  PRMT R58, RZ, 0x7610, R58 ;  /* 0x00007610ff3a7816 */ /* 0x000fe4000000003a */
[C---:B--2---:R-:W-:Y:S02]  /*a6f0*/  @!P1 PRMT R59, R37.reuse, 0x7610, R59 ;  /* 0x00007610253b9816 */ /* 0x044fe4000000003b */
[----:B------:R-:W-:-:S03]  /*a700*/  @!P1 PRMT R58, R37, 0x7632, R58 ;  /* 0x00007632253a9816 */ /* 0x000fc6000000003a */
[----:B------:R-:W-:Y:S04]  /*a710*/  STL.S16 [R1+0x2da], R59 ;  /* 0x0002da3b01007387 */ /* 0x000fe80000100600 */
[----:B------:R0:W-:Y:S04]  /*a720*/  STL.S16 [R1+0x2e0], R58 ;  /* 0x0002e03a01007387 */ /* 0x0001e80000100600 */
[----:B0-----:R-:W2:Y:S01]  /*a730*/  LDL.LU.64 R58, [R1+0x250] ;  /* 0x00025000013a7983 */ /* 0x001ea20000300a00 */
[----:B---3--:R-:W-:-:S04]  /*a740*/  PRMT R63, RZ, 0x7610, R63 ;  /* 0x00007610ff3f7816 */ /* 0x008fc8000000003f */
[----:B----4-:R-:W-:-:S05]  /*a750*/  @!P6 PRMT R63, R55, 0x7632, R63 ;  /* 0x00007632373fe816 */ /* 0x010fca000000003f */
[----:B------:R0:W-:Y:S04]  /*a760*/  STL.S16 [R1+0x2f0], R63 ;  /* 0x0002f03f01007387 */ /* 0x0001e80000100600 */
[----:B0-----:R-:W3:Y:S01]  /*a770*/  LDL.LU R63, [R1+0x3ac] ;  /* 0x0003ac00013f7983 */ /* 0x001ee20000300800 */
[----:B------:R-:W-:-:S03]  /*a780*/  PRMT R53, RZ, 0x7610, R53 ;  /* 0x00007610ff357816 */ /* 0x000fc60000000035 */
[----:B------:R0:W-:Y:S01]  /*a790*/  STL [R1+0x19c], R8 ;  /* 0x00019c0801007387 */ /* 0x0001e20000100800 */
[----:B------:R-:W-:Y:S02]  /*a7a0*/  @!P1 PRMT R53, R52, 0x7632, R53 ;  /* 0x0000763234359816 */ /* 0x000fe40000000035 */
[----:B------:R-:W-:Y:S02]  /*a7b0*/  LOP3.LUT P1, RZ, R120, 0x10000000, RZ, 0xc0, !PT ;  /* 0x1000000078ff7812 */ /* 0x000fe4000782c0ff */
[----:B0-----:R-:W-:Y:S01]  /*a7c0*/  PRMT R8, RZ, 0x7610, R8 ;  /* 0x00007610ff087816 */ /* 0x001fe20000000008 */
[----:B------:R0:W-:Y:S04]  /*a7d0*/  STL.S16 [R1+0x2e6], R53 ;  /* 0x0002e63501007387 */ /* 0x0001e80000100600 */
[----:B0-----:R-:W4:Y:S01]  /*a7e0*/  LDL.LU R53, [R1+0x3bc] ;  /* 0x0003bc0001357983 */ /* 0x001f220000300800 */
[----:B---3--:R-:W-:-:S05]  /*a7f0*/  @!P6 PRMT R8, R63, 0x7632, R8 ;  /* 0x000076323f08e816 */ /* 0x008fca0000000008 */
[----:B------:R0:W-:Y:S02]  /*a800*/  STL.S16 [R1+0x2f8], R8 ;  /* 0x0002f80801007387 */ /* 0x0001e40000100600 */
[----:B0-----:R-:W-:-:S06]  /*a810*/  HFMA2 R8, -RZ, RZ, 0, 0 ;  /* 0x00000000ff087431 */ /* 0x001fcc00000001ff */
[----:B--2---:R0:W2:Y:S04]  /*a820*/  @!P1 LDG.E R8, desc[UR10][R58.64] ;  /* 0x0000000a3a089981 */ /* 0x0040a8000c1e1900 */
[----:B------:R-:W0:Y:S01]  /*a830*/  LDL.LU.64 R58, [R1+0x3a0] ;  /* 0x0003a000013a7983 */ /* 0x000e220000300a00 */
[----:B------:R-:W-:Y:S02]  /*a840*/  LOP3.LUT P5, RZ, R2, 0x200, RZ, 0xc0, !PT ;  /* 0x0000020002ff7812 */ /* 0x000fe400078ac0ff */
[----:B------:R-:W-:Y:S02]  /*a850*/  PRMT R67, RZ, 0x7610, R67 ;  /* 0x00007610ff437816 */ /* 0x000fe40000000043 */
[----:B------:R-:W-:Y:S02]  /*a860*/  PRMT R66, RZ, 0x7610, R66 ;  /* 0x00007610ff427816 */ /* 0x000fe40000000042 */
[----:B----4-:R-:W-:-:S02]  /*a870*/  @!P0 PRMT R67, R53, 0x7610, R67 ;  /* 0x0000761035438816 */ /* 0x010fc40000000043 */
[----:B------:R-:W-:-:S03]  /*a880*/  @!P0 PRMT R66, R53, 0x7632, R66 ;  /* 0x0000763235428816 */ /* 0x000fc60000000042 */
[----:B------:R-:W-:Y:S04]  /*a890*/  STL.S16 [R1+0x2e2], R67 ;  /* 0x0002e24301007387 */ /* 0x000fe80000100600 */
[----:B------:R1:W-:Y:S04]  /*a8a0*/  STL.S16 [R1+0x2e8], R66 ;  /* 0x0002e84201007387 */ /* 0x0003e80000100600 */
[----:B-1----:R-:W3:Y:S01]  /*a8b0*/  LDL.LU.64 R66, [R1+0x248] ;  /* 0x0002480001427983 */ /* 0x002ee20000300a00 */
[----:B------:R-:W-:-:S04]  /*a8c0*/  PRMT R60, RZ, 0x7610, R60 ;  /* 0x00007610ff3c7816 */ /* 0x000fc8000000003c */
[----:B------:R-:W-:-:S05]  /*a8d0*/  @!P6 PRMT R60, R55, 0x7610, R60 ;  /* 0x00007610373ce816 */ /* 0x000fca000000003c */
[----:B------:R1:W-:Y:S04]  /*a8e0*/  STL.S16 [R1+0x2ea], R60 ;  /* 0x0002ea3c01007387 */ /* 0x0003e80000100600 */
[----:B-1----:R-:W4:Y:S01]  /*a8f0*/  LDL.LU R60, [R1+0x3b0] ;  /* 0x0003b000013c7983 */ /* 0x002f220000300800 */
[----:B0-----:R-:W-:-:S04]  /*a900*/  PRMT R59, RZ, 0x7610, R59 ;  /* 0x00007610ff3b7816 */ /* 0x001fc8000000003b */
[----:B------:R-:W-:-:S05]  /*a910*/  @!P5 PRMT R59, R58, 0x7632, R59 ;  /* 0x000076323a3bd816 */ /* 0x000fca000000003b */
[----:B------:R0:W-:Y:S04]  /*a920*/  STL.S16 [R1+0x254], R59 ;  /* 0x0002543b01007387 */ /* 0x0001e80000100600 */
[----:B0-----:R-:W2:Y:S04]  /*a930*/  LDL.LU R59, [R1+0x394] ;  /* 0x00039400013b7983 */ /* 0x001ea80000300800 */
[----:B------:R0:W-:Y:S02]  /*a940*/  STL [R1+0xa0], R9 ;  /* 0x0000a00901007387 */ /* 0x0001e40000100800 */
[----:B0-----:R-:W-:-:S02]  /*a950*/  PRMT R9, RZ, 0x7610, R9 ;  /* 0x00007610ff097816 */ /* 0x001fc40000000009 */
[----:B------:R-:W-:-:S04]  /*a960*/  PRMT R61, RZ, 0x7610, R61 ;  /* 0x00007610ff3d7816 */ /* 0x000fc8000000003d */
[----:B------:R-:W-:Y:S02]  /*a970*/  @!P5 PRMT R61, R58, 0x7610, R61 ;  /* 0x000076103a3dd816 */ /* 0x000fe4000000003d */
[----:B----4-:R-:W-:-:S04]  /*a980*/  PRMT R60, RZ, 0x7610, R60 ;  /* 0x00007610ff3c7816 */ /* 0x010fc8000000003c */
[----:B------:R-:W-:Y:S01]  /*a990*/  @!P6 PRMT R60, R63, 0x7610, R60 ;  /* 0x000076103f3ce816 */ /* 0x000fe2000000003c */
[----:B------:R0:W-:Y:S04]  /*a9a0*/  STL.S16 [R1+0x250], R61 ;  /* 0x0002503d01007387 */ /* 0x0001e80000100600 */
[----:B------:R1:W-:Y:S04]  /*a9b0*/  STL.S16 [R1+0x2ec], R60 ;  /* 0x0002ec3c01007387 */ /* 0x0003e80000100600 */
[----:B0-----:R-:W4:Y:S04]  /*a9c0*/  LDL.LU R61, [R1+0x398] ;  /* 0x00039800013d7983 */ /* 0x001f280000300800 */
[----:B-1----:R-:W4:Y:S01]  /*a9d0*/  LDL.LU R60, [R1+0x3a8] ;  /* 0x0003a800013c7983 */ /* 0x002f220000300800 */
[----:B--2---:R-:W-:-:S05]  /*a9e0*/  @!P5 PRMT R9, R59, 0x7632, R9 ;  /* 0x000076323b09d816 */ /* 0x004fca0000000009 */
[----:B------:R0:W-:Y:S02]  /*a9f0*/  STL.S16 [R1+0x300], R9 ;  /* 0x0003000901007387 */ /* 0x0001e40000100600 */
[----:B0-----:R-:W-:-:S06]  /*aa00*/  MOV R9, RZ ;  /* 0x000000ff00097202 */ /* 0x001fcc0000000f00 */
[----:B---3--:R0:W2:Y:S04]  /*aa10*/  @!P1 LDG.E R9, desc[UR10][R66.64] ;  /* 0x0000000a42099981 */ /* 0x0080a8000c1e1900 */
[----:B------:R-:W0:Y:S01]  /*aa20*/  LDL.LU.64 R66, [R1+0x388] ;  /* 0x0003880001427983 */ /* 0x000e220000300a00 */
[----:B------:R-:W-:Y:S02]  /*aa30*/  LOP3.LUT P0, RZ, R2, 0x100, RZ, 0xc0, !PT ;  /* 0x0000010002ff7812 */ /* 0x000fe4000780c0ff */
[----:B----4-:R-:W-:Y:S02]  /*aa40*/  PRMT R61, RZ, 0x7610, R61 ;  /* 0x00007610ff3d7816 */ /* 0x010fe4000000003d */
[----:B------:R-:W-:-:S04]  /*aa50*/  PRMT R60, RZ, 0x7610, R60 ;  /* 0x00007610ff3c7816 */ /* 0x000fc8000000003c */
[----:B------:R-:W-:-:S05]  /*aa60*/  @!P5 PRMT R60, R59, 0x7610, R60 ;  /* 0x000076103b3cd816 */ /* 0x000fca000000003c */
[----:B------:R1:W-:Y:S04]  /*aa70*/  STL.S16 [R1+0x256], R60 ;  /* 0x0002563c01007387 */ /* 0x0003e80000100600 */
[----:B-1----:R-:W3:Y:S01]  /*aa80*/  LDL.LU R60, [R1+0x390] ;  /* 0x00039000013c7983 */ /* 0x002ee20000300800 */
[----:B0-----:R-:W-:-:S04]  /*aa90*/  PRMT R67, RZ, 0x7610, R67 ;  /* 0x00007610ff437816 */ /* 0x001fc80000000043 */
[----:B------:R-:W-:-:S05]  /*aaa0*/  @!P0 PRMT R67, R66, 0x7632, R67 ;  /* 0x0000763242438816 */ /* 0x000fca0000000043 */
[----:B------:R0:W-:Y:S04]  /*aab0*/  STL.S16 [R1+0x2f4], R67 ;  /* 0x0002f44301007387 */ /* 0x0001e80000100600 */
[----:B0-----:R-:W4:Y:S01]  /*aac0*/  LDL.LU R67, [R1+0x37c] ;  /* 0x00037c0001437983 */ /* 0x001f220000300800 */
[----:B------:R-:W-:-:S05]  /*aad0*/  @!P0 PRMT R61, R66, 0x7610, R61 ;  /* 0x00007610423d8816 */ /* 0x000fca000000003d */
[----:B------:R0:W-:Y:S04]  /*aae0*/  STL.S16 [R1+0x252], R61 ;  /* 0x0002523d01007387 */ /* 0x0001e80000100600 */
[----:B0-----:R-:W3:Y:S04]  /*aaf0*/  LDL.LU R61, [R1+0x380] ;  /* 0x00038000013d7983 */ /* 0x001ee80000300800 */
[----:B------:R0:W-:Y:S04]  /*ab00*/  STL [R1+0x1a0], R10 ;  /* 0x0001a00a01007387 */ /* 0x0001e80000100800 */
[----:B------:R1:W-:Y:S01]  /*ab10*/  STL [R1+0x1cc], R63 ;  /* 0x0001cc3f01007387 */ /* 0x0003e20000100800 */
[----:B------:R-:W-:-:S02]  /*ab20*/  LOP3.LUT P5, RZ, R2, 0x40, RZ, 0xc0, !PT ;  /* 0x0000004002ff7812 */ /* 0x000fc400078ac0ff */
[----:B0-----:R-:W-:Y:S02]  /*ab30*/  PRMT R10, RZ, 0x7610, R10 ;  /* 0x00007610ff0a7816 */ /* 0x001fe4000000000a */
[----:B-1----:R-:W-:Y:S02]  /*ab40*/  PRMT R63, RZ, 0x7610, R63 ;  /* 0x00007610ff3f7816 */ /* 0x002fe4000000003f */
[----:B------:R-:W-:Y:S01]  /*ab50*/  LOP3.LUT P6, RZ, R2, 0x80, RZ, 0xc0, !PT ;  /* 0x0000008002ff7812 */ /* 0x000fe200078cc0ff */
[----:B------:R0:W-:Y:S04]  /*ab60*/  STL [R1+0x98], R56 ;  /* 0x0000983801007387 */ /* 0x0001e80000100800 */
[----:B------:R1:W-:Y:S04]  /*ab70*/  STL [R1+0x1a4], R12 ;  /* 0x0001a40c01007387 */ /* 0x0003e80000100800 */
[----:B------:R2:W-:Y:S01]  /*ab80*/  STL [R1+0x1c8], R54 ;  /* 0x0001c83601007387 */ /* 0x0005e20000100800 */
[----:B0-----:R-:W-:-:S03]  /*ab90*/  PRMT R56, RZ, 0x7610, R56 ;  /* 0x00007610ff387816 */ /* 0x001fc60000000038 */
[----:B------:R0:W-:Y:S01]  /*aba0*/  STL [R1+0xcc], R55 ;  /* 0x0000cc3701007387 */ /* 0x0001e20000100800 */
[----:B-1----:R-:W-:-:S03]  /*abb0*/  PRMT R12, RZ, 0x7610, R12 ;  /* 0x00007610ff0c7816 */ /* 0x002fc6000000000c */
[----:B------:R1:W-:Y:S01]  /*abc0*/  STL [R1+0x194], R51 ;  /* 0x0001943301007387 */ /* 0x0003e20000100800 */
[----:B--2---:R-:W-:-:S03]  /*abd0*/  PRMT R54, RZ, 0x7610, R54 ;  /* 0x00007610ff367816 */ /* 0x004fc60000000036 */
        /* <DEDUP_REMOVED lines=13> */
[----:B0-----:R-:W-:Y:S02]  /*acb0*/  PRMT R52, RZ, 0x7610, R52 ;  /* 0x00007610ff347816 */ /* 0x001fe40000000034 */
[C---:B------:R-:W-:Y:S02]  /*acc0*/  @!P5 PRMT R56, R78.reuse, 0x7610, R56 ;  /* 0x000076104e38d816 */ /* 0x040fe40000000038 */
[----:B-1----:R-:W-:Y:S02]  /*acd0*/  PRMT R53, RZ, 0x7610, R53 ;  /* 0x00007610ff357816 */ /* 0x002fe40000000035 */
[----:B------:R-:W-:Y:S02]  /*ace0*/  @!P5 PRMT R55, R78, 0x7632, R55 ;  /* 0x000076324e37d816 */ /* 0x000fe40000000037 */
[----:B--2---:R-:W-:Y:S02]  /*acf0*/  PRMT R58, RZ, 0x7610, R58 ;  /* 0x00007610ff3a7816 */ /* 0x004fe4000000003a */
[----:B------:R-:W-:-:S02]  /*ad00*/  @!P5 PRMT R54, R79, 0x7610, R54 ;  /* 0x000076104f36d816 */ /* 0x000fc40000000036 */
[----:B------:R-:W-:Y:S02]  /*ad10*/  @!P5 PRMT R12, R79, 0x7632, R12 ;  /* 0x000076324f0cd816 */ /* 0x000fe4000000000c */
[----:B------:R-:W-:Y:S02]  /*ad20*/  LOP3.LUT P5, RZ, R2, 0x8, RZ, 0xc0, !PT ;  /* 0x0000000802ff7812 */ /* 0x000fe400078ac0ff */
[C---:B------:R-:W-:Y:S02]  /*ad30*/  @!P6 PRMT R62, R72.reuse, 0x7610, R62 ;  /* 0x00007610483ee816 */ /* 0x040fe4000000003e */
[----:B------:R-:W-:Y:S02]  /*ad40*/  @!P6 PRMT R58, R72, 0x7632, R58 ;  /* 0x00007632483ae816 */ /* 0x000fe4000000003a */
[C---:B------:R-:W-:Y:S02]  /*ad50*/  @!P6 PRMT R57, R73.reuse, 0x7610, R57 ;  /* 0x000076104939e816 */ /* 0x040fe40000000039 */
[----:B------:R-:W-:-:S02]  /*ad60*/  @!P6 PRMT R11, R73, 0x7632, R11 ;  /* 0x00007632490be816 */ /* 0x000fc4000000000b */
        /* <DEDUP_REMOVED lines=29> */
[----:B------:R-:W-:Y:S01]  /*af40*/  UIMAD.WIDE UR6, UR8, 0x8, UR6 ;  /* 0x00000008080678a5 */ /* 0x000fe2000f8e0206 */
[----:B------:R0:W-:Y:S02]  /*af50*/  STL [R1+0x174], R3 ;  /* 0x0001740301007387 */ /* 0x0001e40000100800 */
[----:B0-----:R-:W-:-:S09]  /*af60*/  PRMT R3, RZ, 0x7610, R3 ;  /* 0x00007610ff037816 */ /* 0x001fd20000000003 */
[----:B------:R-:W-:-:S05]  /*af70*/  @!P6 PRMT R3, R42, 0x7632, R3 ;  /* 0x000076322a03e816 */ /* 0x000fca0000000003 */
[----:B------:R0:W-:Y:S02]  /*af80*/  STL.S16 [R1+0x336], R3 ;  /* 0x0003360301007387 */ /* 0x0001e40000100600 */
[----:B0-----:R-:W0:Y:S02]  /*af90*/  S2R R3, SR_TID.X ;  /* 0x0000000000037919 */ /* 0x001e240000002100 */
[----:B------:R1:W-:Y:S04]  /*afa0*/  STL [R1+0x1bc], R28 ;  /* 0x0001bc1c01007387 */ /* 0x0003e80000100800 */
[----:B------:R2:W-:Y:S04]  /*afb0*/  STL [R1+0xc0], R29 ;  /* 0x0000c01d01007387 */ /* 0x0005e80000100800 */
[----:B------:R2:W-:Y:S01]  /*afc0*/  STL [R1+0x1c0], R36 ;  /* 0x0001c02401007387 */ /* 0x0005e20000100800 */
[----:B-1----:R-:W-:-:S02]  /*afd0*/  PRMT R28, RZ, 0x7610, R28 ;  /* 0x00007610ff1c7816 */ /* 0x002fc4000000001c */
[----:B--2---:R-:W-:Y:S02]  /*afe0*/  PRMT R29, RZ, 0x7610, R29 ;  /* 0x00007610ff1d7816 */ /* 0x004fe4000000001d */
[----:B------:R-:W-:Y:S02]  /*aff0*/  PRMT R36, RZ, 0x7610, R36 ;  /* 0x00007610ff247816 */ /* 0x000fe40000000024 */
[C---:B----4-:R-:W-:Y:S02]  /*b000*/  @!P0 PRMT R63, R67.reuse, 0x7610, R63 ;  /* 0x00007610433f8816 */ /* 0x050fe4000000003f */
[----:B------:R-:W-:Y:S02]  /*b010*/  @!P0 PRMT R10, R67, 0x7632, R10 ;  /* 0x00007632430a8816 */ /* 0x000fe4000000000a */
[----:B------:R-:W-:-:S13]  /*b020*/  LOP3.LUT P0, RZ, R2, 0x20, RZ, 0xc0, !PT ;  /* 0x0000002002ff7812 */ /* 0x000fda000780c0ff */
[C---:B------:R-:W-:Y:S02]  /*b030*/  @!P0 PRMT R53, R80.reuse, 0x7610, R53 ;  /* 0x0000761050358816 */ /* 0x040fe40000000035 */
[----:B------:R-:W-:Y:S02]  /*b040*/  @!P0 PRMT R52, R80, 0x7632, R52 ;  /* 0x0000763250348816 */ /* 0x000fe40000000034 */
[C---:B------:R-:W-:Y:S02]  /*b050*/  @!P0 PRMT R51, R81.reuse, 0x7610, R51 ;  /* 0x0000761051338816 */ /* 0x040fe40000000033 */
[----:B------:R-:W-:Y:S02]  /*b060*/  @!P0 PRMT R13, R81, 0x7632, R13 ;  /* 0x00007632510d8816 */ /* 0x000fe4000000000d */
[----:B------:R-:W-:-:S13]  /*b070*/  LOP3.LUT P0, RZ, R2, 0x4, RZ, 0xc0, !PT ;  /* 0x0000000402ff7812 */ /* 0x000fda000780c0ff */
[----:B------:R-:W-:-:S05]  /*b080*/  @!P0 PRMT R16, R87, 0x7632, R16 ;  /* 0x0000763257108816 */ /* 0x000fca0000000010 */
[----:B------:R1:W-:Y:S02]  /*b090*/  STL.S16 [R1+0x32c], R16 ;  /* 0x00032c1001007387 */ /* 0x0003e40000100600 */
[----:B-1----:R-:W-:-:S06]  /*b0a0*/  HFMA2 R16, -RZ, RZ, 0, 0 ;  /* 0x00000000ff107431 */ /* 0x002fcc00000001ff */
[----:B------:R1:W2:Y:S04]  /*b0b0*/  @!P5 LDG.E R16, desc[UR10][R24.64] ;  /* 0x0000000a1810d981 */ /* 0x0002a8000c1e1900 */
[----:B------:R4:W-:Y:S01]  /*b0c0*/  STL.S16 [R1+0x308], R10 ;  /* 0x0003080a01007387 */ /* 0x0009e20000100600 */
[----:B-1----:R-:W-:Y:S01]  /*b0d0*/  MOV R24, UR6 ;  /* 0x0000000600187c02 */ /* 0x002fe20008000f00 */
[----:B------:R-:W1:Y:S01]  /*b0e0*/  LDCU.U8 UR6, c[0x0][0x414] ;  /* 0x00008280ff0677ac */ /* 0x000e620008000000 */
[----:B------:R-:W-:Y:S01]  /*b0f0*/  MOV R25, UR7 ;  /* 0x0000000700197c02 */ /* 0x000fe20008000f00 */
[----:B----4-:R-:W-:-:S05]  /*b100*/  HFMA2 R10, -RZ, RZ, 0, 0 ;  /* 0x00000000ff0a7431 */ /* 0x010fca00000001ff */
[----:B------:R-:W4:Y:S04]  /*b110*/  LDG.E.64 R24, desc[UR10][R24.64] ;  /* 0x0000000a18187981 */ /* 0x000f28000c1e1b00 */
[----:B---3--:R-:W3:Y:S01]  /*b120*/  @!P2 LDG.E R10, desc[UR10][R60.64] ;  /* 0x0000000a3c0aa981 */ /* 0x008ee2000c1e1900 */
[C---:B------:R-:W-:Y:S02]  /*b130*/  @!P0 PRMT R36, R86.reuse, 0x7610, R36 ;  /* 0x0000761056248816 */ /* 0x040fe40000000024 */
[----:B------:R-:W-:Y:S02]  /*b140*/  @!P0 PRMT R29, R86, 0x7632, R29 ;  /* 0x00007632561d8816 */ /* 0x000fe4000000001d */
[----:B------:R-:W-:Y:S02]  /*b150*/  @!P0 PRMT R28, R87, 0x7610, R28 ;  /* 0x00007610571c8816 */ /* 0x000fe4000000001c */
[----:B------:R-:W-:-:S02]  /*b160*/  LOP3.LUT P0, RZ, R2, 0x1, RZ, 0xc0, !PT ;  /* 0x0000000102ff7812 */ /* 0x000fc4000780c0ff */
[----:B0-----:R-:W-:Y:S01]  /*b170*/  LOP3.LUT R2, R3, 0xffff, RZ, 0xc0, !PT ;  /* 0x0000ffff03027812 */ /* 0x001fe200078ec0ff */
[----:B------:R0:W-:Y:S04]  /*b180*/  STL [R1+0x1b4], R20 ;  /* 0x0001b41401007387 */ /* 0x0001e80000100800 */
[----:B------:R-:W-:Y:S01]  /*b190*/  IMAD R2, R2, 0x445, RZ ;  /* 0x0000044502027824 */ /* 0x000fe200078e02ff */
[----:B------:R1:W-:Y:S04]  /*b1a0*/  STL [R1+0xb8], R21 ;  /* 0x0000b81501007387 */ /* 0x0003e80000100800 */
[----:B------:R1:W-:Y:S01]  /*b1b0*/  STL [R1+0x1b8], R22 ;  /* 0x0001b81601007387 */ /* 0x0003e20000100800 */
[----:B0-----:R-:W-:-:S03]  /*b1c0*/  PRMT R20, RZ, 0x7610, R20 ;  /* 0x00007610ff147816 */ /* 0x001fc60000000014 */
[----:B------:R0:W-:Y:S01]  /*b1d0*/  STL [R1+0xbc], R23 ;  /* 0x0000bc1701007387 */ /* 0x0001e20000100800 */
[----:B-1----:R-:W-:-:S03]  /*b1e0*/  PRMT R21, RZ, 0x7610, R21 ;  /* 0x00007610ff157816 */ /* 0x002fc60000000015 */
[----:B------:R1:W-:Y:S01]  /*b1f0*/  STL [R1+0xb0], R17 ;  /* 0x0000b01101007387 */ /* 0x0003e20000100800 */
[----:B------:R-:W-:-:S03]  /*b200*/  PRMT R22, RZ, 0x7610, R22 ;  /* 0x00007610ff167816 */ /* 0x000fc60000000016 */
[----:B------:R-:W-:Y:S01]  /*b210*/  STL [R1+0x1b0], R18 ;  /* 0x0001b01201007387 */ /* 0x000fe20000100800 */
[----:B0-----:R-:W-:Y:S02]  /*b220*/  PRMT R23, RZ, 0x7610, R23 ;  /* 0x00007610ff177816 */ /* 0x001fe40000000017 */
[----:B------:R-:W-:Y:S01]  /*b230*/  SHF.R.U32.HI R2, RZ, 0x10, R2 ;  /* 0x00000010ff027819 */ /* 0x000fe20000011602 */
[----:B------:R0:W-:Y:S01]  /*b240*/  STL [R1+0xb4], R19 ;  /* 0x0000b41301007387 */ /* 0x0001e20000100800 */
[C---:B------:R-:W-:Y:S02]  /*b250*/  @!P0 PRMT R23, R40.reuse, 0x7610, R23 ;  /* 0x0000761028178816 */ /* 0x040fe40000000017 */
[----:B------:R-:W-:Y:S01]  /*b260*/  @!P0 PRMT R22, R40, 0x7632, R22 ;  /* 0x0000763228168816 */ /* 0x000fe20000000016 */
[----:B------:R-:W-:Y:S01]  /*b270*/  STL.S16 [R1+0x30c], R11 ;  /* 0x00030c0b01007387 */ /* 0x000fe20000100600 */
[C---:B------:R-:W-:Y:S02]  /*b280*/  @!P0 PRMT R21, R41.reuse, 0x7610, R21 ;  /* 0x0000761029158816 */ /* 0x040fe40000000015 */
[----:B------:R-:W-:Y:S01]  /*b290*/  @!P0 PRMT R20, R41, 0x7632, R20 ;  /* 0x0000763229148816 */ /* 0x000fe20000000014 */
[----:B------:R-:W-:Y:S01]  /*b2a0*/  STL.S16 [R1+0x30e], R12 ;  /* 0x00030e0c01007387 */ /* 0x000fe20000100600 */
[----:B------:R-:W-:-:S02]  /*b2b0*/  ISETP.NE.AND P0, PT, RZ, UR6, PT ;  /* 0x00000006ff007c0c */ /* 0x000fc4000bf05270 */
[----:B-1----:R-:W-:Y:S01]  /*b2c0*/  PRMT R17, RZ, 0x7610, R17 ;  /* 0x00007610ff117816 */ /* 0x002fe20000000011 */
[----:B------:R-:W-:Y:S01]  /*b2d0*/  STL.S16 [R1+0x314], R13 ;  /* 0x0003140d01007387 */ /* 0x000fe20000100600 */
[----:B------:R-:W-:Y:S02]  /*b2e0*/  PRMT R2, R2, 0x9910, RZ ;  /* 0x0000991002027816 */ /* 0x000fe400000000ff */
[----:B0-----:R-:W-:Y:S01]  /*b2f0*/  PRMT R19, RZ, 0x7610, R19 ;  /* 0x00007610ff137816 */ /* 0x001fe20000000013 */
[----:B------:R-:W-:Y:S01]  /*b300*/  STL.S16 [R1+0x31c], R14 ;  /* 0x00031c0e01007387 */ /* 0x000fe20000100600 */
[----:B------:R-:W-:Y:S01]  /*b310*/  PRMT R18, RZ, 0x7610, R18 ;  /* 0x00007610ff127816 */ /* 0x000fe20000000012 */
[----:B------:R-:W-:Y:S01]  /*b320*/  IMAD R2, R2, 0x3c, RZ ;  /* 0x0000003c02027824 */ /* 0x000fe200078e02ff */
[----:B------:R-:W-:Y:S01]  /*b330*/  @!P6 PRMT R17, R42, 0x7610, R17 ;  /* 0x000076102a11e816 */ /* 0x000fe20000000011 */
[----:B------:R-:W-:Y:S01]  /*b340*/  STL.S16 [R1+0x324], R15 ;  /* 0x0003240f01007387 */ /* 0x000fe20000100600 */
[----:B------:R-:W-:-:S02]  /*b350*/  @!P6 PRMT R19, R88, 0x7610, R19 ;  /* 0x000076105813e816 */ /* 0x000fc40000000013 */
[----:B------:R-:W-:Y:S01]  /*b360*/  @!P6 PRMT R18, R88, 0x7632, R18 ;  /* 0x000076325812e816 */ /* 0x000fe20000000012 */
[----:B------:R0:W-:Y:S01]  /*b370*/  STL.S16 [R1+0x32e], R17 ;  /* 0x00032e1101007387 */ /* 0x0001e20000100600 */
[----:B------:R-:W-:Y:S02]  /*b380*/  LOP3.LUT P6, RZ, R120, 0x4000000, RZ, 0xc0, !PT ;  /* 0x0400000078ff7812 */ /* 0x000fe400078cc0ff */
[----:B------:R-:W-:Y:S01]  /*b390*/  IADD3 R2, PT, PT, RZ, -R2, RZ ;  /* 0x80000002ff027210 */ /* 0x000fe20007ffe0ff */
[----:B------:R-:W-:Y:S04]  /*b3a0*/  STL.S16 [R1+0x338], R21 ;  /* 0x0003381501007387 */ /* 0x000fe80000100600 */
[----:B------:R1:W-:Y:S01]  /*b3b0*/  STL.S16 [R1+0x340], R20 ;  /* 0x0003401401007387 */ /* 0x0003e20000100600 */
[----:B0-----:R-:W-:Y:S01]  /*b3c0*/  MOV R17, RZ ;  /* 0x000000ff00117202 */ /* 0x001fe20000000f00 */
[----:B------:R-:W-:-:S02]  /*b3d0*/  HFMA2 R12, -RZ, RZ, 0, 0 ;  /* 0x00000000ff0c7431 */ /* 0x000fc400000001ff */
[----:B------:R-:W-:Y:S01]  /*b3e0*/  STL.S16 [R1+0x32a], R19 ;  /* 0x00032a1301007387 */ /* 0x000fe20000100600 */
[----:B------:R-:W-:Y:S01]  /*b3f0*/  PRMT R2, R2, 0x7710, RZ ;  /* 0x0000771002027816 */ /* 0x000fe200000000ff */
[----:B------:R-:W-:Y:S01]  /*b400*/  HFMA2 R14, -RZ, RZ, 0, 0 ;  /* 0x00000000ff0e7431 */ /* 0x000fe200000001ff */
[----:B------:R-:W-:Y:S01]  /*b410*/  MOV R11, RZ ;  /* 0x000000ff000b7202 */ /* 0x000fe20000000f00 */
[----:B------:R0:W-:Y:S01]  /*b420*/  STL.S16 [R1+0x330], R18 ;  /* 0x0003301201007387 */ /* 0x0001e20000100600 */
[----:B-1----:R-:W1:Y:S01]  /*b430*/  @P0 LDC.64 R20, c[0x0][0x3b0] ;  /* 0x0000ec00ff140b82 */ /* 0x002e620000000a00 */
[----:B------:R-:W-:Y:S02]  /*b440*/  MOV R13, RZ ;  /* 0x000000ff000d7202 */ /* 0x000fe40000000f00 */
[----:B------:R0:W2:Y:S01]  /*b450*/  @!P5 LDG.E R17, desc[UR10][R26.64] ;  /* 0x0000000a1a11d981 */ /* 0x0000a2000c1e1900 */
[----:B------:R-:W-:Y:S02]  /*b460*/  MOV R15, RZ ;  /* 0x000000ff000f7202 */ /* 0x000fe40000000f00 */
[----:B------:R-:W-:Y:S01]  /*b470*/  IADD3 R2, PT, PT, R2, R3, RZ ;  /* 0x0000000302027210 */ /* 0x000fe20007ffe0ff */
[----:B------:R-:W2:Y:S01]  /*b480*/  @!P2 LDG.E R11, desc[UR10][R64.64] ;  /* 0x0000000a400ba981 */ /* 0x000ea2000c1e1900 */
[----:B0-----:R-:W-:-:S03]  /*b490*/  CS2R R18, SRZ ;  /* 0x0000000000127805 */ /* 0x001fc6000001ff00 */
[----:B------:R-:W2:Y:S01]  /*b4a0*/  @!P3 LDG.E R12, desc[UR10][R68.64] ;  /* 0x0000000a440cb981 */ /* 0x000ea2000c1e1900 */
[----:B------:R-:W0:Y:S01]  /*b4b0*/  LDC.64 R26, c[0x0][0x3a8] ;  /* 0x0000ea00ff1a7b82 */ /* 0x000e220000000a00 */
[----:B------:R-:W-:Y:S02]  /*b4c0*/  SHF.L.U32 R2, R2, 0x1, RZ ;  /* 0x0000000102027819 */ /* 0x000fe400000006ff */
[----:B------:R-:W2:Y:S04]  /*b4d0*/  @!P3 LDG.E R13, desc[UR10][R70.64] ;  /* 0x0000000a460db981 */ /* 0x000ea8000c1e1900 */
[----:B------:R-:W2:Y:S04]  /*b4e0*/  @!P4 LDG.E R14, desc[UR10][R74.64] ;  /* 0x0000000a4a0ec981 */ /* 0x000ea8000c1e1900 */
[----:B------:R-:W2:Y:S04]  /*b4f0*/  @!P4 LDG.E R15, desc[UR10][R76.64] ;  /* 0x0000000a4c0fc981 */ /* 0x000ea8000c1e1900 */
[----:B------:R-:W2:Y:S04]  /*b500*/  @!P6 LDG.E R18, desc[UR10][R30.64] ;  /* 0x0000000a1e12e981 */ /* 0x000ea8000c1e1900 */
[----:B------:R-:W2:Y:S04]  /*b510*/  @!P6 LDG.E R19, desc[UR10][R34.64] ;  /* 0x0000000a2213e981 */ /* 0x000ea8000c1e1900 */
[----:B------:R1:W-:Y:S04]  /*b520*/  STL.S16 [R1+0x332], R23 ;  /* 0x0003321701007387 */ /* 0x0003e80000100600 */
[----:B------:R1:W-:Y:S01]  /*b530*/  STL.S16 [R1+0x33a], R22 ;  /* 0x00033a1601007387 */ /* 0x0003e20000100600 */
[----:B------:R-:W-:-:S02]  /*b540*/  PRMT R7, RZ, 0x7610, R7 ;  /* 0x00007610ff077816 */ /* 0x000fc40000000007 */
[----:B------:R-:W-:Y:S01]  /*b550*/  PRMT R0, RZ, 0x7610, R0 ;  /* 0x00007610ff007816 */ /* 0x000fe20000000000 */
[----:B------:R-:W-:Y:S01]  /*b560*/  STL [R1+0x1d0], R59 ;  /* 0x0001d03b01007387 */ /* 0x000fe20000100800 */
[----:B-1----:R-:W-:-:S03]  /*b570*/  LOP3.LUT R23, R2, 0xffff, RZ, 0xc0, !PT ;  /* 0x0000ffff02177812 */ /* 0x002fc600078ec0ff */
[----:B------:R-:W-:Y:S01]  /*b580*/  STL.S16 [R1+0x2f6], R63 ;  /* 0x0002f63f01007387 */ /* 0x000fe20000100600 */
[----:B------:R-:W-:Y:S02]  /*b590*/  MOV R22, UR13 ;  /* 0x0000000d00167c02 */ /* 0x000fe40008000f00 */
[----:B------:R-:W-:Y:S01]  /*b5a0*/  @!P1 PRMT R7, R8, 0x7610, R7 ;  /* 0x0000761008079816 */ /* 0x000fe20000000007 */
[----:B------:R-:W-:Y:S02]  /*b5b0*/  STL.S16 [R1+0x2f2], R62 ;  /* 0x0002f23e01007387 */ /* 0x000fe40000100600 */
[----:B------:R-:W-:Y:S01]  /*b5c0*/  IMAD R22, R22, 0x78, R23 ;  /* 0x0000007816167824 */ /* 0x000fe200078e0217 */
[----:B------:R-:W-:Y:S01]  /*b5d0*/  @!P1 PRMT R0, R8, 0x7632, R0 ;  /* 0x0000763208009816 */ /* 0x000fe20000000000 */
[----:B------:R1:W-:Y:S02]  /*b5e0*/  STL [R1+0x36c], R23 ;  /* 0x00036c1701007387 */ /* 0x0003e40000100800 */
[----:B------:R-:W-:-:S02]  /*b5f0*/  @P0 IMAD.WIDE R2, R22, 0x2, R20 ;  /* 0x0000000216020825 */ /* 0x000fc400078e0214 */
[----:B------:R1:W-:Y:S04]  /*b600*/  STL.S16 [R1+0x2fc], R58 ;  /* 0x0002fc3a01007387 */ /* 0x0003e80000100600 */
[----:B------:R-:W2:Y:S04]  /*b610*/  @P0 LDG.E.U16 R20, desc[UR10][R2.64] ;  /* 0x0000000a02140981 */ /* 0x000ea8000c1e1500 */
[----:B------:R0:W2:Y:S04]  /*b620*/  @P0 LDG.E.U16 R21, desc[UR10][R2.64+0x2] ;  /* 0x0000020a02150981 */ /* 0x0000a8000c1e1500 */
[----:B------:R-:W-:Y:S04]  /*b630*/  STL.S16 [R1+0x2fe], R57 ;  /* 0x0002fe3901007387 */ /* 0x000fe80000100600 */
[----:B------:R-:W-:Y:S01]  /*b640*/  STL.S16 [R1+0x2fa], R56 ;  /* 0x0002fa3801007387 */ /* 0x000fe20000100600 */
[----:B0-----:R-:W-:-:S03]  /*b650*/  IMAD.WIDE R2, R22, 0x2, R26 ;  /* 0x0000000216027825 */ /* 0x001fc600078e021a */
[----:B------:R0:W-:Y:S04]  /*b660*/  STL.S16 [R1+0x304], R55 ;  /* 0x0003043701007387 */ /* 0x0001e80000100600 */
[----:B------:R-:W2:Y:S04]  /*b670*/  LDG.E.U16 R22, desc[UR10][R2.64] ;  /* 0x0000000a02167981 */ /* 0x000ea8000c1e1500 */
[----:B-1----:R1:W2:Y:S04]  /*b680*/  LDG.E.U16 R23, desc[UR10][R2.64+0x2] ;  /* 0x0000020a02177981 */ /* 0x0022a8000c1e1500 */
[----:B------:R1:W-:Y:S04]  /*b690*/  STL.S16 [R1+0x306], R54 ;  /* 0x0003063601007387 */ /* 0x0003e80000100600 */
[----:B------:R1:W-:Y:S04]  /*b6a0*/  STL.S16 [R1+0x302], R53 ;  /* 0x0003023501007387 */ /* 0x0003e80000100600 */
[----:B------:R1:W-:Y:S04]  /*b6b0*/  STL.S16 [R1+0x310], R52 ;  /* 0x0003103401007387 */ /* 0x0003e80000100600 */
[----:B------:R-:W-:Y:S04]  /*b6c0*/  STL.S16 [R1+0x312], R51 ;  /* 0x0003123301007387 */ /* 0x000fe80000100600 */
[----:B------:R-:W-:Y:S04]  /*b6d0*/  STL.S16 [R1+0x30a], R50 ;  /* 0x00030a3201007387 */ /* 0x000fe80000100600 */
[----:B------:R-:W-:Y:S04]  /*b6e0*/  STL.S16 [R1+0x318], R45 ;  /* 0x0003182d01007387 */ /* 0x000fe80000100600 */
[----:B------:R-:W-:Y:S04]  /*b6f0*/  STL [R1+0x1d8], R73 ;  /* 0x0001d84901007387 */ /* 0x000fe80000100800 */
[----:B------:R-:W-:Y:S04]  /*b700*/  STL.S16 [R1+0x31a], R44 ;  /* 0x00031a2c01007387 */ /* 0x000fe80000100600 */
[----:B------:R-:W-:Y:S04]  /*b710*/  STL.S16 [R1+0x316], R39 ;  /* 0x0003162701007387 */ /* 0x000fe80000100600 */
[----:B------:R-:W-:Y:S04]  /*b720*/  STL.S16 [R1+0x31e], R38 ;  /* 0x00031e2601007387 */ /* 0x000fe80000100600 */
[----:B------:R-:W-:Y:S04]  /*b730*/  STL [R1+0xdc], R78 ;  /* 0x0000dc4e01007387 */ /* 0x000fe80000100800 */
[----:B------:R1:W-:Y:S04]  /*b740*/  STL.S16 [R1+0x320], R37 ;  /* 0x0003202501007387 */ /* 0x0003e80000100600 */
[----:B------:R1:W-:Y:S04]  /*b750*/  STL.S16 [R1+0x322], R36 ;  /* 0x0003222401007387 */ /* 0x0003e80000100600 */
[----:B------:R1:W-:Y:S04]  /*b760*/  STL.S16 [R1+0x326], R29 ;  /* 0x0003261d01007387 */ /* 0x0003e80000100600 */
[----:B------:R-:W-:Y:S04]  /*b770*/  STL [R1+0x1dc], R79 ;  /* 0x0001dc4f01007387 */ /* 0x000fe80000100800 */
[----:B------:R1:W-:Y:S04]  /*b780*/  STL.S16 [R1+0x328], R28 ;  /* 0x0003281c01007387 */ /* 0x0003e80000100600 */
[----:B------:R-:W-:Y:S04]  /*b790*/  STL [R1+0xe0], R80 ;  /* 0x0000e05001007387 */ /* 0x000fe80000100800 */
[----:B------:R-:W-:Y:S04]  /*b7a0*/  STL [R1+0x1e0], R81 ;  /* 0x0001e05101007387 */ /* 0x000fe80000100800 */
[----:B------:R-:W-:Y:S04]  /*b7b0*/  STL [R1+0xe4], R82 ;  /* 0x0000e45201007387 */ /* 0x000fe80000100800 */
[----:B------:R-:W-:Y:S04]  /*b7c0*/  STL [R1+0x1e4], R83 ;  /* 0x0001e45301007387 */ /* 0x000fe80000100800 */
[----:B------:R4:W-:Y:S04]  /*b7d0*/  STL [R1+0xe8], R85 ;  /* 0x0000e85501007387 */ /* 0x0009e80000100800 */
[----:B------:R4:W-:Y:S04]  /*b7e0*/  STL [R1+0x1e8], R84 ;  /* 0x0001e85401007387 */ /* 0x0009e80000100800 */
[----:B------:R4:W-:Y:S04]  /*b7f0*/  STL [R1+0xec], R86 ;  /* 0x0000ec5601007387 */ /* 0x0009e80000100800 */
[----:B------:R3:W-:Y:S04]  /*b800*/  STL [R1+0x1ec], R87 ;  /* 0x0001ec5701007387 */ /* 0x0007e80000100800 */
[----:B------:R3:W-:Y:S04]  /*b810*/  STL [R1+0xf0], R88 ;  /* 0x0000f05801007387 */ /* 0x0007e80000100800 */
[----:B------:R3:W-:Y:S04]  /*b820*/  STL.S16 [R1+0x334], R7 ;  /* 0x0003340701007387 */ /* 0x0007e80000100600 */
[----:B------:R3:W-:Y:S04]  /*b830*/  STL.S16 [R1+0x33e], R0 ;  /* 0x00033e0001007387 */ /* 0x0007e80000100600 */
[----:B------:R0:W5:Y:S04]  /*b840*/  LDL.S16 R60, [R1+0x26c] ;  /* 0x00026c00013c7983 */ /* 0x0001680000100600 */
[----:B------:R0:W5:Y:S04]  /*b850*/  LDL.S16 R61, [R1+0x262] ;  /* 0x00026200013d7983 */ /* 0x0001680000100600 */
[----:B------:R0:W5:Y:S04]  /*b860*/  LDL.S16 R59, [R1+0x264] ;  /* 0x00026400013b7983 */ /* 0x0001680000100600 */
[----:B------:R0:W5:Y:S04]  /*b870*/  LDL.S16 R58, [R1+0x260] ;  /* 0x00026000013a7983 */ /* 0x0001680000100600 */
[----:B------:R1:W5:Y:S04]  /*b880*/  LDL.S16 R63, [R1+0x246] ;  /* 0x00024600013f7983 */ /* 0x0003680000100600 */
        /* <DEDUP_REMOVED lines=24> */
[----:B----4-:R0:W5:Y:S04]  /*ba10*/  LDL.S16 R85, [R1+0x2be] ;  /* 0x0002be0001557983 */ /* 0x0101680000100600 */
[----:B------:R0:W5:Y:S04]  /*ba20*/  LDL.S16 R81, [R1+0x2c6] ;  /* 0x0002c60001517983 */ /* 0x0001680000100600 */
[----:B------:R0:W5:Y:S04]  /*ba30*/  LDL.S16 R83, [R1+0x2e4] ;  /* 0x0002e40001537983 */ /* 0x0001680000100600 */
[----:B------:R0:W5:Y:S04]  /*ba40*/  LDL.S16 R82, [R1+0x2ea] ;  /* 0x0002ea0001527983 */ /* 0x0001680000100600 */
[----:B------:R0:W5:Y:S04]  /*ba50*/  LDL.S16 R79, [R1+0x2ec] ;  /* 0x0002ec00014f7983 */ /* 0x0001680000100600 */
[----:B------:R0:W5:Y:S04]  /*ba60*/  LDL.S16 R80, [R1+0x2f0] ;  /* 0x0002f00001507983 */ /* 0x0001680000100600 */
[----:B------:R0:W5:Y:S04]  /*ba70*/  LDL.S16 R84, [R1+0x2e8] ;  /* 0x0002e80001547983 */ /* 0x0001680000100600 */
[----:B------:R0:W5:Y:S04]  /*ba80*/  LDL.S16 R86, [R1+0x2e2] ;  /* 0x0002e20001567983 */ /* 0x0001680000100600 */
[----:B---3--:R0:W5:Y:S04]  /*ba90*/  LDL.S16 R87, [R1+0x2dc] ;  /* 0x0002dc0001577983 */ /* 0x0081680000100600 */
[----:B------:R0:W5:Y:S04]  /*baa0*/  LDL.S16 R88, [R1+0x2e0] ;  /* 0x0002e00001587983 */ /* 0x0001680000100600 */
[----:B------:R0:W5:Y:S04]  /*bab0*/  LDL.LU R7, [R1+0x378] ;  /* 0x0003780001077983 */ /* 0x0001680000300800 */
[----:B------:R0:W5:Y:S01]  /*bac0*/  LDL.LU R0, [R1+0x374] ;  /* 0x0003740001007983 */ /* 0x0001620000300800 */
[----:B------:R-:W-:-:S02]  /*bad0*/  R2UR UR28, R24 ;  /* 0x00000000181c72ca */ /* 0x000fc400000e0000 */
[----:B------:R-:W-:-:S04]  /*bae0*/  PRMT R2, RZ, 0x7610, R2 ;  /* 0x00007610ff027816 */ /* 0x000fc80000000002 */
[----:B------:R-:W-:-:S05]  /*baf0*/  @!P2 PRMT R2, R10, 0x7610, R2 ;  /* 0x000076100a02a816 */ /* 0x000fca0000000002 */
[----:B------:R1:W-:Y:S01]  /*bb00*/  STL.S16 [R1+0x344], R2 ;  /* 0x0003440201007387 */ /* 0x0003e20000100600 */
[----:B------:R-:W-:-:S03]  /*bb10*/  PRMT R3, RZ, 0x7610, R3 ;  /* 0x00007610ff037816 */ /* 0x000fc60000000003 */
[----:B------:R3:W-:Y:S01]  /*bb20*/  STL [R1+0xf8], R8 ;  /* 0x0000f80801007387 */ /* 0x0007e20000100800 */
[----:B-1----:R-:W-:Y:S02]  /*bb30*/  MOV R2, UR28 ;  /* 0x0000001c00027c02 */ /* 0x002fe40008000f00 */
[----:B---3--:R-:W-:-:S03]  /*bb40*/  PRMT R8, RZ, 0x7610, R8 ;  /* 0x00007610ff087816 */ /* 0x008fc60000000008 */
[----:B------:R-:W-:Y:S01]  /*bb50*/  FFMA.FTZ R2, -R2, UR28, R25 ;  /* 0x0000001c02027c23 */ /* 0x000fe20008010119 */
[C---:B------:R-:W-:Y:S02]  /*bb60*/  @!P1 PRMT R3, R9.reuse, 0x7632, R3 ;  /* 0x0000763209039816 */ /* 0x040fe40000000003 */
[----:B------:R-:W-:Y:S02]  /*bb70*/  @!P1 PRMT R8, R9, 0x7610, R8 ;  /* 0x0000761009089816 */ /* 0x000fe40000000008 */
[----:B------:R-:W-:-:S13]  /*bb80*/  FSETP.GTU.FTZ.AND P1, PT, R2, RZ, PT ;  /* 0x000000ff0200720b */ /* 0x000fda0003f3c000 */
[----:B------:R-:W-:-:S05]  /*bb90*/  VOTEU.ANY UP0, P1 ;  /* 0x0000000000ff7886 */ /* 0x000fca0000800100 */
[----:B------:R-:W1:Y:S01]  /*bba0*/  @UP0 LDCU UR5, c[0x0][0x3c0] ;  /* 0x00007800ff0507ac */ /* 0x000e620008000800 */
[----:B------:R-:W-:Y:S01]  /*bbb0*/  PLOP3.LUT P1, PT, PT, PT, UP0, 0x80, 0x8 ;  /* 0x000000000008781c */ /* 0x000fe20003f2f008 */
[----:B------:R-:W-:Y:S01]  /*bbc0*/  STL [R1+0xd4], R66 ;  /* 0x0000d44201007387 */ /* 0x000fe20000100800 */
[----:B------:R-:W-:Y:S02]  /*bbd0*/  PRMT R24, RZ, 0x7610, R24 ;  /* 0x00007610ff187816 */ /* 0x000fe40000000018 */
[----:B------:R-:W-:Y:S01]  /*bbe0*/  PRMT R26, RZ, 0x7610, R26 ;  /* 0x00007610ff1a7816 */ /* 0x000fe2000000001a */
[----:B------:R-:W-:Y:S01]  /*bbf0*/  STL [R1+0x1d4], R67 ;  /* 0x0001d44301007387 */ /* 0x000fe20000100800 */
[----:B------:R-:W-:Y:S02]  /*bc00*/  PRMT R27, RZ, 0x7610, R27 ;  /* 0x00007610ff1b7816 */ /* 0x000fe4000000001b */
[----:B------:R-:W-:Y:S01]  /*bc10*/  PRMT R71, RZ, 0x7610, R71 ;  /* 0x00007610ff477816 */ /* 0x000fe20000000047 */
[----:B------:R3:W-:Y:S01]  /*bc20*/  STL [R1+0xd8], R72 ;  /* 0x0000d84801007387 */ /* 0x0007e20000100800 */
[----:B------:R-:W-:-:S02]  /*bc30*/  PRMT R69, RZ, 0x7610, R69 ;  /* 0x00007610ff457816 */ /* 0x000fc40000000045 */
[----:B------:R-:W-:Y:S01]  /*bc40*/  PRMT R70, RZ, 0x7610, R70 ;  /* 0x00007610ff467816 */ /* 0x000fe20000000046 */
[----:B------:R4:W-:Y:S01]  /*bc50*/  STL [R1+0x1f0], R42 ;  /* 0x0001f02a01007387 */ /* 0x0009e20000100800 */
[----:B-1----:R-:W-:-:S03]  /*bc60*/  @P1 FADD.FTZ R2, R2, UR5 ;  /* 0x0000000502021e21 */ /* 0x002fc60008010000 */
[----:B------:R1:W-:Y:S01]  /*bc70*/  STL [R1+0xf4], R40 ;  /* 0x0000f42801007387 */ /* 0x0003e20000100800 */
[----:B---3--:R-:W-:Y:S02]  /*bc80*/  PRMT R72, RZ, 0x7610, R72 ;  /* 0x00007610ff487816 */ /* 0x008fe40000000048 */
[----:B------:R-:W-:Y:S01]  /*bc90*/  PRMT R68, RZ, 0x7610, R68 ;  /* 0x00007610ff447816 */ /* 0x000fe20000000044 */
[----:B------:R3:W-:Y:S01]  /*bca0*/  STL [R1+0x1f4], R41 ;  /* 0x0001f42901007387 */ /* 0x0007e20000100800 */
[----:B----4-:R-:W-:Y:S01]  /*bcb0*/  PRMT R42, RZ, 0x7610, R42 ;  /* 0x00007610ff2a7816 */ /* 0x010fe2000000002a */
[----:B------:R-:W4:Y:S01]  /*bcc0*/  @P1 MUFU.RSQ R2, R2 ;  /* 0x0000000200021308 */ /* 0x000f220000001400 */
[----:B------:R-:W-:Y:S02]  /*bcd0*/  PRMT R67, RZ, 0x7610, R67 ;  /* 0x00007610ff437816 */ /* 0x000fe40000000043 */
[----:B------:R-:W-:Y:S02]  /*bce0*/  PRMT R65, RZ, 0x7610, R65 ;  /* 0x00007610ff417816 */ /* 0x000fe40000000041 */
[----:B-1----:R-:W-:-:S02]  /*bcf0*/  PRMT R40, RZ, 0x7610, R40 ;  /* 0x00007610ff287816 */ /* 0x002fc40000000028 */
[----:B------:R-:W-:Y:S02]  /*bd00*/  PRMT R66, RZ, 0x7610, R66 ;  /* 0x00007610ff427816 */ /* 0x000fe40000000042 */
[----:B---3--:R-:W-:Y:S02]  /*bd10*/  PRMT R41, RZ, 0x7610, R41 ;  /* 0x00007610ff297816 */ /* 0x008fe40000000029 */
[----:B------:R-:W-:Y:S02]  /*bd20*/  PRMT R64, RZ, 0x7610, R64 ;  /* 0x00007610ff407816 */ /* 0x000fe40000000040 */
[----:B------:R-:W-:Y:S02]  /*bd30*/  PRMT R35, RZ, 0x7610, R35 ;  /* 0x00007610ff237816 */ /* 0x000fe40000000023 */
[----:B------:R-:W-:Y:S02]  /*bd40*/  PRMT R31, RZ, 0x7610, R31 ;  /* 0x00007610ff1f7816 */ /* 0x000fe4000000001f */
[----:B------:R-:W-:-:S02]  /*bd50*/  PRMT R34, RZ, 0x7610, R34 ;  /* 0x00007610ff227816 */ /* 0x000fc40000000022 */
[----:B------:R-:W-:Y:S02]  /*bd60*/  PRMT R30, RZ, 0x7610, R30 ;  /* 0x00007610ff1e7816 */ /* 0x000fe4000000001e */
[----:B------:R-:W-:Y:S02]  /*bd70*/  @!P2 PRMT R41, R10, 0x7632, R41 ;  /* 0x000076320a29a816 */ /* 0x000fe40000000029 */
[C---:B--2---:R-:W-:Y:S02]  /*bd80*/  @!P2 PRMT R24, R11.reuse, 0x7610, R24 ;  /* 0x000076100b18a816 */ /* 0x044fe40000000018 */
        /* <DEDUP_REMOVED lines=16> */
[----:B------:R-:W-:Y:S01]  /*be90*/  @!P6 PRMT R30, R19, 0x7632, R30 ;  /* 0x00007632131ee816 */ /* 0x000fe2000000001e */
[----:B------:R-:W-:Y:S04]  /*bea0*/  STL [R1+0xfc], R10 ;  /* 0x0000fc0a01007387 */ /* 0x000fe80000100800 */
[----:B------:R-:W-:Y:S04]  /*beb0*/  STL.S16 [R1+0x348], R41 ;  /* 0x0003482901007387 */ /* 0x000fe80000100600 */
[----:B------:R-:W-:Y:S04]  /*bec0*/  STL [R1+0x1fc], R11 ;  /* 0x0001fc0b01007387 */ /* 0x000fe80000100800 */
[----:B------:R-:W-:Y:S04]  /*bed0*/  STL.S16 [R1+0x346], R24 ;  /* 0x0003461801007387 */ /* 0x000fe80000100600 */
        /* <DEDUP_REMOVED lines=24> */
[----:B------:R-:W-:Y:S01]  /*c060*/  STL.S16 [R1+0x36a], R30 ;  /* 0x00036a1e01007387 */ /* 0x000fe20000100600 */
[----:B------:R-:W-:Y:S01]  /*c070*/  UISETP.NE.AND UP1, UPT, UR6, URZ, UPT ;  /* 0x000000ff0600728c */ /* 0x000fe2000bf25270 */
[----:B----4-:R-:W-:Y:S01]  /*c080*/  @P1 R2UR UR5, R2 ;  /* 0x00000000020512ca */ /* 0x010fe200000e0000 */
[----:B------:R-:W-:Y:S01]  /*c090*/  HFMA2 R2, -RZ, RZ, 0, 0 ;  /* 0x00000000ff027431 */ /* 0x000fe200000001ff */
[----:B------:R1:W-:Y:S01]  /*c0a0*/  STL.S16 [R1+0x342], R3 ;  /* 0x0003420301007387 */ /* 0x0003e20000100600 */
[----:B------:R-:W-:-:S03]  /*c0b0*/  @P0 SHF.L.U32 R2, R20, 0x10, RZ ;  /* 0x0000001014020819 */ /* 0x000fc600000006ff */
[----:B------:R2:W-:Y:S01]  /*c0c0*/  STL [R1+0x1f8], R9 ;  /* 0x0001f80901007387 */ /* 0x0005e20000100800 */
[----:B------:R-:W-:-:S03]  /*c0d0*/  UMOV UR16, 0x3f800000 ;  /* 0x3f80000000107882 */ /* 0x000fc60000000000 */
[----:B------:R3:W-:Y:S01]  /*c0e0*/  STL.S16 [R1+0x33c], R8 ;  /* 0x00033c0801007387 */ /* 0x0007e20000100600 */
[----:B-1----:R-:W-:Y:S02]  /*c0f0*/  MOV R3, RZ ;  /* 0x000000ff00037202 */ /* 0x002fe40000000f00 */
[----:B------:R-:W-:Y:S02]  /*c100*/  @P0 SHF.L.U32 R3, R21, 0x10, RZ ;  /* 0x0000001015030819 */ /* 0x000fe400000006ff */
[----:B--2---:R-:W-:Y:S01]  /*c110*/  SHF.L.U32 R9, R22, 0x10, RZ ;  /* 0x0000001016097819 */ /* 0x004fe200000006ff */
[----:B------:R-:W-:Y:S01]  /*c120*/  @UP0 UMOV UR16, UR5 ;  /* 0x0000000500100c82 */ /* 0x000fe20008000000 */
[----:B---3--:R-:W-:Y:S01]  /*c130*/  SHF.L.U32 R8, R23, 0x10, RZ ;  /* 0x0000001017087819 */ /* 0x008fe200000006ff */
[----:B0-----:R-:W-:Y:S06]  /*c140*/  BRA.U UP1, `(.L_x_976) ;  /* 0x0000004d01c47547 */ /* 0x001fec000b800000 */
[----:B-----5:R-:W-:Y:S01]  /*c150*/  HADD2.F32 R10, -RZ, R60.H0_H0 ;  /* 0x2000003cff0a7230 */ /* 0x020fe20000004100 */
[----:B------:R-:W2:Y:S01]  /*c160*/  LDL.LU.S16 R25, [R1+0x224] ;  /* 0x0002240001197983 */ /* 0x000ea20000300600 */
        /* <DEDUP_REMOVED lines=12> */
[----:B------:R-:W-:Y:S02]  /*c230*/  HADD2.F32 R18, -RZ, R53.H0_H0 ;  /* 0x20000035ff127230 */ /* 0x000fe40000004100 */
[----:B------:R-:W-:Y:S01]  /*c240*/  FADD.FTZ R15, R14, R15 ;  /* 0x0000000f0e0f7221 */ /* 0x000fe20000010000 */
[----:B------:R-:W-:Y:S02]  /*c250*/  HADD2.F32 R19, -RZ, R119.H0_H0 ;  /* 0x20000077ff137230 */ /* 0x000fe40000004100 */
[----:B------:R-:W-:Y:S01]  /*c260*/  FFMA.FTZ R16, R13, R14, R16 ;  /* 0x0000000e0d107223 */ /* 0x000fe20000010010 */
[----:B------:R-:W-:-:S02]  /*c270*/  HADD2.F32 R14, -RZ, R63.H0_H0 ;  /* 0x2000003fff0e7230 */ /* 0x000fc40000004100 */
[----:B------:R-:W-:Y:S01]  /*c280*/  FFMA.FTZ R10, R12, R10, RZ ;  /* 0x0000000a0c0a7223 */ /* 0x000fe200000100ff */
[----:B------:R-:W-:Y:S01]  /*c290*/  FFMA.FTZ R13, R11, R13, RZ ;  /* 0x0000000d0b0d7223 */ /* 0x000fe200000100ff */
[----:B------:R-:W-:Y:S01]  /*c2a0*/  HADD2.F32 R119, -RZ, R119.H1_H1 ;  /* 0x30000077ff777230 */ /* 0x000fe20000004100 */
[----:B------:R-:W3:Y:S01]  /*c2b0*/  LDL.LU.S16 R23, [R1+0x222] ;  /* 0x0002220001177983 */ /* 0x000ee20000300600 */
[----:B------:R-:W-:Y:S01]  /*c2c0*/  FADD.FTZ R14, R14, -UR28 ;  /* 0x8000001c0e0e7e21 */ /* 0x000fe20008010000 */
[----:B------:R-:W-:Y:S02]  /*c2d0*/  FADD.FTZ R12, RZ, R12 ;  /* 0x0000000cff0c7221 */ /* 0x000fe40000010000 */
[----:B------:R-:W4:Y:S01]  /*c2e0*/  LDL.S16 R21, [R1+0x228] ;  /* 0x0002280001157983 */ /* 0x000f220000100600 */
[----:B------:R-:W-:Y:S01]  /*c2f0*/  FMUL.FTZ R14, R14, UR16 ;  /* 0x000000100e0e7c20 */ /* 0x000fe20008410000 */
[C---:B------:R-:W-:Y:S02]  /*c300*/  FADD.FTZ R12, R17.reuse, R12 ;  /* 0x0000000c110c7221 */ /* 0x040fe40000010000 */
[----:B------:R-:W4:Y:S01]  /*c310*/  LDL.S16 R22, [R1+0x234] ;  /* 0x0002340001167983 */ /* 0x000f220000100600 */
[----:B------:R-:W-:Y:S01]  /*c320*/  FFMA.FTZ R10, R17, R14, R10 ;  /* 0x0000000e110a7223 */ /* 0x000fe2000001000a */
[----:B------:R-:W-:Y:S01]  /*c330*/  FMUL.FTZ R17, R9, R17 ;  /* 0x0000001109117220 */ /* 0x000fe20000410000 */
[----:B------:R-:W-:Y:S01]  /*c340*/  FADD.FTZ R11, RZ, R11 ;  /* 0x0000000bff0b7221 */ /* 0x000fe20000010000 */
[----:B------:R-:W4:Y:S02]  /*c350*/  LDL.LU.S16 R20, [R1+0x238] ;  /* 0x0002380001147983 */ /* 0x000f240000300600 */
[----:B------:R-:W-:Y:S01]  /*c360*/  FFMA.FTZ R16, R14, R17, R16 ;  /* 0x000000110e107223 */ /* 0x000fe20000010010 */
[----:B------:R-:W-:-:S02]  /*c370*/  HADD2.F32 R14, -RZ, R54.H0_H0 ;  /* 0x20000036ff0e7230 */ /* 0x000fc40000004100 */
[----:B------:R-:W-:Y:S01]  /*c380*/  FADD.FTZ R11, R18, R11 ;  /* 0x0000000b120b7221 */ /* 0x000fe20000010000 */
[----:B------:R-:W-:Y:S01]  /*c390*/  FADD.FTZ R15, R15, R17 ;  /* 0x000000110f0f7221 */ /* 0x000fe20000010000 */
[----:B------:R-:W-:Y:S01]  /*c3a0*/  HADD2.F32 R17, -RZ, R37.H0_H0 ;  /* 0x20000025ff117230 */ /* 0x000fe20000004100 */
[----:B------:R-:W4:Y:S01]  /*c3b0*/  LDL.LU.S16 R59, [R1+0x25a] ;  /* 0x00025a00013b7983 */ /* 0x000f220000300600 */
[----:B------:R-:W-:-:S03]  /*c3c0*/  FADD.FTZ R14, R14, -UR28 ;  /* 0x8000001c0e0e7e21 */ /* 0x000fc60008010000 */
[----:B------:R-:W-:Y:S01]  /*c3d0*/  FADD.FTZ R12, R12, R17 ;  /* 0x000000110c0c7221 */ /* 0x000fe20000010000 */
[----:B------:R-:W-:Y:S01]  /*c3e0*/  FMUL.FTZ R14, R14, UR16 ;  /* 0x000000100e0e7c20 */ /* 0x000fe20008410000 */
[----:B------:R-:W4:Y:S03]  /*c3f0*/  LDL.S16 R60, [R1+0x240] ;  /* 0x00024000013c7983 */ /* 0x000f260000100600 */
[----:B------:R-:W-:Y:S01]  /*c400*/  FFMA.FTZ R13, R18, R14, R13 ;  /* 0x0000000e120d7223 */ /* 0x000fe2000001000d */
[----:B------:R-:W-:Y:S01]  /*c410*/  FMUL.FTZ R18, R8, R18 ;  /* 0x0000001208127220 */ /* 0x000fe20000410000 */
[----:B------:R-:W4:Y:S03]  /*c420*/  LDL.S16 R58, [R1+0x2b0] ;  /* 0x0002b000013a7983 */ /* 0x000f260000100600 */
[----:B------:R-:W-:Y:S01]  /*c430*/  FFMA.FTZ R16, R14, R18, R16 ;  /* 0x000000120e107223 */ /* 0x000fe20000010010 */
[----:B------:R-:W-:-:S02]  /*c440*/  HADD2.F32 R14, -RZ, R52.H0_H0 ;  /* 0x20000034ff0e7230 */ /* 0x000fc40000004100 */
[----:B------:R-:W-:Y:S01]  /*c450*/  FADD.FTZ R15, R18, R15 ;  /* 0x0000000f120f7221 */ /* 0x000fe20000010000 */
[----:B------:R-:W-:Y:S01]  /*c460*/  HADD2.F32 R18, -RZ, R29.H0_H0 ;  /* 0x2000001dff127230 */ /* 0x000fe20000004100 */
[----:B------:R-:W4:Y:S01]  /*c470*/  LDL.LU.S16 R61, [R1+0x2b4] ;  /* 0x0002b400013d7983 */ /* 0x000f220000300600 */
[----:B------:R-:W-:-:S03]  /*c480*/  FADD.FTZ R14, R14, -UR28 ;  /* 0x8000001c0e0e7e21 */ /* 0x000fc60008010000 */
[----:B------:R-:W-:Y:S01]  /*c490*/  FADD.FTZ R11, R11, R18 ;  /* 0x000000120b0b7221 */ /* 0x000fe20000010000 */
[----:B------:R-:W4:Y:S01]  /*c4a0*/  LDL.S16 R63, [R1+0x2d0] ;  /* 0x0002d000013f7983 */ /* 0x000f220000100600 */
[----:B------:R-:W-:-:S03]  /*c4b0*/  FMUL.FTZ R14, R14, UR16 ;  /* 0x000000100e0e7c20 */ /* 0x000fc60008410000 */
[----:B------:R-:W4:Y:S01]  /*c4c0*/  LDL.LU.S16 R55, [R1+0x338] ;  /* 0x0003380001377983 */ /* 0x000f220000300600 */
        /* <DEDUP_REMOVED lines=21> */
[--C-:B------:R-:W-:Y:S02]  /*c620*/  HADD2.F32 R14, -RZ, R122.reuse.H0_H0 ;  /* 0x2000007aff0e7230 */ /* 0x100fe40000004100 */
[----:B------:R-:W-:Y:S01]  /*c630*/  FADD.FTZ R15, R15, R17 ;  /* 0x000000110f0f7221 */ /* 0x000fe20000010000 */
[----:B------:R-:W-:Y:S02]  /*c640*/  HADD2.F32 R17, -RZ, R51.H0_H0 ;  /* 0x20000033ff117230 */ /* 0x000fe40000004100 */
[----:B------:R-:W-:Y:S02]  /*c650*/  HADD2.F32 R122, -RZ, R122.H1_H1 ;  /* 0x3000007aff7a7230 */ /* 0x000fe40000004100 */
[----:B------:R-:W-:Y:S01]  /*c660*/  FADD.FTZ R14, R14, -UR28 ;  /* 0x8000001c0e0e7e21 */ /* 0x000fe20008010000 */
[----:B------:R-:W-:-:S03]  /*c670*/  FADD.FTZ R12, R12, R17 ;  /* 0x000000110c0c7221 */ /* 0x000fc60000010000 */
        /* <DEDUP_REMOVED lines=23> */
[--C-:B------:R-:W-:Y:S02]  /*c7f0*/  HADD2.F32 R14, -RZ, R125.reuse.H1_H1 ;  /* 0x3000007dff0e7230 */ /* 0x100fe40000004100 */
[----:B------:R-:W-:Y:S01]  /*c800*/  FADD.FTZ R15, R18, R15 ;  /* 0x0000000f120f7221 */ /* 0x000fe20000010000 */
[----:B------:R-:W-:Y:S02]  /*c810*/  HADD2.F32 R18, -RZ, R44.H0_H0 ;  /* 0x2000002cff127230 */ /* 0x000fe40000004100 */
        /* <DEDUP_REMOVED lines=15> */
[----:B------:R-:W-:-:S04]  /*c910*/  FMUL.FTZ R14, R14, UR16 ;  /* 0x000000100e0e7c20 */ /* 0x000fc80008410000 */
[----:B------:R-:W-:Y:S01]  /*c920*/  FFMA.FTZ R13, R18, R14, R13 ;  /* 0x0000000e120d7223 */ /* 0x000fe2000001000d */
[----:B------:R-:W-:-:S04]  /*c930*/  FMUL.FTZ R18, R8, R18 ;  /* 0x0000001208127220 */ /* 0x000fc80000410000 */
[----:B------:R-:W-:Y:S01]  /*c940*/  FFMA.FTZ R16, R14, R18, R16 ;  /* 0x000000120e107223 */ /* 0x000fe20000010010 */
[----:B------:R-:W-:Y:S02]  /*c950*/  HADD2.F32 R14, -RZ, R123.H1_H1 ;  /* 0x3000007bff0e7230 */ /* 0x000fe40000004100 */
[----:B------:R-:W-:Y:S01]  /*c960*/  FADD.FTZ R15, R18, R15 ;  /* 0x0000000f120f7221 */ /* 0x000fe20000010000 */
[----:B------:R-:W-:Y:S02]  /*c970*/  HADD2.F32 R18, -RZ, R121.H1_H1 ;  /* 0x30000079ff127230 */ /* 0x000fe40000004100 */
[----:B------:R-:W-:Y:S02]  /*c980*/  HADD2.F32 R123, -RZ, R123.H0_H0 ;  /* 0x2000007bff7b7230 */ /* 0x000fe40000004100 */
[----:B------:R-:W-:Y:S01]  /*c990*/  FADD.FTZ R14, R14, -UR28 ;  /* 0x8000001c0e0e7e21 */ /* 0x000fe20008010000 */
[----:B------:R-:W-:Y:S02]  /*c9a0*/  HADD2.F32 R121, -RZ, R121.H0_H0 ;  /* 0x20000079ff797230 */ /* 0x000fe40000004100 */
[----:B------:R-:W-:Y:S01]  /*c9b0*/  FADD.FTZ R18, R18, -UR28 ;  /* 0x8000001c12127e21 */ /* 0x000fe20008010000 */
[----:B------:R-:W-:Y:S01]  /*c9c0*/  FMUL.FTZ R14, R14, UR16 ;  /* 0x000000100e0e7c20 */ /* 0x000fe20008410000 */
[----:B------:R-:W-:-:S02]  /*c9d0*/  FADD.FTZ R12, R12, R123 ;  /* 0x0000007b0c0c7221 */ /* 0x000fc40000010000 */
[----:B------:R-:W-:Y:S01]  /*c9e0*/  FMUL.FTZ R18, R18, UR16 ;  /* 0x0000001012127c20 */ /* 0x000fe20008410000 */
[----:B------:R-:W-:Y:S01]  /*c9f0*/  FFMA.FTZ R10, R125, R14, R10 ;  /* 0x0000000e7d0a7223 */ /* 0x000fe2000001000a */
[----:B------:R-:W-:Y:S01]  /*ca00*/  FMUL.FTZ R125, R9, R125 ;  /* 0x0000007d097d7220 */ /* 0x000fe20000410000 */
[----:B------:R-:W-:Y:S02]  /*ca10*/  FADD.FTZ R12, R12, R121 ;  /* 0x000000790c0c7221 */ /* 0x000fe40000010000 */
[----:B------:R-:W-:Y:S01]  /*ca20*/  FFMA.FTZ R10, R123, R18, R10 ;  /* 0x000000127b0a7223 */ /* 0x000fe2000001000a */
[----:B------:R-:W-:Y:S01]  /*ca30*/  FFMA.FTZ R16, R14, R125, R16 ;  /* 0x0000007d0e107223 */ /* 0x000fe20000010010 */
[----:B------:R-:W-:Y:S02]  /*ca40*/  HADD2.F32 R14, -RZ, R109.H0_H0 ;  /* 0x2000006dff0e7230 */ /* 0x000fe40000004100 */
[----:B------:R-:W-:Y:S01]  /*ca50*/  FADD.FTZ R15, R15, R125 ;  /* 0x0000007d0f0f7221 */ /* 0x000fe20000010000 */
[----:B------:R-:W-:-:S02]  /*ca60*/  FMUL.FTZ R123, R9, R123 ;  /* 0x0000007b097b7220 */ /* 0x000fc40000410000 */
[----:B------:R-:W-:-:S04]  /*ca70*/  FADD.FTZ R14, R14, -UR28 ;  /* 0x8000001c0e0e7e21 */ /* 0x000fc80008010000 */
[----:B------:R-:W-:-:S04]  /*ca80*/  FMUL.FTZ R14, R14, UR16 ;  /* 0x000000100e0e7c20 */ /* 0x000fc80008410000 */
[----:B------:R-:W-:Y:S01]  /*ca90*/  FFMA.FTZ R13, R17, R14, R13 ;  /* 0x0000000e110d7223 */ /* 0x000fe2000001000d */
[----:B------:R-:W-:-:S04]  /*caa0*/  FMUL.FTZ R17, R8, R17 ;  /* 0x0000001108117220 */ /* 0x000fc80000410000 */
[----:B------:R-:W-:Y:S01]  /*cab0*/  FFMA.FTZ R16, R14, R17, R16 ;  /* 0x000000110e107223 */ /* 0x000fe20000010010 */
[----:B------:R-:W-:Y:S02]  /*cac0*/  HADD2.F32 R14, -RZ, R106.H0_H0 ;  /* 0x2000006aff0e7230 */ /* 0x000fe40000004100 */
[----:B------:R-:W-:Y:S01]  /*cad0*/  FADD.FTZ R15, R17, R15 ;  /* 0x0000000f110f7221 */ /* 0x000fe20000010000 */
[----:B------:R-:W-:Y:S02]  /*cae0*/  HADD2.F32 R17, -RZ, R39.H0_H0 ;  /* 0x20000027ff117230 */ /* 0x000fe40000004100 */
[----:B------:R-:W-:Y:S01]  /*caf0*/  FFMA.FTZ R16, R18, R123, R16 ;  /* 0x0000007b12107223 */ /* 0x000fe20000010010 */
[--C-:B------:R-:W-:Y:S02]  /*cb00*/  HADD2.F32 R18, -RZ, R118.reuse.H1_H1 ;  /* 0x30000076ff127230 */ /* 0x100fe40000004100 */
[----:B------:R-:W-:Y:S01]  /*cb10*/  FADD.FTZ R14, R14, -UR28 ;  /* 0x8000001c0e0e7e21 */ /* 0x000fe20008010000 */
[----:B------:R-:W-:Y:S01]  /*cb20*/  FADD.FTZ R15, R15, R123 ;  /* 0x0000007b0f0f7221 */ /* 0x000fe20000010000 */
[----:B------:R-:W-:Y:S01]  /*cb30*/  FADD.FTZ R11, R11, R17 ;  /* 0x000000110b0b7221 */ /* 0x000fe20000010000 */
[----:B------:R-:W-:-:S02]  /*cb40*/  HADD2.F32 R118, -RZ, R118.H0_H0 ;  /* 0x20000076ff767230 */ /* 0x000fc40000004100 */
[----:B------:R-:W-:Y:S01]  /*cb50*/  FMUL.FTZ R14, R14, UR16 ;  /* 0x000000100e0e7c20 */ /* 0x000fe20008410000 */
[----:B------:R-:W-:Y:S01]  /*cb60*/  FADD.FTZ R18, R18, -UR28 ;  /* 0x8000001c12127e21 */ /* 0x000fe20008010000 */
[----:B------:R-:W-:Y:S01]  /*cb70*/  FADD.FTZ R11, R11, R19 ;  /* 0x000000130b0b7221 */ /* 0x000fe20000010000 */
[----:B------:R-:W-:Y:S02]  /*cb80*/  HADD2.F32 R106, -RZ, R106.H1_H1 ;  /* 0x3000006aff6a7230 */ /* 0x000fe40000004100 */
[----:B------:R-:W-:Y:S01]  /*cb90*/  FFMA.FTZ R13, R17, R14, R13 ;  /* 0x0000000e110d7223 */ /* 0x000fe2000001000d */
[----:B------:R-:W-:Y:S01]  /*cba0*/  FMUL.FTZ R17, R8, R17 ;  /* 0x0000001108117220 */ /* 0x000fe20000410000 */
[----:B------:R-:W-:Y:S01]  /*cbb0*/  FMUL.FTZ R18, R18, UR16 ;  /* 0x0000001012127c20 */ /* 0x000fe20008410000 */
[----:B------:R-:W-:Y:S02]  /*cbc0*/  FADD.FTZ R12, R12, R118 ;  /* 0x000000760c0c7221 */ /* 0x000fe40000010000 */
[----:B------:R-:W-:Y:S01]  /*cbd0*/  FFMA.FTZ R16, R14, R17, R16 ;  /* 0x000000110e107223 */ /* 0x000fe20000010010 */
[----:B------:R-:W-:-:S02]  /*cbe0*/  HADD2.F32 R14, -RZ, R103.H0_H0 ;  /* 0x20000067ff0e7230 */ /* 0x000fc40000004100 */
[----:B------:R-:W-:Y:S01]  /*cbf0*/  FADD.FTZ R15, R17, R15 ;  /* 0x0000000f110f7221 */ /* 0x000fe20000010000 */
[----:B------:R-:W-:Y:S01]  /*cc00*/  FMUL.FTZ R17, R9, R121 ;  /* 0x0000007909117220 */ /* 0x000fe20000410000 */
[----:B------:R-:W-:Y:S01]  /*cc10*/  FFMA.FTZ R10, R121, R18, R10 ;  /* 0x00000012790a7223 */ /* 0x000fe2000001000a */
[----:B------:R-:W-:Y:S02]  /*cc20*/  HADD2.F32 R103, -RZ, R103.H1_H1 ;  /* 0x30000067ff677230 */ /* 0x000fe40000004100 */
[----:B------:R-:W-:Y:S01]  /*cc30*/  FADD.FTZ R14, R14, -UR28 ;  /* 0x8000001c0e0e7e21 */ /* 0x000fe20008010000 */
[----:B------:R-:W-:Y:S01]  /*cc40*/  FADD.FTZ R15, R15, R17 ;  /* 0x000000110f0f7221 */ /* 0x000fe20000010000 */
[----:B------:R-:W-:Y:S01]  /*cc50*/  FFMA.FTZ R16, R18, R17, R16 ;  /* 0x0000001112107223 */ /* 0x000fe20000010010 */
[--C-:B------:R-:W-:Y:S02]  /*cc60*/  HADD2.F32 R17, -RZ, R116.reuse.H1_H1 ;  /* 0x30000074ff117230 */ /* 0x100fe40000004100 */
[----:B------:R-:W-:Y:S01]  /*cc70*/  FMUL.FTZ R14, R14, UR16 ;  /* 0x000000100e0e7c20 */ /* 0x000fe20008410000 */
[----:B------:R-:W-:Y:S01]  /*cc80*/  FMUL.FTZ R18, R8, R19 ;  /* 0x0000001308127220 */ /* 0x000fe20000410000 */
[----:B------:R-:W-:-:S02]  /*cc90*/  HADD2.F32 R116, -RZ, R116.H0_H0 ;  /* 0x20000074ff747230 */ /* 0x000fc40000004100 */
[----:B------:R-:W-:Y:S01]  /*cca0*/  FFMA.FTZ R13, R19, R14, R13 ;  /* 0x0000000e130d7223 */ /* 0x000fe2000001000d */
[----:B------:R-:W-:Y:S02]  /*ccb0*/  HADD2.F32 R19, -RZ, R100.H0_H0 ;  /* 0x20000064ff137230 */ /* 0x000fe40000004100 */
[----:B------:R-:W-:Y:S01]  /*ccc0*/  FADD.FTZ R17, R17, -UR28 ;  /* 0x8000001c11117e21 */ /* 0x000fe20008010000 */
[----:B------:R-:W-:Y:S01]  /*ccd0*/  FFMA.FTZ R16, R14, R18, R16 ;  /* 0x000000120e107223 */ /* 0x000fe20000010010 */
[----:B------:R-:W-:Y:S02]  /*cce0*/  HADD2.F32 R14, -RZ, R38.H0_H0 ;  /* 0x20000026ff0e7230 */ /* 0x000fe40000004100 */
[----:B------:R-:W-:Y:S01]  /*ccf0*/  FADD.FTZ R15, R18, R15 ;  /* 0x0000000f120f7221 */ /* 0x000fe20000010000 */
[----:B------:R-:W-:Y:S01]  /*cd00*/  FADD.FTZ R19, R19, -UR28 ;  /* 0x8000001c13137e21 */ /* 0x000fe20008010000 */
[----:B------:R-:W-:Y:S01]  /*cd10*/  FMUL.FTZ R17, R17, UR16 ;  /* 0x0000001011117c20 */ /* 0x000fe20008410000 */
[----:B------:R-:W-:-:S02]  /*cd20*/  HADD2.F32 R18, -RZ, R114.H1_H1 ;  /* 0x30000072ff127230 */ /* 0x000fc40000004100 */
[----:B------:R-:W-:Y:S01]  /*cd30*/  FADD.FTZ R11, R11, R14 ;  /* 0x0000000e0b0b7221 */ /* 0x000fe20000010000 */
[----:B------:R-:W-:Y:S01]  /*cd40*/  FMUL.FTZ R19, R19, UR16 ;  /* 0x0000001013137c20 */ /* 0x000fe20008410000 */
[----:B------:R-:W-:Y:S01]  /*cd50*/  FFMA.FTZ R10, R118, R17, R10 ;  /* 0x00000011760a7223 */ /* 0x000fe2000001000a */
[----:B------:R-:W-:Y:S01]  /*cd60*/  FMUL.FTZ R118, R9, R118 ;  /* 0x0000007609767220 */ /* 0x000fe20000410000 */
[----:B------:R-:W-:Y:S01]  /*cd70*/  FADD.FTZ R18, R18, -UR28 ;  /* 0x8000001c12127e21 */ /* 0x000fe20008010000 */
        /* <DEDUP_REMOVED lines=8> */
[----:B------:R-:W-:-:S02]  /*ce00*/  HADD2.F32 R14, -RZ, R97.H0_H0 ;  /* 0x20000061ff0e7230 */ /* 0x000fc40000004100 */
[----:B------:R-:W-:Y:S01]  /*ce10*/  FADD.FTZ R12, R12, R116 ;  /* 0x000000740c0c7221 */ /* 0x000fe20000010000 */
[----:B------:R-:W-:Y:S01]  /*ce20*/  FADD.FTZ R15, R15, R17 ;  /* 0x000000110f0f7221 */ /* 0x000fe20000010000 */
[----:B------:R-:W-:Y:S01]  /*ce30*/  FFMA.FTZ R16, R18, R17, R16 ;  /* 0x0000001112107223 */ /* 0x000fe20000010010 */
[----:B------:R-:W-:Y:S02]  /*ce40*/  HADD2.F32 R17, -RZ, R115.H0_H0 ;  /* 0x20000073ff117230 */ /* 0x000fe40000004100 */
[----:B------:R-:W-:Y:S01]  /*ce50*/  FADD.FTZ R14, R14, -UR28 ;  /* 0x8000001c0e0e7e21 */ /* 0x000fe20008010000 */
[----:B------:R-:W-:Y:S02]  /*ce60*/  HADD2.F32 R19, -RZ, R112.H1_H1 ;  /* 0x30000070ff137230 */ /* 0x000fe40000004100 */
[----:B------:R-:W-:Y:S01]  /*ce70*/  FFMA.FTZ R10, R116, R18, R10 ;  /* 0x00000012740a7223 */ /* 0x000fe2000001000a */
[----:B------:R-:W-:Y:S02]  /*ce80*/  HADD2.F32 R114, -RZ, R114.H0_H0 ;  /* 0x20000072ff727230 */ /* 0x000fe40000004100 */
[----:B------:R-:W-:Y:S01]  /*ce90*/  FMUL.FTZ R14, R14, UR16 ;  /* 0x000000100e0e7c20 */ /* 0x000fe20008410000 */
[----:B------:R-:W-:Y:S01]  /*cea0*/  FADD.FTZ R11, R11, R17 ;  /* 0x000000110b0b7221 */ /* 0x000fe20000010000 */
[----:B------:R-:W-:Y:S01]  /*ceb0*/  FADD.FTZ R19, R19, -UR28 ;  /* 0x8000001c13137e21 */ /* 0x000fe20008010000 */
[----:B------:R-:W-:-:S02]  /*cec0*/  HADD2.F32 R18, -RZ, R94.H0_H0 ;  /* 0x2000005eff127230 */ /* 0x000fc40000004100 */
[----:B------:R-:W-:Y:S01]  /*ced0*/  FFMA.FTZ R13, R17, R14, R13 ;  /* 0x0000000e110d7223 */ /* 0x000fe2000001000d */
[----:B------:R-:W-:Y:S01]  /*cee0*/  FMUL.FTZ R17, R8, R17 ;  /* 0x0000001108117220 */ /* 0x000fe20000410000 */
[----:B------:R-:W-:Y:S01]  /*cef0*/  FMUL.FTZ R19, R19, UR16 ;  /* 0x0000001013137c20 */ /* 0x000fe20008410000 */
[----:B------:R-:W-:Y:S01]  /*cf00*/  FADD.FTZ R12, R12, R114 ;  /* 0x000000720c0c7221 */ /* 0x000fe20000010000 */
[----:B------:R-:W-:Y:S01]  /*cf10*/  FADD.FTZ R18, R18, -UR28 ;  /* 0x8000001c12127e21 */ /* 0x000fe20008010000 */
[----:B------:R-:W-:Y:S01]  /*cf20*/  FFMA.FTZ R16, R14, R17, R16 ;  /* 0x000000110e107223 */ /* 0x000fe20000010010 */
[----:B------:R-:W-:Y:S02]  /*cf30*/  HADD2.F32 R14, -RZ, R110.H1_H1 ;  /* 0x3000006eff0e7230 */ /* 0x000fe40000004100 */
[----:B------:R-:W-:Y:S01]  /*cf40*/  FFMA.FTZ R10, R114, R19, R10 ;  /* 0x00000013720a7223 */ /* 0x000fe2000001000a */
[----:B------:R-:W-:Y:S01]  /*cf50*/  FMUL.FTZ R114, R9, R114 ;  /* 0x0000007209727220 */ /* 0x000fe20000410000 */
[----:B------:R-:W-:-:S02]  /*cf60*/  HADD2.F32 R112, -RZ, R112.H0_H0 ;  /* 0x20000070ff707230 */ /* 0x000fc40000004100 */
[----:B------:R-:W-:Y:S01]  /*cf70*/  FADD.FTZ R15, R17, R15 ;  /* 0x0000000f110f7221 */ /* 0x000fe20000010000 */
[----:B------:R-:W-:Y:S01]  /*cf80*/  FADD.FTZ R14, R14, -UR28 ;  /* 0x8000001c0e0e7e21 */ /* 0x000fe20008010000 */
[----:B------:R-:W-:Y:S01]  /*cf90*/  FFMA.FTZ R16, R19, R114, R16 ;  /* 0x0000007213107223 */ /* 0x000fe20000010010 */
[----:B------:R-:W-:Y:S01]  /*cfa0*/  FMUL.FTZ R18, R18, UR16 ;  /* 0x0000001012127c20 */ /* 0x000fe20008410000 */
[----:B------:R-:W-:Y:S01]  /*cfb0*/  FMUL.FTZ R17, R8, R124 ;  /* 0x0000007c08117220 */ /* 0x000fe20000410000 */
[----:B------:R-:W-:Y:S01]  /*cfc0*/  FMUL.FTZ R14, R14, UR16 ;  /* 0x000000100e0e7c20 */ /* 0x000fe20008410000 */
[----:B------:R-:W-:Y:S02]  /*cfd0*/  HADD2.F32 R19, -RZ, R91.H0_H0 ;  /* 0x2000005bff137230 */ /* 0x000fe40000004100 */
[----:B------:R-:W-:Y:S01]  /*cfe0*/  FADD.FTZ R15, R15, R114 ;  /* 0x000000720f0f7221 */ /* 0x000fe20000010000 */
[----:B------:R-:W-:Y:S01]  /*cff0*/  FADD.FTZ R12, R12, R112 ;  /* 0x000000700c0c7221 */ /* 0x000fe20000010000 */
[----:B------:R-:W-:Y:S01]  /*d000*/  FFMA.FTZ R10, R112, R14, R10 ;  /* 0x0000000e700a7223 */ /* 0x000fe2000001000a */
[----:B------:R-:W-:Y:S01]  /*d010*/  FFMA.FTZ R16, R18, R17, R16 ;  /* 0x0000001112107223 */ /* 0x000fe20000010010 */
[----:B------:R-:W-:Y:S01]  /*d020*/  FMUL.FTZ R112, R9, R112 ;  /* 0x0000007009707220 */ /* 0x000fe20000410000 */
[----:B------:R-:W-:Y:S01]  /*d030*/  FADD.FTZ R19, R19, -UR28 ;  /* 0x8000001c13137e21 */ /* 0x000fe20008010000 */
[----:B------:R-:W-:Y:S01]  /*d040*/  FADD.FTZ R15, R17, R15 ;  /* 0x0000000f110f7221 */ /* 0x000fe20000010000 */
[----:B------:R-:W-:-:S02]  /*d050*/  HADD2.F32 R17, -RZ, R111.H0_H0 ;  /* 0x2000006fff117230 */ /* 0x000fc40000004100 */
[----:B------:R-:W-:Y:S01]  /*d060*/  FFMA.FTZ R16, R14, R112, R16 ;  /* 0x000000700e107223 */ /* 0x000fe20000010010 */
[----:B------:R-:W-:Y:S01]  /*d070*/  FADD.FTZ R11, R11, R124 ;  /* 0x0000007c0b0b7221 */ /* 0x000fe20000010000 */
[----:B------:R-:W-:Y:S01]  /*d080*/  FFMA.FTZ R13, R124, R18, R13 ;  /* 0x000000127c0d7223 */ /* 0x000fe2000001000d */
[----:B------:R-:W-:Y:S01]  /*d090*/  FMUL.FTZ R19, R19, UR16 ;  /* 0x0000001013137c20 */ /* 0x000fe20008410000 */
[----:B------:R-:W-:Y:S02]  /*d0a0*/  HADD2.F32 R14, -RZ, R90.H0_H0 ;  /* 0x2000005aff0e7230 */ /* 0x000fe40000004100 */
[----:B------:R-:W-:Y:S01]  /*d0b0*/  FADD.FTZ R11, R11, R17 ;  /* 0x000000110b0b7221 */ /* 0x000fe20000010000 */
[----:B------:R-:W-:Y:S02]  /*d0c0*/  HADD2.F32 R18, -RZ, R108.H1_H1 ;  /* 0x3000006cff127230 */ /* 0x000fe40000004100 */
[----:B------:R-:W-:Y:S01]  /*d0d0*/  FFMA.FTZ R13, R17, R19, R13 ;  /* 0x00000013110d7223 */ /* 0x000fe2000001000d */
[----:B------:R-:W-:Y:S01]  /*d0e0*/  FMUL.FTZ R17, R8, R17 ;  /* 0x0000001108117220 */ /* 0x000fe20000410000 */
[----:B------:R-:W-:Y:S01]  /*d0f0*/  FADD.FTZ R15, R15, R112 ;  /* 0x000000700f0f7221 */ /* 0x000fe20000010000 */
[----:B------:R-:W-:-:S02]  /*d100*/  HADD2.F32 R110, -RZ, R110.H0_H0 ;  /* 0x2000006eff6e7230 */ /* 0x000fc40000004100 */
[----:B------:R-:W-:Y:S01]  /*d110*/  FADD.FTZ R14, R14, -UR28 ;  /* 0x8000001c0e0e7e21 */ /* 0x000fe20008010000 */
        /* <DEDUP_REMOVED lines=15> */
[----:B------:R-:W-:Y:S02]  /*d210*/  HADD2.F32 R14, -RZ, R105.H1_H1 ;  /* 0x30000069ff0e7230 */ /* 0x000fe40000004100 */
[----:B------:R-:W-:Y:S01]  /*d220*/  FADD.FTZ R12, R12, R110 ;  /* 0x0000006e0c0c7221 */ /* 0x000fe20000010000 */
[----:B------:R-:W-:Y:S01]  /*d230*/  FFMA.FTZ R10, R110, R18, R10 ;  /* 0x000000126e0a7223 */ /* 0x000fe2000001000a */
[----:B------:R-:W-:Y:S02]  /*d240*/  HADD2.F32 R17, -RZ, R89.H1_H1 ;  /* 0x30000059ff117230 */ /* 0x000fe40000004100 */
[----:B------:R-:W-:Y:S01]  /*d250*/  FMUL.FTZ R19, R19, UR16 ;  /* 0x0000001013137c20 */ /* 0x000fe20008410000 */
[----:B------:R-:W-:Y:S01]  /*d260*/  FADD.FTZ R12, R12, R108 ;  /* 0x0000006c0c0c7221 */ /* 0x000fe20000010000 */
[----:B------:R-:W-:Y:S02]  /*d270*/  HADD2.F32 R107, -RZ, R107.H1_H1 ;  /* 0x3000006bff6b7230 */ /* 0x000fe40000004100 */
[----:B------:R-:W-:Y:S01]  /*d280*/  FADD.FTZ R14, R14, -UR28 ;  /* 0x8000001c0e0e7e21 */ /* 0x000fe20008010000 */
[----:B------:R-:W-:Y:S01]  /*d290*/  FFMA.FTZ R10, R108, R19, R10 ;  /* 0x000000136c0a7223 */ /* 0x000fe2000001000a */
[----:B------:R-:W-:Y:S01]  /*d2a0*/  FMUL.FTZ R108, R9, R108 ;  /* 0x0000006c096c7220 */ /* 0x000fe20000410000 */
[----:B------:R-:W-:Y:S01]  /*d2b0*/  FADD.FTZ R17, R17, -UR28 ;  /* 0x8000001c11117e21 */ /* 0x000fe20008010000 */
[----:B------:R-:W-:Y:S01]  /*d2c0*/  FMUL.FTZ R14, R14, UR16 ;  /* 0x000000100e0e7c20 */ /* 0x000fe20008410000 */
[----:B------:R-:W-:Y:S01]  /*d2d0*/  FMUL.FTZ R18, R8, R107 ;  /* 0x0000006b08127220 */ /* 0x000fe20000410000 */
[----:B------:R-:W-:Y:S01]  /*d2e0*/  FFMA.FTZ R16, R19, R108, R16 ;  /* 0x0000006c13107223 */ /* 0x000fe20000010010 */
[----:B------:R-:W-:Y:S01]  /*d2f0*/  FMUL.FTZ R17, R17, UR16 ;  /* 0x0000001011117c20 */ /* 0x000fe20008410000 */
[----:B------:R-:W-:-:S02]  /*d300*/  HADD2.F32 R89, -RZ, R89.H0_H0 ;  /* 0x20000059ff597230 */ /* 0x000fc40000004100 */
[----:B------:R-:W-:Y:S01]  /*d310*/  FADD.FTZ R12, R12, R106 ;  /* 0x0000006a0c0c7221 */ /* 0x000fe20000010000 */
[----:B------:R-:W-:Y:S01]  /*d320*/  FFMA.FTZ R10, R106, R14, R10 ;  /* 0x0000000e6a0a7223 */ /* 0x000fe2000001000a */
[----:B------:R-:W-:Y:S01]  /*d330*/  FFMA.FTZ R16, R17, R18, R16 ;  /* 0x0000001211107223 */ /* 0x000fe20000010010 */
[----:B------:R-:W-:Y:S01]  /*d340*/  FMUL.FTZ R106, R9, R106 ;  /* 0x0000006a096a7220 */ /* 0x000fe20000410000 */
[----:B------:R-:W-:Y:S01]  /*d350*/  FADD.FTZ R89, R89, -UR28 ;  /* 0x8000001c59597e21 */ /* 0x000fe20008010000 */
[----:B------:R-:W-:Y:S01]  /*d360*/  FFMA.FTZ R13, R107, R17, R13 ;  /* 0x000000116b0d7223 */ /* 0x000fe2000001000d */
[----:B------:R-:W-:Y:S01]  /*d370*/  FADD.FTZ R15, R122, R15 ;  /* 0x0000000f7a0f7221 */ /* 0x000fe20000010000 */
[----:B------:R-:W-:Y:S01]  /*d380*/  FFMA.FTZ R16, R14, R106, R16 ;  /* 0x0000006a0e107223 */ /* 0x000fe20000010010 */
[----:B------:R-:W-:Y:S02]  /*d390*/  HADD2.F32 R14, -RZ, R49.H1_H1 ;  /* 0x30000031ff0e7230 */ /* 0x000fe40000004100 */
[----:B------:R-:W-:Y:S01]  /*d3a0*/  FADD.FTZ R11, R11, R107 ;  /* 0x0000006b0b0b7221 */ /* 0x000fe20000010000 */
[----:B------:R-:W-:-:S02]  /*d3b0*/  HADD2.F32 R17, -RZ, R104.H0_H0 ;  /* 0x20000068ff117230 */ /* 0x000fc40000004100 */
[----:B------:R-:W-:Y:S01]  /*d3c0*/  FMUL.FTZ R89, R89, UR16 ;  /* 0x0000001059597c20 */ /* 0x000fe20008410000 */
[----:B------:R-:W-:Y:S01]  /*d3d0*/  FADD.FTZ R15, R15, R108 ;  /* 0x0000006c0f0f7221 */ /* 0x000fe20000010000 */
[----:B------:R-:W-:Y:S01]  /*d3e0*/  FADD.FTZ R11, R11, R119 ;  /* 0x000000770b0b7221 */ /* 0x000fe20000010000 */
[----:B------:R-:W-:Y:S02]  /*d3f0*/  HADD2.F32 R105, -RZ, R105.H0_H0 ;  /* 0x20000069ff697230 */ /* 0x000fe40000004100 */
[----:B------:R-:W-:Y:S01]  /*d400*/  FFMA.FTZ R13, R119, R89, R13 ;  /* 0x00000059770d7223 */ /* 0x000fe2000001000d */
[----:B------:R-:W-:Y:S01]  /*d410*/  FADD.FTZ R14, R14, -UR28 ;  /* 0x8000001c0e0e7e21 */ /* 0x000fe20008010000 */
[----:B------:R-:W-:Y:S01]  /*d420*/  FMUL.FTZ R119, R8, R119 ;  /* 0x0000007708777220 */ /* 0x000fe20000410000 */
[----:B------:R-:W-:Y:S01]  /*d430*/  FADD.FTZ R17, R17, -UR28 ;  /* 0x8000001c11117e21 */ /* 0x000fe20008010000 */
[----:B------:R-:W-:Y:S02]  /*d440*/  HADD2.F32 R104, -RZ, R104.H1_H1 ;  /* 0x30000068ff687230 */ /* 0x000fe40000004100 */
[----:B------:R-:W-:Y:S01]  /*d450*/  FADD.FTZ R15, R18, R15 ;  /* 0x0000000f120f7221 */ /* 0x000fe20000010000 */
[----:B------:R-:W-:Y:S01]  /*d460*/  FMUL.FTZ R14, R14, UR16 ;  /* 0x000000100e0e7c20 */ /* 0x000fe20008410000 */
[----:B------:R-:W-:Y:S01]  /*d470*/  FFMA.FTZ R16, R89, R119, R16 ;  /* 0x0000007759107223 */ /* 0x000fe20000010010 */
[----:B------:R-:W-:Y:S01]  /*d480*/  FMUL.FTZ R17, R17, UR16 ;  /* 0x0000001011117c20 */ /* 0x000fe20008410000 */
[----:B------:R-:W-:Y:S01]  /*d490*/  FMUL.FTZ R18, R9, R105 ;  /* 0x0000006909127220 */ /* 0x000fe20000410000 */
[----:B------:R-:W-:-:S02]  /*d4a0*/  HADD2.F32 R19, -RZ, R102.H1_H1 ;  /* 0x30000066ff137230 */ /* 0x000fc40000004100 */
[----:B------:R-:W-:Y:S01]  /*d4b0*/  FADD.FTZ R11, R11, R104 ;  /* 0x000000680b0b7221 */ /* 0x000fe20000010000 */
[----:B------:R-:W-:Y:S01]  /*d4c0*/  FFMA.FTZ R13, R104, R14, R13 ;  /* 0x0000000e680d7223 */ /* 0x000fe2000001000d */
[----:B------:R-:W-:Y:S01]  /*d4d0*/  FADD.FTZ R15, R15, R106 ;  /* 0x0000006a0f0f7221 */ /* 0x000fe20000010000 */
[----:B------:R-:W-:Y:S01]  /*d4e0*/  FFMA.FTZ R16, R17, R18, R16 ;  /* 0x0000001211107223 */ /* 0x000fe20000010010 */
[----:B------:R-:W-:Y:S01]  /*d4f0*/  FMUL.FTZ R104, R8, R104 ;  /* 0x0000006808687220 */ /* 0x000fe20000410000 */
[----:B------:R-:W-:Y:S01]  /*d500*/  FADD.FTZ R19, R19, -UR28 ;  /* 0x8000001c13137e21 */ /* 0x000fe20008010000 */
[----:B------:R-:W-:Y:S01]  /*d510*/  FADD.FTZ R15, R119, R15 ;  /* 0x0000000f770f7221 */ /* 0x000fe20000010000 */
[----:B------:R-:W-:Y:S02]  /*d520*/  HADD2.F32 R49, -RZ, R49.H0_H0 ;  /* 0x20000031ff317230 */ /* 0x000fe40000004100 */
[----:B------:R-:W-:Y:S01]  /*d530*/  FFMA.FTZ R16, R14, R104, R16 ;  /* 0x000000680e107223 */ /* 0x000fe20000010010 */
[----:B------:R-:W-:-:S02]  /*d540*/  HADD2.F32 R14, -RZ, R101.H0_H0 ;  /* 0x20000065ff0e7230 */ /* 0x000fc40000004100 */
[----:B------:R-:W-:Y:S01]  /*d550*/  FADD.FTZ R12, R12, R105 ;  /* 0x000000690c0c7221 */ /* 0x000fe20000010000 */
[----:B------:R-:W-:Y:S01]  /*d560*/  FFMA.FTZ R10, R105, R17, R10 ;  /* 0x00000011690a7223 */ /* 0x000fe2000001000a */
[----:B------:R-:W-:Y:S01]  /*d570*/  FMUL.FTZ R19, R19, UR16 ;  /* 0x0000001013137c20 */ /* 0x000fe20008410000 */
[----:B------:R-:W-:Y:S01]  /*d580*/  FADD.FTZ R15, R15, R18 ;  /* 0x000000120f0f7221 */ /* 0x000fe20000010000 */
[----:B------:R-:W-:Y:S02]  /*d590*/  HADD2.F32 R18, -RZ, R48.H1_H1 ;  /* 0x30000030ff127230 */ /* 0x000fe40000004100 */
[----:B------:R-:W-:Y:S01]  /*d5a0*/  FADD.FTZ R12, R12, R103 ;  /* 0x000000670c0c7221 */ /* 0x000fe20000010000 */
[----:B------:R-:W-:Y:S01]  /*d5b0*/  FFMA.FTZ R10, R103, R19, R10 ;  /* 0x00000013670a7223 */ /* 0x000fe2000001000a */
[----:B------:R-:W-:Y:S01]  /*d5c0*/  FADD.FTZ R49, R49, -UR28 ;  /* 0x8000001c31317e21 */ /* 0x000fe20008010000 */
[----:B------:R-:W-:Y:S01]  /*d5d0*/  FADD.FTZ R14, R14, -UR28 ;  /* 0x8000001c0e0e7e21 */ /* 0x000fe20008010000 */
[----:B------:R-:W-:Y:S01]  /*d5e0*/  FMUL.FTZ R103, R9, R103 ;  /* 0x0000006709677220 */ /* 0x000fe20000410000 */
[----:B------:R-:W-:-:S02]  /*d5f0*/  HADD2.F32 R102, -RZ, R102.H0_H0 ;  /* 0x20000066ff667230 */ /* 0x000fc40000004100 */
[----:B------:R-:W-:Y:S01]  /*d600*/  FADD.FTZ R15, R104, R15 ;  /* 0x0000000f680f7221 */ /* 0x000fe20000010000 */
[----:B------:R-:W-:Y:S01]  /*d610*/  FMUL.FTZ R49, R49, UR16 ;  /* 0x0000001031317c20 */ /* 0x000fe20008410000 */
[----:B------:R-:W-:Y:S01]  /*d620*/  FADD.FTZ R18, R18, -UR28 ;  /* 0x8000001c12127e21 */ /* 0x000fe20008010000 */
[----:B------:R-:W-:Y:S01]  /*d630*/  FMUL.FTZ R14, R14, UR16 ;  /* 0x000000100e0e7c20 */ /* 0x000fe20008410000 */
[----:B------:R-:W-:Y:S01]  /*d640*/  FFMA.FTZ R16, R19, R103, R16 ;  /* 0x0000006713107223 */ /* 0x000fe20000010010 */
[----:B------:R-:W-:Y:S01]  /*d650*/  FMUL.FTZ R17, R8, R117 ;  /* 0x0000007508117220 */ /* 0x000fe20000410000 */
[----:B------:R-:W-:Y:S02]  /*d660*/  HADD2.F32 R101, -RZ, R101.H1_H1 ;  /* 0x30000065ff657230 */ /* 0x000fe40000004100 */
[----:B------:R-:W-:Y:S01]  /*d670*/  FADD.FTZ R15, R15, R103 ;  /* 0x000000670f0f7221 */ /* 0x000fe20000010000 */
[----:B------:R-:W-:Y:S01]  /*d680*/  FADD.FTZ R11, R11, R117 ;  /* 0x000000750b0b7221 */ /* 0x000fe20000010000 */
[----:B------:R-:W-:Y:S01]  /*d690*/  FFMA.FTZ R13, R117, R49, R13 ;  /* 0x00000031750d7223 */ /* 0x000fe2000001000d */
        /* <DEDUP_REMOVED lines=8> */
[----:B------:R-:W-:-:S02]  /*d720*/  HADD2.F32 R17, -RZ, R99.H1_H1 ;  /* 0x30000063ff117230 */ /* 0x000fc40000004100 */
[----:B------:R-:W-:Y:S01]  /*d730*/  FMUL.FTZ R101, R8, R101 ;  /* 0x0000006508657220 */ /* 0x000fe20000410000 */
[----:B------:R-:W-:Y:S01]  /*d740*/  FFMA.FTZ R16, R14, R102, R16 ;  /* 0x000000660e107223 */ /* 0x000fe20000010010 */
[----:B------:R-:W-:Y:S02]  /*d750*/  HADD2.F32 R48, -RZ, R48.H0_H0 ;  /* 0x20000030ff307230 */ /* 0x000fe40000004100 */
[----:B------:R-:W-:Y:S01]  /*d760*/  FADD.FTZ R15, R15, R102 ;  /* 0x000000660f0f7221 */ /* 0x000fe20000010000 */
[----:B------:R-:W-:Y:S02]  /*d770*/  HADD2.F32 R100, -RZ, R100.H1_H1 ;  /* 0x30000064ff647230 */ /* 0x000fe40000004100 */
[----:B------:R-:W-:Y:S01]  /*d780*/  FFMA.FTZ R16, R18, R101, R16 ;  /* 0x0000006512107223 */ /* 0x000fe20000010010 */
[----:B------:R-:W-:Y:S01]  /*d790*/  FADD.FTZ R17, R17, -UR28 ;  /* 0x8000001c11117e21 */ /* 0x000fe20008010000 */
[----:B------:R-:W-:Y:S02]  /*d7a0*/  HADD2.F32 R18, -RZ, R98.H0_H0 ;  /* 0x20000062ff127230 */ /* 0x000fe40000004100 */
[----:B------:R-:W-:Y:S01]  /*d7b0*/  FADD.FTZ R48, R48, -UR28 ;  /* 0x8000001c30307e21 */ /* 0x000fe20008010000 */
[----:B------:R-:W-:Y:S01]  /*d7c0*/  FMUL.FTZ R14, R9, R100 ;  /* 0x00000064090e7220 */ /* 0x000fe20000410000 */
[----:B------:R-:W-:Y:S01]  /*d7d0*/  FMUL.FTZ R17, R17, UR16 ;  /* 0x0000001011117c20 */ /* 0x000fe20008410000 */
[----:B------:R-:W-:-:S02]  /*d7e0*/  HADD2.F32 R115, -RZ, R115.H1_H1 ;  /* 0x30000073ff737230 */ /* 0x000fc40000004100 */
[----:B------:R-:W-:Y:S01]  /*d7f0*/  FADD.FTZ R15, R101, R15 ;  /* 0x0000000f650f7221 */ /* 0x000fe20000010000 */
[----:B------:R-:W-:Y:S01]  /*d800*/  FADD.FTZ R18, R18, -UR28 ;  /* 0x8000001c12127e21 */ /* 0x000fe20008010000 */
[----:B------:R-:W-:Y:S01]  /*d810*/  FMUL.FTZ R48, R48, UR16 ;  /* 0x0000001030307c20 */ /* 0x000fe20008410000 */
[----:B------:R-:W-:Y:S01]  /*d820*/  FFMA.FTZ R10, R100, R17, R10 ;  /* 0x00000011640a7223 */ /* 0x000fe2000001000a */
[----:B------:R-:W-:Y:S01]  /*d830*/  FFMA.FTZ R16, R17, R14, R16 ;  /* 0x0000000e11107223 */ /* 0x000fe20000010010 */
[----:B------:R-:W-:Y:S02]  /*d840*/  HADD2.F32 R99, -RZ, R99.H0_H0 ;  /* 0x20000063ff637230 */ /* 0x000fe40000004100 */
[----:B------:R-:W-:Y:S01]  /*d850*/  FADD.FTZ R12, R12, R100 ;  /* 0x000000640c0c7221 */ /* 0x000fe20000010000 */
[----:B------:R-:W-:Y:S01]  /*d860*/  FADD.FTZ R15, R15, R14 ;  /* 0x0000000e0f0f7221 */ /* 0x000fe20000010000 */
[----:B------:R-:W-:Y:S01]  /*d870*/  FMUL.FTZ R18, R18, UR16 ;  /* 0x0000001012127c20 */ /* 0x000fe20008410000 */
[----:B------:R-:W-:Y:S01]  /*d880*/  FADD.FTZ R11, R11, R115 ;  /* 0x000000730b0b7221 */ /* 0x000fe20000010000 */
[----:B------:R-:W-:Y:S01]  /*d890*/  FFMA.FTZ R13, R115, R48, R13 ;  /* 0x00000030730d7223 */ /* 0x000fe2000001000d */
[----:B------:R-:W-:-:S02]  /*d8a0*/  HADD2.F32 R17, -RZ, R96.H1_H1 ;  /* 0x30000060ff117230 */ /* 0x000fc40000004100 */
[----:B------:R-:W-:Y:S01]  /*d8b0*/  FMUL.FTZ R115, R8, R115 ;  /* 0x0000007308737220 */ /* 0x000fe20000410000 */
[----:B------:R-:W-:Y:S02]  /*d8c0*/  HADD2.F32 R14, -RZ, R47.H1_H1 ;  /* 0x3000002fff0e7230 */ /* 0x000fe40000004100 */
[----:B------:R-:W-:Y:S01]  /*d8d0*/  FADD.FTZ R12, R12, R99 ;  /* 0x000000630c0c7221 */ /* 0x000fe20000010000 */
[----:B------:R-:W-:Y:S01]  /*d8e0*/  FFMA.FTZ R10, R99, R18, R10 ;  /* 0x00000012630a7223 */ /* 0x000fe2000001000a */
[----:B------:R-:W-:Y:S01]  /*d8f0*/  FMUL.FTZ R99, R9, R99 ;  /* 0x0000006309637220 */ /* 0x000fe20000410000 */
[----:B------:R-:W-:Y:S01]  /*d900*/  FFMA.FTZ R16, R48, R115, R16 ;  /* 0x0000007330107223 */ /* 0x000fe20000010010 */
[----:B------:R-:W-:Y:S02]  /*d910*/  HADD2.F32 R98, -RZ, R98.H1_H1 ;  /* 0x30000062ff627230 */ /* 0x000fe40000004100 */
[----:B------:R-:W-:Y:S01]  /*d920*/  FADD.FTZ R17, R17, -UR28 ;  /* 0x8000001c11117e21 */ /* 0x000fe20008010000 */
[----:B------:R-:W-:Y:S01]  /*d930*/  FADD.FTZ R14, R14, -UR28 ;  /* 0x8000001c0e0e7e21 */ /* 0x000fe20008010000 */
[----:B------:R-:W-:-:S02]  /*d940*/  HADD2.F32 R97, -RZ, R97.H1_H1 ;  /* 0x30000061ff617230 */ /* 0x000fc40000004100 */
[----:B------:R-:W-:Y:S01]  /*d950*/  FFMA.FTZ R16, R18, R99, R16 ;  /* 0x0000006312107223 */ /* 0x000fe20000010010 */
[----:B------:R-:W-:Y:S01]  /*d960*/  FMUL.FTZ R17, R17, UR16 ;  /* 0x0000001011117c20 */ /* 0x000fe20008410000 */
[----:B------:R-:W-:Y:S01]  /*d970*/  FMUL.FTZ R14, R14, UR16 ;  /* 0x000000100e0e7c20 */ /* 0x000fe20008410000 */
[----:B------:R-:W-:Y:S01]  /*d980*/  FMUL.FTZ R18, R8, R98 ;  /* 0x0000006208127220 */ /* 0x000fe20000410000 */
        /* <DEDUP_REMOVED lines=8> */
[----:B------:R-:W-:Y:S01]  /*da10*/  FFMA.FTZ R13, R98, R14, R13 ;  /* 0x0000000e620d7223 */ /* 0x000fe2000001000d */
[----:B------:R-:W-:Y:S01]  /*da20*/  FFMA.FTZ R16, R17, R97, R16 ;  /* 0x0000006111107223 */ /* 0x000fe20000010010 */
[----:B------:R-:W-:-:S02]  /*da30*/  HADD2.F32 R14, -RZ, R95.H0_H0 ;  /* 0x2000005fff0e7230 */ /* 0x000fc40000004100 */
[----:B------:R-:W-:Y:S01]  /*da40*/  FADD.FTZ R11, R11, R98 ;  /* 0x000000620b0b7221 */ /* 0x000fe20000010000 */
[----:B------:R-:W-:Y:S02]  /*da50*/  HADD2.F32 R17, -RZ, R46.H1_H1 ;  /* 0x3000002eff117230 */ /* 0x000fe40000004100 */
[----:B------:R-:W-:Y:S01]  /*da60*/  FMUL.FTZ R47, R47, UR16 ;  /* 0x000000102f2f7c20 */ /* 0x000fe20008410000 */
[----:B------:R-:W-:Y:S01]  /*da70*/  FADD.FTZ R15, R18, R15 ;  /* 0x0000000f120f7221 */ /* 0x000fe20000010000 */
[----:B------:R-:W-:Y:S02]  /*da80*/  HADD2.F32 R19, -RZ, R93.H1_H1 ;  /* 0x3000005dff137230 */ /* 0x000fe40000004100 */
[----:B------:R-:W-:Y:S01]  /*da90*/  FADD.FTZ R11, R11, R113 ;  /* 0x000000710b0b7221 */ /* 0x000fe20000010000 */
[----:B------:R-:W-:Y:S01]  /*daa0*/  FFMA.FTZ R13, R113, R47, R13 ;  /* 0x0000002f710d7223 */ /* 0x000fe2000001000d */
[----:B------:R-:W-:Y:S01]  /*dab0*/  FADD.FTZ R14, R14, -UR28 ;  /* 0x8000001c0e0e7e21 */ /* 0x000fe20008010000 */
[----:B------:R-:W-:-:S02]  /*dac0*/  HADD2.F32 R96, -RZ, R96.H0_H0 ;  /* 0x20000060ff607230 */ /* 0x000fc40000004100 */
[----:B------:R-:W-:Y:S01]  /*dad0*/  FADD.FTZ R17, R17, -UR28 ;  /* 0x8000001c11117e21 */ /* 0x000fe20008010000 */
[----:B------:R-:W-:Y:S01]  /*dae0*/  FMUL.FTZ R113, R8, R113 ;  /* 0x0000007108717220 */ /* 0x000fe20000410000 */
[----:B------:R-:W-:Y:S01]  /*daf0*/  FADD.FTZ R15, R15, R97 ;  /* 0x000000610f0f7221 */ /* 0x000fe20000010000 */
[----:B------:R-:W-:Y:S02]  /*db00*/  HADD2.F32 R95, -RZ, R95.H1_H1 ;  /* 0x3000005fff5f7230 */ /* 0x000fe40000004100 */
[----:B------:R-:W-:Y:S01]  /*db10*/  FMUL.FTZ R14, R14, UR16 ;  /* 0x000000100e0e7c20 */ /* 0x000fe20008410000 */
[----:B------:R-:W-:Y:S01]  /*db20*/  FADD.FTZ R19, R19, -UR28 ;  /* 0x8000001c13137e21 */ /* 0x000fe20008010000 */
[----:B------:R-:W-:Y:S01]  /*db30*/  FMUL.FTZ R17, R17, UR16 ;  /* 0x0000001011117c20 */ /* 0x000fe20008410000 */
[----:B------:R-:W-:Y:S01]  /*db40*/  FADD.FTZ R15, R113, R15 ;  /* 0x0000000f710f7221 */ /* 0x000fe20000010000 */
[----:B------:R-:W-:Y:S01]  /*db50*/  FFMA.FTZ R16, R47, R113, R16 ;  /* 0x000000712f107223 */ /* 0x000fe20000010010 */
[----:B------:R-:W-:Y:S01]  /*db60*/  FMUL.FTZ R18, R9, R96 ;  /* 0x0000006009127220 */ /* 0x000fe20000410000 */
[----:B------:R-:W-:-:S02]  /*db70*/  HADD2.F32 R94, -RZ, R94.H1_H1 ;  /* 0x3000005eff5e7230 */ /* 0x000fc40000004100 */
[----:B------:R-:W-:Y:S01]  /*db80*/  FADD.FTZ R12, R12, R96 ;  /* 0x000000600c0c7221 */ /* 0x000fe20000010000 */
[----:B------:R-:W-:Y:S01]  /*db90*/  FFMA.FTZ R10, R96, R14, R10 ;  /* 0x0000000e600a7223 */ /* 0x000fe2000001000a */
[----:B------:R-:W-:Y:S02]  /*dba0*/  HADD2.F32 R46, -RZ, R46.H0_H0 ;  /* 0x2000002eff2e7230 */ /* 0x000fe40000004100 */
        /* <DEDUP_REMOVED lines=17> */
[----:B------:R-:W-:Y:S02]  /*dcc0*/  HADD2.F32 R14, -RZ, R92.H0_H0 ;  /* 0x2000005cff0e7230 */ /* 0x000fe40000004100 */
[----:B------:R-:W-:Y:S01]  /*dcd0*/  FADD.FTZ R15, R17, R15 ;  /* 0x0000000f110f7221 */ /* 0x000fe20000010000 */
[----:B------:R-:W-:-:S02]  /*dce0*/  HADD2.F32 R18, -RZ, R43.H1_H1 ;  /* 0x3000002bff127230 */ /* 0x000fc40000004100 */
[----:B------:R-:W-:Y:S01]  /*dcf0*/  FFMA.FTZ R16, R46, R17, R16 ;  /* 0x000000112e107223 */ /* 0x000fe20000010010 */
[----:B--2---:R-:W-:Y:S02]  /*dd00*/  HADD2.F32 R17, -RZ, R25.H0_H0 ;  /* 0x20000019ff117230 */ /* 0x004fe40000004100 */
[----:B------:R-:W-:Y:S01]  /*dd10*/  FADD.FTZ R14, R14, -UR28 ;  /* 0x8000001c0e0e7e21 */ /* 0x000fe20008010000 */
[----:B------:R-:W2:Y:S01]  /*dd20*/  LDL.LU.S16 R25, [R1+0x236] ;  /* 0x0002360001197983 */ /* 0x000ea20000300600 */
[----:B------:R-:W-:Y:S02]  /*dd30*/  HADD2.F32 R93, -RZ, R93.H0_H0 ;  /* 0x2000005dff5d7230 */ /* 0x000fe40000004100 */
[----:B------:R-:W-:Y:S01]  /*dd40*/  FADD.FTZ R18, R18, -UR28 ;  /* 0x8000001c12127e21 */ /* 0x000fe20008010000 */
[----:B------:R-:W-:Y:S01]  /*dd50*/  FMUL.FTZ R14, R14, UR16 ;  /* 0x000000100e0e7c20 */ /* 0x000fe20008410000 */
[----:B------:R-:W-:Y:S02]  /*dd60*/  HADD2.F32 R92, -RZ, R92.H1_H1 ;  /* 0x3000005cff5c7230 */ /* 0x000fe40000004100 */
        /* <DEDUP_REMOVED lines=11> */
[----:B------:R-:W-:Y:S02]  /*de20*/  HADD2.F32 R43, -RZ, R43.H0_H0 ;  /* 0x2000002bff2b7230 */ /* 0x000fe40000004100 */
[----:B------:R-:W-:Y:S01]  /*de30*/  FADD.FTZ R15, R15, R93 ;  /* 0x0000005d0f0f7221 */ /* 0x000fe20000010000 */
[----:B------:R-:W-:Y:S02]  /*de40*/  HADD2.F32 R91, -RZ, R91.H1_H1 ;  /* 0x3000005bff5b7230 */ /* 0x000fe40000004100 */
[----:B------:R-:W-:Y:S01]  /*de50*/  FADD.FTZ R90, R90, -UR28 ;  /* 0x8000001c5a5a7e21 */ /* 0x000fe20008010000 */
[----:B------:R-:W-:Y:S01]  /*de60*/  FFMA.FTZ R16, R18, R92, R16 ;  /* 0x0000005c12107223 */ /* 0x000fe20000010010 */
[----:B---3--:R-:W-:-:S02]  /*de70*/  HADD2.F32 R18, -RZ, R23.H0_H0 ;  /* 0x20000017ff127230 */ /* 0x008fc40000004100 */
[----:B------:R-:W-:Y:S01]  /*de80*/  FADD.FTZ R43, R43, -UR28 ;  /* 0x8000001c2b2b7e21 */ /* 0x000fe20008010000 */
[----:B------:R-:W3:Y:S01]  /*de90*/  LDL.S16 R23, [R1+0x232] ;  /* 0x0002320001177983 */ /* 0x000ee20000100600 */
[----:B------:R-:W-:Y:S01]  /*dea0*/  FADD.FTZ R15, R92, R15 ;  /* 0x0000000f5c0f7221 */ /* 0x000fe20000010000 */
[----:B------:R-:W-:Y:S01]  /*deb0*/  FMUL.FTZ R90, R90, UR16 ;  /* 0x000000105a5a7c20 */ /* 0x000fe20008410000 */
[----:B------:R-:W-:Y:S01]  /*dec0*/  FMUL.FTZ R14, R9, R91 ;  /* 0x0000005b090e7220 */ /* 0x000fe20000410000 */
[----:B------:R-:W-:Y:S02]  /*ded0*/  HADD2.F32 R109, -RZ, R109.H1_H1 ;  /* 0x3000006dff6d7230 */ /* 0x000fe40000004100 */
[----:B------:R-:W-:Y:S01]  /*dee0*/  FADD.FTZ R17, R17, -UR28 ;  /* 0x8000001c11117e21 */ /* 0x000fe20008010000 */
[----:B------:R-:W-:Y:S01]  /*def0*/  FMUL.FTZ R43, R43, UR16 ;  /* 0x000000102b2b7c20 */ /* 0x000fe20008410000 */
[----:B------:R-:W-:Y:S01]  /*df00*/  FADD.FTZ R15, R15, R14 ;  /* 0x0000000e0f0f7221 */ /* 0x000fe20000010000 */
[----:B------:R-:W-:Y:S01]  /*df10*/  FFMA.FTZ R16, R90, R14, R16 ;  /* 0x0000000e5a107223 */ /* 0x000fe20000010010 */
[----:B------:R-:W-:-:S02]  /*df20*/  HADD2.F32 R14, -RZ, R32.H1_H1 ;  /* 0x30000020ff0e7230 */ /* 0x000fc40000004100 */
[----:B------:R-:W-:Y:S01]  /*df30*/  FADD.FTZ R12, R12, R91 ;  /* 0x0000005b0c0c7221 */ /* 0x000fe20000010000 */
[----:B------:R-:W-:Y:S01]  /*df40*/  FFMA.FTZ R10, R91, R90, R10 ;  /* 0x0000005a5b0a7223 */ /* 0x000fe2000001000a */
[----:B------:R-:W-:Y:S01]  /*df50*/  FMUL.FTZ R17, R17, UR16 ;  /* 0x0000001011117c20 */ /* 0x000fe20008410000 */
[----:B------:R-:W-:Y:S01]  /*df60*/  FADD.FTZ R11, R11, R109 ;  /* 0x0000006d0b0b7221 */ /* 0x000fe20000010000 */
[----:B------:R-:W-:Y:S01]  /*df70*/  FFMA.FTZ R13, R109, R43, R13 ;  /* 0x0000002b6d0d7223 */ /* 0x000fe2000001000d */
[----:B------:R-:W-:Y:S01]  /*df80*/  FMUL.FTZ R109, R8, R109 ;  /* 0x0000006d086d7220 */ /* 0x000fe20000410000 */
[----:B----4-:R-:W-:Y:S02]  /*df90*/  HADD2.F32 R19, -RZ, R21.H0_H0 ;  /* 0x20000015ff137230 */ /* 0x010fe40000004100 */
[----:B------:R-:W4:Y:S01]  /*dfa0*/  LDL.LU.S16 R21, [R1+0x230] ;  /* 0x0002300001157983 */ /* 0x000f220000300600 */
[----:B------:R-:W-:Y:S01]  /*dfb0*/  FADD.FTZ R12, R12, R14 ;  /* 0x0000000e0c0c7221 */ /* 0x000fe20000010000 */
[----:B------:R-:W-:Y:S01]  /*dfc0*/  FFMA.FTZ R10, R14, R17, R10 ;  /* 0x000000110e0a7223 */ /* 0x000fe2000001000a */
[----:B------:R-:W-:Y:S01]  /*dfd0*/  FMUL.FTZ R14, R9, R14 ;  /* 0x0000000e090e7220 */ /* 0x000fe20000410000 */
[----:B------:R-:W-:Y:S01]  /*dfe0*/  FFMA.FTZ R16, R43, R109, R16 ;  /* 0x0000006d2b107223 */ /* 0x000fe20000010010 */
[----:B------:R-:W-:-:S02]  /*dff0*/  HADD2.F32 R32, -RZ, R32.H0_H0 ;  /* 0x20000020ff207230 */ /* 0x000fc40000004100 */
[----:B------:R-:W-:Y:S01]  /*e000*/  FADD.FTZ R15, R109, R15 ;  /* 0x0000000f6d0f7221 */ /* 0x000fe20000010000 */
[----:B------:R-:W-:Y:S01]  /*e010*/  FADD.FTZ R18, R18, -UR28 ;  /* 0x8000001c12127e21 */ /* 0x000fe20008010000 */
[----:B------:R-:W-:Y:S02]  /*e020*/  FFMA.FTZ R16, R17, R14, R16 ;  /* 0x0000000e11107223 */ /* 0x000fe40000010010 */
[----:B------:R-:W-:Y:S01]  /*e030*/  FADD.FTZ R15, R15, R14 ;  /* 0x0000000e0f0f7221 */ /* 0x000fe20000010000 */
[----:B------:R-:W-:Y:S01]  /*e040*/  FMUL.FTZ R18, R18, UR16 ;  /* 0x0000001012127c20 */ /* 0x000fe20008410000 */
[----:B------:R-:W-:-:S04]  /*e050*/  FMUL.FTZ R17, R8, R32 ;  /* 0x0000002008117220 */ /* 0x000fc80000410000 */
[----:B------:R-:W-:Y:S01]  /*e060*/  FADD.FTZ R15, R17, R15 ;  /* 0x0000000f110f7221 */ /* 0x000fe20000010000 */
[----:B------:R-:W-:Y:S01]  /*e070*/  FFMA.FTZ R16, R18, R17, R16 ;  /* 0x0000001112107223 */ /* 0x000fe20000010010 */
[----:B--2---:R-:W-:Y:S02]  /*e080*/  HADD2.F32 R17, -RZ, R25.H0_H0 ;  /* 0x20000019ff117230 */ /* 0x004fe40000004100 */
[----:B------:R-:W2:Y:S01]  /*e090*/  LDL.LU.S16 R25, [R1+0x22c] ;  /* 0x00022c0001197983 */ /* 0x000ea20000300600 */
[----:B------:R-:W-:-:S03]  /*e0a0*/  HADD2.F32 R14, -RZ, R22.H0_H0 ;  /* 0x20000016ff0e7230 */ /* 0x000fc60000004100 */
[----:B------:R-:W2:Y:S02]  /*e0b0*/  LDL.LU.S16 R22, [R1+0x22a] ;  /* 0x00022a0001167983 */ /* 0x000ea40000300600 */
[----:B------:R-:W-:Y:S01]  /*e0c0*/  FADD.FTZ R14, R14, -UR28 ;  /* 0x8000001c0e0e7e21 */ /* 0x000fe20008010000 */
[----:B------:R-:W-:-:S03]  /*e0d0*/  FADD.FTZ R19, R19, -UR28 ;  /* 0x8000001c13137e21 */ /* 0x000fc60008010000 */
[----:B------:R-:W-:Y:S01]  /*e0e0*/  FMUL.FTZ R14, R14, UR16 ;  /* 0x000000100e0e7c20 */ /* 0x000fe20008410000 */
[----:B------:R-:W-:Y:S01]  /*e0f0*/  FFMA.FTZ R13, R32, R18, R13 ;  /* 0x00000012200d7223 */ /* 0x000fe2000001000d */
[----:B------:R-:W-:Y:S02]  /*e100*/  HADD2.F32 R18, -RZ, R20.H0_H0 ;  /* 0x20000014ff127230 */ /* 0x000fe40000004100 */
[----:B------:R-:W-:Y:S01]  /*e110*/  FADD.FTZ R12, R12, R17 ;  /* 0x000000110c0c7221 */ /* 0x000fe20000010000 */
[----:B------:R-:W-:Y:S01]  /*e120*/  FFMA.FTZ R10, R17, R14, R10 ;  /* 0x0000000e110a7223 */ /* 0x000fe2000001000a */
[----:B------:R-:W-:Y:S01]  /*e130*/  FADD.FTZ R11, R11, R32 ;  /* 0x000000200b0b7221 */ /* 0x000fe20000010000 */
[----:B------:R-:W-:Y:S01]  /*e140*/  FMUL.FTZ R19, R19, UR16 ;  /* 0x0000001013137c20 */ /* 0x000fe20008410000 */
[----:B------:R-:W-:Y:S01]  /*e150*/  FMUL.FTZ R17, R9, R17 ;  /* 0x0000001109117220 */ /* 0x000fe20000410000 */
[----:B------:R-:W-:Y:S02]  /*e160*/  HADD2.F32 R20, -RZ, R73.H0_H0 ;  /* 0x20000049ff147230 */ /* 0x000fe40000004100 */
[----:B------:R-:W-:Y:S01]  /*e170*/  FADD.FTZ R11, R11, R18 ;  /* 0x000000120b0b7221 */ /* 0x000fe20000010000 */
[----:B------:R-:W-:Y:S01]  /*e180*/  FFMA.FTZ R13, R18, R19, R13 ;  /* 0x00000013120d7223 */ /* 0x000fe2000001000d */
[----:B------:R-:W-:Y:S01]  /*e190*/  FFMA.FTZ R16, R14, R17, R16 ;  /* 0x000000110e107223 */ /* 0x000fe20000010010 */
[----:B------:R-:W-:Y:S01]  /*e1a0*/  FMUL.FTZ R18, R8, R18 ;  /* 0x0000001208127220 */ /* 0x000fe20000410000 */
[----:B------:R-:W-:Y:S01]  /*e1b0*/  FADD.FTZ R15, R15, R17 ;  /* 0x000000110f0f7221 */ /* 0x000fe20000010000 */
[----:B---3--:R-:W-:-:S02]  /*e1c0*/  HADD2.F32 R14, -RZ, R23.H0_H0 ;  /* 0x20000017ff0e7230 */ /* 0x008fc40000004100 */
[----:B------:R-:W-:Y:S01]  /*e1d0*/  FADD.FTZ R20, R20, -UR28 ;  /* 0x8000001c14147e21 */ /* 0x000fe20008010000 */
[----:B------:R-:W-:Y:S01]  /*e1e0*/  FFMA.FTZ R16, R19, R18, R16 ;  /* 0x0000001213107223 */ /* 0x000fe20000010010 */
[----:B------:R-:W-:Y:S01]  /*e1f0*/  FADD.FTZ R15, R18, R15 ;  /* 0x0000000f120f7221 */ /* 0x000fe20000010000 */
[----:B------:R-:W-:Y:S02]  /*e200*/  HADD2.F32 R17, -RZ, R33.H1_H1 ;  /* 0x30000021ff117230 */ /* 0x000fe40000004100 */
[----:B------:R-:W-:Y:S01]  /*e210*/  FMUL.FTZ R20, R20, UR16 ;  /* 0x0000001014147c20 */ /* 0x000fe20008410000 */
[----:B------:R-:W-:Y:S01]  /*e220*/  FMUL.FTZ R18, R9, R14 ;  /* 0x0000000e09127220 */ /* 0x000fe20000410000 */
[----:B------:R-:W3:Y:S03]  /*e230*/  LDL.LU.S16 R23, [R1+0x23e] ;  /* 0x00023e0001177983 */ /* 0x000ee60000300600 */
[----:B------:R-:W-:Y:S01]  /*e240*/  FADD.FTZ R15, R15, R18 ;  /* 0x000000120f0f7221 */ /* 0x000fe20000010000 */
[----:B------:R-:W-:Y:S01]  /*e250*/  FFMA.FTZ R16, R20, R18, R16 ;  /* 0x0000001214107223 */ /* 0x000fe20000010010 */
[----:B----4-:R-:W-:-:S02]  /*e260*/  HADD2.F32 R18, -RZ, R21.H0_H0 ;  /* 0x20000015ff127230 */ /* 0x010fc40000004100 */
[----:B------:R-:W4:Y:S01]  /*e270*/  LDL.LU.S16 R21, [R1+0x242] ;  /* 0x0002420001157983 */ /* 0x000f220000300600 */
[----:B------:R-:W-:Y:S01]  /*e280*/  FADD.FTZ R12, R12, R14 ;  /* 0x0000000e0c0c7221 */ /* 0x000fe20000010000 */
[----:B--2---:R-:W-:Y:S02]  /*e290*/  HADD2.F32 R19, -RZ, R25.H0_H0 ;  /* 0x20000019ff137230 */ /* 0x004fe40000004100 */
[----:B------:R-:W2:Y:S01]  /*e2a0*/  LDL.LU.S16 R25, [R1+0x25e] ;  /* 0x00025e0001197983 */ /* 0x000ea20000300600 */
[----:B------:R-:W-:Y:S01]  /*e2b0*/  FFMA.FTZ R10, R14, R20, R10 ;  /* 0x000000140e0a7223 */ /* 0x000fe2000001000a */
[----:B------:R-:W-:Y:S02]  /*e2c0*/  HADD2.F32 R14, -RZ, R22.H0_H0 ;  /* 0x20000016ff0e7230 */ /* 0x000fe40000004100 */
[----:B------:R-:W-:Y:S01]  /*e2d0*/  FADD.FTZ R17, R17, -UR28 ;  /* 0x8000001c11117e21 */ /* 0x000fe20008010000 */
[----:B------:R-:W-:Y:S02]  /*e2e0*/  HADD2.F32 R33, -RZ, R33.H0_H0 ;  /* 0x20000021ff217230 */ /* 0x000fe40000004100 */
[----:B------:R-:W-:Y:S01]  /*e2f0*/  FADD.FTZ R11, R11, R18 ;  /* 0x000000120b0b7221 */ /* 0x000fe20000010000 */
[----:B------:R-:W-:Y:S01]  /*e300*/  FADD.FTZ R12, R12, R19 ;  /* 0x000000130c0c7221 */ /* 0x000fe20000010000 */
[----:B------:R-:W-:Y:S01]  /*e310*/  FADD.FTZ R14, R14, -UR28 ;  /* 0x8000001c0e0e7e21 */ /* 0x000fe20008010000 */
[----:B------:R-:W-:Y:S01]  /*e320*/  FMUL.FTZ R17, R17, UR16 ;  /* 0x0000001011117c20 */ /* 0x000fe20008410000 */
[----:B------:R-:W3:Y:S02]  /*e330*/  LDL.LU.S16 R22, [R1+0x268] ;  /* 0x0002680001167983 */ /* 0x000ee40000300600 */
[----:B------:R-:W-:Y:S01]  /*e340*/  FMUL.FTZ R14, R14, UR16 ;  /* 0x000000100e0e7c20 */ /* 0x000fe20008410000 */
[----:B------:R-:W-:Y:S01]  /*e350*/  FFMA.FTZ R13, R18, R17, R13 ;  /* 0x00000011120d7223 */ /* 0x000fe2000001000d */
[----:B------:R-:W-:Y:S01]  /*e360*/  FMUL.FTZ R18, R8, R18 ;  /* 0x0000001208127220 */ /* 0x000fe20000410000 */
[----:B------:R-:W-:Y:S01]  /*e370*/  FADD.FTZ R33, R33, -UR28 ;  /* 0x8000001c21217e21 */ /* 0x000fe20008010000 */
[----:B------:R-:W-:Y:S01]  /*e380*/  FFMA.FTZ R10, R19, R14, R10 ;  /* 0x0000000e130a7223 */ /* 0x000fe2000001000a */
[----:B------:R-:W-:Y:S01]  /*e390*/  FMUL.FTZ R19, R9, R19 ;  /* 0x0000001309137220 */ /* 0x000fe20000410000 */
[----:B------:R-:W-:Y:S01]  /*e3a0*/  FFMA.FTZ R16, R17, R18, R16 ;  /* 0x0000001211107223 */ /* 0x000fe20000010010 */
[----:B------:R-:W-:-:S02]  /*e3b0*/  HADD2.F32 R17, -RZ, R74.H0_H0 ;  /* 0x2000004aff117230 */ /* 0x000fc40000004100 */
[----:B------:R-:W-:Y:S01]  /*e3c0*/  FADD.FTZ R15, R18, R15 ;  /* 0x0000000f120f7221 */ /* 0x000fe20000010000 */
[----:B------:R-:W-:Y:S01]  /*e3d0*/  FMUL.FTZ R33, R33, UR16 ;  /* 0x0000001021217c20 */ /* 0x000fe20008410000 */
[----:B------:R-:W-:Y:S01]  /*e3e0*/  FFMA.FTZ R16, R14, R19, R16 ;  /* 0x000000130e107223 */ /* 0x000fe20000010010 */
[----:B------:R-:W-:Y:S02]  /*e3f0*/  HADD2.F32 R14, -RZ, R75.H0_H0 ;  /* 0x2000004bff0e7230 */ /* 0x000fe40000004100 */
        /* <DEDUP_REMOVED lines=8> */
[----:B------:R-:W-:-:S02]  /*e480*/  HADD2.F32 R18, -RZ, R60.H0_H0 ;  /* 0x2000003cff127230 */ /* 0x000fc40000004100 */
[----:B------:R-:W-:Y:S01]  /*e490*/  FADD.FTZ R17, R17, -UR28 ;  /* 0x8000001c11117e21 */ /* 0x000fe20008010000 */
[----:B------:R-:W-:Y:S01]  /*e4a0*/  FMUL.FTZ R14, R14, UR16 ;  /* 0x000000100e0e7c20 */ /* 0x000fe20008410000 */
[----:B------:R-:W-:Y:S01]  /*e4b0*/  HADD2.F32 R20, -RZ, R76.H0_H0 ;  /* 0x2000004cff147230 */ /* 0x000fe20000004100 */
[----:B------:R-:W3:Y:S01]  /*e4c0*/  LDL.S16 R60, [R1+0x27c] ;  /* 0x00027c00013c7983 */ /* 0x000ee20000100600 */
[----:B----4-:R-:W-:-:S03]  /*e4d0*/  HADD2.F32 R19, -RZ, R21.H0_H0 ;  /* 0x20000015ff137230 */ /* 0x010fc60000004100 */
[----:B------:R-:W4:Y:S01]  /*e4e0*/  LDL.LU.S16 R59, [R1+0x27a] ;  /* 0x00027a00013b7983 */ /* 0x000f220000300600 */
[----:B------:R-:W-:-:S03]  /*e4f0*/  FMUL.FTZ R17, R17, UR16 ;  /* 0x0000001011117c20 */ /* 0x000fc60008410000 */
[----:B------:R-:W4:Y:S01]  /*e500*/  LDL.LU.S16 R21, [R1+0x272] ;  /* 0x0002720001157983 */ /* 0x000f220000300600 */
[----:B------:R-:W-:Y:S01]  /*e510*/  FADD.FTZ R12, R12, R18 ;  /* 0x000000120c0c7221 */ /* 0x000fe20000010000 */
[----:B------:R-:W-:Y:S01]  /*e520*/  FFMA.FTZ R10, R18, R14, R10 ;  /* 0x0000000e120a7223 */ /* 0x000fe2000001000a */
[----:B------:R-:W-:Y:S01]  /*e530*/  FMUL.FTZ R18, R9, R18 ;  /* 0x0000001209127220 */ /* 0x000fe20000410000 */
[----:B------:R-:W-:Y:S01]  /*e540*/  FADD.FTZ R11, R11, R19 ;  /* 0x000000130b0b7221 */ /* 0x000fe20000010000 */
[----:B------:R-:W-:Y:S01]  /*e550*/  FFMA.FTZ R13, R19, R17, R13 ;  /* 0x00000011130d7223 */ /* 0x000fe2000001000d */
[----:B------:R-:W-:Y:S01]  /*e560*/  FMUL.FTZ R19, R8, R19 ;  /* 0x0000001308137220 */ /* 0x000fe20000410000 */
[----:B------:R-:W-:-:S04]  /*e570*/  FFMA.FTZ R16, R14, R18, R16 ;  /* 0x000000120e107223 */ /* 0x000fc80000010010 */
[----:B------:R-:W-:Y:S01]  /*e580*/  FFMA.FTZ R16, R17, R19, R16 ;  /* 0x0000001311107223 */ /* 0x000fe20000010010 */
[----:B--2---:R-:W-:Y:S02]  /*e590*/  HADD2.F32 R17, -RZ, R25.H0_H0 ;  /* 0x20000019ff117230 */ /* 0x004fe40000004100 */
[----:B------:R-:W2:Y:S01]  /*e5a0*/  LDL.S16 R25, [R1+0x278] ;  /* 0x0002780001197983 */ /* 0x000ea20000100600 */
[----:B------:R-:W-:Y:S01]  /*e5b0*/  FADD.FTZ R20, R20, -UR28 ;  /* 0x8000001c14147e21 */ /* 0x000fe20008010000 */
[----:B---3--:R-:W-:Y:S02]  /*e5c0*/  HADD2.F32 R14, -RZ, R23.H0_H0 ;  /* 0x20000017ff0e7230 */ /* 0x008fe40000004100 */
[----:B------:R-:W-:Y:S01]  /*e5d0*/  FADD.FTZ R15, R15, R18 ;  /* 0x000000120f0f7221 */ /* 0x000fe20000010000 */
[----:B------:R-:W3:Y:S01]  /*e5e0*/  LDL.LU.S16 R23, [R1+0x27e] ;  /* 0x00027e0001177983 */ /* 0x000ee20000300600 */
[----:B------:R-:W-:Y:S02]  /*e5f0*/  FMUL.FTZ R20, R20, UR16 ;  /* 0x0000001014147c20 */ /* 0x000fe40008410000 */
[----:B------:R-:W-:Y:S01]  /*e600*/  FADD.FTZ R15, R19, R15 ;  /* 0x0000000f130f7221 */ /* 0x000fe20000010000 */
[----:B------:R-:W-:Y:S01]  /*e610*/  FMUL.FTZ R18, R9, R14 ;  /* 0x0000000e09127220 */ /* 0x000fe20000410000 */
[----:B------:R-:W-:Y:S01]  /*e620*/  FADD.FTZ R12, R12, R14 ;  /* 0x0000000e0c0c7221 */ /* 0x000fe20000010000 */
[----:B------:R-:W-:Y:S01]  /*e630*/  FFMA.FTZ R10, R14, R20, R10 ;  /* 0x000000140e0a7223 */ /* 0x000fe2000001000a */
[----:B------:R-:W-:-:S02]  /*e640*/  HADD2.F32 R14, -RZ, R22.H0_H0 ;  /* 0x20000016ff0e7230 */ /* 0x000fc40000004100 */
[----:B------:R-:W-:Y:S01]  /*e650*/  FADD.FTZ R17, R17, -UR28 ;  /* 0x8000001c11117e21 */ /* 0x000fe20008010000 */
[----:B------:R-:W-:Y:S01]  /*e660*/  FADD.FTZ R15, R15, R18 ;  /* 0x000000120f0f7221 */ /* 0x000fe20000010000 */
[----:B------:R-:W-:Y:S01]  /*e670*/  FFMA.FTZ R16, R20, R18, R16 ;  /* 0x0000001214107223 */ /* 0x000fe20000010010 */
[----:B------:R-:W-:Y:S02]  /*e680*/  HADD2.F32 R18, -RZ, R77.H0_H0 ;  /* 0x2000004dff127230 */ /* 0x000fe40000004100 */
[----:B------:R-:W-:Y:S01]  /*e690*/  FADD.FTZ R14, R14, -UR28 ;  /* 0x8000001c0e0e7e21 */ /* 0x000fe20008010000 */
[----:B------:R-:W-:Y:S01]  /*e6a0*/  FMUL.FTZ R17, R17, UR16 ;  /* 0x0000001011117c20 */ /* 0x000fe20008410000 */
[----:B------:R-:W-:Y:S01]  /*e6b0*/  HADD2.F32 R19, -RZ, R78.H0_H0 ;  /* 0x2000004eff137230 */ /* 0x000fe20000004100 */
[----:B------:R-:W3:Y:S01]  /*e6c0*/  LDL.S16 R22, [R1+0x284] ;  /* 0x0002840001167983 */ /* 0x000ee20000100600 */
        /* <DEDUP_REMOVED lines=8> */
[----:B----4-:R-:W-:-:S02]  /*e750*/  HADD2.F32 R20, -RZ, R21.H0_H0 ;  /* 0x20000015ff147230 */ /* 0x010fc40000004100 */
[----:B------:R-:W4:Y:S01]  /*e760*/  LDL.S16 R21, [R1+0x280] ;  /* 0x0002800001157983 */ /* 0x000f220000100600 */
[----:B------:R-:W-:Y:S01]  /*e770*/  FFMA.FTZ R16, R14, R19, R16 ;  /* 0x000000130e107223 */ /* 0x000fe20000010010 */
[----:B--2---:R-:W-:Y:S02]  /*e780*/  HADD2.F32 R14, -RZ, R25.H0_H0 ;  /* 0x20000019ff0e7230 */ /* 0x004fe40000004100 */
[----:B------:R-:W2:Y:S01]  /*e790*/  LDL.LU.S16 R25, [R1+0x286] ;  /* 0x0002860001197983 */ /* 0x000ea20000300600 */
[----:B------:R-:W-:Y:S01]  /*e7a0*/  FADD.FTZ R20, R20, -UR28 ;  /* 0x8000001c14147e21 */ /* 0x000fe20008010000 */
[----:B------:R-:W-:Y:S02]  /*e7b0*/  HADD2.F32 R17, -RZ, R60.H0_H0 ;  /* 0x2000003cff117230 */ /* 0x000fe40000004100 */
[----:B------:R-:W-:Y:S01]  /*e7c0*/  FADD.FTZ R15, R18, R15 ;  /* 0x0000000f120f7221 */ /* 0x000fe20000010000 */
[----:B------:R-:W2:Y:S01]  /*e7d0*/  LDL.LU.S16 R60, [R1+0x282] ;  /* 0x00028200013c7983 */ /* 0x000ea20000300600 */
[----:B------:R-:W-:-:S02]  /*e7e0*/  FMUL.FTZ R20, R20, UR16 ;  /* 0x0000001014147c20 */ /* 0x000fc40008410000 */
[----:B------:R-:W-:Y:S01]  /*e7f0*/  FADD.FTZ R15, R15, R19 ;  /* 0x000000130f0f7221 */ /* 0x000fe20000010000 */
[----:B------:R-:W-:Y:S01]  /*e800*/  FMUL.FTZ R18, R8, R17 ;  /* 0x0000001108127220 */ /* 0x000fe20000410000 */
[----:B------:R-:W-:Y:S01]  /*e810*/  FADD.FTZ R11, R11, R17 ;  /* 0x000000110b0b7221 */ /* 0x000fe20000010000 */
[----:B------:R-:W-:Y:S01]  /*e820*/  FFMA.FTZ R13, R17, R20, R13 ;  /* 0x00000014110d7223 */ /* 0x000fe2000001000d */
[----:B---3--:R-:W-:Y:S02]  /*e830*/  HADD2.F32 R17, -RZ, R23.H0_H0 ;  /* 0x20000017ff117230 */ /* 0x008fe40000004100 */
[----:B------:R-:W-:Y:S01]  /*e840*/  FADD.FTZ R14, R14, -UR28 ;  /* 0x8000001c0e0e7e21 */ /* 0x000fe20008010000 */
[----:B------:R-:W3:Y:S01]  /*e850*/  LDL.S16 R23, [R1+0x288] ;  /* 0x0002880001177983 */ /* 0x000ee20000100600 */
[----:B------:R-:W-:Y:S01]  /*e860*/  FADD.FTZ R15, R18, R15 ;  /* 0x0000000f120f7221 */ /* 0x000fe20000010000 */
[----:B------:R-:W-:Y:S01]  /*e870*/  FFMA.FTZ R16, R20, R18, R16 ;  /* 0x0000001214107223 */ /* 0x000fe20000010010 */
[----:B------:R-:W-:-:S02]  /*e880*/  HADD2.F32 R18, -RZ, R59.H0_H0 ;  /* 0x2000003bff127230 */ /* 0x000fc40000004100 */
[----:B------:R-:W-:Y:S01]  /*e890*/  FADD.FTZ R17, R17, -UR28 ;  /* 0x8000001c11117e21 */ /* 0x000fe20008010000 */
[----:B------:R-:W3:Y:S01]  /*e8a0*/  LDL.S16 R59, [R1+0x28c] ;  /* 0x00028c00013b7983 */ /* 0x000ee20000100600 */
[----:B------:R-:W-:Y:S01]  /*e8b0*/  FMUL.FTZ R14, R14, UR16 ;  /* 0x000000100e0e7c20 */ /* 0x000fe20008410000 */
[----:B------:R-:W-:Y:S02]  /*e8c0*/  HADD2.F32 R19, -RZ, R22.H0_H0 ;  /* 0x20000016ff137230 */ /* 0x000fe40000004100 */
[----:B------:R-:W-:Y:S01]  /*e8d0*/  FMUL.FTZ R17, R17, UR16 ;  /* 0x0000001011117c20 */ /* 0x000fe20008410000 */
[----:B------:R-:W3:Y:S01]  /*e8e0*/  LDL.LU.S16 R22, [R1+0x28a] ;  /* 0x00028a0001167983 */ /* 0x000ee20000300600 */
        /* <DEDUP_REMOVED lines=8> */
[----:B------:R-:W4:Y:S01]  /*e970*/  LDL.LU.S16 R21, [R1+0x28e] ;  /* 0x00028e0001157983 */ /* 0x000f220000300600 */
[----:B------:R-:W-:Y:S01]  /*e980*/  FFMA.FTZ R16, R17, R19, R16 ;  /* 0x0000001311107223 */ /* 0x000fe20000010010 */
[----:B--2---:R-:W-:Y:S02]  /*e990*/  HADD2.F32 R17, -RZ, R25.H0_H0 ;  /* 0x20000019ff117230 */ /* 0x004fe40000004100 */
[----:B------:R-:W2:Y:S01]  /*e9a0*/  LDL.LU.S16 R25, [R1+0x290] ;  /* 0x0002900001197983 */ /* 0x000ea20000300600 */
[----:B------:R-:W-:Y:S01]  /*e9b0*/  FADD.FTZ R20, R20, -UR28 ;  /* 0x8000001c14147e21 */ /* 0x000fe20008010000 */
[----:B------:R-:W-:Y:S02]  /*e9c0*/  HADD2.F32 R14, -RZ, R60.H0_H0 ;  /* 0x2000003cff0e7230 */ /* 0x000fe40000004100 */
[----:B------:R-:W-:Y:S01]  /*e9d0*/  FADD.FTZ R15, R15, R18 ;  /* 0x000000120f0f7221 */ /* 0x000fe20000010000 */
[----:B------:R-:W2:Y:S01]  /*e9e0*/  LDL.S16 R60, [R1+0x294] ;  /* 0x00029400013c7983 */ /* 0x000ea20000100600 */
[----:B------:R-:W-:-:S02]  /*e9f0*/  FMUL.FTZ R20, R20, UR16 ;  /* 0x0000001014147c20 */ /* 0x000fc40008410000 */
[----:B------:R-:W-:Y:S01]  /*ea00*/  FADD.FTZ R15, R19, R15 ;  /* 0x0000000f130f7221 */ /* 0x000fe20000010000 */
[----:B------:R-:W-:Y:S01]  /*ea10*/  FMUL.FTZ R18, R9, R14 ;  /* 0x0000000e09127220 */ /* 0x000fe20000410000 */
[----:B------:R-:W-:Y:S01]  /*ea20*/  FADD.FTZ R12, R12, R14 ;  /* 0x0000000e0c0c7221 */ /* 0x000fe20000010000 */
[----:B------:R-:W-:Y:S01]  /*ea30*/  FFMA.FTZ R10, R14, R20, R10 ;  /* 0x000000140e0a7223 */ /* 0x000fe2000001000a */
[----:B---3--:R-:W-:Y:S02]  /*ea40*/  HADD2.F32 R14, -RZ, R23.H0_H0 ;  /* 0x20000017ff0e7230 */ /* 0x008fe40000004100 */
[----:B------:R-:W-:Y:S01]  /*ea50*/  FADD.FTZ R17, R17, -UR28 ;  /* 0x8000001c11117e21 */ /* 0x000fe20008010000 */
[----:B------:R-:W3:Y:S01]  /*ea60*/  LDL.LU.S16 R23, [R1+0x296] ;  /* 0x0002960001177983 */ /* 0x000ee20000300600 */
[----:B------:R-:W-:Y:S01]  /*ea70*/  FADD.FTZ R15, R15, R18 ;  /* 0x000000120f0f7221 */ /* 0x000fe20000010000 */
[----:B------:R-:W-:Y:S01]  /*ea80*/  FFMA.FTZ R16, R20, R18, R16 ;  /* 0x0000001214107223 */ /* 0x000fe20000010010 */
[----:B------:R-:W-:-:S02]  /*ea90*/  HADD2.F32 R18, -RZ, R59.H0_H0 ;  /* 0x2000003bff127230 */ /* 0x000fc40000004100 */
[----:B------:R-:W-:Y:S01]  /*eaa0*/  FADD.FTZ R14, R14, -UR28 ;  /* 0x8000001c0e0e7e21 */ /* 0x000fe20008010000 */
[----:B------:R-:W-:Y:S01]  /*eab0*/  FMUL.FTZ R17, R17, UR16 ;  /* 0x0000001011117c20 */ /* 0x000fe20008410000 */
[----:B------:R-:W3:Y:S01]  /*eac0*/  LDL.LU.S16 R59, [R1+0x29a] ;  /* 0x00029a00013b7983 */ /* 0x000ee20000300600 */
[----:B------:R-:W-:Y:S02]  /*ead0*/  HADD2.F32 R19, -RZ, R22.H0_H0 ;  /* 0x20000016ff137230 */ /* 0x000fe40000004100 */
[----:B------:R-:W-:Y:S01]  /*eae0*/  FMUL.FTZ R14, R14, UR16 ;  /* 0x000000100e0e7c20 */ /* 0x000fe20008410000 */
[----:B------:R-:W-:Y:S01]  /*eaf0*/  FADD.FTZ R11, R11, R18 ;  /* 0x000000120b0b7221 */ /* 0x000fe20000010000 */
[----:B------:R-:W3:Y:S01]  /*eb00*/  LDL.S16 R22, [R1+0x29c] ;  /* 0x00029c0001167983 */ /* 0x000ee20000100600 */
        /* <DEDUP_REMOVED lines=22> */
[----:B------:R-:W-:Y:S01]  /*ec70*/  FADD.FTZ R15, R18, R15 ;  /* 0x0000000f120f7221 */ /* 0x000fe20000010000 */
[----:B------:R-:W-:Y:S01]  /*ec80*/  FFMA.FTZ R16, R20, R18, R16 ;  /* 0x0000001214107223 */ /* 0x000fe20000010010 */
[----:B------:R-:W-:Y:S01]  /*ec90*/  HADD2.F32 R18, -RZ, R120.H0_H0 ;  /* 0x20000078ff127230 */ /* 0x000fe20000004100 */
[----:B------:R-:W3:Y:S01]  /*eca0*/  LDL.LU.S16 R23, [R1+0x2a6] ;  /* 0x0002a60001177983 */ /* 0x000ee20000300600 */
[----:B------:R-:W-:Y:S01]  /*ecb0*/  FADD.FTZ R17, R17, -UR28 ;  /* 0x8000001c11117e21 */ /* 0x000fe20008010000 */
[----:B------:R-:W-:-:S02]  /*ecc0*/  FMUL.FTZ R14, R14, UR16 ;  /* 0x000000100e0e7c20 */ /* 0x000fc40008410000 */
[----:B------:R-:W-:Y:S01]  /*ecd0*/  FADD.FTZ R12, R12, R18 ;  /* 0x000000120c0c7221 */ /* 0x000fe20000010000 */
[----:B------:R-:W-:Y:S02]  /*ece0*/  HADD2.F32 R19, -RZ, R22.H0_H0 ;  /* 0x20000016ff137230 */ /* 0x000fe40000004100 */
[----:B------:R-:W-:Y:S01]  /*ecf0*/  FMUL.FTZ R17, R17, UR16 ;  /* 0x0000001011117c20 */ /* 0x000fe20008410000 */
[----:B------:R-:W-:Y:S01]  /*ed00*/  FFMA.FTZ R10, R18, R14, R10 ;  /* 0x0000000e120a7223 */ /* 0x000fe2000001000a */
[----:B------:R-:W-:Y:S01]  /*ed10*/  FMUL.FTZ R18, R9, R18 ;  /* 0x0000001209127220 */ /* 0x000fe20000410000 */
[----:B------:R-:W3:Y:S01]  /*ed20*/  LDL.LU.S16 R22, [R1+0x2a2] ;  /* 0x0002a20001167983 */ /* 0x000ee20000300600 */
        /* <DEDUP_REMOVED lines=9> */
[----:B------:R-:W-:-:S03]  /*edc0*/  HADD2.F32 R14, -RZ, R59.H0_H0 ;  /* 0x2000003bff0e7230 */ /* 0x000fc60000004100 */
[----:B------:R-:W2:Y:S01]  /*edd0*/  LDL.S16 R59, [R1+0x2ae] ;  /* 0x0002ae00013b7983 */ /* 0x000ea20000100600 */
[----:B------:R-:W-:Y:S01]  /*ede0*/  FADD.FTZ R20, R20, -UR28 ;  /* 0x8000001c14147e21 */ /* 0x000fe20008010000 */
[----:B------:R-:W-:-:S03]  /*edf0*/  FADD.FTZ R15, R15, R18 ;  /* 0x000000120f0f7221 */ /* 0x000fc60000010000 */
[----:B------:R-:W-:Y:S01]  /*ee00*/  FMUL.FTZ R20, R20, UR16 ;  /* 0x0000001014147c20 */ /* 0x000fe20008410000 */
[----:B------:R-:W-:Y:S01]  /*ee10*/  FMUL.FTZ R18, R9, R14 ;  /* 0x0000000e09127220 */ /* 0x000fe20000410000 */
[----:B------:R-:W-:Y:S01]  /*ee20*/  FADD.FTZ R12, R12, R14 ;  /* 0x0000000e0c0c7221 */ /* 0x000fe20000010000 */
[----:B------:R-:W-:Y:S01]  /*ee30*/  FADD.FTZ R15, R19, R15 ;  /* 0x0000000f130f7221 */ /* 0x000fe20000010000 */
[----:B------:R-:W-:Y:S01]  /*ee40*/  FFMA.FTZ R10, R14, R20, R10 ;  /* 0x000000140e0a7223 */ /* 0x000fe2000001000a */
[----:B------:R-:W-:Y:S02]  /*ee50*/  HADD2.F32 R14, -RZ, R60.H0_H0 ;  /* 0x2000003cff0e7230 */ /* 0x000fe40000004100 */
[----:B------:R-:W2:Y:S01]  /*ee60*/  LDL.LU.S16 R60, [R1+0x2ac] ;  /* 0x0002ac00013c7983 */ /* 0x000ea20000300600 */
[----:B------:R-:W-:Y:S01]  /*ee70*/  FADD.FTZ R15, R15, R18 ;  /* 0x000000120f0f7221 */ /* 0x000fe20000010000 */
[----:B------:R-:W-:Y:S01]  /*ee80*/  FFMA.FTZ R16, R20, R18, R16 ;  /* 0x0000001214107223 */ /* 0x000fe20000010010 */
[----:B---3--:R-:W-:-:S02]  /*ee90*/  HADD2.F32 R18, -RZ, R23.H0_H0 ;  /* 0x20000017ff127230 */ /* 0x008fc40000004100 */
[----:B------:R-:W-:Y:S01]  /*eea0*/  FADD.FTZ R17, R17, -UR28 ;  /* 0x8000001c11117e21 */ /* 0x000fe20008010000 */
[----:B------:R-:W3:Y:S03]  /*eeb0*/  LDL.S16 R23, [R1+0x2b6] ;  /* 0x0002b60001177983 */ /* 0x000ee60000100600 */
[----:B------:R-:W-:Y:S01]  /*eec0*/  FMUL.FTZ R17, R17, UR16 ;  /* 0x0000001011117c20 */ /* 0x000fe20008410000 */
[----:B------:R-:W-:-:S03]  /*eed0*/  FADD.FTZ R11, R11, R18 ;  /* 0x000000120b0b7221 */ /* 0x000fc60000010000 */
[----:B------:R-:W-:Y:S01]  /*eee0*/  FFMA.FTZ R13, R18, R17, R13 ;  /* 0x00000011120d7223 */ /* 0x000fe2000001000d */
[----:B------:R-:W-:Y:S01]  /*eef0*/  FMUL.FTZ R18, R8, R18 ;  /* 0x0000001208127220 */ /* 0x000fe20000410000 */
[----:B------:R-:W-:Y:S02]  /*ef00*/  HADD2.F32 R19, -RZ, R22.H0_H0 ;  /* 0x20000016ff137230 */ /* 0x000fe40000004100 */
[----:B----4-:R-:W-:Y:S02]  /*ef10*/  HADD2.F32 R20, -RZ, R21.H0_H0 ;  /* 0x20000015ff147230 */ /* 0x010fe40000004100 */
[----:B------:R-:W4:Y:S01]  /*ef20*/  LDL.LU.S16 R21, [R1+0x2b2] ;  /* 0x0002b20001157983 */ /* 0x000f220000300600 */
[----:B------:R-:W-:Y:S01]  /*ef30*/  FADD.FTZ R22, R18, R15 ;  /* 0x0000000f12167221 */ /* 0x000fe20000010000 */
[----:B------:R-:W-:Y:S01]  /*ef40*/  FFMA.FTZ R17, R17, R18, R16 ;  /* 0x0000001211117223 */ /* 0x000fe20000010010 */
[----:B--2---:R-:W-:Y:S02]  /*ef50*/  HADD2.F32 R18, -RZ, R25.H0_H0 ;  /* 0x20000019ff127230 */ /* 0x004fe40000004100 */
[----:B------:R-:W2:Y:S01]  /*ef60*/  LDL.LU.S16 R25, [R1+0x2ba] ;  /* 0x0002ba0001197983 */ /* 0x000ea20000300600 */
[----:B------:R-:W-:-:S04]  /*ef70*/  FADD.FTZ R14, R14, -UR28 ;  /* 0x8000001c0e0e7e21 */ /* 0x000fc80008010000 */
[----:B------:R-:W-:Y:S01]  /*ef80*/  FMUL.FTZ R14, R14, UR16 ;  /* 0x000000100e0e7c20 */ /* 0x000fe20008410000 */
[----:B------:R-:W-:Y:S01]  /*ef90*/  FADD.FTZ R12, R12, R19 ;  /* 0x000000130c0c7221 */ /* 0x000fe20000010000 */
[----:B------:R-:W-:Y:S02]  /*efa0*/  HADD2.F32 R16, -RZ, R59.H0_H0 ;  /* 0x2000003bff107230 */ /* 0x000fe40000004100 */
[----:B------:R-:W-:Y:S01]  /*efb0*/  FFMA.FTZ R10, R19, R14, R10 ;  /* 0x0000000e130a7223 */ /* 0x000fe2000001000a */
[----:B------:R-:W-:Y:S01]  /*efc0*/  FMUL.FTZ R19, R9, R19 ;  /* 0x0000001309137220 */ /* 0x000fe20000410000 */
[----:B------:R-:W-:Y:S01]  /*efd0*/  FADD.FTZ R20, R20, -UR28 ;  /* 0x8000001c14147e21 */ /* 0x000fe20008010000 */
[----:B------:R-:W2:Y:S02]  /*efe0*/  LDL.S16 R59, [R1+0x2b8] ;  /* 0x0002b800013b7983 */ /* 0x000ea40000100600 */
[----:B------:R-:W-:Y:S01]  /*eff0*/  FFMA.FTZ R14, R14, R19, R17 ;  /* 0x000000130e0e7223 */ /* 0x000fe20000010011 */
[----:B------:R-:W-:Y:S01]  /*f000*/  FADD.FTZ R22, R22, R19 ;  /* 0x0000001316167221 */ /* 0x000fe20000010000 */
[----:B------:R-:W-:Y:S01]  /*f010*/  FMUL.FTZ R15, R20, UR16 ;  /* 0x00000010140f7c20 */ /* 0x000fe20008410000 */
[----:B------:R-:W-:-:S04]  /*f020*/  FMUL.FTZ R17, R8, R16 ;  /* 0x0000001008117220 */ /* 0x000fc80000410000 */
[----:B------:R-:W-:Y:S01]  /*f030*/  FADD.FTZ R22, R17, R22 ;  /* 0x0000001611167221 */ /* 0x000fe20000010000 */
[----:B------:R-:W-:Y:S01]  /*f040*/  FFMA.FTZ R14, R15, R17, R14 ;  /* 0x000000110f0e7223 */ /* 0x000fe2000001000e */
[----:B------:R-:W-:Y:S01]  /*f050*/  FADD.FTZ R17, R18, -UR28 ;  /* 0x8000001c12117e21 */ /* 0x000fe20008010000 */
[----:B------:R-:W-:Y:S01]  /*f060*/  FADD.FTZ R11, R11, R16 ;  /* 0x000000100b0b7221 */ /* 0x000fe20000010000 */
[----:B------:R-:W-:Y:S01]  /*f070*/  FFMA.FTZ R13, R16, R15, R13 ;  /* 0x0000000f100d7223 */ /* 0x000fe2000001000d */
[----:B------:R-:W-:Y:S02]  /*f080*/  HADD2.F32 R19, -RZ, R60.H0_H0 ;  /* 0x2000003cff137230 */ /* 0x000fe40000004100 */
[----:B------:R-:W-:Y:S01]  /*f090*/  FMUL.FTZ R17, R17, UR16 ;  /* 0x0000001011117c20 */ /* 0x000fe20008410000 */
[----:B------:R-:W-:Y:S01]  /*f0a0*/  HADD2.F32 R16, -RZ, R58.H0_H0 ;  /* 0x2000003aff107230 */ /* 0x000fe20000004100 */
[----:B------:R-:W2:Y:S01]  /*f0b0*/  LDL.LU.S16 R60, [R1+0x2bc] ;  /* 0x0002bc00013c7983 */ /* 0x000ea20000300600 */
[----:B---3--:R-:W-:-:S02]  /*f0c0*/  HADD2.F32 R18, -RZ, R23.H0_H0 ;  /* 0x20000017ff127230 */ /* 0x008fc40000004100 */
[----:B------:R-:W-:Y:S01]  /*f0d0*/  FADD.FTZ R12, R12, R19 ;  /* 0x000000130c0c7221 */ /* 0x000fe20000010000 */
[----:B------:R-:W-:Y:S01]  /*f0e0*/  FFMA.FTZ R10, R19, R17, R10 ;  /* 0x00000011130a7223 */ /* 0x000fe2000001000a */
[----:B------:R-:W-:Y:S01]  /*f0f0*/  FADD.FTZ R16, R16, -UR28 ;  /* 0x8000001c10107e21 */ /* 0x000fe20008010000 */
[----:B------:R-:W-:Y:S01]  /*f100*/  FMUL.FTZ R19, R9, R19 ;  /* 0x0000001309137220 */ /* 0x000fe20000410000 */
[----:B------:R-:W3:Y:S02]  /*f110*/  LDL.S16 R23, [R1+0x2c0] ;  /* 0x0002c00001177983 */ /* 0x000ee40000100600 */
[----:B------:R-:W-:Y:S01]  /*f120*/  FMUL.FTZ R16, R16, UR16 ;  /* 0x0000001010107c20 */ /* 0x000fe20008410000 */
[----:B------:R-:W-:Y:S01]  /*f130*/  FFMA.FTZ R17, R17, R19, R14 ;  /* 0x0000001311117223 */ /* 0x000fe2000001000e */
[----:B----4-:R-:W-:Y:S02]  /*f140*/  HADD2.F32 R15, -RZ, R21.H0_H0 ;  /* 0x20000015ff0f7230 */ /* 0x010fe40000004100 */
[----:B------:R-:W-:Y:S01]  /*f150*/  FMUL.FTZ R21, R8, R18 ;  /* 0x0000001208157220 */ /* 0x000fe20000410000 */
[----:B------:R-:W-:Y:S01]  /*f160*/  FADD.FTZ R22, R22, R19 ;  /* 0x0000001316167221 */ /* 0x000fe20000010000 */
[----:B------:R-:W4:Y:S01]  /*f170*/  LDL.LU.S16 R58, [R1+0x2c2] ;  /* 0x0002c200013a7983 */ /* 0x000f220000300600 */
[----:B------:R-:W-:Y:S01]  /*f180*/  FADD.FTZ R15, R15, -UR28 ;  /* 0x8000001c0f0f7e21 */ /* 0x000fe20008010000 */
[----:B------:R-:W-:Y:S01]  /*f190*/  FFMA.FTZ R13, R18, R16, R13 ;  /* 0x00000010120d7223 */ /* 0x000fe2000001000d */
[----:B------:R-:W-:-:S02]  /*f1a0*/  HADD2.F32 R19, -RZ, R61.H0_H0 ;  /* 0x2000003dff137230 */ /* 0x000fc40000004100 */
[----:B------:R-:W-:Y:S01]  /*f1b0*/  FFMA.FTZ R17, R16, R21, R17 ;  /* 0x0000001510117223 */ /* 0x000fe20000010011 */
[----:B------:R-:W-:Y:S01]  /*f1c0*/  FMUL.FTZ R16, R15, UR16 ;  /* 0x000000100f107c20 */ /* 0x000fe20008410000 */
[----:B------:R-:W-:Y:S01]  /*f1d0*/  FADD.FTZ R14, R21, R22 ;  /* 0x00000016150e7221 */ /* 0x000fe20000010000 */
[----:B------:R-:W-:Y:S01]  /*f1e0*/  FADD.FTZ R11, R11, R18 ;  /* 0x000000120b0b7221 */ /* 0x000fe20000010000 */
[----:B------:R-:W-:Y:S01]  /*f1f0*/  FMUL.FTZ R21, R9, R19 ;  /* 0x0000001309157220 */ /* 0x000fe20000410000 */
[----:B------:R-:W-:Y:S01]  /*f200*/  FADD.FTZ R12, R12, R19 ;  /* 0x000000130c0c7221 */ /* 0x000fe20000010000 */
[----:B------:R-:W-:Y:S01]  /*f210*/  FFMA.FTZ R10, R19, R16, R10 ;  /* 0x00000010130a7223 */ /* 0x000fe2000001000a */
[----:B------:R-:W4:Y:S01]  /*f220*/  LDL.LU.S16 R61, [R1+0x2c4] ;  /* 0x0002c400013d7983 */ /* 0x000f220000300600 */
[----:B--2---:R-:W-:-:S03]  /*f230*/  HADD2.F32 R19, -RZ, R25.H0_H0 ;  /* 0x20000019ff137230 */ /* 0x004fc60000004100 */
[----:B------:R-:W2:Y:S01]  /*f240*/  LDL.S16 R25, [R1+0x2c8] ;  /* 0x0002c80001197983 */ /* 0x000ea20000100600 */
[----:B------:R-:W-:Y:S01]  /*f250*/  FFMA.FTZ R18, R16, R21, R17 ;  /* 0x0000001510127223 */ /* 0x000fe20000010011 */
[----:B------:R-:W-:Y:S02]  /*f260*/  HADD2.F32 R16, -RZ, R85.H0_H0 ;  /* 0x20000055ff107230 */ /* 0x000fe40000004100 */
[----:B------:R-:W-:Y:S02]  /*f270*/  HADD2.F32 R15, -RZ, R59.H0_H0 ;  /* 0x2000003bff0f7230 */ /* 0x000fe40000004100 */
[----:B------:R-:W4:Y:S03]  /*f280*/  LDL.S16 R59, [R1+0x2ce] ;  /* 0x0002ce00013b7983 */ /* 0x000f260000100600 */
[----:B------:R-:W-:Y:S01]  /*f290*/  FADD.FTZ R15, R15, -UR28 ;  /* 0x8000001c0f0f7e21 */ /* 0x000fe20008010000 */
[----:B------:R-:W-:-:S03]  /*f2a0*/  FADD.FTZ R20, R19, -UR28 ;  /* 0x8000001c13147e21 */ /* 0x000fc60008010000 */
[----:B------:R-:W-:Y:S01]  /*f2b0*/  FMUL.FTZ R15, R15, UR16 ;  /* 0x000000100f0f7c20 */ /* 0x000fe20008410000 */
[----:B------:R-:W-:Y:S01]  /*f2c0*/  FADD.FTZ R14, R14, R21 ;  /* 0x000000150e0e7221 */ /* 0x000fe20000010000 */
[----:B------:R-:W-:Y:S01]  /*f2d0*/  FADD.FTZ R11, R11, R16 ;  /* 0x000000100b0b7221 */ /* 0x000fe20000010000 */
[----:B------:R-:W-:Y:S01]  /*f2e0*/  FMUL.FTZ R21, R20, UR16 ;  /* 0x0000001014157c20 */ /* 0x000fe20008410000 */
[----:B------:R-:W-:Y:S01]  /*f2f0*/  FFMA.FTZ R13, R16, R15, R13 ;  /* 0x0000000f100d7223 */ /* 0x000fe2000001000d */
[----:B------:R-:W-:Y:S01]  /*f300*/  FMUL.FTZ R16, R8, R16 ;  /* 0x0000001008107220 */ /* 0x000fe20000410000 */
[----:B------:R-:W-:Y:S02]  /*f310*/  HADD2.F32 R19, -RZ, R60.H0_H0 ;  /* 0x2000003cff137230 */ /* 0x000fe40000004100 */
[----:B---3--:R-:W-:Y:S02]  /*f320*/  HADD2.F32 R17, -RZ, R23.H0_H0 ;  /* 0x20000017ff117230 */ /* 0x008fe40000004100 */
[----:B------:R-:W-:Y:S01]  /*f330*/  FADD.FTZ R14, R16, R14 ;  /* 0x0000000e100e7221 */ /* 0x000fe20000010000 */
[----:B------:R-:W3:Y:S01]  /*f340*/  LDL.LU.S16 R23, [R1+0x2ca] ;  /* 0x0002ca0001177983 */ /* 0x000ee20000300600 */
[----:B------:R-:W-:Y:S01]  /*f350*/  FADD.FTZ R12, R12, R19 ;  /* 0x000000130c0c7221 */ /* 0x000fe20000010000 */
[----:B------:R-:W-:Y:S01]  /*f360*/  FADD.FTZ R17, R17, -UR28 ;  /* 0x8000001c11117e21 */ /* 0x000fe20008010000 */
[----:B------:R-:W-:Y:S01]  /*f370*/  FFMA.FTZ R10, R19, R21, R10 ;  /* 0x00000015130a7223 */ /* 0x000fe2000001000a */
[----:B------:R-:W-:Y:S01]  /*f380*/  FFMA.FTZ R18, R15, R16, R18 ;  /* 0x000000100f127223 */ /* 0x000fe20000010012 */
[----:B------:R-:W-:Y:S01]  /*f390*/  FMUL.FTZ R19, R9, R19 ;  /* 0x0000001309137220 */ /* 0x000fe20000410000 */
[----:B------:R-:W-:Y:S01]  /*f3a0*/  HADD2.F32 R16, -RZ, R81.H0_H0 ;  /* 0x20000051ff107230 */ /* 0x000fe20000004100 */
[----:B------:R-:W3:Y:S01]  /*f3b0*/  LDL.LU.S16 R60, [R1+0x2cc] ;  /* 0x0002cc00013c7983 */ /* 0x000ee20000300600 */
[----:B------:R-:W-:Y:S01]  /*f3c0*/  FMUL.FTZ R17, R17, UR16 ;  /* 0x0000001011117c20 */ /* 0x000fe20008410000 */
[----:B------:R-:W-:-:S02]  /*f3d0*/  FADD.FTZ R15, R14, R19 ;  /* 0x000000130e0f7221 */ /* 0x000fc40000010000 */
[----:B------:R-:W-:Y:S01]  /*f3e0*/  FMUL.FTZ R14, R8, R16 ;  /* 0x00000010080e7220 */ /* 0x000fe20000410000 */
[----:B------:R-:W-:Y:S01]  /*f3f0*/  FADD.FTZ R11, R11, R16 ;  /* 0x000000100b0b7221 */ /* 0x000fe20000010000 */
[----:B------:R-:W-:Y:S01]  /*f400*/  FFMA.FTZ R13, R16, R17, R13 ;  /* 0x00000011100d7223 */ /* 0x000fe2000001000d */
[----:B--2---:R-:W-:Y:S02]  /*f410*/  HADD2.F32 R16, -RZ, R25.H0_H0 ;  /* 0x20000019ff107230 */ /* 0x004fe40000004100 */
[----:B------:R-:W2:Y:S01]  /*f420*/  LDL.LU.S16 R25, [R1+0x2d2] ;  /* 0x0002d20001197983 */ /* 0x000ea20000300600 */
[----:B------:R-:W-:Y:S01]  /*f430*/  FFMA.FTZ R18, R21, R19, R18 ;  /* 0x0000001315127223 */ /* 0x000fe20000010012 */
[----:B----4-:R-:W-:Y:S02]  /*f440*/  HADD2.F32 R19, -RZ, R58.H0_H0 ;  /* 0x2000003aff137230 */ /* 0x010fe40000004100 */
[----:B------:R-:W-:Y:S01]  /*f450*/  FADD.FTZ R15, R14, R15 ;  /* 0x0000000f0e0f7221 */ /* 0x000fe20000010000 */
[----:B------:R-:W4:Y:S01]  /*f460*/  LDL.S16 R58, [R1+0x2d6] ;  /* 0x0002d600013a7983 */ /* 0x000f220000100600 */
[----:B------:R-:W-:Y:S01]  /*f470*/  FFMA.FTZ R18, R17, R14, R18 ;  /* 0x0000000e11127223 */ /* 0x000fe20000010012 */
[----:B------:R-:W-:-:S02]  /*f480*/  HADD2.F32 R17, -RZ, R61.H0_H0 ;  /* 0x2000003dff117230 */ /* 0x000fc40000004100 */
[----:B------:R-:W-:Y:S01]  /*f490*/  FADD.FTZ R19, R19, -UR28 ;  /* 0x8000001c13137e21 */ /* 0x000fe20008010000 */
[----:B------:R-:W-:Y:S01]  /*f4a0*/  FADD.FTZ R16, R16, -UR28 ;  /* 0x8000001c10107e21 */ /* 0x000fe20008010000 */
[----:B------:R-:W4:Y:S01]  /*f4b0*/  LDL.LU.S16 R61, [R1+0x2d4] ;  /* 0x0002d400013d7983 */ /* 0x000f220000300600 */
[----:B------:R-:W-:-:S03]  /*f4c0*/  HADD2.F32 R14, -RZ, R59.H0_H0 ;  /* 0x2000003bff0e7230 */ /* 0x000fc60000004100 */
[----:B------:R-:W4:Y:S01]  /*f4d0*/  LDL.S16 R59, [R1+0x2d8] ;  /* 0x0002d800013b7983 */ /* 0x000f220000100600 */
[----:B------:R-:W-:Y:S01]  /*f4e0*/  FMUL.FTZ R19, R19, UR16 ;  /* 0x0000001013137c20 */ /* 0x000fe20008410000 */
[----:B------:R-:W-:Y:S01]  /*f4f0*/  FMUL.FTZ R16, R16, UR16 ;  /* 0x0000001010107c20 */ /* 0x000fe20008410000 */
[----:B------:R-:W-:Y:S02]  /*f500*/  FMUL.FTZ R22, R9, R17 ;  /* 0x0000001109167220 */ /* 0x000fe40000410000 */
        /* <DEDUP_REMOVED lines=8> */
[----:B---3--:R-:W-:-:S02]  /*f590*/  HADD2.F32 R21, -RZ, R23.H0_H0 ;  /* 0x20000017ff157230 */ /* 0x008fc40000004100 */
[----:B------:R-:W3:Y:S03]  /*f5a0*/  LDL.LU.S16 R23, [R1+0x2de] ;  /* 0x0002de0001177983 */ /* 0x000ee60000300600 */
[----:B------:R-:W-:Y:S01]  /*f5b0*/  FADD.FTZ R21, R21, -UR28 ;  /* 0x8000001c15157e21 */ /* 0x000fe20008010000 */
[----:B------:R-:W-:-:S03]  /*f5c0*/  HADD2.F32 R15, -RZ, R60.H0_H0 ;  /* 0x2000003cff0f7230 */ /* 0x000fc60000004100 */
[----:B------:R-:W-:Y:S01]  /*f5d0*/  FMUL.FTZ R16, R21, UR16 ;  /* 0x0000001015107c20 */ /* 0x000fe20008410000 */
[----:B------:R-:W3:Y:S01]  /*f5e0*/  LDL.LU.S16 R60, [R1+0x2da] ;  /* 0x0002da00013c7983 */ /* 0x000ee20000300600 */
[----:B------:R-:W-:Y:S01]  /*f5f0*/  FMUL.FTZ R21, R9, R15 ;  /* 0x0000000f09157220 */ /* 0x000fe20000410000 */
[----:B------:R-:W-:Y:S01]  /*f600*/  FADD.FTZ R17, R12, R15 ;  /* 0x0000000f0c117221 */ /* 0x000fe20000010000 */
[----:B------:R-:W-:Y:S01]  /*f610*/  FFMA.FTZ R20, R15, R16, R20 ;  /* 0x000000100f147223 */ /* 0x000fe20000010014 */
[----:B--2---:R-:W-:Y:S02]  /*f620*/  HADD2.F32 R15, -RZ, R25.H0_H0 ;  /* 0x20000019ff0f7230 */ /* 0x004fe40000004100 */
[----:B------:R-:W2:Y:S01]  /*f630*/  LDL.LU.S16 R25, [R1+0x2e6] ;  /* 0x0002e60001197983 */ /* 0x000ea20000300600 */
[----:B------:R-:W-:Y:S01]  /*f640*/  FADD.FTZ R14, R13, R14 ;  /* 0x0000000e0d0e7221 */ /* 0x000fe20000010000 */
[----:B------:R-:W-:Y:S02]  /*f650*/  HADD2.F32 R13, -RZ, R63.H0_H0 ;  /* 0x2000003fff0d7230 */ /* 0x000fe40000004100 */
[----:B------:R-:W-:Y:S01]  /*f660*/  FFMA.FTZ R19, R16, R21, R19 ;  /* 0x0000001510137223 */ /* 0x000fe20000010013 */
[----:B------:R-:W2:Y:S02]  /*f670*/  LDL.LU.S16 R63, [R1+0x256] ;  /* 0x00025600013f7983 */ /* 0x000ea40000300600 */
[----:B------:R-:W-:Y:S01]  /*f680*/  FADD.FTZ R12, R13, -UR28 ;  /* 0x8000001c0d0c7e21 */ /* 0x000fe20008010000 */
[----:B----4-:R-:W-:-:S02]  /*f690*/  HADD2.F32 R13, -RZ, R58.H0_H0 ;  /* 0x2000003aff0d7230 */ /* 0x010fc40000004100 */
[----:B------:R-:W-:Y:S01]  /*f6a0*/  FADD.FTZ R16, R15, -UR28 ;  /* 0x8000001c0f107e21 */ /* 0x000fe20008010000 */
[----:B------:R-:W-:Y:S01]  /*f6b0*/  FADD.FTZ R14, R14, R21 ;  /* 0x000000150e0e7221 */ /* 0x000fe20000010000 */
[----:B------:R-:W-:Y:S01]  /*f6c0*/  FMUL.FTZ R12, R12, UR16 ;  /* 0x000000100c0c7c20 */ /* 0x000fe20008410000 */
[----:B------:R-:W-:Y:S02]  /*f6d0*/  HADD2.F32 R15, -RZ, R59.H0_H0 ;  /* 0x2000003bff0f7230 */ /* 0x000fe40000004100 */
[----:B------:R-:W-:Y:S01]  /*f6e0*/  FADD.FTZ R11, R11, R13 ;  /* 0x0000000d0b0b7221 */ /* 0x000fe20000010000 */
[----:B------:R-:W-:Y:S02]  /*f6f0*/  HADD2.F32 R21, -RZ, R61.H0_H0 ;  /* 0x2000003dff157230 */ /* 0x000fe40000004100 */
[----:B------:R-:W-:Y:S01]  /*f700*/  FFMA.FTZ R10, R13, R12, R10 ;  /* 0x0000000c0d0a7223 */ /* 0x000fe2000001000a */
[----:B------:R-:W4:Y:S01]  /*f710*/  LDL.LU.S16 R61, [R1+0x2ee] ;  /* 0x0002ee00013d7983 */ /* 0x000f220000300600 */
[----:B------:R-:W-:Y:S01]  /*f720*/  FMUL.FTZ R13, R8, R13 ;  /* 0x0000000d080d7220 */ /* 0x000fe20000410000 */
[----:B------:R-:W-:Y:S01]  /*f730*/  FMUL.FTZ R16, R16, UR16 ;  /* 0x0000001010107c20 */ /* 0x000fe20008410000 */
[----:B------:R-:W-:Y:S01]  /*f740*/  FADD.FTZ R15, R15, -UR28 ;  /* 0x8000001c0f0f7e21 */ /* 0x000fe20008010000 */
[----:B------:R-:W4:Y:S01]  /*f750*/  LDL.S16 R59, [R1+0x2f8] ;  /* 0x0002f800013b7983 */ /* 0x000f220000100600 */
[----:B------:R-:W-:Y:S01]  /*f760*/  FADD.FTZ R14, R13, R14 ;  /* 0x0000000e0d0e7221 */ /* 0x000fe20000010000 */
[----:B------:R-:W-:Y:S01]  /*f770*/  FFMA.FTZ R19, R12, R13, R19 ;  /* 0x0000000d0c137223 */ /* 0x000fe20000010013 */
[----:B------:R-:W-:Y:S01]  /*f780*/  FADD.FTZ R17, R17, R21 ;  /* 0x0000001511117221 */ /* 0x000fe20000010000 */
[----:B------:R-:W-:Y:S01]  /*f790*/  FFMA.FTZ R20, R21, R16, R20 ;  /* 0x0000001015147223 */ /* 0x000fe20000010014 */
[----:B------:R-:W-:Y:S01]  /*f7a0*/  FMUL.FTZ R15, R15, UR16 ;  /* 0x000000100f0f7c20 */ /* 0x000fe20008410000 */
[----:B------:R-:W-:Y:S01]  /*f7b0*/  FMUL.FTZ R21, R9, R21 ;  /* 0x0000001509157220 */ /* 0x000fe20000410000 */
[----:B------:R-:W4:Y:S01]  /*f7c0*/  LDL.S16 R58, [R1+0x300] ;  /* 0x00030000013a7983 */ /* 0x000f220000100600 */
[----:B---3--:R-:W-:-:S02]  /*f7d0*/  HADD2.F32 R13, -RZ, R23.H0_H0 ;  /* 0x20000017ff0d7230 */ /* 0x008fc40000004100 */
[----:B------:R-:W-:Y:S01]  /*f7e0*/  FADD.FTZ R23, R14, R21 ;  /* 0x000000150e177221 */ /* 0x000fe20000010000 */
[----:B------:R-:W-:Y:S02]  /*f7f0*/  FFMA.FTZ R16, R16, R21, R19 ;  /* 0x0000001510107223 */ /* 0x000fe40000010013 */
[----:B------:R-:W-:Y:S01]  /*f800*/  FMUL.FTZ R12, R8, R13 ;  /* 0x0000000d080c7220 */ /* 0x000fe20000410000 */
[----:B------:R-:W-:Y:S01]  /*f810*/  FADD.FTZ R11, R11, R13 ;  /* 0x0000000d0b0b7221 */ /* 0x000fe20000010000 */
[----:B------:R-:W-:Y:S01]  /*f820*/  FFMA.FTZ R10, R13, R15, R10 ;  /* 0x0000000f0d0a7223 */ /* 0x000fe2000001000a */
[----:B------:R-:W-:Y:S02]  /*f830*/  HADD2.F32 R13, -RZ, R88.H0_H0 ;  /* 0x20000058ff0d7230 */ /* 0x000fe40000004100 */
[----:B------:R-:W-:Y:S01]  /*f840*/  FADD.FTZ R23, R12, R23 ;  /* 0x000000170c177221 */ /* 0x000fe20000010000 */
[----:B------:R-:W-:Y:S02]  /*f850*/  HADD2.F32 R14, -RZ, R60.H0_H0 ;  /* 0x2000003cff0e7230 */ /* 0x000fe40000004100 */
[----:B------:R-:W-:Y:S01]  /*f860*/  FFMA.FTZ R16, R15, R12, R16 ;  /* 0x0000000c0f107223 */ /* 0x000fe20000010010 */
[----:B------:R-:W3:Y:S01]  /*f870*/  LDL.S16 R60, [R1+0x250] ;  /* 0x00025000013c7983 */ /* 0x000ee20000100600 */
[----:B------:R-:W-:Y:S01]  /*f880*/  FADD.FTZ R12, R13, -UR28 ;  /* 0x8000001c0d0c7e21 */ /* 0x000fe20008010000 */
[----:B--2---:R-:W-:-:S02]  /*f890*/  HADD2.F32 R13, -RZ, R25.H0_H0 ;  /* 0x20000019ff0d7230 */ /* 0x004fc40000004100 */
[----:B------:R-:W2:Y:S01]  /*f8a0*/  LDL.S16 R25, [R1+0x254] ;  /* 0x0002540001197983 */ /* 0x000ea20000100600 */
[----:B------:R-:W-:Y:S01]  /*f8b0*/  FADD.FTZ R14, R14, -UR28 ;  /* 0x8000001c0e0e7e21 */ /* 0x000fe20008010000 */
[----:B------:R-:W-:Y:S02]  /*f8c0*/  HADD2.F32 R15, -RZ, R87.H0_H0 ;  /* 0x20000057ff0f7230 */ /* 0x000fe40000004100 */
[----:B------:R-:W-:Y:S01]  /*f8d0*/  FMUL.FTZ R12, R12, UR16 ;  /* 0x000000100c0c7c20 */ /* 0x000fe20008410000 */
[----:B------:R-:W-:Y:S02]  /*f8e0*/  FMUL.FTZ R19, R14, UR16 ;  /* 0x000000100e137c20 */ /* 0x000fe40008410000 */
[----:B------:R-:W-:Y:S01]  /*f8f0*/  FMUL.FTZ R14, R9, R15 ;  /* 0x0000000f090e7220 */ /* 0x000fe20000410000 */
[----:B------:R-:W-:Y:S02]  /*f900*/  HADD2.F32 R21, -RZ, R86.H0_H0 ;  /* 0x20000056ff157230 */ /* 0x000fe40000004100 */
[----:B------:R-:W-:Y:S01]  /*f910*/  FFMA.FTZ R20, R15, R19, R20 ;  /* 0x000000130f147223 */ /* 0x000fe20000010014 */
[----:B------:R-:W-:Y:S01]  /*f920*/  FADD.FTZ R11, R11, R13 ;  /* 0x0000000d0b0b7221 */ /* 0x000fe20000010000 */
[----:B------:R-:W-:Y:S01]  /*f930*/  FFMA.FTZ R10, R13, R12, R10 ;  /* 0x0000000c0d0a7223 */ /* 0x000fe2000001000a */
[----:B------:R-:W-:Y:S01]  /*f940*/  FMUL.FTZ R13, R8, R13 ;  /* 0x0000000d080d7220 */ /* 0x000fe20000410000 */
[----:B------:R-:W-:Y:S01]  /*f950*/  FFMA.FTZ R19, R19, R14, R16 ;  /* 0x0000000e13137223 */ /* 0x000fe20000010010 */
[----:B------:R-:W-:Y:S01]  /*f960*/  FADD.FTZ R17, R17, R15 ;  /* 0x0000000f11117221 */ /* 0x000fe20000010000 */
[----:B------:R-:W-:Y:S01]  /*f970*/  FADD.FTZ R18, R23, R14 ;  /* 0x0000000e17127221 */ /* 0x000fe20000010000 */
[----:B------:R-:W-:Y:S01]  /*f980*/  FADD.FTZ R21, R21, -UR28 ;  /* 0x8000001c15157e21 */ /* 0x000fe20008010000 */
[----:B------:R-:W-:-:S02]  /*f990*/  HADD2.F32 R15, -RZ, R83.H0_H0 ;  /* 0x20000053ff0f7230 */ /* 0x000fc40000004100 */
[----:B------:R-:W-:Y:S01]  /*f9a0*/  FFMA.FTZ R19, R12, R13, R19 ;  /* 0x0000000d0c137223 */ /* 0x000fe20000010013 */
[----:B------:R-:W-:Y:S02]  /*f9b0*/  HADD2.F32 R12, -RZ, R84.H0_H0 ;  /* 0x20000054ff0c7230 */ /* 0x000fe40000004100 */
[----:B------:R-:W-:Y:S01]  /*f9c0*/  FADD.FTZ R18, R13, R18 ;  /* 0x000000120d127221 */ /* 0x000fe20000010000 */
[----:B------:R-:W-:Y:S01]  /*f9d0*/  FMUL.FTZ R14, R21, UR16 ;  /* 0x00000010150e7c20 */ /* 0x000fe20008410000 */
[----:B------:R-:W-:Y:S01]  /*f9e0*/  FMUL.FTZ R13, R9, R15 ;  /* 0x0000000f090d7220 */ /* 0x000fe20000410000 */
[----:B------:R-:W-:Y:S01]  /*f9f0*/  FADD.FTZ R17, R17, R15 ;  /* 0x0000000f11117221 */ /* 0x000fe20000010000 */
[----:B------:R-:W-:Y:S01]  /*fa00*/  FADD.FTZ R12, R12, -UR28 ;  /* 0x8000001c0c0c7e21 */ /* 0x000fe20008010000 */
[----:B------:R-:W-:Y:S01]  /*fa10*/  FFMA.FTZ R20, R15, R14, R20 ;  /* 0x0000000e0f147223 */ /* 0x000fe20000010014 */
[----:B------:R-:W-:Y:S02]  /*fa20*/  HADD2.F32 R15, -RZ, R82.H0_H0 ;  /* 0x20000052ff0f7230 */ /* 0x000fe40000004100 */
[----:B------:R-:W-:Y:S01]  /*fa30*/  FADD.FTZ R18, R18, R13 ;  /* 0x0000000d12127221 */ /* 0x000fe20000010000 */
[----:B------:R-:W-:Y:S01]  /*fa40*/  FFMA.FTZ R19, R14, R13, R19 ;  /* 0x0000000d0e137223 */ /* 0x000fe20000010013 */
[----:B----4-:R-:W-:-:S02]  /*fa50*/  HADD2.F32 R13, -RZ, R61.H0_H0 ;  /* 0x2000003dff0d7230 */ /* 0x010fc40000004100 */
[----:B------:R-:W-:Y:S01]  /*fa60*/  FMUL.FTZ R12, R12, UR16 ;  /* 0x000000100c0c7c20 */ /* 0x000fe20008410000 */
[----:B------:R-:W-:Y:S01]  /*fa70*/  FADD.FTZ R16, R15, -UR28 ;  /* 0x8000001c0f107e21 */ /* 0x000fe20008010000 */
[----:B------:R-:W-:Y:S01]  /*fa80*/  HADD2.F32 R14, -RZ, R80.H0_H0 ;  /* 0x20000050ff0e7230 */ /* 0x000fe20000004100 */
[----:B------:R-:W4:Y:S01]  /*fa90*/  LDL.LU.S16 R61, [R1+0x252] ;  /* 0x00025200013d7983 */ /* 0x000f220000300600 */
[----:B------:R-:W-:Y:S01]  /*faa0*/  FADD.FTZ R11, R11, R13 ;  /* 0x0000000d0b0b7221 */ /* 0x000fe20000010000 */
[----:B------:R-:W-:Y:S01]  /*fab0*/  FFMA.FTZ R10, R13, R12, R10 ;  /* 0x0000000c0d0a7223 */ /* 0x000fe2000001000a */
[----:B------:R-:W-:Y:S01]  /*fac0*/  FMUL.FTZ R13, R8, R13 ;  /* 0x0000000d080d7220 */ /* 0x000fe20000410000 */
[----:B------:R-:W-:Y:S02]  /*fad0*/  HADD2.F32 R15, -RZ, R79.H0_H0 ;  /* 0x2000004fff0f7230 */ /* 0x000fe40000004100 */
[----:B------:R-:W-:Y:S01]  /*fae0*/  FMUL.FTZ R16, R16, UR16 ;  /* 0x0000001010107c20 */ /* 0x000fe20008410000 */
[----:B------:R-:W-:Y:S01]  /*faf0*/  FADD.FTZ R14, R14, -UR28 ;  /* 0x8000001c0e0e7e21 */ /* 0x000fe20008010000 */
[----:B------:R-:W-:Y:S01]  /*fb00*/  FADD.FTZ R18, R13, R18 ;  /* 0x000000120d127221 */ /* 0x000fe20000010000 */
[----:B------:R-:W-:Y:S01]  /*fb10*/  FFMA.FTZ R19, R12, R13, R19 ;  /* 0x0000000d0c137223 */ /* 0x000fe20000010013 */
[----:B------:R-:W-:-:S02]  /*fb20*/  HADD2.F32 R13, -RZ, R59.H0_H0 ;  /* 0x2000003bff0d7230 */ /* 0x000fc40000004100 */
[----:B------:R-:W-:Y:S01]  /*fb30*/  FADD.FTZ R17, R17, R15 ;  /* 0x0000000f11117221 */ /* 0x000fe20000010000 */
[----:B------:R-:W-:Y:S01]  /*fb40*/  FFMA.FTZ R20, R15, R16, R20 ;  /* 0x000000100f147223 */ /* 0x000fe20000010014 */
[----:B------:R-:W4:Y:S01]  /*fb50*/  LDL.S16 R59, [R1+0x2f6] ;  /* 0x0002f600013b7983 */ /* 0x000f220000100600 */
[----:B------:R-:W-:Y:S01]  /*fb60*/  FMUL.FTZ R15, R9, R15 ;  /* 0x0000000f090f7220 */ /* 0x000fe20000410000 */
[----:B------:R-:W-:Y:S01]  /*fb70*/  FMUL.FTZ R14, R14, UR16 ;  /* 0x000000100e0e7c20 */ /* 0x000fe20008410000 */
[----:B---3--:R-:W-:Y:S02]  /*fb80*/  HADD2.F32 R12, -RZ, R60.H0_H0 ;  /* 0x2000003cff0c7230 */ /* 0x008fe40000004100 */
[----:B------:R-:W-:Y:S01]  /*fb90*/  FADD.FTZ R11, R11, R13 ;  /* 0x0000000d0b0b7221 */ /* 0x000fe20000010000 */
[----:B------:R-:W-:Y:S01]  /*fba0*/  FADD.FTZ R18, R18, R15 ;  /* 0x0000000f12127221 */ /* 0x000fe20000010000 */
[----:B------:R-:W-:Y:S01]  /*fbb0*/  FFMA.FTZ R19, R16, R15, R19 ;  /* 0x0000000f10137223 */ /* 0x000fe20000010013 */
[----:B------:R-:W3:Y:S01]  /*fbc0*/  LDL.LU.S16 R60, [R1+0x2f4] ;  /* 0x0002f400013c7983 */ /* 0x000ee20000300600 */
[----:B------:R-:W-:Y:S01]  /*fbd0*/  FMUL.FTZ R15, R8, R13 ;  /* 0x0000000d080f7220 */ /* 0x000fe20000410000 */
[----:B------:R-:W-:Y:S01]  /*fbe0*/  FFMA.FTZ R10, R13, R14, R10 ;  /* 0x0000000e0d0a7223 */ /* 0x000fe2000001000a */
[----:B--2---:R-:W-:-:S02]  /*fbf0*/  HADD2.F32 R13, -RZ, R25.H0_H0 ;  /* 0x20000019ff0d7230 */ /* 0x004fc40000004100 */
[----:B------:R-:W2:Y:S01]  /*fc00*/  LDL.LU.S16 R25, [R1+0x2f2] ;  /* 0x0002f20001197983 */ /* 0x000ea20000300600 */
[----:B------:R-:W-:Y:S01]  /*fc10*/  FADD.FTZ R12, R12, -UR28 ;  /* 0x8000001c0c0c7e21 */ /* 0x000fe20008010000 */
[----:B------:R-:W-:Y:S01]  /*fc20*/  FADD.FTZ R18, R15, R18 ;  /* 0x000000120f127221 */ /* 0x000fe20000010000 */
[----:B------:R-:W-:Y:S01]  /*fc30*/  FFMA.FTZ R19, R14, R15, R19 ;  /* 0x0000000f0e137223 */ /* 0x000fe20000010013 */
[----:B------:R-:W-:Y:S02]  /*fc40*/  HADD2.F32 R15, -RZ, R63.H0_H0 ;  /* 0x2000003fff0f7230 */ /* 0x000fe40000004100 */
[----:B------:R-:W-:Y:S01]  /*fc50*/  FMUL.FTZ R12, R12, UR16 ;  /* 0x000000100c0c7c20 */ /* 0x000fe20008410000 */
[----:B------:R-:W2:Y:S01]  /*fc60*/  LDL.S16 R63, [R1+0x308] ;  /* 0x00030800013f7983 */ /* 0x000ea20000100600 */
[----:B------:R-:W-:Y:S01]  /*fc70*/  FADD.FTZ R14, R13, -UR28 ;  /* 0x8000001c0d0e7e21 */ /* 0x000fe20008010000 */
[----:B------:R-:W-:Y:S02]  /*fc80*/  HADD2.F32 R13, -RZ, R58.H0_H0 ;  /* 0x2000003aff0d7230 */ /* 0x000fe40000004100 */
[----:B------:R-:W-:Y:S01]  /*fc90*/  FADD.FTZ R17, R17, R15 ;  /* 0x0000000f11117221 */ /* 0x000fe20000010000 */
[----:B------:R-:W-:Y:S01]  /*fca0*/  FFMA.FTZ R20, R15, R12, R20 ;  /* 0x0000000c0f147223 */ /* 0x000fe20000010014 */
[----:B------:R-:W2:Y:S01]  /*fcb0*/  LDL.S16 R58, [R1+0x2fe] ;  /* 0x0002fe00013a7983 */ /* 0x000ea20000100600 */
[----:B------:R-:W-:Y:S01]  /*fcc0*/  FMUL.FTZ R15, R9, R15 ;  /* 0x0000000f090f7220 */ /* 0x000fe20000410000 */
[----:B------:R-:W-:-:S03]  /*fcd0*/  FMUL.FTZ R14, R14, UR16 ;  /* 0x000000100e0e7c20 */ /* 0x000fc60008410000 */
[----:B------:R-:W-:Y:S01]  /*fce0*/  FADD.FTZ R18, R18, R15 ;  /* 0x0000000f12127221 */ /* 0x000fe20000010000 */
[----:B------:R-:W-:Y:S01]  /*fcf0*/  FFMA.FTZ R19, R12, R15, R19 ;  /* 0x0000000f0c137223 */ /* 0x000fe20000010013 */
[----:B------:R-:W-:Y:S01]  /*fd00*/  FADD.FTZ R11, R11, R13 ;  /* 0x0000000d0b0b7221 */ /* 0x000fe20000010000 */
[----:B------:R-:W-:Y:S01]  /*fd10*/  FFMA.FTZ R10, R13, R14, R10 ;  /* 0x0000000e0d0a7223 */ /* 0x000fe2000001000a */
[----:B------:R-:W-:Y:S01]  /*fd20*/  FMUL.FTZ R13, R8, R13 ;  /* 0x0000000d080d7220 */ /* 0x000fe20000410000 */
[----:B----4-:R-:W-:Y:S02]  /*fd30*/  HADD2.F32 R16, -RZ, R61.H0_H0 ;  /* 0x2000003dff107230 */ /* 0x010fe40000004100 */
[----:B------:R-:W4:Y:S01]  /*fd40*/  LDL.LU.S16 R61, [R1+0x2fc] ;  /* 0x0002fc00013d7983 */ /* 0x000f220000300600 */
[----:B------:R-:W-:Y:S01]  /*fd50*/  FFMA.FTZ R19, R14, R13, R19 ;  /* 0x0000000d0e137223 */ /* 0x000fe20000010013 */
[----:B------:R-:W-:Y:S02]  /*fd60*/  HADD2.F32 R15, -RZ, R59.H0_H0 ;  /* 0x2000003bff0f7230 */ /* 0x000fe40000004100 */
[----:B------:R-:W4:Y:S01]  /*fd70*/  LDL.S16 R59, [R1+0x30c] ;  /* 0x00030c00013b7983 */ /* 0x000f220000100600 */
[----:B---3--:R-:W-:-:S03]  /*fd80*/  HADD2.F32 R12, -RZ, R60.H0_H0 ;  /* 0x2000003cff0c7230 */ /* 0x008fc60000004100 */
[----:B------:R-:W3:Y:S01]  /*fd90*/  LDL.LU.S16 R60, [R1+0x2fa] ;  /* 0x0002fa00013c7983 */ /* 0x000ee20000300600 */
[----:B--2---:R-:W-:-:S03]  /*fda0*/  HADD2.F32 R14, -RZ, R25.H0_H0 ;  /* 0x20000019ff0e7230 */ /* 0x004fc60000004100 */
[----:B------:R-:W2:Y:S01]  /*fdb0*/  LDL.S16 R25, [R1+0x304] ;  /* 0x0003040001197983 */ /* 0x000ea20000100600 */
[----:B------:R-:W-:Y:S01]  /*fdc0*/  FADD.FTZ R16, R16, -UR28 ;  /* 0x8000001c10107e21 */ /* 0x000fe20008010000 */
[----:B------:R-:W-:Y:S01]  /*fdd0*/  FADD.FTZ R18, R13, R18 ;  /* 0x000000120d127221 */ /* 0x000fe20000010000 */
[----:B------:R-:W-:Y:S02]  /*fde0*/  FMUL.FTZ R13, R9, R15 ;  /* 0x0000000f090d7220 */ /* 0x000fe40000410000 */
[----:B------:R-:W-:Y:S01]  /*fdf0*/  FMUL.FTZ R16, R16, UR16 ;  /* 0x0000001010107c20 */ /* 0x000fe20008410000 */
[----:B------:R-:W-:Y:S01]  /*fe00*/  FADD.FTZ R12, R12, -UR28 ;  /* 0x8000001c0c0c7e21 */ /* 0x000fe20008010000 */
[----:B------:R-:W-:Y:S02]  /*fe10*/  FADD.FTZ R18, R18, R13 ;  /* 0x0000000d12127221 */ /* 0x000fe40000010000 */
[----:B------:R-:W-:Y:S01]  /*fe20*/  FFMA.FTZ R19, R16, R13, R19 ;  /* 0x0000000d10137223 */ /* 0x000fe20000010013 */
[----:B------:R-:W-:-:S02]  /*fe30*/  HADD2.F32 R13, -RZ, R63.H0_H0 ;  /* 0x2000003fff0d7230 */ /* 0x000fc40000004100 */
[----:B------:R-:W-:Y:S01]  /*fe40*/  FMUL.FTZ R12, R12, UR16 ;  /* 0x000000100c0c7c20 */ /* 0x000fe20008410000 */
[----:B------:R-:W2:Y:S01]  /*fe50*/  LDL.LU.S16 R63, [R1+0x306] ;  /* 0x00030600013f7983 */ /* 0x000ea20000300600 */
[----:B------:R-:W-:Y:S01]  /*fe60*/  FFMA.FTZ R20, R15, R16, R20 ;  /* 0x000000100f147223 */ /* 0x000fe20000010014 */
[----:B------:R-:W-:Y:S01]  /*fe70*/  FADD.FTZ R17, R17, R15 ;  /* 0x0000000f11117221 */ /* 0x000fe20000010000 */
[----:B------:R-:W-:Y:S01]  /*fe80*/  FADD.FTZ R16, R14, -UR28 ;  /* 0x8000001c0e107e21 */ /* 0x000fe20008010000 */
[----:B------:R-:W-:Y:S02]  /*fe90*/  HADD2.F32 R15, -RZ, R58.H0_H0 ;  /* 0x2000003aff0f7230 */ /* 0x000fe40000004100 */
[----:B------:R-:W-:Y:S01]  /*fea0*/  FADD.FTZ R11, R11, R13 ;  /* 0x0000000d0b0b7221 */ /* 0x000fe20000010000 */
[----:B------:R-:W-:Y:S01]  /*feb0*/  FFMA.FTZ R10, R13, R12, R10 ;  /* 0x0000000c0d0a7223 */ /* 0x000fe2000001000a */
[----:B------:R-:W2:Y:S01]  /*fec0*/  LDL.LU.S16 R58, [R1+0x30e] ;  /* 0x00030e00013a7983 */ /* 0x000ea20000300600 */
[----:B------:R-:W-:Y:S01]  /*fed0*/  FMUL.FTZ R13, R8, R13 ;  /* 0x0000000d080d7220 */ /* 0x000fe20000410000 */
[----:B------:R-:W-:Y:S01]  /*fee0*/  FMUL.FTZ R16, R16, UR16 ;  /* 0x0000001010107c20 */ /* 0x000fe20008410000 */
[----:B------:R-:W-:-:S02]  /*fef0*/  FADD.FTZ R17, R17, R15 ;  /* 0x0000000f11117221 */ /* 0x000fc40000010000 */
[----:B------:R-:W-:Y:S01]  /*ff00*/  FADD.FTZ R18, R13, R18 ;  /* 0x000000120d127221 */ /* 0x000fe20000010000 */
[----:B------:R-:W-:Y:S01]  /*ff10*/  FFMA.FTZ R19, R12, R13, R19 ;  /* 0x0000000d0c137223 */ /* 0x000fe20000010013 */
[----:B----4-:R-:W-:Y:S02]  /*ff20*/  HADD2.F32 R14, -RZ, R61.H0_H0 ;  /* 0x2000003dff0e7230 */ /* 0x010fe40000004100 */
[----:B------:R-:W4:Y:S01]  /*ff30*/  LDL.LU.S16 R61, [R1+0x302] ;  /* 0x00030200013d7983 */ /* 0x000f220000300600 */
[----:B------:R-:W-:Y:S02]  /*ff40*/  FFMA.FTZ R20, R15, R16, R20 ;  /* 0x000000100f147223 */ /* 0x000fe40000010014 */
[----:B------:R-:W-:Y:S01]  /*ff50*/  FADD.FTZ R14, R14, -UR28 ;  /* 0x8000001c0e0e7e21 */ /* 0x000fe20008010000 */
[----:B------:R-:W-:-:S03]  /*ff60*/  FMUL.FTZ R15, R9, R15 ;  /* 0x0000000f090f7220 */ /* 0x000fc60000410000 */
[----:B------:R-:W-:Y:S01]  /*ff70*/  FMUL.FTZ R14, R14, UR16 ;  /* 0x000000100e0e7c20 */ /* 0x000fe20008410000 */
[----:B------:R-:W-:Y:S02]  /*ff80*/  HADD2.F32 R13, -RZ, R59.H0_H0 ;  /* 0x2000003bff0d7230 */ /* 0x000fe40000004100 */
[----:B------:R-:W4:Y:S01]  /*ff90*/  LDL.S16 R59, [R1+0x312] ;  /* 0x00031200013b7983 */ /* 0x000f220000100600 */
[----:B------:R-:W-:Y:S01]  /*ffa0*/  FADD.FTZ R18, R18, R15 ;  /* 0x0000000f12127221 */ /* 0x000fe20000010000 */
[----:B------:R-:W-:Y:S01]  /*ffb0*/  FFMA.FTZ R19, R16, R15, R19 ;  /* 0x0000000f10137223 */ /* 0x000fe20000010013 */
[----:B------:R-:W-:Y:S01]  /*ffc0*/  FMUL.FTZ R15, R8, R13 ;  /* 0x0000000d080f7220 */ /* 0x000fe20000410000 */
[----:B---3--:R-:W-:Y:S02]  /*ffd0*/  HADD2.F32 R12, -RZ, R60.H0_H0 ;  /* 0x2000003cff0c7230 */ /* 0x008fe40000004100 */
[----:B------:R-:W-:Y:S01]  /*ffe0*/  FADD.FTZ R11, R11, R13 ;  /* 0x0000000d0b0b7221 */ /* 0x000fe20000010000 */
[----:B------:R-:W3:Y:S01]  /*fff0*/  LDL.LU.S16 R60, [R1+0x310] ;  /* 0x00031000013c7983 */ /* 0x000ee20000300600 */
[----:B------:R-:W-:Y:S01]  /*10000*/  FFMA.FTZ R10, R13, R14, R10 ;  /* 0x0000000e0d0a7223 */ /* 0x000fe2000001000a */
[----:B--2---:R-:W-:-:S02]  /*10010*/  HADD2.F32 R13, -RZ, R25.H0_H0 ;  /* 0x20000019ff0d7230 */ /* 0x004fc40000004100 */
[----:B------:R-:W2:Y:S01]  /*10020*/  LDL.LU.S16 R25, [R1+0x30a] ;  /* 0x00030a0001197983 */ /* 0x000ea20000300600 */
[----:B------:R-:W-:Y:S01]  /*10030*/  FADD.FTZ R12, R12, -UR28 ;  /* 0x8000001c0c0c7e21 */ /* 0x000fe20008010000 */
[----:B------:R-:W-:Y:S01]  /*10040*/  FADD.FTZ R18, R15, R18 ;  /* 0x000000120f127221 */ /* 0x000fe20000010000 */
[----:B------:R-:W-:Y:S02]  /*10050*/  FFMA.FTZ R19, R14, R15, R19 ;  /* 0x0000000f0e137223 */ /* 0x000fe40000010013 */
[----:B------:R-:W-:Y:S01]  /*10060*/  FMUL.FTZ R12, R12, UR16 ;  /* 0x000000100c0c7c20 */ /* 0x000fe20008410000 */
[----:B------:R-:W-:Y:S01]  /*10070*/  FADD.FTZ R14, R13, -UR28 ;  /* 0x8000001c0d0e7e21 */ /* 0x000fe20008010000 */
[----:B------:R-:W-:Y:S02]  /*10080*/  HADD2.F32 R15, -RZ, R63.H0_H0 ;  /* 0x2000003fff0f7230 */ /* 0x000fe40000004100 */
[----:B------:R-:W2:Y:S03]  /*10090*/  LDL.S16 R63, [R1+0x314] ;  /* 0x00031400013f7983 */ /* 0x000ea60000100600 */
[----:B------:R-:W-:Y:S01]  /*100a0*/  FADD.FTZ R17, R17, R15 ;  /* 0x0000000f11117221 */ /* 0x000fe20000010000 */
[----:B------:R-:W-:Y:S01]  /*100b0*/  FFMA.FTZ R20, R15, R12, R20 ;  /* 0x0000000c0f147223 */ /* 0x000fe20000010014 */
[----:B------:R-:W-:-:S02]  /*100c0*/  HADD2.F32 R13, -RZ, R58.H0_H0 ;  /* 0x2000003aff0d7230 */ /* 0x000fc40000004100 */
[----:B------:R-:W-:Y:S01]  /*100d0*/  FMUL.FTZ R15, R9, R15 ;  /* 0x0000000f090f7220 */ /* 0x000fe20000410000 */
[----:B------:R-:W2:Y:S01]  /*100e0*/  LDL.S16 R58, [R1+0x31a] ;  /* 0x00031a00013a7983 */ /* 0x000ea20000100600 */
[----:B------:R-:W-:Y:S02]  /*100f0*/  FMUL.FTZ R14, R14, UR16 ;  /* 0x000000100e0e7c20 */ /* 0x000fe40008410000 */
[----:B------:R-:W-:Y:S01]  /*10100*/  FADD.FTZ R18, R18, R15 ;  /* 0x0000000f12127221 */ /* 0x000fe20000010000 */
[----:B------:R-:W-:Y:S01]  /*10110*/  FFMA.FTZ R19, R12, R15, R19 ;  /* 0x0000000f0c137223 */ /* 0x000fe20000010013 */
[----:B----4-:R-:W-:Y:S02]  /*10120*/  HADD2.F32 R16, -RZ, R61.H0_H0 ;  /* 0x2000003dff107230 */ /* 0x010fe40000004100 */
[----:B------:R-:W4:Y:S01]  /*10130*/  LDL.LU.S16 R61, [R1+0x318] ;  /* 0x00031800013d7983 */ /* 0x000f220000300600 */
[----:B------:R-:W-:Y:S01]  /*10140*/  FADD.FTZ R11, R11, R13 ;  /* 0x0000000d0b0b7221 */ /* 0x000fe20000010000 */
[----:B------:R-:W-:Y:S01]  /*10150*/  FFMA.FTZ R10, R13, R14, R10 ;  /* 0x0000000e0d0a7223 */ /* 0x000fe2000001000a */
[----:B------:R-:W-:Y:S01]  /*10160*/  FMUL.FTZ R13, R8, R13 ;  /* 0x0000000d080d7220 */ /* 0x000fe20000410000 */
[----:B------:R-:W-:-:S02]  /*10170*/  HADD2.F32 R15, -RZ, R59.H0_H0 ;  /* 0x2000003bff0f7230 */ /* 0x000fc40000004100 */
[----:B------:R-:W4:Y:S01]  /*10180*/  LDL.S16 R59, [R1+0x31c] ;  /* 0x00031c00013b7983 */ /* 0x000f220000100600 */
[----:B------:R-:W-:Y:S01]  /*10190*/  FFMA.FTZ R19, R14, R13, R19 ;  /* 0x0000000d0e137223 */ /* 0x000fe20000010013 */
[----:B---3--:R-:W-:Y:S02]  /*101a0*/  HADD2.F32 R12, -RZ, R60.H0_H0 ;  /* 0x2000003cff0c7230 */ /* 0x008fe40000004100 */
[----:B------:R-:W3:Y:S01]  /*101b0*/  LDL.LU.S16 R60, [R1+0x316] ;  /* 0x00031600013c7983 */ /* 0x000ee20000300600 */
[----:B--2---:R-:W-:-:S03]  /*101c0*/  HADD2.F32 R14, -RZ, R25.H0_H0 ;  /* 0x20000019ff0e7230 */ /* 0x004fc60000004100 */
[----:B------:R-:W2:Y:S01]  /*101d0*/  LDL.LU.S16 R25, [R1+0x31e] ;  /* 0x00031e0001197983 */ /* 0x000ea20000300600 */
        /* <DEDUP_REMOVED lines=9> */
[----:B------:R-:W2:Y:S01]  /*10270*/  LDL.S16 R63, [R1+0x320] ;  /* 0x00032000013f7983 */ /* 0x000ea20000100600 */
[----:B------:R-:W-:Y:S01]  /*10280*/  FFMA.FTZ R20, R15, R16, R20 ;  /* 0x000000100f147223 */ /* 0x000fe20000010014 */
[----:B------:R-:W-:Y:S01]  /*10290*/  FADD.FTZ R17, R17, R15 ;  /* 0x0000000f11117221 */ /* 0x000fe20000010000 */
[----:B------:R-:W-:Y:S01]  /*102a0*/  FADD.FTZ R16, R14, -UR28 ;  /* 0x8000001c0e107e21 */ /* 0x000fe20008010000 */
[----:B------:R-:W-:Y:S01]  /*102b0*/  FADD.FTZ R11, R11, R13 ;  /* 0x0000000d0b0b7221 */ /* 0x000fe20000010000 */
[----:B------:R-:W-:Y:S02]  /*102c0*/  HADD2.F32 R15, -RZ, R58.H0_H0 ;  /* 0x2000003aff0f7230 */ /* 0x000fe40000004100 */
[----:B------:R-:W-:Y:S01]  /*102d0*/  FFMA.FTZ R10, R13, R12, R10 ;  /* 0x0000000c0d0a7223 */ /* 0x000fe2000001000a */
[----:B------:R-:W2:Y:S01]  /*102e0*/  LDL.S16 R58, [R1+0x324] ;  /* 0x00032400013a7983 */ /* 0x000ea20000100600 */
        /* <DEDUP_REMOVED lines=33> */
[----:B------:R-:W2:Y:S01]  /*10500*/  LDL.LU.S16 R58, [R1+0x32e] ;  /* 0x00032e00013a7983 */ /* 0x000ea20000300600 */
[----:B------:R-:W-:Y:S02]  /*10510*/  FMUL.FTZ R14, R14, UR16 ;  /* 0x000000100e0e7c20 */ /* 0x000fe40008410000 */
[----:B------:R-:W-:Y:S01]  /*10520*/  FADD.FTZ R18, R18, R15 ;  /* 0x0000000f12127221 */ /* 0x000fe20000010000 */
[----:B------:R-:W-:Y:S01]  /*10530*/  FFMA.FTZ R19, R12, R15, R19 ;  /* 0x0000000f0c137223 */ /* 0x000fe20000010013 */
[----:B----4-:R-:W-:Y:S02]  /*10540*/  HADD2.F32 R16, -RZ, R61.H0_H0 ;  /* 0x2000003dff107230 */ /* 0x010fe40000004100 */
[----:B------:R-:W4:Y:S01]  /*10550*/  LDL.S16 R61, [R1+0x330] ;  /* 0x00033000013d7983 */ /* 0x000f220000100600 */
        /* <DEDUP_REMOVED lines=19> */
[----:B------:R-:W-:Y:S01]  /*10690*/  FFMA.FTZ R20, R15, R16, R20 ;  /* 0x000000100f147223 */ /* 0x000fe20000010014 */
[----:B------:R-:W-:Y:S01]  /*106a0*/  FADD.FTZ R17, R17, R15 ;  /* 0x0000000f11117221 */ /* 0x000fe20000010000 */
[----:B------:R-:W-:Y:S01]  /*106b0*/  FADD.FTZ R16, R14, -UR28 ;  /* 0x8000001c0e107e21 */ /* 0x000fe20008010000 */
[----:B------:R-:W2:Y:S01]  /*106c0*/  LDL.S16 R63, [R1+0x340] ;  /* 0x00034000013f7983 */ /* 0x000ea20000100600 */
[----:B------:R-:W-:Y:S01]  /*106d0*/  FADD.FTZ R11, R11, R13 ;  /* 0x0000000d0b0b7221 */ /* 0x000fe20000010000 */
[----:B------:R-:W-:Y:S02]  /*106e0*/  HADD2.F32 R15, -RZ, R58.H0_H0 ;  /* 0x2000003aff0f7230 */ /* 0x000fe40000004100 */
        /* <DEDUP_REMOVED lines=8> */
[----:B------:R-:W4:Y:S01]  /*10770*/  LDL.S16 R61, [R1+0x33c] ;  /* 0x00033c00013d7983 */ /* 0x000f220000100600 */
[----:B------:R-:W-:Y:S02]  /*10780*/  FFMA.FTZ R20, R15, R16, R20 ;  /* 0x000000100f147223 */ /* 0x000fe40000010014 */
[----:B------:R-:W-:Y:S01]  /*10790*/  FADD.FTZ R14, R14, -UR28 ;  /* 0x8000001c0e0e7e21 */ /* 0x000fe20008010000 */
[----:B------:R-:W-:-:S03]  /*107a0*/  FMUL.FTZ R15, R9, R15 ;  /* 0x0000000f090f7220 */ /* 0x000fc60000410000 */
[----:B------:R-:W-:Y:S01]  /*107b0*/  FMUL.FTZ R14, R14, UR16 ;  /* 0x000000100e0e7c20 */ /* 0x000fe20008410000 */
[----:B------:R-:W-:Y:S02]  /*107c0*/  HADD2.F32 R13, -RZ, R59.H0_H0 ;  /* 0x2000003bff0d7230 */ /* 0x000fe40000004100 */
[----:B------:R-:W4:Y:S01]  /*107d0*/  LDL.LU.S16 R59, [R1+0x33e] ;  /* 0x00033e00013b7983 */ /* 0x000f220000300600 */
        /* <DEDUP_REMOVED lines=14> */
[----:B------:R-:W-:Y:S02]  /*108c0*/  FADD.FTZ R14, R13, -UR28 ;  /* 0x8000001c0d0e7e21 */ /* 0x000fe40008010000 */
[----:B------:R-:W-:Y:S01]  /*108d0*/  FADD.FTZ R17, R17, R15 ;  /* 0x0000000f11117221 */ /* 0x000fe20000010000 */
[----:B------:R-:W-:Y:S01]  /*108e0*/  FFMA.FTZ R20, R15, R12, R20 ;  /* 0x0000000c0f147223 */ /* 0x000fe20000010014 */
[----:B------:R-:W-:Y:S01]  /*108f0*/  FMUL.FTZ R14, R14, UR16 ;  /* 0x000000100e0e7c20 */ /* 0x000fe20008410000 */
[----:B------:R-:W-:Y:S01]  /*10900*/  FMUL.FTZ R15, R9, R15 ;  /* 0x0000000f090f7220 */ /* 0x000fe20000410000 */
[----:B------:R-:W-:-:S02]  /*10910*/  HADD2.F32 R13, -RZ, R63.H0_H0 ;  /* 0x2000003fff0d7230 */ /* 0x000fc40000004100 */
[----:B------:R-:W-:-:S03]  /*10920*/  HADD2.F32 R16, -RZ, R58.H0_H0 ;  /* 0x2000003aff107230 */ /* 0x000fc60000004100 */
[----:B------:R-:W-:Y:S01]  /*10930*/  FADD.FTZ R11, R11, R13 ;  /* 0x0000000d0b0b7221 */ /* 0x000fe20000010000 */
[----:B------:R-:W-:Y:S01]  /*10940*/  FFMA.FTZ R10, R13, R14, R10 ;  /* 0x0000000e0d0a7223 */ /* 0x000fe2000001000a */
[----:B------:R-:W-:Y:S01]  /*10950*/  FADD.FTZ R18, R18, R15 ;  /* 0x0000000f12127221 */ /* 0x000fe20000010000 */
[----:B------:R-:W-:Y:S01]  /*10960*/  FFMA.FTZ R19, R12, R15, R19 ;  /* 0x0000000f0c137223 */ /* 0x000fe20000010013 */
[----:B------:R-:W-:Y:S01]  /*10970*/  FMUL.FTZ R13, R8, R13 ;  /* 0x0000000d080d7220 */ /* 0x000fe20000410000 */
[----:B------:R-:W-:-:S03]  /*10980*/  FADD.FTZ R16, R16, -UR28 ;  /* 0x8000001c10107e21 */ /* 0x000fc60008010000 */
[----:B------:R-:W-:Y:S01]  /*10990*/  FADD.FTZ R18, R13, R18 ;  /* 0x000000120d127221 */ /* 0x000fe20000010000 */
[----:B------:R-:W-:Y:S01]  /*109a0*/  FFMA.FTZ R19, R14, R13, R19 ;  /* 0x0000000d0e137223 */ /* 0x000fe20000010013 */
[----:B----4-:R-:W-:Y:S02]  /*109b0*/  HADD2.F32 R15, -RZ, R61.H0_H0 ;  /* 0x2000003dff0f7230 */ /* 0x010fe40000004100 */
[----:B------:R-:W-:-:S03]  /*109c0*/  FMUL.FTZ R16, R16, UR16 ;  /* 0x0000001010107c20 */ /* 0x000fc60008410000 */
[----:B------:R-:W-:Y:S01]  /*109d0*/  FMUL.FTZ R13, R9, R15 ;  /* 0x0000000f090d7220 */ /* 0x000fe20000410000 */
[----:B------:R-:W-:-:S03]  /*109e0*/  HADD2.F32 R12, -RZ, R59.H0_H0 ;  /* 0x2000003bff0c7230 */ /* 0x000fc60000004100 */
[----:B------:R-:W-:Y:S01]  /*109f0*/  FADD.FTZ R18, R18, R13 ;  /* 0x0000000d12127221 */ /* 0x000fe20000010000 */
[----:B------:R-:W-:Y:S01]  /*10a00*/  FFMA.FTZ R19, R16, R13, R19 ;  /* 0x0000000d10137223 */ /* 0x000fe20000010013 */
[----:B------:R-:W-:Y:S01]  /*10a10*/  FADD.FTZ R12, R12, -UR28 ;  /* 0x8000001c0c0c7e21 */ /* 0x000fe20008010000 */
[----:B---3--:R-:W-:Y:S02]  /*10a20*/  HADD2.F32 R14, -RZ, R60.H0_H0 ;  /* 0x2000003cff0e7230 */ /* 0x008fe40000004100 */
[----:B------:R-:W-:Y:S01]  /*10a30*/  FFMA.FTZ R20, R15, R16, R20 ;  /* 0x000000100f147223 */ /* 0x000fe20000010014 */
[----:B------:R-:W-:Y:S01]  /*10a40*/  FMUL.FTZ R12, R12, UR16 ;  /* 0x000000100c0c7c20 */ /* 0x000fe20008410000 */
[----:B------:R-:W-:Y:S01]  /*10a50*/  FADD.FTZ R17, R17, R15 ;  /* 0x0000000f11117221 */ /* 0x000fe20000010000 */
[----:B------:R-:W-:Y:S01]  /*10a60*/  FADD.FTZ R16, R14, -UR28 ;  /* 0x8000001c0e107e21 */ /* 0x000fe20008010000 */
[----:B------:R-:W-:Y:S02]  /*10a70*/  HADD2.F32 R15, -RZ, R24.H0_H0 ;  /* 0x20000018ff0f7230 */ /* 0x000fe40000004100 */
[----:B------:R-:W-:-:S02]  /*10a80*/  HADD2.F32 R14, -RZ, R41.H0_H0 ;  /* 0x20000029ff0e7230 */ /* 0x000fc40000004100 */
[----:B------:R-:W-:Y:S01]  /*10a90*/  FMUL.FTZ R16, R16, UR16 ;  /* 0x0000001010107c20 */ /* 0x000fe20008410000 */
[----:B------:R-:W-:-:S03]  /*10aa0*/  FADD.FTZ R17, R17, R15 ;  /* 0x0000000f11117221 */ /* 0x000fc60000010000 */
[----:B------:R-:W-:Y:S01]  /*10ab0*/  FFMA.FTZ R20, R15, R16, R20 ;  /* 0x000000100f147223 */ /* 0x000fe20000010014 */
[----:B------:R-:W-:Y:S01]  /*10ac0*/  FADD.FTZ R14, R14, -UR28 ;  /* 0x8000001c0e0e7e21 */ /* 0x000fe20008010000 */
[----:B------:R-:W-:-:S03]  /*10ad0*/  FMUL.FTZ R15, R9, R15 ;  /* 0x0000000f090f7220 */ /* 0x000fc60000410000 */
[----:B------:R-:W-:Y:S01]  /*10ae0*/  FMUL.FTZ R14, R14, UR16 ;  /* 0x000000100e0e7c20 */ /* 0x000fe20008410000 */
[----:B------:R-:W-:-:S05]  /*10af0*/  HADD2.F32 R22, -RZ, R35.H0_H0 ;  /* 0x20000023ff167230 */ /* 0x000fca0000004100 */
[----:B------:R-:W-:-:S04]  /*10b00*/  FADD.FTZ R22, R22, -UR28 ;  /* 0x8000001c16167e21 */ /* 0x000fc80008010000 */
[----:B------:R-:W-:Y:S01]  /*10b10*/  FMUL.FTZ R22, R22, UR16 ;  /* 0x0000001016167c20 */ /* 0x000fe20008410000 */
[----:B--2---:R-:W-:-:S05]  /*10b20*/  HADD2.F32 R13, -RZ, R25.H0_H0 ;  /* 0x20000019ff0d7230 */ /* 0x004fca0000004100 */
[----:B------:R-:W-:Y:S01]  /*10b30*/  FADD.FTZ R11, R11, R13 ;  /* 0x0000000d0b0b7221 */ /* 0x000fe20000010000 */
[----:B------:R-:W-:Y:S01]  /*10b40*/  FFMA.FTZ R10, R13, R12, R10 ;  /* 0x0000000c0d0a7223 */ /* 0x000fe2000001000a */
[----:B------:R-:W-:-:S04]  /*10b50*/  FMUL.FTZ R13, R8, R13 ;  /* 0x0000000d080d7220 */ /* 0x000fc80000410000 */
[----:B------:R-:W-:Y:S01]  /*10b60*/  FADD.FTZ R18, R13, R18 ;  /* 0x000000120d127221 */ /* 0x000fe20000010000 */
[----:B------:R-:W-:Y:S01]  /*10b70*/  FFMA.FTZ R19, R12, R13, R19 ;  /* 0x0000000d0c137223 */ /* 0x000fe20000010013 */
[----:B------:R-:W-:Y:S02]  /*10b80*/  HADD2.F32 R13, -RZ, R40.H0_H0 ;  /* 0x20000028ff0d7230 */ /* 0x000fe40000004100 */
[----:B------:R-:W-:Y:S02]  /*10b90*/  HADD2.F32 R12, -RZ, R42.H0_H0 ;  /* 0x2000002aff0c7230 */ /* 0x000fe40000004100 */
[----:B------:R-:W-:Y:S01]  /*10ba0*/  FADD.FTZ R18, R18, R15 ;  /* 0x0000000f12127221 */ /* 0x000fe20000010000 */
[----:B------:R-:W-:Y:S01]  /*10bb0*/  FFMA.FTZ R19, R16, R15, R19 ;  /* 0x0000000f10137223 */ /* 0x000fe20000010013 */
[----:B------:R-:W-:Y:S01]  /*10bc0*/  FMUL.FTZ R15, R8, R13 ;  /* 0x0000000d080f7220 */ /* 0x000fe20000410000 */
[----:B------:R-:W-:Y:S01]  /*10bd0*/  FADD.FTZ R11, R11, R13 ;  /* 0x0000000d0b0b7221 */ /* 0x000fe20000010000 */
[----:B------:R-:W-:Y:S01]  /*10be0*/  FFMA.FTZ R10, R13, R14, R10 ;  /* 0x0000000e0d0a7223 */ /* 0x000fe2000001000a */
[----:B------:R-:W-:Y:S01]  /*10bf0*/  FADD.FTZ R12, R12, -UR28 ;  /* 0x8000001c0c0c7e21 */ /* 0x000fe20008010000 */
[----:B------:R-:W-:-:S02]  /*10c00*/  HADD2.F32 R13, -RZ, R26.H0_H0 ;  /* 0x2000001aff0d7230 */ /* 0x000fc40000004100 */
[----:B------:R-:W-:Y:S01]  /*10c10*/  FADD.FTZ R18, R15, R18 ;  /* 0x000000120f127221 */ /* 0x000fe20000010000 */
[----:B------:R-:W-:Y:S01]  /*10c20*/  FFMA.FTZ R19, R14, R15, R19 ;  /* 0x0000000f0e137223 */ /* 0x000fe20000010013 */
[----:B------:R-:W-:Y:S02]  /*10c30*/  HADD2.F32 R15, -RZ, R27.H0_H0 ;  /* 0x2000001bff0f7230 */ /* 0x000fe40000004100 */
[----:B------:R-:W-:Y:S01]  /*10c40*/  FMUL.FTZ R12, R12, UR16 ;  /* 0x000000100c0c7c20 */ /* 0x000fe20008410000 */
[----:B------:R-:W-:Y:S01]  /*10c50*/  FADD.FTZ R14, R13, -UR28 ;  /* 0x8000001c0d0e7e21 */ /* 0x000fe20008010000 */
[----:B------:R-:W-:Y:S02]  /*10c60*/  HADD2.F32 R13, -RZ, R72.H0_H0 ;  /* 0x20000048ff0d7230 */ /* 0x000fe40000004100 */
[----:B------:R-:W-:Y:S01]  /*10c70*/  FADD.FTZ R17, R17, R15 ;  /* 0x0000000f11117221 */ /* 0x000fe20000010000 */
[----:B------:R-:W-:Y:S01]  /*10c80*/  FFMA.FTZ R20, R15, R12, R20 ;  /* 0x0000000c0f147223 */ /* 0x000fe20000010014 */
[----:B------:R-:W-:Y:S01]  /*10c90*/  FMUL.FTZ R15, R9, R15 ;  /* 0x0000000f090f7220 */ /* 0x000fe20000410000 */
[----:B------:R-:W-:-:S02]  /*10ca0*/  HADD2.F32 R16, -RZ, R71.H0_H0 ;  /* 0x20000047ff107230 */ /* 0x000fc40000004100 */
[----:B------:R-:W-:Y:S01]  /*10cb0*/  FMUL.FTZ R14, R14, UR16 ;  /* 0x000000100e0e7c20 */ /* 0x000fe20008410000 */
[----:B------:R-:W-:Y:S01]  /*10cc0*/  FADD.FTZ R11, R11, R13 ;  /* 0x0000000d0b0b7221 */ /* 0x000fe20000010000 */
[----:B------:R-:W-:Y:S01]  /*10cd0*/  FADD.FTZ R18, R18, R15 ;  /* 0x0000000f12127221 */ /* 0x000fe20000010000 */
[----:B------:R-:W-:Y:S01]  /*10ce0*/  FFMA.FTZ R19, R12, R15, R19 ;  /* 0x0000000f0c137223 */ /* 0x000fe20000010013 */
[----:B------:R-:W-:Y:S01]  /*10cf0*/  FFMA.FTZ R10, R13, R14, R10 ;  /* 0x0000000e0d0a7223 */ /* 0x000fe2000001000a */
[----:B------:R-:W-:Y:S02]  /*10d00*/  HADD2.F32 R15, -RZ, R70.H0_H0 ;  /* 0x20000046ff0f7230 */ /* 0x000fe40000004100 */
[----:B------:R-:W-:Y:S01]  /*10d10*/  FMUL.FTZ R13, R8, R13 ;  /* 0x0000000d080d7220 */ /* 0x000fe20000410000 */
[----:B------:R-:W-:Y:S01]  /*10d20*/  FADD.FTZ R16, R16, -UR28 ;  /* 0x8000001c10107e21 */ /* 0x000fe20008010000 */
[----:B------:R-:W-:Y:S02]  /*10d30*/  HADD2.F32 R12, -RZ, R69.H0_H0 ;  /* 0x20000045ff0c7230 */ /* 0x000fe40000004100 */
[----:B------:R-:W-:Y:S01]  /*10d40*/  FADD.FTZ R18, R13, R18 ;  /* 0x000000120d127221 */ /* 0x000fe20000010000 */
[----:B------:R-:W-:Y:S01]  /*10d50*/  FFMA.FTZ R19, R14, R13, R19 ;  /* 0x0000000d0e137223 */ /* 0x000fe20000010013 */
[----:B------:R-:W-:Y:S01]  /*10d60*/  FMUL.FTZ R16, R16, UR16 ;  /* 0x0000001010107c20 */ /* 0x000fe20008410000 */
[----:B------:R-:W-:Y:S01]  /*10d70*/  FMUL.FTZ R21, R9, R15 ;  /* 0x0000000f09157220 */ /* 0x000fe20000410000 */
[----:B------:R-:W-:-:S02]  /*10d80*/  HADD2.F32 R13, -RZ, R68.H0_H0 ;  /* 0x20000044ff0d7230 */ /* 0x000fc40000004100 */
[----:B------:R-:W-:Y:S01]  /*10d90*/  FADD.FTZ R12, R12, -UR28 ;  /* 0x8000001c0c0c7e21 */ /* 0x000fe20008010000 */
[----:B------:R-:W-:Y:S02]  /*10da0*/  HADD2.F32 R14, -RZ, R67.H0_H0 ;  /* 0x20000043ff0e7230 */ /* 0x000fe40000004100 */
[----:B------:R-:W-:Y:S01]  /*10db0*/  FADD.FTZ R18, R18, R21 ;  /* 0x0000001512127221 */ /* 0x000fe20000010000 */
[----:B------:R-:W-:Y:S01]  /*10dc0*/  FFMA.FTZ R19, R16, R21, R19 ;  /* 0x0000001510137223 */ /* 0x000fe20000010013 */
[----:B------:R-:W-:Y:S01]  /*10dd0*/  FADD.FTZ R17, R17, R15 ;  /* 0x0000000f11117221 */ /* 0x000fe20000010000 */
[----:B------:R-:W-:Y:S01]  /*10de0*/  FFMA.FTZ R20, R15, R16, R20 ;  /* 0x000000100f147223 */ /* 0x000fe20000010014 */
[----:B------:R-:W-:Y:S02]  /*10df0*/  HADD2.F32 R21, -RZ, R66.H0_H0 ;  /* 0x20000042ff157230 */ /* 0x000fe40000004100 */
[----:B------:R-:W-:Y:S01]  /*10e00*/  FMUL.FTZ R15, R8, R13 ;  /* 0x0000000d080f7220 */ /* 0x000fe20000410000 */
[----:B------:R-:W-:Y:S01]  /*10e10*/  FMUL.FTZ R12, R12, UR16 ;  /* 0x000000100c0c7c20 */ /* 0x000fe20008410000 */
[----:B------:R-:W-:-:S02]  /*10e20*/  HADD2.F32 R16, -RZ, R65.H0_H0 ;  /* 0x20000041ff107230 */ /* 0x000fc40000004100 */
        /* <DEDUP_REMOVED lines=15> */
[----:B------:R-:W-:Y:S02]  /*10f20*/  HADD2.F32 R12, -RZ, R31.H0_H0 ;  /* 0x2000001fff0c7230 */ /* 0x000fe40000004100 */
[----:B------:R-:W-:Y:S01]  /*10f30*/  FFMA.FTZ R23, R16, R19, R23 ;  /* 0x0000001310177223 */ /* 0x000fe20000010017 */
[----:B------:R-:W-:Y:S02]  /*10f40*/  HADD2.F32 R19, -RZ, R30.H0_H0 ;  /* 0x2000001eff137230 */ /* 0x000fe40000004100 */
[----:B------:R-:W-:Y:S01]  /*10f50*/  FMUL.FTZ R25, R9, R13 ;  /* 0x0000000d09197220 */ /* 0x000fe20000410000 */
[----:B------:R-:W-:Y:S01]  /*10f60*/  FADD.FTZ R17, R17, R21 ;  /* 0x0000001511117221 */ /* 0x000fe20000010000 */
[----:B------:R-:W-:Y:S01]  /*10f70*/  FADD.FTZ R12, R12, -UR28 ;  /* 0x8000001c0c0c7e21 */ /* 0x000fe20008010000 */
        /* <DEDUP_REMOVED lines=8> */
[----:B------:R-:W-:Y:S01]  /*11000*/  FADD.FTZ R14, R17, R13 ;  /* 0x0000000d110e7221 */ /* 0x000fe20000010000 */
[----:B------:R-:W-:Y:S01]  /*11010*/  FFMA.FTZ R12, R13, R22, R20 ;  /* 0x000000160d0c7223 */ /* 0x000fe20000010014 */
[----:B------:R-:W-:Y:S01]  /*11020*/  FFMA.FTZ R21, R18, R21, R23 ;  /* 0x0000001512157223 */ /* 0x000fe20000010017 */
[----:B------:R-:W-:Y:S01]  /*11030*/  FADD.FTZ R15, R11, R19 ;  /* 0x000000130b0f7221 */ /* 0x000fe20000010000 */
[----:B------:R-:W-:Y:S01]  /*11040*/  FFMA.FTZ R13, R19, R18, R10 ;  /* 0x00000012130d7223 */ /* 0x000fe2000001000a */
[----:B------:R-:W-:Y:S06]  /*11050*/  BRA `(.L_x_977) ;  /* 0x00000098009c7947 */ /* 0x000fec0003800000 */
.L_x_976:
        /* <DEDUP_REMOVED lines=9> */
[----:B------:R-:W-:Y:S01]  /*110f0*/  FADD.FTZ R14, R14, -UR28 ;  /* 0x8000001c0e0e7e21 */ /* 0x000fe20008010000 */
[----:B------:R-:W-:Y:S01]  /*11100*/  HADD2.F32 R19, -RZ, R53.H0_H0 ;  /* 0x20000035ff137230 */ /* 0x000fe20000004100 */
[----:B0-----:R-:W2:Y:S01]  /*11110*/  LDL.LU.S16 R7, [R1+0x224] ;  /* 0x0002240001077983 */ /* 0x001ea20000300600 */
[----:B------:R-:W-:Y:S01]  /*11120*/  FFMA.FTZ R12, R9, R10, R2 ;  /* 0x0000000a090c7223 */ /* 0x000fe20000010002 */
[----:B------:R-:W-:-:S02]  /*11130*/  HADD2.F32 R21, -RZ, R57.H0_H0 ;  /* 0x20000039ff157230 */ /* 0x000fc40000004100 */
[----:B------:R-:W-:Y:S02]  /*11140*/  HADD2.F32 R22, -RZ, R51.H0_H0 ;  /* 0x20000033ff167230 */ /* 0x000fe40000004100 */
[----:B------:R-:W-:Y:S01]  /*11150*/  FMUL.FTZ R11, R12, -1.4426950216293334961 ;  /* 0xbfb8aa3b0c0b7820 */ /* 0x000fe20000410000 */
[----:B------:R-:W-:Y:S01]  /*11160*/  HADD2.F32 R23, -RZ, R50.H0_H0 ;  /* 0x20000032ff177230 */ /* 0x000fe20000004100 */
[----:B-1----:R-:W3:Y:S01]  /*11170*/  LDL.LU.S16 R6, [R1+0x222] ;  /* 0x0002220001067983 */ /* 0x002ee20000300600 */
[----:B------:R-:W-:Y:S02]  /*11180*/  HADD2.F32 R24, -RZ, R45.H0_H0 ;  /* 0x2000002dff187230 */ /* 0x000fe40000004100 */
[----:B------:R-:W-:Y:S01]  /*11190*/  HADD2.F32 R25, -RZ, R125.H0_H0 ;  /* 0x2000007dff197230 */ /* 0x000fe20000004100 */
[----:B------:R-:W0:Y:S01]  /*111a0*/  MUFU.EX2 R11, R11 ;  /* 0x0000000b000b7308 */ /* 0x000e220000000800 */
[----:B------:R-:W-:Y:S01]  /*111b0*/  HADD2.F32 R42, -RZ, R38.H0_H0 ;  /* 0x20000026ff2a7230 */ /* 0x000fe20000004100 */
[----:B------:R1:W-:Y:S04]  /*111c0*/  STL [R1+0x378], R4 ;  /* 0x0003780401007387 */ /* 0x0003e80000100800 */
[----:B------:R4:W-:Y:S04]  /*111d0*/  STL [R1+0x37c], R5 ;  /* 0x00037c0501007387 */ /* 0x0009e80000100800 */
[----:B------:R3:W-:Y:S01]  /*111e0*/  STL [R1+0x374], R0 ;  /* 0x0003740001007387 */ /* 0x0007e20000100800 */
[----:B0-----:R-:W-:Y:S01]  /*111f0*/  FADD.FTZ R11, R11, 1 ;  /* 0x3f8000000b0b7421 */ /* 0x001fe20000010000 */
[----:B------:R-:W-:-:S02]  /*11200*/  HADD2.F32 R41, -RZ, R116.H0_H0 ;  /* 0x20000074ff297230 */ /* 0x000fc40000004100 */
[----:B-1----:R-:W3:Y:S03]  /*11210*/  LDL.S16 R4, [R1+0x234] ;  /* 0x0002340001047983 */ /* 0x002ee60000100600 */
[----:B------:R-:W0:Y:S01]  /*11220*/  MUFU.RCP R11, R11 ;  /* 0x0000000b000b7308 */ /* 0x000e220000001000 */
[----:B------:R-:W-:Y:S01]  /*11230*/  HADD2.F32 R40, -RZ, R115.H0_H0 ;  /* 0x20000073ff287230 */ /* 0x000fe20000004100 */
[----:B----4-:R-:W4:Y:S01]  /*11240*/  LDL.S16 R5, [R1+0x228] ;  /* 0x0002280001057983 */ /* 0x010f220000100600 */
[----:B0-----:R-:W-:Y:S01]  /*11250*/  FMUL.FTZ R13, R13, R11 ;  /* 0x0000000b0d0d7220 */ /* 0x001fe20000410000 */
[----:B------:R-:W-:-:S04]  /*11260*/  FADD.FTZ R11, -R11, 1 ;  /* 0x3f8000000b0b7421 */ /* 0x000fc80000010100 */
[----:B------:R-:W-:Y:S01]  /*11270*/  FFMA.FTZ R12, R12, R11, 1 ;  /* 0x3f8000000c0c7423 */ /* 0x000fe2000001000b */
[----:B------:R-:W-:-:S03]  /*11280*/  FMUL.FTZ R11, R14, UR16 ;  /* 0x000000100e0b7c20 */ /* 0x000fc60008410000 */
[----:B------:R-:W-:Y:S01]  /*11290*/  FMUL.FTZ R12, R13, R12 ;  /* 0x0000000c0d0c7220 */ /* 0x000fe20000410000 */
        /* <DEDUP_REMOVED lines=10> */
[----:B------:R-:W-:Y:S02]  /*11340*/  FADD.FTZ R20, RZ, R20 ;  /* 0x00000014ff147221 */ /* 0x000fe40000010000 */
[----:B------:R-:W-:-:S04]  /*11350*/  FMUL.FTZ R13, R15, R13 ;  /* 0x0000000d0f0d7220 */ /* 0x000fc80000410000 */
[----:B------:R-:W-:-:S04]  /*11360*/  FMUL.FTZ R15, R8, R13 ;  /* 0x0000000d080f7220 */ /* 0x000fc80000410000 */
[----:B------:R-:W-:Y:S01]  /*11370*/  FFMA.FTZ R14, R11, R15, R14 ;  /* 0x0000000f0b0e7223 */ /* 0x000fe2000001000e */
[----:B------:R-:W-:Y:S01]  /*11380*/  FADD.FTZ R20, R15, R20 ;  /* 0x000000140f147221 */ /* 0x000fe20000010000 */
[----:B------:R-:W-:Y:S02]  /*11390*/  HADD2.F32 R15, -RZ, R63.H0_H0 ;  /* 0x2000003fff0f7230 */ /* 0x000fe40000004100 */
[----:B------:R-:W-:Y:S01]  /*113a0*/  FFMA.FTZ R11, R11, R13, RZ ;  /* 0x0000000d0b0b7223 */ /* 0x000fe200000100ff */
[----:B------:R-:W-:Y:S02]  /*113b0*/  FADD.FTZ R13, RZ, R13 ;  /* 0x0000000dff0d7221 */ /* 0x000fe40000010000 */
        /* <DEDUP_REMOVED lines=14> */
[----:B------:R-:W-:Y:S01]  /*114a0*/  FADD.FTZ R10, R10, R18 ;  /* 0x000000120a0a7221 */ /* 0x000fe20000010000 */
[----:B------:R-:W-:-:S04]  /*114b0*/  FMUL.FTZ R18, R9, R18 ;  /* 0x0000001209127220 */ /* 0x000fc80000410000 */
[----:B------:R-:W-:Y:S01]  /*114c0*/  FFMA.FTZ R14, R15, R18, R14 ;  /* 0x000000120f0e7223 */ /* 0x000fe2000001000e */
[----:B------:R-:W-:Y:S02]  /*114d0*/  HADD2.F32 R15, -RZ, R54.H0_H0 ;  /* 0x20000036ff0f7230 */ /* 0x000fe40000004100 */
[----:B------:R-:W-:Y:S01]  /*114e0*/  FADD.FTZ R20, R20, R18 ;  /* 0x0000001214147221 */ /* 0x000fe20000010000 */
[----:B------:R-:W-:Y:S02]  /*114f0*/  HADD2.F32 R18, -RZ, R37.H0_H0 ;  /* 0x20000025ff127230 */ /* 0x000fe40000004100 */
        /* <DEDUP_REMOVED lines=16> */
[----:B------:R-:W-:Y:S02]  /*11600*/  HADD2.F32 R15, -RZ, R52.H0_H0 ;  /* 0x20000034ff0f7230 */ /* 0x000fe40000004100 */
[----:B------:R-:W-:-:S03]  /*11610*/  FADD.FTZ R20, R17, R20 ;  /* 0x0000001411147221 */ /* 0x000fc60000010000 */
        /* <DEDUP_REMOVED lines=93> */
[----:B------:R-:W-:Y:S01]  /*11bf0*/  FMUL.FTZ R19, R23, R19 ;  /* 0x0000001317137220 */ /* 0x000fe20000410000 */
[----:B------:R-:W-:Y:S01]  /*11c00*/  FFMA.FTZ R23, R16, R26, R14 ;  /* 0x0000001a10177223 */ /* 0x000fe2000001000e */
[----:B------:R-:W-:Y:S01]  /*11c10*/  FADD.FTZ R22, R22, -UR28 ;  /* 0x8000001c16167e21 */ /* 0x000fe20008010000 */
[----:B------:R-:W-:Y:S01]  /*11c20*/  FADD.FTZ R26, R26, R20 ;  /* 0x000000141a1a7221 */ /* 0x000fe20000010000 */
[----:B------:R-:W-:Y:S01]  /*11c30*/  FFMA.FTZ R27, R21, R19, R11 ;  /* 0x00000013151b7223 */ /* 0x000fe2000001000b */
[----:B------:R-:W-:Y:S01]  /*11c40*/  FFMA.FTZ R18, R18, R15, R23 ;  /* 0x0000000f12127223 */ /* 0x000fe20000010017 */
[----:B------:R-:W-:Y:S01]  /*11c50*/  FMUL.FTZ R17, R22, UR16 ;  /* 0x0000001016117c20 */ /* 0x000fe20008410000 */
[----:B------:R-:W-:Y:S02]  /*11c60*/  HADD2.F32 R22, -RZ, R44.H0_H0 ;  /* 0x2000002cff167230 */ /* 0x000fe40000004100 */
[----:B------:R-:W-:Y:S01]  /*11c70*/  FADD.FTZ R28, R26, R15 ;  /* 0x0000000f1a1c7221 */ /* 0x000fe20000010000 */
[----:B------:R-:W-:-:S02]  /*11c80*/  HADD2.F32 R26, -RZ, R124.H0_H0 ;  /* 0x2000007cff1a7230 */ /* 0x000fc40000004100 */
        /* <DEDUP_REMOVED lines=23> */
[----:B------:R-:W-:-:S03]  /*11e00*/  HADD2.F32 R22, -RZ, R123.H1_H1 ;  /* 0x3000007bff167230 */ /* 0x000fc60000004100 */
[-C--:B------:R-:W-:Y:S01]  /*11e10*/  FMUL.FTZ R34, R8, R16.reuse ;  /* 0x0000001008227220 */ /* 0x080fe20000410000 */
[----:B------:R-:W-:Y:S01]  /*11e20*/  FFMA.FTZ R27, R14, R16, R27 ;  /* 0x000000100e1b7223 */ /* 0x000fe2000001001b */
        /* <DEDUP_REMOVED lines=23> */
[----:B------:R-:W-:Y:S01]  /*11fa0*/  FFMA.FTZ R13, R21, R30, R18 ;  /* 0x0000001e150d7223 */ /* 0x000fe20000010012 */
[----:B------:R-:W-:Y:S01]  /*11fb0*/  FADD.FTZ R30, R30, R28 ;  /* 0x0000001c1e1e7221 */ /* 0x000fe20000010000 */
[----:B------:R-:W-:Y:S01]  /*11fc0*/  FMUL.FTZ R23, R26, R23 ;  /* 0x000000171a177220 */ /* 0x000fe20000410000 */
[----:B------:R-:W-:Y:S02]  /*11fd0*/  HADD2.F32 R26, -RZ, R121.H1_H1 ;  /* 0x30000079ff1a7230 */ /* 0x000fe40000004100 */
[----:B------:R-:W-:-:S03]  /*11fe0*/  HADD2.F32 R28, -RZ, R39.H0_H0 ;  /* 0x20000027ff1c7230 */ /* 0x000fc60000004100 */
[----:B------:R-:W-:-:S04]  /*11ff0*/  FADD.FTZ R26, R26, -UR28 ;  /* 0x8000001c1a1a7e21 */ /* 0x000fc80008010000 */
[----:B------:R-:W-:Y:S01]  /*12000*/  FMUL.FTZ R19, R26, UR16 ;  /* 0x000000101a137c20 */ /* 0x000fe20008410000 */
[----:B------:R-:W-:-:S03]  /*12010*/  HADD2.F32 R26, -RZ, R123.H0_H0 ;  /* 0x2000007bff1a7230 */ /* 0x000fc60000004100 */
        /* <DEDUP_REMOVED lines=22> */
[----:B------:R-:W-:Y:S01]  /*12180*/  FADD.FTZ R28, R10, R24 ;  /* 0x000000180a1c7221 */ /* 0x000fe20000010000 */
[----:B------:R-:W-:Y:S01]  /*12190*/  FADD.FTZ R11, R11, -UR28 ;  /* 0x8000001c0b0b7e21 */ /* 0x000fe20008010000 */
[----:B------:R-:W-:-:S03]  /*121a0*/  FMUL.FTZ R24, R9, R24 ;  /* 0x0000001809187220 */ /* 0x000fc60000410000 */
[----:B------:R-:W-:Y:S01]  /*121b0*/  FMUL.FTZ R11, R11, UR16 ;  /* 0x000000100b0b7c20 */ /* 0x000fe20008410000 */
[----:B------:R-:W-:Y:S01]  /*121c0*/  FFMA.FTZ R31, R17, R24, R13 ;  /* 0x00000018111f7223 */ /* 0x000fe2000001000d */
[----:B------:R-:W-:Y:S02]  /*121d0*/  HADD2.F32 R17, -RZ, R121.H0_H0 ;  /* 0x20000079ff117230 */ /* 0x000fe40000004100 */
[----:B------:R-:W-:Y:S01]  /*121e0*/  FADD.FTZ R30, R30, R24 ;  /* 0x000000181e1e7221 */ /* 0x000fe20000010000 */
[----:B------:R-:W-:Y:S01]  /*121f0*/  FFMA.FTZ R10, R9, R11, R2 ;  /* 0x0000000b090a7223 */ /* 0x000fe20000010002 */
[----:B------:R-:W-:Y:S02]  /*12200*/  HADD2.F32 R24, -RZ, R119.H0_H0 ;  /* 0x20000077ff187230 */ /* 0x000fe40000004100 */
[----:B------:R-:W-:Y:S01]  /*12210*/  FFMA.FTZ R31, R14, R34, R31 ;  /* 0x000000220e1f7223 */ /* 0x000fe2000001001f */
        /* <DEDUP_REMOVED lines=21> */
[----:B------:R-:W-:Y:S02]  /*12370*/  HADD2.F32 R39, -RZ, R114.H1_H1 ;  /* 0x30000072ff277230 */ /* 0x000fe40000004100 */
[----:B------:R-:W-:Y:S01]  /*12380*/  FMUL.FTZ R13, R24, R13 ;  /* 0x0000000d180d7220 */ /* 0x000fe20000410000 */
[----:B------:R-:W-:Y:S01]  /*12390*/  FADD.FTZ R24, R15, R16 ;  /* 0x000000100f187221 */ /* 0x000fe20000010000 */
[----:B------:R-:W-:Y:S01]  /*123a0*/  FADD.FTZ R12, R12, -UR28 ;  /* 0x8000001c0c0c7e21 */ /* 0x000fe20008010000 */
[----:B------:R-:W-:Y:S02]  /*123b0*/  HADD2.F32 R16, -RZ, R118.H0_H0 ;  /* 0x20000076ff107230 */ /* 0x000fe40000004100 */
[----:B------:R-:W-:Y:S01]  /*123c0*/  FADD.FTZ R39, R39, -UR28 ;  /* 0x8000001c27277e21 */ /* 0x000fe20008010000 */
[----:B------:R-:W-:Y:S01]  /*123d0*/  FADD.FTZ R28, R28, R25 ;  /* 0x000000191c1c7221 */ /* 0x000fe20000010000 */
[----:B------:R-:W-:Y:S01]  /*123e0*/  FMUL.FTZ R12, R12, UR16 ;  /* 0x000000100c0c7c20 */ /* 0x000fe20008410000 */
[----:B------:R-:W-:Y:S01]  /*123f0*/  FFMA.FTZ R29, R22, R25, R29 ;  /* 0x00000019161d7223 */ /* 0x000fe2000001001d */
[----:B------:R-:W-:-:S02]  /*12400*/  HADD2.F32 R37, -RZ, R97.H0_H0 ;  /* 0x20000061ff257230 */ /* 0x000fc40000004100 */
[----:B------:R-:W-:Y:S02]  /*12410*/  HADD2.F32 R35, -RZ, R112.H1_H1 ;  /* 0x30000070ff237230 */ /* 0x000fe40000004100 */
[----:B------:R-:W-:Y:S01]  /*12420*/  FFMA.FTZ R14, R9, R12, R2 ;  /* 0x0000000c090e7223 */ /* 0x000fe20000010002 */
[----:B------:R-:W-:Y:S01]  /*12430*/  FADD.FTZ R24, R24, R23 ;  /* 0x0000001718187221 */ /* 0x000fe20000010000 */
[----:B------:R-:W-:Y:S01]  /*12440*/  HADD2.F32 R38, -RZ, R114.H0_H0 ;  /* 0x20000072ff267230 */ /* 0x000fe20000004100 */
[----:B------:R-:W2:Y:S01]  /*12450*/  LDL.LU.S16 R118, [R1+0x29a] ;  /* 0x00029a0001767983 */ /* 0x000ea20000300600 */
[----:B------:R-:W-:Y:S01]  /*12460*/  FMUL.FTZ R15, R14, -1.4426950216293334961 ;  /* 0xbfb8aa3b0e0f7820 */ /* 0x000fe20000410000 */
[----:B------:R-:W-:Y:S01]  /*12470*/  FMUL.FTZ R39, R39, UR16 ;  /* 0x0000001027277c20 */ /* 0x000fe20008410000 */
[----:B------:R-:W-:Y:S01]  /*12480*/  FMUL.FTZ R25, R9, R25 ;  /* 0x0000001909197220 */ /* 0x000fe20000410000 */
[----:B------:R-:W-:Y:S01]  /*12490*/  FADD.FTZ R37, R37, -UR28 ;  /* 0x8000001c25257e21 */ /* 0x000fe20008010000 */
[----:B------:R-:W-:Y:S01]  /*124a0*/  FADD.FTZ R35, R35, -UR28 ;  /* 0x8000001c23237e21 */ /* 0x000fe20008010000 */
[----:B------:R-:W-:Y:S01]  /*124b0*/  HADD2.F32 R36, -RZ, R124.H1_H1 ;  /* 0x3000007cff247230 */ /* 0x000fe20000004100 */
[----:B------:R-:W0:Y:S01]  /*124c0*/  MUFU.EX2 R15, R15 ;  /* 0x0000000f000f7308 */ /* 0x000e220000000800 */
[----:B------:R-:W-:Y:S01]  /*124d0*/  FFMA.FTZ R44, R19, R26, R29 ;  /* 0x0000001a132c7223 */ /* 0x000fe2000001001d */
[----:B------:R-:W-:Y:S01]  /*124e0*/  HADD2.F32 R52, -RZ, R119.H1_H1 ;  /* 0x30000077ff347230 */ /* 0x000fe20000004100 */
[----:B------:R-:W3:Y:S01]  /*124f0*/  LDL.LU.S16 R114, [R1+0x2a6] ;  /* 0x0002a60001727983 */ /* 0x000ee20000300600 */
[----:B------:R-:W-:-:S02]  /*12500*/  HADD2.F32 R70, -RZ, R49.H0_H0 ;  /* 0x20000031ff467230 */ /* 0x000fc40000004100 */
[----:B------:R-:W-:Y:S01]  /*12510*/  HADD2.F32 R68, -RZ, R101.H0_H0 ;  /* 0x20000065ff447230 */ /* 0x000fe20000004100 */
[----:B------:R-:W4:Y:S01]  /*12520*/  LDL.S16 R116, [R1+0x2a8] ;  /* 0x0002a80001747983 */ /* 0x000f220000100600 */
        /* <DEDUP_REMOVED lines=34> */
[----:B------:R-:W-:Y:S01]  /*12750*/  FADD.FTZ R30, R30, R25 ;  /* 0x000000191e1e7221 */ /* 0x000fe20000010000 */
[----:B0-----:R-:W-:Y:S01]  /*12760*/  FMUL.FTZ R40, R40, R22 ;  /* 0x0000001628287220 */ /* 0x001fe20000410000 */
[----:B------:R-:W-:-:S04]  /*12770*/  FADD.FTZ R22, -R22, 1 ;  /* 0x3f80000016167421 */ /* 0x000fc80000010100 */
[----:B------:R-:W-:Y:S01]  /*12780*/  FFMA.FTZ R22, R14, R22, 1 ;  /* 0x3f8000000e167423 */ /* 0x000fe20000010016 */
[-C--:B------:R-:W-:Y:S01]  /*12790*/  FFMA.FTZ R14, R20, R23.reuse, R27 ;  /* 0x00000017140e7223 */ /* 0x080fe2000001001b */
[----:B------:R-:W-:Y:S02]  /*127a0*/  FMUL.FTZ R23, R8, R23 ;  /* 0x0000001708177220 */ /* 0x000fe40000410000 */
[----:B------:R-:W-:Y:S02]  /*127b0*/  FMUL.FTZ R40, R40, R22 ;  /* 0x0000001628287220 */ /* 0x000fe40000410000 */
[----:B------:R-:W-:Y:S01]  /*127c0*/  FFMA.FTZ R22, R20, R23, R31 ;  /* 0x0000001714167223 */ /* 0x000fe2000001001f */
[----:B------:R-:W-:-:S04]  /*127d0*/  FFMA.FTZ R20, R9, R35, R2 ;  /* 0x0000002309147223 */ /* 0x000fc80000010002 */
[----:B------:R-:W-:-:S06]  /*127e0*/  FMUL.FTZ R25, R20, -1.4426950216293334961 ;  /* 0xbfb8aa3b14197820 */ /* 0x000fcc0000410000 */
[----:B------:R-:W0:Y:S02]  /*127f0*/  MUFU.EX2 R25, R25 ;  /* 0x0000001900197308 */ /* 0x000e240000000800 */
[----:B0-----:R-:W-:-:S06]  /*12800*/  FADD.FTZ R25, R25, 1 ;  /* 0x3f80000019197421 */ /* 0x001fcc0000010000 */
[----:B------:R-:W0:Y:S01]  /*12810*/  MUFU.RCP R25, R25 ;  /* 0x0000001900197308 */ /* 0x000e220000001000 */
[----:B------:R-:W-:-:S05]  /*12820*/  HADD2.F32 R31, -RZ, R94.H0_H0 ;  /* 0x2000005eff1f7230 */ /* 0x000fca0000004100 */
        /* <DEDUP_REMOVED lines=27> */
[----:B------:R-:W-:Y:S01]  /*129e0*/  FMUL.FTZ R42, R42, R34 ;  /* 0x000000222a2a7220 */ /* 0x000fe20000410000 */
[----:B------:R-:W-:Y:S02]  /*129f0*/  HADD2.F32 R34, -RZ, R112.H0_H0 ;  /* 0x20000070ff227230 */ /* 0x000fe40000004100 */
[----:B------:R-:W-:Y:S01]  /*12a00*/  FADD.FTZ R26, R30, R26 ;  /* 0x0000001a1e1a7221 */ /* 0x000fe20000010000 */
[----:B------:R-:W-:Y:S01]  /*12a10*/  FMUL.FTZ R38, R38, R25 ;  /* 0x0000001926267220 */ /* 0x000fe20000410000 */
[----:B------:R-:W-:Y:S01]  /*12a20*/  FADD.FTZ R27, R27, -UR28 ;  /* 0x8000001c1b1b7e21 */ /* 0x000fe20008010000 */
[----:B------:R-:W-:Y:S01]  /*12a30*/  FFMA.FTZ R14, R18, R21, R14 ;  /* 0x00000015120e7223 */ /* 0x000fe2000001000e */
[----:B------:R-:W-:-:S02]  /*12a40*/  HADD2.F32 R28, -RZ, R110.H0_H0 ;  /* 0x2000006eff1c7230 */ /* 0x000fc40000004100 */
[----:B------:R-:W-:Y:S01]  /*12a50*/  FADD.FTZ R45, R20, R17 ;  /* 0x00000011142d7221 */ /* 0x000fe20000010000 */
[----:B------:R-:W-:Y:S01]  /*12a60*/  FMUL.FTZ R27, R27, UR16 ;  /* 0x000000101b1b7c20 */ /* 0x000fe20008410000 */
[----:B------:R-:W-:Y:S01]  /*12a70*/  FFMA.FTZ R44, R11, R17, R44 ;  /* 0x000000110b2c7223 */ /* 0x000fe2000001002c */
[----:B------:R-:W-:Y:S01]  /*12a80*/  FMUL.FTZ R53, R9, R15 ;  /* 0x0000000f09357220 */ /* 0x000fe20000410000 */
[----:B------:R-:W-:Y:S01]  /*12a90*/  FADD.FTZ R70, R70, -UR28 ;  /* 0x8000001c46467e21 */ /* 0x000fe20008010000 */
[----:B------:R-:W-:Y:S01]  /*12aa0*/  FADD.FTZ R68, R68, -UR28 ;  /* 0x8000001c44447e21 */ /* 0x000fe20008010000 */
[----:B------:R-:W-:Y:S01]  /*12ab0*/  HADD2.F32 R72, -RZ, R117.H1_H1 ;  /* 0x30000075ff487230 */ /* 0x000fe20000004100 */
[----:B------:R-:W2:Y:S01]  /*12ac0*/  LDL.LU.S16 R112, [R1+0x2a2] ;  /* 0x0002a20001707983 */ /* 0x000ea20000300600 */
[----:B0-----:R-:W-:Y:S01]  /*12ad0*/  FMUL.FTZ R34, R34, R23 ;  /* 0x0000001722227220 */ /* 0x001fe20000410000 */
[----:B------:R-:W-:Y:S01]  /*12ae0*/  FADD.FTZ R23, -R23, 1 ;  /* 0x3f80000017177421 */ /* 0x000fe20000010100 */
[----:B------:R-:W-:-:S02]  /*12af0*/  HADD2.F32 R30, -RZ, R111.H0_H0 ;  /* 0x2000006fff1e7230 */ /* 0x000fc40000004100 */
[----:B------:R-:W-:Y:S02]  /*12b00*/  HADD2.F32 R25, -RZ, R108.H1_H1 ;  /* 0x3000006cff197230 */ /* 0x000fe40000004100 */
[----:B------:R-:W-:Y:S01]  /*12b10*/  FFMA.FTZ R23, R19, R23, 1 ;  /* 0x3f80000013177423 */ /* 0x000fe20000010017 */
[----:B------:R-:W-:Y:S01]  /*12b20*/  FFMA.FTZ R19, R8, R27, R3 ;  /* 0x0000001b08137223 */ /* 0x000fe20000010003 */
[----:B------:R-:W-:Y:S01]  /*12b30*/  FFMA.FTZ R51, R10, R13, R14 ;  /* 0x0000000d0a337223 */ /* 0x000fe2000001000e */
[----:B------:R-:W-:Y:S02]  /*12b40*/  HADD2.F32 R64, -RZ, R48.H1_H1 ;  /* 0x30000030ff407230 */ /* 0x000fe40000004100 */
[----:B------:R-:W-:Y:S01]  /*12b50*/  FMUL.FTZ R34, R34, R23 ;  /* 0x0000001722227220 */ /* 0x000fe20000410000 */
[----:B------:R-:W-:Y:S01]  /*12b60*/  FMUL.FTZ R23, R19, -1.4426950216293334961 ;  /* 0xbfb8aa3b13177820 */ /* 0x000fe20000410000 */
[----:B------:R-:W-:Y:S01]  /*12b70*/  HADD2.F32 R71, -RZ, R102.H0_H0 ;  /* 0x20000066ff477230 */ /* 0x000fe20000004100 */
[----:B------:R-:W4:Y:S04]  /*12b80*/  LDL.S16 R110, [R1+0x2ae] ;  /* 0x0002ae00016e7983 */ /* 0x000f280000100600 */
        /* <DEDUP_REMOVED lines=45> */
[----:B------:R-:W-:Y:S01]  /*12e60*/  FFMA.FTZ R44, R12, R15, R44 ;  /* 0x0000000f0c2c7223 */ /* 0x000fe2000001002c */
[----:B------:R-:W-:Y:S01]  /*12e70*/  FADD.FTZ R45, R45, R15 ;  /* 0x0000000f2d2d7221 */ /* 0x000fe20000010000 */
[----:B------:R-:W-:Y:S01]  /*12e80*/  FFMA.FTZ R51, R16, R42, R51 ;  /* 0x0000002a10337223 */ /* 0x000fe20000010033 */
[----:B------:R-:W-:Y:S01]  /*12e90*/  FMUL.FTZ R70, R70, UR16 ;  /* 0x0000001046467c20 */ /* 0x000fe20008410000 */
[----:B------:R-:W-:Y:S01]  /*12ea0*/  FMUL.FTZ R68, R68, UR16 ;  /* 0x0000001044447c20 */ /* 0x000fe20008410000 */
[----:B------:R-:W-:Y:S01]  /*12eb0*/  FADD.FTZ R64, R64, -UR28 ;  /* 0x8000001c40407e21 */ /* 0x000fe20008010000 */
[----:B------:R-:W-:Y:S01]  /*12ec0*/  HADD2.F32 R62, -RZ, R99.H1_H1 ;  /* 0x30000063ff3e7230 */ /* 0x000fe20000004100 */
[----:B------:R-:W4:Y:S01]  /*12ed0*/  LDL.LU.S16 R108, [R1+0x2ac] ;  /* 0x0002ac00016c7983 */ /* 0x000f220000300600 */
        /* <DEDUP_REMOVED lines=12> */
[----:B------:R-:W0:Y:S01]  /*12fa0*/  MUFU.RCP R22, R22 ;  /* 0x0000001600167308 */ /* 0x000e220000001000 */
[----:B------:R-:W-:Y:S01]  /*12fb0*/  FADD.FTZ R17, R50, R17 ;  /* 0x0000001132117221 */ /* 0x000fe20000010000 */
[----:B------:R-:W-:Y:S02]  /*12fc0*/  HADD2.F32 R50, -RZ, R107.H1_H1 ;  /* 0x3000006bff327230 */ /* 0x000fe40000004100 */
[----:B------:R-:W-:Y:S02]  /*12fd0*/  HADD2.F32 R15, -RZ, R105.H0_H0 ;  /* 0x20000069ff0f7230 */ /* 0x000fe40000004100 */
[----:B------:R-:W-:Y:S01]  /*12fe0*/  FADD.FTZ R45, R45, R41 ;  /* 0x000000292d2d7221 */ /* 0x000fe20000010000 */
[----:B------:R-:W-:Y:S01]  /*12ff0*/  FFMA.FTZ R44, R39, R41, R44 ;  /* 0x00000029272c7223 */ /* 0x000fe2000001002c */
[----:B------:R-:W-:Y:S01]  /*13000*/  FMUL.FTZ R64, R64, UR16 ;  /* 0x0000001040407c20 */ /* 0x000fe20008410000 */
[----:B------:R-:W-:Y:S01]  /*13010*/  FADD.FTZ R62, R62, -UR28 ;  /* 0x8000001c3e3e7e21 */ /* 0x000fe20008010000 */
[----:B------:R-:W-:-:S02]  /*13020*/  HADD2.F32 R69, -RZ, R101.H1_H1 ;  /* 0x30000065ff457230 */ /* 0x000fc40000004100 */
[----:B------:R-:W-:Y:S01]  /*13030*/  FFMA.FTZ R51, R37, R40, R51 ;  /* 0x0000002825337223 */ /* 0x000fe20000010033 */
[----:B------:R-:W-:Y:S01]  /*13040*/  HADD2.F32 R63, -RZ, R48.H0_H0 ;  /* 0x20000030ff3f7230 */ /* 0x000fe20000004100 */
[----:B------:R-:W4:Y:S01]  /*13050*/  LDL.LU.S16 R107, [R1+0x2b4] ;  /* 0x0002b400016b7983 */ /* 0x000f220000300600 */
[----:B0-----:R-:W-:Y:S01]  /*13060*/  FMUL.FTZ R50, R50, R22 ;  /* 0x0000001632327220 */ /* 0x001fe20000410000 */
[----:B------:R-:W-:-:S04]  /*13070*/  FADD.FTZ R22, -R22, 1 ;  /* 0x3f80000016167421 */ /* 0x000fc80000010100 */
[----:B------:R-:W-:Y:S01]  /*13080*/  FFMA.FTZ R22, R20, R22, 1 ;  /* 0x3f80000014167423 */ /* 0x000fe20000010016 */
[----:B------:R-:W-:-:S03]  /*13090*/  HADD2.F32 R20, -RZ, R105.H1_H1 ;  /* 0x30000069ff147230 */ /* 0x000fc60000004100 */
[----:B------:R-:W-:Y:S02]  /*130a0*/  FMUL.FTZ R22, R50, R22 ;  /* 0x0000001632167220 */ /* 0x000fe40000410000 */
[----:B------:R-:W-:Y:S01]  /*130b0*/  FADD.FTZ R20, R20, -UR28 ;  /* 0x8000001c14147e21 */ /* 0x000fe20008010000 */
[----:B------:R-:W-:Y:S01]  /*130c0*/  FADD.FTZ R50, R19, R13 ;  /* 0x0000000d13327221 */ /* 0x000fe20000010000 */
[----:B------:R-:W-:Y:S02]  /*130d0*/  FMUL.FTZ R19, R8, R13 ;  /* 0x0000000d08137220 */ /* 0x000fe40000410000 */
[----:B------:R-:W-:Y:S02]  /*130e0*/  FMUL.FTZ R14, R20, UR16 ;  /* 0x00000010140e7c20 */ /* 0x000fe40008410000 */
[----:B------:R-:W-:Y:S02]  /*130f0*/  FFMA.FTZ R13, R10, R19, R11 ;  /* 0x000000130a0d7223 */ /* 0x000fe4000001000b */
[----:B------:R-:W-:-:S04]  /*13100*/  FFMA.FTZ R10, R9, R14, R2 ;  /* 0x0000000e090a7223 */ /* 0x000fc80000010002 */
[----:B------:R-:W-:-:S06]  /*13110*/  FMUL.FTZ R11, R10, -1.4426950216293334961 ;  /* 0xbfb8aa3b0a0b7820 */ /* 0x000fcc0000410000 */
[----:B------:R-:W0:Y:S02]  /*13120*/  MUFU.EX2 R11, R11 ;  /* 0x0000000b000b7308 */ /* 0x000e240000000800 */
[----:B0-----:R-:W-:-:S06]  /*13130*/  FADD.FTZ R11, R11, 1 ;  /* 0x3f8000000b0b7421 */ /* 0x001fcc0000010000 */
[----:B------:R-:W0:Y:S01]  /*13140*/  MUFU.RCP R11, R11 ;  /* 0x0000000b000b7308 */ /* 0x000e220000001000 */
[----:B------:R-:W-:Y:S02]  /*13150*/  HADD2.F32 R20, -RZ, R106.H1_H1 ;  /* 0x3000006aff147230 */ /* 0x000fe40000004100 */
[----:B------:R-:W-:Y:S01]  /*13160*/  FADD.FTZ R17, R19, R17 ;  /* 0x0000001113117221 */ /* 0x000fe20000010000 */
[----:B------:R-:W-:Y:S01]  /*13170*/  FADD.FTZ R50, R50, R42 ;  /* 0x0000002a32327221 */ /* 0x000fe20000010000 */
[----:B------:R-:W-:Y:S01]  /*13180*/  FMUL.FTZ R41, R9, R41 ;  /* 0x0000002909297220 */ /* 0x000fe20000410000 */
[----:B------:R-:W-:Y:S01]  /*13190*/  FMUL.FTZ R62, R62, UR16 ;  /* 0x000000103e3e7c20 */ /* 0x000fe20008410000 */
[----:B------:R-:W-:Y:S02]  /*131a0*/  HADD2.F32 R67, -RZ, R100.H1_H1 ;  /* 0x30000064ff437230 */ /* 0x000fe40000004100 */
[----:B------:R-:W-:Y:S01]  /*131b0*/  FADD.FTZ R63, R63, -UR28 ;  /* 0x8000001c3f3f7e21 */ /* 0x000fe20008010000 */
[----:B------:R-:W-:-:S02]  /*131c0*/  HADD2.F32 R60, -RZ, R98.H0_H0 ;  /* 0x20000062ff3c7230 */ /* 0x000fc40000004100 */
[----:B------:R-:W-:Y:S01]  /*131d0*/  FADD.FTZ R45, R45, R38 ;  /* 0x000000262d2d7221 */ /* 0x000fe20000010000 */
[----:B------:R-:W-:Y:S02]  /*131e0*/  HADD2.F32 R65, -RZ, R115.H1_H1 ;  /* 0x30000073ff417230 */ /* 0x000fe40000004100 */
[----:B------:R-:W-:Y:S01]  /*131f0*/  FFMA.FTZ R44, R35, R38, R44 ;  /* 0x00000026232c7223 */ /* 0x000fe2000001002c */
[----:B------:R-:W-:Y:S02]  /*13200*/  HADD2.F32 R58, -RZ, R47.H1_H1 ;  /* 0x3000002fff3a7230 */ /* 0x000fe40000004100 */
[----:B------:R-:W-:Y:S02]  /*13210*/  HADD2.F32 R66, -RZ, R99.H0_H0 ;  /* 0x20000063ff427230 */ /* 0x000fe40000004100 */
[----:B------:R-:W-:Y:S02]  /*13220*/  HADD2.F32 R54, -RZ, R104.H1_H1 ;  /* 0x30000068ff367230 */ /* 0x000fe40000004100 */
[----:B------:R-:W-:-:S02]  /*13230*/  HADD2.F32 R61, -RZ, R98.H1_H1 ;  /* 0x30000062ff3d7230 */ /* 0x000fc40000004100 */
[----:B0-----:R-:W-:Y:S01]  /*13240*/  FMUL.FTZ R20, R20, R11 ;  /* 0x0000000b14147220 */ /* 0x001fe20000410000 */
[----:B------:R-:W-:Y:S01]  /*13250*/  FADD.FTZ R11, -R11, 1 ;  /* 0x3f8000000b0b7421 */ /* 0x000fe20000010100 */
[----:B------:R-:W-:Y:S01]  /*13260*/  FMUL.FTZ R42, R8, R42 ;  /* 0x0000002a082a7220 */ /* 0x000fe20000410000 */
[----:B------:R-:W-:Y:S01]  /*13270*/  FADD.FTZ R50, R50, R40 ;  /* 0x0000002832327221 */ /* 0x000fe20000010000 */
[----:B------:R-:W-:Y:S01]  /*13280*/  FMUL.FTZ R63, R63, UR16 ;  /* 0x000000103f3f7c20 */ /* 0x000fe20008410000 */
[----:B------:R-:W-:Y:S01]  /*13290*/  FFMA.FTZ R11, R10, R11, 1 ;  /* 0x3f8000000a0b7423 */ /* 0x000fe2000001000b */
[----:B------:R-:W-:Y:S02]  /*132a0*/  HADD2.F32 R10, -RZ, R89.H0_H0 ;  /* 0x20000059ff0a7230 */ /* 0x000fe40000004100 */
[----:B------:R-:W-:Y:S01]  /*132b0*/  FADD.FTZ R60, R60, -UR28 ;  /* 0x8000001c3c3c7e21 */ /* 0x000fe20008010000 */
[----:B------:R-:W-:Y:S01]  /*132c0*/  FMUL.FTZ R38, R9, R38 ;  /* 0x0000002609267220 */ /* 0x000fe20000410000 */
[----:B------:R-:W-:Y:S01]  /*132d0*/  FADD.FTZ R58, R58, -UR28 ;  /* 0x8000001c3a3a7e21 */ /* 0x000fe20008010000 */
[----:B------:R-:W-:-:S02]  /*132e0*/  HADD2.F32 R56, -RZ, R96.H1_H1 ;  /* 0x30000060ff387230 */ /* 0x000fc40000004100 */
[----:B------:R-:W-:Y:S01]  /*132f0*/  FADD.FTZ R10, R10, -UR28 ;  /* 0x8000001c0a0a7e21 */ /* 0x000fe20008010000 */
[----:B------:R-:W-:Y:S01]  /*13300*/  FMUL.FTZ R20, R20, R11 ;  /* 0x0000000b14147220 */ /* 0x000fe20000410000 */
[----:B------:R-:W-:Y:S02]  /*13310*/  HADD2.F32 R55, -RZ, R103.H1_H1 ;  /* 0x30000067ff377230 */ /* 0x000fe40000004100 */
[----:B------:R-:W-:Y:S01]  /*13320*/  FFMA.FTZ R51, R31, R36, R51 ;  /* 0x000000241f337223 */ /* 0x000fe20000010033 */
[----:B------:R-:W-:Y:S01]  /*13330*/  FMUL.FTZ R11, R10, UR16 ;  /* 0x000000100a0b7c20 */ /* 0x000fe20008410000 */
[----:B------:R-:W-:Y:S01]  /*13340*/  FMUL.FTZ R40, R8, R40 ;  /* 0x0000002808287220 */ /* 0x000fe20000410000 */
[----:B------:R-:W-:Y:S01]  /*13350*/  FMUL.FTZ R60, R60, UR16 ;  /* 0x000000103c3c7c20 */ /* 0x000fe20008410000 */
[----:B------:R-:W-:Y:S01]  /*13360*/  FMUL.FTZ R58, R58, UR16 ;  /* 0x000000103a3a7c20 */ /* 0x000fe20008410000 */
[----:B------:R-:W-:Y:S01]  /*13370*/  FFMA.FTZ R10, R8, R11, R3 ;  /* 0x0000000b080a7223 */ /* 0x000fe20000010003 */
[----:B------:R-:W-:Y:S01]  /*13380*/  FADD.FTZ R56, R56, -UR28 ;  /* 0x8000001c38387e21 */ /* 0x000fe20008010000 */
[----:B------:R-:W-:-:S02]  /*13390*/  HADD2.F32 R59, -RZ, R97.H1_H1 ;  /* 0x30000061ff3b7230 */ /* 0x000fc40000004100 */
[----:B------:R-:W-:Y:S01]  /*133a0*/  FADD.FTZ R45, R45, R34 ;  /* 0x000000222d2d7221 */ /* 0x000fe20000010000 */
[----:B------:R-:W-:Y:S01]  /*133b0*/  FMUL.FTZ R19, R10, -1.4426950216293334961 ;  /* 0xbfb8aa3b0a137820 */ /* 0x000fe20000410000 */
[----:B------:R-:W-:Y:S02]  /*133c0*/  HADD2.F32 R57, -RZ, R113.H1_H1 ;  /* 0x30000071ff397230 */ /* 0x000fe40000004100 */
[----:B------:R-:W-:Y:S01]  /*133d0*/  FFMA.FTZ R44, R29, R34, R44 ;  /* 0x000000221d2c7223 */ /* 0x000fe2000001002c */
[----:B------:R-:W-:Y:S01]  /*133e0*/  HADD2.F32 R48, -RZ, R93.H1_H1 ;  /* 0x3000005dff307230 */ /* 0x000fe20000004100 */
[----:B------:R-:W4:Y:S01]  /*133f0*/  LDL.S16 R106, [R1+0x2b6] ;  /* 0x0002b600016a7983 */ /* 0x000f220000100600 */
[----:B------:R-:W0:Y:S01]  /*13400*/  MUFU.EX2 R19, R19 ;  /* 0x0000001300137308 */ /* 0x000e220000000800 */
[----:B------:R-:W-:Y:S02]  /*13410*/  HADD2.F32 R75, -RZ, R75.H0_H0 ;  /* 0x2000004bff4b7230 */ /* 0x000fe40000004100 */
[----:B------:R-:W4:Y:S01]  /*13420*/  LDL.LU.S16 R103, [R1+0x2bc] ;  /* 0x0002bc0001677983 */ /* 0x000f220000300600 */
[----:B------:R-:W-:-:S02]  /*13430*/  HADD2.F32 R76, -RZ, R76.H0_H0 ;  /* 0x2000004cff4c7230 */ /* 0x000fc40000004100 */
[----:B------:R-:W-:Y:S01]  /*13440*/  HADD2.F32 R77, -RZ, R77.H0_H0 ;  /* 0x2000004dff4d7230 */ /* 0x000fe20000004100 */
[----:B------:R-:W4:Y:S01]  /*13450*/  LDL.S16 R100, [R1+0x2c8] ;  /* 0x0002c80001647983 */ /* 0x000f220000100600 */
[----:B------:R-:W-:Y:S02]  /*13460*/  HADD2.F32 R78, -RZ, R78.H0_H0 ;  /* 0x2000004eff4e7230 */ /* 0x000fe40000004100 */
[----:B------:R-:W-:Y:S01]  /*13470*/  HADD2.F32 R120, -RZ, R120.H0_H0 ;  /* 0x20000078ff787230 */ /* 0x000fe20000004100 */
[----:B------:R-:W4:Y:S01]  /*13480*/  LDL.LU.S16 R99, [R1+0x2c4] ;  /* 0x0002c40001637983 */ /* 0x000f220000300600 */
[----:B0-----:R-:W-:Y:S01]  /*13490*/  FADD.FTZ R19, R19, 1 ;  /* 0x3f80000013137421 */ /* 0x001fe20000010000 */
[----:B--2---:R-:W-:Y:S02]  /*134a0*/  HADD2.F32 R115, -RZ, R112.H0_H0 ;  /* 0x20000070ff737230 */ /* 0x004fe40000004100 */
[----:B------:R-:W-:Y:S01]  /*134b0*/  FMUL.FTZ R56, R56, UR16 ;  /* 0x0000001038387c20 */ /* 0x000fe20008410000 */
[----:B------:R-:W-:Y:S01]  /*134c0*/  FMUL.FTZ R34, R9, R34 ;  /* 0x0000002209227220 */ /* 0x000fe20000410000 */
[----:B------:R-:W-:Y:S01]  /*134d0*/  FADD.FTZ R48, R48, -UR28 ;  /* 0x8000001c30307e21 */ /* 0x000fe20008010000 */
[----:B------:R-:W-:Y:S01]  /*134e0*/  FADD.FTZ R75, R75, -UR28 ;  /* 0x8000001c4b4b7e21 */ /* 0x000fe20008010000 */
[----:B------:R-:W0:Y:S01]  /*134f0*/  MUFU.RCP R19, R19 ;  /* 0x0000001300137308 */ /* 0x000e220000001000 */
[----:B------:R-:W-:Y:S01]  /*13500*/  FADD.FTZ R76, R76, -UR28 ;  /* 0x8000001c4c4c7e21 */ /* 0x000fe20008010000 */
[----:B---3--:R-:W-:-:S02]  /*13510*/  HADD2.F32 R97, -RZ, R114.H0_H0 ;  /* 0x20000072ff617230 */ /* 0x008fc40000004100 */
[----:B------:R-:W-:Y:S01]  /*13520*/  FMUL.FTZ R48, R48, UR16 ;  /* 0x0000001030307c20 */ /* 0x000fe20008410000 */
[----:B------:R-:W2:Y:S04]  /*13530*/  LDL.LU.S16 R114, [R1+0x2aa] ;  /* 0x0002aa0001727983 */ /* 0x000ea80000300600 */
[----:B------:R-:W3:Y:S01]  /*13540*/  LDL.S16 R112, [R1+0x2b0] ;  /* 0x0002b00001707983 */ /* 0x000ee20000100600 */
[----:B------:R-:W-:Y:S02]  /*13550*/  HADD2.F32 R118, -RZ, R118.H0_H0 ;  /* 0x20000076ff767230 */ /* 0x000fe40000004100 */
[----:B----4-:R-:W-:Y:S01]  /*13560*/  HADD2.F32 R116, -RZ, R116.H0_H0 ;  /* 0x20000074ff747230 */ /* 0x010fe20000004100 */
[----:B------:R-:W4:Y:S01]  /*13570*/  LDL.LU.S16 R98, [R1+0x2ca] ;  /* 0x0002ca0001627983 */ /* 0x000f220000300600 */
[----:B0-----:R-:W-:Y:S01]  /*13580*/  FMUL.FTZ R52, R52, R19 ;  /* 0x0000001334347220 */ /* 0x001fe20000410000 */
[----:B------:R-:W-:-:S04]  /*13590*/  FADD.FTZ R19, -R19, 1 ;  /* 0x3f80000013137421 */ /* 0x000fc80000010100 */
[----:B------:R-:W-:Y:S01]  /*135a0*/  FFMA.FTZ R19, R10, R19, 1 ;  /* 0x3f8000000a137423 */ /* 0x000fe20000010013 */
[----:B------:R-:W-:Y:S02]  /*135b0*/  HADD2.F32 R10, -RZ, R104.H0_H0 ;  /* 0x20000068ff0a7230 */ /* 0x000fe40000004100 */
[----:B------:R-:W-:Y:S01]  /*135c0*/  FADD.FTZ R116, R116, -UR28 ;  /* 0x8000001c74747e21 */ /* 0x000fe20008010000 */
[----:B------:R-:W4:Y:S02]  /*135d0*/  LDL.S16 R104, [R1+0x2c0] ;  /* 0x0002c00001687983 */ /* 0x000f240000100600 */
        /* <DEDUP_REMOVED lines=10> */
[----:B------:R-:W-:-:S03]  /*13680*/  FFMA.FTZ R52, R16, R42, R52 ;  /* 0x0000002a10347223 */ /* 0x000fc60000010034 */
[----:B------:R-:W-:Y:S01]  /*13690*/  FADD.FTZ R53, R42, R53 ;  /* 0x000000352a357221 */ /* 0x000fe20000010000 */
[----:B------:R-:W-:Y:S01]  /*136a0*/  FFMA.FTZ R42, R8, R70, R3 ;  /* 0x00000046082a7223 */ /* 0x000fe20000010003 */
[----:B0-----:R-:W-:Y:S01]  /*136b0*/  FMUL.FTZ R15, R15, R13 ;  /* 0x0000000d0f0f7220 */ /* 0x001fe20000410000 */
[----:B------:R-:W-:-:S04]  /*136c0*/  FADD.FTZ R13, -R13, 1 ;  /* 0x3f8000000d0d7421 */ /* 0x000fc80000010100 */
[----:B------:R-:W-:Y:S01]  /*136d0*/  FFMA.FTZ R13, R12, R13, 1 ;  /* 0x3f8000000c0d7423 */ /* 0x000fe2000001000d */
[----:B------:R-:W-:Y:S02]  /*136e0*/  HADD2.F32 R12, -RZ, R49.H1_H1 ;  /* 0x30000031ff0c7230 */ /* 0x000fe40000004100 */
        /* <DEDUP_REMOVED lines=46> */
[----:B------:R-:W0:Y:S01]  /*139d0*/  MUFU.EX2 R37, R37 ;  /* 0x0000002500257308 */ /* 0x000e220000000800 */
[----:B------:R-:W-:Y:S01]  /*139e0*/  FADD.FTZ R12, R12, -UR28 ;  /* 0x8000001c0c0c7e21 */ /* 0x000fe20008010000 */
[----:B------:R-:W-:-:S03]  /*139f0*/  FMUL.FTZ R15, R15, R13 ;  /* 0x0000000d0f0f7220 */ /* 0x000fc60000410000 */
[----:B------:R-:W-:-:S04]  /*13a00*/  FMUL.FTZ R13, R12, UR16 ;  /* 0x000000100c0d7c20 */ /* 0x000fc80008410000 */
[----:B------:R-:W-:Y:S01]  /*13a10*/  FFMA.FTZ R12, R8, R13, R3 ;  /* 0x0000000d080c7223 */ /* 0x000fe20000010003 */
[----:B0-----:R-:W-:-:S03]  /*13a20*/  FADD.FTZ R37, R37, 1 ;  /* 0x3f80000025257421 */ /* 0x001fc60000010000 */
[----:B------:R-:W-:-:S03]  /*13a30*/  FMUL.FTZ R17, R12, -1.4426950216293334961 ;  /* 0xbfb8aa3b0c117820 */ /* 0x000fc60000410000 */
[----:B------:R-:W0:Y:S08]  /*13a40*/  MUFU.RCP R37, R37 ;  /* 0x0000002500257308 */ /* 0x000e300000001000 */
[----:B------:R-:W1:Y:S01]  /*13a50*/  MUFU.EX2 R17, R17 ;  /* 0x0000001100117308 */ /* 0x000e620000000800 */
[----:B0-----:R-:W-:Y:S01]  /*13a60*/  FMUL.FTZ R66, R66, R37 ;  /* 0x0000002542427220 */ /* 0x001fe20000410000 */
[----:B------:R-:W-:Y:S01]  /*13a70*/  FADD.FTZ R37, -R37, 1 ;  /* 0x3f80000025257421 */ /* 0x000fe20000010100 */
[----:B-1----:R-:W-:-:S03]  /*13a80*/  FADD.FTZ R17, R17, 1 ;  /* 0x3f80000011117421 */ /* 0x002fc60000010000 */
[----:B------:R-:W-:Y:S01]  /*13a90*/  FFMA.FTZ R37, R35, R37, 1 ;  /* 0x3f80000023257423 */ /* 0x000fe20000010025 */
[----:B------:R-:W-:-:S03]  /*13aa0*/  FFMA.FTZ R35, R8, R58, R3 ;  /* 0x0000003a08237223 */ /* 0x000fc60000010003 */
[----:B------:R-:W-:Y:S01]  /*13ab0*/  FMUL.FTZ R66, R66, R37 ;  /* 0x0000002542427220 */ /* 0x000fe20000410000 */
[----:B------:R-:W0:Y:S01]  /*13ac0*/  MUFU.RCP R17, R17 ;  /* 0x0000001100117308 */ /* 0x000e220000001000 */
[----:B------:R-:W-:-:S07]  /*13ad0*/  FMUL.FTZ R37, R35, -1.4426950216293334961 ;  /* 0xbfb8aa3b23257820 */ /* 0x000fce0000410000 */
[----:B------:R-:W1:Y:S01]  /*13ae0*/  MUFU.EX2 R37, R37 ;  /* 0x0000002500257308 */ /* 0x000e620000000800 */
[----:B0-----:R-:W-:Y:S01]  /*13af0*/  FMUL.FTZ R54, R54, R17 ;  /* 0x0000001136367220 */ /* 0x001fe20000410000 */
[----:B------:R-:W-:Y:S01]  /*13b00*/  FADD.FTZ R17, -R17, 1 ;  /* 0x3f80000011117421 */ /* 0x000fe20000010100 */
[----:B-1----:R-:W-:-:S03]  /*13b10*/  FADD.FTZ R37, R37, 1 ;  /* 0x3f80000025257421 */ /* 0x002fc60000010000 */
[----:B------:R-:W-:Y:S01]  /*13b20*/  FFMA.FTZ R17, R12, R17, 1 ;  /* 0x3f8000000c117423 */ /* 0x000fe20000010011 */
[----:B------:R-:W-:Y:S02]  /*13b30*/  HADD2.F32 R12, -RZ, R102.H1_H1 ;  /* 0x30000066ff0c7230 */ /* 0x000fe40000004100 */
[----:B------:R-:W-:Y:S01]  /*13b40*/  FADD.FTZ R53, R40, R53 ;  /* 0x0000003528357221 */ /* 0x000fe20000010000 */
[----:B------:R-:W-:Y:S01]  /*13b50*/  FMUL.FTZ R72, R72, R49 ;  /* 0x0000003148487220 */ /* 0x000fe20000410000 */
[----:B------:R-:W0:Y:S01]  /*13b60*/  MUFU.RCP R37, R37 ;  /* 0x0000002500257308 */ /* 0x000e220000001000 */
[----:B------:R-:W-:Y:S01]  /*13b70*/  FADD.FTZ R12, R12, -UR28 ;  /* 0x8000001c0c0c7e21 */ /* 0x000fe20008010000 */
[----:B------:R-:W-:Y:S01]  /*13b80*/  FMUL.FTZ R17, R54, R17 ;  /* 0x0000001136117220 */ /* 0x000fe20000410000 */
[----:B------:R-:W-:Y:S01]  /*13b90*/  FMUL.FTZ R69, R69, R41 ;  /* 0x0000002945457220 */ /* 0x000fe20000410000 */
[----:B------:R-:W-:Y:S01]  /*13ba0*/  FMUL.FTZ R65, R65, R39 ;  /* 0x0000002741417220 */ /* 0x000fe20000410000 */
[----:B------:R-:W-:Y:S01]  /*13bb0*/  FMUL.FTZ R12, R12, UR16 ;  /* 0x000000100c0c7c20 */ /* 0x000fe20008410000 */
[----:B------:R-:W-:Y:S01]  /*13bc0*/  FMUL.FTZ R71, R71, R42 ;  /* 0x0000002a47477220 */ /* 0x000fe20000410000 */
[----:B------:R-:W-:-:S02]  /*13bd0*/  HADD2.F32 R89, -RZ, R106.H0_H0 ;  /* 0x2000006aff597230 */ /* 0x000fc40000004100 */
[----:B------:R-:W-:Y:S01]  /*13be0*/  FMUL.FTZ R116, R116, UR16 ;  /* 0x0000001074747c20 */ /* 0x000fe20008410000 */
[----:B------:R-:W-:Y:S01]  /*13bf0*/  FFMA.FTZ R16, R9, R12, R2 ;  /* 0x0000000c09107223 */ /* 0x000fe20000010002 */
[----:B--2---:R-:W-:Y:S02]  /*13c00*/  HADD2.F32 R114, -RZ, R114.H0_H0 ;  /* 0x20000072ff727230 */ /* 0x004fe40000004100 */
[----:B------:R-:W-:Y:S01]  /*13c10*/  FADD.FTZ R53, R53, R38 ;  /* 0x0000002635357221 */ /* 0x000fe20000010000 */
[----:B------:R-:W2:Y:S01]  /*13c20*/  LDL.LU.S16 R102, [R1+0x2c2] ;  /* 0x0002c20001667983 */ /* 0x000ea20000300600 */
[----:B------:R-:W-:Y:S01]  /*13c30*/  FMUL.FTZ R54, R16, -1.4426950216293334961 ;  /* 0xbfb8aa3b10367820 */ /* 0x000fe20000410000 */
[----:B0-----:R-:W-:Y:S01]  /*13c40*/  FMUL.FTZ R61, R61, R37 ;  /* 0x000000253d3d7220 */ /* 0x001fe20000410000 */
[----:B------:R-:W-:-:S04]  /*13c50*/  FADD.FTZ R37, -R37, 1 ;  /* 0x3f80000025257421 */ /* 0x000fc80000010100 */
[----:B------:R-:W0:Y:S01]  /*13c60*/  MUFU.EX2 R54, R54 ;  /* 0x0000003600367308 */ /* 0x000e220000000800 */
[----:B------:R-:W-:Y:S01]  /*13c70*/  HADD2.F32 R49, -RZ, R111.H1_H1 ;  /* 0x3000006fff317230 */ /* 0x000fe20000004100 */
[----:B------:R-:W2:Y:S01]  /*13c80*/  LDL.LU.S16 R106, [R1+0x2ba] ;  /* 0x0002ba00016a7983 */ /* 0x000ea20000300600 */
[----:B------:R-:W-:-:S04]  /*13c90*/  FFMA.FTZ R37, R35, R37, 1 ;  /* 0x3f80000023257423 */ /* 0x000fc80000010025 */
[----:B------:R-:W-:Y:S01]  /*13ca0*/  FMUL.FTZ R61, R61, R37 ;  /* 0x000000253d3d7220 */ /* 0x000fe20000410000 */
[----:B------:R-:W-:-:S04]  /*13cb0*/  FFMA.FTZ R37, R9, R56, R2 ;  /* 0x0000003809257223 */ /* 0x000fc80000010002 */
[----:B------:R-:W-:Y:S01]  /*13cc0*/  FMUL.FTZ R38, R37, -1.4426950216293334961 ;  /* 0xbfb8aa3b25267820 */ /* 0x000fe20000410000 */
[----:B0-----:R-:W-:-:S05]  /*13cd0*/  FADD.FTZ R54, R54, 1 ;  /* 0x3f80000036367421 */ /* 0x001fca0000010000 */
[----:B------:R-:W0:Y:S04]  /*13ce0*/  MUFU.EX2 R38, R38 ;  /* 0x0000002600267308 */ /* 0x000e280000000800 */
[----:B------:R-:W1:Y:S01]  /*13cf0*/  MUFU.RCP R54, R54 ;  /* 0x0000003600367308 */ /* 0x000e620000001000 */
[----:B0-----:R-:W-:-:S07]  /*13d00*/  FADD.FTZ R38, R38, 1 ;  /* 0x3f80000026267421 */ /* 0x001fce0000010000 */
[----:B------:R-:W0:Y:S01]  /*13d10*/  MUFU.RCP R38, R38 ;  /* 0x0000002600267308 */ /* 0x000e220000001000 */
[----:B-1----:R-:W-:Y:S01]  /*13d20*/  FMUL.FTZ R55, R55, R54 ;  /* 0x0000003637377220 */ /* 0x002fe20000410000 */
[----:B------:R-:W-:-:S04]  /*13d30*/  FADD.FTZ R54, -R54, 1 ;  /* 0x3f80000036367421 */ /* 0x000fc80000010100 */
[----:B------:R-:W-:Y:S01]  /*13d40*/  FFMA.FTZ R16, R16, R54, 1 ;  /* 0x3f80000010107423 */ /* 0x000fe20000010036 */
[----:B------:R-:W-:Y:S02]  /*13d50*/  HADD2.F32 R54, -RZ, R47.H0_H0 ;  /* 0x2000002fff367230 */ /* 0x000fe40000004100 */
[----:B------:R-:W-:Y:S01]  /*13d60*/  FADD.FTZ R35, R50, R36 ;  /* 0x0000002432237221 */ /* 0x000fe20000010000 */
[----:B------:R-:W-:Y:S02]  /*13d70*/  FMUL.FTZ R36, R8, R36 ;  /* 0x0000002408247220 */ /* 0x000fe40000410000 */
[----:B------:R-:W-:Y:S02]  /*13d80*/  FADD.FTZ R54, R54, -UR28 ;  /* 0x8000001c36367e21 */ /* 0x000fe40008010000 */
[----:B------:R-:W-:Y:S02]  /*13d90*/  FFMA.FTZ R31, R31, R36, R52 ;  /* 0x000000241f1f7223 */ /* 0x000fe40000010034 */
[----:B------:R-:W-:Y:S01]  /*13da0*/  FMUL.FTZ R54, R54, UR16 ;  /* 0x0000001036367c20 */ /* 0x000fe20008410000 */
[----:B0-----:R-:W-:Y:S01]  /*13db0*/  FMUL.FTZ R59, R59, R38 ;  /* 0x000000263b3b7220 */ /* 0x001fe20000410000 */
[----:B------:R-:W-:Y:S01]  /*13dc0*/  FADD.FTZ R38, -R38, 1 ;  /* 0x3f80000026267421 */ /* 0x000fe20000010100 */
[----:B------:R-:W-:Y:S01]  /*13dd0*/  FADD.FTZ R53, R36, R53 ;  /* 0x0000003524357221 */ /* 0x000fe20000010000 */
[----:B------:R-:W-:-:S02]  /*13de0*/  FFMA.FTZ R36, R8, R54, R3 ;  /* 0x0000003608247223 */ /* 0x000fc40000010003 */
[----:B------:R-:W-:Y:S02]  /*13df0*/  FFMA.FTZ R38, R37, R38, 1 ;  /* 0x3f80000025267423 */ /* 0x000fe40000010026 */
[----:B------:R-:W-:-:S06]  /*13e00*/  FMUL.FTZ R37, R36, -1.4426950216293334961 ;  /* 0xbfb8aa3b24257820 */ /* 0x000fcc0000410000 */
[----:B------:R-:W0:Y:S01]  /*13e10*/  MUFU.EX2 R37, R37 ;  /* 0x0000002500257308 */ /* 0x000e220000000800 */
[----:B------:R-:W-:Y:S02]  /*13e20*/  HADD2.F32 R52, -RZ, R95.H0_H0 ;  /* 0x2000005fff347230 */ /* 0x000fe40000004100 */
[----:B0-----:R-:W-:-:S06]  /*13e30*/  FADD.FTZ R37, R37, 1 ;  /* 0x3f80000025257421 */ /* 0x001fcc0000010000 */
[----:B------:R-:W0:Y:S01]  /*13e40*/  MUFU.RCP R37, R37 ;  /* 0x0000002500257308 */ /* 0x000e220000001000 */
[----:B------:R-:W-:Y:S01]  /*13e50*/  FADD.FTZ R52, R52, -UR28 ;  /* 0x8000001c34347e21 */ /* 0x000fe20008010000 */
[----:B------:R-:W-:-:S03]  /*13e60*/  FFMA.FTZ R31, R29, R34, R31 ;  /* 0x000000221d1f7223 */ /* 0x000fc6000001001f */
        /* <DEDUP_REMOVED lines=9> */
[----:B------:R-:W-:Y:S02]  /*13f00*/  HADD2.F32 R50, -RZ, R46.H1_H1 ;  /* 0x3000002eff327230 */ /* 0x000fe40000004100 */
[----:B------:R-:W-:Y:S01]  /*13f10*/  FMUL.FTZ R16, R55, R16 ;  /* 0x0000001037107220 */ /* 0x000fe20000410000 */
[----:B------:R-:W-:Y:S02]  /*13f20*/  HADD2.F32 R55, -RZ, R96.H0_H0 ;  /* 0x20000060ff377230 */ /* 0x000fe40000004100 */
[----:B------:R-:W-:Y:S01]  /*13f30*/  FADD.FTZ R34, R53, R34 ;  /* 0x0000002235227221 */ /* 0x000fe20000010000 */
[----:B------:R-:W-:Y:S01]  /*13f40*/  FADD.FTZ R35, R35, R30 ;  /* 0x0000001e23237221 */ /* 0x000fe20000010000 */
[----:B------:R-:W-:Y:S01]  /*13f50*/  FADD.FTZ R50, R50, -UR28 ;  /* 0x8000001c32327e21 */ /* 0x000fe20008010000 */
[----:B------:R-:W-:Y:S02]  /*13f60*/  HADD2.F32 R46, -RZ, R46.H0_H0 ;  /* 0x2000002eff2e7230 */ /* 0x000fe40000004100 */
[----:B------:R-:W-:-:S02]  /*13f70*/  HADD2.F32 R41, -RZ, R43.H1_H1 ;  /* 0x3000002bff297230 */ /* 0x000fc40000004100 */
[----:B------:R-:W-:Y:S01]  /*13f80*/  FMUL.FTZ R50, R50, UR16 ;  /* 0x0000001032327c20 */ /* 0x000fe20008410000 */
[----:B------:R-:W-:Y:S02]  /*13f90*/  HADD2.F32 R47, -RZ, R93.H0_H0 ;  /* 0x2000005dff2f7230 */ /* 0x000fe40000004100 */
[----:B------:R-:W-:Y:S02]  /*13fa0*/  HADD2.F32 R39, -RZ, R90.H1_H1 ;  /* 0x3000005aff277230 */ /* 0x000fe40000004100 */
[----:B------:R-:W-:Y:S02]  /*13fb0*/  HADD2.F32 R42, -RZ, R91.H1_H1 ;  /* 0x3000005bff2a7230 */ /* 0x000fe40000004100 */
[----:B------:R-:W-:Y:S01]  /*13fc0*/  FMUL.FTZ R57, R57, R37 ;  /* 0x0000002539397220 */ /* 0x000fe20000410000 */
[----:B------:R-:W-:Y:S02]  /*13fd0*/  HADD2.F32 R40, -RZ, R109.H1_H1 ;  /* 0x3000006dff287230 */ /* 0x000fe40000004100 */
[----:B0-----:R-:W-:Y:S01]  /*13fe0*/  FMUL.FTZ R55, R55, R36 ;  /* 0x0000002437377220 */ /* 0x001fe20000410000 */
[----:B------:R-:W-:Y:S01]  /*13ff0*/  FADD.FTZ R36, -R36, 1 ;  /* 0x3f80000024247421 */ /* 0x000fe20000010100 */
[----:B------:R-:W-:-:S02]  /*14000*/  HADD2.F32 R53, -RZ, R95.H1_H1 ;  /* 0x3000005fff357230 */ /* 0x000fc40000004100 */
[----:B------:R-:W-:Y:S01]  /*14010*/  FADD.FTZ R46, R46, -UR28 ;  /* 0x8000001c2e2e7e21 */ /* 0x000fe20008010000 */
[----:B------:R-:W-:Y:S01]  /*14020*/  FADD.FTZ R41, R41, -UR28 ;  /* 0x8000001c29297e21 */ /* 0x000fe20008010000 */
[----:B------:R-:W-:Y:S01]  /*14030*/  FFMA.FTZ R36, R29, R36, 1 ;  /* 0x3f8000001d247423 */ /* 0x000fe20000010024 */
[----:B------:R-:W-:Y:S01]  /*14040*/  FFMA.FTZ R29, R8, R50, R3 ;  /* 0x00000032081d7223 */ /* 0x000fe20000010003 */
[----:B------:R-:W-:Y:S01]  /*14050*/  FADD.FTZ R39, R39, -UR28 ;  /* 0x8000001c27277e21 */ /* 0x000fe20008010000 */
[----:B------:R-:W-:Y:S02]  /*14060*/  HADD2.F32 R37, -RZ, R43.H0_H0 ;  /* 0x2000002bff257230 */ /* 0x000fe40000004100 */
[----:B------:R-:W-:Y:S01]  /*14070*/  FMUL.FTZ R55, R55, R36 ;  /* 0x0000002437377220 */ /* 0x000fe20000410000 */
[----:B------:R-:W-:Y:S01]  /*14080*/  FMUL.FTZ R36, R29, -1.4426950216293334961 ;  /* 0xbfb8aa3b1d247820 */ /* 0x000fe20000410000 */
[----:B------:R-:W-:Y:S01]  /*14090*/  FMUL.FTZ R59, R59, R38 ;  /* 0x000000263b3b7220 */ /* 0x000fe20000410000 */
[----:B------:R-:W-:-:S02]  /*140a0*/  HADD2.F32 R93, -RZ, R110.H0_H0 ;  /* 0x2000006eff5d7230 */ /* 0x000fc40000004100 */
[----:B------:R-:W-:Y:S01]  /*140b0*/  FADD.FTZ R114, R114, -UR28 ;  /* 0x8000001c72727e21 */ /* 0x000fe20008010000 */
[----:B------:R-:W-:Y:S02]  /*140c0*/  HADD2.F32 R111, -RZ, R108.H0_H0 ;  /* 0x2000006cff6f7230 */ /* 0x000fe40000004100 */
[----:B------:R-:W-:Y:S01]  /*140d0*/  FMUL.FTZ R46, R46, UR16 ;  /* 0x000000102e2e7c20 */ /* 0x000fe20008410000 */
[----:B------:R-:W0:Y:S01]  /*140e0*/  MUFU.EX2 R36, R36 ;  /* 0x0000002400247308 */ /* 0x000e220000000800 */
[----:B------:R-:W-:Y:S01]  /*140f0*/  FMUL.FTZ R41, R41, UR16 ;  /* 0x0000001029297c20 */ /* 0x000fe20008410000 */
[----:B------:R-:W-:Y:S01]  /*14100*/  FMUL.FTZ R39, R39, UR16 ;  /* 0x0000001027277c20 */ /* 0x000fe20008410000 */
[----:B------:R-:W-:Y:S01]  /*14110*/  FADD.FTZ R37, R37, -UR28 ;  /* 0x8000001c25257e21 */ /* 0x000fe20008010000 */
[----:B------:R-:W-:Y:S01]  /*14120*/  HADD2.F32 R38, -RZ, R32.H1_H1 ;  /* 0x30000020ff267230 */ /* 0x000fe20000004100 */
[----:B------:R-:W2:Y:S04]  /*14130*/  LDL.LU.S16 R110, [R1+0x2b2] ;  /* 0x0002b200016e7983 */ /* 0x000ea80000300600 */
[----:B------:R-:W2:Y:S04]  /*14140*/  LDL.S16 R108, [R1+0x2b8] ;  /* 0x0002b800016c7983 */ /* 0x000ea80000100600 */
[----:B------:R-:W2:Y:S01]  /*14150*/  LDL.S16 R90, [R1+0x2d6] ;  /* 0x0002d600015a7983 */ /* 0x000ea20000100600 */
[----:B0-----:R-:W-:Y:S01]  /*14160*/  FADD.FTZ R36, R36, 1 ;  /* 0x3f80000024247421 */ /* 0x001fe20000010000 */
[----:B---3--:R-:W-:-:S02]  /*14170*/  HADD2.F32 R112, -RZ, R112.H0_H0 ;  /* 0x20000070ff707230 */ /* 0x008fc40000004100 */
[----:B------:R-:W-:Y:S01]  /*14180*/  HADD2.F32 R107, -RZ, R107.H0_H0 ;  /* 0x2000006bff6b7230 */ /* 0x000fe20000004100 */
[----:B------:R-:W3:Y:S02]  /*14190*/  LDL.S16 R96, [R1+0x2d0] ;  /* 0x0002d00001607983 */ /* 0x000ee40000100600 */
[----:B------:R-:W0:Y:S02]  /*141a0*/  MUFU.RCP R36, R36 ;  /* 0x0000002400247308 */ /* 0x000e240000001000 */
[----:B------:R-:W3:Y:S01]  /*141b0*/  LDL.LU.S16 R95, [R1+0x2cc] ;  /* 0x0002cc00015f7983 */ /* 0x000ee20000300600 */
[----:B------:R-:W-:Y:S02]  /*141c0*/  HADD2.F32 R85, -RZ, R85.H0_H0 ;  /* 0x20000055ff557230 */ /* 0x000fe40000004100 */
[----:B----4-:R-:W-:Y:S01]  /*141d0*/  HADD2.F32 R104, -RZ, R104.H0_H0 ;  /* 0x20000068ff687230 */ /* 0x010fe20000004100 */
[----:B------:R-:W4:Y:S01]  /*141e0*/  LDL.LU.S16 R91, [R1+0x2d4] ;  /* 0x0002d400015b7983 */ /* 0x000f220000300600 */
[----:B0-----:R-:W-:Y:S01]  /*141f0*/  FMUL.FTZ R53, R53, R36 ;  /* 0x0000002435357220 */ /* 0x001fe20000410000 */
[----:B------:R-:W-:-:S04]  /*14200*/  FADD.FTZ R36, -R36, 1 ;  /* 0x3f80000024247421 */ /* 0x000fc80000010100 */
        /* <DEDUP_REMOVED lines=10> */
[----:B------:R-:W-:Y:S02]  /*142b0*/  HADD2.F32 R51, -RZ, R94.H1_H1 ;  /* 0x3000005eff337230 */ /* 0x000fe40000004100 */
[----:B------:R-:W-:Y:S01]  /*142c0*/  FADD.FTZ R34, R30, R34 ;  /* 0x000000221e227221 */ /* 0x000fe20000010000 */
[----:B------:R-:W-:Y:S01]  /*142d0*/  FFMA.FTZ R29, R23, R26, R29 ;  /* 0x0000001a171d7223 */ /* 0x000fe2000001001d */
[----:B------:R-:W-:Y:S01]  /*142e0*/  FMUL.FTZ R37, R37, UR16 ;  /* 0x0000001025257c20 */ /* 0x000fe20008410000 */
[----:B------:R-:W3:Y:S01]  /*142f0*/  LDL.S16 R94, [R1+0x2ce] ;  /* 0x0002ce00015e7983 */ /* 0x000ee20000100600 */
        /* <DEDUP_REMOVED lines=9> */
[----:B------:R-:W-:-:S05]  /*14390*/  HADD2.F32 R36, -RZ, R92.H0_H0 ;  /* 0x2000005cff247230 */ /* 0x000fca0000004100 */
[----:B------:R-:W-:Y:S01]  /*143a0*/  FADD.FTZ R36, R36, -UR28 ;  /* 0x8000001c24247e21 */ /* 0x000fe20008010000 */
        /* <DEDUP_REMOVED lines=23> */
[----:B------:R-:W-:Y:S02]  /*14520*/  HADD2.F32 R45, -RZ, R92.H1_H1 ;  /* 0x3000005cff2d7230 */ /* 0x000fe40000004100 */
[----:B------:R-:W-:Y:S01]  /*14530*/  FADD.FTZ R27, R27, R24 ;  /* 0x000000181b1b7221 */ /* 0x000fe20000010000 */
[----:B------:R-:W-:Y:S01]  /*14540*/  FFMA.FTZ R30, R21, R24, R30 ;  /* 0x00000018151e7223 */ /* 0x000fe2000001001e */
[----:B------:R-:W-:Y:S01]  /*14550*/  FMUL.FTZ R47, R47, R36 ;  /* 0x000000242f2f7220 */ /* 0x000fe20000410000 */
[----:B------:R-:W-:Y:S01]  /*14560*/  FMUL.FTZ R114, R114, UR16 ;  /* 0x0000001072727c20 */ /* 0x000fe20008410000 */
[----:B------:R-:W-:Y:S01]  /*14570*/  FADD.FTZ R112, R112, -UR28 ;  /* 0x8000001c70707e21 */ /* 0x000fe20008010000 */
[----:B--2---:R-:W-:Y:S02]  /*14580*/  HADD2.F32 R110, -RZ, R110.H0_H0 ;  /* 0x2000006eff6e7230 */ /* 0x004fe40000004100 */
[----:B0-----:R-:W-:Y:S01]  /*14590*/  FMUL.FTZ R45, R45, R28 ;  /* 0x0000001c2d2d7220 */ /* 0x001fe20000410000 */
[----:B------:R-:W-:Y:S01]  /*145a0*/  FADD.FTZ R28, -R28, 1 ;  /* 0x3f8000001c1c7421 */ /* 0x000fe20000010100 */
[----:B------:R-:W-:-:S02]  /*145b0*/  HADD2.F32 R108, -RZ, R108.H0_H0 ;  /* 0x2000006cff6c7230 */ /* 0x000fc40000004100 */
[----:B------:R-:W-:Y:S02]  /*145c0*/  HADD2.F32 R106, -RZ, R106.H0_H0 ;  /* 0x2000006aff6a7230 */ /* 0x000fe40000004100 */
[----:B------:R-:W-:Y:S01]  /*145d0*/  FFMA.FTZ R28, R25, R28, 1 ;  /* 0x3f800000191c7423 */ /* 0x000fe2000001001c */
[----:B------:R-:W-:Y:S01]  /*145e0*/  FADD.FTZ R25, R35, R26 ;  /* 0x0000001a23197221 */ /* 0x000fe20000010000 */
[----:B------:R-:W-:Y:S02]  /*145f0*/  HADD2.F32 R35, -RZ, R7.H0_H0 ;  /* 0x20000007ff237230 */ /* 0x000fe40000004100 */
[----:B------:R-:W-:Y:S01]  /*14600*/  HADD2.F32 R103, -RZ, R103.H0_H0 ;  /* 0x20000067ff677230 */ /* 0x000fe20000004100 */
[----:B------:R-:W2:Y:S01]  /*14610*/  LDL.LU.S16 R7, [R1+0x236] ;  /* 0x0002360001077983 */ /* 0x000ea20000300600 */
[----:B------:R-:W-:Y:S01]  /*14620*/  FMUL.FTZ R26, R8, R26 ;  /* 0x0000001a081a7220 */ /* 0x000fe20000410000 */
[----:B------:R-:W-:Y:S02]  /*14630*/  FADD.FTZ R104, R104, -UR28 ;  /* 0x8000001c68687e21 */ /* 0x000fe40008010000 */
[----:B------:R-:W4:Y:S01]  /*14640*/  LDL.S16 R92, [R1+0x2d8] ;  /* 0x0002d800015c7983 */ /* 0x000f220000100600 */
        /* <DEDUP_REMOVED lines=12> */
[----:B------:R-:W3:Y:S01]  /*14710*/  LDL.LU.S16 R6, [R1+0x238] ;  /* 0x0002380001067983 */ /* 0x000ee20000300600 */
[----:B------:R-:W-:Y:S01]  /*14720*/  FFMA.FTZ R26, R8, R37, R3 ;  /* 0x00000025081a7223 */ /* 0x000fe20000010003 */
[----:B------:R-:W-:-:S03]  /*14730*/  FMUL.FTZ R42, R42, R28 ;  /* 0x0000001c2a2a7220 */ /* 0x000fc60000410000 */
[----:B------:R-:W-:-:S06]  /*14740*/  FMUL.FTZ R28, R26, -1.4426950216293334961 ;  /* 0xbfb8aa3b1a1c7820 */ /* 0x000fcc0000410000 */
[----:B------:R-:W0:Y:S02]  /*14750*/  MUFU.EX2 R28, R28 ;  /* 0x0000001c001c7308 */ /* 0x000e240000000800 */
[----:B0-----:R-:W-:-:S06]  /*14760*/  FADD.FTZ R28, R28, 1 ;  /* 0x3f8000001c1c7421 */ /* 0x001fcc0000010000 */
[----:B------:R-:W0:Y:S01]  /*14770*/  MUFU.RCP R28, R28 ;  /* 0x0000001c001c7308 */ /* 0x000e220000001000 */
[----:B------:R-:W-:Y:S01]  /*14780*/  FADD.FTZ R35, R35, -UR28 ;  /* 0x8000001c23237e21 */ /* 0x000fe20008010000 */
[----:B------:R-:W-:-:S03]  /*14790*/  FMUL.FTZ R24, R9, R24 ;  /* 0x0000001809187220 */ /* 0x000fc60000410000 */
[----:B------:R-:W-:Y:S01]  /*147a0*/  FMUL.FTZ R35, R35, UR16 ;  /* 0x0000001023237c20 */ /* 0x000fe20008410000 */
[----:B------:R-:W-:-:S03]  /*147b0*/  FFMA.FTZ R31, R21, R24, R31 ;  /* 0x00000018151f7223 */ /* 0x000fc6000001001f */
        /* <DEDUP_REMOVED lines=21> */
[----:B------:R-:W-:Y:S02]  /*14910*/  HADD2.F32 R26, -RZ, R4.H0_H0 ;  /* 0x20000004ff1a7230 */ /* 0x000fe40000004100 */
[----:B------:R-:W-:Y:S01]  /*14920*/  FMUL.FTZ R40, R40, R28 ;  /* 0x0000001c28287220 */ /* 0x000fe20000410000 */
[----:B------:R-:W-:Y:S01]  /*14930*/  FADD.FTZ R27, R27, R20 ;  /* 0x000000141b1b7221 */ /* 0x000fe20000010000 */
[----:B------:R-:W4:Y:S01]  /*14940*/  LDL.LU.S16 R4, [R1+0x27a] ;  /* 0x00027a0001047983 */ /* 0x000f220000300600 */
[----:B------:R-:W-:Y:S01]  /*14950*/  FADD.FTZ R26, R26, -UR28 ;  /* 0x8000001c1a1a7e21 */ /* 0x000fe20008010000 */
[----:B0-----:R-:W-:Y:S01]  /*14960*/  FMUL.FTZ R36, R36, R23 ;  /* 0x0000001724247220 */ /* 0x001fe20000410000 */
[----:B------:R-:W-:Y:S02]  /*14970*/  FADD.FTZ R23, -R23, 1 ;  /* 0x3f80000017177421 */ /* 0x000fe40000010100 */
[----:B------:R-:W-:-:S02]  /*14980*/  FMUL.FTZ R26, R26, UR16 ;  /* 0x000000101a1a7c20 */ /* 0x000fc40008410000 */
[----:B------:R-:W-:Y:S01]  /*14990*/  FFMA.FTZ R23, R21, R23, 1 ;  /* 0x3f80000015177423 */ /* 0x000fe20000010017 */
[----:B------:R-:W-:Y:S01]  /*149a0*/  FADD.FTZ R21, R25, R22 ;  /* 0x0000001619157221 */ /* 0x000fe20000010000 */
[-C--:B------:R-:W-:Y:S02]  /*149b0*/  FMUL.FTZ R25, R8, R22.reuse ;  /* 0x0000001608197220 */ /* 0x080fe40000410000 */
[----:B------:R-:W-:Y:S01]  /*149c0*/  FMUL.FTZ R36, R36, R23 ;  /* 0x0000001724247220 */ /* 0x000fe20000410000 */
[C---:B------:R-:W-:Y:S01]  /*149d0*/  FFMA.FTZ R23, R18.reuse, R22, R29 ;  /* 0x0000001612177223 */ /* 0x040fe2000001001d */
[----:B------:R-:W-:Y:S01]  /*149e0*/  FFMA.FTZ R31, R18, R25, R31 ;  /* 0x00000019121f7223 */ /* 0x000fe2000001001f */
[----:B------:R-:W-:Y:S01]  /*149f0*/  FFMA.FTZ R18, R9, R26, R2 ;  /* 0x0000001a09127223 */ /* 0x000fe20000010002 */
[----:B--2---:R-:W-:Y:S02]  /*14a00*/  HADD2.F32 R32, -RZ, R7.H0_H0 ;  /* 0x20000007ff207230 */ /* 0x004fe40000004100 */
[----:B------:R-:W2:Y:S01]  /*14a10*/  LDL.S16 R7, [R1+0x232] ;  /* 0x0002320001077983 */ /* 0x000ea20000100600 */
[----:B------:R-:W-:-:S06]  /*14a20*/  FMUL.FTZ R22, R18, -1.4426950216293334961 ;  /* 0xbfb8aa3b12167820 */ /* 0x000fcc0000410000 */
[----:B------:R-:W0:Y:S02]  /*14a30*/  MUFU.EX2 R22, R22 ;  /* 0x0000001600167308 */ /* 0x000e240000000800 */
[----:B0-----:R-:W-:-:S06]  /*14a40*/  FADD.FTZ R22, R22, 1 ;  /* 0x3f80000016167421 */ /* 0x001fcc0000010000 */
[----:B------:R-:W0:Y:S02]  /*14a50*/  MUFU.RCP R22, R22 ;  /* 0x0000001600167308 */ /* 0x000e240000001000 */
[----:B0-----:R-:W-:Y:S01]  /*14a60*/  FMUL.FTZ R32, R32, R22 ;  /* 0x0000001620207220 */ /* 0x001fe20000410000 */
[----:B------:R-:W-:-:S04]  /*14a70*/  FADD.FTZ R22, -R22, 1 ;  /* 0x3f80000016167421 */ /* 0x000fc80000010100 */
[----:B------:R-:W-:Y:S01]  /*14a80*/  FFMA.FTZ R22, R18, R22, 1 ;  /* 0x3f80000012167423 */ /* 0x000fe20000010016 */
[----:B------:R-:W-:Y:S02]  /*14a90*/  HADD2.F32 R18, -RZ, R5.H0_H0 ;  /* 0x20000005ff127230 */ /* 0x000fe40000004100 */
[----:B------:R-:W4:Y:S01]  /*14aa0*/  LDL.LU.S16 R5, [R1+0x230] ;  /* 0x0002300001057983 */ /* 0x000f220000300600 */
[----:B---3--:R-:W-:-:S03]  /*14ab0*/  HADD2.F32 R29, -RZ, R6.H0_H0 ;  /* 0x20000006ff1d7230 */ /* 0x008fc60000004100 */
[----:B------:R-:W3:Y:S01]  /*14ac0*/  LDL.LU.S16 R6, [R1+0x22a] ;  /* 0x00022a0001067983 */ /* 0x000ee20000300600 */
        /* <DEDUP_REMOVED lines=24> */
[----:B------:R-:W-:Y:S01]  /*14c50*/  FADD.FTZ R73, R24, R73 ;  /* 0x0000004918497221 */ /* 0x000fe20000010000 */
[----:B--2---:R-:W-:Y:S02]  /*14c60*/  HADD2.F32 R30, -RZ, R7.H0_H0 ;  /* 0x20000007ff1e7230 */ /* 0x004fe40000004100 */
[----:B------:R-:W2:Y:S03]  /*14c70*/  LDL.LU.S16 R7, [R1+0x22c] ;  /* 0x00022c0001077983 */ /* 0x000ea60000300600 */
[----:B0-----:R-:W-:Y:S01]  /*14c80*/  FMUL.FTZ R30, R30, R25 ;  /* 0x000000191e1e7220 */ /* 0x001fe20000410000 */
[----:B------:R-:W-:-:S04]  /*14c90*/  FADD.FTZ R25, -R25, 1 ;  /* 0x3f80000019197421 */ /* 0x000fc80000010100 */
[----:B------:R-:W-:Y:S01]  /*14ca0*/  FFMA.FTZ R25, R18, R25, 1 ;  /* 0x3f80000012197423 */ /* 0x000fe20000010019 */
[----:B------:R-:W-:-:S05]  /*14cb0*/  HADD2.F32 R18, -RZ, R33.H1_H1 ;  /* 0x30000021ff127230 */ /* 0x000fca0000004100 */
        /* <DEDUP_REMOVED lines=8> */
[----:B----4-:R-:W-:Y:S02]  /*14d40*/  HADD2.F32 R31, -RZ, R5.H0_H0 ;  /* 0x20000005ff1f7230 */ /* 0x010fe40000004100 */
[----:B------:R-:W4:Y:S03]  /*14d50*/  LDL.S16 R5, [R1+0x240] ;  /* 0x0002400001057983 */ /* 0x000f260000100600 */
[----:B0-----:R-:W-:Y:S01]  /*14d60*/  FMUL.FTZ R31, R31, R30 ;  /* 0x0000001e1f1f7220 */ /* 0x001fe20000410000 */
[----:B------:R-:W-:-:S04]  /*14d70*/  FADD.FTZ R30, -R30, 1 ;  /* 0x3f8000001e1e7421 */ /* 0x000fc80000010100 */
[----:B------:R-:W-:-:S04]  /*14d80*/  FFMA.FTZ R24, R24, R30, 1 ;  /* 0x3f80000018187423 */ /* 0x000fc8000001001e */
[----:B------:R-:W-:Y:S01]  /*14d90*/  FMUL.FTZ R24, R31, R24 ;  /* 0x000000181f187220 */ /* 0x000fe20000410000 */
[----:B---3--:R-:W-:Y:S02]  /*14da0*/  HADD2.F32 R31, -RZ, R6.H0_H0 ;  /* 0x20000006ff1f7230 */ /* 0x008fe40000004100 */
[----:B------:R-:W3:Y:S01]  /*14db0*/  LDL.LU.S16 R6, [R1+0x25a] ;  /* 0x00025a0001067983 */ /* 0x000ee20000300600 */
[----:B------:R-:W-:Y:S02]  /*14dc0*/  FADD.FTZ R21, R21, R19 ;  /* 0x0000001315157221 */ /* 0x000fe40000010000 */
[----:B------:R-:W-:Y:S01]  /*14dd0*/  FADD.FTZ R31, R31, -UR28 ;  /* 0x8000001c1f1f7e21 */ /* 0x000fe20008010000 */
[-C--:B------:R-:W-:Y:S01]  /*14de0*/  FFMA.FTZ R43, R11, R19.reuse, R23 ;  /* 0x000000130b2b7223 */ /* 0x080fe20000010017 */
[----:B------:R-:W-:Y:S02]  /*14df0*/  FMUL.FTZ R19, R8, R19 ;  /* 0x0000001308137220 */ /* 0x000fe40000410000 */
[----:B------:R-:W-:-:S02]  /*14e00*/  FMUL.FTZ R31, R31, UR16 ;  /* 0x000000101f1f7c20 */ /* 0x000fc40008410000 */
[----:B------:R-:W-:Y:S02]  /*14e10*/  FFMA.FTZ R11, R11, R19, R14 ;  /* 0x000000130b0b7223 */ /* 0x000fe4000001000e */
[----:B------:R-:W-:-:S04]  /*14e20*/  FFMA.FTZ R14, R9, R31, R2 ;  /* 0x0000001f090e7223 */ /* 0x000fc80000010002 */
[----:B------:R-:W-:-:S06]  /*14e30*/  FMUL.FTZ R23, R14, -1.4426950216293334961 ;  /* 0xbfb8aa3b0e177820 */ /* 0x000fcc0000410000 */
[----:B------:R-:W0:Y:S02]  /*14e40*/  MUFU.EX2 R23, R23 ;  /* 0x0000001700177308 */ /* 0x000e240000000800 */
[----:B0-----:R-:W-:-:S06]  /*14e50*/  FADD.FTZ R23, R23, 1 ;  /* 0x3f80000017177421 */ /* 0x001fcc0000010000 */
[----:B------:R-:W0:Y:S01]  /*14e60*/  MUFU.RCP R23, R23 ;  /* 0x0000001700177308 */ /* 0x000e220000001000 */
[----:B------:R-:W-:Y:S01]  /*14e70*/  FADD.FTZ R19, R19, R73 ;  /* 0x0000004913137221 */ /* 0x000fe20000010000 */
[----:B------:R-:W-:Y:S02]  /*14e80*/  HADD2.F32 R73, -RZ, R74.H0_H0 ;  /* 0x2000004aff497230 */ /* 0x000fe40000004100 */
[----:B------:R-:W-:Y:S01]  /*14e90*/  FMUL.FTZ R74, R9, R15 ;  /* 0x0000000f094a7220 */ /* 0x000fe20000410000 */
[----:B--2---:R-:W-:Y:S02]  /*14ea0*/  HADD2.F32 R30, -RZ, R7.H0_H0 ;  /* 0x20000007ff1e7230 */ /* 0x004fe40000004100 */
[----:B------:R-:W2:Y:S03]  /*14eb0*/  LDL.LU.S16 R7, [R1+0x242] ;  /* 0x0002420001077983 */ /* 0x000ea60000300600 */
        /* <DEDUP_REMOVED lines=16> */
[C---:B------:R-:W-:Y:S01]  /*14fc0*/  FFMA.FTZ R73, R10.reuse, R15, R28 ;  /* 0x0000000f0a497223 */ /* 0x040fe2000001001c */
[----:B------:R-:W-:Y:S01]  /*14fd0*/  FMUL.FTZ R28, R75, UR16 ;  /* 0x000000104b1c7c20 */ /* 0x000fe20008410000 */
[----:B------:R-:W-:Y:S01]  /*14fe0*/  FADD.FTZ R33, R27, R15 ;  /* 0x0000000f1b217221 */ /* 0x000fe20000010000 */
[----:B------:R-:W-:Y:S02]  /*14ff0*/  FFMA.FTZ R27, R10, R74, R11 ;  /* 0x0000004a0a1b7223 */ /* 0x000fe4000001000b */
[----:B------:R-:W-:-:S04]  /*15000*/  FFMA.FTZ R10, R9, R28, R2 ;  /* 0x0000001c090a7223 */ /* 0x000fc80000010002 */
[----:B------:R-:W-:-:S06]  /*15010*/  FMUL.FTZ R11, R10, -1.4426950216293334961 ;  /* 0xbfb8aa3b0a0b7820 */ /* 0x000fcc0000410000 */
[----:B------:R-:W0:Y:S02]  /*15020*/  MUFU.EX2 R11, R11 ;  /* 0x0000000b000b7308 */ /* 0x000e240000000800 */
[----:B0-----:R-:W-:-:S06]  /*15030*/  FADD.FTZ R11, R11, 1 ;  /* 0x3f8000000b0b7421 */ /* 0x001fcc0000010000 */
[----:B------:R-:W0:Y:S01]  /*15040*/  MUFU.RCP R11, R11 ;  /* 0x0000000b000b7308 */ /* 0x000e220000001000 */
[----:B----4-:R-:W-:Y:S02]  /*15050*/  HADD2.F32 R15, -RZ, R5.H0_H0 ;  /* 0x20000005ff0f7230 */ /* 0x010fe40000004100 */
[----:B------:R-:W4:Y:S03]  /*15060*/  LDL.LU.S16 R5, [R1+0x23e] ;  /* 0x00023e0001057983 */ /* 0x000f260000300600 */
[----:B0-----:R-:W-:Y:S01]  /*15070*/  FMUL.FTZ R15, R15, R11 ;  /* 0x0000000b0f0f7220 */ /* 0x001fe20000410000 */
[----:B------:R-:W-:-:S04]  /*15080*/  FADD.FTZ R11, -R11, 1 ;  /* 0x3f8000000b0b7421 */ /* 0x000fc80000010100 */
[----:B------:R-:W-:Y:S01]  /*15090*/  FFMA.FTZ R11, R10, R11, 1 ;  /* 0x3f8000000a0b7423 */ /* 0x000fe2000001000b */
[----:B---3--:R-:W-:Y:S02]  /*150a0*/  HADD2.F32 R10, -RZ, R6.H0_H0 ;  /* 0x20000006ff0a7230 */ /* 0x008fe40000004100 */
[----:B------:R-:W3:Y:S03]  /*150b0*/  LDL.LU.S16 R6, [R1+0x25e] ;  /* 0x00025e0001067983 */ /* 0x000ee60000300600 */
        /* <DEDUP_REMOVED lines=10> */
[----:B--2---:R-:W-:Y:S02]  /*15160*/  HADD2.F32 R75, -RZ, R7.H0_H0 ;  /* 0x20000007ff4b7230 */ /* 0x004fe40000004100 */
[----:B------:R-:W2:Y:S03]  /*15170*/  LDL.LU.S16 R7, [R1+0x268] ;  /* 0x0002680001077983 */ /* 0x000ea60000300600 */
[----:B0-----:R-:W-:Y:S01]  /*15180*/  FMUL.FTZ R75, R75, R74 ;  /* 0x0000004a4b4b7220 */ /* 0x001fe20000410000 */
[----:B------:R-:W-:-:S04]  /*15190*/  FADD.FTZ R74, -R74, 1 ;  /* 0x3f8000004a4a7421 */ /* 0x000fc80000010100 */
[----:B------:R-:W-:Y:S01]  /*151a0*/  FFMA.FTZ R11, R11, R74, 1 ;  /* 0x3f8000000b0b7423 */ /* 0x000fe2000001004a */
[----:B------:R-:W-:Y:S01]  /*151b0*/  FADD.FTZ R74, R21, R17 ;  /* 0x00000011154a7221 */ /* 0x000fe20000010000 */
[----:B------:R-:W-:Y:S02]  /*151c0*/  FMUL.FTZ R21, R76, UR16 ;  /* 0x000000104c157c20 */ /* 0x000fe40008410000 */
[----:B------:R-:W-:Y:S01]  /*151d0*/  FMUL.FTZ R11, R75, R11 ;  /* 0x0000000b4b0b7220 */ /* 0x000fe20000410000 */
[----:B------:R-:W-:Y:S01]  /*151e0*/  FMUL.FTZ R75, R8, R17 ;  /* 0x00000011084b7220 */ /* 0x000fe20000410000 */
[----:B------:R-:W-:-:S03]  /*151f0*/  FFMA.FTZ R17, R9, R21, R2 ;  /* 0x0000001509117223 */ /* 0x000fc60000010002 */
[----:B------:R-:W-:Y:S01]  /*15200*/  FFMA.FTZ R13, R13, R75, R27 ;  /* 0x0000004b0d0d7223 */ /* 0x000fe2000001001b */
[----:B------:R-:W-:-:S06]  /*15210*/  FMUL.FTZ R27, R17, -1.4426950216293334961 ;  /* 0xbfb8aa3b111b7820 */ /* 0x000fcc0000410000 */
[----:B------:R-:W0:Y:S02]  /*15220*/  MUFU.EX2 R27, R27 ;  /* 0x0000001b001b7308 */ /* 0x000e240000000800 */
[----:B0-----:R-:W-:-:S06]  /*15230*/  FADD.FTZ R27, R27, 1 ;  /* 0x3f8000001b1b7421 */ /* 0x001fcc0000010000 */
[----:B------:R-:W0:Y:S01]  /*15240*/  MUFU.RCP R27, R27 ;  /* 0x0000001b001b7308 */ /* 0x000e220000001000 */
[----:B----4-:R-:W-:Y:S02]  /*15250*/  HADD2.F32 R76, -RZ, R5.H0_H0 ;  /* 0x20000005ff4c7230 */ /* 0x010fe40000004100 */
[----:B------:R-:W-:Y:S01]  /*15260*/  FADD.FTZ R75, R75, R19 ;  /* 0x000000134b4b7221 */ /* 0x000fe20000010000 */
[----:B------:R-:W4:Y:S02]  /*15270*/  LDL.S16 R5, [R1+0x27c] ;  /* 0x00027c0001057983 */ /* 0x000f240000100600 */
        /* <DEDUP_REMOVED lines=14> */
[----:B------:R-:W-:Y:S01]  /*15360*/  FFMA.FTZ R73, R12, R16, R73 ;  /* 0x000000100c497223 */ /* 0x000fe20000010049 */
[----:B0-----:R-:W-:Y:S01]  /*15370*/  FMUL.FTZ R77, R77, R76 ;  /* 0x0000004c4d4d7220 */ /* 0x001fe20000410000 */
[----:B------:R-:W-:-:S04]  /*15380*/  FADD.FTZ R76, -R76, 1 ;  /* 0x3f8000004c4c7421 */ /* 0x000fc80000010100 */
[----:B------:R-:W-:-:S04]  /*15390*/  FFMA.FTZ R19, R19, R76, 1 ;  /* 0x3f80000013137423 */ /* 0x000fc8000001004c */
[----:B------:R-:W-:Y:S01]  /*153a0*/  FMUL.FTZ R19, R77, R19 ;  /* 0x000000134d137220 */ /* 0x000fe20000410000 */
[----:B------:R-:W-:Y:S01]  /*153b0*/  FMUL.FTZ R77, R9, R16 ;  /* 0x00000010094d7220 */ /* 0x000fe20000410000 */
[----:B--2---:R-:W-:Y:S02]  /*153c0*/  HADD2.F32 R76, -RZ, R7.H0_H0 ;  /* 0x20000007ff4c7230 */ /* 0x004fe40000004100 */
[----:B------:R-:W2:Y:S03]  /*153d0*/  LDL.S16 R7, [R1+0x278] ;  /* 0x0002780001077983 */ /* 0x000ea60000100600 */
[----:B------:R-:W-:-:S04]  /*153e0*/  FADD.FTZ R76, R76, -UR28 ;  /* 0x8000001c4c4c7e21 */ /* 0x000fc80008010000 */
        /* <DEDUP_REMOVED lines=24> */
[----:B------:R-:W0:Y:S01]  /*15570*/  MUFU.EX2 R78, R78 ;  /* 0x0000004e004e7308 */ /* 0x000e220000000800 */
[----:B---3--:R-:W-:Y:S02]  /*15580*/  HADD2.F32 R123, -RZ, R6.H0_H0 ;  /* 0x20000006ff7b7230 */ /* 0x008fe40000004100 */
[----:B------:R-:W3:Y:S01]  /*15590*/  LDL.LU.S16 R6, [R1+0x286] ;  /* 0x0002860001067983 */ /* 0x000ee20000300600 */
        /* <DEDUP_REMOVED lines=33> */
[----:B0-----:R-:W-:Y:S01]  /*157b0*/  FMUL.FTZ R119, R119, R72 ;  /* 0x0000004877777220 */ /* 0x001fe20000410000 */
[----:B------:R-:W-:-:S04]  /*157c0*/  FADD.FTZ R72, -R72, 1 ;  /* 0x3f80000048487421 */ /* 0x000fc80000010100 */
[----:B------:R-:W-:Y:S01]  /*157d0*/  FFMA.FTZ R72, R70, R72, 1 ;  /* 0x3f80000046487423 */ /* 0x000fe20000010048 */
        /* <DEDUP_REMOVED lines=22> */
[----:B0-----:R-:W-:Y:S01]  /*15940*/  FADD.FTZ R70, R70, 1 ;  /* 0x3f80000046467421 */ /* 0x001fe20000010000 */
[----:B----4-:R-:W-:Y:S02]  /*15950*/  HADD2.F32 R117, -RZ, R5.H0_H0 ;  /* 0x20000005ff757230 */ /* 0x010fe40000004100 */
[----:B------:R-:W4:Y:S03]  /*15960*/  LDL.S16 R5, [R1+0x294] ;  /* 0x0002940001057983 */ /* 0x000f260000100600 */
        /* <DEDUP_REMOVED lines=54> */
[----:B------:R-:W-:Y:S01]  /*15cd0*/  FADD.FTZ R64, -R64, 1 ;  /* 0x3f80000040407421 */ /* 0x000fe20000010100 */
[----:B---3--:R-:W-:Y:S02]  /*15ce0*/  HADD2.F32 R101, -RZ, R0.H0_H0 ;  /* 0x20000000ff657230 */ /* 0x008fe40000004100 */
[----:B------:R-:W2:Y:S01]  /*15cf0*/  LDL.S16 R0, [R1+0x2a0] ;  /* 0x0002a00001007983 */ /* 0x000ea20000100600 */
        /* <DEDUP_REMOVED lines=34> */
[----:B------:R-:W0:Y:S01]  /*15f20*/  MUFU.EX2 R63, R63 ;  /* 0x0000003f003f7308 */ /* 0x000e220000000800 */
[----:B------:R-:W-:Y:S02]  /*15f30*/  FMUL.FTZ R125, R125, R78 ;  /* 0x0000004e7d7d7220 */ /* 0x000fe40000410000 */
[----:B------:R-:W3:Y:S01]  /*15f40*/  LDL.LU.S16 R78, [R1+0x2de] ;  /* 0x0002de00014e7983 */ /* 0x000ee20000300600 */
        /* <DEDUP_REMOVED lines=64> */
[----:B------:R-:W-:Y:S01]  /*16350*/  FADD.FTZ R75, R75, R71 ;  /* 0x000000474b4b7221 */ /* 0x000fe20000010000 */
[----:B0-----:R-:W-:Y:S01]  /*16360*/  FMUL.FTZ R107, R107, R58 ;  /* 0x0000003a6b6b7220 */ /* 0x001fe20000410000 */
[----:B------:R-:W-:-:S04]  /*16370*/  FADD.FTZ R58, -R58, 1 ;  /* 0x3f8000003a3a7421 */ /* 0x000fc80000010100 */
[----:B------:R-:W-:Y:S01]  /*16380*/  FFMA.FTZ R58, R56, R58, 1 ;  /* 0x3f800000383a7423 */ /* 0x000fe2000001003a */
[----:B------:R-:W-:-:S03]  /*16390*/  FFMA.FTZ R56, R8, R108, R3 ;  /* 0x0000006c08387223 */ /* 0x000fc60000010003 */
[----:B------:R-:W-:Y:S01]  /*163a0*/  FMUL.FTZ R107, R107, R58 ;  /* 0x0000003a6b6b7220 */ /* 0x000fe20000410000 */
[----:B------:R-:W-:Y:S01]  /*163b0*/  FMUL.FTZ R58, R56, -1.4426950216293334961 ;  /* 0xbfb8aa3b383a7820 */ /* 0x000fe20000410000 */
[----:B------:R-:W-:Y:S01]  /*163c0*/  FADD.FTZ R75, R69, R75 ;  /* 0x0000004b454b7221 */ /* 0x000fe20000010000 */
[----:B---3--:R-:W-:Y:S02]  /*163d0*/  HADD2.F32 R69, -RZ, R78.H0_H0 ;  /* 0x2000004eff457230 */ /* 0x008fe40000004100 */
[----:B------:R-:W2:Y:S02]  /*163e0*/  LDL.LU.S16 R78, [R1+0x2e6] ;  /* 0x0002e600014e7983 */ /* 0x000ea40000300600 */
        /* <DEDUP_REMOVED lines=13> */
[----:B------:R-:W-:Y:S01]  /*164c0*/  FMUL.FTZ R56, R54, -1.4426950216293334961 ;  /* 0xbfb8aa3b36387820 */ /* 0x000fe20000410000 */
[----:B------:R-:W-:Y:S01]  /*164d0*/  FMUL.FTZ R113, R113, R77 ;  /* 0x0000004d71717220 */ /* 0x000fe20000410000 */
[----:B------:R-:W-:Y:S02]  /*164e0*/  HADD2.F32 R77, -RZ, R94.H0_H0 ;  /* 0x2000005eff4d7230 */ /* 0x000fe40000004100 */
[----:B------:R-:W3:Y:S02]  /*164f0*/  LDL.LU.S16 R94, [R1+0x2d2] ;  /* 0x0002d200015e7983 */ /* 0x000ee40000300600 */
        /* <DEDUP_REMOVED lines=13> */
[----:B------:R-:W-:Y:S02]  /*165d0*/  HADD2.F32 R81, -RZ, R81.H0_H0 ;  /* 0x20000051ff517230 */ /* 0x000fe40000004100 */
[----:B------:R-:W-:Y:S02]  /*165e0*/  HADD2.F32 R102, -RZ, R102.H0_H0 ;  /* 0x20000066ff667230 */ /* 0x000fe40000004100 */
[----:B------:R-:W-:-:S03]  /*165f0*/  FADD.FTZ R33, R33, R55 ;  /* 0x0000003721217221 */ /* 0x000fc60000010000 */
[----:B------:R-:W-:Y:S01]  /*16600*/  FADD.FTZ R102, R102, -UR28 ;  /* 0x8000001c66667e21 */ /* 0x000fe20008010000 */
[----:B0-----:R-:W-:Y:S01]  /*16610*/  FMUL.FTZ R81, R81, R56 ;  /* 0x0000003851517220 */ /* 0x001fe20000410000 */
[----:B------:R-:W-:Y:S02]  /*16620*/  FADD.FTZ R56, -R56, 1 ;  /* 0x3f80000038387421 */ /* 0x000fe40000010100 */
[----:B------:R-:W-:Y:S02]  /*16630*/  FMUL.FTZ R102, R102, UR16 ;  /* 0x0000001066667c20 */ /* 0x000fe40008410000 */
[----:B------:R-:W-:Y:S01]  /*16640*/  FFMA.FTZ R56, R54, R56, 1 ;  /* 0x3f80000036387423 */ /* 0x000fe20000010038 */
[CC--:B------:R-:W-:Y:S01]  /*16650*/  FFMA.FTZ R54, R52.reuse, R55.reuse, R73 ;  /* 0x0000003734367223 */ /* 0x0c0fe20000010049 */
[C---:B------:R-:W-:Y:S01]  /*16660*/  FMUL.FTZ R55, R9.reuse, R55 ;  /* 0x0000003709377220 */ /* 0x040fe20000410000 */
[----:B------:R-:W-:Y:S02]  /*16670*/  HADD2.F32 R73, -RZ, R90.H0_H0 ;  /* 0x2000005aff497230 */ /* 0x000fe40000004100 */
[----:B------:R-:W4:Y:S01]  /*16680*/  LDL.LU.S16 R90, [R1+0x2da] ;  /* 0x0002da00015a7983 */ /* 0x000f220000300600 */
[----:B------:R-:W-:Y:S01]  /*16690*/  FFMA.FTZ R76, R52, R55, R76 ;  /* 0x00000037344c7223 */ /* 0x000fe2000001004c */
[----:B------:R-:W-:Y:S01]  /*166a0*/  FFMA.FTZ R52, R9, R102, R2 ;  /* 0x0000006609347223 */ /* 0x000fe20000010002 */
[----:B------:R-:W-:-:S03]  /*166b0*/  FMUL.FTZ R81, R81, R56 ;  /* 0x0000003851517220 */ /* 0x000fc60000410000 */
[----:B------:R-:W-:-:S06]  /*166c0*/  FMUL.FTZ R56, R52, -1.4426950216293334961 ;  /* 0xbfb8aa3b34387820 */ /* 0x000fcc0000410000 */
[----:B------:R-:W0:Y:S01]  /*166d0*/  MUFU.EX2 R56, R56 ;  /* 0x0000003800387308 */ /* 0x000e220000000800 */
[----:B------:R-:W-:Y:S01]  /*166e0*/  FADD.FTZ R75, R75, R67 ;  /* 0x000000434b4b7221 */ /* 0x000fe20000010000 */
[----:B0-----:R-:W-:-:S06]  /*166f0*/  FADD.FTZ R56, R56, 1 ;  /* 0x3f80000038387421 */ /* 0x001fcc0000010000 */
[----:B------:R-:W0:Y:S01]  /*16700*/  MUFU.RCP R56, R56 ;  /* 0x0000003800387308 */ /* 0x000e220000001000 */
[----:B------:R-:W-:Y:S01]  /*16710*/  FADD.FTZ R75, R65, R75 ;  /* 0x0000004b414b7221 */ /* 0x000fe20000010000 */
[----:B------:R-:W-:-:S03]  /*16720*/  HADD2.F32 R100, -RZ, R100.H0_H0 ;  /* 0x20000064ff647230 */ /* 0x000fc60000004100 */
[----:B------:R-:W-:Y:S01]  /*16730*/  FADD.FTZ R75, R75, R66 ;  /* 0x000000424b4b7221 */ /* 0x000fe20000010000 */
[----:B------:R-:W-:Y:S02]  /*16740*/  HADD2.F32 R99, -RZ, R99.H0_H0 ;  /* 0x20000063ff637230 */ /* 0x000fe40000004100 */
[----:B------:R-:W-:Y:S01]  /*16750*/  FADD.FTZ R100, R100, -UR28 ;  /* 0x8000001c64647e21 */ /* 0x000fe20008010000 */
[----:B------:R-:W-:-:S03]  /*16760*/  FADD.FTZ R75, R61, R75 ;  /* 0x0000004b3d4b7221 */ /* 0x000fc60000010000 */
[----:B------:R-:W-:Y:S01]  /*16770*/  FMUL.FTZ R100, R100, UR16 ;  /* 0x0000001064647c20 */ /* 0x000fe20008410000 */
[----:B------:R-:W-:Y:S01]  /*16780*/  FADD.FTZ R75, R75, R59 ;  /* 0x0000003b4b4b7221 */ /* 0x000fe20000010000 */
[----:B0-----:R-:W-:Y:S01]  /*16790*/  FMUL.FTZ R99, R99, R56 ;  /* 0x0000003863637220 */ /* 0x001fe20000410000 */
[----:B------:R-:W-:Y:S02]  /*167a0*/  FADD.FTZ R56, -R56, 1 ;  /* 0x3f80000038387421 */ /* 0x000fe40000010100 */
[----:B------:R-:W-:Y:S02]  /*167b0*/  FADD.FTZ R75, R57, R75 ;  /* 0x0000004b394b7221 */ /* 0x000fe40000010000 */
[----:B------:R-:W-:Y:S01]  /*167c0*/  FFMA.FTZ R56, R52, R56, 1 ;  /* 0x3f80000034387423 */ /* 0x000fe20000010038 */
[----:B------:R-:W-:Y:S01]  /*167d0*/  FFMA.FTZ R52, R8, R100, R3 ;  /* 0x0000006408347223 */ /* 0x000fe20000010003 */
[----:B------:R-:W-:-:S03]  /*167e0*/  FADD.FTZ R75, R75, R55 ;  /* 0x000000374b4b7221 */ /* 0x000fc60000010000 */
        /* <DEDUP_REMOVED lines=20> */
[----:B------:R-:W-:Y:S02]  /*16930*/  HADD2.F32 R95, -RZ, R95.H0_H0 ;  /* 0x2000005fff5f7230 */ /* 0x000fe40000004100 */
[----:B--2---:R-:W-:Y:S02]  /*16940*/  HADD2.F32 R65, -RZ, R78.H0_H0 ;  /* 0x2000004eff417230 */ /* 0x004fe40000004100 */
[----:B------:R-:W2:Y:S01]  /*16950*/  LDL.LU.S16 R78, [R1+0x2ee] ;  /* 0x0002ee00014e7983 */ /* 0x000ea20000300600 */
[----:B------:R-:W-:Y:S01]  /*16960*/  FADD.FTZ R96, R96, -UR28 ;  /* 0x8000001c60607e21 */ /* 0x000fe20008010000 */
[----:B0-----:R-:W-:Y:S01]  /*16970*/  FMUL.FTZ R95, R95, R52 ;  /* 0x000000345f5f7220 */ /* 0x001fe20000410000 */
[----:B------:R-:W-:-:S02]  /*16980*/  FADD.FTZ R52, -R52, 1 ;  /* 0x3f80000034347421 */ /* 0x000fc40000010100 */
[----:B------:R-:W-:Y:S02]  /*16990*/  FMUL.FTZ R96, R96, UR16 ;  /* 0x0000001060607c20 */ /* 0x000fe40008410000 */
[----:B------:R-:W-:Y:S02]  /*169a0*/  FFMA.FTZ R52, R50, R52, 1 ;  /* 0x3f80000032347423 */ /* 0x000fe40000010034 */
[----:B------:R-:W-:Y:S02]  /*169b0*/  FFMA.FTZ R50, R8, R96, R3 ;  /* 0x0000006008327223 */ /* 0x000fe40000010003 */
[----:B------:R-:W-:Y:S02]  /*169c0*/  FMUL.FTZ R95, R95, R52 ;  /* 0x000000345f5f7220 */ /* 0x000fe40000410000 */
[----:B------:R-:W-:-:S06]  /*169d0*/  FMUL.FTZ R52, R50, -1.4426950216293334961 ;  /* 0xbfb8aa3b32347820 */ /* 0x000fcc0000410000 */
[----:B------:R-:W0:Y:S02]  /*169e0*/  MUFU.EX2 R52, R52 ;  /* 0x0000003400347308 */ /* 0x000e240000000800 */
[----:B0-----:R-:W-:-:S06]  /*169f0*/  FADD.FTZ R52, R52, 1 ;  /* 0x3f80000034347421 */ /* 0x001fcc0000010000 */
[----:B------:R-:W0:Y:S01]  /*16a00*/  MUFU.RCP R52, R52 ;  /* 0x0000003400347308 */ /* 0x000e220000001000 */
[----:B---3--:R-:W-:Y:S02]  /*16a10*/  HADD2.F32 R94, -RZ, R94.H0_H0 ;  /* 0x2000005eff5e7230 */ /* 0x008fe40000004100 */
[----:B------:R-:W-:Y:S01]  /*16a20*/  FADD.FTZ R33, R33, R51 ;  /* 0x0000003321217221 */ /* 0x000fe20000010000 */
[-C--:B------:R-:W-:Y:S02]  /*16a30*/  FFMA.FTZ R54, R48, R51.reuse, R54 ;  /* 0x0000003330367223 */ /* 0x080fe40000010036 */
[----:B------:R-:W-:Y:S01]  /*16a40*/  FADD.FTZ R94, R94, -UR28 ;  /* 0x8000001c5e5e7e21 */ /* 0x000fe20008010000 */
[----:B------:R-:W-:-:S03]  /*16a50*/  FMUL.FTZ R51, R9, R51 ;  /* 0x0000003309337220 */ /* 0x000fc60000410000 */
[----:B------:R-:W-:Y:S01]  /*16a60*/  FMUL.FTZ R94, R94, UR16 ;  /* 0x000000105e5e7c20 */ /* 0x000fe20008410000 */
[----:B------:R-:W-:Y:S01]  /*16a70*/  FFMA.FTZ R76, R48, R51, R76 ;  /* 0x00000033304c7223 */ /* 0x000fe2000001004c */
        /* <DEDUP_REMOVED lines=17> */
[----:B------:R-:W-:Y:S01]  /*16b90*/  FMUL.FTZ R50, R48, -1.4426950216293334961 ;  /* 0xbfb8aa3b30327820 */ /* 0x000fe20000410000 */
[----:B------:R0:W-:Y:S05]  /*16ba0*/  STL [R1+0x3a4], R123 ;  /* 0x0003a47b01007387 */ /* 0x0001ea0000100800 */
[----:B------:R-:W1:Y:S01]  /*16bb0*/  MUFU.EX2 R50, R50 ;  /* 0x0000003200327308 */ /* 0x000e620000000800 */
[----:B0-----:R-:W3:Y:S01]  /*16bc0*/  LDL.S16 R123, [R1+0x2f8] ;  /* 0x0002f800017b7983 */ /* 0x001ee20000100600 */
[----:B-1----:R-:W-:-:S06]  /*16bd0*/  FADD.FTZ R50, R50, 1 ;  /* 0x3f80000032327421 */ /* 0x002fcc0000010000 */
[----:B------:R-:W0:Y:S01]  /*16be0*/  MUFU.RCP R50, R50 ;  /* 0x0000003200327308 */ /* 0x000e220000001000 */
[----:B----4-:R-:W-:Y:S02]  /*16bf0*/  HADD2.F32 R90, -RZ, R90.H0_H0 ;  /* 0x2000005aff5a7230 */ /* 0x010fe40000004100 */
        /* <DEDUP_REMOVED lines=11> */
[----:B------:R-:W0:Y:S01]  /*16cb0*/  MUFU.EX2 R48, R48 ;  /* 0x0000003000307308 */ /* 0x000e220000000800 */
[----:B------:R-:W-:Y:S01]  /*16cc0*/  FMUL.FTZ R119, R119, R72 ;  /* 0x0000004877777220 */ /* 0x000fe20000410000 */
[----:B------:R1:W-:Y:S04]  /*16cd0*/  STL [R1+0x3ac], R124 ;  /* 0x0003ac7c01007387 */ /* 0x0003e80000100800 */
[----:B------:R-:W4:Y:S04]  /*16ce0*/  LDL.S16 R72, [R1+0x256] ;  /* 0x0002560001487983 */ /* 0x000f280000100600 */
[----:B-1----:R-:W4:Y:S01]  /*16cf0*/  LDL.LU.S16 R124, [R1+0x254] ;  /* 0x00025400017c7983 */ /* 0x002f220000300600 */
        /* <DEDUP_REMOVED lines=13> */
[----:B------:R1:W-:Y:S04]  /*16dd0*/  STL [R1+0x3a8], R119 ;  /* 0x0003a87701007387 */ /* 0x0003e80000100800 */
[----:B-1----:R-:W4:Y:S01]  /*16de0*/  LDL.S16 R119, [R1+0x300] ;  /* 0x0003000001777983 */ /* 0x002f220000100600 */
[----:B0-----:R-:W-:-:S06]  /*16df0*/  FADD.FTZ R48, R48, 1 ;  /* 0x3f80000030307421 */ /* 0x001fcc0000010000 */
[----:B------:R-:W0:Y:S01]  /*16e00*/  MUFU.RCP R48, R48 ;  /* 0x0000003000307308 */ /* 0x000e220000001000 */
[----:B------:R-:W-:Y:S02]  /*16e10*/  HADD2.F32 R86, -RZ, R86.H0_H0 ;  /* 0x20000056ff567230 */ /* 0x000fe40000004100 */
[----:B------:R-:W-:Y:S01]  /*16e20*/  FADD.FTZ R33, R33, R47 ;  /* 0x0000002f21217221 */ /* 0x000fe20000010000 */
[-C--:B------:R-:W-:Y:S02]  /*16e30*/  FFMA.FTZ R54, R44, R47.reuse, R54 ;  /* 0x0000002f2c367223 */ /* 0x080fe40000010036 */
        /* <DEDUP_REMOVED lines=10> */
[----:B0-----:R-:W-:Y:S01]  /*16ee0*/  FADD.FTZ R46, R46, 1 ;  /* 0x3f8000002e2e7421 */ /* 0x001fe20000010000 */
[----:B--2---:R-:W-:-:S05]  /*16ef0*/  HADD2.F32 R61, -RZ, R78.H0_H0 ;  /* 0x2000004eff3d7230 */ /* 0x004fca0000004100 */
[----:B------:R-:W0:Y:S01]  /*16f00*/  MUFU.RCP R46, R46 ;  /* 0x0000002e002e7308 */ /* 0x000e220000001000 */
[----:B------:R-:W2:Y:S01]  /*16f10*/  LDL.S16 R78, [R1+0x250] ;  /* 0x00025000014e7983 */ /* 0x000ea20000100600 */
        /* <DEDUP_REMOVED lines=29> */
[----:B------:R-:W-:Y:S01]  /*170f0*/  FADD.FTZ R75, R53, R75 ;  /* 0x0000004b354b7221 */ /* 0x000fe20000010000 */
[----:B------:R-:W-:-:S03]  /*17100*/  HADD2.F32 R80, -RZ, R80.H0_H0 ;  /* 0x20000050ff507230 */ /* 0x000fc60000004100 */
[----:B------:R-:W-:Y:S02]  /*17110*/  FADD.FTZ R75, R75, R51 ;  /* 0x000000334b4b7221 */ /* 0x000fe40000010000 */
[----:B------:R-:W-:Y:S02]  /*17120*/  FADD.FTZ R80, R80, -UR28 ;  /* 0x8000001c50507e21 */ /* 0x000fe40008010000 */
[----:B------:R-:W-:Y:S02]  /*17130*/  FADD.FTZ R75, R49, R75 ;  /* 0x0000004b314b7221 */ /* 0x000fe40000010000 */
[----:B------:R-:W-:Y:S01]  /*17140*/  FMUL.FTZ R80, R80, UR16 ;  /* 0x0000001050507c20 */ /* 0x000fe20008410000 */
[----:B0-----:R-:W-:Y:S01]  /*17150*/  FMUL.FTZ R79, R79, R44 ;  /* 0x0000002c4f4f7220 */ /* 0x001fe20000410000 */
[----:B------:R-:W-:-:S04]  /*17160*/  FADD.FTZ R44, -R44, 1 ;  /* 0x3f8000002c2c7421 */ /* 0x000fc80000010100 */
[----:B------:R-:W-:Y:S01]  /*17170*/  FFMA.FTZ R44, R41, R44, 1 ;  /* 0x3f800000292c7423 */ /* 0x000fe2000001002c */
[----:B---3--:R-:W-:Y:S02]  /*17180*/  HADD2.F32 R57, -RZ, R123.H0_H0 ;  /* 0x2000007bff397230 */ /* 0x008fe40000004100 */
[----:B------:R-:W3:Y:S01]  /*17190*/  LDL.LU.S16 R123, [R1+0x252] ;  /* 0x00025200017b7983 */ /* 0x000ee20000300600 */
[----:B------:R-:W-:Y:S01]  /*171a0*/  FADD.FTZ R75, R75, R47 ;  /* 0x0000002f4b4b7221 */ /* 0x000fe20000010000 */
[----:B------:R-:W-:Y:S01]  /*171b0*/  FMUL.FTZ R79, R79, R44 ;  /* 0x0000002c4f4f7220 */ /* 0x000fe20000410000 */
[----:B------:R-:W-:Y:S02]  /*171c0*/  FFMA.FTZ R44, R8, R80, R3 ;  /* 0x00000050082c7223 */ /* 0x000fe40000010003 */
[----:B------:R-:W-:Y:S02]  /*171d0*/  FADD.FTZ R41, R45, R75 ;  /* 0x0000004b2d297221 */ /* 0x000fe40000010000 */
        /* <DEDUP_REMOVED lines=8> */
[----:B------:R-:W-:Y:S01]  /*17260*/  FFMA.FTZ R45, R44, R45, 1 ;  /* 0x3f8000002c2d7423 */ /* 0x000fe2000001002d */
[----:B------:R-:W-:Y:S01]  /*17270*/  FMUL.FTZ R44, R9, R42 ;  /* 0x0000002a092c7220 */ /* 0x000fe20000410000 */
[----:B----4-:R-:W-:Y:S02]  /*17280*/  HADD2.F32 R75, -RZ, R72.H0_H0 ;  /* 0x20000048ff4b7230 */ /* 0x010fe40000004100 */
[----:B------:R-:W4:Y:S01]  /*17290*/  LDL.S16 R72, [R1+0x2f6] ;  /* 0x0002f60001487983 */ /* 0x000f220000100600 */
[----:B------:R-:W-:Y:S01]  /*172a0*/  FFMA.FTZ R42, R39, R44, R76 ;  /* 0x0000002c272a7223 */ /* 0x000fe2000001004c */
[----:B------:R-:W-:Y:S02]  /*172b0*/  HADD2.F32 R76, -RZ, R124.H0_H0 ;  /* 0x2000007cff4c7230 */ /* 0x000fe40000004100 */
[----:B------:R-:W4:Y:S01]  /*172c0*/  LDL.LU.S16 R124, [R1+0x2f4] ;  /* 0x0002f400017c7983 */ /* 0x000f220000300600 */
[----:B------:R-:W-:-:S03]  /*172d0*/  HADD2.F32 R53, -RZ, R119.H0_H0 ;  /* 0x20000077ff357230 */ /* 0x000fc60000004100 */
[----:B------:R-:W4:Y:S01]  /*172e0*/  LDL.S16 R119, [R1+0x308] ;  /* 0x0003080001777983 */ /* 0x000f220000100600 */
[----:B------:R-:W-:Y:S01]  /*172f0*/  FMUL.FTZ R57, R57, R45 ;  /* 0x0000002d39397220 */ /* 0x000fe20000410000 */
[----:B--2---:R-:W-:-:S05]  /*17300*/  HADD2.F32 R78, -RZ, R78.H0_H0 ;  /* 0x2000004eff4e7230 */ /* 0x004fca0000004100 */
[----:B------:R-:W-:-:S04]  /*17310*/  FADD.FTZ R78, R78, -UR28 ;  /* 0x8000001c4e4e7e21 */ /* 0x000fc80008010000 */
[----:B------:R-:W-:-:S04]  /*17320*/  FMUL.FTZ R78, R78, UR16 ;  /* 0x000000104e4e7c20 */ /* 0x000fc80008410000 */
[----:B------:R-:W-:-:S04]  /*17330*/  FFMA.FTZ R39, R9, R78, R2 ;  /* 0x0000004e09277223 */ /* 0x000fc80000010002 */
        /* <DEDUP_REMOVED lines=20> */
[----:B------:R-:W2:Y:S04]  /*17480*/  LDL.LU.S16 R123, [R1+0x2f2] ;  /* 0x0002f200017b7983 */ /* 0x000ea80000300600 */
[----:B------:R0:W-:Y:S04]  /*17490*/  STL [R1+0x3a0], R122 ;  /* 0x0003a07a01007387 */ /* 0x0001e80000100800 */
[----:B0-----:R-:W3:Y:S01]  /*174a0*/  LDL.S16 R122, [R1+0x2fe] ;  /* 0x0002fe00017a7983 */ /* 0x001ee20000100600 */
[----:B----4-:R-:W-:-:S02]  /*174b0*/  HADD2.F32 R71, -RZ, R72.H0_H0 ;  /* 0x20000048ff477230 */ /* 0x010fc40000004100 */
[----:B------:R-:W-:Y:S02]  /*174c0*/  HADD2.F32 R72, -RZ, R124.H0_H0 ;  /* 0x2000007cff487230 */ /* 0x000fe40000004100 */
[----:B------:R-:W4:Y:S01]  /*174d0*/  LDL.LU.S16 R124, [R1+0x2fc] ;  /* 0x0002fc00017c7983 */ /* 0x000f220000300600 */
[----:B------:R-:W-:-:S03]  /*174e0*/  HADD2.F32 R49, -RZ, R119.H0_H0 ;  /* 0x20000077ff317230 */ /* 0x000fc60000004100 */
[----:B------:R-:W4:Y:S01]  /*174f0*/  LDL.S16 R119, [R1+0x30c] ;  /* 0x00030c0001777983 */ /* 0x000f220000100600 */
[----:B------:R-:W-:Y:S01]  /*17500*/  FMUL.FTZ R117, R117, R70 ;  /* 0x0000004675757220 */ /* 0x000fe20000410000 */
[----:B------:R-:W-:Y:S01]  /*17510*/  FMUL.FTZ R105, R105, R68 ;  /* 0x0000004469697220 */ /* 0x000fe20000410000 */
[----:B------:R-:W-:Y:S01]  /*17520*/  FMUL.FTZ R75, R75, R45 ;  /* 0x0000002d4b4b7220 */ /* 0x000fe20000410000 */
[----:B--2---:R-:W-:Y:S02]  /*17530*/  HADD2.F32 R70, -RZ, R123.H0_H0 ;  /* 0x2000007bff467230 */ /* 0x004fe40000004100 */
[----:B------:R-:W2:Y:S01]  /*17540*/  LDL.LU.S16 R123, [R1+0x2fa] ;  /* 0x0002fa00017b7983 */ /* 0x000ea20000300600 */
[----:B---3--:R-:W-:-:S03]  /*17550*/  HADD2.F32 R67, -RZ, R122.H0_H0 ;  /* 0x2000007aff437230 */ /* 0x008fc60000004100 */
[----:B------:R-:W3:Y:S01]  /*17560*/  LDL.S16 R122, [R1+0x306] ;  /* 0x00030600017a7983 */ /* 0x000ee20000100600 */
[----:B----4-:R-:W-:-:S03]  /*17570*/  HADD2.F32 R68, -RZ, R124.H0_H0 ;  /* 0x2000007cff447230 */ /* 0x010fc60000004100 */
[----:B------:R-:W4:Y:S01]  /*17580*/  LDL.LU.S16 R124, [R1+0x304] ;  /* 0x00030400017c7983 */ /* 0x000f220000300600 */
[----:B------:R-:W-:-:S03]  /*17590*/  HADD2.F32 R45, -RZ, R119.H0_H0 ;  /* 0x20000077ff2d7230 */ /* 0x000fc60000004100 */
[----:B------:R-:W4:Y:S01]  /*175a0*/  LDL.LU.S16 R119, [R1+0x30e] ;  /* 0x00030e0001777983 */ /* 0x000f220000300600 */
[----:B------:R-:W-:Y:S01]  /*175b0*/  FADD.FTZ R44, R44, -UR28 ;  /* 0x8000001c2c2c7e21 */ /* 0x000fe20008010000 */
[----:B------:R-:W-:Y:S01]  /*175c0*/  FADD.FTZ R39, R74, R40 ;  /* 0x000000284a277221 */ /* 0x000fe20000010000 */
        /* <DEDUP_REMOVED lines=34> */
[----:B--2---:R-:W-:Y:S02]  /*177f0*/  HADD2.F32 R66, -RZ, R123.H0_H0 ;  /* 0x2000007bff427230 */ /* 0x004fe40000004100 */
[----:B------:R-:W2:Y:S01]  /*17800*/  LDL.LU.S16 R123, [R1+0x302] ;  /* 0x00030200017b7983 */ /* 0x000ea20000300600 */
[----:B------:R-:W-:Y:S01]  /*17810*/  FMUL.FTZ R97, R97, R63 ;  /* 0x0000003f61617220 */ /* 0x000fe20000410000 */
[----:B------:R-:W-:Y:S01]  /*17820*/  FADD.FTZ R68, R68, -UR28 ;  /* 0x8000001c44447e21 */ /* 0x000fe20008010000 */
[----:B0-----:R-:W-:Y:S01]  /*17830*/  FMUL.FTZ R67, R67, R37 ;  /* 0x0000002543437220 */ /* 0x001fe20000410000 */
[----:B------:R-:W-:Y:S02]  /*17840*/  FADD.FTZ R37, -R37, 1 ;  /* 0x3f80000025257421 */ /* 0x000fe40000010100 */
[----:B------:R-:W-:Y:S01]  /*17850*/  FMUL.FTZ R68, R68, UR16 ;  /* 0x0000001044447c20 */ /* 0x000fe20008410000 */
[----:B---3--:R-:W-:-:S02]  /*17860*/  HADD2.F32 R63, -RZ, R122.H0_H0 ;  /* 0x2000007aff3f7230 */ /* 0x008fc40000004100 */
[----:B------:R-:W3:Y:S01]  /*17870*/  LDL.S16 R122, [R1+0x312] ;  /* 0x00031200017a7983 */ /* 0x000ee20000100600 */
[----:B------:R-:W-:Y:S01]  /*17880*/  FFMA.FTZ R37, R35, R37, 1 ;  /* 0x3f80000023257423 */ /* 0x000fe20000010025 */
[----:B------:R-:W-:Y:S01]  /*17890*/  FFMA.FTZ R35, R8, R68, R3 ;  /* 0x0000004408237223 */ /* 0x000fe20000010003 */
[----:B------:R-:W-:Y:S02]  /*178a0*/  FMUL.FTZ R101, R101, R64 ;  /* 0x0000004065657220 */ /* 0x000fe40000410000 */
[----:B------:R-:W-:Y:S01]  /*178b0*/  FMUL.FTZ R67, R67, R37 ;  /* 0x0000002543437220 */ /* 0x000fe20000410000 */
[----:B------:R-:W-:-:S06]  /*178c0*/  FMUL.FTZ R37, R35, -1.4426950216293334961 ;  /* 0xbfb8aa3b23257820 */ /* 0x000fcc0000410000 */
[----:B------:R-:W0:Y:S02]  /*178d0*/  MUFU.EX2 R37, R37 ;  /* 0x0000002500257308 */ /* 0x000e240000000800 */
[----:B0-----:R-:W-:Y:S01]  /*178e0*/  FADD.FTZ R37, R37, 1 ;  /* 0x3f80000025257421 */ /* 0x001fe20000010000 */
[----:B----4-:R-:W-:Y:S02]  /*178f0*/  HADD2.F32 R64, -RZ, R124.H0_H0 ;  /* 0x2000007cff407230 */ /* 0x010fe40000004100 */
[----:B------:R-:W4:Y:S03]  /*17900*/  LDL.LU.S16 R124, [R1+0x310] ;  /* 0x00031000017c7983 */ /* 0x000f260000300600 */
[----:B------:R-:W0:Y:S01]  /*17910*/  MUFU.RCP R37, R37 ;  /* 0x0000002500257308 */ /* 0x000e220000001000 */
[----:B------:R-:W-:Y:S01]  /*17920*/  FADD.FTZ R41, R41, R38 ;  /* 0x0000002629297221 */ /* 0x000fe20000010000 */
[----:B0-----:R-:W-:Y:S01]  /*17930*/  FMUL.FTZ R45, R45, R37 ;  /* 0x000000252d2d7220 */ /* 0x001fe20000410000 */
[----:B------:R-:W-:-:S04]  /*17940*/  FADD.FTZ R37, -R37, 1 ;  /* 0x3f80000025257421 */ /* 0x000fc80000010100 */
[----:B------:R-:W-:Y:S01]  /*17950*/  FFMA.FTZ R37, R35, R37, 1 ;  /* 0x3f80000023257423 */ /* 0x000fe20000010025 */
[----:B------:R-:W-:-:S04]  /*17960*/  FMUL.FTZ R35, R8, R36 ;  /* 0x0000002408237220 */ /* 0x000fc80000410000 */
[----:B------:R-:W-:Y:S01]  /*17970*/  FFMA.FTZ R42, R34, R35, R42 ;  /* 0x00000023222a7223 */ /* 0x000fe2000001002a */
[----:B------:R-:W-:Y:S01]  /*17980*/  FADD.FTZ R35, R35, R41 ;  /* 0x0000002923237221 */ /* 0x000fe20000010000 */
[----:B------:R-:W-:Y:S02]  /*17990*/  HADD2.F32 R41, -RZ, R119.H0_H0 ;  /* 0x20000077ff297230 */ /* 0x000fe40000004100 */
        /* <DEDUP_REMOVED lines=11> */
[----:B------:R-:W4:Y:S01]  /*17a50*/  LDL.S16 R119, [R1+0x31c] ;  /* 0x00031c0001777983 */ /* 0x000f220000100600 */
[----:B------:R-:W-:Y:S01]  /*17a60*/  FADD.FTZ R66, R66, -UR28 ;  /* 0x8000001c42427e21 */ /* 0x000fe20008010000 */
[----:B------:R-:W-:-:S03]  /*17a70*/  FFMA.FTZ R43, R34, R36, R43 ;  /* 0x00000024222b7223 */ /* 0x000fc6000001002b */
[----:B------:R-:W-:Y:S01]  /*17a80*/  FMUL.FTZ R66, R66, UR16 ;  /* 0x0000001042427c20 */ /* 0x000fe20008410000 */
[----:B------:R-:W-:-:S03]  /*17a90*/  FADD.FTZ R39, R39, R36 ;  /* 0x0000002427277221 */ /* 0x000fc60000010000 */
        /* <DEDUP_REMOVED lines=18> */
[----:B------:R-:W-:Y:S01]  /*17bc0*/  FADD.FTZ R62, R62, -UR28 ;  /* 0x8000001c3e3e7e21 */ /* 0x000fe20008010000 */
[----:B------:R-:W-:-:S03]  /*17bd0*/  FFMA.FTZ R54, R26, R32, R54 ;  /* 0x000000201a367223 */ /* 0x000fc60000010036 */
[----:B------:R-:W-:Y:S01]  /*17be0*/  FMUL.FTZ R62, R62, UR16 ;  /* 0x000000103e3e7c20 */ /* 0x000fe20008410000 */
[----:B0-----:R-:W-:Y:S01]  /*17bf0*/  FMUL.FTZ R41, R41, R36 ;  /* 0x0000002429297220 */ /* 0x001fe20000410000 */
[----:B------:R-:W-:-:S04]  /*17c00*/  FADD.FTZ R36, -R36, 1 ;  /* 0x3f80000024247421 */ /* 0x000fc80000010100 */
[----:B------:R-:W-:Y:S01]  /*17c10*/  FFMA.FTZ R36, R34, R36, 1 ;  /* 0x3f80000022247423 */ /* 0x000fe20000010024 */
[----:B------:R-:W-:Y:S01]  /*17c20*/  FADD.FTZ R34, R33, R32 ;  /* 0x0000002021227221 */ /* 0x000fe20000010000 */
[----:B------:R-:W-:Y:S01]  /*17c30*/  FMUL.FTZ R32, R9, R32 ;  /* 0x0000002009207220 */ /* 0x000fe20000410000 */
[----:B------:R-:W-:-:S03]  /*17c40*/  FMUL.FTZ R99, R99, R56 ;  /* 0x0000003863637220 */ /* 0x000fc60000410000 */
[----:B------:R-:W-:Y:S01]  /*17c50*/  FFMA.FTZ R42, R26, R32, R42 ;  /* 0x000000201a2a7223 */ /* 0x000fe2000001002a */
[----:B------:R-:W-:Y:S01]  /*17c60*/  FFMA.FTZ R26, R9, R62, R2 ;  /* 0x0000003e091a7223 */ /* 0x000fe20000010002 */
[----:B--2---:R-:W-:Y:S02]  /*17c70*/  HADD2.F32 R58, -RZ, R123.H0_H0 ;  /* 0x2000007bff3a7230 */ /* 0x004fe40000004100 */
[----:B------:R-:W2:Y:S01]  /*17c80*/  LDL.LU.S16 R123, [R1+0x316] ;  /* 0x00031600017b7983 */ /* 0x000ea20000300600 */
[----:B---3--:R-:W-:-:S03]  /*17c90*/  HADD2.F32 R55, -RZ, R122.H0_H0 ;  /* 0x2000007aff377230 */ /* 0x008fc60000004100 */
[----:B------:R-:W3:Y:S01]  /*17ca0*/  LDL.S16 R122, [R1+0x320] ;  /* 0x00032000017a7983 */ /* 0x000ee20000100600 */
[----:B------:R-:W-:-:S06]  /*17cb0*/  FMUL.FTZ R33, R26, -1.4426950216293334961 ;  /* 0xbfb8aa3b1a217820 */ /* 0x000fcc0000410000 */
        /* <DEDUP_REMOVED lines=9> */
[----:B------:R-:W-:Y:S01]  /*17d50*/  FADD.FTZ R60, R60, -UR28 ;  /* 0x8000001c3c3c7e21 */ /* 0x000fe20008010000 */
[----:B------:R-:W-:Y:S02]  /*17d60*/  HADD2.F32 R33, -RZ, R119.H0_H0 ;  /* 0x20000077ff217230 */ /* 0x000fe40000004100 */
[----:B------:R-:W4:Y:S01]  /*17d70*/  LDL.S16 R119, [R1+0x324] ;  /* 0x0003240001777983 */ /* 0x000f220000100600 */
        /* <DEDUP_REMOVED lines=35> */
[----:B--2---:R-:W-:Y:S02]  /*17fb0*/  HADD2.F32 R22, -RZ, R123.H0_H0 ;  /* 0x2000007bff167230 */ /* 0x004fe40000004100 */
[----:B------:R-:W2:Y:S01]  /*17fc0*/  LDL.LU.S16 R123, [R1+0x322] ;  /* 0x00032200017b7983 */ /* 0x000ea20000300600 */
[----:B------:R-:W-:Y:S01]  /*17fd0*/  FMUL.FTZ R73, R73, R52 ;  /* 0x0000003449497220 */ /* 0x000fe20000410000 */
[----:B---3--:R-:W-:Y:S02]  /*17fe0*/  HADD2.F32 R51, -RZ, R122.H0_H0 ;  /* 0x2000007aff337230 */ /* 0x008fe40000004100 */
[----:B------:R-:W3:Y:S01]  /*17ff0*/  LDL.S16 R122, [R1+0x328] ;  /* 0x00032800017a7983 */ /* 0x000ee20000100600 */
[----:B----4-:R-:W-:-:S03]  /*18000*/  HADD2.F32 R52, -RZ, R124.H0_H0 ;  /* 0x2000007cff347230 */ /* 0x010fc60000004100 */
[----:B------:R-:W4:Y:S01]  /*18010*/  LDL.LU.S16 R124, [R1+0x326] ;  /* 0x00032600017c7983 */ /* 0x000f220000300600 */
[----:B------:R-:W-:Y:S01]  /*18020*/  FADD.FTZ R35, R29, R35 ;  /* 0x000000231d237221 */ /* 0x000fe20000010000 */
[----:B------:R-:W-:Y:S02]  /*18030*/  HADD2.F32 R29, -RZ, R119.H0_H0 ;  /* 0x20000077ff1d7230 */ /* 0x000fe40000004100 */
[----:B------:R-:W4:Y:S01]  /*18040*/  LDL.S16 R119, [R1+0x32c] ;  /* 0x00032c0001777983 */ /* 0x000f220000100600 */
[----:B------:R-:W-:Y:S01]  /*18050*/  FADD.FTZ R22, R22, -UR28 ;  /* 0x8000001c16167e21 */ /* 0x000fe20008010000 */
[----:B------:R-:W-:Y:S01]  /*18060*/  FMUL.FTZ R37, R37, R32 ;  /* 0x0000002025257220 */ /* 0x000fe20000410000 */
[----:B------:R-:W-:Y:S01]  /*18070*/  FMUL.FTZ R33, R33, R26 ;  /* 0x0000001a21217220 */ /* 0x000fe20000410000 */
        /* <DEDUP_REMOVED lines=29> */
[----:B------:R-:W-:Y:S01]  /*18250*/  FMUL.FTZ R24, R8, R24 ;  /* 0x0000001808187220 */ /* 0x000fe20000410000 */
[----:B--2---:R-:W-:Y:S02]  /*18260*/  HADD2.F32 R50, -RZ, R123.H0_H0 ;  /* 0x2000007bff327230 */ /* 0x004fe40000004100 */
[----:B------:R-:W2:Y:S03]  /*18270*/  LDL.LU.S16 R123, [R1+0x32a] ;  /* 0x00032a00017b7983 */ /* 0x000ea60000300600 */
[----:B------:R-:W-:Y:S01]  /*18280*/  FADD.FTZ R50, R50, -UR28 ;  /* 0x8000001c32327e21 */ /* 0x000fe20008010000 */
[----:B------:R-:W-:-:S03]  /*18290*/  FFMA.FTZ R34, R18, R24, R34 ;  /* 0x0000001812227223 */ /* 0x000fc60000010022 */
[----:B------:R-:W-:Y:S01]  /*182a0*/  FMUL.FTZ R50, R50, UR16 ;  /* 0x0000001032327c20 */ /* 0x000fe20008410000 */
[----:B---3--:R-:W-:Y:S02]  /*182b0*/  HADD2.F32 R47, -RZ, R122.H0_H0 ;  /* 0x2000007aff2f7230 */ /* 0x008fe40000004100 */
[----:B------:R-:W3:Y:S01]  /*182c0*/  LDL.LU.S16 R122, [R1+0x32e] ;  /* 0x00032e00017a7983 */ /* 0x000ee20000300600 */
[----:B------:R-:W-:Y:S01]  /*182d0*/  FFMA.FTZ R18, R9, R50, R2 ;  /* 0x0000003209127223 */ /* 0x000fe20000010002 */
[----:B------:R-:W-:-:S03]  /*182e0*/  FADD.FTZ R25, R35, R25 ;  /* 0x0000001923197221 */ /* 0x000fc60000010000 */
[----:B------:R-:W-:-:S06]  /*182f0*/  FMUL.FTZ R35, R18, -1.4426950216293334961 ;  /* 0xbfb8aa3b12237820 */ /* 0x000fcc0000410000 */
        /* <DEDUP_REMOVED lines=9> */
[----:B------:R-:W-:Y:S02]  /*18390*/  HADD2.F32 R35, -RZ, R119.H0_H0 ;  /* 0x20000077ff237230 */ /* 0x000fe40000004100 */
[----:B------:R-:W4:Y:S01]  /*183a0*/  LDL.S16 R119, [R1+0x336] ;  /* 0x0003360001777983 */ /* 0x000f220000100600 */
        /* <DEDUP_REMOVED lines=10> */
[----:B------:R-:W-:Y:S01]  /*18450*/  FMUL.FTZ R71, R71, R44 ;  /* 0x0000002c47477220 */ /* 0x000fe20000410000 */
[----:B0-----:R-:W-:Y:S01]  /*18460*/  FMUL.FTZ R35, R35, R24 ;  /* 0x0000001823237220 */ /* 0x001fe20000410000 */
[----:B------:R-:W-:-:S04]  /*18470*/  FADD.FTZ R24, -R24, 1 ;  /* 0x3f80000018187421 */ /* 0x000fc80000010100 */
[----:B------:R-:W-:Y:S01]  /*18480*/  FFMA.FTZ R25, R25, R24, 1 ;  /* 0x3f80000019197423 */ /* 0x000fe20000010018 */
[-C--:B------:R-:W-:Y:S01]  /*18490*/  FFMA.FTZ R24, R31, R14.reuse, R32 ;  /* 0x0000000e1f187223 */ /* 0x080fe20000010020 */
[----:B------:R-:W-:-:S04]  /*184a0*/  FMUL.FTZ R14, R9, R14 ;  /* 0x0000000e090e7220 */ /* 0x000fc80000410000 */
[----:B------:R-:W-:Y:S01]  /*184b0*/  FFMA.FTZ R31, R31, R14, R34 ;  /* 0x0000000e1f1f7223 */ /* 0x000fe20000010022 */
[----:B--2---:R-:W-:Y:S02]  /*184c0*/  HADD2.F32 R46, -RZ, R123.H0_H0 ;  /* 0x2000007bff2e7230 */ /* 0x004fe40000004100 */
[----:B------:R-:W2:Y:S03]  /*184d0*/  LDL.LU.S16 R123, [R1+0x332] ;  /* 0x00033200017b7983 */ /* 0x000ea60000300600 */
[----:B------:R-:W-:-:S04]  /*184e0*/  FADD.FTZ R46, R46, -UR28 ;  /* 0x8000001c2e2e7e21 */ /* 0x000fc80008010000 */
[----:B------:R-:W-:Y:S01]  /*184f0*/  FMUL.FTZ R46, R46, UR16 ;  /* 0x000000102e2e7c20 */ /* 0x000fe20008410000 */
[----:B---3--:R-:W-:Y:S02]  /*18500*/  HADD2.F32 R43, -RZ, R122.H0_H0 ;  /* 0x2000007aff2b7230 */ /* 0x008fe40000004100 */
[----:B------:R-:W3:Y:S01]  /*18510*/  LDL.S16 R122, [R1+0x338] ;  /* 0x00033800017a7983 */ /* 0x000ee20000100600 */
[----:B------:R-:W-:-:S04]  /*18520*/  FFMA.FTZ R34, R9, R46, R2 ;  /* 0x0000002e09227223 */ /* 0x000fc80000010002 */
        /* <DEDUP_REMOVED lines=10> */
[----:B------:R-:W-:Y:S02]  /*185d0*/  HADD2.F32 R34, -RZ, R119.H0_H0 ;  /* 0x20000077ff227230 */ /* 0x000fe40000004100 */
[----:B------:R-:W4:Y:S01]  /*185e0*/  LDL.S16 R119, [R1+0x340] ;  /* 0x0003400001777983 */ /* 0x000f220000100600 */
        /* <DEDUP_REMOVED lines=34> */
[----:B------:R-:W4:Y:S01]  /*18810*/  LDL.LU.S16 R119, [R1+0x342] ;  /* 0x0003420001777983 */ /* 0x000f220000300600 */
        /* <DEDUP_REMOVED lines=18> */
[----:B------:R-:W2:Y:S03]  /*18940*/  LDL.S16 R123, [R1+0x344] ;  /* 0x00034400017b7983 */ /* 0x000ea60000100600 */
[----:B------:R-:W-:-:S04]  /*18950*/  FADD.FTZ R38, R38, -UR28 ;  /* 0x8000001c26267e21 */ /* 0x000fc80008010000 */
[----:B------:R-:W-:Y:S01]  /*18960*/  FMUL.FTZ R38, R38, UR16 ;  /* 0x0000001026267c20 */ /* 0x000fe20008410000 */
[----:B---3--:R-:W-:Y:S02]  /*18970*/  HADD2.F32 R35, -RZ, R122.H0_H0 ;  /* 0x2000007aff237230 */ /* 0x008fe40000004100 */
[----:B------:R-:W3:Y:S01]  /*18980*/  LDL.LU.S16 R122, [R1+0x346] ;  /* 0x00034600017a7983 */ /* 0x000ee20000300600 */
[----:B------:R-:W-:-:S04]  /*18990*/  FFMA.FTZ R31, R9, R38, R2 ;  /* 0x00000026091f7223 */ /* 0x000fc80000010002 */
        /* <DEDUP_REMOVED lines=111> */
[----:B0-----:R-:W-:-:S04]  /*19090*/  FADD.FTZ R10, R10, 1 ;  /* 0x3f8000000a0a7421 */ /* 0x001fc80000010000 */
[----:B------:R3:W0:Y:S02]  /*190a0*/  MUFU.RCP R20, R10 ;  /* 0x0000000a00147308 */ /* 0x0006240000001000 */
[----:B---3--:R-:W-:Y:S02]  /*190b0*/  HADD2.F32 R10, -RZ, R122.H0_H0 ;  /* 0x2000007aff0a7230 */ /* 0x008fe40000004100 */
[----:B------:R-:W3:Y:S01]  /*190c0*/  LDL.LU.S16 R122, [R1+0x35e] ;  /* 0x00035e00017a7983 */ /* 0x000ee20000300600 */
[----:B----4-:R-:W-:-:S03]  /*190d0*/  HADD2.F32 R24, -RZ, R124.H0_H0 ;  /* 0x2000007cff187230 */ /* 0x010fc60000004100 */
[----:B------:R-:W4:Y:S01]  /*190e0*/  LDL.S16 R124, [R1+0x360] ;  /* 0x00036000017c7983 */ /* 0x000f220000100600 */
        /* <DEDUP_REMOVED lines=34> */
[----:B------:R-:W3:Y:S03]  /*19310*/  LDL.LU.S16 R122, [R1+0x366] ;  /* 0x00036600017a7983 */ /* 0x000ee60000300600 */
[----:B0-----:R-:W-:Y:S01]  /*19320*/  FMUL.FTZ R16, R16, R17 ;  /* 0x0000001110107220 */ /* 0x001fe20000410000 */
[----:B------:R-:W-:-:S04]  /*19330*/  FADD.FTZ R17, -R17, 1 ;  /* 0x3f80000011117421 */ /* 0x000fc80000010100 */
[----:B------:R-:W-:Y:S01]  /*19340*/  FFMA.FTZ R17, R20, R17, 1 ;  /* 0x3f80000014117423 */ /* 0x000fe20000010011 */
[----:B----4-:R-:W-:Y:S02]  /*19350*/  HADD2.F32 R20, -RZ, R124.H0_H0 ;  /* 0x2000007cff147230 */ /* 0x010fe40000004100 */
[----:B------:R-:W4:Y:S01]  /*19360*/  LDL.S16 R124, [R1+0x368] ;  /* 0x00036800017c7983 */ /* 0x000f220000100600 */
        /* <DEDUP_REMOVED lines=18> */
[----:B--2---:R-:W-:-:S05]  /*19490*/  HADD2.F32 R17, -RZ, R123.H0_H0 ;  /* 0x2000007bff117230 */ /* 0x004fca0000004100 */
        /* <DEDUP_REMOVED lines=8> */
[----:B---3--:R-:W-:-:S05]  /*19520*/  HADD2.F32 R120, -RZ, R122.H0_H0 ;  /* 0x2000007aff787230 */ /* 0x008fca0000004100 */
[----:B0-----:R-:W-:Y:S01]  /*19530*/  FMUL.FTZ R122, R120, R13 ;  /* 0x0000000d787a7220 */ /* 0x001fe20000410000 */
[----:B------:R-:W-:Y:S01]  /*19540*/  FADD.FTZ R13, -R13, 1 ;  /* 0x3f8000000d0d7421 */ /* 0x000fe20000010100 */
[----:B------:R-:W-:Y:S01]  /*19550*/  FADD.FTZ R7, R7, R113 ;  /* 0x0000007107077221 */ /* 0x000fe20000010000 */
[----:B------:R-:W2:Y:S02]  /*19560*/  LDL.LU R120, [R1+0x224] ;  /* 0x0002240001787983 */ /* 0x000ea40000300800 */
[----:B------:R-:W-:Y:S01]  /*19570*/  FFMA.FTZ R13, R15, R13, 1 ;  /* 0x3f8000000f0d7423 */ /* 0x000fe2000001000d */
[----:B----4-:R-:W-:-:S05]  /*19580*/  HADD2.F32 R15, -RZ, R124.H0_H0 ;  /* 0x2000007cff0f7230 */ /* 0x010fca0000004100 */
[----:B------:R-:W-:-:S04]  /*19590*/  FADD.FTZ R15, R15, -UR28 ;  /* 0x8000001c0f0f7e21 */ /* 0x000fc80008010000 */
[----:B------:R-:W-:Y:S01]  /*195a0*/  FMUL.FTZ R15, R15, UR16 ;  /* 0x000000100f0f7c20 */ /* 0x000fe20008410000 */
[----:B------:R-:W-:-:S03]  /*195b0*/  FMUL.FTZ R13, R122, R13 ;  /* 0x0000000d7a0d7220 */ /* 0x000fc60000410000 */
[----:B------:R-:W-:Y:S01]  /*195c0*/  FFMA.FTZ R124, R8, R15, R3 ;  /* 0x0000000f087c7223 */ /* 0x000fe20000010003 */
[----:B------:R-:W-:Y:S02]  /*195d0*/  FADD.FTZ R122, R125, R6 ;  /* 0x000000067d7a7221 */ /* 0x000fe40000010000 */
[----:B------:R-:W3:Y:S01]  /*195e0*/  LDL.LU R6, [R1+0x234] ;  /* 0x0002340001067983 */ /* 0x000ee20000300800 */
[----:B------:R-:W-:-:S06]  /*195f0*/  FMUL.FTZ R125, R124, -1.4426950216293334961 ;  /* 0xbfb8aa3b7c7d7820 */ /* 0x000fcc0000410000 */
[----:B------:R-:W0:Y:S02]  /*19600*/  MUFU.EX2 R125, R125 ;  /* 0x0000007d007d7308 */ /* 0x000e240000000800 */
[----:B0-----:R-:W-:-:S06]  /*19610*/  FADD.FTZ R125, R125, 1 ;  /* 0x3f8000007d7d7421 */ /* 0x001fcc0000010000 */
[----:B------:R-:W0:Y:S01]  /*19620*/  MUFU.RCP R125, R125 ;  /* 0x0000007d007d7308 */ /* 0x000e220000001000 */
[----:B------:R-:W-:-:S05]  /*19630*/  HADD2.F32 R119, -RZ, R119.H0_H0 ;  /* 0x20000077ff777230 */ /* 0x000fca0000004100 */
[----:B0-----:R-:W-:Y:S01]  /*19640*/  FMUL.FTZ R119, R119, R125 ;  /* 0x0000007d77777220 */ /* 0x001fe20000410000 */
[----:B------:R-:W-:-:S04]  /*19650*/  FADD.FTZ R125, -R125, 1 ;  /* 0x3f8000007d7d7421 */ /* 0x000fc80000010100 */
[----:B------:R-:W-:Y:S02]  /*19660*/  FFMA.FTZ R125, R124, R125, 1 ;  /* 0x3f8000007c7d7423 */ /* 0x000fe4000001007d */
[----:B------:R-:W4:Y:S02]  /*19670*/  LDL.LU R124, [R1+0x3ac] ;  /* 0x0003ac00017c7983 */ /* 0x000f240000300800 */
[----:B------:R-:W-:Y:S02]  /*19680*/  FMUL.FTZ R125, R119, R125 ;  /* 0x0000007d777d7220 */ /* 0x000fe40000410000 */
[----:B------:R-:W2:Y:S01]  /*19690*/  LDL.LU R119, [R1+0x3a8] ;  /* 0x0003a80001777983 */ /* 0x000ea20000300800 */
[-C--:B----4-:R-:W-:Y:S01]  /*196a0*/  FFMA.FTZ R121, R124, R113.reuse, R121 ;  /* 0x000000717c797223 */ /* 0x090fe20000010079 */
[----:B------:R-:W-:-:S04]  /*196b0*/  FMUL.FTZ R113, R9, R113 ;  /* 0x0000007109717220 */ /* 0x000fc80000410000 */
[----:B------:R-:W-:Y:S02]  /*196c0*/  FFMA.FTZ R124, R124, R113, R123 ;  /* 0x000000717c7c7223 */ /* 0x000fe4000001007b */
[----:B------:R-:W4:Y:S01]  /*196d0*/  LDL.LU R123, [R1+0x3a4] ;  /* 0x0003a400017b7983 */ /* 0x000f220000300800 */
[----:B------:R-:W-:-:S03]  /*196e0*/  FADD.FTZ R113, R122, R113 ;  /* 0x000000717a717221 */ /* 0x000fc60000010000 */
[----:B------:R-:W3:Y:S01]  /*196f0*/  LDL.LU R122, [R1+0x3a0] ;  /* 0x0003a000017a7983 */ /* 0x000ee20000300800 */
[----:B--2---:R-:W-:Y:S01]  /*19700*/  FADD.FTZ R101, R101, R119 ;  /* 0x0000007765657221 */ /* 0x004fe20000010000 */
[-C--:B----4-:R-:W-:Y:S01]  /*19710*/  FFMA.FTZ R105, R123, R119.reuse, R105 ;  /* 0x000000777b697223 */ /* 0x090fe20000010069 */
[----:B------:R-:W-:-:S04]  /*19720*/  FMUL.FTZ R119, R8, R119 ;  /* 0x0000007708777220 */ /* 0x000fc80000410000 */
[----:B------:R-:W-:Y:S01]  /*19730*/  FFMA.FTZ R124, R123, R119, R124 ;  /* 0x000000777b7c7223 */ /* 0x000fe2000001007c */
[-C--:B---3--:R-:W-:Y:S02]  /*19740*/  FFMA.FTZ R123, R122, R109.reuse, R121 ;  /* 0x0000006d7a7b7223 */ /* 0x088fe40000010079 */
        /* <DEDUP_REMOVED lines=15> */
[CC--:B------:R-:W-:Y:S01]  /*19840*/  FFMA.FTZ R123, R6.reuse, R121.reuse, R123 ;  /* 0x00000079067b7223 */ /* 0x0c0fe2000001007b */
        /* <DEDUP_REMOVED lines=70> */
[----:B------:R-:W-:-:S02]  /*19cb0*/  FFMA.FTZ R119, R108, R85, R119 ;  /* 0x000000556c777223 */ /* 0x000fc40000010077 */
[----:B------:R-:W-:Y:S01]  /*19cc0*/  FFMA.FTZ R93, R108, R89, R110 ;  /* 0x000000596c5d7223 */ /* 0x000fe2000001006e */
[-C--:B------:R-:W-:Y:S01]  /*19cd0*/  FMUL.FTZ R108, R9, R103.reuse ;  /* 0x00000067096c7220 */ /* 0x080fe20000410000 */
[----:B------:R-:W-:Y:S01]  /*19ce0*/  FADD.FTZ R120, R120, R112 ;  /* 0x0000007078787221 */ /* 0x000fe20000010000 */
[----:B------:R-:W-:Y:S01]  /*19cf0*/  FFMA.FTZ R123, R106, R103, R123 ;  /* 0x000000676a7b7223 */ /* 0x000fe2000001007b */
[-C--:B------:R-:W-:Y:S01]  /*19d00*/  FMUL.FTZ R85, R8, R81.reuse ;  /* 0x0000005108557220 */ /* 0x080fe20000410000 */
[----:B------:R-:W-:Y:S01]  /*19d10*/  FFMA.FTZ R106, R106, R108, R93 ;  /* 0x0000006c6a6a7223 */ /* 0x000fe2000001005d */
[----:B------:R-:W-:Y:S01]  /*19d20*/  FADD.FTZ R120, R89, R120 ;  /* 0x0000007859787221 */ /* 0x000fe20000010000 */
[C---:B------:R-:W-:Y:S02]  /*19d30*/  FFMA.FTZ R119, R104.reuse, R81, R119 ;  /* 0x0000005168777223 */ /* 0x040fe40000010077 */
        /* <DEDUP_REMOVED lines=217> */
.L_x_977:
[----:B------:R-:W0:Y:S01]  /*1aad0*/  S2R R18, SR_LANEID ;  /* 0x0000000000127919 */ /* 0x000e220000000000 */
[----:B------:R-:W-:Y:S01]  /*1aae0*/  MOV R17, R16 ;  /* 0x0000001000117202 */ /* 0x000fe20000000f00 */
[----:B------:R-:W1:Y:S01]  /*1aaf0*/  S2UR UR7, SR_CgaCtaId ;  /* 0x00000000000779c3 */ /* 0x000e620000008800 */
[----:B------:R-:W-:Y:S01]  /*1ab00*/  UMOV UR6, 0x400 ;  /* 0x0000040000067882 */ /* 0x000fe20000000000 */
[----:B------:R-:W2:Y:S01]  /*1ab10*/  SHFL.DOWN PT, R10, R21, 0x1, 0x1f ;  /* 0x08201f00150a7f89 */ /* 0x000ea200000e0000 */
[----:B------:R-:W-:Y:S01]  /*1ab20*/  UIADD3 UR5, UPT, UPT, UR6, 0xa0, URZ ;  /* 0x000000a006057890 */ /* 0x000fe2000fffe0ff */
[----:B------:R-:W-:Y:S01]  /*1ab30*/  BSSY.RECONVERGENT B0, `(.L_x_978) ;  /* 0x000002a000007945 */ /* 0x000fe20003800200 */
[----:B------:R-:W3:Y:S01]  /*1ab40*/  LDCU UR9, c[0x0][0x374] ;  /* 0x00006e80ff0977ac */ /* 0x000ee20008000800 */
[----:B------:R-:W4:Y:S01]  /*1ab50*/  SHFL.DOWN PT, R11, R17, 0x1, 0x1f ;  /* 0x08201f00110b7f89 */ /* 0x000f2200000e0000 */
[----:B------:R-:W0:Y:S01]  /*1ab60*/  LDCU UR12, c[0x0][0x370] ;  /* 0x00006e00ff0c77ac */ /* 0x000e220008000800 */
[----:B-1----:R-:W-:Y:S01]  /*1ab70*/  ULEA UR5, UR7, UR5, 0x18 ;  /* 0x0000000507057291 */ /* 0x002fe2000f8ec0ff */
[----:B0-----:R-:W-:-:S02]  /*1ab80*/  ISETP.GT.AND P0, PT, R18, 0x1e, PT ;  /* 0x0000001e1200780c */ /* 0x001fc40003f04270 */
[C---:B------:R-:W-:Y:S02]  /*1ab90*/  ISETP.GT.AND P2, PT, R18.reuse, 0xf, PT ;  /* 0x0000000f1200780c */ /* 0x040fe40003f44270 */
[----:B------:R-:W-:-:S09]  /*1aba0*/  ISETP.GT.AND P1, PT, R18, 0x17, PT ;  /* 0x000000171200780c */ /* 0x000fd20003f24270 */
[----:B--2---:R-:W-:Y:S01]  /*1abb0*/  @!P0 FADD.FTZ R21, R10, R21 ;  /* 0x000000150a158221 */ /* 0x004fe20000010000 */
        /* <DEDUP_REMOVED lines=12> */
[----:B------:R-:W0:Y:S04]  /*1ac80*/  SHFL.DOWN PT, R10, R21, 0x8, 0x1f ;  /* 0x09001f00150a7f89 */ /* 0x000e2800000e0000 */
[----:B------:R-:W1:Y:S01]  /*1ac90*/  SHFL.DOWN PT, R16, R17, 0x8, 0x1f ;  /* 0x09001f0011107f89 */ /* 0x000e6200000e0000 */
[C---:B--2---:R-:W-:Y:S02]  /*1aca0*/  ISETP.NE.AND P0, PT, R11.reuse, RZ, PT ;  /* 0x000000ff0b00720c */ /* 0x044fe40003f05270 */
        /* <DEDUP_REMOVED lines=8> */
[----:B------:R0:W2:Y:S01]  /*1ad30*/  SHFL.DOWN PT, R21, R17, 0x10, 0x1f ;  /* 0x0a001f0011157f89 */ /* 0x0000a200000e0000 */
[----:B---3--:R-:W-:Y:S05]  /*1ad40*/  @P2 BRA `(.L_x_979) ;  /* 0x0000000000202947 */ /* 0x008fea0003800000 */
        /* <DEDUP_REMOVED lines=8> */
.L_x_979:
[----:B------:R-:W-:Y:S05]  /*1add0*/  BSYNC.RECONVERGENT B0 ;  /* 0x0000000000007941 */ /* 0x000fea0003800200 */
.L_x_978:
[----:B------:R-:W-:Y:S06]  /*1ade0*/  BAR.SYNC.DEFER_BLOCKING 0x0 ;  /* 0x0000000000007b1d */ /* 0x000fec0000010000 */
[----:B------:R-:W-:Y:S04]  /*1adf0*/  BSSY.RECONVERGENT B0, `(.L_x_980) ;  /* 0x0000027000007945 */ /* 0x000fe80003800200 */
[----:B------:R-:W-:Y:S05]  /*1ae00*/  @P0 BRA `(.L_x_981) ;  /* 0x0000000000940947 */ /* 0x000fea0003800000 */
[----:B------:R-:W-:-:S09]  /*1ae10*/  ULEA UR5, UR7, UR6, 0x18 ;  /* 0x0000000607057291 */ /* 0x000fd2000f8ec0ff */
[----:B-1-3--:R-:W1:Y:S04]  /*1ae20*/  LDS.64 R18, [UR5+0x18] ;  /* 0x00001805ff127984 */ /* 0x00ae680008000a00 */
[----:B------:R-:W3:Y:S04]  /*1ae30*/  LDS.128 R36, [UR5+0x20] ;  /* 0x00002005ff247984 */ /* 0x000ee80008000c00 */
[----:B------:R-:W4:Y:S04]  /*1ae40*/  LDS.128 R40, [UR5+0x30] ;  /* 0x00003005ff287984 */ /* 0x000f280008000c00 */
[----:B------:R-:W4:Y:S04]  /*1ae50*/  LDS.128 R28, [UR5+0x40] ;  /* 0x00004005ff1c7984 */ /* 0x000f280008000c00 */
[----:B------:R-:W4:Y:S04]  /*1ae60*/  LDS.128 R24, [UR5+0x50] ;  /* 0x00005005ff187984 */ /* 0x000f280008000c00 */
[----:B--2---:R-:W2:Y:S04]  /*1ae70*/  LDS.128 R20, [UR5+0x60] ;  /* 0x00006005ff147984 */ /* 0x004ea80008000c00 */
[----:B------:R-:W-:Y:S01]  /*1ae80*/  LDS.64 R34, [UR5+0x80] ;  /* 0x00008005ff227984 */ /* 0x000fe20008000a00 */
[----:B-1----:R-:W-:Y:S01]  /*1ae90*/  FADD.FTZ R33, R16, R18 ;  /* 0x0000001210217221 */ /* 0x002fe20000010000 */
[----:B------:R-:W-:-:S02]  /*1aea0*/  FADD.FTZ R32, R17, R19 ;  /* 0x0000001311207221 */ /* 0x000fc40000010000 */
[----:B0-----:R-:W0:Y:S01]  /*1aeb0*/  LDS.128 R16, [UR5+0x70] ;  /* 0x00007005ff107984 */ /* 0x001e220008000c00 */
        /* <DEDUP_REMOVED lines=26> */
.L_x_981:
[----:B------:R-:W-:Y:S05]  /*1b060*/  BSYNC.RECONVERGENT B0 ;  /* 0x0000000000007941 */ /* 0x000fea0003800200 */
.L_x_980:
[----:B------:R-:W-:Y:S06]  /*1b070*/  BAR.SYNC.DEFER_BLOCKING 0x0 ;  /* 0x0000000000007b1d */ /* 0x000fec0000010000 */
[----:B------:R-:W-:Y:S04]  /*1b080*/  BSSY.RECONVERGENT B0, `(.L_x_982) ;  /* 0x0000025000007945 */ /* 0x000fe80003800200 */
[----:B------:R-:W-:Y:S05]  /*1b090*/  @P3 BRA `(.L_x_983) ;  /* 0x00000000008c3947 */ /* 0x000fea0003800000 */
[----:B------:R-:W1:Y:S04]  /*1b0a0*/  LDS.128 R40, [R10+0x3c0] ;  /* 0x0003c0000a287984 */ /* 0x000e680000000c00 */
[----:B------:R-:W4:Y:S04]  /*1b0b0*/  LDS.128 R44, [R10+0x780] ;  /* 0x000780000a2c7984 */ /* 0x000f280000000c00 */
[----:B------:R-:W3:Y:S04]  /*1b0c0*/  LDS.128 R32, [R10+0xb40] ;  /* 0x000b40000a207984 */ /* 0x000ee80000000c00 */
[----:B------:R-:W3:Y:S04]  /*1b0d0*/  LDS.128 R28, [R10+0xf00] ;  /* 0x000f00000a1c7984 */ /* 0x000ee80000000c00 */
[----:B------:R-:W3:Y:S04]  /*1b0e0*/  LDS.128 R24, [R10+0x12c0] ;  /* 0x0012c0000a187984 */ /* 0x000ee80000000c00 */
[----:B--2---:R-:W2:Y:S04]  /*1b0f0*/  LDS.128 R20, [R10+0x1680] ;  /* 0x001680000a147984 */ /* 0x004ea80000000c00 */
[----:B------:R2:W2:Y:S01]  /*1b100*/  LDS.128 R36, [R10+0x1a40] ;  /* 0x001a40000a247984 */ /* 0x0004a20000000c00 */
[----:B-1----:R-:W-:Y:S01]  /*1b110*/  FADD.FTZ R19, R12, R40 ;  /* 0x000000280c137221 */ /* 0x002fe20000010000 */
[----:B0-----:R-:W-:Y:S01]  /*1b120*/  FADD.FTZ R12, R13, R41 ;  /* 0x000000290d0c7221 */ /* 0x001fe20000010000 */
[----:B------:R-:W-:Y:S01]  /*1b130*/  FADD.FTZ R13, R14, R42 ;  /* 0x0000002a0e0d7221 */ /* 0x000fe20000010000 */
[----:B------:R-:W-:Y:S01]  /*1b140*/  FADD.FTZ R14, R15, R43 ;  /* 0x0000002b0f0e7221 */ /* 0x000fe20000010000 */
[----:B----4-:R-:W-:Y:S01]  /*1b150*/  FADD.FTZ R19, R19, R44 ;  /* 0x0000002c13137221 */ /* 0x010fe20000010000 */
        /* <DEDUP_REMOVED lines=15> */
[----:B--2---:R-:W-:Y:S01]  /*1b250*/  FADD.FTZ R19, R19, R20 ;  /* 0x0000001413137221 */ /* 0x004fe20000010000 */
[----:B------:R-:W-:Y:S01]  /*1b260*/  FADD.FTZ R10, R12, R21 ;  /* 0x000000150c0a7221 */ /* 0x000fe20000010000 */
[----:B------:R-:W-:Y:S01]  /*1b270*/  FADD.FTZ R15, R13, R22 ;  /* 0x000000160d0f7221 */ /* 0x000fe20000010000 */
[----:B------:R-:W-:Y:S01]  /*1b280*/  FADD.FTZ R18, R14, R23 ;  /* 0x000000170e127221 */ /* 0x000fe20000010000 */
[----:B------:R-:W-:Y:S01]  /*1b290*/  FADD.FTZ R12, R19, R36 ;  /* 0x00000024130c7221 */ /* 0x000fe20000010000 */
[----:B------:R-:W-:Y:S01]  /*1b2a0*/  FADD.FTZ R13, R10, R37 ;  /* 0x000000250a0d7221 */ /* 0x000fe20000010000 */
[----:B------:R-:W-:Y:S01]  /*1b2b0*/  FADD.FTZ R14, R15, R38 ;  /* 0x000000260f0e7221 */ /* 0x000fe20000010000 */
[----:B------:R-:W-:-:S07]  /*1b2c0*/  FADD.FTZ R15, R18, R39 ;  /* 0x00000027120f7221 */ /* 0x000fce0000010000 */
.L_x_983:
[----:B------:R-:W-:Y:S05]  /*1b2d0*/  BSYNC.RECONVERGENT B0 ;  /* 0x0000000000007941 */ /* 0x000fea0003800200 */
.L_x_982:
[----:B------:R-:W-:Y:S04]  /*1b2e0*/  BSSY.RECONVERGENT B0, `(.L_x_984) ;  /* 0x000001e000007945 */ /* 0x000fe80003800200 */
[----:B------:R-:W-:Y:S05]  /*1b2f0*/  @P3 BRA `(.L_x_985) ;  /* 0x0000000000703947 */ /* 0x000fea0003800000 */
[----:B------:R-:W2:Y:S01]  /*1b300*/  LDC.64 R30, c[0x0][0x3f8] ;  /* 0x0000fe00ff1e7b82 */ /* 0x000ea20000000a00 */
[----:B0-----:R-:W-:-:S05]  /*1b310*/  MOV R10, UR13 ;  /* 0x0000000d000a7c02 */ /* 0x001fca0008000f00 */
[----:B------:R-:W-:Y:S02]  /*1b320*/  IMAD R25, R10, 0x3c, R11 ;  /* 0x0000003c0a197824 */ /* 0x000fe400078e020b */
[----:B-1-3--:R-:W0:Y:S01]  /*1b330*/  LDC.64 R18, c[0x0][0x3d8] ;  /* 0x0000f600ff127b82 */ /* 0x00ae220000000a00 */
[----:B--2---:R-:W-:Y:S01]  /*1b340*/  IMAD.WIDE.U32 R20, R30, 0x3, RZ ;  /* 0x000000031e147825 */ /* 0x004fe200078e00ff */
        /* <DEDUP_REMOVED lines=23> */
.L_x_985:
[----:B------:R-:W-:Y:S05]  /*1b4c0*/  BSYNC.RECONVERGENT B0 ;  /* 0x0000000000007941 */ /* 0x000fea0003800200 */
.L_x_984:
        /* <DEDUP_REMOVED lines=13> */
[----:B------:R-:W3:Y:S01]  /*1b5a0*/  LDC.64 R14, c[0x0][0x3c8] ;  /* 0x0000f200ff0e7b82 */ /* 0x000ee20000000a00 */
[----:B------:R-:W-:Y:S02]  /*1b5b0*/  UIADD3 UR7, UPT, UPT, UR6, UR14, URZ ;  /* 0x0000000e06077290 */ /* 0x000fe4000fffe0ff */
[----:B------:R-:W-:Y:S02]  /*1b5c0*/  UIMAD UR13, UR29, UR9, UR14 ;  /* 0x000000091d0d72a4 */ /* 0x000fe4000f8e020e */
[----:B------:R-:W-:Y:S02]  /*1b5d0*/  ULOP3.LUT UP0, UR5, UR4, 0x2, URZ, 0xc0, !UPT ;  /* 0x0000000204057892 */ /* 0x000fe4000f80c0ff */
[----:B-1----:R-:W-:Y:S02]  /*1b5e0*/  MOV R19, UR7 ;  /* 0x0000000700137c02 */ /* 0x002fe40008000f00 */
[----:B------:R-:W-:Y:S01]  /*1b5f0*/  UIADD3 UR5, UPT, UPT, -UR5, 0x1, URZ ;  /* 0x0000000105057890 */ /* 0x000fe2000fffe1ff */
[----:B--2---:R-:W-:-:S02]  /*1b600*/  MOV R21, UR13 ;  /* 0x0000000d00157c02 */ /* 0x004fc40008000f00 */
[----:B------:R-:W-:Y:S01]  /*1b610*/  MOV R10, 0xffffffff ;  /* 0xffffffff000a7802 */ /* 0x000fe20000000f00 */
[----:B---3--:R-:W-:-:S04]  /*1b620*/  IMAD.WIDE.U32 R18, R19, 0x4, R14 ;  /* 0x0000000413127825 */ /* 0x008fc800078e000e */
        /* <DEDUP_REMOVED lines=12> */
.L_x_989:
[----:B------:R-:W2:Y:S04]  /*1b6f0*/  LDG.E.STRONG.GPU R10, desc[UR10][R18.64] ;  /* 0x0000000a120a7981 */ /* 0x000ea8000c1ef900 */
[----:B--2---:R-:W-:Y:S04]  /*1b700*/  CCTL.IVALL ;  /* 0x00000000ff00798f */ /* 0x004fe80002000000 */
[----:B------:R0:W-:Y:S01]  /*1b710*/  STL [R1], R10 ;  /* 0x0000000a01007387 */ /* 0x0001e20000100800 */
[----:B------:R-:W-:-:S13]  /*1b720*/  ISETP.NE.AND P0, PT, R10, UR5, PT ;  /* 0x000000050a007c0c */ /* 0x000fda000bf05270 */
[----:B0-----:R-:W-:Y:S05]  /*1b730*/  @P0 BRA `(.L_x_989) ;  /* 0xfffffffc00ec0947 */ /* 0x001fea000383ffff */
.L_x_988:
[----:B------:R-:W-:Y:S05]  /*1b740*/  BSYNC.RECONVERGENT B0 ;  /* 0x0000000000007941 */ /* 0x000fea0003800200 */
.L_x_987:
        /* <DEDUP_REMOVED lines=15> */
.L_x_991:
[----:B------:R-:W-:Y:S02]  /*1b840*/  ISETP.NE.AND P1, PT, RZ, UR23, PT ;  /* 0x00000017ff007c0c */ /* 0x000fe4000bf25270 */
[----:B------:R-:W-:Y:S02]  /*1b850*/  MOV R15, UR6 ;  /* 0x00000006000f7c02 */ /* 0x000fe40008000f00 */
[----:B------:R-:W-:-:S13]  /*1b860*/  ISETP.NE.OR P1, PT, R11, RZ, !P1 ;  /* 0x000000ff0b00720c */ /* 0x000fda0004f25670 */
[----:B------:R-:W-:-:S06]  /*1b870*/  @!P1 IMAD.WIDE.U32 R14, R15, 0x8, R12 ;  /* 0x000000080f0e9825 */ /* 0x000fcc00078e000c */
[----:B------:R-:W4:Y:S01]  /*1b880*/  @!P1 LDG.E.64 R14, desc[UR10][R14.64] ;  /* 0x0000000a0e0e9981 */ /* 0x000f22000c1e1b00 */
[----:B------:R-:W-:Y:S01]  /*1b890*/  UIADD3 UR24, UPT, UPT, UR5, 0x1, URZ ;  /* 0x0000000105187890 */ /* 0x000fe2000fffe0ff */
[----:B-1----:R-:W-:Y:S01]  /*1b8a0*/  MOV R19, UR17 ;  /* 0x0000001100137c02 */ /* 0x002fe20008000f00 */
[----:B------:R-:W-:Y:S01]  /*1b8b0*/  UIADD3 UR25, UPT, UPT, UR5, 0x2, URZ ;  /* 0x0000000205197890 */ /* 0x000fe2000fffe0ff */
[----:B------:R-:W0:Y:S01]  /*1b8c0*/  S2R R10, SR_CTAID.X ;  /* 0x00000000000a7919 */ /* 0x000e220000002500 */
[----:B------:R-:W-:Y:S01]  /*1b8d0*/  UIADD3 UR26, UPT, UPT, UR5, 0x3, URZ ;  /* 0x00000003051a7890 */ /* 0x000fe2000fffe0ff */
[----:B--2---:R-:W-:Y:S01]  /*1b8e0*/  MOV R21, UR13 ;  /* 0x0000000d00157c02 */ /* 0x004fe20008000f00 */
        /* <DEDUP_REMOVED lines=15> */
[----:B---3--:R-:W-:Y:S01]  /*1b9e0*/  @!P4 IMAD.WIDE.U32 R18, R19, 0x8, R12 ;  /* 0x000000081312c825 */ /* 0x008fe200078e000c */
[----:B------:R-:W-:-:S03]  /*1b9f0*/  ISETP.NE.OR P6, PT, R11, RZ, !P6 ;  /* 0x000000ff0b00720c */ /* 0x000fc600077c5670 */
[--C-:B------:R-:W-:Y:S01]  /*1ba00*/  @!P3 IMAD.WIDE.U32 R20, R21, 0x8, R12.reuse ;  /* 0x000000081514b825 */ /* 0x100fe200078e000c */
[----:B------:R0:W2:Y:S01]  /*1ba10*/  @!P4 LDG.E.64 R28, desc[UR10][R18.64] ;  /* 0x0000000a121cc981 */ /* 0x0000a2000c1e1b00 */
[----:B------:R-:W-:Y:S02]  /*1ba20*/  MOV R25, UR18 ;  /* 0x0000001200197c02 */ /* 0x000fe40008000f00 */
[----:B------:R-:W-:Y:S01]  /*1ba30*/  ISETP.NE.OR P5, PT, R11, RZ, !P5 ;  /* 0x000000ff0b00720c */ /* 0x000fe20006fa5670 */
[--C-:B------:R-:W-:Y:S01]  /*1ba40*/  @!P2 IMAD.WIDE.U32 R22, R23, 0x8, R12.reuse ;  /* 0x000000081716a825 */ /* 0x100fe200078e000c */
        /* <DEDUP_REMOVED lines=44> */
.L_x_990:
        /* <DEDUP_REMOVED lines=24> */
[----:B-1----:R-:W-:Y:S01]  /*1be90*/  MOV R19, UR6 ;  /* 0x0000000600137c02 */ /* 0x002fe20008000f00 */
        /* <DEDUP_REMOVED lines=10> */
[----:B--2---:R-:W-:-:S04]  /*1bf40*/  MOV R21, UR7 ;  /* 0x0000000700157c02 */ /* 0x004fc80008000f00 */
[----:B------:R-:W2:Y:S01]  /*1bf50*/  @!P0 LDG.E.64 R14, desc[UR10][R14.64] ;  /* 0x0000000a0e0e8981 */ /* 0x000ea2000c1e1b00 */
[----:B------:R-:W-:-:S04]  /*1bf60*/  @!P2 IMAD.WIDE.U32 R20, R21, 0x8, R12 ;  /* 0x000000081514a825 */ /* 0x000fc800078e000c */
[----:B------:R-:W-:Y:S02]  /*1bf70*/  @!P3 IMAD.WIDE.U32 R22, R23, 0x8, R12 ;  /* 0x000000081716b825 */ /* 0x000fe400078e000c */
[----:B------:R-:W4:Y:S04]  /*1bf80*/  @!P2 LDG.E.64 R20, desc[UR10][R20.64] ;  /* 0x0000000a1414a981 */ /* 0x000f28000c1e1b00 */
[----:B------:R-:W4:Y:S01]  /*1bf90*/  @!P3 LDG.E.64 R22, desc[UR10][R22.64] ;  /* 0x0000000a1616b981 */ /* 0x000f22000c1e1b00 */
[----:B------:R-:W-:-:S04]  /*1bfa0*/  MOV R10, UR5 ;  /* 0x00000005000a7c02 */ /* 0x000fc80008000f00 */
[----:B------:R-:W-:-:S04]  /*1bfb0*/  IADD3 R10, PT, PT, R10, 0x4, RZ ;  /* 0x000000040a0a7810 */ /* 0x000fc80007ffe0ff */
[----:B------:R-:W-:Y:S01]  /*1bfc0*/  R2UR UR5, R10 ;  /* 0x000000000a0572ca */ /* 0x000fe200000e0000 */
[----:B--2---:R-:W-:Y:S01]  /*1bfd0*/  @!P0 FADD.FTZ R16, R16, R14 ;  /* 0x0000000e10108221 */ /* 0x004fe20000010000 */
[----:B------:R-:W-:-:S03]  /*1bfe0*/  @!P0 FADD.FTZ R17, R17, R15 ;  /* 0x0000000f11118221 */ /* 0x000fc60000010000 */
[----:B---3--:R-:W-:Y:S01]  /*1bff0*/  @!P1 FADD.FTZ R16, R16, R18 ;  /* 0x0000001210109221 */ /* 0x008fe20000010000 */
[----:B------:R-:W-:-:S03]  /*1c000*/  @!P1 FADD.FTZ R17, R17, R19 ;  /* 0x0000001311119221 */ /* 0x000fc60000010000 */
[----:B----4-:R-:W-:Y:S01]  /*1c010*/  @!P2 FADD.FTZ R16, R16, R20 ;  /* 0x000000141010a221 */ /* 0x010fe20000010000 */
[----:B------:R-:W-:-:S03]  /*1c020*/  @!P2 FADD.FTZ R17, R17, R21 ;  /* 0x000000151111a221 */ /* 0x000fc60000010000 */
[----:B------:R-:W-:Y:S01]  /*1c030*/  @!P3 FADD.FTZ R16, R16, R22 ;  /* 0x000000161010b221 */ /* 0x000fe20000010000 */
[----:B------:R-:W-:-:S07]  /*1c040*/  @!P3 FADD.FTZ R17, R17, R23 ;  /* 0x000000171111b221 */ /* 0x000fce0000010000 */
.L_x_992:
        /* <DEDUP_REMOVED lines=18> */
[----:B---3--:R-:W-:Y:S02]  /*1c170*/  @!P1 IMAD.WIDE.U32 R18, R19, 0x8, R12 ;  /* 0x0000000813129825 */ /* 0x008fe400078e000c */
[----:B------:R-:W3:Y:S04]  /*1c180*/  @!P0 LDG.E.64 R14, desc[UR10][R14.64] ;  /* 0x0000000a0e0e8981 */ /* 0x000ee8000c1e1b00 */
[----:B------:R-:W4:Y:S01]  /*1c190*/  @!P1 LDG.E.64 R18, desc[UR10][R18.64] ;  /* 0x0000000a12129981 */ /* 0x000f22000c1e1b00 */
[----:B------:R-:W-:-:S04]  /*1c1a0*/  IADD3 R10, PT, PT, R10, 0x2, RZ ;  /* 0x000000020a0a7810 */ /* 0x000fc80007ffe0ff */
[----:B------:R-:W-:Y:S01]  /*1c1b0*/  R2UR UR5, R10 ;  /* 0x000000000a0572ca */ /* 0x000fe200000e0000 */
[----:B----4-:R-:W-:Y:S01]  /*1c1c0*/  @!P1 FADD.FTZ R16, R16, R18 ;  /* 0x0000001210109221 */ /* 0x010fe20000010000 */
[----:B------:R-:W-:-:S03]  /*1c1d0*/  @!P1 FADD.FTZ R17, R17, R19 ;  /* 0x0000001311119221 */ /* 0x000fc60000010000 */
[----:B---3--:R-:W-:Y:S01]  /*1c1e0*/  @!P0 FADD.FTZ R16, R16, R14 ;  /* 0x0000000e10108221 */ /* 0x008fe20000010000 */
[----:B------:R-:W-:-:S09]  /*1c1f0*/  @!P0 FADD.FTZ R17, R17, R15 ;  /* 0x0000000f11118221 */ /* 0x000fd20000010000 */
.L_x_993:
        /* <DEDUP_REMOVED lines=12> */
.L_x_994:
[----:B------:R-:W-:Y:S05]  /*1c2c0*/  BSYNC.RECONVERGENT B0 ;  /* 0x0000000000007941 */ /* 0x000fea0003800200 */
.L_x_986:
[----:B------:R-:W0:Y:S01]  /*1c2d0*/  S2UR UR6, SR_CgaCtaId ;  /* 0x00000000000679c3 */ /* 0x000e220000008800 */
[----:B------:R-:W-:Y:S01]  /*1c2e0*/  ISETP.NE.AND P0, PT, R11, RZ, PT ;  /* 0x000000ff0b00720c */ /* 0x000fe20003f05270 */
[----:B------:R-:W-:Y:S01]  /*1c2f0*/  UMOV UR5, 0x400 ;  /* 0x0000040000057882 */ /* 0x000fe20000000000 */
[----:B------:R-:W2:Y:S01]  /*1c300*/  LDCU.U8 UR12, c[0x0][0x414] ;  /* 0x00008280ff0c77ac */ /* 0x000ea20008000000 */
[----:B-1--4-:R-:W-:Y:S01]  /*1c310*/  HFMA2 R19, -RZ, RZ, 0, 0 ;  /* 0x00000000ff137431 */ /* 0x012fe200000001ff */
[----:B------:R-:W1:Y:S01]  /*1c320*/  LDCU.64 UR20, c[0x0][0x3f8] ;  /* 0x00007f00ff1477ac */ /* 0x000e620008000a00 */
[----:B------:R-:W4:Y:S01]  /*1c330*/  LDCU.64 UR18, c[0x0][0x400] ;  /* 0x00008000ff1277ac */ /* 0x000f220008000a00 */
[----:B--2---:R-:W-:Y:S02]  /*1c340*/  UISETP.NE.AND UP0, UPT, UR12, URZ, UPT ;  /* 0x000000ff0c00728c */ /* 0x004fe4000bf05270 */
[----:B0-----:R-:W-:Y:S01]  /*1c350*/  ULEA UR5, UR6, UR5, 0x18 ;  /* 0x0000000506057291 */ /* 0x001fe2000f8ec0ff */
[----:B------:R-:W0:Y:S03]  /*1c360*/  LDCU.64 UR6, c[0x0][0x380] ;  /* 0x00007000ff0677ac */ /* 0x000e260008000a00 */
[----:B------:R-:W-:-:S05]  /*1c370*/  PLOP3.LUT P2, PT, PT, PT, UP0, 0x80, 0x8 ;  /* 0x000000000008781c */ /* 0x000fca0003f4f008 */
[----:B------:R-:W-:Y:S01]  /*1c380*/  @!P0 STS.64 [UR5+0x90], R16 ;  /* 0x00009010ff008988 */ /* 0x000fe20008000a05 */
[----:B------:R-:W-:Y:S06]  /*1c390*/  BAR.SYNC.DEFER_BLOCKING 0x0 ;  /* 0x0000000000007b1d */ /* 0x000fec0000010000 */
[----:B------:R-:W3:Y:S01]  /*1c3a0*/  LDS.64 R10, [UR5+0x90] ;  /* 0x00009005ff0a7984 */ /* 0x000ee20008000a00 */
[----:B------:R-:W3:Y:S02]  /*1c3b0*/  LDCU UR5, c[0x0][0x42c] ;  /* 0x00008580ff0577ac */ /* 0x000ee40008000800 */
[----:B---3--:R-:W-:Y:S01]  /*1c3c0*/  FMUL.FTZ R18, R10, UR5 ;  /* 0x000000050a127c20 */ /* 0x008fe20008410000 */
[----:B01--4-:R-:W-:-:S07]  /*1c3d0*/  FMUL.FTZ R17, R11, UR5 ;  /* 0x000000050b117c20 */ /* 0x013fce0008410000 */
.L_x_1000:
[----:B------:R-:W-:-:S05]  /*1c3e0*/  LEA R15, R19, UR15, 0x2 ;  /* 0x0000000f130f7c11 */ /* 0x000fca000f8e10ff */
[----:B0-----:R-:W2:Y:S04]  /*1c3f0*/  LDL.64 R12, [R15+0x10] ;  /* 0x000010000f0c7983 */ /* 0x001ea80000100a00 */
[----:B------:R-:W3:Y:S01]  /*1c400*/  LDL.64 R10, [R15+0x110] ;  /* 0x000110000f0a7983 */ /* 0x000ee20000100a00 */
[----:B-----5:R-:W-:Y:S01]  /*1c410*/  LEA R29, R19, R0, 0x3 ;  /* 0x00000000131d7211 */ /* 0x020fe200078e18ff */
[----:B------:R-:W-:Y:S03]  /*1c420*/  BSSY.RECONVERGENT B0, `(.L_x_995) ;  /* 0x000003a000007945 */ /* 0x000fe60003800200 */
[----:B------:R-:W-:Y:S01]  /*1c430*/  ISETP.GE.U32.AND P0, PT, R29, UR18, PT ;  /* 0x000000121d007c0c */ /* 0x000fe2000bf06070 */
[----:B--2---:R-:W-:-:S02]  /*1c440*/  HADD2.F32 R14, -RZ, R12.H0_H0 ;  /* 0x2000000cff0e7230 */ /* 0x004fc40000004100 */
[----:B------:R-:W-:Y:S02]  /*1c450*/  HADD2.F32 R12, -RZ, R12.H1_H1 ;  /* 0x3000000cff0c7230 */ /* 0x000fe40000004100 */
[----:B---3--:R-:W-:Y:S02]  /*1c460*/  HADD2.F32 R15, -RZ, R10.H1_H1 ;  /* 0x3000000aff0f7230 */ /* 0x008fe40000004100 */
        /* <DEDUP_REMOVED lines=9> */
[----:B------:R-:W0:Y:S04]  /*1c500*/  @P2 MUFU.EX2 R20, R20 ;  /* 0x0000001400142308 */ /* 0x000e280000000800 */
[----:B------:R-:W1:Y:S01]  /*1c510*/  @P2 MUFU.EX2 R22, R22 ;  /* 0x0000001600162308 */ /* 0x000e620000000800 */
[----:B0-----:R-:W-:Y:S01]  /*1c520*/  @P2 FADD.FTZ R21, R20, 1 ;  /* 0x3f80000014152421 */ /* 0x001fe20000010000 */
[----:B------:R-:W-:Y:S01]  /*1c530*/  SHF.R.S32.HI R20, RZ, 0x1f, R29 ;  /* 0x0000001fff147819 */ /* 0x000fe2000001141d */
[----:B-1----:R-:W-:-:S03]  /*1c540*/  @P2 FADD.FTZ R23, R22, 1 ;  /* 0x3f80000016172421 */ /* 0x002fc60000010000 */
        /* <DEDUP_REMOVED lines=39> */
.L_x_996:
[----:B------:R-:W-:Y:S05]  /*1c7c0*/  BSYNC.RECONVERGENT B0 ;  /* 0x0000000000007941 */ /* 0x000fea0003800200 */
.L_x_995:
        /* <DEDUP_REMOVED lines=23> */
.L_x_997:
        /* <DEDUP_REMOVED lines=16> */
.L_x_999:
[----:B------:R-:W-:Y:S05]  /*1ca40*/  BSYNC.RECONVERGENT B0 ;  /* 0x0000000000007941 */ /* 0x000fea0003800200 */
.L_x_998:
        /* <DEDUP_REMOVED lines=10> */
.L_x_975:
        /* <DEDUP_REMOVED lines=16> */
.L_x_1003:
[----:B------:R-:W-:Y:S05]  /*1cbf0*/  BSYNC.RECONVERGENT B0 ;  /* 0x0000000000007941 */ /* 0x000fea0003800200 */
.L_x_1002:
        /* <DEDUP_REMOVED lines=11> */
.L_x_1005:
[----:B------:R-:W2:Y:S04]  /*1ccb0*/  LDG.E.STRONG.GPU R5, desc[UR10][R2.64] ;  /* 0x0000000a02057981 */ /* 0x000ea8000c1ef900 */
[----:B--2---:R-:W-:Y:S01]  /*1ccc0*/  CCTL.IVALL ;  /* 0x00000000ff00798f */ /* 0x004fe20002000000 */
[----:B------:R-:W-:Y:S05]  /*1ccd0*/  YIELD ;  /* 0x0000000000007946 */ /* 0x000fea0003800000 */
[----:B------:R-:W-:-:S13]  /*1cce0*/  ISETP.NE.AND P0, PT, R5, R0, PT ;  /* 0x000000000500720c */ /* 0x000fda0003f05270 */
[----:B------:R-:W-:Y:S05]  /*1ccf0*/  @P0 BRA `(.L_x_1005) ;  /* 0xfffffffc00ec0947 */ /* 0x000fea000383ffff */
.L_x_1004:
        /* <DEDUP_REMOVED lines=75> */
.L_x_1008:
        /* <DEDUP_REMOVED lines=31> */
.L_x_1007:
[----:B------:R-:W-:Y:S05]  /*1d3a0*/  BSYNC.RECONVERGENT B0 ;  /* 0x0000000000007941 */ /* 0x000fea0003800200 */
.L_x_1006:
        /* <DEDUP_REMOVED lines=10> */
.L_x_1009:
        /* <DEDUP_REMOVED lines=87> */
.L_x_1010:
        /* <DEDUP_REMOVED lines=12> */
.L_x_4899:


//--------------------- .text._Z35group_norm_nhwc_bwd_one_pass_kernelI11Fp16IOFp16WLi64ELi120ELi480EEv26Group_norm_nhwc_bwd_params --------------------------
	.section	.text._Z35group_norm_nhwc_bwd_one_pass_kernelI11Fp16IOFp16WLi64ELi120ELi480EEv26Group_norm_nhwc_bwd_params,"ax",@progbits
	.align	128
        .global         _Z35group_norm_nhwc_bwd_one_pass_kernelI11Fp16IOFp16WLi64ELi120ELi480EEv26Group_norm_nhwc_bwd_params
        .type           _Z35group_norm_nhwc_bwd_one_pass_kernelI11Fp16IOFp16WLi64ELi120ELi480EEv26Group_norm_nhwc_bwd_params,@function
        .size           _Z35group_norm_nhwc_bwd_one_pass_kernelI11Fp16IOFp16WLi64ELi120ELi480EEv26Group_norm_nhwc_bwd_params,(.L_x_4900 - _Z35group_norm_nhwc_bwd_one_pass_kernelI11Fp16IOFp16WLi64ELi120ELi480EEv26Group_norm_nhwc_bwd_params)
        .other          _Z35group_norm_nhwc_bwd_one_pass_kernelI11Fp16IOFp16WLi64ELi120ELi480EEv26Group_norm_nhwc_bwd_params,@"STO_CUDA_ENTRY STV_DEFAULT"
_Z35group_norm_nhwc_bwd_one_pass_kernelI11Fp16IOFp16WLi64ELi120ELi480EEv26Group_norm_nhwc_bwd_params:
.text._Z35group_norm_nhwc_bwd_one_pass_kernelI11Fp16IOFp16WLi64ELi120ELi480EEv26Group_norm_nhwc_bwd_params:
        /* <DEDUP_REMOVED lines=27> */
.L_x_1054:
        /* <DEDUP_REMOVED lines=240> */
[----:B--2---:R-:W-:Y:S02]  /*10b0*/  HADD2.F32 R49, -RZ, R49.H0_H0 ;  /* 0x20000031ff317230 */ /* 0x004fe40000004100 */
[----:B----4-:R-:W-:Y:S02]  /*10c0*/  HADD2.F32 R11, -RZ, R13.H0_H0 ;  /* 0x2000000dff0b7230 */ /* 0x010fe40000004100 */
[----:B------:R-:W-:Y:S02]  /*10d0*/  @P1 HADD2.F32 R51, -RZ, R15.H0_H0 ;  /* 0x2000000fff331230 */ /* 0x000fe40000004100 */
[----:B------:R-:W-:Y:S01]  /*10e0*/  @P1 HADD2.F32 R50, -RZ, R14.H0_H0 ;  /* 0x2000000eff321230 */ /* 0x000fe20000004100 */
        /* <DEDUP_REMOVED lines=146> */
.L_x_1012:
        /* <DEDUP_REMOVED lines=288> */
.L_x_1013:
        /* <DEDUP_REMOVED lines=46> */
.L_x_1015:
[----:B------:R-:W-:Y:S05]  /*2ef0*/  BSYNC.RECONVERGENT B0 ;  /* 0x0000000000007941 */ /* 0x000fea0003800200 */
.L_x_1014:
        /* <DEDUP_REMOVED lines=40> */
.L_x_1017:
[----:B------:R-:W-:Y:S05]  /*3180*/  BSYNC.RECONVERGENT B0 ;  /* 0x0000000000007941 */ /* 0x000fea0003800200 */
.L_x_1016:
        /* <DEDUP_REMOVED lines=38> */
.L_x_1019:
[----:B------:R-:W-:Y:S05]  /*33f0*/  BSYNC.RECONVERGENT B0 ;  /* 0x0000000000007941 */ /* 0x000fea0003800200 */
.L_x_1018:
        /* <DEDUP_REMOVED lines=29> */
.L_x_1021:
[----:B------:R-:W-:Y:S05]  /*35d0*/  BSYNC.RECONVERGENT B0 ;  /* 0x0000000000007941 */ /* 0x000fea0003800200 */
.L_x_1020:
        /* <DEDUP_REMOVED lines=24> */
.L_x_1024:
[----:B-1----:R-:W2:Y:S04]  /*3760*/  LDG.E.STRONG.GPU R16, desc[UR8][R14.64] ;  /* 0x000000080e107981 */ /* 0x002ea8000c1ef900 */
[----:B--2---:R-:W-:Y:S01]  /*3770*/  CCTL.IVALL ;  /* 0x00000000ff00798f */ /* 0x004fe20002000000 */
[----:B------:R-:W-:Y:S05]  /*3780*/  YIELD ;  /* 0x0000000000007946 */ /* 0x000fea0003800000 */
[----:B------:R-:W-:-:S13]  /*3790*/  ISETP.NE.AND P0, PT, R16, R21, PT ;  /* 0x000000151000720c */ /* 0x000fda0003f05270 */
[----:B------:R-:W-:Y:S05]  /*37a0*/  @P0 BRA `(.L_x_1024) ;  /* 0xfffffffc00ec0947 */ /* 0x000fea000383ffff */
.L_x_1023:
        /* <DEDUP_REMOVED lines=15> */
.L_x_1026:
        /* <DEDUP_REMOVED lines=59> */
.L_x_1025:
        /* <DEDUP_REMOVED lines=34> */
.L_x_1027:
        /* <DEDUP_REMOVED lines=18> */
.L_x_1028:
        /* <DEDUP_REMOVED lines=9> */
.L_x_1029:
[----:B------:R-:W-:Y:S05]  /*4020*/  BSYNC.RECONVERGENT B0 ;  /* 0x0000000000007941 */ /* 0x000fea0003800200 */
.L_x_1022:
        /* <DEDUP_REMOVED lines=73> */
.L_x_1030:
        /* <DEDUP_REMOVED lines=18> */
.L_x_1032:
[----:B------:R-:W-:Y:S05]  /*45e0*/  BSYNC.RECONVERGENT B0 ;  /* 0x0000000000007941 */ /* 0x000fea0003800200 */
.L_x_1031:
        /* <DEDUP_REMOVED lines=24> */
.L_x_1033:
        /* <DEDUP_REMOVED lines=21> */
.L_x_1035:
[----:B------:R-:W-:Y:S05]  /*48c0*/  BSYNC.RECONVERGENT B0 ;  /* 0x0000000000007941 */ /* 0x000fea0003800200 */
.L_x_1034:
        /* <DEDUP_REMOVED lines=27> */
.L_x_1036:
        /* <DEDUP_REMOVED lines=18> */
.L_x_1038:
[----:B------:R-:W-:Y:S05]  /*4ba0*/  BSYNC.RECONVERGENT B0 ;  /* 0x0000000000007941 */ /* 0x000fea0003800200 */
.L_x_1037:
        /* <DEDUP_REMOVED lines=55> */
.L_x_1039:
        /* <DEDUP_REMOVED lines=18> */
.L_x_1041:
[----:B------:R-:W-:Y:S05]  /*5040*/  BSYNC.RECONVERGENT B0 ;  /* 0x0000000000007941 */ /* 0x000fea0003800200 */
.L_x_1040:
        /* <DEDUP_REMOVED lines=21> */
.L_x_1042:
        /* <DEDUP_REMOVED lines=18> */
.L_x_1044:
[----:B------:R-:W-:Y:S05]  /*52c0*/  BSYNC.RECONVERGENT B0 ;  /* 0x0000000000007941 */ /* 0x000fea0003800200 */
.L_x_1043:
        /* <DEDUP_REMOVED lines=21> */
.L_x_1045:
        /* <DEDUP_REMOVED lines=18> */
.L_x_1047:
[----:B------:R-:W-:Y:S05]  /*5540*/  BSYNC.RECONVERGENT B0 ;  /* 0x0000000000007941 */ /* 0x000fea0003800200 */
.L_x_1046:
        /* <DEDUP_REMOVED lines=21> */
.L_x_1048:
        /* <DEDUP_REMOVED lines=18> */
.L_x_1050:
[----:B------:R-:W-:Y:S05]  /*57c0*/  BSYNC.RECONVERGENT B0 ;  /* 0x0000000000007941 */ /* 0x000fea0003800200 */
.L_x_1049:
        /* <DEDUP_REMOVED lines=22> */
.L_x_1051:
        /* <DEDUP_REMOVED lines=18> */
.L_x_1053:
[----:B------:R-:W-:Y:S05]  /*5a50*/  BSYNC.RECONVERGENT B0 ;  /* 0x0000000000007941 */ /* 0x000fea0003800200 */
.L_x_1052:
[----:B------:R-:W-:Y:S02]  /*5a60*/  IADD3 R34, PT, PT, R4, R34, RZ ;  /* 0x0000002204227210 */ /* 0x000fe40007ffe0ff */
[----:B------:R-:W-:Y:S02]  /*5a70*/  IADD3 R35, PT, PT, R35, 0x1, RZ ;  /* 0x0000000123237810 */ /* 0x000fe40007ffe0ff */
[----:B------:R-:W-:-:S13]  /*5a80*/  ISETP.GE.AND P0, PT, R34, UR4, PT ;  /* 0x0000000422007c0c */ /* 0x000fda000bf06270 */
[----:B------:R-:W-:Y:S05]  /*5a90*/  @!P0 BRA `(.L_x_1054) ;  /* 0xffffffa400c48947 */ /* 0x000fea000383ffff */
.L_x_1011:
        /* <DEDUP_REMOVED lines=19> */
.L_x_1056:
[----:B------:R-:W-:Y:S05]  /*5bd0*/  BSYNC.RECONVERGENT B0 ;  /* 0x0000000000007941 */ /* 0x000fea0003800200 */
.L_x_1055:
[----:B------:R-:W-:Y:S05]  /*5be0*/  @P0 EXIT ;  /* 0x000000000000094d */ /* 0x000fea0003800000 */
[----:B------:R-:W-:Y:S05]  /*5bf0*/  @P2 BRA `(.L_x_1057) ;  /* 0x0000000000202947 */ /* 0x000fea0003800000 */
[----:B------:R-:W-:-:S05]  /*5c00*/  IMAD R0, R6, R7, RZ ;  /* 0x0000000706007224 */ /* 0x000fca00078e02ff */
[----:B------:R-:W-:-:S13]  /*5c10*/  ISETP.NE.AND P0, PT, R0, -0x1, PT ;  /* 0xffffffff0000780c */ /* 0x000fda0003f05270 */
[----:B------:R-:W-:Y:S05]  /*5c20*/  @!P0 BRA `(.L_x_1057) ;  /* 0x0000000000148947 */ /* 0x000fea0003800000 */
.L_x_1058:
[----:B0-----:R-:W2:Y:S04]  /*5c30*/  LDG.E.STRONG.GPU R3, desc[UR8][R4.64] ;  /* 0x0000000804037981 */ /* 0x001ea8000c1ef900 */
[----:B--2---:R-:W-:Y:S01]  /*5c40*/  CCTL.IVALL ;  /* 0x00000000ff00798f */ /* 0x004fe20002000000 */
[----:B------:R-:W-:Y:S05]  /*5c50*/  YIELD ;  /* 0x0000000000007946 */ /* 0x000fea0003800000 */
[----:B------:R-:W-:-:S13]  /*5c60*/  ISETP.NE.AND P0, PT, R3, R0, PT ;  /* 0x000000000300720c */ /* 0x000fda0003f05270 */
[----:B------:R-:W-:Y:S05]  /*5c70*/  @P0 BRA `(.L_x_1058) ;  /* 0xfffffffc00ec0947 */ /* 0x000fea000383ffff */
.L_x_1057:
        /* <DEDUP_REMOVED lines=73> */
.L_x_1061:
        /* <DEDUP_REMOVED lines=31> */
.L_x_1060:
[----:B------:R-:W-:Y:S05]  /*6300*/  BSYNC.RECONVERGENT B0 ;  /* 0x0000000000007941 */ /* 0x000fea0003800200 */
.L_x_1059:
        /* <DEDUP_REMOVED lines=10> */
.L_x_1062:
        /* <DEDUP_REMOVED lines=87> */
.L_x_1063:
        /* <DEDUP_REMOVED lines=14> */
.L_x_4900:


//--------------------- .text._Z35group_norm_nhwc_bwd_one_pass_kernelI11Fp16IOFp16WLi128ELi120ELi480EEv26Group_norm_nhwc_bwd_params --------------------------
	.section	.text._Z35group_norm_nhwc_bwd_one_pass_kernelI11Fp16IOFp16WLi128ELi120ELi480EEv26Group_norm_nhwc_bwd_params,"ax",@progbits
	.align	128
        .global         _Z35group_norm_nhwc_bwd_one_pass_kernelI11Fp16IOFp16WLi128ELi120ELi480EEv26Group_norm_nhwc_bwd_params
        .type           _Z35group_norm_nhwc_bwd_one_pass_kernelI11Fp16IOFp16WLi128ELi120ELi480EEv26Group_norm_nhwc_bwd_params,@function
        .size           _Z35group_norm_nhwc_bwd_one_pass_kernelI11Fp16IOFp16WLi128ELi120ELi480EEv26Group_norm_nhwc_bwd_params,(.L_x_4901 - _Z35group_norm_nhwc_bwd_one_pass_kernelI11Fp16IOFp16WLi128ELi120ELi480EEv26Group_norm_nhwc_bwd_params)
        .other          _Z35group_norm_nhwc_bwd_one_pass_kernelI11Fp16IOFp16WLi128ELi120ELi480EEv26Group_norm_nhwc_bwd_params,@"STO_CUDA_ENTRY STV_DEFAULT"
_Z35group_norm_nhwc_bwd_one_pass_kernelI11Fp16IOFp16WLi128ELi120ELi480EEv26Group_norm_nhwc_bwd_params:
.text._Z35group_norm_nhwc_bwd_one_pass_kernelI11Fp16IOFp16WLi128ELi120ELi480EEv26Group_norm_nhwc_bwd_params:
        /* <DEDUP_REMOVED lines=21> */
.L_x_1131:
        /* <DEDUP_REMOVED lines=430> */
[----:B---3--:R-:W-:Y:S02]  /*1c30*/  @P2 HADD2.F32 R54, -RZ, R13.H0_H0 ;  /* 0x2000000dff362230 */ /* 0x008fe40000004100 */
[----:B----4-:R-:W-:Y:S02]  /*1c40*/  @P2 HADD2.F32 R55, -RZ, R12.H0_H0 ;  /* 0x2000000cff372230 */ /* 0x010fe40000004100 */
[----:B------:R-:W-:Y:S02]  /*1c50*/  HADD2.F32 R53, -RZ, R24.H0_H0 ;  /* 0x20000018ff357230 */ /* 0x000fe40000004100 */
[----:B------:R-:W-:Y:S01]  /*1c60*/  HADD2.F32 R52, -RZ, R25.H0_H0 ;  /* 0x20000019ff347230 */ /* 0x000fe20000004100 */
        /* <DEDUP_REMOVED lines=290> */
.L_x_1065:
        /* <DEDUP_REMOVED lines=576> */
.L_x_1066:
        /* <DEDUP_REMOVED lines=42> */
.L_x_1068:
[----:B------:R-:W-:Y:S05]  /*5530*/  BSYNC.RECONVERGENT B0 ;  /* 0x0000000000007941 */ /* 0x000fea0003800200 */
.L_x_1067:
        /* <DEDUP_REMOVED lines=44> */
.L_x_1070:
[----:B----4-:R-:W-:Y:S05]  /*5800*/  BSYNC.RECONVERGENT B0 ;  /* 0x0000000000007941 */ /* 0x010fea0003800200 */
.L_x_1069:
        /* <DEDUP_REMOVED lines=38> */
.L_x_1072:
[----:B------:R-:W-:Y:S05]  /*5a70*/  BSYNC.RECONVERGENT B0 ;  /* 0x0000000000007941 */ /* 0x000fea0003800200 */
.L_x_1071:
        /* <DEDUP_REMOVED lines=28> */
.L_x_1074:
[----:B------:R-:W-:Y:S05]  /*5c40*/  BSYNC.RECONVERGENT B0 ;  /* 0x0000000000007941 */ /* 0x000fea0003800200 */
.L_x_1073:
        /* <DEDUP_REMOVED lines=31> */
.L_x_1077:
[----:B--2---:R-:W2:Y:S04]  /*5e40*/  LDG.E.STRONG.GPU R14, desc[UR10][R12.64] ;  /* 0x0000000a0c0e7981 */ /* 0x004ea8000c1ef900 */
[----:B--2---:R-:W-:Y:S01]  /*5e50*/  CCTL.IVALL ;  /* 0x00000000ff00798f */ /* 0x004fe20002000000 */
[----:B------:R-:W-:Y:S05]  /*5e60*/  YIELD ;  /* 0x0000000000007946 */ /* 0x000fea0003800000 */
[----:B------:R-:W-:-:S13]  /*5e70*/  ISETP.NE.AND P0, PT, R14, R17, PT ;  /* 0x000000110e00720c */ /* 0x000fda0003f05270 */
[----:B------:R-:W-:Y:S05]  /*5e80*/  @P0 BRA `(.L_x_1077) ;  /* 0xfffffffc00ec0947 */ /* 0x000fea000383ffff */
.L_x_1076:
        /* <DEDUP_REMOVED lines=21> */
.L_x_1079:
        /* <DEDUP_REMOVED lines=64> */
.L_x_1078:
        /* <DEDUP_REMOVED lines=36> */
.L_x_1080:
        /* <DEDUP_REMOVED lines=19> */
.L_x_1081:
        /* <DEDUP_REMOVED lines=9> */
.L_x_1082:
[----:B------:R-:W-:Y:S05]  /*67e0*/  BSYNC.RECONVERGENT B0 ;  /* 0x0000000000007941 */ /* 0x000fea0003800200 */
.L_x_1075:
        /* <DEDUP_REMOVED lines=38> */
.L_x_1083:
        /* <DEDUP_REMOVED lines=34> */
.L_x_1085:
[----:B------:R-:W-:Y:S05]  /*6c70*/  BSYNC.RECONVERGENT B0 ;  /* 0x0000000000007941 */ /* 0x000fea0003800200 */
.L_x_1084:
        /* <DEDUP_REMOVED lines=25> */
.L_x_1086:
        /* <DEDUP_REMOVED lines=21> */
.L_x_1088:
[----:B------:R-:W-:Y:S05]  /*6f60*/  BSYNC.RECONVERGENT B0 ;  /* 0x0000000000007941 */ /* 0x000fea0003800200 */
.L_x_1087:
        /* <DEDUP_REMOVED lines=35> */
.L_x_1089:
        /* <DEDUP_REMOVED lines=21> */
.L_x_1091:
[----:B------:R-:W-:Y:S05]  /*72f0*/  BSYNC.RECONVERGENT B0 ;  /* 0x0000000000007941 */ /* 0x000fea0003800200 */
.L_x_1090:
        /* <DEDUP_REMOVED lines=25> */
.L_x_1092:
        /* <DEDUP_REMOVED lines=21> */
.L_x_1094:
[----:B------:R-:W-:Y:S05]  /*75e0*/  BSYNC.RECONVERGENT B0 ;  /* 0x0000000000007941 */ /* 0x000fea0003800200 */
.L_x_1093:
        /* <DEDUP_REMOVED lines=35> */
.L_x_1095:
        /* <DEDUP_REMOVED lines=21> */
.L_x_1097:
[----:B------:R-:W-:Y:S05]  /*7970*/  BSYNC.RECONVERGENT B0 ;  /* 0x0000000000007941 */ /* 0x000fea0003800200 */
.L_x_1096:
        /* <DEDUP_REMOVED lines=25> */
.L_x_1098:
        /* <DEDUP_REMOVED lines=21> */
.L_x_1100:
[----:B------:R-:W-:Y:S05]  /*7c60*/  BSYNC.RECONVERGENT B0 ;  /* 0x0000000000007941 */ /* 0x000fea0003800200 */
.L_x_1099:
        /* <DEDUP_REMOVED lines=35> */
.L_x_1101:
        /* <DEDUP_REMOVED lines=21> */
.L_x_1103:
[----:B------:R-:W-:Y:S05]  /*7ff0*/  BSYNC.RECONVERGENT B0 ;  /* 0x0000000000007941 */ /* 0x000fea0003800200 */
.L_x_1102:
        /* <DEDUP_REMOVED lines=25> */
.L_x_1104:
        /* <DEDUP_REMOVED lines=21> */
.L_x_1106:
[----:B------:R-:W-:Y:S05]  /*82e0*/  BSYNC.RECONVERGENT B0 ;  /* 0x0000000000007941 */ /* 0x000fea0003800200 */
.L_x_1105:
        /* <DEDUP_REMOVED lines=35> */
.L_x_1107:
        /* <DEDUP_REMOVED lines=21> */
.L_x_1109:
[----:B------:R-:W-:Y:S05]  /*8670*/  BSYNC.RECONVERGENT B0 ;  /* 0x0000000000007941 */ /* 0x000fea0003800200 */
.L_x_1108:
        /* <DEDUP_REMOVED lines=25> */
.L_x_1110:
        /* <DEDUP_REMOVED lines=21> */
.L_x_1112:
[----:B------:R-:W-:Y:S05]  /*8960*/  BSYNC.RECONVERGENT B0 ;  /* 0x0000000000007941 */ /* 0x000fea0003800200 */
.L_x_1111:
        /* <DEDUP_REMOVED lines=35> */
.L_x_1113:
        /* <DEDUP_REMOVED lines=21> */
.L_x_1115:
[----:B------:R-:W-:Y:S05]  /*8cf0*/  BSYNC.RECONVERGENT B0 ;  /* 0x0000000000007941 */ /* 0x000fea0003800200 */
.L_x_1114:
        /* <DEDUP_REMOVED lines=25> */
.L_x_1116:
        /* <DEDUP_REMOVED lines=21> */
.L_x_1118:
[----:B------:R-:W-:Y:S05]  /*8fe0*/  BSYNC.RECONVERGENT B0 ;  /* 0x0000000000007941 */ /* 0x000fea0003800200 */
.L_x_1117:
        /* <DEDUP_REMOVED lines=35> */
.L_x_1119:
        /* <DEDUP_REMOVED lines=21> */
.L_x_1121:
[----:B------:R-:W-:Y:S05]  /*9370*/  BSYNC.RECONVERGENT B0 ;  /* 0x0000000000007941 */ /* 0x000fea0003800200 */
.L_x_1120:
        /* <DEDUP_REMOVED lines=25> */
.L_x_1122:
        /* <DEDUP_REMOVED lines=21> */
.L_x_1124:
[----:B------:R-:W-:Y:S05]  /*9660*/  BSYNC.RECONVERGENT B0 ;  /* 0x0000000000007941 */ /* 0x000fea0003800200 */
.L_x_1123:
        /* <DEDUP_REMOVED lines=31> */
.L_x_1125:
        /* <DEDUP_REMOVED lines=26> */
.L_x_1127:
[----:B------:R-:W-:Y:S05]  /*9a00*/  BSYNC.RECONVERGENT B0 ;  /* 0x0000000000007941 */ /* 0x000fea0003800200 */
.L_x_1126:
        /* <DEDUP_REMOVED lines=24> */
.L_x_1128:
        /* <DEDUP_REMOVED lines=18> */
.L_x_1130:
[----:B------:R-:W-:Y:S05]  /*9cb0*/  BSYNC.RECONVERGENT B0 ;  /* 0x0000000000007941 */ /* 0x000fea0003800200 */
.L_x_1129:
[----:B------:R-:W1:Y:S01]  /*9cc0*/  LDCU UR5, c[0x0][0x410] ;  /* 0x00008200ff0577ac */ /* 0x000e620008000800 */
[----:B------:R-:W1:Y:S01]  /*9cd0*/  LDCU UR8, c[0x0][0x3e0] ;  /* 0x00007c00ff0877ac */ /* 0x000e620008000800 */
[----:B------:R-:W-:Y:S02]  /*9ce0*/  UIADD3 UR6, UPT, UPT, UR7, UR6, URZ ;  /* 0x0000000607067290 */ /* 0x000fe4000fffe0ff */
[----:B------:R-:W-:Y:S02]  /*9cf0*/  UIADD3 UR4, UPT, UPT, UR4, 0x1, URZ ;  /* 0x0000000104047890 */ /* 0x000fe4000fffe0ff */
[----:B-1----:R-:W-:-:S04]  /*9d00*/  UIMAD UR5, UR5, UR8, URZ ;  /* 0x00000008050572a4 */ /* 0x002fc8000f8e02ff */
[----:B------:R-:W-:-:S09]  /*9d10*/  UISETP.GE.AND UP0, UPT, UR6, UR5, UPT ;  /* 0x000000050600728c */ /* 0x000fd2000bf06270 */
[----:B------:R-:W-:Y:S05]  /*9d20*/  BRA.U !UP0, `(.L_x_1131) ;  /* 0xffffff6508087547 */ /* 0x000fea000b83ffff */
.L_x_1064:
        /* <DEDUP_REMOVED lines=16> */
.L_x_1133:
[----:B------:R-:W-:Y:S05]  /*9e30*/  BSYNC.RECONVERGENT B0 ;  /* 0x0000000000007941 */ /* 0x000fea0003800200 */
.L_x_1132:
        /* <DEDUP_REMOVED lines=11> */
.L_x_1135:
[----:B------:R-:W2:Y:S04]  /*9ef0*/  LDG.E.STRONG.GPU R5, desc[UR10][R2.64] ;  /* 0x0000000a02057981 */ /* 0x000ea8000c1ef900 */
[----:B--2---:R-:W-:Y:S01]  /*9f00*/  CCTL.IVALL ;  /* 0x00000000ff00798f */ /* 0x004fe20002000000 */
[----:B------:R-:W-:Y:S05]  /*9f10*/  YIELD ;  /* 0x0000000000007946 */ /* 0x000fea0003800000 */
[----:B------:R-:W-:-:S13]  /*9f20*/  ISETP.NE.AND P0, PT, R5, R0, PT ;  /* 0x000000000500720c */ /* 0x000fda0003f05270 */
[----:B------:R-:W-:Y:S05]  /*9f30*/  @P0 BRA `(.L_x_1135) ;  /* 0xfffffffc00ec0947 */ /* 0x000fea000383ffff */
.L_x_1134:
        /* <DEDUP_REMOVED lines=74> */
.L_x_1138:
        /* <DEDUP_REMOVED lines=31> */
.L_x_1137:
[----:B------:R-:W-:Y:S05]  /*a5d0*/  BSYNC.RECONVERGENT B0 ;  /* 0x0000000000007941 */ /* 0x000fea0003800200 */
.L_x_1136:
        /* <DEDUP_REMOVED lines=10> */
.L_x_1139:
        /* <DEDUP_REMOVED lines=87> */
.L_x_1140:
        /* <DEDUP_REMOVED lines=9> */
.L_x_4901:


//--------------------- .text._Z35group_norm_nhwc_bwd_one_pass_kernelI11Fp16IOFp16WLi256ELi120ELi480EEv26Group_norm_nhwc_bwd_params --------------------------
	.section	.text._Z35group_norm_nhwc_bwd_one_pass_kernelI11Fp16IOFp16WLi256ELi120ELi480EEv26Group_norm_nhwc_bwd_params,"ax",@progbits
	.align	128
        .global         _Z35group_norm_nhwc_bwd_one_pass_kernelI11Fp16IOFp16WLi256ELi120ELi480EEv26Group_norm_nhwc_bwd_params
        .type           _Z35group_norm_nhwc_bwd_one_pass_kernelI11Fp16IOFp16WLi256ELi120ELi480EEv26Group_norm_nhwc_bwd_params,@function
        .size           _Z35group_norm_nhwc_bwd_one_pass_kernelI11Fp16IOFp16WLi256ELi120ELi480EEv26Group_norm_nhwc_bwd_params,(.L_x_4902 - _Z35group_norm_nhwc_bwd_one_pass_kernelI11Fp16IOFp16WLi256ELi120ELi480EEv26Group_norm_nhwc_bwd_params)
        .other          _Z35group_norm_nhwc_bwd_one_pass_kernelI11Fp16IOFp16WLi256ELi120ELi480EEv26Group_norm_nhwc_bwd_params,@"STO_CUDA_ENTRY STV_DEFAULT"
_Z35group_norm_nhwc_bwd_one_pass_kernelI11Fp16IOFp16WLi256ELi120ELi480EEv26Group_norm_nhwc_bwd_params:
.text._Z35group_norm_nhwc_bwd_one_pass_kernelI11Fp16IOFp16WLi256ELi120ELi480EEv26Group_norm_nhwc_bwd_params:
        /* <DEDUP_REMOVED lines=25> */
.L_x_1167:
        /* <DEDUP_REMOVED lines=486> */
[----:B------:R-:W5:Y:S08]  /*1ff0*/  @!P4 LDC.64 R86, c[0x0][0x3a0] ;  /* 0x0000e800ff56cb82 */ /* 0x000f700000000a00 */
[----:B------:R-:W0:Y:S01]  /*2000*/  @!P4 LDC.64 R84, c[0x0][0x398] ;  /* 0x0000e600ff54cb82 */ /* 0x000e220000000a00 */
        /* <DEDUP_REMOVED lines=8> */
[----:B-----5:R-:W-:-:S04]  /*2090*/  @!P4 IADD3 R86, P0, PT, R69, R86, RZ ;  /* 0x000000564556c210 */ /* 0x020fc80007f1e0ff */
[----:B------:R-:W-:Y:S02]  /*20a0*/  @!P4 IADD3.X R87, PT, PT, R70, R87, RZ, P0, !PT ;  /* 0x000000574657c210 */ /* 0x000fe400007fe4ff */
        /* <DEDUP_REMOVED lines=9> */
[----:B------:R-:W-:-:S06]  /*2140*/  MOV R70, RZ ;  /* 0x000000ff00467202 */ /* 0x000fcc0000000f00 */
[----:B------:R1:W5:Y:S02]  /*2150*/  @!P2 LDG.E R70, desc[UR10][R58.64] ;  /* 0x0000000a3a46a981 */ /* 0x000364000c1e1900 */
[----:B-1----:R-:W1:Y:S01]  /*2160*/  @!P4 LDC.64 R58, c[0x0][0x398] ;  /* 0x0000e600ff3acb82 */ /* 0x002e620000000a00 */
[-C--:B0-----:R-:W-:Y:S02]  /*2170*/  @!P4 IMAD R66, R73, R76.reuse, RZ ;  /* 0x0000004c4942c224 */ /* 0x081fe400078e02ff */
[----:B------:R-:W-:-:S04]  /*2180*/  @!P4 IMAD.WIDE.U32 R62, R69, R76, R62 ;  /* 0x0000004c453ec225 */ /* 0x000fc800078e003e */
[----:B------:R-:W-:Y:S02]  /*2190*/  @!P4 IMAD R67, R69, R77, R66 ;  /* 0x0000004d4543c224 */ /* 0x000fe400078e0242 */
[----:B------:R-:W0:Y:S01]  /*21a0*/  @!P4 LDC.64 R68, c[0x0][0x3a0] ;  /* 0x0000e800ff44cb82 */ /* 0x000e220000000a00 */
[----:B------:R-:W-:Y:S02]  /*21b0*/  @!P4 SHF.L.U32 R65, R62, 0x1, RZ ;  /* 0x000000013e41c819 */ /* 0x000fe400000006ff */
[----:B------:R-:W-:-:S04]  /*21c0*/  @!P4 IADD3 R63, PT, PT, R63, R67, RZ ;  /* 0x000000433f3fc210 */ /* 0x000fc80007ffe0ff */
[----:B------:R-:W-:Y:S02]  /*21d0*/  @!P4 SHF.L.U64.HI R66, R62, 0x1, R63 ;  /* 0x000000013e42c819 */ /* 0x000fe4000001023f */
[----:B------:R-:W-:-:S06]  /*21e0*/  CS2R R76, SRZ ;  /* 0x00000000004c7805 */ /* 0x000fcc000001ff00 */
[----:B------:R2:W3:Y:S01]  /*21f0*/  @!P3 LDG.E R77, desc[UR10][R40.64] ;  /* 0x0000000a284db981 */ /* 0x0004e2000c1e1900 */
        /* <DEDUP_REMOVED lines=16> */
[----:B------:R-:W-:Y:S01]  /*2300*/  ISETP.NE.AND P4, PT, R71, RZ, PT ;  /* 0x000000ff4700720c */ /* 0x000fe20003f85270 */
[----:B------:R-:W-:-:S06]  /*2310*/  HFMA2 R71, -RZ, RZ, 0, 0 ;  /* 0x00000000ff477431 */ /* 0x000fcc00000001ff */
[----:B------:R1:W2:Y:S01]  /*2320*/  @!P1 LDG.E R71, desc[UR10][R32.64] ;  /* 0x0000000a20479981 */ /* 0x0002a2000c1e1900 */
[-C--:B0-----:R-:W-:Y:S02]  /*2330*/  @!P3 IMAD R54, R67, R68.reuse, RZ ;  /* 0x000000444336b224 */ /* 0x081fe400078e02ff */
[C---:B------:R-:W-:Y:S01]  /*2340*/  @!P3 IMAD.WIDE.U32 R40, R65.reuse, R68, R40 ;  /* 0x000000444128b225 */ /* 0x040fe200078e0028 */
[----:B-1----:R-:W0:Y:S03]  /*2350*/  @!P3 LDC.64 R32, c[0x0][0x398] ;  /* 0x0000e600ff20bb82 */ /* 0x002e260000000a00 */
[----:B------:R-:W-:-:S05]  /*2360*/  @!P3 IMAD R55, R65, R69, R54 ;  /* 0x000000454137b224 */ /* 0x000fca00078e0236 */
[----:B------:R-:W1:Y:S01]  /*2370*/  @!P3 LDC.64 R64, c[0x0][0x3a0] ;  /* 0x0000e800ff40bb82 */ /* 0x000e620000000a00 */
[----:B------:R-:W-:Y:S02]  /*2380*/  MOV R72, RZ ;  /* 0x000000ff00487202 */ /* 0x000fe40000000f00 */
[----:B------:R-:W-:-:S04]  /*2390*/  @!P3 IADD3 R41, PT, PT, R41, R55, RZ ;  /* 0x000000372929b210 */ /* 0x000fc80007ffe0ff */
[----:B------:R0:W2:Y:S01]  /*23a0*/  @!P1 LDG.E R72, desc[UR10][R52.64] ;  /* 0x0000000a34489981 */ /* 0x0000a2000c1e1900 */
[C---:B------:R-:W-:Y:S02]  /*23b0*/  @!P3 SHF.L.U64.HI R54, R40.reuse, 0x1, R41 ;  /* 0x000000012836b819 */ /* 0x040fe40000010229 */
[----:B0-----:R-:W-:Y:S02]  /*23c0*/  @!P3 SHF.L.U32 R53, R40, 0x1, RZ ;  /* 0x000000012835b819 */ /* 0x001fe400000006ff */
[C---:B------:R-:W-:Y:S02]  /*23d0*/  LOP3.LUT P2, RZ, R12.reuse, 0x100000, RZ, 0xc0, !PT ;  /* 0x001000000cff7812 */ /* 0x040fe4000784c0ff */
[----:B-1----:R-:W-:Y:S02]  /*23e0*/  @!P3 IADD3 R40, P0, PT, R53, R64, RZ ;  /* 0x000000403528b210 */ /* 0x002fe40007f1e0ff */
[----:B------:R-:W-:Y:S02]  /*23f0*/  LOP3.LUT R12, R12, 0xfffffffb, RZ, 0xc0, !PT ;  /* 0xfffffffb0c0c7812 */ /* 0x000fe400078ec0ff */
[----:B------:R-:W-:-:S02]  /*2400*/  @!P3 IADD3.X R41, PT, PT, R54, R65, RZ, P0, !PT ;  /* 0x000000413629b210 */ /* 0x000fc400007fe4ff */
[----:B------:R-:W-:Y:S02]  /*2410*/  @!P3 IADD3 R32, P0, PT, R53, R32, RZ ;  /* 0x000000203520b210 */ /* 0x000fe40007f1e0ff */
[----:B------:R-:W-:Y:S02]  /*2420*/  @P3 LOP3.LUT R12, R12, 0x4, RZ, 0xfc, !PT ;  /* 0x000000040c0c3812 */ /* 0x000fe400078efcff */
[----:B------:R-:W-:Y:S02]  /*2430*/  @!P3 IADD3.X R33, PT, PT, R54, R33, RZ, P0, !PT ;  /* 0x000000213621b210 */ /* 0x000fe400007fe4ff */
[----:B------:R-:W-:Y:S02]  /*2440*/  ISETP.NE.AND P3, PT, R51, RZ, PT ;  /* 0x000000ff3300720c */ /* 0x000fe40003f65270 */
[----:B------:R-:W-:Y:S02]  /*2450*/  CS2R R68, SRZ ;  /* 0x0000000000447805 */ /* 0x000fe4000001ff00 */
[----:B------:R-:W-:-:S04]  /*2460*/  IADD3 R51, PT, PT, R50, 0xb8, RZ ;  /* 0x000000b832337810 */ /* 0x000fc80007ffe0ff */
[----:B------:R-:W-:Y:S01]  /*2470*/  SHF.R.S32.HI R53, RZ, 0x1f, R51 ;  /* 0x0000001fff357819 */ /* 0x000fe20000011433 */
[----:B------:R-:W2:Y:S01]  /*2480*/  @!P2 LDG.E R69, desc[UR10][R48.64] ;  /* 0x0000000a3045a981 */ /* 0x000ea2000c1e1900 */
[----:B------:R-:W-:-:S03]  /*2490*/  ISETP.GE.U32.AND P0, PT, R51, UR16, PT ;  /* 0x0000001033007c0c */ /* 0x000fc6000bf06070 */
[----:B------:R0:W2:Y:S01]  /*24a0*/  @!P2 LDG.E R68, desc[UR10][R6.64] ;  /* 0x0000000a0644a981 */ /* 0x0000a2000c1e1900 */
[----:B------:R-:W-:-:S13]  /*24b0*/  ISETP.GE.AND.EX P2, PT, R53, UR17, PT, P0 ;  /* 0x0000001135007c0c */ /* 0x000fda000bf46300 */
[----:B------:R-:W1:Y:S01]  /*24c0*/  @!P2 LDC.64 R54, c[0x0][0x3f8] ;  /* 0x0000fe00ff36ab82 */ /* 0x000e620000000a00 */
[----:B------:R-:W-:Y:S02]  /*24d0*/  LOP3.LUT P0, RZ, R12, 0x80000, RZ, 0xc0, !PT ;  /* 0x000800000cff7812 */ /* 0x000fe4000780c0ff */
[----:B------:R-:W-:Y:S02]  /*24e0*/  CS2R R64, SRZ ;  /* 0x0000000000407805 */ /* 0x000fe4000001ff00 */
[----:B0-----:R-:W-:Y:S02]  /*24f0*/  @!P2 MOV R6, R36 ;  /* 0x000000240006a202 */ /* 0x001fe40000000f00 */
[----:B------:R-:W-:-:S07]  /*2500*/  @!P2 MOV R7, R35 ;  /* 0x000000230007a202 */ /* 0x000fce0000000f00 */
[----:B------:R0:W2:Y:S01]  /*2510*/  @!P0 LDG.E R65, desc[UR10][R30.64] ;  /* 0x0000000a1e418981 */ /* 0x0000a2000c1e1900 */
[----:B-1----:R-:W-:Y:S01]  /*2520*/  @!P2 IMAD R48, R53, R54, RZ ;  /* 0x000000363530a224 */ /* 0x002fe200078e02ff */
[----:B0-----:R-:W0:Y:S08]  /*2530*/  @!P2 LDC.64 R30, c[0x0][0x398] ;  /* 0x0000e600ff1eab82 */ /* 0x001e300000000a00 */
[----:B------:R-:W1:Y:S01]  /*2540*/  @!P2 LDC.64 R52, c[0x0][0x3a0] ;  /* 0x0000e800ff34ab82 */ /* 0x000e620000000a00 */
[----:B------:R-:W-:-:S02]  /*2550*/  HFMA2 R67, -RZ, RZ, 0, 0 ;  /* 0x00000000ff437431 */ /* 0x000fc400000001ff */
[C---:B------:R-:W-:Y:S02]  /*2560*/  @!P2 IMAD R49, R51.reuse, R55, R48 ;  /* 0x000000373331a224 */ /* 0x040fe400078e0230 */
[----:B------:R-:W-:Y:S02]  /*2570*/  @!P2 IMAD.WIDE.U32 R6, R51, R54, R6 ;  /* 0x000000363306a225 */ /* 0x000fe400078e0006 */
[----:B------:R5:W2:Y:S03]  /*2580*/  @!P0 LDG.E R67, desc[UR10][R44.64] ;  /* 0x0000000a2c438981 */ /* 0x000aa6000c1e1900 */
[----:B------:R-:W-:-:S04]  /*2590*/  @!P2 IADD3 R7, PT, PT, R7, R49, RZ ;  /* 0x000000310707a210 */ /* 0x000fc80007ffe0ff */
[C---:B------:R-:W-:Y:S02]  /*25a0*/  @!P2 SHF.L.U64.HI R48, R6.reuse, 0x1, R7 ;  /* 0x000000010630a819 */ /* 0x040fe40000010207 */
[----:B-----5:R-:W-:Y:S02]  /*25b0*/  @!P2 SHF.L.U32 R45, R6, 0x1, RZ ;  /* 0x00000001062da819 */ /* 0x020fe400000006ff */
[C---:B------:R-:W-:Y:S02]  /*25c0*/  LOP3.LUT P1, RZ, R12.reuse, 0x40000, RZ, 0xc0, !PT ;  /* 0x000400000cff7812 */ /* 0x040fe4000782c0ff */
[----:B-1----:R-:W-:Y:S02]  /*25d0*/  @!P2 IADD3 R6, P0, PT, R45, R52, RZ ;  /* 0x000000342d06a210 */ /* 0x002fe40007f1e0ff */
[----:B------:R-:W-:Y:S02]  /*25e0*/  LOP3.LUT R12, R12, 0xfffffffd, RZ, 0xc0, !PT ;  /* 0xfffffffd0c0c7812 */ /* 0x000fe400078ec0ff */
[----:B------:R-:W-:-:S02]  /*25f0*/  @!P2 IADD3.X R7, PT, PT, R48, R53, RZ, P0, !PT ;  /* 0x000000353007a210 */ /* 0x000fc400007fe4ff */
[----:B0-----:R-:W-:Y:S02]  /*2600*/  @!P2 IADD3 R30, P0, PT, R45, R30, RZ ;  /* 0x0000001e2d1ea210 */ /* 0x001fe40007f1e0ff */
[----:B------:R-:W-:Y:S02]  /*2610*/  @P2 LOP3.LUT R12, R12, 0x2, RZ, 0xfc, !PT ;  /* 0x000000020c0c2812 */ /* 0x000fe400078efcff */
[----:B------:R-:W-:Y:S02]  /*2620*/  CS2R R54, SRZ ;  /* 0x0000000000367805 */ /* 0x000fe4000001ff00 */
[----:B------:R-:W-:Y:S01]  /*2630*/  @!P2 IADD3.X R31, PT, PT, R48, R31, RZ, P0, !PT ;  /* 0x0000001f301fa210 */ /* 0x000fe200007fe4ff */
[----:B------:R-:W5:Y:S01]  /*2640*/  @!P1 LDG.E R64, desc[UR10][R38.64] ;  /* 0x0000000a26409981 */ /* 0x000f62000c1e1900 */
[----:B------:R-:W-:Y:S02]  /*2650*/  ISETP.NE.AND P2, PT, R13, RZ, PT ;  /* 0x000000ff0d00720c */ /* 0x000fe40003f45270 */
[----:B------:R-:W-:Y:S01]  /*2660*/  IADD3 R13, PT, PT, R50, 0xc0, RZ ;  /* 0x000000c0320d7810 */ /* 0x000fe20007ffe0ff */
[----:B------:R0:W5:Y:S03]  /*2670*/  @!P1 LDG.E R55, desc[UR10][R28.64] ;  /* 0x0000000a1c379981 */ /* 0x000166000c1e1900 */
[----:B------:R-:W-:-:S02]  /*2680*/  SHF.R.S32.HI R45, RZ, 0x1f, R13 ;  /* 0x0000001fff2d7819 */ /* 0x000fc4000001140d */
[----:B------:R-:W-:Y:S02]  /*2690*/  CS2R R52, SRZ ;  /* 0x0000000000347805 */ /* 0x000fe4000001ff00 */
[----:B------:R-:W-:Y:S01]  /*26a0*/  ISETP.GE.U32.AND P0, PT, R13, UR16, PT ;  /* 0x000000100d007c0c */ /* 0x000fe2000bf06070 */
[----:B------:R-:W5:Y:S03]  /*26b0*/  @!P5 LDG.E R54, desc[UR10][R4.64] ;  /* 0x0000000a0436d981 */ /* 0x000f66000c1e1900 */
[----:B------:R-:W-:Y:S01]  /*26c0*/  ISETP.GE.AND.EX P1, PT, R45, UR17, PT, P0 ;  /* 0x000000112d007c0c */ /* 0x000fe2000bf26300 */
[----:B------:R-:W-:Y:S01]  /*26d0*/  HFMA2 R48, -RZ, RZ, 0, 0 ;  /* 0x00000000ff307431 */ /* 0x000fe200000001ff */
[----:B------:R-:W5:Y:S11]  /*26e0*/  @!P6 LDG.E R52, desc[UR10][R90.64] ;  /* 0x0000000a5a34e981 */ /* 0x000f76000c1e1900 */
[----:B------:R-:W1:Y:S01]  /*26f0*/  @!P1 LDC.64 R106, c[0x0][0x3f8] ;  /* 0x0000fe00ff6a9b82 */ /* 0x000e620000000a00 */
[----:B------:R-:W-:-:S02]  /*2700*/  LOP3.LUT P0, RZ, R12, 0x20000, RZ, 0xc0, !PT ;  /* 0x000200000cff7812 */ /* 0x000fc4000780c0ff */
[----:B0-----:R-:W-:Y:S02]  /*2710*/  @!P1 MOV R28, R36 ;  /* 0x00000024001c9202 */ /* 0x001fe40000000f00 */
[----:B------:R-:W-:-:S09]  /*2720*/  @!P1 MOV R29, R35 ;  /* 0x00000023001d9202 */ /* 0x000fd20000000f00 */
[----:B------:R0:W5:Y:S04]  /*2730*/  @!P0 LDG.E R48, desc[UR10][R24.64] ;  /* 0x0000000a18308981 */ /* 0x000168000c1e1900 */
[----:B------:R3:W5:Y:S01]  /*2740*/  @!P0 LDG.E R53, desc[UR10][R26.64] ;  /* 0x0000000a1a358981 */ /* 0x000762000c1e1900 */
[----:B-1----:R-:W-:Y:S01]  /*2750*/  @!P1 IMAD R38, R45, R106, RZ ;  /* 0x0000006a2d269224 */ /* 0x002fe200078e02ff */
[----:B0-----:R-:W0:Y:S08]  /*2760*/  @!P1 LDC.64 R24, c[0x0][0x398] ;  /* 0x0000e600ff189b82 */ /* 0x001e300000000a00 */
[----:B------:R-:W1:Y:S01]  /*2770*/  @!P1 LDC.64 R44, c[0x0][0x3a0] ;  /* 0x0000e800ff2c9b82 */ /* 0x000e620000000a00 */
[----:B------:R-:W-:-:S02]  /*2780*/  @!P1 IMAD R39, R13, R107, R38 ;  /* 0x0000006b0d279224 */ /* 0x000fc400078e0226 */
[----:B------:R-:W-:-:S05]  /*2790*/  @!P1 IMAD.WIDE.U32 R28, R13, R106, R28 ;  /* 0x0000006a0d1c9225 */ /* 0x000fca00078e001c */
[----:B------:R-:W-:Y:S02]  /*27a0*/  @!P1 IADD3 R13, PT, PT, R29, R39, RZ ;  /* 0x000000271d0d9210 */ /* 0x000fe40007ffe0ff */
[C---:B---3--:R-:W-:Y:S02]  /*27b0*/  @!P1 SHF.L.U32 R27, R28.reuse, 0x1, RZ ;  /* 0x000000011c1b9819 */ /* 0x048fe400000006ff */
[----:B------:R-:W-:Y:S02]  /*27c0*/  @!P1 SHF.L.U64.HI R38, R28, 0x1, R13 ;  /* 0x000000011c269819 */ /* 0x000fe4000001020d */
[----:B------:R-:W-:-:S04]  /*27d0*/  LOP3.LUT R12, R12, 0xfffffffe, RZ, 0xc0, !PT ;  /* 0xfffffffe0c0c7812 */ /* 0x000fc800078ec0ff */
[----:B------:R-:W-:Y:S02]  /*27e0*/  @P1 LOP3.LUT R12, R12, 0x1, RZ, 0xfc, !PT ;  /* 0x000000010c0c1812 */ /* 0x000fe400078efcff */
[----:B-1----:R-:W-:-:S04]  /*27f0*/  @!P1 IADD3 R28, P0, PT, R27, R44, RZ ;  /* 0x0000002c1b1c9210 */ /* 0x002fc80007f1e0ff */
[----:B------:R-:W-:Y:S02]  /*2800*/  @!P1 IADD3.X R29, PT, PT, R38, R45, RZ, P0, !PT ;  /* 0x0000002d261d9210 */ /* 0x000fe400007fe4ff */
[----:B0-----:R-:W-:-:S04]  /*2810*/  @!P1 IADD3 R26, P0, PT, R27, R24, RZ ;  /* 0x000000181b1a9210 */ /* 0x001fc80007f1e0ff */
[----:B------:R-:W-:Y:S02]  /*2820*/  @!P1 IADD3.X R27, PT, PT, R38, R25, RZ, P0, !PT ;  /* 0x00000019261b9210 */ /* 0x000fe400007fe4ff */
[----:B------:R-:W-:Y:S01]  /*2830*/  LOP3.LUT P0, RZ, R12, 0x10000, RZ, 0xc0, !PT ;  /* 0x000100000cff7812 */ /* 0x000fe2000780c0ff */
[----:B------:R-:W-:Y:S01]  /*2840*/  HFMA2 R44, -RZ, RZ, 0, 0 ;  /* 0x00000000ff2c7431 */ /* 0x000fe200000001ff */
[----:B------:R-:W-:Y:S02]  /*2850*/  MOV R38, RZ ;  /* 0x000000ff00267202 */ /* 0x000fe40000000f00 */
[----:B------:R-:W-:-:S04]  /*2860*/  IADD3 R39, PT, PT, R50, 0xc8, RZ ;  /* 0x000000c832277810 */ /* 0x000fc80007ffe0ff */
[----:B------:R-:W-:-:S05]  /*2870*/  SHF.R.S32.HI R45, RZ, 0x1f, R39 ;  /* 0x0000001fff2d7819 */ /* 0x000fca0000011427 */
[----:B------:R0:W3:Y:S04]  /*2880*/  @!P0 LDG.E R44, desc[UR10][R60.64] ;  /* 0x0000000a3c2c8981 */ /* 0x0000e8000c1e1900 */
[----:B------:R1:W3:Y:S01]  /*2890*/  @!P0 LDG.E R38, desc[UR10][R22.64] ;  /* 0x0000000a16268981 */ /* 0x0002e2000c1e1900 */
[----:B------:R-:W-:-:S04]  /*28a0*/  ISETP.GE.U32.AND P0, PT, R39, UR16, PT ;  /* 0x0000001027007c0c */ /* 0x000fc8000bf06070 */
[----:B------:R-:W-:-:S13]  /*28b0*/  ISETP.GE.AND.EX P0, PT, R45, UR17, PT, P0 ;  /* 0x000000112d007c0c */ /* 0x000fda000bf06300 */
[----:B0-----:R-:W0:Y:S01]  /*28c0*/  @!P0 LDC.64 R60, c[0x0][0x3f8] ;  /* 0x0000fe00ff3c8b82 */ /* 0x001e220000000a00 */
[----:B------:R-:W-:Y:S02]  /*28d0*/  ISETP.NE.AND P1, PT, R0, RZ, PT ;  /* 0x000000ff0000720c */ /* 0x000fe40003f25270 */
[----:B-1----:R-:W-:Y:S02]  /*28e0*/  @!P0 MOV R22, R36 ;  /* 0x0000002400168202 */ /* 0x002fe40000000f00 */
[----:B------:R-:W-:-:S03]  /*28f0*/  @!P0 MOV R23, R35 ;  /* 0x0000002300178202 */ /* 0x000fc60000000f00 */
[----:B------:R-:W1:Y:S01]  /*2900*/  @!P0 LDC.64 R114, c[0x0][0x398] ;  /* 0x0000e600ff728b82 */ /* 0x000e620000000a00 */
[-C--:B0-----:R-:W-:Y:S02]  /*2910*/  @!P0 IMAD R0, R45, R60.reuse, RZ ;  /* 0x0000003c2d008224 */ /* 0x081fe400078e02ff */
[----:B------:R-:W-:-:S04]  /*2920*/  @!P0 IMAD.WIDE.U32 R22, R39, R60, R22 ;  /* 0x0000003c27168225 */ /* 0x000fc800078e0016 */
[----:B------:R-:W-:Y:S02]  /*2930*/  @!P0 IMAD R45, R39, R61, R0 ;  /* 0x0000003d272d8224 */ /* 0x000fe400078e0200 */
[----:B------:R-:W0:Y:S01]  /*2940*/  @!P0 LDC.64 R60, c[0x0][0x3a0] ;  /* 0x0000e800ff3c8b82 */ /* 0x000e220000000a00 */
[----:B------:R-:W-:Y:S02]  /*2950*/  HFMA2 R13, -RZ, RZ, 0, 0 ;  /* 0x00000000ff0d7431 */ /* 0x000fe400000001ff */
[----:B------:R-:W-:Y:S02]  /*2960*/  @!P0 IADD3 R23, PT, PT, R23, R45, RZ ;  /* 0x0000002d17178210 */ /* 0x000fe40007ffe0ff */
[----:B------:R-:W-:Y:S02]  /*2970*/  MOV R25, RZ ;  /* 0x000000ff00197202 */ /* 0x000fe40000000f00 */
[C---:B------:R-:W-:Y:S01]  /*2980*/  @!P0 SHF.L.U64.HI R0, R22.reuse, 0x1, R23 ;  /* 0x0000000116008819 */ /* 0x040fe20000010217 */
[----:B------:R4:W3:Y:S01]  /*2990*/  @!P1 LDG.E R13, desc[UR10][R20.64] ;  /* 0x0000000a140d9981 */ /* 0x0008e2000c1e1900 */
[----:B------:R-:W-:-:S03]  /*29a0*/  @!P0 SHF.L.U32 R23, R22, 0x1, RZ ;  /* 0x0000000116178819 */ /* 0x000fc600000006ff */
[----:B------:R2:W3:Y:S01]  /*29b0*/  @!P1 LDG.E R25, desc[UR10][R18.64] ;  /* 0x0000000a12199981 */ /* 0x0004e2000c1e1900 */
[----:B0-----:R-:W-:-:S04]  /*29c0*/  @!P0 IADD3 R60, P1, PT, R23, R60, RZ ;  /* 0x0000003c173c8210 */ /* 0x001fc80007f3e0ff */
[----:B------:R-:W-:Y:S02]  /*29d0*/  @!P0 IADD3.X R61, PT, PT, R0, R61, RZ, P1, !PT ;  /* 0x0000003d003d8210 */ /* 0x000fe40000ffe4ff */
[----:B-1----:R-:W-:-:S04]  /*29e0*/  @!P0 IADD3 R114, P1, PT, R23, R114, RZ ;  /* 0x0000007217728210 */ /* 0x002fc80007f3e0ff */
[----:B------:R-:W-:Y:S02]  /*29f0*/  @!P0 IADD3.X R115, PT, PT, R0, R115, RZ, P1, !PT ;  /* 0x0000007300738210 */ /* 0x000fe40000ffe4ff */
[----:B------:R-:W-:Y:S02]  /*2a00*/  LOP3.LUT P1, RZ, R12, 0x4000, RZ, 0xc0, !PT ;  /* 0x000040000cff7812 */ /* 0x000fe4000782c0ff */
[----:B----4-:R-:W-:Y:S02]  /*2a10*/  CS2R R20, SRZ ;  /* 0x0000000000147805 */ /* 0x010fe4000001ff00 */
[----:B--2---:R-:W-:Y:S02]  /*2a20*/  CS2R R18, SRZ ;  /* 0x0000000000127805 */ /* 0x004fe4000001ff00 */
[----:B------:R-:W-:-:S04]  /*2a30*/  IADD3 R39, PT, PT, R50, 0xd0, RZ ;  /* 0x000000d032277810 */ /* 0x000fc80007ffe0ff */
[----:B------:R-:W-:Y:S01]  /*2a40*/  SHF.R.S32.HI R45, RZ, 0x1f, R39 ;  /* 0x0000001fff2d7819 */ /* 0x000fe20000011427 */
[----:B------:R-:W2:Y:S04]  /*2a50*/  @!P2 LDG.E R18, desc[UR10][R10.64] ;  /* 0x0000000a0a12a981 */ /* 0x000ea8000c1e1900 */
[----:B------:R0:W4:Y:S04]  /*2a60*/  @!P1 LDG.E R21, desc[UR10][R46.64] ;  /* 0x0000000a2e159981 */ /* 0x000128000c1e1900 */
[----:B------:R1:W4:Y:S01]  /*2a70*/  @!P1 LDG.E R19, desc[UR10][R16.64] ;  /* 0x0000000a10139981 */ /* 0x000322000c1e1900 */
[----:B------:R-:W-:-:S04]  /*2a80*/  ISETP.GE.U32.AND P1, PT, R39, UR16, PT ;  /* 0x0000001027007c0c */ /* 0x000fc8000bf26070 */
[----:B------:R-:W-:-:S13]  /*2a90*/  ISETP.GE.AND.EX P1, PT, R45, UR17, PT, P1 ;  /* 0x000000112d007c0c */ /* 0x000fda000bf26310 */
[----:B0-----:R-:W0:Y:S01]  /*2aa0*/  @!P1 LDC.64 R46, c[0x0][0x3f8] ;  /* 0x0000fe00ff2e9b82 */ /* 0x001e220000000a00 */
[----:B------:R-:W-:Y:S02]  /*2ab0*/  @!P1 MOV R10, R36 ;  /* 0x00000024000a9202 */ /* 0x000fe40000000f00 */
[----:B------:R-:W-:-:S05]  /*2ac0*/  @!P1 MOV R11, R35 ;  /* 0x00000023000b9202 */ /* 0x000fca0000000f00 */
[----:B------:R-:W5:Y:S01]  /*2ad0*/  @!P1 LDC.64 R112, c[0x0][0x3a0] ;  /* 0x0000e800ff709b82 */ /* 0x000f620000000a00 */
        /* <DEDUP_REMOVED lines=9> */
[----:B-----5:R-:W-:-:S04]  /*2b70*/  @!P1 IADD3 R112, P2, PT, R47, R112, RZ ;  /* 0x000000702f709210 */ /* 0x020fc80007f5e0ff */
[----:B------:R-:W-:Y:S02]  /*2b80*/  @!P1 IADD3.X R113, PT, PT, R0, R113, RZ, P2, !PT ;  /* 0x0000007100719210 */ /* 0x000fe400017fe4ff */
[----:B-1----:R-:W-:Y:S02]  /*2b90*/  IADD3 R15, PT, PT, R50, 0xd8, RZ ;  /* 0x000000d8320f7810 */ /* 0x002fe40007ffe0ff */
[----:B0-----:R-:W-:Y:S02]  /*2ba0*/  @!P1 IADD3 R46, P2, PT, R47, R10, RZ ;  /* 0x0000000a2f2e9210 */ /* 0x001fe40007f5e0ff */
[----:B------:R-:W-:Y:S02]  /*2bb0*/  SHF.R.S32.HI R17, RZ, 0x1f, R15 ;  /* 0x0000001fff117819 */ /* 0x000fe4000001140f */
[----:B------:R-:W-:Y:S02]  /*2bc0*/  @!P1 IADD3.X R47, PT, PT, R0, R11, RZ, P2, !PT ;  /* 0x0000000b002f9210 */ /* 0x000fe400017fe4ff */
[----:B------:R-:W-:-:S04]  /*2bd0*/  ISETP.GE.U32.AND P2, PT, R15, UR16, PT ;  /* 0x000000100f007c0c */ /* 0x000fc8000bf46070 */
[----:B------:R-:W-:Y:S01]  /*2be0*/  ISETP.GE.AND.EX P2, PT, R17, UR17, PT, P2 ;  /* 0x0000001111007c0c */ /* 0x000fe2000bf46320 */
[----:B------:R-:W-:-:S06]  /*2bf0*/  HFMA2 R16, -RZ, RZ, 0, 0 ;  /* 0x00000000ff107431 */ /* 0x000fcc00000001ff */
[----:B------:R0:W5:Y:S01]  /*2c00*/  @!P3 LDG.E R16, desc[UR10][R8.64] ;  /* 0x0000000a0810b981 */ /* 0x000162000c1e1900 */
        /* <DEDUP_REMOVED lines=19> */
[----:B------:R-:W-:Y:S02]  /*2d40*/  ISETP.GE.U32.AND P3, PT, R15, UR16, PT ;  /* 0x000000100f007c0c */ /* 0x000fe4000bf66070 */
[----:B------:R-:W-:Y:S02]  /*2d50*/  CS2R R10, SRZ ;  /* 0x00000000000a7805 */ /* 0x000fe4000001ff00 */
[----:B------:R-:W-:-:S04]  /*2d60*/  ISETP.GE.AND.EX P3, PT, R17, UR17, PT, P3 ;  /* 0x0000001111007c0c */ /* 0x000fc8000bf66330 */
[----:B------:R0:W4:Y:S02]  /*2d70*/  @!P4 LDG.E R10, desc[UR10][R2.64] ;  /* 0x0000000a020ac981 */ /* 0x000124000c1e1900 */
[----:B0-----:R-:W-:Y:S01]  /*2d80*/  HFMA2 R3, -RZ, RZ, 0, 0 ;  /* 0x00000000ff037431 */ /* 0x001fe200000001ff */
[----:B------:R-:W-:-:S06]  /*2d90*/  P2R R24, PR, RZ, 0x1 ;  /* 0x00000001ff187803 */ /* 0x000fcc0000000000 */
[----:B------:R-:W0:Y:S01]  /*2da0*/  @!P3 LDC.64 R106, c[0x0][0x3a0] ;  /* 0x0000e800ff6abb82 */ /* 0x000e220000000a00 */
[----:B------:R1:W4:Y:S01]  /*2db0*/  @!P4 LDG.E R3, desc[UR10][R56.64] ;  /* 0x0000000a3803c981 */ /* 0x000322000c1e1900 */
[----:B------:R-:W-:-:S06]  /*2dc0*/  LOP3.LUT P0, RZ, R12, 0x800, RZ, 0xc0, !PT ;  /* 0x000008000cff7812 */ /* 0x000fcc000780c0ff */
[----:B-1----:R-:W1:Y:S01]  /*2dd0*/  @!P3 LDC.64 R56, c[0x0][0x3f8] ;  /* 0x0000fe00ff38bb82 */ /* 0x002e620000000a00 */
[----:B------:R-:W-:Y:S02]  /*2de0*/  P2R R39, PR, RZ, 0x2 ;  /* 0x00000002ff277803 */ /* 0x000fe40000000000 */
[----:B------:R-:W-:Y:S02]  /*2df0*/  LOP3.LUT P1, RZ, R12, 0x400, RZ, 0xc0, !PT ;  /* 0x000004000cff7812 */ /* 0x000fe4000782c0ff */
[----:B------:R-:W-:Y:S02]  /*2e00*/  CS2R R8, SRZ ;  /* 0x0000000000087805 */ /* 0x000fe4000001ff00 */
[----:B------:R3:W4:Y:S04]  /*2e10*/  @!P0 LDG.E R20, desc[UR10][R104.64] ;  /* 0x0000000a68148981 */ /* 0x000728000c1e1900 */
[----:B------:R-:W4:Y:S01]  /*2e20*/  @!P0 LDG.E R11, desc[UR10][R102.64] ;  /* 0x0000000a660b8981 */ /* 0x000f22000c1e1900 */
[----:B---3--:R-:W3:Y:S04]  /*2e30*/  @!P3 LDC.64 R104, c[0x0][0x398] ;  /* 0x0000e600ff68bb82 */ /* 0x008ee80000000a00 */
[----:B------:R2:W4:Y:S01]  /*2e40*/  @!P1 LDG.E R8, desc[UR10][R96.64] ;  /* 0x0000000a60089981 */ /* 0x000522000c1e1900 */
[----:B------:R-:W-:-:S03]  /*2e50*/  P2R R22, PR, RZ, 0x4 ;  /* 0x00000004ff167803 */ /* 0x000fc60000000000 */
[----:B------:R-:W4:Y:S01]  /*2e60*/  @!P1 LDG.E R9, desc[UR10][R98.64] ;  /* 0x0000000a62099981 */ /* 0x000f22000c1e1900 */
[----:B-1----:R-:W-:Y:S01]  /*2e70*/  @!P3 IMAD R0, R17, R56, RZ ;  /* 0x000000381100b224 */ /* 0x002fe200078e02ff */
[----:B--2---:R-:W-:Y:S02]  /*2e80*/  @!P3 MOV R96, R36 ;  /* 0x000000240060b202 */ /* 0x004fe40000000f00 */
        /* <DEDUP_REMOVED lines=9> */
[----:B---3--:R-:W-:Y:S02]  /*2f20*/  @!P3 IADD3 R104, P4, PT, R97, R104, RZ ;  /* 0x000000686168b210 */ /* 0x008fe40007f9e0ff */
[----:B------:R-:W-:Y:S02]  /*2f30*/  SHF.R.S32.HI R49, RZ, 0x1f, R15 ;  /* 0x0000001fff317819 */ /* 0x000fe4000001140f */
[----:B------:R-:W-:Y:S02]  /*2f40*/  @!P3 IADD3.X R105, PT, PT, R0, R105, RZ, P4, !PT ;  /* 0x000000690069b210 */ /* 0x000fe400027fe4ff */
[----:B------:R-:W-:-:S04]  /*2f50*/  ISETP.GE.U32.AND P4, PT, R15, UR16, PT ;  /* 0x000000100f007c0c */ /* 0x000fc8000bf86070 */
[----:B------:R-:W-:-:S13]  /*2f60*/  ISETP.GE.AND.EX P4, PT, R49, UR17, PT, P4 ;  /* 0x0000001131007c0c */ /* 0x000fda000bf86340 */
[----:B------:R-:W0:Y:S01]  /*2f70*/  @!P4 LDC.64 R4, c[0x0][0x3f8] ;  /* 0x0000fe00ff04cb82 */ /* 0x000e220000000a00 */
[----:B------:R-:W-:Y:S02]  /*2f80*/  @!P4 MOV R56, R36 ;  /* 0x000000240038c202 */ /* 0x000fe40000000f00 */
[----:B------:R-:W-:Y:S02]  /*2f90*/  @!P4 MOV R57, R35 ;  /* 0x000000230039c202 */ /* 0x000fe40000000f00 */
[----:B------:R-:W-:-:S03]  /*2fa0*/  LOP3.LUT P2, RZ, R12, 0x100, RZ, 0xc0, !PT ;  /* 0x000001000cff7812 */ /* 0x000fc6000784c0ff */
[----:B------:R-:W1:Y:S01]  /*2fb0*/  @!P4 LDC.64 R100, c[0x0][0x398] ;  /* 0x0000e600ff64cb82 */ /* 0x000e620000000a00 */
[----:B0-----:R-:W-:-:S04]  /*2fc0*/  @!P4 IMAD R2, R49, R4, RZ ;  /* 0x000000043102c224 */ /* 0x001fc800078e02ff */
[C---:B------:R-:W-:Y:S02]  /*2fd0*/  @!P4 IMAD R49, R15.reuse, R5, R2 ;  /* 0x000000050f31c224 */ /* 0x040fe400078e0202 */
[----:B------:R-:W-:Y:S02]  /*2fe0*/  @!P4 IMAD.WIDE.U32 R4, R15, R4, R56 ;  /* 0x000000040f04c225 */ /* 0x000fe400078e0038 */
[----:B------:R-:W0:Y:S02]  /*2ff0*/  @!P4 LDC.64 R56, c[0x0][0x3a0] ;  /* 0x0000e800ff38cb82 */ /* 0x000e240000000a00 */
[----:B------:R-:W-:Y:S01]  /*3000*/  HFMA2 R0, -RZ, RZ, 0, 0 ;  /* 0x00000000ff007431 */ /* 0x000fe200000001ff */
[----:B------:R-:W-:-:S05]  /*3010*/  @!P4 IADD3 R15, PT, PT, R5, R49, RZ ;  /* 0x00000031050fc210 */ /* 0x000fca0007ffe0ff */
[----:B------:R2:W3:Y:S01]  /*3020*/  @!P2 LDG.E R0, desc[UR10][R82.64] ;  /* 0x0000000a5200a981 */ /* 0x0004e2000c1e1900 */
[C---:B------:R-:W-:Y:S02]  /*3030*/  @!P4 SHF.L.U64.HI R2, R4.reuse, 0x1, R15 ;  /* 0x000000010402c819 */ /* 0x040fe4000001020f */
[----:B------:R-:W-:Y:S02]  /*3040*/  @!P4 SHF.L.U32 R15, R4, 0x1, RZ ;  /* 0x00000001040fc819 */ /* 0x000fe400000006ff */
[----:B--2---:R-:W-:-:S06]  /*3050*/  CS2R R82, SRZ ;  /* 0x0000000000527805 */ /* 0x004fcc000001ff00 */
[----:B------:R-:W2:Y:S01]  /*3060*/  @!P5 LDG.E R82, desc[UR10][R92.64] ;  /* 0x0000000a5c52d981 */ /* 0x000ea2000c1e1900 */
[C---:B0-----:R-:W-:Y:S02]  /*3070*/  @!P4 IADD3 R56, P5, PT, R15.reuse, R56, RZ ;  /* 0x000000380f38c210 */ /* 0x041fe40007fbe0ff */
[----:B------:R-:W-:Y:S01]  /*3080*/  P2R R17, PR, RZ, 0x8 ;  /* 0x00000008ff117803 */ /* 0x000fe20000000000 */
[----:B------:R-:W-:Y:S01]  /*3090*/  HFMA2 R5, -RZ, RZ, 0, 0 ;  /* 0x00000000ff057431 */ /* 0x000fe200000001ff */
[----:B------:R-:W-:Y:S01]  /*30a0*/  @!P4 IADD3.X R57, PT, PT, R2, R57, RZ, P5, !PT ;  /* 0x000000390239c210 */ /* 0x000fe20002ffe4ff */
[----:B------:R-:W3:Y:S01]  /*30b0*/  @!P2 LDG.E R83, desc[UR10][R94.64] ;  /* 0x0000000a5e53a981 */ /* 0x000ee2000c1e1900 */
[----:B-1----:R-:W-:Y:S02]  /*30c0*/  @!P4 IADD3 R100, P5, PT, R15, R100, RZ ;  /* 0x000000640f64c210 */ /* 0x002fe40007fbe0ff */
[----:B------:R-:W-:Y:S01]  /*30d0*/  LOP3.LUT P3, RZ, R12, 0x20, RZ, 0xc0, !PT ;  /* 0x000000200cff7812 */ /* 0x000fe2000786c0ff */
[----:B------:R-:W2:Y:S01]  /*30e0*/  @!P6 LDG.E R5, desc[UR10][R88.64] ;  /* 0x0000000a5805e981 */ /* 0x000ea2000c1e1900 */
[----:B------:R-:W-:-:S02]  /*30f0*/  IADD3 R49, PT, PT, R50, 0xf0, RZ ;  /* 0x000000f032317810 */ /* 0x000fc40007ffe0ff */
[----:B------:R-:W-:Y:S02]  /*3100*/  @!P4 IADD3.X R101, PT, PT, R2, R101, RZ, P5, !PT ;  /* 0x000000650265c210 */ /* 0x000fe40002ffe4ff */
[----:B------:R-:W-:Y:S02]  /*3110*/  SHF.R.S32.HI R73, RZ, 0x1f, R49 ;  /* 0x0000001fff497819 */ /* 0x000fe40000011431 */
[----:B------:R-:W-:-:S04]  /*3120*/  ISETP.GE.U32.AND P5, PT, R49, UR16, PT ;  /* 0x0000001031007c0c */ /* 0x000fc8000bfa6070 */
[----:B------:R-:W-:Y:S01]  /*3130*/  ISETP.GE.AND.EX P5, PT, R73, UR17, PT, P5 ;  /* 0x0000001149007c0c */ /* 0x000fe2000bfa6350 */
[----:B------:R0:W2:Y:S02]  /*3140*/  @!P3 LDG.E R76, desc[UR10][R74.64] ;  /* 0x0000000a4a4cb981 */ /* 0x0000a4000c1e1900 */
[----:B0-----:R-:W-:-:S10]  /*3150*/  CS2R R74, SRZ ;  /* 0x00000000004a7805 */ /* 0x001fd4000001ff00 */
[----:B------:R-:W0:Y:S01]  /*3160*/  @!P5 LDC.64 R98, c[0x0][0x3a0] ;  /* 0x0000e800ff62db82 */ /* 0x000e220000000a00 */
[----:B------:R1:W2:Y:S07]  /*3170*/  @!P3 LDG.E R75, desc[UR10][R42.64] ;  /* 0x0000000a2a4bb981 */ /* 0x0002ae000c1e1900 */
[----:B------:R-:W5:Y:S08]  /*3180*/  @!P5 LDC.64 R96, c[0x0][0x398] ;  /* 0x0000e600ff60db82 */ /* 0x000f700000000a00 */
[----:B-1----:R-:W1:Y:S01]  /*3190*/  @!P5 LDC.64 R42, c[0x0][0x3f8] ;  /* 0x0000fe00ff2adb82 */ /* 0x002e620000000a00 */
[----:B------:R-:W-:-:S02]  /*31a0*/  @!P5 MOV R88, R36 ;  /* 0x000000240058d202 */ /* 0x000fc40000000f00 */
[----:B------:R-:W-:Y:S01]  /*31b0*/  @!P5 MOV R89, R35 ;  /* 0x000000230059d202 */ /* 0x000fe20000000f00 */
[-C--:B-1----:R-:W-:Y:S02]  /*31c0*/  @!P5 IMAD R2, R73, R42.reuse, RZ ;  /* 0x0000002a4902d224 */ /* 0x082fe400078e02ff */
[----:B------:R-:W-:-:S04]  /*31d0*/  @!P5 IMAD.WIDE.U32 R88, R49, R42, R88 ;  /* 0x0000002a3158d225 */ /* 0x000fc800078e0058 */
[----:B------:R-:W-:-:S05]  /*31e0*/  @!P5 IMAD R73, R49, R43, R2 ;  /* 0x0000002b3149d224 */ /* 0x000fca00078e0202 */
[----:B------:R-:W-:Y:S02]  /*31f0*/  @!P5 IADD3 R49, PT, PT, R89, R73, RZ ;  /* 0x000000495931d210 */ /* 0x000fe40007ffe0ff */
[C---:B------:R-:W-:Y:S02]  /*3200*/  @!P5 SHF.L.U32 R89, R88.reuse, 0x1, RZ ;  /* 0x000000015859d819 */ /* 0x040fe400000006ff */
[----:B------:R-:W-:Y:S02]  /*3210*/  @!P5 SHF.L.U64.HI R2, R88, 0x1, R49 ;  /* 0x000000015802d819 */ /* 0x000fe40000010231 */
[----:B0-----:R-:W-:-:S04]  /*3220*/  @!P5 IADD3 R98, P6, PT, R89, R98, RZ ;  /* 0x000000625962d210 */ /* 0x001fc80007fde0ff */
[C---:B------:R-:W-:Y:S02]  /*3230*/  @!P5 IADD3.X R99, PT, PT, R2.reuse, R99, RZ, P6, !PT ;  /* 0x000000630263d210 */ /* 0x040fe400037fe4ff */
[----:B-----5:R-:W-:Y:S02]  /*3240*/  @!P5 IADD3 R96, P6, PT, R89, R96, RZ ;  /* 0x000000605960d210 */ /* 0x020fe40007fde0ff */
[----:B------:R-:W-:Y:S02]  /*3250*/  SHF.R.S32.HI R89, RZ, 0x1f, R81 ;  /* 0x0000001fff597819 */ /* 0x000fe40000011451 */
[----:B------:R-:W-:Y:S02]  /*3260*/  @!P5 IADD3.X R97, PT, PT, R2, R97, RZ, P6, !PT ;  /* 0x000000610261d210 */ /* 0x000fe400037fe4ff */
[----:B------:R-:W-:Y:S02]  /*3270*/  ISETP.GE.U32.AND P6, PT, R81, UR16, PT ;  /* 0x0000001051007c0c */ /* 0x000fe4000bfc6070 */
[----:B------:R-:W-:-:S02]  /*3280*/  P2R R15, PR, RZ, 0x10 ;  /* 0x00000010ff0f7803 */ /* 0x000fc40000000000 */
[----:B------:R-:W-:Y:S02]  /*3290*/  LOP3.LUT P4, RZ, R12, 0x8, RZ, 0xc0, !PT ;  /* 0x000000080cff7812 */ /* 0x000fe4000788c0ff */
[----:B------:R-:W-:Y:S02]  /*32a0*/  ISETP.GE.AND.EX P6, PT, R89, UR17, PT, P6 ;  /* 0x0000001159007c0c */ /* 0x000fe4000bfc6360 */
[----:B------:R-:W-:-:S09]  /*32b0*/  CS2R R42, SRZ ;  /* 0x00000000002a7805 */ /* 0x000fd2000001ff00 */
[----:B------:R0:W5:Y:S01]  /*32c0*/  @!P4 LDG.E R42, desc[UR10][R58.64] ;  /* 0x0000000a3a2ac981 */ /* 0x000162000c1e1900 */
[C---:B------:R-:W-:Y:S01]  /*32d0*/  LOP3.LUT P1, RZ, R12.reuse, 0x10, RZ, 0xc0, !PT ;  /* 0x000000100cff7812 */ /* 0x040fe2000782c0ff */
[----:B------:R-:W1:Y:S01]  /*32e0*/  @!P6 LDC.64 R94, c[0x0][0x3a0] ;  /* 0x0000e800ff5eeb82 */ /* 0x000e620000000a00 */
[----:B------:R-:W-:Y:S01]  /*32f0*/  HFMA2 R73, -RZ, RZ, 0, 0 ;  /* 0x00000000ff497431 */ /* 0x000fe200000001ff */
[----:B------:R-:W-:Y:S01]  /*3300*/  P2R R4, PR, RZ, 0x20 ;  /* 0x00000020ff047803 */ /* 0x000fe20000000000 */
[----:B------:R4:W5:Y:S05]  /*3310*/  @!P4 LDG.E R43, desc[UR10][R62.64] ;  /* 0x0000000a3e2bc981 */ /* 0x00096a000c1e1900 */
[----:B0-----:R-:W0:Y:S01]  /*3320*/  @!P6 LDC.64 R58, c[0x0][0x3f8] ;  /* 0x0000fe00ff3aeb82 */ /* 0x001e220000000a00 */
[----:B------:R-:W-:-:S03]  /*3330*/  LOP3.LUT P5, RZ, R12, 0x800000, RZ, 0xc0, !PT ;  /* 0x008000000cff7812 */ /* 0x000fc600078ac0ff */
[----:B------:R0:W5:Y:S01]  /*3340*/  @!P1 LDG.E R73, desc[UR10][R84.64] ;  /* 0x0000000a54499981 */ /* 0x000162000c1e1900 */
[----:B----4-:R-:W-:Y:S02]  /*3350*/  @!P6 MOV R62, R36 ;  /* 0x00000024003ee202 */ /* 0x010fe40000000f00 */
[----:B------:R-:W-:Y:S01]  /*3360*/  @!P6 MOV R63, R35 ;  /* 0x00000023003fe202 */ /* 0x000fe20000000f00 */
[----:B------:R4:W5:Y:S01]  /*3370*/  @!P1 LDG.E R74, desc[UR10][R86.64] ;  /* 0x0000000a564a9981 */ /* 0x000962000c1e1900 */
[----:B------:R-:W-:Y:S02]  /*3380*/  P2R R45, PR, RZ, 0x1 ;  /* 0x00000001ff2d7803 */ /* 0x000fe40000000000 */
[----:B------:R-:W-:Y:S01]  /*3390*/  LOP3.LUT P0, RZ, R12, 0x400000, RZ, 0xc0, !PT ;  /* 0x004000000cff7812 */ /* 0x000fe2000780c0ff */
[-C--:B0-----:R-:W-:Y:S02]  /*33a0*/  @!P6 IMAD R2, R89, R58.reuse, RZ ;  /* 0x0000003a5902e224 */ /* 0x081fe400078e02ff */
[----:B------:R-:W0:Y:S01]  /*33b0*/  @!P6 LDC.64 R88, c[0x0][0x398] ;  /* 0x0000e600ff58eb82 */ /* 0x000e220000000a00 */
[----:B------:R-:W-:-:S04]  /*33c0*/  @!P6 IMAD.WIDE.U32 R62, R81, R58, R62 ;  /* 0x0000003a513ee225 */ /* 0x000fc800078e003e */
[----:B------:R-:W-:Y:S01]  /*33d0*/  @!P6 IMAD R85, R81, R59, R2 ;  /* 0x0000003b5155e224 */ /* 0x000fe200078e0202 */
[----:B------:R-:W-:Y:S02]  /*33e0*/  PRMT R84, RZ, 0x7610, R84 ;  /* 0x00007610ff547816 */ /* 0x000fe40000000054 */
[----:B------:R-:W-:Y:S02]  /*33f0*/  P2R R51, PR, RZ, 0x4 ;  /* 0x00000004ff337803 */ /* 0x000fe40000000000 */
[----:B------:R-:W-:Y:S02]  /*3400*/  @!P6 IADD3 R81, PT, PT, R63, R85, RZ ;  /* 0x000000553f51e210 */ /* 0x000fe40007ffe0ff */
[----:B------:R-:W-:Y:S02]  /*3410*/  @!P6 SHF.L.U32 R63, R62, 0x1, RZ ;  /* 0x000000013e3fe819 */ /* 0x000fe400000006ff */
[----:B------:R-:W-:Y:S02]  /*3420*/  LOP3.LUT P2, RZ, R12, 0x1000000, RZ, 0xc0, !PT ;  /* 0x010000000cff7812 */ /* 0x000fe4000784c0ff */
[----:B------:R-:W-:-:S02]  /*3430*/  PRMT R93, R93, 0x5410, RZ ;  /* 0x000054105d5d7816 */ /* 0x000fc400000000ff */
[----:B------:R-:W-:Y:S01]  /*3440*/  @!P5 PRMT R84, R70, 0x7632, R84 ;  /* 0x000076324654d816 */ /* 0x000fe20000000054 */
[----:B------:R4:W-:Y:S01]  /*3450*/  STL [R1+0x94], R70 ;  /* 0x0000944601007387 */ /* 0x0009e20000100800 */
[----:B------:R-:W-:Y:S02]  /*3460*/  @!P6 SHF.L.U64.HI R2, R62, 0x1, R81 ;  /* 0x000000013e02e819 */ /* 0x000fe40000010251 */
[----:B-1----:R-:W-:Y:S02]  /*3470*/  @!P6 IADD3 R94, P1, PT, R63, R94, RZ ;  /* 0x0000005e3f5ee210 */ /* 0x002fe40007f3e0ff */
[----:B------:R-:W-:Y:S02]  /*3480*/  @!P5 PRMT R93, R93, 0x5410, R70 ;  /* 0x000054105d5dd816 */ /* 0x000fe40000000046 */
[----:B------:R-:W-:Y:S02]  /*3490*/  PRMT R84, R84, 0x5410, RZ ;  /* 0x0000541054547816 */ /* 0x000fe400000000ff */
[----:B------:R-:W-:-:S02]  /*34a0*/  PRMT R103, RZ, 0x5410, RZ ;  /* 0x00005410ff677816 */ /* 0x000fc400000000ff */
[----:B----4-:R-:W-:Y:S02]  /*34b0*/  PRMT R70, R70, 0x5410, RZ ;  /* 0x0000541046467816 */ /* 0x010fe400000000ff */
[----:B------:R-:W-:Y:S01]  /*34c0*/  @!P6 IADD3.X R95, PT, PT, R2, R95, RZ, P1, !PT ;  /* 0x0000005f025fe210 */ /* 0x000fe20000ffe4ff */
[----:B------:R1:W-:Y:S01]  /*34d0*/  STL [R1+0x18], R66 ;  /* 0x0000184201007387 */ /* 0x0003e20000100800 */
[----:B0-----:R-:W-:Y:S02]  /*34e0*/  @!P6 IADD3 R88, P1, PT, R63, R88, RZ ;  /* 0x000000583f58e210 */ /* 0x001fe40007f3e0ff */
[----:B------:R-:W-:Y:S02]  /*34f0*/  PRMT R116, RZ, 0x5410, RZ ;  /* 0x00005410ff747816 */ /* 0x000fe400000000ff */
[----:B------:R-:W-:Y:S02]  /*3500*/  PRMT R102, RZ, 0x5410, RZ ;  /* 0x00005410ff667816 */ /* 0x000fe400000000ff */
[----:B------:R-:W-:-:S02]  /*3510*/  @!P0 PRMT R84, R84, 0x5410, R66 ;  /* 0x0000541054548816 */ /* 0x000fc40000000042 */
[----:B------:R-:W-:Y:S02]  /*3520*/  @!P0 PRMT R70, R70, 0x7610, R66 ;  /* 0x0000761046468816 */ /* 0x000fe40000000042 */
[----:B------:R-:W-:Y:S02]  /*3530*/  @!P5 PRMT R103, R103, 0x5410, R78 ;  /* 0x000054106767d816 */ /* 0x000fe4000000004e */
[----:B-1----:R-:W-:Y:S02]  /*3540*/  PRMT R66, RZ, 0x7610, R66 ;  /* 0x00007610ff427816 */ /* 0x002fe40000000042 */
[----:B------:R-:W-:Y:S02]  /*3550*/  PRMT R63, R63, 0x5410, RZ ;  /* 0x000054103f3f7816 */ /* 0x000fe400000000ff */
[----:B------:R-:W-:Y:S02]  /*3560*/  @!P6 IADD3.X R89, PT, PT, R2, R89, RZ, P1, !PT ;  /* 0x000000590259e210 */ /* 0x000fe40000ffe4ff */
[----:B------:R-:W-:-:S02]  /*3570*/  LOP3.LUT P1, RZ, R12, 0x200000, RZ, 0xc0, !PT ;  /* 0x002000000cff7812 */ /* 0x000fc4000782c0ff */
[----:B------:R-:W-:Y:S02]  /*3580*/  @!P2 PRMT R116, R116, 0x5410, R80 ;  /* 0x000054107474a816 */ /* 0x000fe40000000050 */
[----:B------:R-:W-:Y:S02]  /*3590*/  @!P2 PRMT R102, R102, 0x5410, R79 ;  /* 0x000054106666a816 */ /* 0x000fe4000000004f */
[----:B------:R-:W-:Y:S02]  /*35a0*/  @!P5 PRMT R103, R78, 0x7632, R103 ;  /* 0x000076324e67d816 */ /* 0x000fe40000000067 */
[----:B------:R-:W-:Y:S02]  /*35b0*/  @!P0 PRMT R66, R77, 0x7610, R66 ;  /* 0x000076104d428816 */ /* 0x000fe40000000042 */
[----:B------:R-:W-:Y:S02]  /*35c0*/  @!P0 PRMT R63, R63, 0x7610, R77 ;  /* 0x000076103f3f8816 */ /* 0x000fe4000000004d */
[----:B------:R-:W-:-:S02]  /*35d0*/  LOP3.LUT P5, RZ, R12, 0x80000, RZ, 0xc0, !PT ;  /* 0x000800000cff7812 */ /* 0x000fc400078ac0ff */
[----:B------:R-:W-:Y:S02]  /*35e0*/  LOP3.LUT P0, RZ, R12, 0x40000, RZ, 0xc0, !PT ;  /* 0x000400000cff7812 */ /* 0x000fe4000780c0ff */
[----:B------:R-:W-:Y:S02]  /*35f0*/  @!P2 PRMT R116, R80, 0x7632, R116 ;  /* 0x000076325074a816 */ /* 0x000fe40000000074 */
[----:B------:R-:W-:Y:S02]  /*3600*/  @!P2 PRMT R102, R79, 0x7632, R102 ;  /* 0x000076324f66a816 */ /* 0x000fe40000000066 */
[----:B------:R-:W-:Y:S01]  /*3610*/  LOP3.LUT P2, RZ, R12, 0x100000, RZ, 0xc0, !PT ;  /* 0x001000000cff7812 */ /* 0x000fe2000784c0ff */
[----:B------:R0:W-:Y:S01]  /*3620*/  STL [R1+0x14], R78 ;  /* 0x0000144e01007387 */ /* 0x0001e20000100800 */
[----:B------:R-:W-:Y:S02]  /*3630*/  PRMT R66, R66, 0x5410, RZ ;  /* 0x0000541042427816 */ /* 0x000fe400000000ff */
[----:B------:R-:W-:Y:S01]  /*3640*/  PRMT R63, RZ, 0x7610, R63 ;  /* 0x00007610ff3f7816 */ /* 0x000fe2000000003f */
[----:B------:R1:W-:Y:S01]  /*3650*/  STL [R1+0x98], R77 ;  /* 0x0000984d01007387 */ /* 0x0003e20000100800 */
[----:B------:R-:W-:-:S02]  /*3660*/  PRMT R62, R62, 0x5410, RZ ;  /* 0x000054103e3e7816 */ /* 0x000fc400000000ff */
[----:B------:R-:W-:Y:S01]  /*3670*/  PRMT R70, RZ, 0x7610, R70 ;  /* 0x00007610ff467816 */ /* 0x000fe20000000046 */
[----:B------:R4:W-:Y:S01]  /*3680*/  STL [R1+0x1c], R72 ;  /* 0x00001c4801007387 */ /* 0x0009e20000100800 */
[----:B0-----:R-:W-:Y:S02]  /*3690*/  PRMT R78, R78, 0x5410, RZ ;  /* 0x000054104e4e7816 */ /* 0x001fe400000000ff */
[----:B------:R-:W-:Y:S02]  /*36a0*/  @!P1 PRMT R66, R66, 0x5410, R72 ;  /* 0x0000541042429816 */ /* 0x000fe40000000048 */
[----:B-1----:R-:W-:Y:S01]  /*36b0*/  PRMT R77, R77, 0x5410, RZ ;  /* 0x000054104d4d7816 */ /* 0x002fe200000000ff */
[----:B------:R0:W-:Y:S01]  /*36c0*/  STL [R1+0x9c], R71 ;  /* 0x00009c4701007387 */ /* 0x0001e20000100800 */
[----:B------:R-:W-:Y:S02]  /*36d0*/  @!P1 PRMT R63, R72, 0x7632, R63 ;  /* 0x00007632483f9816 */ /* 0x000fe4000000003f */
[----:B------:R-:W-:-:S02]  /*36e0*/  @!P1 PRMT R62, R62, 0x5410, R71 ;  /* 0x000054103e3e9816 */ /* 0x000fc40000000047 */
[----:B------:R-:W-:Y:S02]  /*36f0*/  @!P1 PRMT R70, R71, 0x7632, R70 ;  /* 0x0000763247469816 */ /* 0x000fe40000000046 */
[----:B----4-:R-:W-:Y:S02]  /*3700*/  PRMT R72, R72, 0x5410, RZ ;  /* 0x0000541048487816 */ /* 0x010fe400000000ff */
[----:B------:R-:W-:Y:S02]  /*3710*/  @!P5 PRMT R77, R77, 0x5410, R65 ;  /* 0x000054104d4dd816 */ /* 0x000fe40000000041 */
[----:B0-----:R-:W-:Y:S02]  /*3720*/  PRMT R71, R71, 0x5410, RZ ;  /* 0x0000541047477816 */ /* 0x001fe400000000ff */
[----:B------:R-:W-:Y:S01]  /*3730*/  @!P0 PRMT R78, R78, 0x7610, R64 ;  /* 0x000076104e4e8816 */ /* 0x000fe20000000040 */
[----:B------:R0:W-:Y:S01]  /*3740*/  STL [R1+0x10], R80 ;  /* 0x0000105001007387 */ /* 0x0001e20000100800 */
[----:B------:R-:W-:-:S02]  /*3750*/  P2R R49, PR, RZ, 0x10 ;  /* 0x00000010ff317803 */ /* 0x000fc40000000000 */
[----:B------:R-:W-:Y:S02]  /*3760*/  @!P2 PRMT R71, R71, 0x7610, R68 ;  /* 0x000076104747a816 */ /* 0x000fe40000000044 */
[----:B------:R-:W-:Y:S02]  /*3770*/  @!P5 PRMT R72, R72, 0x7610, R67 ;  /* 0x000076104848d816 */ /* 0x000fe40000000043 */
[----:B------:R-:W-:Y:S02]  /*3780*/  LOP3.LUT P4, RZ, R12, 0x10000, RZ, 0xc0, !PT ;  /* 0x000100000cff7812 */ /* 0x000fe4000788c0ff */
[----:B------:R-:W-:Y:S02]  /*3790*/  PRMT R77, RZ, 0x7610, R77 ;  /* 0x00007610ff4d7816 */ /* 0x000fe4000000004d */
[----:B0-----:R-:W-:Y:S02]  /*37a0*/  PRMT R80, R80, 0x5410, RZ ;  /* 0x0000541050507816 */ /* 0x001fe400000000ff */
[----:B------:R-:W-:-:S02]  /*37b0*/  PRMT R78, RZ, 0x7610, R78 ;  /* 0x00007610ff4e7816 */ /* 0x000fc4000000004e */
[----:B------:R-:W-:Y:S02]  /*37c0*/  LOP3.LUT P1, RZ, R12, 0x20000, RZ, 0xc0, !PT ;  /* 0x000200000cff7812 */ /* 0x000fe4000782c0ff */
[----:B------:R-:W-:Y:S02]  /*37d0*/  PRMT R71, RZ, 0x7610, R71 ;  /* 0x00007610ff477816 */ /* 0x000fe40000000047 */
[----:B------:R-:W-:Y:S02]  /*37e0*/  PRMT R72, RZ, 0x7610, R72 ;  /* 0x00007610ff487816 */ /* 0x000fe40000000048 */
[----:B------:R-:W-:Y:S02]  /*37f0*/  PRMT R81, RZ, 0x7610, R81 ;  /* 0x00007610ff517816 */ /* 0x000fe40000000051 */
[----:B------:R-:W-:Y:S02]  /*3800*/  @!P0 PRMT R77, R64, 0x7610, R77 ;  /* 0x00007610404d8816 */ /* 0x000fe4000000004d */
[----:B------:R-:W-:-:S02]  /*3810*/  @!P0 PRMT R80, R80, 0x5410, R55 ;  /* 0x0000541050508816 */ /* 0x000fc40000000037 */
[----:B------:R-:W-:Y:S02]  /*3820*/  @!P0 PRMT R78, R55, 0x7632, R78 ;  /* 0x00007632374e8816 */ /* 0x000fe4000000004e */
[C---:B------:R-:W-:Y:S02]  /*3830*/  LOP3.LUT P0, RZ, R12.reuse, 0x8000, RZ, 0xc0, !PT ;  /* 0x000080000cff7812 */ /* 0x040fe4000780c0ff */
[----:B------:R-:W-:Y:S02]  /*3840*/  @!P5 PRMT R71, R67, 0x7610, R71 ;  /* 0x000076104347d816 */ /* 0x000fe40000000047 */
[----:B------:R-:W-:Y:S02]  /*3850*/  @!P5 PRMT R72, R65, 0x7632, R72 ;  /* 0x000076324148d816 */ /* 0x000fe40000000048 */
[----:B------:R-:W-:Y:S02]  /*3860*/  @!P2 PRMT R81, R69, 0x7632, R81 ;  /* 0x000076324551a816 */ /* 0x000fe40000000051 */
[----:B------:R-:W-:-:S02]  /*3870*/  LOP3.LUT P5, RZ, R12, 0x2, RZ, 0xc0, !PT ;  /* 0x000000020cff7812 */ /* 0x000fc400078ac0ff */
[----:B------:R-:W-:Y:S01]  /*3880*/  PRMT R85, R85, 0x5410, RZ ;  /* 0x0000541055557816 */ /* 0x000fe200000000ff */
[----:B------:R0:W-:Y:S01]  /*3890*/  STL [R1+0x90], R79 ;  /* 0x0000904f01007387 */ /* 0x0001e20000100800 */
[----:B------:R-:W-:Y:S02]  /*38a0*/  PRMT R91, R91, 0x5410, RZ ;  /* 0x000054105b5b7816 */ /* 0x000fe400000000ff */
[----:B------:R-:W-:Y:S02]  /*38b0*/  PRMT R62, RZ, 0x7610, R62 ;  /* 0x00007610ff3e7816 */ /* 0x000fe4000000003e */
[----:B------:R-:W-:Y:S02]  /*38c0*/  PRMT R81, R81, 0x5410, RZ ;  /* 0x0000541051517816 */ /* 0x000fe400000000ff */
[----:B------:R-:W-:Y:S01]  /*38d0*/  @!P4 PRMT R85, R85, 0x7610, R38 ;  /* 0x000076105555c816 */ /* 0x000fe20000000026 */
[----:B------:R1:W-:Y:S01]  /*38e0*/  STL [R1+0x24], R67 ;  /* 0x0000244301007387 */ /* 0x0003e20000100800 */
[----:B------:R-:W-:-:S02]  /*38f0*/  PRMT R92, RZ, 0x5410, RZ ;  /* 0x00005410ff5c7816 */ /* 0x000fc400000000ff */
[----:B0-----:R-:W-:Y:S01]  /*3900*/  PRMT R79, RZ, 0x7610, R79 ;  /* 0x00007610ff4f7816 */ /* 0x001fe2000000004f */
[----:B------:R-:W-:Y:S01]  /*3910*/  STL [R1+0xa4], R65 ;  /* 0x0000a44101007387 */ /* 0x000fe20000100800 */
[----:B------:R-:W-:Y:S02]  /*3920*/  @!P4 PRMT R91, R91, 0x7610, R44 ;  /* 0x000076105b5bc816 */ /* 0x000fe4000000002c */
[----:B------:R-:W-:Y:S01]  /*3930*/  PRMT R86, RZ, 0x5410, RZ ;  /* 0x00005410ff567816 */ /* 0x000fe200000000ff */
[----:B------:R0:W-:Y:S01]  /*3940*/  STL [R1+0x28], R64 ;  /* 0x0000284001007387 */ /* 0x0001e20000100800 */
[----:B------:R-:W-:Y:S01]  /*3950*/  P2R R2, PR, RZ, 0x40 ;  /* 0x00000040ff027803 */ /* 0x000fe20000000000 */
[----:B-1----:R-:W-:Y:S01]  /*3960*/  HFMA2 R67, -RZ, RZ, 0, 0 ;  /* 0x00000000ff437431 */ /* 0x002fe200000001ff */
[----:B------:R-:W-:Y:S02]  /*3970*/  @!P2 PRMT R62, R69, 0x7610, R62 ;  /* 0x00007610453ea816 */ /* 0x000fe4000000003e */
[----:B------:R-:W-:-:S02]  /*3980*/  @!P2 PRMT R81, R81, 0x5410, R68 ;  /* 0x000054105151a816 */ /* 0x000fc40000000044 */
[----:B------:R-:W-:Y:S01]  /*3990*/  @!P1 PRMT R79, R53, 0x7632, R79 ;  /* 0x00007632354f9816 */ /* 0x000fe2000000004f */
[----:B------:R1:W-:Y:S01]  /*39a0*/  STL [R1+0x34], R13 ;  /* 0x0000340d01007387 */ /* 0x0003e20000100800 */
[----:B------:R-:W-:Y:S02]  /*39b0*/  PRMT R85, RZ, 0x7610, R85 ;  /* 0x00007610ff557816 */ /* 0x000fe40000000055 */
[----:B0-----:R-:W-:Y:S02]  /*39c0*/  CS2R R64, SRZ ;  /* 0x0000000000407805 */ /* 0x001fe4000001ff00 */
[----:B------:R-:W-:Y:S01]  /*39d0*/  LOP3.LUT P2, RZ, R12, 0x4, RZ, 0xc0, !PT ;  /* 0x000000040cff7812 */ /* 0x000fe2000784c0ff */
[----:B------:R0:W4:Y:S01]  /*39e0*/  @!P5 LDG.E R67, desc[UR10][R6.64] ;  /* 0x0000000a0643d981 */ /* 0x000122000c1e1900 */
[----:B------:R-:W-:Y:S02]  /*39f0*/  @!P4 PRMT R92, R92, 0x5410, R44 ;  /* 0x000054105c5cc816 */ /* 0x000fe4000000002c */
[----:B------:R-:W-:Y:S01]  /*3a00*/  LOP3.LUT P6, RZ, R12, 0x1, RZ, 0xc0, !PT ;  /* 0x000000010cff7812 */ /* 0x000fe200078cc0ff */
[----:B------:R-:W4:Y:S01]  /*3a10*/  @!P5 LDG.E R65, desc[UR10][R30.64] ;  /* 0x0000000a1e41d981 */ /* 0x000f22000c1e1900 */
[----:B------:R-:W-:-:S02]  /*3a20*/  PRMT R91, RZ, 0x7610, R91 ;  /* 0x00007610ff5b7816 */ /* 0x000fc4000000005b */
[----:B------:R-:W-:Y:S02]  /*3a30*/  @!P0 PRMT R86, R86, 0x7610, R13 ;  /* 0x0000761056568816 */ /* 0x000fe4000000000d */
[----:B------:R-:W-:Y:S02]  /*3a40*/  PRMT R80, RZ, 0x7610, R80 ;  /* 0x00007610ff507816 */ /* 0x000fe40000000050 */
[----:B------:R-:W-:Y:S02]  /*3a50*/  PRMT R79, R79, 0x5410, RZ ;  /* 0x000054104f4f7816 */ /* 0x000fe400000000ff */
[----:B------:R-:W-:Y:S02]  /*3a60*/  PRMT R93, RZ, 0x7610, R93 ;  /* 0x00007610ff5d7816 */ /* 0x000fe4000000005d */
[----:B------:R-:W-:Y:S02]  /*3a70*/  @!P0 PRMT R85, R13, 0x7610, R85 ;  /* 0x000076100d558816 */ /* 0x000fe40000000055 */
[----:B------:R-:W-:-:S02]  /*3a80*/  @!P4 PRMT R92, R38, 0x7610, R92 ;  /* 0x00007610265cc816 */ /* 0x000fc4000000005c */
[----:B-1----:R-:W-:Y:S01]  /*3a90*/  P2R R13, PR, RZ, 0x20 ;  /* 0x00000020ff0d7803 */ /* 0x002fe20000000000 */
[----:B------:R-:W-:Y:S01]  /*3aa0*/  STL [R1+0x20], R69 ;  /* 0x0000204501007387 */ /* 0x000fe20000100800 */
[C---:B------:R-:W-:Y:S02]  /*3ab0*/  LOP3.LUT P4, RZ, R12.reuse, 0x2000, RZ, 0xc0, !PT ;  /* 0x000020000cff7812 */ /* 0x040fe4000788c0ff */
[C---:B------:R-:W-:Y:S01]  /*3ac0*/  @!P0 PRMT R91, R25.reuse, 0x7610, R91 ;  /* 0x00007610195b8816 */ /* 0x040fe2000000005b */
[----:B------:R1:W-:Y:S01]  /*3ad0*/  STL [R1+0xa0], R68 ;  /* 0x0000a04401007387 */ /* 0x0003e20000100800 */
[----:B------:R-:W-:Y:S02]  /*3ae0*/  @!P0 PRMT R86, R25, 0x7632, R86 ;  /* 0x0000763219568816 */ /* 0x000fe40000000056 */
[----:B------:R-:W-:Y:S01]  /*3af0*/  LOP3.LUT P5, RZ, R12, 0x1000, RZ, 0xc0, !PT ;  /* 0x000010000cff7812 */ /* 0x000fe200078ac0ff */
[----:B------:R3:W-:Y:S01]  /*3b00*/  STL [R1+0x30], R44 ;  /* 0x0000302c01007387 */ /* 0x0007e20000100800 */
[----:B------:R-:W-:-:S02]  /*3b10*/  ISETP.NE.AND P0, PT, R45, RZ, PT ;  /* 0x000000ff2d00720c */ /* 0x000fc40003f05270 */
[----:B------:R-:W-:Y:S02]  /*3b20*/  @!P1 PRMT R80, R53, 0x7610, R80 ;  /* 0x0000761035509816 */ /* 0x000fe40000000050 */
[----:B------:R-:W-:Y:S02]  /*3b30*/  @!P1 PRMT R79, R79, 0x5410, R48 ;  /* 0x000054104f4f9816 */ /* 0x000fe40000000030 */
[----:B-1----:R-:W-:Y:S02]  /*3b40*/  CS2R R68, SRZ ;  /* 0x0000000000447805 */ /* 0x002fe4000001ff00 */
[----:B------:R-:W-:Y:S02]  /*3b50*/  @!P1 PRMT R93, R48, 0x7632, R93 ;  /* 0x00007632305d9816 */ /* 0x000fe4000000005d */
[----:B------:R-:W-:Y:S02]  /*3b60*/  LOP3.LUT P1, RZ, R12, 0x4000, RZ, 0xc0, !PT ;  /* 0x000040000cff7812 */ /* 0x000fe4000782c0ff */
[----:B---3--:R-:W-:Y:S01]  /*3b70*/  CS2R R44, SRZ ;  /* 0x00000000002c7805 */ /* 0x008fe2000001ff00 */
[----:B------:R1:W3:Y:S05]  /*3b80*/  @!P2 LDG.E R69, desc[UR10][R40.64] ;  /* 0x0000000a2845a981 */ /* 0x0002ea000c1e1900 */
[----:B------:R2:W4:Y:S01]  /*3b90*/  @!P6 LDG.E R44, desc[UR10][R28.64] ;  /* 0x0000000a1c2ce981 */ /* 0x000522000c1e1900 */
[----:B0-----:R-:W-:-:S03]  /*3ba0*/  PRMT R7, R7, 0x5410, RZ ;  /* 0x0000541007077816 */ /* 0x001fc600000000ff */
[----:B------:R0:W3:Y:S01]  /*3bb0*/  @!P2 LDG.E R68, desc[UR10][R32.64] ;  /* 0x0000000a2044a981 */ /* 0x0000e2000c1e1900 */
[----:B-1----:R-:W-:-:S03]  /*3bc0*/  PRMT R41, R41, 0x5410, RZ ;  /* 0x0000541029297816 */ /* 0x002fc600000000ff */
[----:B------:R1:W3:Y:S01]  /*3bd0*/  @!P6 LDG.E R45, desc[UR10][R26.64] ;  /* 0x0000000a1a2de981 */ /* 0x0002e2000c1e1900 */
[----:B--2---:R-:W-:Y:S02]  /*3be0*/  PRMT R29, RZ, 0x7610, R29 ;  /* 0x00007610ff1d7816 */ /* 0x004fe4000000001d */
[----:B------:R-:W-:Y:S02]  /*3bf0*/  @!P4 PRMT R41, R41, 0x7610, R18 ;  /* 0x000076102929c816 */ /* 0x000fe40000000012 */
[----:B0-----:R-:W-:Y:S02]  /*3c00*/  PRMT R32, R32, 0x5410, RZ ;  /* 0x0000541020207816 */ /* 0x001fe400000000ff */
[----:B------:R-:W-:Y:S01]  /*3c10*/  @!P5 PRMT R29, R16, 0x7632, R29 ;  /* 0x00007632101dd816 */ /* 0x000fe2000000001d */
[----:B------:R0:W-:Y:S01]  /*3c20*/  STL [R1+0x38], R21 ;  /* 0x0000381501007387 */ /* 0x0001e20000100800 */
[--C-:B------:R-:W-:Y:S02]  /*3c30*/  @!P1 PRMT R32, R32, 0x5410, R21.reuse ;  /* 0x0000541020209816 */ /* 0x100fe40000000015 */
[----:B------:R-:W-:-:S02]  /*3c40*/  @!P1 PRMT R7, R7, 0x7610, R21 ;  /* 0x0000761007079816 */ /* 0x000fc40000000015 */
[----:B-1----:R-:W-:Y:S02]  /*3c50*/  PRMT R27, R27, 0x5410, RZ ;  /* 0x000054101b1b7816 */ /* 0x002fe400000000ff */
[----:B------:R-:W-:Y:S02]  /*3c60*/  PRMT R29, R29, 0x5410, RZ ;  /* 0x000054101d1d7816 */ /* 0x000fe400000000ff */
[----:B------:R-:W-:Y:S02]  /*3c70*/  PRMT R41, RZ, 0x7610, R41 ;  /* 0x00007610ff297816 */ /* 0x000fe40000000029 */
[----:B0-----:R-:W-:Y:S02]  /*3c80*/  PRMT R21, R21, 0x5410, RZ ;  /* 0x0000541015157816 */ /* 0x001fe400000000ff */
[--C-:B------:R-:W-:Y:S02]  /*3c90*/  @!P0 PRMT R27, R27, 0x5410, R20.reuse ;  /* 0x000054101b1b8816 */ /* 0x100fe40000000014 */
[----:B------:R-:W-:-:S02]  /*3ca0*/  @!P0 PRMT R21, R21, 0x7610, R20 ;  /* 0x0000761015158816 */ /* 0x000fc40000000014 */
[----:B------:R-:W-:Y:S02]  /*3cb0*/  @!P0 PRMT R29, R29, 0x5410, R11 ;  /* 0x000054101d1d8816 */ /* 0x000fe4000000000b */
[----:B------:R-:W-:Y:S02]  /*3cc0*/  @!P0 PRMT R41, R11, 0x7632, R41 ;  /* 0x000076320b298816 */ /* 0x000fe40000000029 */
[----:B------:R-:W-:Y:S02]  /*3cd0*/  ISETP.NE.AND P0, PT, R24, RZ, PT ;  /* 0x000000ff1800720c */ /* 0x000fe40003f05270 */
[----:B------:R-:W-:-:S11]  /*3ce0*/  CS2R R58, SRZ ;  /* 0x00000000003a7805 */ /* 0x000fd6000001ff00 */
[----:B------:R0:W2:Y:S02]  /*3cf0*/  @!P0 LDG.E R59, desc[UR10][R60.64] ;  /* 0x0000000a3c3b8981 */ /* 0x0000a4000c1e1900 */
[----:B0-----:R-:W-:-:S06]  /*3d00*/  CS2R R60, SRZ ;  /* 0x00000000003c7805 */ /* 0x001fcc000001ff00 */
[----:B------:R-:W2:Y:S01]  /*3d10*/  @!P0 LDG.E R60, desc[UR10][R114.64] ;  /* 0x0000000a723c8981 */ /* 0x000ea2000c1e1900 */
[----:B------:R-:W-:Y:S02]  /*3d20*/  PRMT R31, R31, 0x5410, RZ ;  /* 0x000054101f1f7816 */ /* 0x000fe400000000ff */
[----:B------:R-:W-:Y:S02]  /*3d30*/  PRMT R6, R6, 0x5410, RZ ;  /* 0x0000541006067816 */ /* 0x000fe400000000ff */
[----:B------:R-:W-:Y:S02]  /*3d40*/  PRMT R32, RZ, 0x7610, R32 ;  /* 0x00007610ff207816 */ /* 0x000fe40000000020 */
[--C-:B------:R-:W-:Y:S02]  /*3d50*/  @!P4 PRMT R31, R31, 0x5410, R23.reuse ;  /* 0x000054101f1fc816 */ /* 0x100fe40000000017 */
[----:B------:R-:W-:Y:S02]  /*3d60*/  @!P4 PRMT R6, R6, 0x7610, R23 ;  /* 0x000076100606c816 */ /* 0x000fe40000000017 */
[----:B------:R-:W-:-:S02]  /*3d70*/  @!P4 PRMT R32, R18, 0x7610, R32 ;  /* 0x000076101220c816 */ /* 0x000fc40000000020 */
[----:B------:R-:W-:Y:S02]  /*3d80*/  PRMT R30, RZ, 0x5410, RZ ;  /* 0x00005410ff1e7816 */ /* 0x000fe400000000ff */
[----:B------:R-:W-:Y:S02]  /*3d90*/  LOP3.LUT P4, RZ, R12, 0x400, RZ, 0xc0, !PT ;  /* 0x000004000cff7812 */ /* 0x000fe4000788c0ff */
[----:B------:R-:W-:Y:S02]  /*3da0*/  PRMT R31, RZ, 0x7610, R31 ;  /* 0x00007610ff1f7816 */ /* 0x000fe4000000001f */
[----:B------:R-:W-:Y:S01]  /*3db0*/  @!P5 PRMT R30, R16, 0x7610, R30 ;  /* 0x00007610101ed816 */ /* 0x000fe2000000001e */
[----:B------:R0:W-:Y:S01]  /*3dc0*/  STL [R1+0xb0], R38 ;  /* 0x0000b02601007387 */ /* 0x0001e20000100800 */
[----:B------:R-:W-:Y:S02]  /*3dd0*/  @!P5 PRMT R31, R14, 0x7610, R31 ;  /* 0x000076100e1fd816 */ /* 0x000fe4000000001f */
[----:B------:R-:W-:-:S02]  /*3de0*/  @!P5 PRMT R30, R30, 0x7610, R14 ;  /* 0x000076101e1ed816 */ /* 0x000fc4000000000e */
[----:B------:R-:W-:Y:S02]  /*3df0*/  PRMT R33, RZ, 0x7610, R33 ;  /* 0x00007610ff217816 */ /* 0x000fe40000000021 */
[----:B------:R-:W-:Y:S02]  /*3e00*/  LOP3.LUT P5, RZ, R12, 0x200, RZ, 0xc0, !PT ;  /* 0x000002000cff7812 */ /* 0x000fe400078ac0ff */
[----:B------:R-:W-:Y:S02]  /*3e10*/  PRMT R28, RZ, 0x5410, RZ ;  /* 0x00005410ff1c7816 */ /* 0x000fe400000000ff */
[----:B0-----:R-:W-:Y:S02]  /*3e20*/  PRMT R38, RZ, 0x7610, R38 ;  /* 0x00007610ff267816 */ /* 0x001fe40000000026 */
[----:B------:R-:W-:Y:S01]  /*3e30*/  ISETP.NE.AND P2, PT, R51, RZ, PT ;  /* 0x000000ff3300720c */ /* 0x000fe20003f45270 */
        /* <DEDUP_REMOVED lines=36> */
[----:B------:R-:W-:-:S02]  /*4080*/  @!P4 PRMT R16, R82, 0x7610, R16 ;  /* 0x000076105210c816 */ /* 0x000fc40000000010 */
        /* <DEDUP_REMOVED lines=8> */
[----:B------:R-:W1:Y:S01]  /*4110*/  S2R R51, SR_TID.X ;  /* 0x0000000000337919 */ /* 0x000e620000002100 */
[C---:B------:R-:W-:Y:S02]  /*4120*/  @!P5 PRMT R21, R5.reuse, 0x7632, R21 ;  /* 0x000076320515d816 */ /* 0x040fe40000000015 */
[----:B0-----:R-:W-:Y:S01]  /*4130*/  PRMT R14, R14, 0x5410, RZ ;  /* 0x000054100e0e7816 */ /* 0x001fe200000000ff */
[----:B------:R0:W-:Y:S01]  /*4140*/  STL [R1+0xc4], R11 ;  /* 0x0000c40b01007387 */ /* 0x0001e20000100800 */
[----:B------:R-:W-:Y:S02]  /*4150*/  @!P5 PRMT R22, R5, 0x7610, R22 ;  /* 0x000076100516d816 */ /* 0x000fe40000000016 */
[----:B------:R-:W-:Y:S02]  /*4160*/  @!P5 PRMT R14, R14, 0x5410, R52 ;  /* 0x000054100e0ed816 */ /* 0x000fe40000000034 */
[----:B------:R-:W-:-:S02]  /*4170*/  LOP3.LUT P5, RZ, R12, 0x4, RZ, 0xc0, !PT ;  /* 0x000000040cff7812 */ /* 0x000fc400078ac0ff */
[----:B------:R-:W-:Y:S02]  /*4180*/  PRMT R12, R12, 0x5410, RZ ;  /* 0x000054100c0c7816 */ /* 0x000fe400000000ff */
[----:B0-----:R-:W-:Y:S01]  /*4190*/  PRMT R11, RZ, 0x7610, R11 ;  /* 0x00007610ff0b7816 */ /* 0x001fe2000000000b */
[----:B------:R0:W-:Y:S01]  /*41a0*/  STL [R1+0x44], R20 ;  /* 0x0000441401007387 */ /* 0x0001e20000100800 */
[----:B------:R-:W-:Y:S02]  /*41b0*/  @!P3 PRMT R12, R12, 0x5410, R76 ;  /* 0x000054100c0cb816 */ /* 0x000fe4000000004c */
[----:B-----5:R-:W-:Y:S01]  /*41c0*/  @!P4 PRMT R11, R74, 0x7610, R11 ;  /* 0x000076104a0bc816 */ /* 0x020fe2000000000b */
        /* <DEDUP_REMOVED lines=10> */
[----:B-----5:R-:W-:Y:S01]  /*4270*/  PRMT R10, R10, 0x5410, RZ ;  /* 0x000054100a0a7816 */ /* 0x020fe200000000ff */
[----:B------:R5:W-:Y:S01]  /*4280*/  STL [R1+0x48], R9 ;  /* 0x0000480901007387 */ /* 0x000be20000100800 */
[----:B------:R-:W-:-:S02]  /*4290*/  @!P3 PRMT R20, R75, 0x7610, R20 ;  /* 0x000076104b14b816 */ /* 0x000fc40000000014 */
[----:B------:R-:W-:Y:S01]  /*42a0*/  @!P3 PRMT R39, R39, 0x7610, R75 ;  /* 0x000076102727b816 */ /* 0x000fe2000000004b */
[----:B------:R1:W-:Y:S01]  /*42b0*/  STL [R1+0x50], R0 ;  /* 0x0000500001007387 */ /* 0x0003e20000100800 */
[C---:B------:R-:W-:Y:S02]  /*42c0*/  ISETP.NE.AND P3, PT, R17.reuse, RZ, PT ;  /* 0x000000ff1100720c */ /* 0x040fe40003f65270 */
[----:B------:R-:W-:Y:S01]  /*42d0*/  PRMT R19, RZ, 0x7610, R19 ;  /* 0x00007610ff137816 */ /* 0x000fe20000000013 */
[----:B------:R-:W2:Y:S01]  /*42e0*/  @!P1 LDG.E R61, desc[UR10][R112.64] ;  /* 0x0000000a703d9981 */ /* 0x000ea2000c1e1900 */
[----:B------:R-:W-:Y:S02]  /*42f0*/  PRMT R18, R18, 0x5410, RZ ;  /* 0x0000541012127816 */ /* 0x000fe400000000ff */
[----:B------:R-:W-:Y:S01]  /*4300*/  PRMT R17, R17, 0x5410, RZ ;  /* 0x0000541011117816 */ /* 0x000fe200000000ff */
[----:B------:R2:W2:Y:S01]  /*4310*/  @!P1 LDG.E R64, desc[UR10][R46.64] ;  /* 0x0000000a2e409981 */ /* 0x0004a2000c1e1900 */
[----:B0-----:R-:W-:-:S02]  /*4320*/  MOV R3, UR7 ;  /* 0x0000000700037c02 */ /* 0x001fc40008000f00 */
[----:B------:R-:W-:Y:S02]  /*4330*/  @!P4 PRMT R19, R74, 0x7632, R19 ;  /* 0x000076324a13c816 */ /* 0x000fe40000000013 */
[--C-:B------:R-:W-:Y:S02]  /*4340*/  @!P4 PRMT R18, R18, 0x5410, R73.reuse ;  /* 0x000054101212c816 */ /* 0x100fe40000000049 */
[----:B------:R-:W-:Y:S02]  /*4350*/  @!P4 PRMT R17, R17, 0x7610, R73 ;  /* 0x000076101111c816 */ /* 0x000fe40000000049 */
[----:B------:R-:W-:Y:S02]  /*4360*/  ISETP.NE.AND P4, PT, R49, RZ, PT ;  /* 0x000000ff3100720c */ /* 0x000fe40003f85270 */
[----:B-----5:R-:W-:Y:S02]  /*4370*/  PRMT R9, RZ, 0x7610, R9 ;  /* 0x00007610ff097816 */ /* 0x020fe40000000009 */
[----:B-1----:R-:W-:-:S02]  /*4380*/  LOP3.LUT R0, R51, 0xffff, RZ, 0xc0, !PT ;  /* 0x0000ffff33007812 */ /* 0x002fc400078ec0ff */
[----:B------:R-:W-:-:S03]  /*4390*/  PRMT R6, RZ, 0x7610, R6 ;  /* 0x00007610ff067816 */ /* 0x000fc60000000006 */
[----:B------:R-:W-:-:S04]  /*43a0*/  IMAD R0, R0, 0x445, RZ ;  /* 0x0000044500007824 */ /* 0x000fc800078e02ff */
[----:B------:R-:W-:Y:S02]  /*43b0*/  @!P4 PRMT R9, R43, 0x7610, R9 ;  /* 0x000076102b09c816 */ /* 0x000fe40000000009 */
[----:B------:R-:W-:Y:S02]  /*43c0*/  PRMT R33, R33, 0x5410, RZ ;  /* 0x0000541021217816 */ /* 0x000fe400000000ff */
[----:B------:R-:W-:Y:S02]  /*43d0*/  PRMT R9, R9, 0x5410, RZ ;  /* 0x0000541009097816 */ /* 0x000fe400000000ff */
[----:B------:R-:W-:Y:S02]  /*43e0*/  SHF.R.U32.HI R0, RZ, 0x10, R0 ;  /* 0x00000010ff007819 */ /* 0x000fe40000011600 */
[C---:B----4-:R-:W-:Y:S02]  /*43f0*/  @!P6 PRMT R7, R44.reuse, 0x7610, R7 ;  /* 0x000076102c07e816 */ /* 0x050fe40000000007 */
[----:B------:R-:W-:-:S02]  /*4400*/  @!P6 PRMT R12, R44, 0x7632, R12 ;  /* 0x000076322c0ce816 */ /* 0x000fc4000000000c */
[--C-:B---3--:R-:W-:Y:S02]  /*4410*/  @!P6 PRMT R11, R11, 0x5410, R45.reuse ;  /* 0x000054100b0be816 */ /* 0x108fe4000000002d */
[----:B------:R-:W-:Y:S02]  /*4420*/  @!P6 PRMT R10, R10, 0x7610, R45 ;  /* 0x000076100a0ae816 */ /* 0x000fe4000000002d */
[----:B------:R-:W-:Y:S02]  /*4430*/  ISETP.NE.AND P6, PT, R2, RZ, PT ;  /* 0x000000ff0200720c */ /* 0x000fe40003fc5270 */
[----:B------:R-:W-:Y:S01]  /*4440*/  MOV R2, UR6 ;  /* 0x0000000600027c02 */ /* 0x000fe20008000f00 */
[----:B------:R-:W0:Y:S05]  /*4450*/  LDCU.U8 UR6, c[0x0][0x414] ;  /* 0x00008280ff0677ac */ /* 0x000e2a0008000000 */
[----:B------:R-:W3:Y:S01]  /*4460*/  LDG.E.64 R2, desc[UR10][R2.64] ;  /* 0x0000000a02027981 */ /* 0x000ee2000c1e1b00 */
[----:B------:R-:W-:-:S02]  /*4470*/  PRMT R10, RZ, 0x7610, R10 ;  /* 0x00007610ff0a7816 */ /* 0x000fc4000000000a */
[----:B------:R-:W-:Y:S02]  /*4480*/  PRMT R0, R0, 0x9910, RZ ;  /* 0x0000991000007816 */ /* 0x000fe400000000ff */
[----:B------:R-:W-:Y:S02]  /*4490*/  PRMT R17, RZ, 0x7610, R17 ;  /* 0x00007610ff117816 */ /* 0x000fe40000000011 */
[----:B------:R-:W-:Y:S01]  /*44a0*/  PRMT R16, R16, 0x5410, RZ ;  /* 0x0000541010107816 */ /* 0x000fe200000000ff */
[----:B------:R-:W-:Y:S01]  /*44b0*/  IMAD R0, R0, 0x3c, RZ ;  /* 0x0000003c00007824 */ /* 0x000fe200078e02ff */
[----:B------:R-:W-:Y:S02]  /*44c0*/  PRMT R39, RZ, 0x7610, R39 ;  /* 0x00007610ff277816 */ /* 0x000fe40000000027 */
[----:B------:R-:W-:Y:S02]  /*44d0*/  @!P4 PRMT R17, R43, 0x7632, R17 ;  /* 0x000076322b11c816 */ /* 0x000fe40000000011 */
[----:B------:R-:W-:-:S02]  /*44e0*/  @!P4 PRMT R16, R16, 0x5410, R42 ;  /* 0x000054101010c816 */ /* 0x000fc4000000002a */
[----:B------:R-:W-:Y:S01]  /*44f0*/  @!P4 PRMT R39, R42, 0x7632, R39 ;  /* 0x000076322a27c816 */ /* 0x000fe20000000027 */
[----:B------:R-:W-:Y:S01]  /*4500*/  STL [R1+0xd0], R83 ;  /* 0x0000d05301007387 */ /* 0x000fe20000100800 */
[----:B------:R-:W-:Y:S02]  /*4510*/  ISETP.NE.AND P4, PT, R15, RZ, PT ;  /* 0x000000ff0f00720c */ /* 0x000fe40003f85270 */
[C---:B--2---:R-:W-:Y:S01]  /*4520*/  @!P0 PRMT R6, R59.reuse, 0x7610, R6 ;  /* 0x000076103b068816 */ /* 0x044fe20000000006 */
[----:B------:R-:W-:Y:S01]  /*4530*/  STL [R1+0x54], R82 ;  /* 0x0000545201007387 */ /* 0x000fe20000100800 */
[----:B------:R-:W-:Y:S02]  /*4540*/  @!P0 PRMT R10, R59, 0x7632, R10 ;  /* 0x000076323b0a8816 */ /* 0x000fe4000000000a */
[--C-:B------:R-:W-:Y:S01]  /*4550*/  @!P0 PRMT R9, R9, 0x5410, R60.reuse ;  /* 0x0000541009098816 */ /* 0x100fe2000000003c */
[----:B------:R1:W-:Y:S01]  /*4560*/  STL [R1+0xc8], R8 ;  /* 0x0000c80801007387 */ /* 0x0003e20000100800 */
[----:B------:R-:W-:-:S02]  /*4570*/  @!P0 PRMT R33, R33, 0x7610, R60 ;  /* 0x0000761021218816 */ /* 0x000fc4000000003c */
[----:B0-----:R-:W-:Y:S02]  /*4580*/  ISETP.NE.AND P0, PT, RZ, UR6, PT ;  /* 0x00000006ff007c0c */ /* 0x001fe4000bf05270 */
[----:B------:R-:W-:Y:S01]  /*4590*/  PRMT R14, RZ, 0x7610, R14 ;  /* 0x00007610ff0e7816 */ /* 0x000fe2000000000e */
[----:B------:R0:W-:Y:S01]  /*45a0*/  STL [R1+0x58], R52 ;  /* 0x0000583401007387 */ /* 0x0001e20000100800 */
[----:B------:R-:W-:Y:S02]  /*45b0*/  PRMT R15, RZ, 0x5410, RZ ;  /* 0x00005410ff0f7816 */ /* 0x000fe400000000ff */
[----:B------:R-:W-:Y:S02]  /*45c0*/  IADD3 R0, PT, PT, RZ, -R0, RZ ;  /* 0x80000000ff007210 */ /* 0x000fe40007ffe0ff */
[----:B------:R-:W-:Y:S01]  /*45d0*/  PRMT R38, R38, 0x5410, RZ ;  /* 0x0000541026267816 */ /* 0x000fe200000000ff */
[----:B------:R2:W-:Y:S01]  /*45e0*/  STL [R1+0xd8], R5 ;  /* 0x0000d80501007387 */ /* 0x0005e20000100800 */
[----:B-1----:R-:W-:-:S03]  /*45f0*/  PRMT R8, R8, 0x5410, RZ ;  /* 0x0000541008087816 */ /* 0x002fc600000000ff */
[----:B------:R-:W1:Y:S01]  /*4600*/  @P0 LDC.64 R82, c[0x0][0x3b0] ;  /* 0x0000ec00ff520b82 */ /* 0x000e620000000a00 */
[--C-:B------:R-:W-:Y:S02]  /*4610*/  @!P5 PRMT R15, R15, 0x7610, R69.reuse ;  /* 0x000076100f0fd816 */ /* 0x100fe40000000045 */
[----:B------:R-:W-:Y:S02]  /*4620*/  CS2R R46, SRZ ;  /* 0x00000000002e7805 */ /* 0x000fe4000001ff00 */
[----:B------:R-:W-:Y:S01]  /*4630*/  PRMT R0, R0, 0x7710, RZ ;  /* 0x0000771000007816 */ /* 0x000fe200000000ff */
[----:B------:R4:W-:Y:S01]  /*4640*/  STL [R1+0xa8], R55 ;  /* 0x0000a83701007387 */ /* 0x0009e20000100800 */
[----:B------:R-:W-:Y:S02]  /*4650*/  @!P5 PRMT R8, R8, 0x5410, R69 ;  /* 0x000054100808d816 */ /* 0x000fe40000000045 */
[C---:B------:R-:W-:Y:S01]  /*4660*/  @!P5 PRMT R15, R68.reuse, 0x7610, R15 ;  /* 0x00007610440fd816 */ /* 0x040fe2000000000f */
[----:B------:R5:W-:Y:S01]  /*4670*/  STL [R1+0x2c], R53 ;  /* 0x00002c3501007387 */ /* 0x000be20000100800 */
[----:B------:R-:W-:-:S02]  /*4680*/  @!P5 PRMT R14, R68, 0x7632, R14 ;  /* 0x00007632440ed816 */ /* 0x000fc4000000000e */
[----:B------:R-:W-:Y:S01]  /*4690*/  IADD3 R0, PT, PT, R0, R51, RZ ;  /* 0x0000003300007210 */ /* 0x000fe20007ffe0ff */
[----:B------:R4:W3:Y:S01]  /*46a0*/  @!P4 LDG.E R58, desc[UR10][R56.64] ;  /* 0x0000000a383ac981 */ /* 0x0008e2000c1e1900 */
[----:B------:R-:W-:Y:S02]  /*46b0*/  ISETP.NE.AND P5, PT, R13, RZ, PT ;  /* 0x000000ff0d00720c */ /* 0x000fe40003fa5270 */
[----:B------:R-:W-:Y:S01]  /*46c0*/  SHF.L.U32 R0, R0, 0x1, RZ ;  /* 0x0000000100007819 */ /* 0x000fe200000006ff */
[----:B------:R-:W3:Y:S01]  /*46d0*/  @!P2 LDG.E R46, desc[UR10][R110.64] ;  /* 0x0000000a6e2ea981 */ /* 0x000ee2000c1e1900 */
[----:B0-----:R-:W-:Y:S02]  /*46e0*/  MOV R52, UR13 ;  /* 0x0000000d00347c02 */ /* 0x001fe40008000f00 */
[----:B------:R-:W-:Y:S01]  /*46f0*/  LOP3.LUT R0, R0, 0xffff, RZ, 0xc0, !PT ;  /* 0x0000ffff00007812 */ /* 0x000fe200078ec0ff */
[----:B------:R-:W3:Y:S01]  /*4700*/  @!P2 LDG.E R47, desc[UR10][R108.64] ;  /* 0x0000000a6c2fa981 */ /* 0x000ee2000c1e1900 */
[----:B------:R-:W-:-:S02]  /*4710*/  PRMT R13, RZ, 0x5410, RZ ;  /* 0x00005410ff0d7816 */ /* 0x000fc400000000ff */
[----:B------:R-:W-:Y:S01]  /*4720*/  PRMT R8, RZ, 0x7610, R8 ;  /* 0x00007610ff087816 */ /* 0x000fe20000000008 */
[----:B------:R-:W-:Y:S02]  /*4730*/  IMAD R52, R52, 0x78, R0 ;  /* 0x0000007834347824 */ /* 0x000fe400078e0200 */
[----:B------:R-:W-:Y:S02]  /*4740*/  @!P5 PRMT R13, R13, 0x7610, R67 ;  /* 0x000076100d0dd816 */ /* 0x000fe40000000043 */
[----:B-1----:R-:W-:Y:S01]  /*4750*/  @P0 IMAD.WIDE R82, R52, 0x2, R82 ;  /* 0x0000000234520825 */ /* 0x002fe200078e0252 */
[----:B------:R-:W-:Y:S02]  /*4760*/  @!P5 PRMT R8, R67, 0x7610, R8 ;  /* 0x000076104308d816 */ /* 0x000fe40000000008 */
[----:B------:R-:W-:Y:S02]  /*4770*/  @!P5 PRMT R13, R65, 0x7610, R13 ;  /* 0x00007610410dd816 */ /* 0x000fe4000000000d */
[----:B------:R-:W-:Y:S01]  /*4780*/  @!P5 PRMT R38, R38, 0x7610, R65 ;  /* 0x000076102626d816 */ /* 0x000fe20000000041 */
[----:B------:R-:W3:Y:S01]  /*4790*/  @P0 LDG.E.U16 R51, desc[UR10][R82.64] ;  /* 0x0000000a52330981 */ /* 0x000ee2000c1e1500 */
[----:B------:R-:W-:-:S03]  /*47a0*/  ISETP.NE.AND P5, PT, R4, RZ, PT ;  /* 0x000000ff0400720c */ /* 0x000fc60003fa5270 */
[----:B--2---:R0:W2:Y:S01]  /*47b0*/  @P0 LDG.E.U16 R5, desc[UR10][R82.64+0x2] ;  /* 0x0000020a52050981 */ /* 0x0040a2000c1e1500 */
[----:B----4-:R-:W-:Y:S02]  /*47c0*/  CS2R R56, SRZ ;  /* 0x0000000000387805 */ /* 0x010fe4000001ff00 */
[----:B------:R-:W-:Y:S01]  /*47d0*/  MOV R55, RZ ;  /* 0x000000ff00377202 */ /* 0x000fe20000000f00 */
[----:B-----5:R-:W-:Y:S01]  /*47e0*/  HFMA2 R53, -RZ, RZ, 0, 0 ;  /* 0x00000000ff357431 */ /* 0x020fe200000001ff */
[----:B------:R-:W-:Y:S01]  /*47f0*/  MOV R4, RZ ;  /* 0x000000ff00047202 */ /* 0x000fe20000000f00 */
[----:B------:R1:W-:Y:S01]  /*4800*/  STL [R1+0xac], R48 ;  /* 0x0000ac3001007387 */ /* 0x0003e20000100800 */
[----:B------:R-:W-:-:S03]  /*4810*/  HFMA2 R49, -RZ, RZ, 0, 0 ;  /* 0x00000000ff317431 */ /* 0x000fc600000001ff */
[----:B------:R-:W4:Y:S01]  /*4820*/  @!P4 LDG.E R57, desc[UR10][R100.64] ;  /* 0x0000000a6439c981 */ /* 0x000f22000c1e1900 */
[----:B0-----:R-:W0:Y:S03]  /*4830*/  LDC.64 R82, c[0x0][0x3a8] ;  /* 0x0000ea00ff527b82 */ /* 0x001e260000000a00 */
[----:B------:R-:W5:Y:S01]  /*4840*/  @!P5 LDG.E R56, desc[UR10][R98.64] ;  /* 0x0000000a6238d981 */ /* 0x000f62000c1e1900 */
[----:B-1----:R-:W-:-:S03]  /*4850*/  MOV R48, RZ ;  /* 0x000000ff00307202 */ /* 0x002fc60000000f00 */
[----:B------:R-:W2:Y:S04]  /*4860*/  @!P5 LDG.E R55, desc[UR10][R96.64] ;  /* 0x0000000a6037d981 */ /* 0x000ea8000c1e1900 */
[----:B------:R-:W2:Y:S04]  /*4870*/  @!P6 LDG.E R53, desc[UR10][R94.64] ;  /* 0x0000000a5e35e981 */ /* 0x000ea8000c1e1900 */
[----:B------:R-:W2:Y:S04]  /*4880*/  @!P6 LDG.E R4, desc[UR10][R88.64] ;  /* 0x0000000a5804e981 */ /* 0x000ea8000c1e1900 */
[----:B------:R-:W2:Y:S04]  /*4890*/  @!P3 LDG.E R48, desc[UR10][R106.64] ;  /* 0x0000000a6a30b981 */ /* 0x000ea8000c1e1900 */
[----:B------:R-:W2:Y:S01]  /*48a0*/  @!P3 LDG.E R49, desc[UR10][R104.64] ;  /* 0x0000000a6831b981 */ /* 0x000ea2000c1e1900 */
[----:B0-----:R-:W-:-:S03]  /*48b0*/  IMAD.WIDE R82, R52, 0x2, R82 ;  /* 0x0000000234527825 */ /* 0x001fc600078e0252 */
[----:B------:R0:W-:Y:S04]  /*48c0*/  STL [R1+0xd4], R54 ;  /* 0x0000d43601007387 */ /* 0x0001e80000100800 */
[----:B------:R-:W2:Y:S04]  /*48d0*/  LDG.E.U16 R52, desc[UR10][R82.64+0x2] ;  /* 0x0000020a52347981 */ /* 0x000ea8000c1e1500 */
[----:B0-----:R-:W2:Y:S04]  /*48e0*/  LDG.E.U16 R54, desc[UR10][R82.64] ;  /* 0x0000000a52367981 */ /* 0x001ea8000c1e1500 */
[----:B------:R0:W-:Y:S04]  /*48f0*/  STL [R1+0x64], R43 ;  /* 0x0000642b01007387 */ /* 0x0001e80000100800 */
[----:B------:R1:W-:Y:S01]  /*4900*/  STL [R1+0xe4], R42 ;  /* 0x0000e42a01007387 */ /* 0x0003e20000100800 */
[----:B0-----:R-:W-:-:S02]  /*4910*/  PRMT R43, RZ, 0x5410, RZ ;  /* 0x00005410ff2b7816 */ /* 0x001fc400000000ff */
[----:B-1----:R-:W-:-:S04]  /*4920*/  PRMT R42, RZ, 0x5410, RZ ;  /* 0x00005410ff2a7816 */ /* 0x002fc800000000ff */
[----:B------:R-:W-:Y:S02]  /*4930*/  @!P1 PRMT R42, R61, 0x7610, R42 ;  /* 0x000076103d2a9816 */ /* 0x000fe4000000002a */
[----:B------:R-:W-:Y:S02]  /*4940*/  @!P1 PRMT R43, R64, 0x7610, R43 ;  /* 0x00007610402b9816 */ /* 0x000fe4000000002b */
[----:B------:R-:W-:Y:S02]  /*4950*/  @!P1 PRMT R42, R42, 0x7610, R61 ;  /* 0x000076102a2a9816 */ /* 0x000fe4000000003d */
[----:B------:R-:W-:Y:S01]  /*4960*/  @!P1 PRMT R43, R43, 0x7610, R64 ;  /* 0x000076102b2b9816 */ /* 0x000fe20000000040 */
[----:B------:R0:W-:Y:S04]  /*4970*/  STL [R1+0x70], R44 ;  /* 0x0000702c01007387 */ /* 0x0001e80000100800 */
[----:B------:R1:W-:Y:S01]  /*4980*/  STL [R1+0xf0], R45 ;  /* 0x0000f02d01007387 */ /* 0x0003e20000100800 */
[----:B0-----:R-:W-:-:S02]  /*4990*/  PRMT R44, RZ, 0x5410, RZ ;  /* 0x00005410ff2c7816 */ /* 0x001fc400000000ff */
[----:B---3--:R-:W-:-:S13]  /*49a0*/  R2UR UR28, R2 ;  /* 0x00000000021c72ca */ /* 0x008fda00000e0000 */
[----:B------:R-:W-:-:S05]  /*49b0*/  MOV R2, UR28 ;  /* 0x0000001c00027c02 */ /* 0x000fca0008000f00 */
[----:B------:R-:W-:-:S05]  /*49c0*/  FFMA.FTZ R3, -R2, UR28, R3 ;  /* 0x0000001c02037c23 */ /* 0x000fca0008010103 */
[----:B------:R-:W-:-:S13]  /*49d0*/  FSETP.GTU.FTZ.AND P1, PT, R3, RZ, PT ;  /* 0x000000ff0300720b */ /* 0x000fda0003f3c000 */
[----:B------:R-:W-:-:S05]  /*49e0*/  VOTEU.ANY UP0, P1 ;  /* 0x0000000000ff7886 */ /* 0x000fca0000800100 */
[----:B------:R-:W0:Y:S01]  /*49f0*/  @UP0 LDCU UR5, c[0x0][0x3c0] ;  /* 0x00007800ff0507ac */ /* 0x000e220008000800 */
[----:B------:R-:W-:Y:S02]  /*4a00*/  PLOP3.LUT P1, PT, PT, PT, UP0, 0x80, 0x8 ;  /* 0x000000000008781c */ /* 0x000fe40003f2f008 */
[----:B-1----:R-:W-:Y:S01]  /*4a10*/  PRMT R45, RZ, 0x5410, RZ ;  /* 0x00005410ff2d7816 */ /* 0x002fe200000000ff */
[----:B------:R-:W-:Y:S10]  /*4a20*/  STL [R1+0x5c], R76 ;  /* 0x00005c4c01007387 */ /* 0x000ff40000100800 */
[----:B0-----:R-:W-:-:S06]  /*4a30*/  @P1 FADD.FTZ R2, R3, UR5 ;  /* 0x0000000503021e21 */ /* 0x001fcc0008010000 */
[----:B------:R-:W0:Y:S01]  /*4a40*/  @P1 MUFU.RSQ R2, R2 ;  /* 0x0000000200021308 */ /* 0x000e220000001400 */
[----:B------:R-:W-:Y:S04]  /*4a50*/  STL [R1+0xdc], R75 ;  /* 0x0000dc4b01007387 */ /* 0x000fe80000100800 */
[----:B------:R-:W-:Y:S04]  /*4a60*/  STL [R1+0x60], R74 ;  /* 0x0000604a01007387 */ /* 0x000fe80000100800 */
[----:B------:R-:W-:Y:S04]  /*4a70*/  STL [R1+0xe0], R73 ;  /* 0x0000e04901007387 */ /* 0x000fe80000100800 */
[----:B------:R-:W-:Y:S01]  /*4a80*/  STL [R1+0x68], R69 ;  /* 0x0000684501007387 */ /* 0x000fe20000100800 */
[----:B------:R-:W-:-:S03]  /*4a90*/  @!P2 PRMT R44, R46, 0x7610, R44 ;  /* 0x000076102e2ca816 */ /* 0x000fc6000000002c */
[----:B------:R-:W-:Y:S01]  /*4aa0*/  STL [R1+0xe8], R68 ;  /* 0x0000e84401007387 */ /* 0x000fe20000100800 */
[----:B------:R-:W-:-:S03]  /*4ab0*/  @!P2 PRMT R45, R47, 0x7610, R45 ;  /* 0x000076102f2da816 */ /* 0x000fc6000000002d */
[----:B------:R-:W-:Y:S01]  /*4ac0*/  STL [R1+0x6c], R67 ;  /* 0x00006c4301007387 */ /* 0x000fe20000100800 */
[----:B------:R-:W-:-:S03]  /*4ad0*/  @!P2 PRMT R44, R44, 0x7610, R46 ;  /* 0x000076102c2ca816 */ /* 0x000fc6000000002e */
[----:B------:R-:W-:Y:S01]  /*4ae0*/  STL [R1+0xec], R65 ;  /* 0x0000ec4101007387 */ /* 0x000fe20000100800 */
[----:B------:R-:W-:-:S03]  /*4af0*/  @!P2 PRMT R45, R45, 0x7610, R47 ;  /* 0x000076102d2da816 */ /* 0x000fc6000000002f */
[----:B------:R-:W-:Y:S04]  /*4b00*/  STL [R1+0x74], R59 ;  /* 0x0000743b01007387 */ /* 0x000fe80000100800 */
[----:B------:R-:W-:Y:S04]  /*4b10*/  STL [R1+0xf4], R60 ;  /* 0x0000f43c01007387 */ /* 0x000fe80000100800 */
[----:B------:R-:W-:Y:S04]  /*4b20*/  STL [R1+0x78], R61 ;  /* 0x0000783d01007387 */ /* 0x000fe80000100800 */
[----:B------:R-:W-:Y:S04]  /*4b30*/  STL [R1+0xf8], R64 ;  /* 0x0000f84001007387 */ /* 0x000fe80000100800 */
[----:B------:R-:W-:Y:S04]  /*4b40*/  STL [R1+0x84], R58 ;  /* 0x0000843a01007387 */ /* 0x000fe80000100800 */
[----:B----4-:R-:W-:Y:S04]  /*4b50*/  STL [R1+0x104], R57 ;  /* 0x0001043901007387 */ /* 0x010fe80000100800 */
[----:B-----5:R-:W-:Y:S04]  /*4b60*/  STL [R1+0x88], R56 ;  /* 0x0000883801007387 */ /* 0x020fe80000100800 */
[----:B--2---:R-:W-:Y:S04]  /*4b70*/  STL [R1+0x108], R55 ;  /* 0x0001083701007387 */ /* 0x004fe80000100800 */
        /* <DEDUP_REMOVED lines=15> */
[----:B------:R-:W-:Y:S02]  /*4c70*/  PRMT R88, RZ, 0x5410, RZ ;  /* 0x00005410ff587816 */ /* 0x000fe400000000ff */
[----:B------:R-:W-:Y:S02]  /*4c80*/  PRMT R89, RZ, 0x5410, RZ ;  /* 0x00005410ff597816 */ /* 0x000fe400000000ff */
[----:B0-----:R-:W-:Y:S02]  /*4c90*/  PRMT R48, RZ, 0x5410, RZ ;  /* 0x00005410ff307816 */ /* 0x001fe400000000ff */
[----:B------:R-:W-:Y:S02]  /*4ca0*/  PRMT R90, RZ, 0x5410, RZ ;  /* 0x00005410ff5a7816 */ /* 0x000fe400000000ff */
[----:B-1----:R-:W-:Y:S02]  /*4cb0*/  PRMT R49, RZ, 0x5410, RZ ;  /* 0x00005410ff317816 */ /* 0x002fe400000000ff */
[----:B------:R-:W-:-:S02]  /*4cc0*/  @!P4 PRMT R48, R58, 0x7610, R48 ;  /* 0x000076103a30c816 */ /* 0x000fc40000000030 */
[----:B------:R-:W-:Y:S02]  /*4cd0*/  @!P4 PRMT R49, R57, 0x7610, R49 ;  /* 0x000076103931c816 */ /* 0x000fe40000000031 */
[----:B------:R-:W-:Y:S02]  /*4ce0*/  @!P5 PRMT R87, R56, 0x7610, R87 ;  /* 0x000076103857d816 */ /* 0x000fe40000000057 */
[----:B------:R-:W-:Y:S02]  /*4cf0*/  @!P5 PRMT R88, R55, 0x7610, R88 ;  /* 0x000076103758d816 */ /* 0x000fe40000000058 */
[----:B------:R-:W-:Y:S02]  /*4d00*/  @!P6 PRMT R89, R53, 0x7610, R89 ;  /* 0x000076103559e816 */ /* 0x000fe40000000059 */
[----:B------:R-:W-:Y:S01]  /*4d10*/  @!P6 PRMT R90, R4, 0x7610, R90 ;  /* 0x00007610045ae816 */ /* 0x000fe2000000005a */
[----:B------:R-:W-:Y:S01]  /*4d20*/  HFMA2 R2, -RZ, RZ, 0, 0 ;  /* 0x00000000ff027431 */ /* 0x000fe200000001ff */
[----:B------:R-:W-:Y:S01]  /*4d30*/  MOV R3, RZ ;  /* 0x000000ff00037202 */ /* 0x000fe20000000f00 */
[----:B------:R-:W-:Y:S01]  /*4d40*/  @P0 HADD2.F32 R2, -RZ, R51.H0_H0 ;  /* 0x20000033ff020230 */ /* 0x000fe20000004100 */
[----:B------:R-:W-:Y:S01]  /*4d50*/  @!P4 PRMT R48, R48, 0x7610, R58 ;  /* 0x000076103030c816 */ /* 0x000fe2000000003a */
[----:B------:R-:W-:Y:S01]  /*4d60*/  @P0 HADD2.F32 R3, -RZ, R5.H0_H0 ;  /* 0x20000005ff030230 */ /* 0x000fe20000004100 */
[----:B------:R-:W-:Y:S01]  /*4d70*/  @!P4 PRMT R49, R49, 0x7610, R57 ;  /* 0x000076103131c816 */ /* 0x000fe20000000039 */
[----:B------:R-:W-:Y:S01]  /*4d80*/  HADD2.F32 R51, -RZ, R54.H0_H0 ;  /* 0x20000036ff337230 */ /* 0x000fe20000004100 */
[----:B------:R-:W-:Y:S01]  /*4d90*/  @!P5 PRMT R87, R87, 0x7610, R56 ;  /* 0x000076105757d816 */ /* 0x000fe20000000038 */
[----:B------:R-:W-:Y:S01]  /*4da0*/  HADD2.F32 R52, -RZ, R52.H0_H0 ;  /* 0x20000034ff347230 */ /* 0x000fe20000004100 */
[----:B------:R-:W-:-:S02]  /*4db0*/  @!P5 PRMT R88, R88, 0x7610, R55 ;  /* 0x000076105858d816 */ /* 0x000fc40000000037 */
[----:B------:R-:W-:Y:S02]  /*4dc0*/  @!P6 PRMT R89, R89, 0x7610, R53 ;  /* 0x000076105959e816 */ /* 0x000fe40000000035 */
[----:B------:R-:W-:Y:S01]  /*4dd0*/  @!P6 PRMT R90, R90, 0x7610, R4 ;  /* 0x000076105a5ae816 */ /* 0x000fe20000000004 */
        /* <DEDUP_REMOVED lines=580> */
.L_x_1142:
        /* <DEDUP_REMOVED lines=1152> */
.L_x_1143:
        /* <DEDUP_REMOVED lines=47> */
.L_x_1145:
[----:B------:R-:W-:Y:S05]  /*bd10*/  BSYNC.RECONVERGENT B0 ;  /* 0x0000000000007941 */ /* 0x000fea0003800200 */
.L_x_1144:
        /* <DEDUP_REMOVED lines=40> */
.L_x_1147:
[----:B------:R-:W-:Y:S05]  /*bfa0*/  BSYNC.RECONVERGENT B0 ;  /* 0x0000000000007941 */ /* 0x000fea0003800200 */
.L_x_1146:
        /* <DEDUP_REMOVED lines=38> */
.L_x_1149:
[----:B------:R-:W-:Y:S05]  /*c210*/  BSYNC.RECONVERGENT B0 ;  /* 0x0000000000007941 */ /* 0x000fea0003800200 */
.L_x_1148:
        /* <DEDUP_REMOVED lines=30> */
.L_x_1151:
[----:B------:R-:W-:Y:S05]  /*c400*/  BSYNC.RECONVERGENT B0 ;  /* 0x0000000000007941 */ /* 0x000fea0003800200 */
.L_x_1150:
        /* <DEDUP_REMOVED lines=34> */
.L_x_1155:
[----:B------:R-:W2:Y:S04]  /*c630*/  LDG.E.STRONG.GPU R4, desc[UR10][R14.64] ;  /* 0x0000000a0e047981 */ /* 0x000ea8000c1ef900 */
[----:B--2---:R-:W-:Y:S04]  /*c640*/  CCTL.IVALL ;  /* 0x00000000ff00798f */ /* 0x004fe80002000000 */
[----:B------:R0:W-:Y:S01]  /*c650*/  STL [R1], R4 ;  /* 0x0000000401007387 */ /* 0x0001e20000100800 */
[----:B------:R-:W-:-:S13]  /*c660*/  ISETP.NE.AND P0, PT, R4, UR5, PT ;  /* 0x0000000504007c0c */ /* 0x000fda000bf05270 */
[----:B0-----:R-:W-:Y:S05]  /*c670*/  @P0 BRA `(.L_x_1155) ;  /* 0xfffffffc00ec0947 */ /* 0x001fea000383ffff */
.L_x_1154:
[----:B------:R-:W-:Y:S05]  /*c680*/  BSYNC.RECONVERGENT B0 ;  /* 0x0000000000007941 */ /* 0x000fea0003800200 */
.L_x_1153:
        /* <DEDUP_REMOVED lines=15> */
.L_x_1157:
        /* <DEDUP_REMOVED lines=77> */
.L_x_1156:
        /* <DEDUP_REMOVED lines=52> */
.L_x_1158:
        /* <DEDUP_REMOVED lines=27> */
.L_x_1159:
        /* <DEDUP_REMOVED lines=12> */
.L_x_1160:
[----:B------:R-:W-:Y:S05]  /*d200*/  BSYNC.RECONVERGENT B0 ;  /* 0x0000000000007941 */ /* 0x000fea0003800200 */
.L_x_1152:
        /* <DEDUP_REMOVED lines=17> */
.L_x_1166:
        /* <DEDUP_REMOVED lines=62> */
.L_x_1162:
[----:B------:R-:W-:Y:S05]  /*d700*/  BSYNC.RECONVERGENT B0 ;  /* 0x0000000000007941 */ /* 0x000fea0003800200 */
.L_x_1161:
        /* <DEDUP_REMOVED lines=23> */
.L_x_1163:
        /* <DEDUP_REMOVED lines=16> */
.L_x_1165:
[----:B------:R-:W-:Y:S05]  /*d980*/  BSYNC.RECONVERGENT B0 ;  /* 0x0000000000007941 */ /* 0x000fea0003800200 */
.L_x_1164:
        /* <DEDUP_REMOVED lines=10> */
.L_x_1141:
        /* <DEDUP_REMOVED lines=16> */
.L_x_1169:
[----:B------:R-:W-:Y:S05]  /*db30*/  BSYNC.RECONVERGENT B0 ;  /* 0x0000000000007941 */ /* 0x000fea0003800200 */
.L_x_1168:
        /* <DEDUP_REMOVED lines=11> */
.L_x_1171:
[----:B------:R-:W2:Y:S04]  /*dbf0*/  LDG.E.STRONG.GPU R5, desc[UR10][R2.64] ;  /* 0x0000000a02057981 */ /* 0x000ea8000c1ef900 */
[----:B--2---:R-:W-:Y:S01]  /*dc00*/  CCTL.IVALL ;  /* 0x00000000ff00798f */ /* 0x004fe20002000000 */
[----:B------:R-:W-:Y:S05]  /*dc10*/  YIELD ;  /* 0x0000000000007946 */ /* 0x000fea0003800000 */
[----:B------:R-:W-:-:S13]  /*dc20*/  ISETP.NE.AND P0, PT, R5, R0, PT ;  /* 0x000000000500720c */ /* 0x000fda0003f05270 */
[----:B------:R-:W-:Y:S05]  /*dc30*/  @P0 BRA `(.L_x_1171) ;  /* 0xfffffffc00ec0947 */ /* 0x000fea000383ffff */
.L_x_1170:
        /* <DEDUP_REMOVED lines=75> */
.L_x_1174:
        /* <DEDUP_REMOVED lines=31> */
.L_x_1173:
[----:B------:R-:W-:Y:S05]  /*e2e0*/  BSYNC.RECONVERGENT B0 ;  /* 0x0000000000007941 */ /* 0x000fea0003800200 */
.L_x_1172:
        /* <DEDUP_REMOVED lines=10> */
.L_x_1175:
        /* <DEDUP_REMOVED lines=87> */
.L_x_1176:
        /* <DEDUP_REMOVED lines=16> */
.L_x_4902:


//--------------------- .text._Z35group_norm_nhwc_bwd_one_pass_kernelI11Fp16IOFp16WLi512ELi120ELi480EEv26Group_norm_nhwc_bwd_params --------------------------
	.section	.text._Z35group_norm_nhwc_bwd_one_pass_kernelI11Fp16IOFp16WLi512ELi120ELi480EEv26Group_norm_nhwc_bwd_params,"ax",@progbits
	.align	128
        .global         _Z35group_norm_nhwc_bwd_one_pass_kernelI11Fp16IOFp16WLi512ELi120ELi480EEv26Group_norm_nhwc_bwd_params
        .type           _Z35group_norm_nhwc_bwd_one_pass_kernelI11Fp16IOFp16WLi512ELi120ELi480EEv26Group_norm_nhwc_bwd_params,@function
        .size           _Z35group_norm_nhwc_bwd_one_pass_kernelI11Fp16IOFp16WLi512ELi120ELi480EEv26Group_norm_nhwc_bwd_params,(.L_x_4903 - _Z35group_norm_nhwc_bwd_one_pass_kernelI11Fp16IOFp16WLi512ELi120ELi480EEv26Group_norm_nhwc_bwd_params)
        .other          _Z35group_norm_nhwc_bwd_one_pass_kernelI11Fp16IOFp16WLi512ELi120ELi480EEv26Group_norm_nhwc_bwd_params,@"STO_CUDA_ENTRY STV_DEFAULT"
_Z35group_norm_nhwc_bwd_one_pass_kernelI11Fp16IOFp16WLi512ELi120ELi480EEv26Group_norm_nhwc_bwd_params:
.text._Z35group_norm_nhwc_bwd_one_pass_kernelI11Fp16IOFp16WLi512ELi120ELi480EEv26Group_norm_nhwc_bwd_params:
        /* <DEDUP_REMOVED lines=28> */
.L_x_1203:
        /* <DEDUP_REMOVED lines=2976> */
[----:B------:R1:W-:Y:S01]  /*bbc0*/  STL.S16 [R1+0x342], R3 ;  /* 0x0003420301007387 */ /* 0x0003e20000100600 */
        /* <DEDUP_REMOVED lines=11> */
[----:B------:R-:W-:Y:S02]  /*bc80*/  PRMT R68, RZ, 0x7610, R68 ;  /* 0x00007610ff447816 */ /* 0x000fe40000000044 */
[----:B---3--:R-:W-:Y:S01]  /*bc90*/  PRMT R67, RZ, 0x7610, R67 ;  /* 0x00007610ff437816 */ /* 0x008fe20000000043 */
[----:B------:R3:W-:Y:S01]  /*bca0*/  STL [R1+0xf4], R40 ;  /* 0x0000f42801007387 */ /* 0x0007e20000100800 */
[----:B----4-:R-:W-:Y:S01]  /*bcb0*/  PRMT R72, RZ, 0x7610, R72 ;  /* 0x00007610ff487816 */ /* 0x010fe20000000048 */
[----:B------:R-:W4:Y:S01]  /*bcc0*/  @P1 MUFU.RSQ R3, R3 ;  /* 0x0000000300031308 */ /* 0x000f220000001400 */
[----:B------:R-:W-:Y:S01]  /*bcd0*/  PRMT R65, RZ, 0x7610, R65 ;  /* 0x00007610ff417816 */ /* 0x000fe20000000041 */
[----:B------:R0:W-:Y:S01]  /*bce0*/  STL [R1+0x1f4], R41 ;  /* 0x0001f42901007387 */ /* 0x0001e20000100800 */
[----:B------:R-:W-:Y:S02]  /*bcf0*/  PRMT R66, RZ, 0x7610, R66 ;  /* 0x00007610ff427816 */ /* 0x000fe40000000042 */
[----:B-1----:R-:W-:-:S02]  /*bd00*/  PRMT R42, RZ, 0x7610, R42 ;  /* 0x00007610ff2a7816 */ /* 0x002fc4000000002a */
[----:B------:R-:W-:Y:S02]  /*bd10*/  PRMT R64, RZ, 0x7610, R64 ;  /* 0x00007610ff407816 */ /* 0x000fe40000000040 */
[----:B---3--:R-:W-:Y:S02]  /*bd20*/  PRMT R40, RZ, 0x7610, R40 ;  /* 0x00007610ff287816 */ /* 0x008fe40000000028 */
[----:B------:R-:W-:Y:S02]  /*bd30*/  PRMT R35, RZ, 0x7610, R35 ;  /* 0x00007610ff237816 */ /* 0x000fe40000000023 */
[----:B0-----:R-:W-:Y:S02]  /*bd40*/  PRMT R41, RZ, 0x7610, R41 ;  /* 0x00007610ff297816 */ /* 0x001fe40000000029 */
        /* <DEDUP_REMOVED lines=54> */
[----:B------:R0:W-:Y:S01]  /*c0b0*/  STL [R1+0x1f8], R9 ;  /* 0x0001f80901007387 */ /* 0x0001e20000100800 */
[----:B------:R-:W-:Y:S01]  /*c0c0*/  MOV R3, RZ ;  /* 0x000000ff00037202 */ /* 0x000fe20000000f00 */
[----:B------:R-:W-:-:S02]  /*c0d0*/  @P0 HADD2.F32 R2, -RZ, R20.H0_H0 ;  /* 0x20000014ff020230 */ /* 0x000fc40000004100 */
[----:B------:R1:W-:Y:S01]  /*c0e0*/  STL.S16 [R1+0x33c], R8 ;  /* 0x00033c0801007387 */ /* 0x0003e20000100600 */
[----:B------:R-:W-:Y:S01]  /*c0f0*/  @P0 HADD2.F32 R3, -RZ, R21.H0_H0 ;  /* 0x20000015ff030230 */ /* 0x000fe20000004100 */
[----:B------:R-:W-:Y:S01]  /*c100*/  UMOV UR16, 0x3f800000 ;  /* 0x3f80000000107882 */ /* 0x000fe20000000000 */
[----:B0-----:R-:W-:-:S04]  /*c110*/  HADD2.F32 R9, -RZ, R22.H0_H0 ;  /* 0x20000016ff097230 */ /* 0x001fc80000004100 */
[----:B------:R-:W-:Y:S01]  /*c120*/  @UP0 UMOV UR16, UR5 ;  /* 0x0000000500100c82 */ /* 0x000fe20008000000 */
[----:B-1----:R-:W-:Y:S01]  /*c130*/  HADD2.F32 R8, -RZ, R23.H0_H0 ;  /* 0x20000017ff087230 */ /* 0x002fe20000004100 */
[----:B------:R-:W-:Y:S06]  /*c140*/  BRA.U UP1, `(.L_x_1178) ;  /* 0x0000004d01c47547 */ /* 0x000fec000b800000 */
        /* <DEDUP_REMOVED lines=1265> */
.L_x_1178:
        /* <DEDUP_REMOVED lines=2471> */
.L_x_1179:
        /* <DEDUP_REMOVED lines=48> */
.L_x_1181:
[----:B------:R-:W-:Y:S05]  /*1add0*/  BSYNC.RECONVERGENT B0 ;  /* 0x0000000000007941 */ /* 0x000fea0003800200 */
.L_x_1180:
        /* <DEDUP_REMOVED lines=40> */
.L_x_1183:
[----:B------:R-:W-:Y:S05]  /*1b060*/  BSYNC.RECONVERGENT B0 ;  /* 0x0000000000007941 */ /* 0x000fea0003800200 */
.L_x_1182:
        /* <DEDUP_REMOVED lines=38> */
.L_x_1185:
[----:B------:R-:W-:Y:S05]  /*1b2d0*/  BSYNC.RECONVERGENT B0 ;  /* 0x0000000000007941 */ /* 0x000fea0003800200 */
.L_x_1184:
        /* <DEDUP_REMOVED lines=30> */
.L_x_1187:
[----:B------:R-:W-:Y:S05]  /*1b4c0*/  BSYNC.RECONVERGENT B0 ;  /* 0x0000000000007941 */ /* 0x000fea0003800200 */
.L_x_1186:
        /* <DEDUP_REMOVED lines=34> */
.L_x_1191:
[----:B------:R-:W2:Y:S04]  /*1b6f0*/  LDG.E.STRONG.GPU R10, desc[UR10][R18.64] ;  /* 0x0000000a120a7981 */ /* 0x000ea8000c1ef900 */
[----:B--2---:R-:W-:Y:S04]  /*1b700*/  CCTL.IVALL ;  /* 0x00000000ff00798f */ /* 0x004fe80002000000 */
[----:B------:R0:W-:Y:S01]  /*1b710*/  STL [R1], R10 ;  /* 0x0000000a01007387 */ /* 0x0001e20000100800 */
[----:B------:R-:W-:-:S13]  /*1b720*/  ISETP.NE.AND P0, PT, R10, UR5, PT ;  /* 0x000000050a007c0c */ /* 0x000fda000bf05270 */
[----:B0-----:R-:W-:Y:S05]  /*1b730*/  @P0 BRA `(.L_x_1191) ;  /* 0xfffffffc00ec0947 */ /* 0x001fea000383ffff */
.L_x_1190:
[----:B------:R-:W-:Y:S05]  /*1b740*/  BSYNC.RECONVERGENT B0 ;  /* 0x0000000000007941 */ /* 0x000fea0003800200 */
.L_x_1189:
        /* <DEDUP_REMOVED lines=15> */
.L_x_1193:
        /* <DEDUP_REMOVED lines=77> */
.L_x_1192:
        /* <DEDUP_REMOVED lines=52> */
.L_x_1194:
        /* <DEDUP_REMOVED lines=27> */
.L_x_1195:
        /* <DEDUP_REMOVED lines=12> */
.L_x_1196:
[----:B------:R-:W-:Y:S05]  /*1c2c0*/  BSYNC.RECONVERGENT B0 ;  /* 0x0000000000007941 */ /* 0x000fea0003800200 */
.L_x_1188:
        /* <DEDUP_REMOVED lines=17> */
.L_x_1202:
        /* <DEDUP_REMOVED lines=62> */
.L_x_1198:
[----:B------:R-:W-:Y:S05]  /*1c7c0*/  BSYNC.RECONVERGENT B0 ;  /* 0x0000000000007941 */ /* 0x000fea0003800200 */
.L_x_1197:
        /* <DEDUP_REMOVED lines=23> */
.L_x_1199:
        /* <DEDUP_REMOVED lines=16> */
.L_x_1201:
[----:B------:R-:W-:Y:S05]  /*1ca40*/  BSYNC.RECONVERGENT B0 ;  /* 0x0000000000007941 */ /* 0x000fea0003800200 */
.L_x_1200:
        /* <DEDUP_REMOVED lines=10> */
.L_x_1177:
        /* <DEDUP_REMOVED lines=16> */
.L_x_1205:
[----:B------:R-:W-:Y:S05]  /*1cbf0*/  BSYNC.RECONVERGENT B0 ;  /* 0x0000000000007941 */ /* 0x000fea0003800200 */
.L_x_1204:
        /* <DEDUP_REMOVED lines=11> */
.L_x_1207:
[----:B------:R-:W2:Y:S04]  /*1ccb0*/  LDG.E.STRONG.GPU R5, desc[UR10][R2.64] ;  /* 0x0000000a02057981 */ /* 0x000ea8000c1ef900 */
[----:B--2---:R-:W-:Y:S01]  /*1ccc0*/  CCTL.IVALL ;  /* 0x00000000ff00798f */ /* 0x004fe20002000000 */
[----:B------:R-:W-:Y:S05]  /*1ccd0*/  YIELD ;  /* 0x0000000000007946 */ /* 0x000fea0003800000 */
[----:B------:R-:W-:-:S13]  /*1cce0*/  ISETP.NE.AND P0, PT, R5, R0, PT ;  /* 0x000000000500720c */ /* 0x000fda0003f05270 */
[----:B------:R-:W-:Y:S05]  /*1ccf0*/  @P0 BRA `(.L_x_1207) ;  /* 0xfffffffc00ec0947 */ /* 0x000fea000383ffff */
.L_x_1206:
        /* <DEDUP_REMOVED lines=75> */
.L_x_1210:
        /* <DEDUP_REMOVED lines=31> */
.L_x_1209:
[----:B------:R-:W-:Y:S05]  /*1d3a0*/  BSYNC.RECONVERGENT B0 ;  /* 0x0000000000007941 */ /* 0x000fea0003800200 */
.L_x_1208:
        /* <DEDUP_REMOVED lines=10> */
.L_x_1211:
        /* <DEDUP_REMOVED lines=87> */
.L_x_1212:
        /* <DEDUP_REMOVED lines=12> */
.L_x_4903:


//--------------------- .text._Z35group_norm_nhwc_bwd_one_pass_kernelI11Fp32IOFp32WLi64ELi120ELi480EEv26Group_norm_nhwc_bwd_params --------------------------
	.section	.text._Z35group_norm_nhwc_bwd_one_pass_kernelI11Fp32IOFp32WLi64ELi120ELi480EEv26Group_norm_nhwc_bwd_params,"ax",@progbits
	.align	128
        .global         _Z35group_norm_nhwc_bwd_one_pass_kernelI11Fp32IOFp32WLi64ELi120ELi480EEv26Group_norm_nhwc_bwd_params
        .type           _Z35group_norm_nhwc_bwd_one_pass_kernelI11Fp32IOFp32WLi64ELi120ELi480EEv26Group_norm_nhwc_bwd_params,@function
        .size           _Z35group_norm_nhwc_bwd_one_pass_kernelI11Fp32IOFp32WLi64ELi120ELi480EEv26Group_norm_nhwc_bwd_params,(.L_x_4904 - _Z35group_norm_nhwc_bwd_one_pass_kernelI11Fp32IOFp32WLi64ELi120ELi480EEv26Group_norm_nhwc_bwd_params)
        .other          _Z35group_norm_nhwc_bwd_one_pass_kernelI11Fp32IOFp32WLi64ELi120ELi480EEv26Group_norm_nhwc_bwd_params,@"STO_CUDA_ENTRY STV_DEFAULT"
_Z35group_norm_nhwc_bwd_one_pass_kernelI11Fp32IOFp32WLi64ELi120ELi480EEv26Group_norm_nhwc_bwd_params:
.text._Z35group_norm_nhwc_bwd_one_pass_kernelI11Fp32IOFp32WLi64ELi120ELi480EEv26Group_norm_nhwc_bwd_params:
[----:B------:R-:W0:Y:S08]  /*0000*/  LDC R1, c[0x0][0x37c] ;  /* 0x0000df00ff017b82 */ /* 0x000e300000000800 */
[----:B------:R-:W1:Y:S01]  /*0010*/  S2UR UR5, SR_CTAID.Y ;  /* 0x00000000000579c3 */ /* 0x000e620000002600 */
[----:B------:R-:W2:Y:S01]  /*0020*/  LDCU UR4, c[0x0][0x410] ;  /* 0x00008200ff0477ac */ /* 0x000ea20008000800 */
[----:B------:R-:W3:Y:S01]  /*0030*/  S2R R0, SR_TID.X ;  /* 0x0000000000007919 */ /* 0x000ee20000002100 */
[----:B0-----:R-:W-:Y:S01]  /*0040*/  IADD3 R1, PT, PT, R1, -0x10, RZ ;  /* 0xfffffff001017810 */ /* 0x001fe20007ffe0ff */
[----:B------:R-:W2:Y:S01]  /*0050*/  LDCU UR6, c[0x0][0x3e0] ;  /* 0x00007c00ff0677ac */ /* 0x000ea20008000800 */
[----:B------:R-:W0:Y:S01]  /*0060*/  LDCU.64 UR14, c[0x0][0x358] ;  /* 0x00006b00ff0e77ac */ /* 0x000e220008000a00 */
[----:B--2---:R-:W-:-:S04]  /*0070*/  UIMAD UR4, UR4, UR6, URZ ;  /* 0x00000006040472a4 */ /* 0x004fc8000f8e02ff */
[----:B-1----:R-:W-:-:S09]  /*0080*/  UISETP.GE.AND UP0, UPT, UR5, UR4, UPT ;  /* 0x000000040500728c */ /* 0x002fd2000bf06270 */
[----:B0--3--:R-:W-:Y:S05]  /*0090*/  BRA.U UP0, `(.L_x_1213) ;  /* 0x0000005d004c7547 */ /* 0x009fea000b800000 */
[----:B------:R-:W-:Y:S01]  /*00a0*/  LOP3.LUT R2, R0, 0xffff, RZ, 0xc0, !PT ;  /* 0x0000ffff00027812 */ /* 0x000fe200078ec0ff */
[----:B------:R-:W-:-:S04]  /*00b0*/  UMOV UR4, URZ ;  /* 0x000000ff00047c82 */ /* 0x000fc80008000000 */
[----:B------:R-:W-:-:S05]  /*00c0*/  IMAD R2, R2, 0x445, RZ ;  /* 0x0000044502027824 */ /* 0x000fca00078e02ff */
[----:B------:R-:W-:-:S04]  /*00d0*/  SHF.R.U32.HI R3, RZ, 0x10, R2 ;  /* 0x00000010ff037819 */ /* 0x000fc80000011602 */
[----:B------:R-:W-:Y:S01]  /*00e0*/  PRMT R2, R3, 0x9910, RZ ;  /* 0x0000991003027816 */ /* 0x000fe200000000ff */
[----:B------:R0:W-:Y:S04]  /*00f0*/  STL [R1+0x4], R3 ;  /* 0x0000040301007387 */ /* 0x0001e80000100800 */
[----:B------:R-:W-:-:S05]  /*0100*/  IMAD R2, R2, 0x3c, RZ ;  /* 0x0000003c02027824 */ /* 0x000fca00078e02ff */
[----:B------:R-:W-:-:S04]  /*0110*/  IADD3 R2, PT, PT, RZ, -R2, RZ ;  /* 0x80000002ff027210 */ /* 0x000fc80007ffe0ff */
[----:B0-----:R-:W-:-:S04]  /*0120*/  PRMT R3, R2, 0x7710, RZ ;  /* 0x0000771002037816 */ /* 0x001fc800000000ff */
[----:B------:R-:W-:-:S04]  /*0130*/  IADD3 R0, PT, PT, R3, R0, RZ ;  /* 0x0000000003007210 */ /* 0x000fc80007ffe0ff */
[----:B------:R-:W-:-:S04]  /*0140*/  SHF.L.U32 R4, R0, 0x1, RZ ;  /* 0x0000000100047819 */ /* 0x000fc800000006ff */
[----:B------:R-:W-:Y:S01]  /*0150*/  LOP3.LUT R0, R4, 0xffff, RZ, 0xc0, !PT ;  /* 0x0000ffff04007812 */ /* 0x000fe200078ec0ff */
[----:B------:R0:W-:Y:S04]  /*0160*/  STL [R1+0x8], R4 ;  /* 0x0000080401007387 */ /* 0x0001e80000100800 */
[----:B------:R0:W-:Y:S02]  /*0170*/  STL [R1], R0 ;  /* 0x0000000001007387 */ /* 0x0001e40000100800 */
.L_x_1256:
[----:B-1----:R-:W2:Y:S01]  /*0180*/  LDL R8, [R1+0x4] ;  /* 0x0000040001087983 */ /* 0x002ea20000100800 */
[----:B------:R-:W1:Y:S01]  /*0190*/  LDC R6, c[0x0][0x410] ;  /* 0x00010400ff067b82 */ /* 0x000e620000000800 */
[----:B------:R-:W3:Y:S02]  /*01a0*/  LDCU.128 UR16, c[0x0][0x400] ;  /* 0x00008000ff1077ac */ /* 0x000ee40008000c00 */
[----:B------:R-:W4:Y:S01]  /*01b0*/  LDL.LU R9, [R1] ;  /* 0x0000000001097983 */ /* 0x000f220000300800 */
[----:B------:R-:W-:Y:S01]  /*01c0*/  ISETP.LE.AND P1, PT, RZ, UR5, PT ;  /* 0x00000005ff007c0c */ /* 0x000fe2000bf23270 */
[----:B------:R-:W4:Y:S02]  /*01d0*/  LDCU.U8 UR8, c[0x0][0x414] ;  /* 0x00008280ff0877ac */ /* 0x000f240008000000 */
[----:B------:R-:W4:Y:S01]  /*01e0*/  LDL R20, [R1+0x8] ;  /* 0x0000080001147983 */ /* 0x000f220000100800 */
[----:B------:R-:W2:Y:S01]  /*01f0*/  S2UR UR11, SR_CTAID.X ;  /* 0x00000000000b79c3 */ /* 0x000ea20000002500 */
[----:B------:R-:W3:Y:S07]  /*0200*/  LDCU.64 UR6, c[0x0][0x3b8] ;  /* 0x00007700ff0677ac */ /* 0x000eee0008000a00 */
[----:B------:R-:W2:Y:S01]  /*0210*/  LDC R49, c[0x0][0x41c] ;  /* 0x00010700ff317b82 */ /* 0x000ea20000000800 */
[----:B-1----:R-:W-:-:S04]  /*0220*/  IABS R5, R6 ;  /* 0x0000000600057213 */ /* 0x002fc80000000000 */
[----:B0-----:R-:W0:Y:S08]  /*0230*/  I2F.RP R0, R5 ;  /* 0x0000000500007306 */ /* 0x001e300000209400 */
[----:B0-----:R-:W0:Y:S02]  /*0240*/  MUFU.RCP R0, R0 ;  /* 0x0000000000007308 */ /* 0x001e240000001000 */
[----:B0-----:R-:W-:-:S06]  /*0250*/  IADD3 R2, PT, PT, R0, 0xffffffe, RZ ;  /* 0x0ffffffe00027810 */ /* 0x001fcc0007ffe0ff */
[----:B------:R0:W1:Y:S02]  /*0260*/  F2I.FTZ.U32.TRUNC.NTZ R3, R2 ;  /* 0x0000000200037305 */ /* 0x000064000021f000 */
[----:B0-----:R-:W-:Y:S01]  /*0270*/  HFMA2 R2, -RZ, RZ, 0, 0 ;  /* 0x00000000ff027431 */ /* 0x001fe200000001ff */
[----:B-1----:R-:W-:-:S05]  /*0280*/  IADD3 R4, PT, PT, RZ, -R3, RZ ;  /* 0x80000003ff047210 */ /* 0x002fca0007ffe0ff */
[----:B------:R-:W-:Y:S01]  /*0290*/  IMAD R7, R4, R5, RZ ;  /* 0x0000000504077224 */ /* 0x000fe200078e02ff */
[----:B------:R-:W-:-:S03]  /*02a0*/  IABS R4, UR5 ;  /* 0x0000000500047c13 */ /* 0x000fc60008000000 */
[----:B------:R-:W-:Y:S01]  /*02b0*/  IMAD.HI.U32 R3, R3, R7, R2 ;  /* 0x0000000703037227 */ /* 0x000fe200078e0002 */
[----:B------:R-:W-:-:S04]  /*02c0*/  LOP3.LUT R2, R6, UR5, RZ, 0x3c, !PT ;  /* 0x0000000506027c12 */ /* 0x000fc8000f8e3cff */
[----:B------:R-:W-:Y:S01]  /*02d0*/  ISETP.GE.AND P5, PT, R2, RZ, PT ;  /* 0x000000ff0200720c */ /* 0x000fe20003fa6270 */
[----:B------:R-:W-:-:S05]  /*02e0*/  IMAD.HI.U32 R3, R3, R4, RZ ;  /* 0x0000000403037227 */ /* 0x000fca00078e00ff */
[----:B------:R-:W-:-:S05]  /*02f0*/  IADD3 R0, PT, PT, -R3, RZ, RZ ;  /* 0x000000ff03007210 */ /* 0x000fca0007ffe1ff */
[----:B------:R-:W-:-:S05]  /*0300*/  IMAD R0, R5, R0, R4 ;  /* 0x0000000005007224 */ /* 0x000fca00078e0204 */
[----:B------:R-:W-:-:S13]  /*0310*/  ISETP.GT.U32.AND P2, PT, R5, R0, PT ;  /* 0x000000000500720c */ /* 0x000fda0003f44070 */
        /* <DEDUP_REMOVED lines=8> */
[----:B------:R-:W-:Y:S02]  /*03a0*/  @!P1 IADD3 R0, PT, PT, -R0, RZ, RZ ;  /* 0x000000ff00009210 */ /* 0x000fe40007ffe1ff */
[----:B------:R-:W-:Y:S02]  /*03b0*/  @P0 IADD3 R3, PT, PT, R3, 0x1, RZ ;  /* 0x0000000103030810 */ /* 0x000fe40007ffe0ff */
[----:B------:R-:W-:Y:S02]  /*03c0*/  SEL R61, R5, R0, !P2 ;  /* 0x00000000053d7207 */ /* 0x000fe40005000000 */
[----:B------:R-:W-:-:S03]  /*03d0*/  @!P5 IADD3 R3, PT, PT, -R3, RZ, RZ ;  /* 0x000000ff0303d210 */ /* 0x000fc60007ffe1ff */
[----:B------:R-:W-:Y:S01]  /*03e0*/  IMAD R0, R61, 0x78, RZ ;  /* 0x000000783d007824 */ /* 0x000fe200078e02ff */
[----:B------:R-:W-:-:S04]  /*03f0*/  SEL R3, R5, R3, !P2 ;  /* 0x0000000305037207 */ /* 0x000fc80005000000 */
[----:B------:R-:W-:-:S05]  /*0400*/  SHF.R.S32.HI R2, RZ, 0x1f, R3 ;  /* 0x0000001fff027819 */ /* 0x000fca0000011403 */
[----:B---3--:R-:W-:Y:S01]  /*0410*/  IMAD R2, R2, UR18, RZ ;  /* 0x0000001202027c24 */ /* 0x008fe2000f8e02ff */
[----:B------:R-:W-:Y:S01]  /*0420*/  UIMAD.WIDE UR6, UR5, 0x8, UR6 ;  /* 0x00000008050678a5 */ /* 0x000fe2000f8e0206 */
[----:B------:R-:W-:Y:S01]  /*0430*/  CS2R R58, SRZ ;  /* 0x00000000003a7805 */ /* 0x000fe2000001ff00 */
[----:B--2---:R-:W-:Y:S01]  /*0440*/  IMAD R49, R49, UR11, R8 ;  /* 0x0000000b31317c24 */ /* 0x004fe2000f8e0208 */
[----:B----4-:R-:W-:-:S04]  /*0450*/  IADD3 R4, P0, PT, R0, R9, RZ ;  /* 0x0000000900047210 */ /* 0x010fc80007f1e0ff */
[C---:B------:R-:W-:Y:S02]  /*0460*/  ISETP.GE.U32.AND P4, PT, R49.reuse, UR16, PT ;  /* 0x0000001031007c0c */ /* 0x040fe4000bf86070 */
[----:B------:R-:W-:Y:S02]  /*0470*/  SHF.R.S32.HI R7, RZ, 0x1f, R49 ;  /* 0x0000001fff077819 */ /* 0x000fe40000011431 */
[----:B------:R-:W-:Y:S02]  /*0480*/  IADD3 R19, PT, PT, R49, 0x8, RZ ;  /* 0x0000000831137810 */ /* 0x000fe40007ffe0ff */
[----:B------:R-:W-:Y:S02]  /*0490*/  ISETP.GE.AND.EX P4, PT, R7, UR17, PT, P4 ;  /* 0x0000001107007c0c */ /* 0x000fe4000bf86340 */
[----:B------:R-:W-:Y:S02]  /*04a0*/  ISETP.GE.U32.AND P5, PT, R19, UR16, PT ;  /* 0x0000001013007c0c */ /* 0x000fe4000bfa6070 */
[----:B------:R-:W-:-:S02]  /*04b0*/  SHF.R.S32.HI R15, RZ, 0x1f, R19 ;  /* 0x0000001fff0f7819 */ /* 0x000fc40000011413 */
[----:B------:R-:W-:Y:S02]  /*04c0*/  IADD3 R8, PT, PT, R49, 0x10, RZ ;  /* 0x0000001031087810 */ /* 0x000fe40007ffe0ff */
[----:B------:R-:W-:Y:S02]  /*04d0*/  ISETP.GE.AND.EX P5, PT, R15, UR17, PT, P5 ;  /* 0x000000110f007c0c */ /* 0x000fe4000bfa6350 */
[----:B------:R-:W-:-:S03]  /*04e0*/  ISETP.GE.U32.AND P3, PT, R8, UR16, PT ;  /* 0x0000001008007c0c */ /* 0x000fc6000bf66070 */
[----:B------:R-:W0:Y:S01]  /*04f0*/  @!P4 LDC.64 R12, c[0x0][0x3f8] ;  /* 0x0000fe00ff0ccb82 */ /* 0x000e220000000a00 */
[----:B------:R-:W-:-:S04]  /*0500*/  SHF.R.S32.HI R21, RZ, 0x1f, R8 ;  /* 0x0000001fff157819 */ /* 0x000fc80000011408 */
[----:B------:R-:W-:Y:S02]  /*0510*/  ISETP.GE.AND.EX P3, PT, R21, UR17, PT, P3 ;  /* 0x0000001115007c0c */ /* 0x000fe4000bf66330 */
[----:B------:R-:W-:Y:S01]  /*0520*/  LEA.HI.X.SX32 R5, R0, RZ, 0x1, P0 ;  /* 0x000000ff00057211 */ /* 0x000fe200000f0eff */
[----:B------:R-:W1:Y:S01]  /*0530*/  @!P5 LDC.64 R10, c[0x0][0x3f8] ;  /* 0x0000fe00ff0adb82 */ /* 0x000e620000000a00 */
[C---:B------:R-:W-:Y:S02]  /*0540*/  IMAD R9, R3.reuse, UR19, R2 ;  /* 0x0000001303097c24 */ /* 0x040fe4000f8e0202 */
[----:B------:R-:W-:-:S05]  /*0550*/  IMAD.WIDE.U32 R4, R3, UR18, R4 ;  /* 0x0000001203047c25 */ /* 0x000fca000f8e0004 */
[----:B------:R-:W2:Y:S01]  /*0560*/  @!P4 LDC.64 R22, c[0x0][0x3a0] ;  /* 0x0000e800ff16cb82 */ /* 0x000ea20000000a00 */
[----:B------:R-:W-:-:S07]  /*0570*/  @!P4 MOV R6, R4 ;  /* 0x000000040006c202 */ /* 0x000fce0000000f00 */
[----:B------:R-:W3:Y:S01]  /*0580*/  @!P4 LDC.64 R32, c[0x0][0x398] ;  /* 0x0000e600ff20cb82 */ /* 0x000ee20000000a00 */
[----:B0-----:R-:W-:Y:S01]  /*0590*/  @!P4 IMAD R0, R7, R12, RZ ;  /* 0x0000000c0700c224 */ /* 0x001fe200078e02ff */
[----:B------:R-:W-:-:S06]  /*05a0*/  IADD3 R7, PT, PT, R5, R9, RZ ;  /* 0x0000000905077210 */ /* 0x000fcc0007ffe0ff */
[----:B------:R-:W0:Y:S01]  /*05b0*/  @!P3 LDC.64 R2, c[0x0][0x3f8] ;  /* 0x0000fe00ff02bb82 */ /* 0x000e220000000a00 */
[C---:B------:R-:W-:Y:S02]  /*05c0*/  @!P4 IMAD R9, R49.reuse, R13, R0 ;  /* 0x0000000d3109c224 */ /* 0x040fe400078e0200 */
[----:B------:R-:W-:-:S05]  /*05d0*/  @!P4 IMAD.WIDE.U32 R12, R49, R12, R6 ;  /* 0x0000000c310cc225 */ /* 0x000fca00078e0006 */
[----:B------:R-:W4:Y:S01]  /*05e0*/  @!P5 LDC.64 R24, c[0x0][0x398] ;  /* 0x0000e600ff18db82 */ /* 0x000f220000000a00 */
[----:B------:R-:W-:Y:S02]  /*05f0*/  @!P4 IADD3 R9, PT, PT, R13, R9, RZ ;  /* 0x000000090d09c210 */ /* 0x000fe40007ffe0ff */
[C---:B------:R-:W-:Y:S02]  /*0600*/  @!P4 SHF.L.U32 R13, R12.reuse, 0x2, RZ ;  /* 0x000000020c0dc819 */ /* 0x040fe400000006ff */
[----:B------:R-:W-:-:S03]  /*0610*/  @!P4 SHF.L.U64.HI R18, R12, 0x2, R9 ;  /* 0x000000020c12c819 */ /* 0x000fc60000010209 */
[----:B------:R-:W4:Y:S01]  /*0620*/  @!P3 LDC.64 R42, c[0x0][0x398] ;  /* 0x0000e600ff2abb82 */ /* 0x000f220000000a00 */
[----:B-1----:R-:W-:Y:S01]  /*0630*/  @!P5 IMAD R12, R15, R10, RZ ;  /* 0x0000000a0f0cd224 */ /* 0x002fe200078e02ff */
[----:B------:R-:W-:Y:S02]  /*0640*/  @!P5 MOV R14, R4 ;  /* 0x00000004000ed202 */ /* 0x000fe40000000f00 */
[----:B------:R-:W-:Y:S01]  /*0650*/  @!P5 MOV R15, R7 ;  /* 0x00000007000fd202 */ /* 0x000fe20000000f00 */
[----:B------:R-:W-:Y:S01]  /*0660*/  @!P5 IMAD R11, R19, R11, R12 ;  /* 0x0000000b130bd224 */ /* 0x000fe200078e020c */
[C---:B--2---:R-:W-:Y:S02]  /*0670*/  @!P4 IADD3 R22, P1, PT, R13.reuse, R22, RZ ;  /* 0x000000160d16c210 */ /* 0x044fe40007f3e0ff */
[----:B---3--:R-:W-:Y:S01]  /*0680*/  @!P4 IADD3 R32, P6, PT, R13, R32, RZ ;  /* 0x000000200d20c210 */ /* 0x008fe20007fde0ff */
[----:B------:R-:W-:Y:S01]  /*0690*/  @!P5 IMAD.WIDE.U32 R14, R19, R10, R14 ;  /* 0x0000000a130ed225 */ /* 0x000fe200078e000e */
[----:B------:R-:W-:Y:S01]  /*06a0*/  @!P3 MOV R12, R4 ;  /* 0x00000004000cb202 */ /* 0x000fe20000000f00 */
[----:B------:R-:W1:Y:S01]  /*06b0*/  @!P5 LDC.64 R16, c[0x0][0x3a0] ;  /* 0x0000e800ff10db82 */ /* 0x000e620000000a00 */
[----:B------:R-:W-:Y:S01]  /*06c0*/  @!P3 MOV R13, R7 ;  /* 0x00000007000db202 */ /* 0x000fe20000000f00 */
[----:B0-----:R-:W-:Y:S01]  /*06d0*/  @!P3 IMAD R21, R21, R2, RZ ;  /* 0x000000021515b224 */ /* 0x001fe200078e02ff */
[----:B------:R-:W-:-:S02]  /*06e0*/  IADD3 R0, PT, PT, R49, 0x18, RZ ;  /* 0x0000001831007810 */ /* 0x000fc40007ffe0ff */
[----:B------:R-:W-:Y:S01]  /*06f0*/  @!P5 IADD3 R15, PT, PT, R15, R11, RZ ;  /* 0x0000000b0f0fd210 */ /* 0x000fe20007ffe0ff */
[----:B------:R-:W-:Y:S01]  /*0700*/  @!P3 IMAD R21, R8, R3, R21 ;  /* 0x000000030815b224 */ /* 0x000fe200078e0215 */
[----:B------:R-:W-:Y:S01]  /*0710*/  ISETP.GE.U32.AND P2, PT, R0, UR16, PT ;  /* 0x0000001000007c0c */ /* 0x000fe2000bf46070 */
[----:B------:R-:W-:Y:S01]  /*0720*/  @!P3 IMAD.WIDE.U32 R12, R8, R2, R12 ;  /* 0x00000002080cb225 */ /* 0x000fe200078e000c */
[----:B------:R-:W-:Y:S01]  /*0730*/  SHF.R.S32.HI R9, RZ, 0x1f, R0 ;  /* 0x0000001fff097819 */ /* 0x000fe20000011400 */
[----:B------:R-:W0:Y:S01]  /*0740*/  @!P3 LDC.64 R44, c[0x0][0x3a0] ;  /* 0x0000e800ff2cbb82 */ /* 0x000e220000000a00 */
[----:B------:R-:W-:Y:S02]  /*0750*/  @!P5 SHF.L.U32 R19, R14, 0x2, RZ ;  /* 0x000000020e13d819 */ /* 0x000fe400000006ff */
[----:B------:R-:W-:Y:S02]  /*0760*/  ISETP.GE.AND.EX P2, PT, R9, UR17, PT, P2 ;  /* 0x0000001109007c0c */ /* 0x000fe4000bf46320 */
[----:B------:R-:W-:-:S02]  /*0770*/  @!P4 IADD3.X R23, PT, PT, R18, R23, RZ, P1, !PT ;  /* 0x000000171217c210 */ /* 0x000fc40000ffe4ff */
[----:B------:R-:W-:Y:S02]  /*0780*/  @!P5 SHF.L.U64.HI R14, R14, 0x2, R15 ;  /* 0x000000020e0ed819 */ /* 0x000fe4000001020f */
[----:B------:R-:W-:Y:S01]  /*0790*/  @!P3 IADD3 R15, PT, PT, R13, R21, RZ ;  /* 0x000000150d0fb210 */ /* 0x000fe20007ffe0ff */
[----:B------:R2:W5:Y:S01]  /*07a0*/  @!P4 LDG.E.64 R58, desc[UR14][R22.64] ;  /* 0x0000000e163ac981 */ /* 0x000562000c1e1b00 */
[----:B----4-:R-:W-:Y:S02]  /*07b0*/  @!P5 IADD3 R24, P1, PT, R19, R24, RZ ;  /* 0x000000181318d210 */ /* 0x010fe40007f3e0ff */
[----:B------:R-:W-:Y:S02]  /*07c0*/  ISETP.NE.AND P0, PT, RZ, UR8, PT ;  /* 0x00000008ff007c0c */ /* 0x000fe4000bf05270 */
[----:B------:R-:W-:Y:S01]  /*07d0*/  @!P3 SHF.L.U32 R13, R12, 0x2, RZ ;  /* 0x000000020c0db819 */ /* 0x000fe200000006ff */
[----:B------:R-:W3:Y:S01]  /*07e0*/  @!P2 LDC.64 R2, c[0x0][0x3f8] ;  /* 0x0000fe00ff02ab82 */ /* 0x000ee20000000a00 */
[----:B------:R-:W-:-:S02]  /*07f0*/  @!P5 IADD3.X R25, PT, PT, R14, R25, RZ, P1, !PT ;  /* 0x000000190e19d210 */ /* 0x000fc40000ffe4ff */
[----:B------:R-:W-:Y:S02]  /*0800*/  @!P3 SHF.L.U64.HI R12, R12, 0x2, R15 ;  /* 0x000000020c0cb819 */ /* 0x000fe4000001020f */
[----:B------:R-:W-:Y:S02]  /*0810*/  @!P3 IADD3 R42, P1, PT, R13, R42, RZ ;  /* 0x0000002a0d2ab210 */ /* 0x000fe40007f3e0ff */
[----:B------:R-:W-:Y:S02]  /*0820*/  IADD3 R37, PT, PT, R49, 0x20, RZ ;  /* 0x0000002031257810 */ /* 0x000fe40007ffe0ff */
[----:B------:R-:W-:Y:S01]  /*0830*/  @!P3 IADD3.X R43, PT, PT, R12, R43, RZ, P1, !PT ;  /* 0x0000002b0c2bb210 */ /* 0x000fe20000ffe4ff */
[----:B------:R-:W4:Y:S01]  /*0840*/  @P0 LDC.64 R10, c[0x0][0x3b0] ;  /* 0x0000ec00ff0a0b82 */ /* 0x000f220000000a00 */
[----:B------:R-:W-:Y:S02]  /*0850*/  ISETP.GE.U32.AND P1, PT, R37, UR16, PT ;  /* 0x0000001025007c0c */ /* 0x000fe4000bf26070 */
[----:B------:R-:W-:-:S04]  /*0860*/  SHF.R.S32.HI R39, RZ, 0x1f, R37 ;  /* 0x0000001fff277819 */ /* 0x000fc80000011425 */
[----:B------:R-:W-:Y:S02]  /*0870*/  ISETP.GE.AND.EX P1, PT, R39, UR17, PT, P1 ;  /* 0x0000001127007c0c */ /* 0x000fe4000bf26310 */
[----:B------:R-:W-:Y:S02]  /*0880*/  @!P4 IADD3.X R33, PT, PT, R18, R33, RZ, P6, !PT ;  /* 0x000000211221c210 */ /* 0x000fe400037fe4ff */
[----:B-1----:R-:W-:-:S04]  /*0890*/  @!P5 IADD3 R16, P6, PT, R19, R16, RZ ;  /* 0x000000101310d210 */ /* 0x002fc80007fde0ff */
[----:B------:R-:W-:Y:S02]  /*08a0*/  @!P5 IADD3.X R17, PT, PT, R14, R17, RZ, P6, !PT ;  /* 0x000000110e11d210 */ /* 0x000fe400037fe4ff */
[----:B------:R-:W-:-:S03]  /*08b0*/  LOP3.LUT R20, R20, 0xffff, RZ, 0xc0, !PT ;  /* 0x0000ffff14147812 */ /* 0x000fc600078ec0ff */
[----:B------:R-:W1:Y:S01]  /*08c0*/  @!P1 LDC.64 R14, c[0x0][0x3f8] ;  /* 0x0000fe00ff0e9b82 */ /* 0x000e620000000a00 */
[----:B0-----:R-:W-:Y:S01]  /*08d0*/  @!P3 IADD3 R44, P6, PT, R13, R44, RZ ;  /* 0x0000002c0d2cb210 */ /* 0x001fe20007fde0ff */
[----:B------:R-:W-:-:S03]  /*08e0*/  IMAD R13, R61, 0x78, R20 ;  /* 0x000000783d0d7824 */ /* 0x000fc600078e0214 */
[----:B------:R-:W-:Y:S01]  /*08f0*/  @!P3 IADD3.X R45, PT, PT, R12, R45, RZ, P6, !PT ;  /* 0x0000002d0c2db210 */ /* 0x000fe200037fe4ff */
[----:B---3--:R-:W-:Y:S01]  /*0900*/  @!P2 IMAD R12, R9, R2, RZ ;  /* 0x00000002090ca224 */ /* 0x008fe200078e02ff */
[----:B------:R-:W-:Y:S01]  /*0910*/  CS2R R8, SRZ ;  /* 0x0000000000087805 */ /* 0x000fe2000001ff00 */
[----:B----4-:R-:W-:Y:S01]  /*0920*/  @P0 IMAD.WIDE R10, R13, 0x4, R10 ;  /* 0x000000040d0a0825 */ /* 0x010fe200078e020a */
[----:B------:R-:W-:Y:S02]  /*0930*/  @!P2 MOV R26, R4 ;  /* 0x00000004001aa202 */ /* 0x000fe40000000f00 */
[----:B------:R-:W-:Y:S02]  /*0940*/  CS2R R56, SRZ ;  /* 0x0000000000387805 */ /* 0x000fe4000001ff00 */
[----:B------:R-:W-:Y:S01]  /*0950*/  @!P2 MOV R27, R7 ;  /* 0x00000007001ba202 */ /* 0x000fe20000000f00 */
[----:B--2---:R-:W0:Y:S01]  /*0960*/  @!P1 LDC.64 R22, c[0x0][0x3a0] ;  /* 0x0000e800ff169b82 */ /* 0x004e220000000a00 */
[----:B------:R2:W5:Y:S01]  /*0970*/  @P0 LDG.E.64 R8, desc[UR14][R10.64] ;  /* 0x0000000e0a080981 */ /* 0x000562000c1e1b00 */
[----:B------:R-:W-:Y:S01]  /*0980*/  IADD3 R51, PT, PT, R49, 0x28, RZ ;  /* 0x0000002831337810 */ /* 0x000fe20007ffe0ff */
[----:B------:R-:W-:-:S02]  /*0990*/  @!P2 IMAD R19, R0, R3, R12 ;  /* 0x000000030013a224 */ /* 0x000fc400078e020c */
[----:B------:R-:W-:Y:S01]  /*09a0*/  @!P2 IMAD.WIDE.U32 R26, R0, R2, R26 ;  /* 0x00000002001aa225 */ /* 0x000fe200078e001a */
[----:B------:R-:W-:Y:S01]  /*09b0*/  ISETP.GE.U32.AND P0, PT, R51, UR16, PT ;  /* 0x0000001033007c0c */ /* 0x000fe2000bf06070 */
[----:B------:R3:W-:Y:S01]  /*09c0*/  STL [R1], R20 ;  /* 0x0000001401007387 */ /* 0x0007e20000100800 */
[----:B--2---:R-:W-:Y:S02]  /*09d0*/  CS2R R10, SRZ ;  /* 0x00000000000a7805 */ /* 0x004fe4000001ff00 */
[----:B------:R-:W-:Y:S01]  /*09e0*/  SHF.R.S32.HI R35, RZ, 0x1f, R51 ;  /* 0x0000001fff237819 */ /* 0x000fe20000011433 */
[----:B-1----:R-:W-:Y:S01]  /*09f0*/  @!P1 IMAD R12, R39, R14, RZ ;  /* 0x0000000e270c9224 */ /* 0x002fe200078e02ff */
[----:B------:R-:W-:Y:S01]  /*0a00*/  @!P2 IADD3 R27, PT, PT, R27, R19, RZ ;  /* 0x000000131b1ba210 */ /* 0x000fe20007ffe0ff */
[----:B------:R-:W5:Y:S01]  /*0a10*/  @!P5 LDG.E.64 R56, desc[UR14][R16.64] ;  /* 0x0000000e1038d981 */ /* 0x000f62000c1e1b00 */
[----:B------:R-:W1:Y:S01]  /*0a20*/  @!P2 LDC.64 R18, c[0x0][0x3a0] ;  /* 0x0000e800ff12ab82 */ /* 0x000e620000000a00 */
[----:B------:R-:W-:-:S02]  /*0a30*/  ISETP.GE.AND.EX P0, PT, R35, UR17, PT, P0 ;  /* 0x0000001123007c0c */ /* 0x000fc4000bf06300 */
[----:B------:R2:W5:Y:S01]  /*0a40*/  @!P5 LDG.E.64 R10, desc[UR14][R24.64] ;  /* 0x0000000e180ad981 */ /* 0x000562000c1e1b00 */
[----:B------:R-:W-:Y:S01]  /*0a50*/  HFMA2 R3, -RZ, RZ, 0, 0 ;  /* 0x00000000ff037431 */ /* 0x000fe200000001ff */
[----:B------:R-:W-:Y:S01]  /*0a60*/  MOV R2, RZ ;  /* 0x000000ff00027202 */ /* 0x000fe20000000f00 */
[----:B------:R-:W-:Y:S01]  /*0a70*/  @!P1 IMAD R39, R37, R15, R12 ;  /* 0x0000000f25279224 */ /* 0x000fe200078e020c */
[----:B------:R-:W-:Y:S01]  /*0a80*/  IADD3 R31, PT, PT, R49, 0x30, RZ ;  /* 0x00000030311f7810 */ /* 0x000fe20007ffe0ff */
[----:B---3--:R-:W3:Y:S03]  /*0a90*/  @!P2 LDC.64 R20, c[0x0][0x398] ;  /* 0x0000e600ff14ab82 */ /* 0x008ee60000000a00 */
[----:B------:R4:W5:Y:S01]  /*0aa0*/  @!P4 LDG.E.64 R2, desc[UR14][R32.64] ;  /* 0x0000000e2002c981 */ /* 0x000962000c1e1b00 */
[----:B--2---:R-:W-:Y:S02]  /*0ab0*/  @!P1 MOV R24, R4 ;  /* 0x0000000400189202 */ /* 0x004fe40000000f00 */
[----:B------:R-:W-:-:S03]  /*0ac0*/  @!P1 MOV R25, R7 ;  /* 0x0000000700199202 */ /* 0x000fc60000000f00 */
[----:B------:R-:W-:Y:S01]  /*0ad0*/  @!P1 IMAD.WIDE.U32 R14, R37, R14, R24 ;  /* 0x0000000e250e9225 */ /* 0x000fe200078e0018 */
[----:B------:R-:W-:Y:S01]  /*0ae0*/  MOV R24, UR6 ;  /* 0x0000000600187c02 */ /* 0x000fe20008000f00 */
[----:B------:R-:W2:Y:S01]  /*0af0*/  @!P0 LDC.64 R36, c[0x0][0x398] ;  /* 0x0000e600ff248b82 */ /* 0x000ea20000000a00 */
[----:B------:R-:W-:Y:S02]  /*0b00*/  MOV R25, UR7 ;  /* 0x0000000700197c02 */ /* 0x000fe40008000f00 */
[----:B------:R-:W-:Y:S02]  /*0b10*/  ISETP.GE.U32.AND P4, PT, R31, UR16, PT ;  /* 0x000000101f007c0c */ /* 0x000fe4000bf86070 */
[----:B------:R-:W-:Y:S02]  /*0b20*/  SHF.R.S32.HI R29, RZ, 0x1f, R31 ;  /* 0x0000001fff1d7819 */ /* 0x000fe4000001141f */
[----:B------:R-:W2:Y:S01]  /*0b30*/  LDG.E.64 R24, desc[UR14][R24.64] ;  /* 0x0000000e18187981 */ /* 0x000ea2000c1e1b00 */
[----:B------:R-:W-:-:S02]  /*0b40*/  @!P2 SHF.L.U32 R41, R26, 0x2, RZ ;  /* 0x000000021a29a819 */ /* 0x000fc400000006ff */
[----:B------:R-:W-:Y:S02]  /*0b50*/  @!P2 SHF.L.U64.HI R0, R26, 0x2, R27 ;  /* 0x000000021a00a819 */ /* 0x000fe4000001021b */
[----:B------:R-:W-:Y:S01]  /*0b60*/  ISETP.GE.AND.EX P4, PT, R29, UR17, PT, P4 ;  /* 0x000000111d007c0c */ /* 0x000fe2000bf86340 */
[----:B------:R-:W0:Y:S01]  /*0b70*/  @!P0 LDC.64 R26, c[0x0][0x3f8] ;  /* 0x0000fe00ff1a8b82 */ /* 0x000e220000000a00 */
[----:B-1----:R-:W-:Y:S02]  /*0b80*/  @!P2 IADD3 R18, P5, PT, R41, R18, RZ ;  /* 0x000000122912a210 */ /* 0x002fe40007fbe0ff */
[----:B------:R-:W-:Y:S02]  /*0b90*/  IADD3 R49, PT, PT, R49, 0x38, RZ ;  /* 0x0000003831317810 */ /* 0x000fe40007ffe0ff */
[----:B------:R-:W-:Y:S02]  /*0ba0*/  @!P2 IADD3.X R19, PT, PT, R0, R19, RZ, P5, !PT ;  /* 0x000000130013a210 */ /* 0x000fe40002ffe4ff */
[----:B------:R-:W-:-:S02]  /*0bb0*/  ISETP.GE.U32.AND P5, PT, R49, UR16, PT ;  /* 0x0000001031007c0c */ /* 0x000fc4000bfa6070 */
[----:B----4-:R-:W-:-:S03]  /*0bc0*/  SHF.R.S32.HI R33, RZ, 0x1f, R49 ;  /* 0x0000001fff217819 */ /* 0x010fc60000011431 */
[----:B------:R-:W1:Y:S01]  /*0bd0*/  @!P4 LDC.64 R16, c[0x0][0x3f8] ;  /* 0x0000fe00ff10cb82 */ /* 0x000e620000000a00 */
[----:B---3--:R-:W-:Y:S02]  /*0be0*/  @!P2 IADD3 R20, P6, PT, R41, R20, RZ ;  /* 0x000000142914a210 */ /* 0x008fe40007fde0ff */
[----:B------:R-:W-:-:S05]  /*0bf0*/  ISETP.GE.AND.EX P5, PT, R33, UR17, PT, P5 ;  /* 0x0000001121007c0c */ /* 0x000fca000bfa6350 */
[----:B------:R-:W3:Y:S01]  /*0c00*/  @!P1 LDC.64 R40, c[0x0][0x398] ;  /* 0x0000e600ff289b82 */ /* 0x000ee20000000a00 */
[----:B------:R-:W-:Y:S02]  /*0c10*/  @!P1 IADD3 R15, PT, PT, R15, R39, RZ ;  /* 0x000000270f0f9210 */ /* 0x000fe40007ffe0ff */
[----:B------:R-:W-:Y:S01]  /*0c20*/  @!P2 IADD3.X R21, PT, PT, R0, R21, RZ, P6, !PT ;  /* 0x000000150015a210 */ /* 0x000fe200037fe4ff */
[----:B0-----:R-:W-:Y:S01]  /*0c30*/  @!P0 IMAD R12, R35, R26, RZ ;  /* 0x0000001a230c8224 */ /* 0x001fe200078e02ff */
[C---:B------:R-:W-:Y:S02]  /*0c40*/  @!P1 SHF.L.U32 R39, R14.reuse, 0x2, RZ ;  /* 0x000000020e279819 */ /* 0x040fe400000006ff */
[----:B------:R-:W-:Y:S01]  /*0c50*/  @!P1 SHF.L.U64.HI R0, R14, 0x2, R15 ;  /* 0x000000020e009819 */ /* 0x000fe2000001020f */
[----:B------:R-:W0:Y:S01]  /*0c60*/  @!P0 LDC.64 R34, c[0x0][0x3a0] ;  /* 0x0000e800ff228b82 */ /* 0x000e220000000a00 */
[----:B------:R-:W-:Y:S02]  /*0c70*/  @!P0 MOV R14, R4 ;  /* 0x00000004000e8202 */ /* 0x000fe40000000f00 */
[----:B------:R-:W-:Y:S01]  /*0c80*/  @!P0 MOV R15, R7 ;  /* 0x00000007000f8202 */ /* 0x000fe20000000f00 */
[----:B------:R-:W-:-:S02]  /*0c90*/  @!P0 IMAD R47, R51, R27, R12 ;  /* 0x0000001b332f8224 */ /* 0x000fc400078e020c */
[----:B------:R-:W-:-:S03]  /*0ca0*/  @!P0 IMAD.WIDE.U32 R26, R51, R26, R14 ;  /* 0x0000001a331a8225 */ /* 0x000fc600078e000e */
[----:B------:R-:W4:Y:S01]  /*0cb0*/  @!P5 LDC.64 R14, c[0x0][0x3f8] ;  /* 0x0000fe00ff0edb82 */ /* 0x000f220000000a00 */
[----:B------:R-:W-:Y:S01]  /*0cc0*/  @!P1 IADD3 R22, P6, PT, R39, R22, RZ ;  /* 0x0000001627169210 */ /* 0x000fe20007fde0ff */
[----:B-1----:R-:W-:Y:S01]  /*0cd0*/  @!P4 IMAD R28, R29, R16, RZ ;  /* 0x000000101d1cc224 */ /* 0x002fe200078e02ff */
[----:B------:R-:W-:Y:S02]  /*0ce0*/  @!P0 IADD3 R27, PT, PT, R27, R47, RZ ;  /* 0x0000002f1b1b8210 */ /* 0x000fe40007ffe0ff */
[----:B------:R-:W-:Y:S01]  /*0cf0*/  @!P1 IADD3.X R23, PT, PT, R0, R23, RZ, P6, !PT ;  /* 0x0000001700179210 */ /* 0x000fe200037fe4ff */
[----:B------:R-:W-:Y:S01]  /*0d00*/  @!P4 IMAD R51, R31, R17, R28 ;  /* 0x000000111f33c224 */ /* 0x000fe200078e021c */
[----:B---3--:R-:W-:Y:S02]  /*0d10*/  @!P1 IADD3 R40, P6, PT, R39, R40, RZ ;  /* 0x0000002827289210 */ /* 0x008fe40007fde0ff */
[----:B------:R-:W-:Y:S01]  /*0d20*/  @!P4 MOV R28, R4 ;  /* 0x00000004001cc202 */ /* 0x000fe20000000f00 */
[----:B------:R-:W1:Y:S01]  /*0d30*/  @!P4 LDC.64 R38, c[0x0][0x3a0] ;  /* 0x0000e800ff26cb82 */ /* 0x000e620000000a00 */
[----:B------:R-:W-:-:S02]  /*0d40*/  @!P4 MOV R29, R7 ;  /* 0x00000007001dc202 */ /* 0x000fc40000000f00 */
[C---:B------:R-:W-:Y:S02]  /*0d50*/  @!P0 SHF.L.U32 R47, R26.reuse, 0x2, RZ ;  /* 0x000000021a2f8819 */ /* 0x040fe400000006ff */
[----:B------:R-:W-:Y:S01]  /*0d60*/  @!P0 SHF.L.U64.HI R12, R26, 0x2, R27 ;  /* 0x000000021a0c8819 */ /* 0x000fe2000001021b */
[----:B------:R-:W-:Y:S01]  /*0d70*/  @!P4 IMAD.WIDE.U32 R16, R31, R16, R28 ;  /* 0x000000101f10c225 */ /* 0x000fe200078e001c */
[----:B------:R-:W-:Y:S01]  /*0d80*/  @!P1 IADD3.X R41, PT, PT, R0, R41, RZ, P6, !PT ;  /* 0x0000002900299210 */ /* 0x000fe200037fe4ff */
[----:B------:R-:W3:Y:S01]  /*0d90*/  @!P4 LDC.64 R26, c[0x0][0x398] ;  /* 0x0000e600ff1acb82 */ /* 0x000ee20000000a00 */
[----:B0-----:R-:W-:Y:S02]  /*0da0*/  @!P0 IADD3 R34, P6, PT, R47, R34, RZ ;  /* 0x000000222f228210 */ /* 0x001fe40007fde0ff */
[----:B------:R-:W-:Y:S02]  /*0db0*/  @!P4 IADD3 R17, PT, PT, R17, R51, RZ ;  /* 0x000000331111c210 */ /* 0x000fe40007ffe0ff */
[----:B------:R-:W-:-:S03]  /*0dc0*/  @!P0 IADD3.X R35, PT, PT, R12, R35, RZ, P6, !PT ;  /* 0x000000230c238210 */ /* 0x000fc600037fe4ff */
[----:B------:R-:W0:Y:S01]  /*0dd0*/  @!P5 LDC.64 R28, c[0x0][0x3a0] ;  /* 0x0000e800ff1cdb82 */ /* 0x000e220000000a00 */
[----:B--2---:R-:W-:Y:S02]  /*0de0*/  @!P0 IADD3 R36, P6, PT, R47, R36, RZ ;  /* 0x000000242f248210 */ /* 0x004fe40007fde0ff */
[C---:B------:R-:W-:Y:S02]  /*0df0*/  @!P4 SHF.L.U32 R47, R16.reuse, 0x2, RZ ;  /* 0x00000002102fc819 */ /* 0x040fe400000006ff */
[----:B------:R-:W-:Y:S01]  /*0e00*/  @!P4 SHF.L.U64.HI R0, R16, 0x2, R17 ;  /* 0x000000021000c819 */ /* 0x000fe20000010211 */
[----:B----4-:R-:W-:Y:S02]  /*0e10*/  @!P5 IMAD R16, R33, R14, RZ ;  /* 0x0000000e2110d224 */ /* 0x010fe400078e02ff */
[----:B------:R-:W2:Y:S01]  /*0e20*/  @!P5 LDC.64 R30, c[0x0][0x398] ;  /* 0x0000e600ff1edb82 */ /* 0x000ea20000000a00 */
[----:B------:R-:W-:Y:S01]  /*0e30*/  @!P5 MOV R17, R7 ;  /* 0x000000070011d202 */ /* 0x000fe20000000f00 */
[----:B------:R-:W-:Y:S01]  /*0e40*/  @!P5 IMAD R15, R49, R15, R16 ;  /* 0x0000000f310fd224 */ /* 0x000fe200078e0210 */
[----:B------:R-:W-:-:S02]  /*0e50*/  @!P5 MOV R16, R4 ;  /* 0x000000040010d202 */ /* 0x000fc40000000f00 */
[----:B------:R-:W-:-:S03]  /*0e60*/  @!P0 IADD3.X R37, PT, PT, R12, R37, RZ, P6, !PT ;  /* 0x000000250c258210 */ /* 0x000fc600037fe4ff */
[----:B------:R-:W4:Y:S01]  /*0e70*/  LDC.64 R32, c[0x0][0x3a8] ;  /* 0x0000ea00ff207b82 */ /* 0x000f220000000a00 */
[----:B-1----:R-:W-:Y:S01]  /*0e80*/  @!P4 IADD3 R38, P6, PT, R47, R38, RZ ;  /* 0x000000262f26c210 */ /* 0x002fe20007fde0ff */
[----:B------:R-:W-:-:S03]  /*0e90*/  @!P5 IMAD.WIDE.U32 R16, R49, R14, R16 ;  /* 0x0000000e3110d225 */ /* 0x000fc600078e0010 */
[----:B------:R-:W-:Y:S02]  /*0ea0*/  @!P4 IADD3.X R39, PT, PT, R0, R39, RZ, P6, !PT ;  /* 0x000000270027c210 */ /* 0x000fe400037fe4ff */
[----:B---3--:R-:W-:Y:S02]  /*0eb0*/  @!P4 IADD3 R26, P6, PT, R47, R26, RZ ;  /* 0x0000001a2f1ac210 */ /* 0x008fe40007fde0ff */
[----:B------:R-:W-:Y:S02]  /*0ec0*/  @!P5 IADD3 R17, PT, PT, R17, R15, RZ ;  /* 0x0000000f1111d210 */ /* 0x000fe40007ffe0ff */
[----:B------:R-:W-:Y:S02]  /*0ed0*/  @!P5 SHF.L.U32 R15, R16, 0x2, RZ ;  /* 0x00000002100fd819 */ /* 0x000fe400000006ff */
[----:B------:R-:W-:Y:S02]  /*0ee0*/  @!P4 IADD3.X R27, PT, PT, R0, R27, RZ, P6, !PT ;  /* 0x0000001b001bc210 */ /* 0x000fe400037fe4ff */
[----:B------:R-:W-:-:S02]  /*0ef0*/  @!P5 SHF.L.U64.HI R16, R16, 0x2, R17 ;  /* 0x000000021010d819 */ /* 0x000fc40000010211 */
[C---:B0-----:R-:W-:Y:S02]  /*0f00*/  @!P5 IADD3 R28, P6, PT, R15.reuse, R28, RZ ;  /* 0x0000001c0f1cd210 */ /* 0x041fe40007fde0ff */
[----:B------:R-:W-:Y:S02]  /*0f10*/  CS2R R54, SRZ ;  /* 0x0000000000367805 */ /* 0x000fe4000001ff00 */
[----:B------:R-:W-:Y:S02]  /*0f20*/  CS2R R50, SRZ ;  /* 0x0000000000327805 */ /* 0x000fe4000001ff00 */
[C---:B------:R-:W-:Y:S02]  /*0f30*/  @!P5 IADD3.X R29, PT, PT, R16.reuse, R29, RZ, P6, !PT ;  /* 0x0000001d101dd210 */ /* 0x040fe400037fe4ff */
[----:B--2---:R-:W-:Y:S02]  /*0f40*/  @!P5 IADD3 R30, P6, PT, R15, R30, RZ ;  /* 0x0000001e0f1ed210 */ /* 0x004fe40007fde0ff */
[----:B------:R-:W-:Y:S01]  /*0f50*/  CS2R R14, SRZ ;  /* 0x00000000000e7805 */ /* 0x000fe2000001ff00 */
[----:B----4-:R-:W-:Y:S01]  /*0f60*/  IMAD.WIDE R32, R13, 0x4, R32 ;  /* 0x000000040d207825 */ /* 0x010fe200078e0220 */
[----:B------:R0:W5:Y:S01]  /*0f70*/  @!P3 LDG.E.64 R54, desc[UR14][R44.64] ;  /* 0x0000000e2c36b981 */ /* 0x000162000c1e1b00 */
[----:B------:R-:W-:-:S02]  /*0f80*/  @!P5 IADD3.X R31, PT, PT, R16, R31, RZ, P6, !PT ;  /* 0x0000001f101fd210 */ /* 0x000fc400037fe4ff */
[----:B------:R-:W-:Y:S02]  /*0f90*/  CS2R R12, SRZ ;  /* 0x00000000000c7805 */ /* 0x000fe4000001ff00 */
[----:B------:R-:W-:Y:S01]  /*0fa0*/  CS2R R16, SRZ ;  /* 0x0000000000107805 */ /* 0x000fe2000001ff00 */
[----:B------:R1:W5:Y:S01]  /*0fb0*/  @!P2 LDG.E.64 R14, desc[UR14][R20.64] ;  /* 0x0000000e140ea981 */ /* 0x000362000c1e1b00 */
[----:B------:R-:W-:-:S03]  /*0fc0*/  CS2R R46, SRZ ;  /* 0x00000000002e7805 */ /* 0x000fc6000001ff00 */
[----:B------:R2:W5:Y:S01]  /*0fd0*/  @!P1 LDG.E.64 R50, desc[UR14][R22.64] ;  /* 0x0000000e16329981 */ /* 0x000562000c1e1b00 */
[----:B0-----:R-:W-:-:S03]  /*0fe0*/  CS2R R44, SRZ ;  /* 0x00000000002c7805 */ /* 0x001fc6000001ff00 */
[----:B------:R-:W5:Y:S01]  /*0ff0*/  @!P3 LDG.E.64 R12, desc[UR14][R42.64] ;  /* 0x0000000e2a0cb981 */ /* 0x000f62000c1e1b00 */
[----:B-1----:R-:W-:-:S03]  /*1000*/  CS2R R20, SRZ ;  /* 0x0000000000147805 */ /* 0x002fc6000001ff00 */
[----:B------:R-:W5:Y:S01]  /*1010*/  @!P1 LDG.E.64 R16, desc[UR14][R40.64] ;  /* 0x0000000e28109981 */ /* 0x000f62000c1e1b00 */
[----:B--2---:R-:W-:-:S03]  /*1020*/  CS2R R22, SRZ ;  /* 0x0000000000167805 */ /* 0x004fc6000001ff00 */
[----:B------:R-:W5:Y:S04]  /*1030*/  @!P4 LDG.E.64 R46, desc[UR14][R38.64] ;  /* 0x0000000e262ec981 */ /* 0x000f68000c1e1b00 */
[----:B------:R-:W5:Y:S04]  /*1040*/  @!P4 LDG.E.64 R20, desc[UR14][R26.64] ;  /* 0x0000000e1a14c981 */ /* 0x000f68000c1e1b00 */
[----:B------:R-:W5:Y:S04]  /*1050*/  @!P5 LDG.E.64 R44, desc[UR14][R28.64] ;  /* 0x0000000e1c2cd981 */ /* 0x000f68000c1e1b00 */
[----:B------:R-:W5:Y:S04]  /*1060*/  @!P5 LDG.E.64 R22, desc[UR14][R30.64] ;  /* 0x0000000e1e16d981 */ /* 0x000f68000c1e1b00 */
[----:B------:R-:W5:Y:S01]  /*1070*/  LDG.E.64 R32, desc[UR14][R32.64] ;  /* 0x0000000e20207981 */ /* 0x000f62000c1e1b00 */
[----:B------:R-:W-:-:S02]  /*1080*/  CS2R R52, SRZ ;  /* 0x0000000000347805 */ /* 0x000fc4000001ff00 */
[----:B------:R-:W-:-:S04]  /*1090*/  CS2R R48, SRZ ;  /* 0x0000000000307805 */ /* 0x000fc8000001ff00 */
[----:B------:R0:W5:Y:S04]  /*10a0*/  @!P2 LDG.E.64 R52, desc[UR14][R18.64] ;  /* 0x0000000e1234a981 */ /* 0x000168000c1e1b00 */
[----:B------:R1:W5:Y:S01]  /*10b0*/  @!P0 LDG.E.64 R48, desc[UR14][R34.64] ;  /* 0x0000000e22308981 */ /* 0x000362000c1e1b00 */
[----:B0-----:R-:W-:-:S06]  /*10c0*/  CS2R R18, SRZ ;  /* 0x0000000000127805 */ /* 0x001fcc000001ff00 */
[----:B------:R1:W5:Y:S01]  /*10d0*/  @!P0 LDG.E.64 R18, desc[UR14][R36.64] ;  /* 0x0000000e24128981 */ /* 0x000362000c1e1b00 */
[----:B------:R-:W-:Y:S01]  /*10e0*/  UISETP.NE.AND UP1, UPT, UR8, URZ, UPT ;  /* 0x000000ff0800728c */ /* 0x000fe2000bf25270 */
[----:B------:R-:W-:Y:S01]  /*10f0*/  UMOV UR16, 0x3f800000 ;  /* 0x3f80000000107882 */ /* 0x000fe20000000000 */
[----:B------:R-:W-:-:S13]  /*1100*/  R2UR UR13, R24 ;  /* 0x00000000180d72ca */ /* 0x000fda00000e0000 */
        /* <DEDUP_REMOVED lines=10> */
[----:B-1----:R-:W-:Y:S05]  /*11b0*/  BRA.U UP1, `(.L_x_1214) ;  /* 0x0000000501c47547 */ /* 0x002fea000b800000 */
[----:B-----5:R-:W-:Y:S01]  /*11c0*/  FADD.FTZ R25, R58, -UR13 ;  /* 0x8000000d3a197e21 */ /* 0x020fe20008010000 */
[-C--:B------:R-:W-:Y:S01]  /*11d0*/  FMUL.FTZ R24, R2, R32.reuse ;  /* 0x0000002002187220 */ /* 0x080fe20000410000 */
[----:B------:R-:W-:Y:S01]  /*11e0*/  FADD.FTZ R0, R59, -UR13 ;  /* 0x8000000d3b007e21 */ /* 0x000fe20008010000 */
[----:B------:R-:W-:Y:S01]  /*11f0*/  FMUL.FTZ R27, R3, R33 ;  /* 0x00000021031b7220 */ /* 0x000fe20000410000 */
[----:B------:R-:W-:Y:S01]  /*1200*/  FMUL.FTZ R25, R25, UR16 ;  /* 0x0000001019197c20 */ /* 0x000fe20008410000 */
[----:B------:R-:W-:Y:S01]  /*1210*/  FADD.FTZ R28, R56, -UR13 ;  /* 0x8000000d381c7e21 */ /* 0x000fe20008010000 */
[----:B------:R-:W-:Y:S01]  /*1220*/  FMUL.FTZ R0, R0, UR16 ;  /* 0x0000001000007c20 */ /* 0x000fe20008410000 */
[----:B------:R-:W-:Y:S01]  /*1230*/  FMUL.FTZ R31, R10, R32 ;  /* 0x000000200a1f7220 */ /* 0x000fe20000410000 */
[----:B------:R-:W-:Y:S01]  /*1240*/  FFMA.FTZ R29, R25, R24, RZ ;  /* 0x00000018191d7223 */ /* 0x000fe200000100ff */
[----:B------:R-:W-:Y:S01]  /*1250*/  FADD.FTZ R26, RZ, R24 ;  /* 0x00000018ff1a7221 */ /* 0x000fe20000010000 */
[----:B------:R-:W-:Y:S01]  /*1260*/  FMUL.FTZ R28, R28, UR16 ;  /* 0x000000101c1c7c20 */ /* 0x000fe20008410000 */
[----:B------:R-:W-:Y:S01]  /*1270*/  FFMA.FTZ R25, R2, R25, RZ ;  /* 0x0000001902197223 */ /* 0x000fe200000100ff */
[----:B------:R-:W-:Y:S01]  /*1280*/  FFMA.FTZ R29, R0, R27, R29 ;  /* 0x0000001b001d7223 */ /* 0x000fe2000001001d */
[----:B------:R-:W-:Y:S01]  /*1290*/  FADD.FTZ R24, R57, -UR13 ;  /* 0x8000000d39187e21 */ /* 0x000fe20008010000 */
[----:B------:R-:W-:Y:S01]  /*12a0*/  FADD.FTZ R26, R27, R26 ;  /* 0x0000001a1b1a7221 */ /* 0x000fe20000010000 */
[----:B------:R-:W-:Y:S01]  /*12b0*/  FFMA.FTZ R25, R10, R28, R25 ;  /* 0x0000001c0a197223 */ /* 0x000fe20000010019 */
[----:B------:R-:W-:Y:S01]  /*12c0*/  FFMA.FTZ R29, R28, R31, R29 ;  /* 0x0000001f1c1d7223 */ /* 0x000fe2000001001d */
[----:B------:R-:W-:Y:S01]  /*12d0*/  FADD.FTZ R28, R54, -UR13 ;  /* 0x8000000d361c7e21 */ /* 0x000fe20008010000 */
[----:B------:R-:W-:Y:S01]  /*12e0*/  FMUL.FTZ R24, R24, UR16 ;  /* 0x0000001018187c20 */ /* 0x000fe20008410000 */
[----:B------:R-:W-:Y:S01]  /*12f0*/  FFMA.FTZ R0, R3, R0, RZ ;  /* 0x0000000003007223 */ /* 0x000fe200000100ff */
[C---:B------:R-:W-:Y:S01]  /*1300*/  FMUL.FTZ R27, R11.reuse, R33 ;  /* 0x000000210b1b7220 */ /* 0x040fe20000410000 */
[----:B------:R-:W-:Y:S01]  /*1310*/  FADD.FTZ R26, R26, R31 ;  /* 0x0000001f1a1a7221 */ /* 0x000fe20000010000 */
[----:B------:R-:W-:Y:S01]  /*1320*/  FMUL.FTZ R31, R12, R32 ;  /* 0x000000200c1f7220 */ /* 0x000fe20000410000 */
[----:B------:R-:W-:Y:S01]  /*1330*/  FMUL.FTZ R28, R28, UR16 ;  /* 0x000000101c1c7c20 */ /* 0x000fe20008410000 */
[----:B------:R-:W-:Y:S01]  /*1340*/  FFMA.FTZ R0, R11, R24, R0 ;  /* 0x000000180b007223 */ /* 0x000fe20000010000 */
[----:B------:R-:W-:Y:S01]  /*1350*/  FFMA.FTZ R29, R24, R27, R29 ;  /* 0x0000001b181d7223 */ /* 0x000fe2000001001d */
[----:B------:R-:W-:Y:S01]  /*1360*/  FADD.FTZ R24, R55, -UR13 ;  /* 0x8000000d37187e21 */ /* 0x000fe20008010000 */
[----:B------:R-:W-:Y:S01]  /*1370*/  FADD.FTZ R26, R27, R26 ;  /* 0x0000001a1b1a7221 */ /* 0x000fe20000010000 */
[----:B------:R-:W-:Y:S01]  /*1380*/  FFMA.FTZ R25, R12, R28, R25 ;  /* 0x0000001c0c197223 */ /* 0x000fe20000010019 */
[----:B------:R-:W-:Y:S01]  /*1390*/  FFMA.FTZ R29, R28, R31, R29 ;  /* 0x0000001f1c1d7223 */ /* 0x000fe2000001001d */
[----:B------:R-:W-:Y:S01]  /*13a0*/  FADD.FTZ R28, R52, -UR13 ;  /* 0x8000000d341c7e21 */ /* 0x000fe20008010000 */
[----:B------:R-:W-:Y:S01]  /*13b0*/  FMUL.FTZ R24, R24, UR16 ;  /* 0x0000001018187c20 */ /* 0x000fe20008410000 */
        /* <DEDUP_REMOVED lines=30> */
[----:B------:R-:W-:Y:S01]  /*15a0*/  FADD.FTZ R26, R27, R26 ;  /* 0x0000001a1b1a7221 */ /* 0x000fe20000010000 */
[----:B------:R-:W-:Y:S01]  /*15b0*/  FADD.FTZ R24, R49, -UR13 ;  /* 0x8000000d31187e21 */ /* 0x000fe20008010000 */
[----:B------:R-:W-:Y:S01]  /*15c0*/  FFMA.FTZ R25, R18, R28, R25 ;  /* 0x0000001c12197223 */ /* 0x000fe20000010019 */
[----:B------:R-:W-:Y:S01]  /*15d0*/  FFMA.FTZ R29, R28, R31, R29 ;  /* 0x0000001f1c1d7223 */ /* 0x000fe2000001001d */
[----:B------:R-:W-:Y:S01]  /*15e0*/  FADD.FTZ R26, R26, R31 ;  /* 0x0000001f1a1a7221 */ /* 0x000fe20000010000 */
[----:B------:R-:W-:Y:S01]  /*15f0*/  FADD.FTZ R28, R46, -UR13 ;  /* 0x8000000d2e1c7e21 */ /* 0x000fe20008010000 */
[----:B------:R-:W-:Y:S01]  /*1600*/  FMUL.FTZ R24, R24, UR16 ;  /* 0x0000001018187c20 */ /* 0x000fe20008410000 */
[C---:B------:R-:W-:Y:S01]  /*1610*/  FMUL.FTZ R27, R19.reuse, R33 ;  /* 0x00000021131b7220 */ /* 0x040fe20000410000 */
[----:B------:R-:W-:Y:S01]  /*1620*/  FMUL.FTZ R31, R20, R32 ;  /* 0x00000020141f7220 */ /* 0x000fe20000410000 */
[----:B------:R-:W-:Y:S01]  /*1630*/  FMUL.FTZ R30, R28, UR16 ;  /* 0x000000101c1e7c20 */ /* 0x000fe20008410000 */
[----:B------:R-:W-:Y:S01]  /*1640*/  FFMA.FTZ R0, R19, R24, R0 ;  /* 0x0000001813007223 */ /* 0x000fe20000010000 */
[----:B------:R-:W-:Y:S01]  /*1650*/  FADD.FTZ R26, R27, R26 ;  /* 0x0000001a1b1a7221 */ /* 0x000fe20000010000 */
[----:B------:R-:W-:Y:S01]  /*1660*/  FFMA.FTZ R29, R24, R27, R29 ;  /* 0x0000001b181d7223 */ /* 0x000fe2000001001d */
[----:B------:R-:W-:Y:S01]  /*1670*/  FADD.FTZ R28, R47, -UR13 ;  /* 0x8000000d2f1c7e21 */ /* 0x000fe20008010000 */
[----:B------:R-:W-:Y:S01]  /*1680*/  FADD.FTZ R27, RZ, R2 ;  /* 0x00000002ff1b7221 */ /* 0x000fe20000010000 */
[----:B------:R-:W-:Y:S01]  /*1690*/  FADD.FTZ R24, RZ, R3 ;  /* 0x00000003ff187221 */ /* 0x000fe20000010000 */
[----:B------:R-:W-:Y:S01]  /*16a0*/  FADD.FTZ R34, R26, R31 ;  /* 0x0000001f1a227221 */ /* 0x000fe20000010000 */
[----:B------:R-:W-:Y:S01]  /*16b0*/  FMUL.FTZ R28, R28, UR16 ;  /* 0x000000101c1c7c20 */ /* 0x000fe20008410000 */
[----:B------:R-:W-:Y:S01]  /*16c0*/  FADD.FTZ R27, R10, R27 ;  /* 0x0000001b0a1b7221 */ /* 0x000fe20000010000 */
[----:B------:R-:W-:Y:S01]  /*16d0*/  FADD.FTZ R24, R11, R24 ;  /* 0x000000180b187221 */ /* 0x000fe20000010000 */
[----:B------:R-:W-:Y:S01]  /*16e0*/  FFMA.FTZ R31, R30, R31, R29 ;  /* 0x0000001f1e1f7223 */ /* 0x000fe2000001001d */
[C---:B------:R-:W-:Y:S01]  /*16f0*/  FFMA.FTZ R26, R21.reuse, R28, R0 ;  /* 0x0000001c151a7223 */ /* 0x040fe20000010000 */
[----:B------:R-:W-:Y:S01]  /*1700*/  FADD.FTZ R27, R12, R27 ;  /* 0x0000001b0c1b7221 */ /* 0x000fe20000010000 */
[----:B------:R-:W-:Y:S01]  /*1710*/  FMUL.FTZ R29, R21, R33 ;  /* 0x00000021151d7220 */ /* 0x000fe20000410000 */
[----:B------:R-:W-:Y:S01]  /*1720*/  FADD.FTZ R0, R13, R24 ;  /* 0x000000180d007221 */ /* 0x000fe20000010000 */
[----:B------:R-:W-:Y:S01]  /*1730*/  FFMA.FTZ R25, R20, R30, R25 ;  /* 0x0000001e14197223 */ /* 0x000fe20000010019 */
[----:B------:R-:W-:Y:S01]  /*1740*/  FADD.FTZ R27, R14, R27 ;  /* 0x0000001b0e1b7221 */ /* 0x000fe20000010000 */
[----:B------:R-:W-:Y:S01]  /*1750*/  FFMA.FTZ R31, R28, R29, R31 ;  /* 0x0000001d1c1f7223 */ /* 0x000fe2000001001f */
[----:B------:R-:W-:Y:S01]  /*1760*/  FADD.FTZ R0, R15, R0 ;  /* 0x000000000f007221 */ /* 0x000fe20000010000 */
[----:B------:R-:W-:Y:S01]  /*1770*/  FADD.FTZ R28, R44, -UR13 ;  /* 0x8000000d2c1c7e21 */ /* 0x000fe20008010000 */
[----:B------:R-:W-:Y:S01]  /*1780*/  FADD.FTZ R27, R16, R27 ;  /* 0x0000001b101b7221 */ /* 0x000fe20000010000 */
[----:B------:R-:W-:Y:S01]  /*1790*/  FADD.FTZ R34, R29, R34 ;  /* 0x000000221d227221 */ /* 0x000fe20000010000 */
[----:B------:R-:W-:Y:S01]  /*17a0*/  FADD.FTZ R0, R17, R0 ;  /* 0x0000000011007221 */ /* 0x000fe20000010000 */
[----:B------:R-:W-:Y:S01]  /*17b0*/  FMUL.FTZ R29, R22, R32 ;  /* 0x00000020161d7220 */ /* 0x000fe20000410000 */
[----:B------:R-:W-:Y:S01]  /*17c0*/  FMUL.FTZ R24, R28, UR16 ;  /* 0x000000101c187c20 */ /* 0x000fe20008410000 */
[----:B------:R-:W-:Y:S01]  /*17d0*/  FADD.FTZ R28, R45, -UR13 ;  /* 0x8000000d2d1c7e21 */ /* 0x000fe20008010000 */
[----:B------:R-:W-:Y:S01]  /*17e0*/  FADD.FTZ R27, R18, R27 ;  /* 0x0000001b121b7221 */ /* 0x000fe20000010000 */
[----:B------:R-:W-:Y:S01]  /*17f0*/  FADD.FTZ R30, R19, R0 ;  /* 0x00000000131e7221 */ /* 0x000fe20000010000 */
[----:B------:R-:W-:Y:S01]  /*1800*/  FADD.FTZ R35, R34, R29 ;  /* 0x0000001d22237221 */ /* 0x000fe20000010000 */
[----:B------:R-:W-:Y:S01]  /*1810*/  FFMA.FTZ R36, R24, R29, R31 ;  /* 0x0000001d18247223 */ /* 0x000fe2000001001f */
[----:B------:R-:W-:Y:S01]  /*1820*/  FMUL.FTZ R29, R28, UR16 ;  /* 0x000000101c1d7c20 */ /* 0x000fe20008410000 */
        /* <DEDUP_REMOVED lines=8> */
[----:B------:R-:W-:Y:S01]  /*18b0*/  FADD.FTZ R27, R23, R30 ;  /* 0x0000001e171b7221 */ /* 0x000fe20000010000 */
[----:B------:R-:W-:Y:S06]  /*18c0*/  BRA `(.L_x_1215) ;  /* 0x0000001000007947 */ /* 0x000fec0003800000 */
.L_x_1214:
[----:B-----5:R-:W-:Y:S01]  /*18d0*/  FADD.FTZ R25, R58, -UR13 ;  /* 0x8000000d3a197e21 */ /* 0x020fe20008010000 */
[----:B------:R-:W-:Y:S01]  /*18e0*/  FADD.FTZ R0, R59, -UR13 ;  /* 0x8000000d3b007e21 */ /* 0x000fe20008010000 */
[----:B------:R-:W-:Y:S02]  /*18f0*/  FADD.FTZ R35, R56, -UR13 ;  /* 0x8000000d38237e21 */ /* 0x000fe40008010000 */
[----:B------:R-:W-:Y:S01]  /*1900*/  FMUL.FTZ R25, R25, UR16 ;  /* 0x0000001019197c20 */ /* 0x000fe20008410000 */
[----:B------:R-:W-:Y:S01]  /*1910*/  FMUL.FTZ R0, R0, UR16 ;  /* 0x0000001000007c20 */ /* 0x000fe20008410000 */
[----:B------:R-:W-:Y:S02]  /*1920*/  FMUL.FTZ R35, R35, UR16 ;  /* 0x0000001023237c20 */ /* 0x000fe40008410000 */
[C-C-:B------:R-:W-:Y:S01]  /*1930*/  FFMA.FTZ R24, R32.reuse, R25, R8.reuse ;  /* 0x0000001920187223 */ /* 0x140fe20000010008 */
[----:B------:R-:W-:Y:S01]  /*1940*/  FFMA.FTZ R28, R33, R0, R9 ;  /* 0x00000000211c7223 */ /* 0x000fe20000010009 */
[----:B------:R-:W-:-:S02]  /*1950*/  FFMA.FTZ R29, R32, R35, R8 ;  /* 0x00000023201d7223 */ /* 0x000fc40000010008 */
[----:B------:R-:W-:Y:S01]  /*1960*/  FMUL.FTZ R26, R24, -1.4426950216293334961 ;  /* 0xbfb8aa3b181a7820 */ /* 0x000fe20000410000 */
[----:B------:R-:W-:Y:S01]  /*1970*/  FMUL.FTZ R36, R28, -1.4426950216293334961 ;  /* 0xbfb8aa3b1c247820 */ /* 0x000fe20000410000 */
[----:B------:R-:W-:-:S04]  /*1980*/  FMUL.FTZ R27, R29, -1.4426950216293334961 ;  /* 0xbfb8aa3b1d1b7820 */ /* 0x000fc80000410000 */
[----:B------:R-:W0:Y:S04]  /*1990*/  MUFU.EX2 R26, R26 ;  /* 0x0000001a001a7308 */ /* 0x000e280000000800 */
[----:B------:R-:W1:Y:S04]  /*19a0*/  MUFU.EX2 R36, R36 ;  /* 0x0000002400247308 */ /* 0x000e680000000800 */
[----:B------:R-:W2:Y:S01]  /*19b0*/  MUFU.EX2 R27, R27 ;  /* 0x0000001b001b7308 */ /* 0x000ea20000000800 */
[----:B0-----:R-:W-:Y:S01]  /*19c0*/  FADD.FTZ R31, R26, 1 ;  /* 0x3f8000001a1f7421 */ /* 0x001fe20000010000 */
[----:B------:R-:W-:Y:S01]  /*19d0*/  FADD.FTZ R26, R57, -UR13 ;  /* 0x8000000d391a7e21 */ /* 0x000fe20008010000 */
[----:B-1----:R-:W-:-:S03]  /*19e0*/  FADD.FTZ R34, R36, 1 ;  /* 0x3f80000024227421 */ /* 0x002fc60000010000 */
[----:B------:R-:W-:Y:S01]  /*19f0*/  FMUL.FTZ R26, R26, UR16 ;  /* 0x000000101a1a7c20 */ /* 0x000fe20008410000 */
[----:B------:R-:W0:Y:S03]  /*1a00*/  MUFU.RCP R31, R31 ;  /* 0x0000001f001f7308 */ /* 0x000e260000001000 */
[----:B------:R-:W-:-:S04]  /*1a10*/  FFMA.FTZ R30, R33, R26, R9 ;  /* 0x0000001a211e7223 */ /* 0x000fc80000010009 */
[----:B------:R-:W-:Y:S01]  /*1a20*/  FMUL.FTZ R36, R30, -1.4426950216293334961 ;  /* 0xbfb8aa3b1e247820 */ /* 0x000fe20000410000 */
[----:B------:R-:W1:Y:S08]  /*1a30*/  MUFU.RCP R34, R34 ;  /* 0x0000002200227308 */ /* 0x000e700000001000 */
[----:B------:R-:W3:Y:S01]  /*1a40*/  MUFU.EX2 R36, R36 ;  /* 0x0000002400247308 */ /* 0x000ee20000000800 */
[----:B0-----:R-:W-:-:S04]  /*1a50*/  FADD.FTZ R37, -R31, 1 ;  /* 0x3f8000001f257421 */ /* 0x001fc80000010100 */
[----:B------:R-:W-:Y:S01]  /*1a60*/  FFMA.FTZ R37, R24, R37, 1 ;  /* 0x3f80000018257423 */ /* 0x000fe20000010025 */
[----:B------:R-:W-:Y:S01]  /*1a70*/  FMUL.FTZ R24, R2, R31 ;  /* 0x0000001f02187220 */ /* 0x000fe20000410000 */
[----:B--2---:R-:W-:Y:S01]  /*1a80*/  FADD.FTZ R31, R27, 1 ;  /* 0x3f8000001b1f7421 */ /* 0x004fe20000010000 */
[----:B------:R-:W-:Y:S01]  /*1a90*/  FADD.FTZ R27, R54, -UR13 ;  /* 0x8000000d361b7e21 */ /* 0x000fe20008010000 */
[----:B-1----:R-:W-:Y:S01]  /*1aa0*/  FMUL.FTZ R39, R3, R34 ;  /* 0x0000002203277220 */ /* 0x002fe20000410000 */
[----:B------:R-:W-:Y:S01]  /*1ab0*/  FMUL.FTZ R24, R24, R37 ;  /* 0x0000002518187220 */ /* 0x000fe20000410000 */
[----:B------:R-:W-:Y:S01]  /*1ac0*/  FADD.FTZ R37, -R34, 1 ;  /* 0x3f80000022257421 */ /* 0x000fe20000010100 */
[----:B------:R-:W-:Y:S01]  /*1ad0*/  FMUL.FTZ R27, R27, UR16 ;  /* 0x000000101b1b7c20 */ /* 0x000fe20008410000 */
[----:B------:R-:W0:Y:S01]  /*1ae0*/  MUFU.RCP R31, R31 ;  /* 0x0000001f001f7308 */ /* 0x000e220000001000 */
[----:B---3--:R-:W-:Y:S01]  /*1af0*/  FADD.FTZ R40, R36, 1 ;  /* 0x3f80000024287421 */ /* 0x008fe20000010000 */
[----:B------:R-:W-:Y:S01]  /*1b00*/  FFMA.FTZ R38, R28, R37, 1 ;  /* 0x3f8000001c267423 */ /* 0x000fe20000010025 */
[----:B------:R-:W-:-:S03]  /*1b10*/  FFMA.FTZ R28, R32, R27, R8 ;  /* 0x0000001b201c7223 */ /* 0x000fc60000010008 */
[----:B------:R-:W-:Y:S01]  /*1b20*/  FMUL.FTZ R34, R39, R38 ;  /* 0x0000002627227220 */ /* 0x000fe20000410000 */
[----:B------:R-:W-:Y:S01]  /*1b30*/  FMUL.FTZ R37, R28, -1.4426950216293334961 ;  /* 0xbfb8aa3b1c257820 */ /* 0x000fe20000410000 */
[----:B------:R-:W1:Y:S08]  /*1b40*/  MUFU.RCP R36, R40 ;  /* 0x0000002800247308 */ /* 0x000e700000001000 */
[----:B------:R-:W2:Y:S01]  /*1b50*/  MUFU.EX2 R37, R37 ;  /* 0x0000002500257308 */ /* 0x000ea20000000800 */
[----:B0-----:R-:W-:Y:S01]  /*1b60*/  FADD.FTZ R38, -R31, 1 ;  /* 0x3f8000001f267421 */ /* 0x001fe20000010100 */
[----:B------:R-:W-:-:S03]  /*1b70*/  FMUL.FTZ R31, R10, R31 ;  /* 0x0000001f0a1f7220 */ /* 0x000fc60000410000 */
[----:B------:R-:W-:Y:S01]  /*1b80*/  FFMA.FTZ R38, R29, R38, 1 ;  /* 0x3f8000001d267423 */ /* 0x000fe20000010026 */
[----:B-1----:R-:W-:Y:S01]  /*1b90*/  FADD.FTZ R29, -R36, 1 ;  /* 0x3f800000241d7421 */ /* 0x002fe20000010100 */
[----:B------:R-:W-:Y:S02]  /*1ba0*/  FMUL.FTZ R36, R11, R36 ;  /* 0x000000240b247220 */ /* 0x000fe40000410000 */
[----:B------:R-:W-:Y:S01]  /*1bb0*/  FMUL.FTZ R38, R31, R38 ;  /* 0x000000261f267220 */ /* 0x000fe20000410000 */
[----:B--2---:R-:W-:Y:S01]  /*1bc0*/  FADD.FTZ R39, R37, 1 ;  /* 0x3f80000025277421 */ /* 0x004fe20000010000 */
[----:B------:R-:W-:Y:S01]  /*1bd0*/  FFMA.FTZ R29, R30, R29, 1 ;  /* 0x3f8000001e1d7423 */ /* 0x000fe2000001001d */
[----:B------:R-:W-:Y:S01]  /*1be0*/  FMUL.FTZ R30, R32, R24 ;  /* 0x00000018201e7220 */ /* 0x000fe20000410000 */
[----:B------:R-:W-:Y:S02]  /*1bf0*/  FMUL.FTZ R37, R33, R34 ;  /* 0x0000002221257220 */ /* 0x000fe40000410000 */
[----:B------:R-:W-:Y:S01]  /*1c00*/  FMUL.FTZ R29, R36, R29 ;  /* 0x0000001d241d7220 */ /* 0x000fe20000410000 */
[----:B------:R-:W0:Y:S01]  /*1c10*/  MUFU.RCP R39, R39 ;  /* 0x0000002700277308 */ /* 0x000e220000001000 */
[----:B------:R-:W-:Y:S01]  /*1c20*/  FFMA.FTZ R31, R25, R30, RZ ;  /* 0x0000001e191f7223 */ /* 0x000fe200000100ff */
[----:B------:R-:W-:-:S03]  /*1c30*/  FADD.FTZ R30, RZ, R30 ;  /* 0x0000001eff1e7221 */ /* 0x000fc60000010000 */
[----:B------:R-:W-:Y:S01]  /*1c40*/  FFMA.FTZ R36, R0, R37, R31 ;  /* 0x0000002500247223 */ /* 0x000fe2000001001f */
[----:B------:R-:W-:Y:S01]  /*1c50*/  FADD.FTZ R37, R37, R30 ;  /* 0x0000001e25257221 */ /* 0x000fe20000010000 */
[----:B------:R-:W-:Y:S01]  /*1c60*/  FFMA.FTZ R30, R25, R24, RZ ;  /* 0x00000018191e7223 */ /* 0x000fe200000100ff */
[----:B------:R-:W-:-:S03]  /*1c70*/  FMUL.FTZ R25, R32, R38 ;  /* 0x0000002620197220 */ /* 0x000fc60000410000 */
[----:B------:R-:W-:Y:S01]  /*1c80*/  FFMA.FTZ R30, R35, R38, R30 ;  /* 0x00000026231e7223 */ /* 0x000fe2000001001e */
[----:B------:R-:W-:Y:S01]  /*1c90*/  FADD.FTZ R37, R37, R25 ;  /* 0x0000001925257221 */ /* 0x000fe20000010000 */
[----:B0-----:R-:W-:-:S04]  /*1ca0*/  FADD.FTZ R31, -R39, 1 ;  /* 0x3f800000271f7421 */ /* 0x001fc80000010100 */
[----:B------:R-:W-:Y:S01]  /*1cb0*/  FFMA.FTZ R41, R28, R31, 1 ;  /* 0x3f8000001c297423 */ /* 0x000fe2000001001f */
[----:B------:R-:W-:Y:S01]  /*1cc0*/  FADD.FTZ R31, RZ, R24 ;  /* 0x00000018ff1f7221 */ /* 0x000fe20000010000 */
[----:B------:R-:W-:Y:S01]  /*1cd0*/  FADD.FTZ R24, R55, -UR13 ;  /* 0x8000000d37187e21 */ /* 0x000fe20008010000 */
[----:B------:R-:W-:Y:S01]  /*1ce0*/  FMUL.FTZ R28, R12, R39 ;  /* 0x000000270c1c7220 */ /* 0x000fe20000410000 */
[----:B------:R-:W-:Y:S01]  /*1cf0*/  FFMA.FTZ R39, R35, R25, R36 ;  /* 0x0000001923277223 */ /* 0x000fe20000010024 */
[----:B------:R-:W-:Y:S01]  /*1d00*/  FADD.FTZ R31, R31, R38 ;  /* 0x000000261f1f7221 */ /* 0x000fe20000010000 */
[----:B------:R-:W-:Y:S01]  /*1d10*/  FMUL.FTZ R24, R24, UR16 ;  /* 0x0000001018187c20 */ /* 0x000fe20008410000 */
[----:B------:R-:W-:-:S03]  /*1d20*/  FMUL.FTZ R28, R28, R41 ;  /* 0x000000291c1c7220 */ /* 0x000fc60000410000 */
[----:B------:R-:W-:-:S04]  /*1d30*/  FFMA.FTZ R35, R33, R24, R9 ;  /* 0x0000001821237223 */ /* 0x000fc80000010009 */
[----:B------:R-:W-:-:S06]  /*1d40*/  FMUL.FTZ R38, R35, -1.4426950216293334961 ;  /* 0xbfb8aa3b23267820 */ /* 0x000fcc0000410000 */
[----:B------:R-:W0:Y:S02]  /*1d50*/  MUFU.EX2 R38, R38 ;  /* 0x0000002600267308 */ /* 0x000e240000000800 */
[----:B0-----:R-:W-:Y:S01]  /*1d60*/  FADD.FTZ R36, R38, 1 ;  /* 0x3f80000026247421 */ /* 0x001fe20000010000 */
[----:B------:R-:W-:-:S05]  /*1d70*/  FADD.FTZ R38, R52, -UR13 ;  /* 0x8000000d34267e21 */ /* 0x000fca0008010000 */
[----:B------:R-:W0:Y:S02]  /*1d80*/  MUFU.RCP R36, R36 ;  /* 0x0000002400247308 */ /* 0x000e240000001000 */
[----:B0-----:R-:W-:Y:S01]  /*1d90*/  FADD.FTZ R40, -R36, 1 ;  /* 0x3f80000024287421 */ /* 0x001fe20000010100 */
[----:B------:R-:W-:Y:S01]  /*1da0*/  FMUL.FTZ R25, R13, R36 ;  /* 0x000000240d197220 */ /* 0x000fe20000410000 */
[----:B------:R-:W-:Y:S02]  /*1db0*/  FFMA.FTZ R36, R27, R28, R30 ;  /* 0x0000001c1b247223 */ /* 0x000fe4000001001e */
[----:B------:R-:W-:Y:S01]  /*1dc0*/  FFMA.FTZ R40, R35, R40, 1 ;  /* 0x3f80000023287423 */ /* 0x000fe20000010028 */
[----:B------:R-:W-:Y:S01]  /*1dd0*/  FFMA.FTZ R35, R0, R34, RZ ;  /* 0x0000002200237223 */ /* 0x000fe200000100ff */
[----:B------:R-:W-:Y:S01]  /*1de0*/  FADD.FTZ R34, RZ, R34 ;  /* 0x00000022ff227221 */ /* 0x000fe20000010000 */
[-C--:B------:R-:W-:Y:S01]  /*1df0*/  FMUL.FTZ R0, R33, R29.reuse ;  /* 0x0000001d21007220 */ /* 0x080fe20000410000 */
[----:B------:R-:W-:Y:S01]  /*1e00*/  FMUL.FTZ R25, R25, R40 ;  /* 0x0000002819197220 */ /* 0x000fe20000410000 */
[----:B------:R-:W-:Y:S01]  /*1e10*/  FFMA.FTZ R35, R26, R29, R35 ;  /* 0x0000001d1a237223 */ /* 0x000fe20000010023 */
[----:B------:R-:W-:Y:S01]  /*1e20*/  FADD.FTZ R34, R34, R29 ;  /* 0x0000001d22227221 */ /* 0x000fe20000010000 */
[----:B------:R-:W-:Y:S01]  /*1e30*/  FMUL.FTZ R29, R38, UR16 ;  /* 0x00000010261d7c20 */ /* 0x000fe20008410000 */
[----:B------:R-:W-:Y:S01]  /*1e40*/  FFMA.FTZ R38, R26, R0, R39 ;  /* 0x000000001a267223 */ /* 0x000fe20000010027 */
[----:B------:R-:W-:Y:S01]  /*1e50*/  FADD.FTZ R39, R0, R37 ;  /* 0x0000002500277221 */ /* 0x000fe20000010000 */
[----:B------:R-:W-:Y:S01]  /*1e60*/  FADD.FTZ R0, R53, -UR13 ;  /* 0x8000000d35007e21 */ /* 0x000fe20008010000 */
[----:B------:R-:W-:Y:S01]  /*1e70*/  FFMA.FTZ R26, R32, R29, R8 ;  /* 0x0000001d201a7223 */ /* 0x000fe20000010008 */
[----:B------:R-:W-:-:S02]  /*1e80*/  FFMA.FTZ R35, R24, R25, R35 ;  /* 0x0000001918237223 */ /* 0x000fc40000010023 */
[----:B------:R-:W-:Y:S01]  /*1e90*/  FMUL.FTZ R0, R0, UR16 ;  /* 0x0000001000007c20 */ /* 0x000fe20008410000 */
[----:B------:R-:W-:-:S06]  /*1ea0*/  FMUL.FTZ R40, R26, -1.4426950216293334961 ;  /* 0xbfb8aa3b1a287820 */ /* 0x000fcc0000410000 */
[----:B------:R-:W0:Y:S02]  /*1eb0*/  MUFU.EX2 R40, R40 ;  /* 0x0000002800287308 */ /* 0x000e240000000800 */
[----:B0-----:R-:W-:-:S06]  /*1ec0*/  FADD.FTZ R41, R40, 1 ;  /* 0x3f80000028297421 */ /* 0x001fcc0000010000 */
[----:B------:R-:W0:Y:S02]  /*1ed0*/  MUFU.RCP R41, R41 ;  /* 0x0000002900297308 */ /* 0x000e240000001000 */
[----:B0-----:R-:W-:-:S04]  /*1ee0*/  FADD.FTZ R37, -R41, 1 ;  /* 0x3f80000029257421 */ /* 0x001fc80000010100 */
[----:B------:R-:W-:Y:S01]  /*1ef0*/  FFMA.FTZ R37, R26, R37, 1 ;  /* 0x3f8000001a257423 */ /* 0x000fe20000010025 */
[----:B------:R-:W-:-:S04]  /*1f00*/  FMUL.FTZ R26, R14, R41 ;  /* 0x000000290e1a7220 */ /* 0x000fc80000410000 */
[----:B------:R-:W-:Y:S01]  /*1f10*/  FMUL.FTZ R26, R26, R37 ;  /* 0x000000251a1a7220 */ /* 0x000fe20000410000 */
[----:B------:R-:W-:Y:S01]  /*1f20*/  FADD.FTZ R37, R31, R28 ;  /* 0x0000001c1f257221 */ /* 0x000fe20000010000 */
[----:B------:R-:W-:Y:S01]  /*1f30*/  FMUL.FTZ R31, R32, R28 ;  /* 0x0000001c201f7220 */ /* 0x000fe20000410000 */
[----:B------:R-:W-:-:S03]  /*1f40*/  FFMA.FTZ R28, R33, R0, R9 ;  /* 0x00000000211c7223 */ /* 0x000fc60000010009 */
[----:B------:R-:W-:Y:S01]  /*1f50*/  FFMA.FTZ R27, R27, R31, R38 ;  /* 0x0000001f1b1b7223 */ /* 0x000fe20000010026 */
[----:B------:R-:W-:Y:S01]  /*1f60*/  FMUL.FTZ R38, R28, -1.4426950216293334961 ;  /* 0xbfb8aa3b1c267820 */ /* 0x000fe20000410000 */
[----:B------:R-:W-:-:S05]  /*1f70*/  FADD.FTZ R39, R39, R31 ;  /* 0x0000001f27277221 */ /* 0x000fca0000010000 */
[----:B------:R-:W0:Y:S02]  /*1f80*/  MUFU.EX2 R38, R38 ;  /* 0x0000002600267308 */ /* 0x000e240000000800 */
[----:B0-----:R-:W-:-:S04]  /*1f90*/  FADD.FTZ R40, R38, 1 ;  /* 0x3f80000026287421 */ /* 0x001fc80000010000 */
[----:B------:R-:W0:Y:S02]  /*1fa0*/  MUFU.RCP R30, R40 ;  /* 0x00000028001e7308 */ /* 0x000e240000001000 */
[----:B0-----:R-:W-:Y:S01]  /*1fb0*/  FADD.FTZ R31, -R30, 1 ;  /* 0x3f8000001e1f7421 */ /* 0x001fe20000010100 */
[----:B------:R-:W-:-:S03]  /*1fc0*/  FMUL.FTZ R30, R15, R30 ;  /* 0x0000001e0f1e7220 */ /* 0x000fc60000410000 */
[----:B------:R-:W-:Y:S01]  /*1fd0*/  FFMA.FTZ R31, R28, R31, 1 ;  /* 0x3f8000001c1f7423 */ /* 0x000fe2000001001f */
[----:B------:R-:W-:-:S03]  /*1fe0*/  FADD.FTZ R28, R50, -UR13 ;  /* 0x8000000d321c7e21 */ /* 0x000fc60008010000 */
[----:B------:R-:W-:Y:S01]  /*1ff0*/  FMUL.FTZ R30, R30, R31 ;  /* 0x0000001f1e1e7220 */ /* 0x000fe20000410000 */
[----:B------:R-:W-:Y:S01]  /*2000*/  FADD.FTZ R31, R34, R25 ;  /* 0x00000019221f7221 */ /* 0x000fe20000010000 */
[----:B------:R-:W-:Y:S01]  /*2010*/  FMUL.FTZ R34, R33, R25 ;  /* 0x0000001921227220 */ /* 0x000fe20000410000 */
[----:B------:R-:W-:-:S03]  /*2020*/  FMUL.FTZ R25, R28, UR16 ;  /* 0x000000101c197c20 */ /* 0x000fc60008410000 */
[----:B------:R-:W-:Y:S01]  /*2030*/  FFMA.FTZ R28, R24, R34, R27 ;  /* 0x00000022181c7223 */ /* 0x000fe2000001001b */
[----:B------:R-:W-:Y:S01]  /*2040*/  FFMA.FTZ R24, R32, R25, R8 ;  /* 0x0000001920187223 */ /* 0x000fe20000010008 */
[----:B------:R-:W-:Y:S01]  /*2050*/  FADD.FTZ R39, R34, R39 ;  /* 0x0000002722277221 */ /* 0x000fe20000010000 */
[----:B------:R-:W-:Y:S01]  /*2060*/  FADD.FTZ R34, R37, R26 ;  /* 0x0000001a25227221 */ /* 0x000fe20000010000 */
[----:B------:R-:W-:Y:S01]  /*2070*/  FADD.FTZ R37, R51, -UR13 ;  /* 0x8000000d33257e21 */ /* 0x000fe20008010000 */
[----:B------:R-:W-:-:S06]  /*2080*/  FMUL.FTZ R38, R24, -1.4426950216293334961 ;  /* 0xbfb8aa3b18267820 */ /* 0x000fcc0000410000 */
[----:B------:R-:W0:Y:S02]  /*2090*/  MUFU.EX2 R38, R38 ;  /* 0x0000002600267308 */ /* 0x000e240000000800 */
[----:B0-----:R-:W-:-:S04]  /*20a0*/  FADD.FTZ R40, R38, 1 ;  /* 0x3f80000026287421 */ /* 0x001fc80000010000 */
[----:B------:R0:W1:Y:S02]  /*20b0*/  MUFU.RCP R27, R40 ;  /* 0x00000028001b7308 */ /* 0x0000640000001000 */
[----:B0-----:R-:W-:Y:S01]  /*20c0*/  FADD.FTZ R40, R48, -UR13 ;  /* 0x8000000d30287e21 */ /* 0x001fe20008010000 */
[----:B-1----:R-:W-:Y:S01]  /*20d0*/  FADD.FTZ R41, -R27, 1 ;  /* 0x3f8000001b297421 */ /* 0x002fe20000010100 */
[----:B------:R-:W-:-:S03]  /*20e0*/  FMUL.FTZ R27, R16, R27 ;  /* 0x0000001b101b7220 */ /* 0x000fc60000410000 */
[----:B------:R-:W-:Y:S01]  /*20f0*/  FFMA.FTZ R24, R24, R41, 1 ;  /* 0x3f80000018187423 */ /* 0x000fe20000010029 */
[----:B------:R-:W-:-:S03]  /*2100*/  FMUL.FTZ R41, R32, R26 ;  /* 0x0000001a20297220 */ /* 0x000fc60000410000 */
[----:B------:R-:W-:Y:S01]  /*2110*/  FMUL.FTZ R27, R27, R24 ;  /* 0x000000181b1b7220 */ /* 0x000fe20000410000 */
[----:B------:R-:W-:Y:S01]  /*2120*/  FFMA.FTZ R24, R29, R26, R36 ;  /* 0x0000001a1d187223 */ /* 0x000fe20000010024 */
        /* <DEDUP_REMOVED lines=14> */
[-C--:B------:R-:W-:Y:S01]  /*2210*/  FFMA.FTZ R31, R0, R30.reuse, R35 ;  /* 0x0000001e001f7223 */ /* 0x080fe20000010023 */
[----:B------:R-:W-:Y:S01]  /*2220*/  FMUL.FTZ R30, R33, R30 ;  /* 0x0000001e211e7220 */ /* 0x000fe20000410000 */
[----:B------:R-:W-:Y:S02]  /*2230*/  FMUL.FTZ R35, R40, UR16 ;  /* 0x0000001028237c20 */ /* 0x000fe40008410000 */
[----:B------:R-:W-:Y:S01]  /*2240*/  FFMA.FTZ R31, R26, R28, R31 ;  /* 0x0000001c1a1f7223 */ /* 0x000fe2000001001f */
[----:B------:R-:W-:Y:S01]  /*2250*/  FFMA.FTZ R36, R0, R30, R37 ;  /* 0x0000001e00247223 */ /* 0x000fe20000010025 */
[----:B------:R-:W-:Y:S01]  /*2260*/  FFMA.FTZ R0, R32, R35, R8 ;  /* 0x0000002320007223 */ /* 0x000fe20000010008 */
[----:B------:R-:W-:Y:S01]  /*2270*/  FADD.FTZ R39, R30, R39 ;  /* 0x000000271e277221 */ /* 0x000fe20000010000 */
[----:B------:R-:W-:-:S02]  /*2280*/  FADD.FTZ R30, R49, -UR13 ;  /* 0x8000000d311e7e21 */ /* 0x000fc40008010000 */
[----:B------:R-:W-:Y:S02]  /*2290*/  FMUL.FTZ R38, R0, -1.4426950216293334961 ;  /* 0xbfb8aa3b00267820 */ /* 0x000fe40000410000 */
[----:B------:R-:W-:-:S04]  /*22a0*/  FMUL.FTZ R30, R30, UR16 ;  /* 0x000000101e1e7c20 */ /* 0x000fc80008410000 */
[----:B------:R-:W0:Y:S02]  /*22b0*/  MUFU.EX2 R38, R38 ;  /* 0x0000002600267308 */ /* 0x000e240000000800 */
[----:B0-----:R-:W-:-:S04]  /*22c0*/  FADD.FTZ R40, R38, 1 ;  /* 0x3f80000026287421 */ /* 0x001fc80000010000 */
[----:B------:R-:W0:Y:S02]  /*22d0*/  MUFU.RCP R37, R40 ;  /* 0x0000002800257308 */ /* 0x000e240000001000 */
[----:B0-----:R-:W-:-:S04]  /*22e0*/  FADD.FTZ R41, -R37, 1 ;  /* 0x3f80000025297421 */ /* 0x001fc80000010100 */
[----:B------:R-:W-:Y:S01]  /*22f0*/  FFMA.FTZ R41, R0, R41, 1 ;  /* 0x3f80000000297423 */ /* 0x000fe20000010029 */
[----:B------:R-:W-:Y:S01]  /*2300*/  FMUL.FTZ R0, R18, R37 ;  /* 0x0000002512007220 */ /* 0x000fe20000410000 */
[----:B------:R-:W-:Y:S01]  /*2310*/  FADD.FTZ R37, R34, R27 ;  /* 0x0000001b22257221 */ /* 0x000fe20000010000 */
[----:B------:R-:W-:Y:S02]  /*2320*/  FMUL.FTZ R27, R32, R27 ;  /* 0x0000001b201b7220 */ /* 0x000fe40000410000 */
[----:B------:R-:W-:Y:S02]  /*2330*/  FMUL.FTZ R0, R0, R41 ;  /* 0x0000002900007220 */ /* 0x000fe40000410000 */
[----:B------:R-:W-:Y:S01]  /*2340*/  FFMA.FTZ R41, R25, R27, R36 ;  /* 0x0000001b19297223 */ /* 0x000fe20000010024 */
[----:B------:R-:W-:Y:S01]  /*2350*/  FFMA.FTZ R25, R33, R30, R9 ;  /* 0x0000001e21197223 */ /* 0x000fe20000010009 */
[----:B------:R-:W-:Y:S01]  /*2360*/  FADD.FTZ R39, R39, R27 ;  /* 0x0000001b27277221 */ /* 0x000fe20000010000 */
[----:B------:R-:W-:Y:S01]  /*2370*/  FADD.FTZ R27, R46, -UR13 ;  /* 0x8000000d2e1b7e21 */ /* 0x000fe20008010000 */
[----:B------:R-:W-:Y:S01]  /*2380*/  FADD.FTZ R37, R37, R0 ;  /* 0x0000000025257221 */ /* 0x000fe20000010000 */
[----:B------:R-:W-:Y:S01]  /*2390*/  FMUL.FTZ R36, R25, -1.4426950216293334961 ;  /* 0xbfb8aa3b19247820 */ /* 0x000fe20000410000 */
[----:B------:R-:W-:Y:S01]  /*23a0*/  FFMA.FTZ R24, R35, R0, R24 ;  /* 0x0000000023187223 */ /* 0x000fe20000010018 */
[----:B------:R-:W-:-:S04]  /*23b0*/  FMUL.FTZ R27, R27, UR16 ;  /* 0x000000101b1b7c20 */ /* 0x000fc80008410000 */
[----:B------:R-:W0:Y:S02]  /*23c0*/  MUFU.EX2 R36, R36 ;  /* 0x0000002400247308 */ /* 0x000e240000000800 */
[----:B0-----:R-:W-:Y:S01]  /*23d0*/  FADD.FTZ R38, R36, 1 ;  /* 0x3f80000024267421 */ /* 0x001fe20000010000 */
[----:B------:R-:W-:-:S03]  /*23e0*/  FMUL.FTZ R36, R33, R28 ;  /* 0x0000001c21247220 */ /* 0x000fc60000410000 */
[----:B------:R-:W0:Y:S01]  /*23f0*/  MUFU.RCP R34, R38 ;  /* 0x0000002600227308 */ /* 0x000e220000001000 */
[----:B------:R-:W-:Y:S01]  /*2400*/  FADD.FTZ R39, R36, R39 ;  /* 0x0000002724277221 */ /* 0x000fe20000010000 */
[----:B0-----:R-:W-:-:S04]  /*2410*/  FADD.FTZ R40, -R34, 1 ;  /* 0x3f80000022287421 */ /* 0x001fc80000010100 */
[----:B------:R-:W-:Y:S01]  /*2420*/  FFMA.FTZ R40, R25, R40, 1 ;  /* 0x3f80000019287423 */ /* 0x000fe20000010028 */
[----:B------:R-:W-:Y:S01]  /*2430*/  FMUL.FTZ R25, R19, R34 ;  /* 0x0000002213197220 */ /* 0x000fe20000410000 */
[----:B------:R-:W-:Y:S01]  /*2440*/  FADD.FTZ R34, R29, R28 ;  /* 0x0000001c1d227221 */ /* 0x000fe20000010000 */
[----:B------:R-:W-:Y:S01]  /*2450*/  FFMA.FTZ R28, R26, R36, R41 ;  /* 0x000000241a1c7223 */ /* 0x000fe20000010029 */
[----:B------:R-:W-:Y:S01]  /*2460*/  FFMA.FTZ R26, R32, R27, R8 ;  /* 0x0000001b201a7223 */ /* 0x000fe20000010008 */
[----:B------:R-:W-:Y:S01]  /*2470*/  FMUL.FTZ R25, R25, R40 ;  /* 0x0000002819197220 */ /* 0x000fe20000410000 */
[----:B------:R-:W-:Y:S02]  /*2480*/  FADD.FTZ R36, R47, -UR13 ;  /* 0x8000000d2f247e21 */ /* 0x000fe40008010000 */
[----:B------:R-:W-:Y:S01]  /*2490*/  FMUL.FTZ R38, R26, -1.4426950216293334961 ;  /* 0xbfb8aa3b1a267820 */ /* 0x000fe20000410000 */
[----:B------:R-:W-:-:S05]  /*24a0*/  FFMA.FTZ R31, R30, R25, R31 ;  /* 0x000000191e1f7223 */ /* 0x000fca000001001f */
[----:B------:R-:W0:Y:S02]  /*24b0*/  MUFU.EX2 R38, R38 ;  /* 0x0000002600267308 */ /* 0x000e240000000800 */
[----:B0-----:R-:W-:-:S04]  /*24c0*/  FADD.FTZ R40, R38, 1 ;  /* 0x3f80000026287421 */ /* 0x001fc80000010000 */
[----:B------:R0:W1:Y:S02]  /*24d0*/  MUFU.RCP R29, R40 ;  /* 0x00000028001d7308 */ /* 0x0000640000001000 */
[----:B0-----:R-:W-:Y:S01]  /*24e0*/  FADD.FTZ R40, R44, -UR13 ;  /* 0x8000000d2c287e21 */ /* 0x001fe20008010000 */
[----:B-1----:R-:W-:-:S04]  /*24f0*/  FADD.FTZ R41, -R29, 1 ;  /* 0x3f8000001d297421 */ /* 0x002fc80000010100 */
[----:B------:R-:W-:Y:S01]  /*2500*/  FFMA.FTZ R41, R26, R41, 1 ;  /* 0x3f8000001a297423 */ /* 0x000fe20000010029 */
[----:B------:R-:W-:Y:S01]  /*2510*/  FMUL.FTZ R26, R20, R29 ;  /* 0x0000001d141a7220 */ /* 0x000fe20000410000 */
[----:B------:R-:W-:Y:S01]  /*2520*/  FMUL.FTZ R29, R32, R0 ;  /* 0x00000000201d7220 */ /* 0x000fe20000410000 */
[----:B------:R-:W-:Y:S02]  /*2530*/  FMUL.FTZ R0, R36, UR16 ;  /* 0x0000001024007c20 */ /* 0x000fe40008410000 */
[----:B------:R-:W-:Y:S01]  /*2540*/  FMUL.FTZ R26, R26, R41 ;  /* 0x000000291a1a7220 */ /* 0x000fe20000410000 */
[----:B------:R-:W-:Y:S01]  /*2550*/  FFMA.FTZ R35, R35, R29, R28 ;  /* 0x0000001d23237223 */ /* 0x000fe2000001001c */
[----:B------:R-:W-:Y:S01]  /*2560*/  FFMA.FTZ R28, R33, R0, R9 ;  /* 0x00000000211c7223 */ /* 0x000fe20000010009 */
[----:B------:R-:W-:Y:S01]  /*2570*/  FADD.FTZ R39, R39, R29 ;  /* 0x0000001d27277221 */ /* 0x000fe20000010000 */
[----:B------:R-:W-:Y:S01]  /*2580*/  FADD.FTZ R37, R37, R26 ;  /* 0x0000001a25257221 */ /* 0x000fe20000010000 */
[----:B------:R-:W-:Y:S01]  /*2590*/  FFMA.FTZ R24, R27, R26, R24 ;  /* 0x0000001a1b187223 */ /* 0x000fe20000010018 */
        /* <DEDUP_REMOVED lines=16> */
[----:B------:R-:W-:Y:S01]  /*26a0*/  FADD.FTZ R34, R45, -UR13 ;  /* 0x8000000d2d227e21 */ /* 0x000fe20008010000 */
[----:B------:R-:W-:Y:S01]  /*26b0*/  FMUL.FTZ R28, R33, R28 ;  /* 0x0000001c211c7220 */ /* 0x000fe20000410000 */
[----:B------:R-:W-:-:S02]  /*26c0*/  FMUL.FTZ R38, R30, -1.4426950216293334961 ;  /* 0xbfb8aa3b1e267820 */ /* 0x000fc40000410000 */
[----:B------:R-:W-:-:S04]  /*26d0*/  FMUL.FTZ R34, R34, UR16 ;  /* 0x0000001022227c20 */ /* 0x000fc80008410000 */
[----:B------:R-:W0:Y:S02]  /*26e0*/  MUFU.EX2 R38, R38 ;  /* 0x0000002600267308 */ /* 0x000e240000000800 */
[----:B0-----:R-:W-:-:S04]  /*26f0*/  FADD.FTZ R40, R38, 1 ;  /* 0x3f80000026287421 */ /* 0x001fc80000010000 */
[----:B------:R-:W0:Y:S02]  /*2700*/  MUFU.RCP R35, R40 ;  /* 0x0000002800237308 */ /* 0x000e240000001000 */
[----:B0-----:R-:W-:-:S04]  /*2710*/  FADD.FTZ R41, -R35, 1 ;  /* 0x3f80000023297421 */ /* 0x001fc80000010100 */
[----:B------:R-:W-:Y:S01]  /*2720*/  FFMA.FTZ R41, R30, R41, 1 ;  /* 0x3f8000001e297423 */ /* 0x000fe20000010029 */
[----:B------:R-:W-:Y:S01]  /*2730*/  FMUL.FTZ R30, R22, R35 ;  /* 0x00000023161e7220 */ /* 0x000fe20000410000 */
[----:B------:R-:W-:Y:S01]  /*2740*/  FMUL.FTZ R35, R32, R26 ;  /* 0x0000001a20237220 */ /* 0x000fe20000410000 */
[----:B------:R-:W-:Y:S02]  /*2750*/  FFMA.FTZ R26, R33, R34, R9 ;  /* 0x00000022211a7223 */ /* 0x000fe40000010009 */
[----:B------:R-:W-:Y:S01]  /*2760*/  FMUL.FTZ R30, R30, R41 ;  /* 0x000000291e1e7220 */ /* 0x000fe20000410000 */
[----:B------:R-:W-:Y:S01]  /*2770*/  FFMA.FTZ R27, R27, R35, R36 ;  /* 0x000000231b1b7223 */ /* 0x000fe20000010024 */
[----:B------:R-:W-:Y:S01]  /*2780*/  FMUL.FTZ R40, R26, -1.4426950216293334961 ;  /* 0xbfb8aa3b1a287820 */ /* 0x000fe20000410000 */
[----:B------:R-:W-:Y:S01]  /*2790*/  FADD.FTZ R39, R39, R35 ;  /* 0x0000002327277221 */ /* 0x000fe20000010000 */
[----:B------:R-:W-:Y:S01]  /*27a0*/  FFMA.FTZ R24, R25, R30, R24 ;  /* 0x0000001e19187223 */ /* 0x000fe20000010018 */
[----:B------:R-:W-:-:S02]  /*27b0*/  FFMA.FTZ R0, R0, R28, R27 ;  /* 0x0000001c00007223 */ /* 0x000fc4000001001b */
[----:B------:R-:W-:Y:S01]  /*27c0*/  FADD.FTZ R39, R28, R39 ;  /* 0x000000271c277221 */ /* 0x000fe20000010000 */
[----:B------:R-:W0:Y:S02]  /*27d0*/  MUFU.EX2 R40, R40 ;  /* 0x0000002800287308 */ /* 0x000e240000000800 */
[----:B0-----:R-:W-:-:S06]  /*27e0*/  FADD.FTZ R38, R40, 1 ;  /* 0x3f80000028267421 */ /* 0x001fcc0000010000 */
[----:B------:R-:W0:Y:S02]  /*27f0*/  MUFU.RCP R38, R38 ;  /* 0x0000002600267308 */ /* 0x000e240000001000 */
[----:B0-----:R-:W-:-:S04]  /*2800*/  FADD.FTZ R35, -R38, 1 ;  /* 0x3f80000026237421 */ /* 0x001fc80000010100 */
[----:B------:R-:W-:Y:S01]  /*2810*/  FFMA.FTZ R36, R26, R35, 1 ;  /* 0x3f8000001a247423 */ /* 0x000fe20000010023 */
[----:B------:R-:W-:Y:S01]  /*2820*/  FMUL.FTZ R35, R23, R38 ;  /* 0x0000002617237220 */ /* 0x000fe20000410000 */
[----:B------:R-:W-:-:S03]  /*2830*/  FMUL.FTZ R26, R32, R30 ;  /* 0x0000001e201a7220 */ /* 0x000fc60000410000 */
[----:B------:R-:W-:Y:S01]  /*2840*/  FMUL.FTZ R36, R35, R36 ;  /* 0x0000002423247220 */ /* 0x000fe20000410000 */
[----:B------:R-:W-:Y:S01]  /*2850*/  FFMA.FTZ R35, R25, R26, R0 ;  /* 0x0000001a19237223 */ /* 0x000fe20000010000 */
[----:B------:R-:W-:Y:S01]  /*2860*/  FADD.FTZ R0, R39, R26 ;  /* 0x0000001a27007221 */ /* 0x000fe20000010000 */
[----:B------:R-:W-:Y:S01]  /*2870*/  FADD.FTZ R26, R37, R30 ;  /* 0x0000001e251a7221 */ /* 0x000fe20000010000 */
[-C--:B------:R-:W-:Y:S01]  /*2880*/  FMUL.FTZ R27, R33, R36.reuse ;  /* 0x00000024211b7220 */ /* 0x080fe20000410000 */
[----:B------:R-:W-:-:S03]  /*2890*/  FFMA.FTZ R25, R34, R36, R31 ;  /* 0x0000002422197223 */ /* 0x000fc6000001001f */
[----:B------:R-:W-:Y:S01]  /*28a0*/  FFMA.FTZ R28, R34, R27, R35 ;  /* 0x0000001b221c7223 */ /* 0x000fe20000010023 */
[----:B------:R-:W-:Y:S01]  /*28b0*/  FADD.FTZ R0, R27, R0 ;  /* 0x000000001b007221 */ /* 0x000fe20000010000 */
[----:B------:R-:W-:-:S07]  /*28c0*/  FADD.FTZ R27, R29, R36 ;  /* 0x000000241d1b7221 */ /* 0x000fce0000010000 */
.L_x_1215:
        /* <DEDUP_REMOVED lines=28> */
[C---:B--2---:R-:W-:Y:S02]  /*2a90*/  LEA R60, R0.reuse, UR6, 0x4 ;  /* 0x00000006003c7c11 */ /* 0x044fe4000f8e20ff */
[C---:B------:R-:W-:Y:S02]  /*2aa0*/  ISETP.NE.AND P0, PT, R0.reuse, RZ, PT ;  /* 0x000000ff0000720c */ /* 0x040fe40003f05270 */
[----:B------:R-:W-:Y:S01]  /*2ab0*/  ISETP.GT.U32.AND P3, PT, R0, 0x3b, PT ;  /* 0x0000003b0000780c */ /* 0x000fe20003f64070 */
[----:B------:R2:W-:Y:S01]  /*2ac0*/  STS.128 [R60], R24 ;  /* 0x000000183c007388 */ /* 0x0005e20000000c00 */
[----:B0-----:R-:W-:Y:S01]  /*2ad0*/  FADD.FTZ R29, R28, R29 ;  /* 0x0000001d1c1d7221 */ /* 0x001fe20000010000 */
[----:B-1----:R-:W-:-:S04]  /*2ae0*/  FADD.FTZ R30, R35, R30 ;  /* 0x0000001e231e7221 */ /* 0x002fc80000010000 */
[----:B------:R-:W-:Y:S02]  /*2af0*/  FSEL R34, R28, R29, P1 ;  /* 0x0000001d1c227208 */ /* 0x000fe40000800000 */
[----:B------:R-:W-:-:S03]  /*2b00*/  FSEL R35, R35, R30, P1 ;  /* 0x0000001e23237208 */ /* 0x000fc60000800000 */
[----:B------:R2:W0:Y:S04]  /*2b10*/  SHFL.DOWN PT, R36, R34, 0x10, 0x1f ;  /* 0x0a001f0022247f89 */ /* 0x00042800000e0000 */
[----:B------:R2:W1:Y:S01]  /*2b20*/  SHFL.DOWN PT, R31, R35, 0x10, 0x1f ;  /* 0x0a001f00231f7f89 */ /* 0x00046200000e0000 */
[----:B---3--:R-:W-:Y:S05]  /*2b30*/  @P2 BRA `(.L_x_1217) ;  /* 0x0000000000202947 */ /* 0x008fea0003800000 */
        /* <DEDUP_REMOVED lines=8> */
.L_x_1217:
[----:B------:R-:W-:Y:S05]  /*2bc0*/  BSYNC.RECONVERGENT B0 ;  /* 0x0000000000007941 */ /* 0x000fea0003800200 */
.L_x_1216:
[----:B------:R-:W-:Y:S06]  /*2bd0*/  BAR.SYNC.DEFER_BLOCKING 0x0 ;  /* 0x0000000000007b1d */ /* 0x000fec0000010000 */
[----:B------:R-:W-:Y:S04]  /*2be0*/  BSSY.RECONVERGENT B0, `(.L_x_1218) ;  /* 0x0000027000007945 */ /* 0x000fe80003800200 */
[----:B------:R-:W-:Y:S05]  /*2bf0*/  @P0 BRA `(.L_x_1219) ;  /* 0x0000000000940947 */ /* 0x000fea0003800000 */
[----:B------:R-:W-:-:S09]  /*2c00*/  ULEA UR6, UR8, UR7, 0x18 ;  /* 0x0000000708067291 */ /* 0x000fd2000f8ec0ff */
[----:B0-----:R-:W0:Y:S04]  /*2c10*/  LDS.64 R36, [UR6+0x18] ;  /* 0x00001806ff247984 */ /* 0x001e280008000a00 */
[----:B-1-3--:R-:W1:Y:S04]  /*2c20*/  LDS.128 R28, [UR6+0x20] ;  /* 0x00002006ff1c7984 */ /* 0x00ae680008000c00 */
[----:B------:R-:W-:Y:S01]  /*2c30*/  LDS.128 R40, [UR6+0x50] ;  /* 0x00005006ff287984 */ /* 0x000fe20008000c00 */
[----:B0-----:R-:W-:Y:S01]  /*2c40*/  FADD.FTZ R39, R34, R36 ;  /* 0x0000002422277221 */ /* 0x001fe20000010000 */
[----:B--2---:R-:W-:-:S03]  /*2c50*/  FADD.FTZ R34, R35, R37 ;  /* 0x0000002523227221 */ /* 0x004fc60000010000 */
[----:B-1----:R-:W-:Y:S01]  /*2c60*/  FADD.FTZ R35, R39, R28 ;  /* 0x0000001c27237221 */ /* 0x002fe20000010000 */
        /* <DEDUP_REMOVED lines=15> */
[----:B------:R-:W-:Y:S01]  /*2d60*/  FADD.FTZ R35, R35, R40 ;  /* 0x0000002823237221 */ /* 0x000fe20000010000 */
[----:B------:R-:W-:-:S03]  /*2d70*/  FADD.FTZ R34, R34, R41 ;  /* 0x0000002922227221 */ /* 0x000fc60000010000 */
[----:B------:R-:W-:Y:S01]  /*2d80*/  FADD.FTZ R35, R35, R42 ;  /* 0x0000002a23237221 */ /* 0x000fe20000010000 */
[----:B------:R-:W-:-:S03]  /*2d90*/  FADD.FTZ R34, R34, R43 ;  /* 0x0000002b22227221 */ /* 0x000fc60000010000 */
[----:B0-----:R-:W-:Y:S01]  /*2da0*/  FADD.FTZ R35, R35, R36 ;  /* 0x0000002423237221 */ /* 0x001fe20000010000 */
[----:B------:R-:W-:-:S03]  /*2db0*/  FADD.FTZ R34, R34, R37 ;  /* 0x0000002522227221 */ /* 0x000fc60000010000 */
[----:B------:R-:W-:Y:S01]  /*2dc0*/  FADD.FTZ R37, R35, R38 ;  /* 0x0000002623257221 */ /* 0x000fe20000010000 */
[----:B------:R-:W-:Y:S02]  /*2dd0*/  FADD.FTZ R36, R34, R39 ;  /* 0x0000002722247221 */ /* 0x000fe40000010000 */
[----:B------:R-:W0:Y:S01]  /*2de0*/  LDS.64 R34, [UR6+0x80] ;  /* 0x00008006ff227984 */ /* 0x000e220008000a00 */
[----:B-1----:R-:W-:Y:S01]  /*2df0*/  FADD.FTZ R37, R37, R28 ;  /* 0x0000001c25257221 */ /* 0x002fe20000010000 */
[----:B------:R-:W-:-:S03]  /*2e00*/  FADD.FTZ R36, R36, R29 ;  /* 0x0000001d24247221 */ /* 0x000fc60000010000 */
[----:B------:R-:W-:Y:S01]  /*2e10*/  FADD.FTZ R37, R37, R30 ;  /* 0x0000001e25257221 */ /* 0x000fe20000010000 */
[----:B------:R-:W-:-:S03]  /*2e20*/  FADD.FTZ R36, R36, R31 ;  /* 0x0000001f24247221 */ /* 0x000fc60000010000 */
[----:B0-----:R-:W-:Y:S01]  /*2e30*/  FADD.FTZ R34, R37, R34 ;  /* 0x0000002225227221 */ /* 0x001fe20000010000 */
[----:B------:R-:W-:-:S07]  /*2e40*/  FADD.FTZ R35, R36, R35 ;  /* 0x0000002324237221 */ /* 0x000fce0000010000 */
.L_x_1219:
[----:B------:R-:W-:Y:S05]  /*2e50*/  BSYNC.RECONVERGENT B0 ;  /* 0x0000000000007941 */ /* 0x000fea0003800200 */
.L_x_1218:
[----:B------:R-:W-:Y:S06]  /*2e60*/  BAR.SYNC.DEFER_BLOCKING 0x0 ;  /* 0x0000000000007b1d */ /* 0x000fec0000010000 */
[----:B------:R-:W-:Y:S04]  /*2e70*/  BSSY.RECONVERGENT B0, `(.L_x_1220) ;  /* 0x0000025000007945 */ /* 0x000fe80003800200 */
[----:B------:R-:W-:Y:S05]  /*2e80*/  @P3 BRA `(.L_x_1221) ;  /* 0x00000000008c3947 */ /* 0x000fea0003800000 */
[----:B-1-3--:R-:W1:Y:S04]  /*2e90*/  LDS.128 R28, [R60+0x3c0] ;  /* 0x0003c0003c1c7984 */ /* 0x00ae680000000c00 */
[----:B0-----:R-:W0:Y:S01]  /*2ea0*/  LDS.128 R36, [R60+0x780] ;  /* 0x000780003c247984 */ /* 0x001e220000000c00 */
[----:B-1----:R-:W-:Y:S01]  /*2eb0*/  FADD.FTZ R28, R24, R28 ;  /* 0x0000001c181c7221 */ /* 0x002fe20000010000 */
[----:B------:R-:W-:Y:S01]  /*2ec0*/  FADD.FTZ R29, R25, R29 ;  /* 0x0000001d191d7221 */ /* 0x000fe20000010000 */
[----:B------:R-:W-:Y:S01]  /*2ed0*/  FADD.FTZ R30, R26, R30 ;  /* 0x0000001e1a1e7221 */ /* 0x000fe20000010000 */
[----:B------:R-:W-:Y:S01]  /*2ee0*/  FADD.FTZ R31, R27, R31 ;  /* 0x0000001f1b1f7221 */ /* 0x000fe20000010000 */
[----:B0-----:R-:W-:Y:S01]  /*2ef0*/  FADD.FTZ R28, R28, R36 ;  /* 0x000000241c1c7221 */ /* 0x001fe20000010000 */
[----:B--2---:R-:W0:Y:S01]  /*2f00*/  LDS.128 R24, [R60+0xb40] ;  /* 0x000b40003c187984 */ /* 0x004e220000000c00 */
[----:B------:R-:W-:Y:S01]  /*2f10*/  FADD.FTZ R29, R29, R37 ;  /* 0x000000251d1d7221 */ /* 0x000fe20000010000 */
[----:B------:R-:W-:Y:S01]  /*2f20*/  FADD.FTZ R30, R30, R38 ;  /* 0x000000261e1e7221 */ /* 0x000fe20000010000 */
[----:B------:R-:W-:-:S02]  /*2f30*/  FADD.FTZ R31, R31, R39 ;  /* 0x000000271f1f7221 */ /* 0x000fc40000010000 */
[----:B------:R-:W1:Y:S01]  /*2f40*/  LDS.128 R36, [R60+0xf00] ;  /* 0x000f00003c247984 */ /* 0x000e620000000c00 */
[----:B0-----:R-:W-:Y:S01]  /*2f50*/  FADD.FTZ R24, R28, R24 ;  /* 0x000000181c187221 */ /* 0x001fe20000010000 */
[----:B------:R-:W-:Y:S01]  /*2f60*/  FADD.FTZ R25, R29, R25 ;  /* 0x000000191d197221 */ /* 0x000fe20000010000 */
[----:B------:R-:W-:Y:S01]  /*2f70*/  FADD.FTZ R26, R30, R26 ;  /* 0x0000001a1e1a7221 */ /* 0x000fe20000010000 */
[----:B------:R-:W-:Y:S02]  /*2f80*/  FADD.FTZ R27, R31, R27 ;  /* 0x0000001b1f1b7221 */ /* 0x000fe40000010000 */
[----:B------:R-:W0:Y:S01]  /*2f90*/  LDS.128 R28, [R60+0x12c0] ;  /* 0x0012c0003c1c7984 */ /* 0x000e220000000c00 */
[----:B-1----:R-:W-:Y:S01]  /*2fa0*/  FADD.FTZ R24, R24, R36 ;  /* 0x0000002418187221 */ /* 0x002fe20000010000 */
[----:B------:R-:W-:Y:S01]  /*2fb0*/  FADD.FTZ R25, R25, R37 ;  /* 0x0000002519197221 */ /* 0x000fe20000010000 */
[----:B------:R-:W-:Y:S01]  /*2fc0*/  FADD.FTZ R38, R26, R38 ;  /* 0x000000261a267221 */ /* 0x000fe20000010000 */
[----:B------:R-:W-:Y:S01]  /*2fd0*/  FADD.FTZ R39, R27, R39 ;  /* 0x000000271b277221 */ /* 0x000fe20000010000 */
[----:B0-----:R-:W-:Y:S01]  /*2fe0*/  FADD.FTZ R28, R24, R28 ;  /* 0x0000001c181c7221 */ /* 0x001fe20000010000 */
[----:B------:R-:W-:Y:S01]  /*2ff0*/  FADD.FTZ R36, R25, R29 ;  /* 0x0000001d19247221 */ /* 0x000fe20000010000 */
[----:B------:R-:W-:Y:S01]  /*3000*/  FADD.FTZ R38, R38, R30 ;  /* 0x0000001e26267221 */ /* 0x000fe20000010000 */
[----:B------:R-:W0:Y:S01]  /*3010*/  LDS.128 R24, [R60+0x1680] ;  /* 0x001680003c187984 */ /* 0x000e220000000c00 */
[----:B------:R-:W-:Y:S01]  /*3020*/  FADD.FTZ R40, R39, R31 ;  /* 0x0000001f27287221 */ /* 0x000fe20000010000 */
[----:B0-----:R-:W-:Y:S01]  /*3030*/  FADD.FTZ R37, R28, R24 ;  /* 0x000000181c257221 */ /* 0x001fe20000010000 */
[----:B------:R-:W-:Y:S01]  /*3040*/  FADD.FTZ R36, R36, R25 ;  /* 0x0000001924247221 */ /* 0x000fe20000010000 */
[----:B------:R-:W0:Y:S01]  /*3050*/  LDS.128 R28, [R60+0x1a40] ;  /* 0x001a40003c1c7984 */ /* 0x000e220000000c00 */
[----:B------:R-:W-:Y:S01]  /*3060*/  FADD.FTZ R39, R38, R26 ;  /* 0x0000001a26277221 */ /* 0x000fe20000010000 */
[----:B------:R-:W-:Y:S01]  /*3070*/  FADD.FTZ R40, R40, R27 ;  /* 0x0000001b28287221 */ /* 0x000fe20000010000 */
[----:B0-----:R-:W-:Y:S01]  /*3080*/  FADD.FTZ R24, R37, R28 ;  /* 0x0000001c25187221 */ /* 0x001fe20000010000 */
[----:B------:R-:W-:Y:S01]  /*3090*/  FADD.FTZ R25, R36, R29 ;  /* 0x0000001d24197221 */ /* 0x000fe20000010000 */
[----:B------:R-:W-:Y:S01]  /*30a0*/  FADD.FTZ R26, R39, R30 ;  /* 0x0000001e271a7221 */ /* 0x000fe20000010000 */
[----:B------:R-:W-:-:S07]  /*30b0*/  FADD.FTZ R27, R40, R31 ;  /* 0x0000001f281b7221 */ /* 0x000fce0000010000 */
.L_x_1221:
[----:B------:R-:W-:Y:S05]  /*30c0*/  BSYNC.RECONVERGENT B0 ;  /* 0x0000000000007941 */ /* 0x000fea0003800200 */
.L_x_1220:
[----:B------:R-:W-:Y:S04]  /*30d0*/  BSSY.RECONVERGENT B0, `(.L_x_1222) ;  /* 0x000001d000007945 */ /* 0x000fe80003800200 */
[----:B------:R-:W-:Y:S05]  /*30e0*/  @P3 BRA `(.L_x_1223) ;  /* 0x00000000006c3947 */ /* 0x000fea0003800000 */
[----:B---3--:R-:W0:Y:S01]  /*30f0*/  LDC.64 R28, c[0x0][0x3d8] ;  /* 0x0000f600ff1c7b82 */ /* 0x008e220000000a00 */
[----:B------:R-:W-:-:S07]  /*3100*/  IMAD R37, R61, 0x3c, R0 ;  /* 0x0000003c3d257824 */ /* 0x000fce00078e0200 */
[----:B-1----:R-:W1:Y:S01]  /*3110*/  LDC.64 R30, c[0x0][0x3f8] ;  /* 0x0000fe00ff1e7b82 */ /* 0x002e620000000a00 */
[----:B0-----:R-:W-:-:S05]  /*3120*/  IMAD.WIDE R36, R37, 0x4, R28 ;  /* 0x0000000425247825 */ /* 0x001fca00078e021c */
[----:B------:R0:W-:Y:S01]  /*3130*/  REDG.E.ADD.F32.FTZ.RN.STRONG.GPU desc[UR14][R36.64], R24 ;  /* 0x00000018240079a6 */ /* 0x0001e2000c12f30e */
[----:B-1----:R-:W-:Y:S01]  /*3140*/  IMAD.WIDE.U32 R28, R30, 0x3, RZ ;  /* 0x000000031e1c7825 */ /* 0x002fe200078e00ff */
[----:B------:R-:W-:-:S04]  /*3150*/  LEA R39, R31, R31, 0x1 ;  /* 0x0000001f1f277211 */ /* 0x000fc800078e08ff */
[----:B------:R-:W-:Y:S02]  /*3160*/  IADD3 R39, PT, PT, R29, R39, RZ ;  /* 0x000000271d277210 */ /* 0x000fe40007ffe0ff */
[----:B------:R-:W-:Y:S02]  /*3170*/  LEA.HI R43, P1, R31, R30, RZ, 0x1 ;  /* 0x0000001e1f2b7211 */ /* 0x000fe400078308ff */
[----:B------:R-:W-:Y:S02]  /*3180*/  LEA.HI R38, P3, R39, R28, RZ, 0x1 ;  /* 0x0000001c27267211 */ /* 0x000fe400078708ff */
[----:B------:R-:W-:-:S04]  /*3190*/  LEA R28, P2, R30, R36, 0x2 ;  /* 0x000000241e1c7211 */ /* 0x000fc800078410ff */
[----:B------:R-:W-:Y:S02]  /*31a0*/  LEA.HI.X R29, R30, R37, R31, 0x2, P2 ;  /* 0x000000251e1d7211 */ /* 0x000fe400010f141f */
[----:B------:R-:W-:-:S04]  /*31b0*/  IADD3.X R30, PT, PT, RZ, R31, RZ, P1, !PT ;  /* 0x0000001fff1e7210 */ /* 0x000fc80000ffe4ff */
[C---:B------:R-:W-:Y:S02]  /*31c0*/  SHF.L.U64.HI R31, R43.reuse, 0x1, R30 ;  /* 0x000000012b1f7819 */ /* 0x040fe4000001021e */
[----:B------:R-:W-:Y:S02]  /*31d0*/  SHF.L.U32 R43, R43, 0x1, RZ ;  /* 0x000000012b2b7819 */ /* 0x000fe400000006ff */
[----:B------:R-:W-:Y:S02]  /*31e0*/  SHF.L.U32 R41, R38, 0x1, RZ ;  /* 0x0000000126297819 */ /* 0x000fe400000006ff */
[----:B------:R-:W-:Y:S02]  /*31f0*/  LOP3.LUT R43, R43, 0xfffffffc, RZ, 0xc0, !PT ;  /* 0xfffffffc2b2b7812 */ /* 0x000fe400078ec0ff */
[----:B------:R-:W-:Y:S02]  /*3200*/  IADD3.X R39, PT, PT, RZ, R39, RZ, P3, !PT ;  /* 0x00000027ff277210 */ /* 0x000fe40001ffe4ff */
[----:B------:R-:W-:-:S02]  /*3210*/  IADD3 R30, P1, PT, R36, R43, RZ ;  /* 0x0000002b241e7210 */ /* 0x000fc40007f3e0ff */
[----:B------:R-:W-:Y:S02]  /*3220*/  LOP3.LUT R41, R41, 0xfffffffc, RZ, 0xc0, !PT ;  /* 0xfffffffc29297812 */ /* 0x000fe400078ec0ff */
[C---:B------:R-:W-:Y:S02]  /*3230*/  IADD3.X R31, PT, PT, R37.reuse, R31, RZ, P1, !PT ;  /* 0x0000001f251f7210 */ /* 0x040fe40000ffe4ff */
[----:B------:R-:W-:Y:S02]  /*3240*/  SHF.L.U64.HI R39, R38, 0x1, R39 ;  /* 0x0000000126277819 */ /* 0x000fe40000010227 */
[----:B0-----:R-:W-:Y:S01]  /*3250*/  IADD3 R36, P1, PT, R36, R41, RZ ;  /* 0x0000002924247210 */ /* 0x001fe20007f3e0ff */
[----:B------:R4:W-:Y:S03]  /*3260*/  REDG.E.ADD.F32.FTZ.RN.STRONG.GPU desc[UR14][R30.64], R25 ;  /* 0x000000191e0079a6 */ /* 0x0009e6000c12f30e */
[----:B------:R-:W-:Y:S01]  /*3270*/  IADD3.X R37, PT, PT, R37, R39, RZ, P1, !PT ;  /* 0x0000002725257210 */ /* 0x000fe20000ffe4ff */
[----:B------:R4:W-:Y:S04]  /*3280*/  REDG.E.ADD.F32.FTZ.RN.STRONG.GPU desc[UR14][R28.64], R26 ;  /* 0x0000001a1c0079a6 */ /* 0x0009e8000c12f30e */
[----:B------:R4:W-:Y:S04]  /*3290*/  REDG.E.ADD.F32.FTZ.RN.STRONG.GPU desc[UR14][R36.64], R27 ;  /* 0x0000001b240079a6 */ /* 0x0009e8000c12f30e */
.L_x_1223:
[----:B------:R-:W-:Y:S05]  /*32a0*/  BSYNC.RECONVERGENT B0 ;  /* 0x0000000000007941 */ /* 0x000fea0003800200 */
.L_x_1222:
[----:B------:R-:W-:-:S09]  /*32b0*/  UISETP.GE.U32.AND UP0, UPT, UR18, 0x2, UPT ;  /* 0x000000021200788c */ /* 0x000fd2000bf06070 */
[----:B------:R-:W-:Y:S05]  /*32c0*/  BRA.U !UP0, `(.L_x_1224) ;  /* 0x0000001108887547 */ /* 0x000fea000b800000 */
[----:B------:R-:W0:Y:S01]  /*32d0*/  LDCU UR12, c[0x0][0x374] ;  /* 0x00006e80ff0c77ac */ /* 0x000e220008000800 */
[----:B------:R-:W-:Y:S01]  /*32e0*/  ULOP3.LUT UR19, UR4, 0x1, URZ, 0xc0, !UPT ;  /* 0x0000000104137892 */ /* 0x000fe2000f8ec0ff */
[----:B------:R-:W-:Y:S11]  /*32f0*/  @P0 BRA `(.L_x_1225) ;  /* 0x0000000000940947 */ /* 0x000ff60003800000 */
[----:B------:R-:W5:Y:S01]  /*3300*/  S2UR UR9, SR_CTAID.Y ;  /* 0x00000000000979c3 */ /* 0x000f620000002600 */
[----:B------:R-:W1:Y:S01]  /*3310*/  LDCU.64 UR6, c[0x0][0x3d0] ;  /* 0x00007a00ff0677ac */ /* 0x000e620008000a00 */
[----:B0-----:R-:W-:Y:S02]  /*3320*/  UIMAD UR8, UR19, UR12, URZ ;  /* 0x0000000c130872a4 */ /* 0x001fe4000f8e02ff */
[----:B------:R-:W-:-:S04]  /*3330*/  ULOP3.LUT UP0, UR10, UR4, 0x2, URZ, 0xc0, !UPT ;  /* 0x00000002040a7892 */ /* 0x000fc8000f80c0ff */
[----:B--2-4-:R-:W0:Y:S01]  /*3340*/  LDC.64 R24, c[0x0][0x3c8] ;  /* 0x0000f200ff187b82 */ /* 0x014e220000000a00 */
[----:B------:R-:W-:Y:S02]  /*3350*/  UIMAD UR8, UR8, UR18, URZ ;  /* 0x00000012080872a4 */ /* 0x000fe4000f8e02ff */
[----:B------:R-:W-:Y:S02]  /*3360*/  UIADD3 UR10, UPT, UPT, -UR10, 0x1, URZ ;  /* 0x000000010a0a7890 */ /* 0x000fe4000fffe1ff */
[----:B------:R-:W-:-:S03]  /*3370*/  USHF.L.U32 UR8, UR8, 0x1, URZ ;  /* 0x0000000108087899 */ /* 0x000fc600080006ff */
[----:B---3--:R-:W2:Y:S01]  /*3380*/  LDC R28, c[0x0][0x370] ;  /* 0x0000dc00ff1c7b82 */ /* 0x008ea20000000800 */
[----:B-----5:R-:W-:Y:S01]  /*3390*/  UIMAD UR17, UR19, UR12, UR9 ;  /* 0x0000000c131172a4 */ /* 0x020fe2000f8e0209 */
[----:B------:R-:W-:Y:S01]  /*33a0*/  PLOP3.LUT P0, PT, PT, PT, UP0, 0x80, 0x8 ;  /* 0x000000000008781c */ /* 0x000fe20003f0f008 */
[----:B------:R-:W-:Y:S01]  /*33b0*/  UIMAD UR9, UR11, UR12, UR9 ;  /* 0x0000000c0b0972a4 */ /* 0x000fe2000f8e0209 */
[----:B-1----:R-:W-:Y:S01]  /*33c0*/  MOV R31, UR10 ;  /* 0x0000000a001f7c02 */ /* 0x002fe20008000f00 */
[----:B------:R-:W-:Y:S02]  /*33d0*/  UIMAD.WIDE UR6, UR8, 0x4, UR6 ;  /* 0x00000004080678a5 */ /* 0x000fe4000f8e0206 */
[----:B------:R-:W-:Y:S02]  /*33e0*/  MOV R29, UR17 ;  /* 0x00000011001d7c02 */ /* 0x000fe40008000f00 */
[----:B------:R-:W-:-:S03]  /*33f0*/  UIMAD.WIDE.U32 UR6, UR9, 0x8, UR6 ;  /* 0x00000008090678a5 */ /* 0x000fc6000f8e0006 */
[----:B0-----:R-:W-:-:S03]  /*3400*/  IMAD.WIDE.U32 R24, R29, 0x4, R24 ;  /* 0x000000041d187825 */ /* 0x001fc600078e0018 */
[----:B------:R-:W-:Y:S02]  /*3410*/  MOV R26, UR6 ;  /* 0x00000006001a7c02 */ /* 0x000fe40008000f00 */
[----:B--2---:R-:W-:Y:S02]  /*3420*/  SEL R29, R28, RZ, !P0 ;  /* 0x000000ff1c1d7207 */ /* 0x004fe40004000000 */
[----:B------:R-:W-:Y:S02]  /*3430*/  MOV R27, UR7 ;  /* 0x00000007001b7c02 */ /* 0x000fe40008000f00 */
[----:B------:R-:W-:-:S03]  /*3440*/  ISETP.NE.AND P0, PT, R29, -0x1, PT ;  /* 0xffffffff1d00780c */ /* 0x000fc60003f05270 */
[----:B------:R0:W-:Y:S01]  /*3450*/  STG.E.64 desc[UR14][R26.64], R34 ;  /* 0x000000221a007986 */ /* 0x0001e2000c101b0e */
[----:B------:R-:W-:Y:S06]  /*3460*/  MEMBAR.ALL.GPU ;  /* 0x0000000000007992 */ /* 0x000fec000000a000 */
[----:B------:R-:W-:-:S00]  /*3470*/  ERRBAR ;  /* 0x00000000000079ab */ /* 0x000fc00000000000 */
[----:B------:R-:W-:Y:S06]  /*3480*/  CGAERRBAR ;  /* 0x00000000000075ab */ /* 0x000fec0000000000 */
[----:B------:R0:W-:Y:S01]  /*3490*/  REDG.E.ADD.S32.STRONG.GPU desc[UR14][R24.64], R31 ;  /* 0x0000001f1800798e */ /* 0x0001e2000c12e30e */
[----:B------:R-:W-:Y:S05]  /*34a0*/  @!P0 BRA `(.L_x_1225) ;  /* 0x0000000000288947 */ /* 0x000fea0003800000 */
[----:B------:R-:W1:Y:S01]  /*34b0*/  LDC R30, c[0x0][0x2f8] ;  /* 0x0000be00ff1e7b82 */ /* 0x000e620000000800 */
[----:B0-----:R-:W-:-:S07]  /*34c0*/  MOV R26, 0xffffffff ;  /* 0xffffffff001a7802 */ /* 0x001fce0000000f00 */
.L_x_1226:
[----:B------:R-:W2:Y:S04]  /*34d0*/  LDG.E.STRONG.GPU R28, desc[UR14][R24.64] ;  /* 0x0000000e181c7981 */ /* 0x000ea8000c1ef900 */
[----:B--2---:R-:W-:Y:S01]  /*34e0*/  CCTL.IVALL ;  /* 0x00000000ff00798f */ /* 0x004fe20002000000 */
[----:B-1----:R-:W-:Y:S01]  /*34f0*/  IADD3 R27, PT, PT, R30, -R30, RZ ;  /* 0x8000001e1e1b7210 */ /* 0x002fe20007ffe0ff */
[----:B------:R-:W-:Y:S05]  /*3500*/  YIELD ;  /* 0x0000000000007946 */ /* 0x000fea0003800000 */
[----:B------:R-:W-:-:S13]  /*3510*/  ISETP.EQ.AND P0, PT, R27, RZ, PT ;  /* 0x000000ff1b00720c */ /* 0x000fda0003f02270 */
[----:B------:R-:W-:-:S04]  /*3520*/  @P0 MOV R26, R28 ;  /* 0x0000001c001a0202 */ /* 0x000fc80000000f00 */
[----:B------:R-:W-:-:S13]  /*3530*/  ISETP.NE.AND P0, PT, R26, R29, PT ;  /* 0x0000001d1a00720c */ /* 0x000fda0003f05270 */
[----:B------:R-:W-:Y:S05]  /*3540*/  @P0 BRA `(.L_x_1226) ;  /* 0xfffffffc00e00947 */ /* 0x000fea000383ffff */
.L_x_1225:
[----:B0-2---:R-:W-:Y:S01]  /*3550*/  MOV R24, UR18 ;  /* 0x0000001200187c02 */ /* 0x005fe20008000f00 */
[----:B------:R-:W-:Y:S05]  /*3560*/  WARPSYNC.ALL ;  /* 0x0000000000007948 */ /* 0x000fea0003800000 */
[----:B------:R-:W-:Y:S01]  /*3570*/  ISETP.GE.U32.AND P0, PT, R24, 0x8, PT ;  /* 0x000000081800780c */ /* 0x000fe20003f06070 */
[----:B------:R-:W-:Y:S01]  /*3580*/  BAR.SYNC.DEFER_BLOCKING 0x0 ;  /* 0x0000000000007b1d */ /* 0x000fe20000010000 */
[----:B------:R-:W-:-:S11]  /*3590*/  HFMA2 R40, -RZ, RZ, 0, 0 ;  /* 0x00000000ff287431 */ /* 0x000fd600000001ff */
[----:B------:R-:W-:Y:S05]  /*35a0*/  @!P0 BRA `(.L_x_1227) ;  /* 0x0000000800948947 */ /* 0x000fea0003800000 */
[----:B------:R-:W0:Y:S01]  /*35b0*/  S2UR UR6, SR_CTAID.Y ;  /* 0x00000000000679c3 */ /* 0x000e220000002600 */
[----:B------:R-:W2:Y:S01]  /*35c0*/  S2R R40, SR_TID.X ;  /* 0x0000000000287919 */ /* 0x000ea20000002100 */
[----:B------:R-:W-:Y:S01]  /*35d0*/  MOV R24, RZ ;  /* 0x000000ff00187202 */ /* 0x000fe20000000f00 */
[----:B------:R-:W-:-:S05]  /*35e0*/  UIADD3 UR22, UPT, UPT, -UR11, URZ, URZ ;  /* 0x000000ff0b167290 */ /* 0x000fca000fffe1ff */
[----:B------:R-:W1:Y:S01]  /*35f0*/  S2UR UR9, SR_CTAID.X ;  /* 0x00000000000979c3 */ /* 0x000e620000002500 */
[----:B0-----:R-:W-:Y:S02]  /*3600*/  ULEA UR10, UR12, UR6, 0x2 ;  /* 0x000000060c0a7291 */ /* 0x001fe4000f8e10ff */
[----:B------:R-:W-:Y:S02]  /*3610*/  UIMAD UR17, UR12, 0x3, UR6 ;  /* 0x000000030c1178a4 */ /* 0x000fe4000f8e0206 */
[----:B------:R-:W-:Y:S02]  /*3620*/  ULEA UR18, UR12, UR6, 0x1 ;  /* 0x000000060c127291 */ /* 0x000fe4000f8e08ff */
[----:B------:R-:W-:Y:S02]  /*3630*/  UIMAD UR19, UR12, 0x6, UR6 ;  /* 0x000000060c1378a4 */ /* 0x000fe4000f8e0206 */
[----:B------:R-:W-:Y:S02]  /*3640*/  UIMAD UR20, UR12, 0x7, UR6 ;  /* 0x000000070c1478a4 */ /* 0x000fe4000f8e0206 */
[----:B------:R-:W-:-:S02]  /*3650*/  UIMAD UR21, UR12, 0x5, UR6 ;  /* 0x000000050c1578a4 */ /* 0x000fc4000f8e0206 */
[----:B-12---:R-:W-:-:S12]  /*3660*/  UIADD3 UR7, UPT, UPT, UR6, UR12, URZ ;  /* 0x0000000c06077290 */ /* 0x006fd8000fffe0ff */
.L_x_1228:
[----:B------:R-:W-:Y:S01]  /*3670*/  ISETP.NE.AND P5, PT, RZ, UR22, PT ;  /* 0x00000016ff007c0c */ /* 0x000fe2000bfa5270 */
[----:B------:R-:W-:Y:S01]  /*3680*/  UMOV UR11, UR9 ;  /* 0x00000009000b7c82 */ /* 0x000fe20008000000 */
[----:B----4-:R-:W-:Y:S02]  /*3690*/  MOV R29, UR4 ;  /* 0x00000004001d7c02 */ /* 0x010fe40008000f00 */
[----:B------:R-:W-:Y:S02]  /*36a0*/  ISETP.NE.OR P5, PT, R0, RZ, !P5 ;  /* 0x000000ff0000720c */ /* 0x000fe40006fa5670 */
[----:B---3--:R-:W-:Y:S02]  /*36b0*/  IADD3 R28, PT, PT, R24, 0x1, RZ ;  /* 0x00000001181c7810 */ /* 0x008fe40007ffe0ff */
[----:B------:R-:W-:Y:S02]  /*36c0*/  MOV R31, UR6 ;  /* 0x00000006001f7c02 */ /* 0x000fe40008000f00 */
[----:B------:R-:W-:-:S07]  /*36d0*/  ISETP.NE.AND P4, PT, R28, UR11, PT ;  /* 0x0000000b1c007c0c */ /* 0x000fce000bf85270 */
[----:B------:R-:W0:Y:S01]  /*36e0*/  @!P5 LDC R0, c[0x0][0x374] ;  /* 0x0000dd00ff00db82 */ /* 0x000e220000000800 */
[----:B------:R-:W-:-:S07]  /*36f0*/  @!P5 LOP3.LUT R29, R29, 0x1, RZ, 0xc0, !PT ;  /* 0x000000011d1dd812 */ /* 0x000fce00078ec0ff */
[----:B------:R-:W1:Y:S08]  /*3700*/  @!P5 LDC R25, c[0x0][0x370] ;  /* 0x0000dc00ff19db82 */ /* 0x000e700000000800 */
[----:B------:R-:W2:Y:S01]  /*3710*/  @!P5 LDC.64 R26, c[0x0][0x3d0] ;  /* 0x0000f400ff1adb82 */ /* 0x000ea20000000a00 */
[----:B0-----:R-:W-:-:S04]  /*3720*/  @!P5 IMAD R0, R0, R29, RZ ;  /* 0x0000001d0000d224 */ /* 0x001fc800078e02ff */
[----:B-1----:R-:W-:Y:S01]  /*3730*/  @!P5 IMAD R25, R0, R25, RZ ;  /* 0x000000190019d224 */ /* 0x002fe200078e02ff */
[----:B------:R-:W-:-:S04]  /*3740*/  MOV R0, R40 ;  /* 0x0000002800007202 */ /* 0x000fc80000000f00 */
[----:B------:R-:W-:Y:S02]  /*3750*/  ISETP.NE.OR P4, PT, R0, RZ, !P4 ;  /* 0x000000ff0000720c */ /* 0x000fe40006785670 */
[----:B------:R-:W-:-:S05]  /*3760*/  @!P5 SHF.L.U32 R25, R25, 0x1, RZ ;  /* 0x000000011919d819 */ /* 0x000fca00000006ff */
[----:B--2---:R-:W-:Y:S01]  /*3770*/  @!P5 IMAD.WIDE R26, R25, 0x4, R26 ;  /* 0x00000004191ad825 */ /* 0x004fe200078e021a */
[----:B------:R-:W-:-:S04]  /*3780*/  IADD3 R25, PT, PT, R24, 0x2, RZ ;  /* 0x0000000218197810 */ /* 0x000fc80007ffe0ff */
[----:B------:R-:W-:Y:S01]  /*3790*/  ISETP.NE.AND P3, PT, R25, UR11, PT ;  /* 0x0000000b19007c0c */ /* 0x000fe2000bf65270 */
[----:B------:R-:W-:Y:S02]  /*37a0*/  @!P5 IMAD.WIDE.U32 R30, R31, 0x8, R26 ;  /* 0x000000081f1ed825 */ /* 0x000fe400078e001a */
[----:B------:R-:W0:Y:S01]  /*37b0*/  @!P4 LDC R27, c[0x0][0x374] ;  /* 0x0000dd00ff1bcb82 */ /* 0x000e220000000800 */
[----:B------:R-:W-:-:S03]  /*37c0*/  ISETP.NE.OR P3, PT, R0, RZ, !P3 ;  /* 0x000000ff0000720c */ /* 0x000fc60005f65670 */
[----:B------:R-:W2:Y:S01]  /*37d0*/  @!P5 LDG.E.64 R30, desc[UR14][R30.64] ;  /* 0x0000000e1e1ed981 */ /* 0x000ea2000c1e1b00 */
[----:B------:R-:W-:Y:S02]  /*37e0*/  MOV R28, UR4 ;  /* 0x00000004001c7c02 */ /* 0x000fe40008000f00 */
[----:B------:R-:W-:Y:S01]  /*37f0*/  MOV R38, UR4 ;  /* 0x0000000400267c02 */ /* 0x000fe20008000f00 */
[----:B------:R-:W1:Y:S01]  /*3800*/  @!P4 LDC R26, c[0x0][0x370] ;  /* 0x0000dc00ff1acb82 */ /* 0x000e620000000800 */
[----:B------:R-:W-:-:S05]  /*3810*/  @!P4 LOP3.LUT R28, R28, 0x1, RZ, 0xc0, !PT ;  /* 0x000000011c1cc812 */ /* 0x000fca00078ec0ff */
[----:B------:R-:W-:Y:S02]  /*3820*/  @!P3 LOP3.LUT R38, R38, 0x1, RZ, 0xc0, !PT ;  /* 0x000000012626b812 */ /* 0x000fe400078ec0ff */
[----:B------:R-:W3:Y:S08]  /*3830*/  @!P3 LDC R25, c[0x0][0x374] ;  /* 0x0000dd00ff19bb82 */ /* 0x000ef00000000800 */
[----:B------:R-:W4:Y:S01]  /*3840*/  @!P3 LDC R36, c[0x0][0x370] ;  /* 0x0000dc00ff24bb82 */ /* 0x000f220000000800 */
[----:B0-----:R-:W-:Y:S01]  /*3850*/  @!P4 IMAD R27, R27, R28, RZ ;  /* 0x0000001c1b1bc224 */ /* 0x001fe200078e02ff */
[----:B------:R-:W-:-:S04]  /*3860*/  IADD3 R28, PT, PT, R24, 0x3, RZ ;  /* 0x00000003181c7810 */ /* 0x000fc80007ffe0ff */
[----:B------:R-:W-:Y:S02]  /*3870*/  ISETP.NE.AND P2, PT, R28, UR11, PT ;  /* 0x0000000b1c007c0c */ /* 0x000fe4000bf45270 */
[----:B------:R-:W0:Y:S01]  /*3880*/  @!P4 LDC.64 R28, c[0x0][0x3d0] ;  /* 0x0000f400ff1ccb82 */ /* 0x000e220000000a00 */
[----:B-1----:R-:W-:Y:S01]  /*3890*/  @!P4 IMAD R26, R27, R26, RZ ;  /* 0x0000001a1b1ac224 */ /* 0x002fe200078e02ff */
[----:B------:R-:W-:-:S04]  /*38a0*/  ISETP.NE.OR P2, PT, R0, RZ, !P2 ;  /* 0x000000ff0000720c */ /* 0x000fc80005745670 */
[----:B------:R-:W-:Y:S01]  /*38b0*/  @!P4 SHF.L.U32 R37, R26, 0x1, RZ ;  /* 0x000000011a25c819 */ /* 0x000fe200000006ff */
[----:B---3--:R-:W-:Y:S01]  /*38c0*/  @!P3 IMAD R25, R25, R38, RZ ;  /* 0x000000261919b224 */ /* 0x008fe200078e02ff */
[----:B------:R-:W1:Y:S01]  /*38d0*/  @!P3 LDC.64 R26, c[0x0][0x3d0] ;  /* 0x0000f400ff1abb82 */ /* 0x000e620000000a00 */
[----:B------:R-:W-:-:S06]  /*38e0*/  MOV R38, UR4 ;  /* 0x0000000400267c02 */ /* 0x000fcc0008000f00 */
[----:B------:R-:W-:Y:S01]  /*38f0*/  @!P2 LOP3.LUT R38, R38, 0x1, RZ, 0xc0, !PT ;  /* 0x000000012626a812 */ /* 0x000fe200078ec0ff */
[----:B----4-:R-:W-:Y:S02]  /*3900*/  @!P3 IMAD R36, R25, R36, RZ ;  /* 0x000000241924b224 */ /* 0x010fe400078e02ff */
[----:B------:R-:W3:Y:S03]  /*3910*/  @!P2 LDC R25, c[0x0][0x374] ;  /* 0x0000dd00ff19ab82 */ /* 0x000ee60000000800 */
[----:B------:R-:W-:Y:S01]  /*3920*/  @!P3 SHF.L.U32 R39, R36, 0x1, RZ ;  /* 0x000000012427b819 */ /* 0x000fe200000006ff */
[----:B0-----:R-:W-:Y:S01]  /*3930*/  @!P4 IMAD.WIDE R28, R37, 0x4, R28 ;  /* 0x00000004251cc825 */ /* 0x001fe200078e021c */
[----:B------:R-:W-:-:S05]  /*3940*/  MOV R37, UR7 ;  /* 0x0000000700257c02 */ /* 0x000fca0008000f00 */
[----:B------:R-:W-:-:S04]  /*3950*/  @!P4 IMAD.WIDE.U32 R28, R37, 0x8, R28 ;  /* 0x00000008251cc825 */ /* 0x000fc800078e001c */
[----:B-1----:R-:W-:Y:S01]  /*3960*/  @!P3 IMAD.WIDE R26, R39, 0x4, R26 ;  /* 0x00000004271ab825 */ /* 0x002fe200078e021a */
[----:B------:R-:W-:Y:S01]  /*3970*/  MOV R39, UR18 ;  /* 0x0000001200277c02 */ /* 0x000fe20008000f00 */
[----:B------:R0:W4:Y:S02]  /*3980*/  @!P4 LDG.E.64 R36, desc[UR14][R28.64] ;  /* 0x0000000e1c24c981 */ /* 0x000124000c1e1b00 */
[----:B---3--:R-:W-:Y:S02]  /*3990*/  @!P2 IMAD R25, R25, R38, RZ ;  /* 0x000000261919a224 */ /* 0x008fe400078e02ff */
[----:B------:R-:W1:Y:S01]  /*39a0*/  @!P2 LDC R38, c[0x0][0x370] ;  /* 0x0000dc00ff26ab82 */ /* 0x000e620000000800 */
[----:B0-----:R-:W-:-:S07]  /*39b0*/  @!P3 IMAD.WIDE.U32 R28, R39, 0x8, R26 ;  /* 0x00000008271cb825 */ /* 0x001fce00078e001a */
[----:B------:R-:W0:Y:S01]  /*39c0*/  @!P2 LDC.64 R26, c[0x0][0x3d0] ;  /* 0x0000f400ff1aab82 */ /* 0x000e220000000a00 */
[----:B------:R-:W3:Y:S01]  /*39d0*/  @!P3 LDG.E.64 R28, desc[UR14][R28.64] ;  /* 0x0000000e1c1cb981 */ /* 0x000ee2000c1e1b00 */
[----:B-1----:R-:W-:-:S05]  /*39e0*/  @!P2 IMAD R25, R25, R38, RZ ;  /* 0x000000261919a224 */ /* 0x002fca00078e02ff */
[----:B------:R-:W-:-:S05]  /*39f0*/  @!P2 SHF.L.U32 R25, R25, 0x1, RZ ;  /* 0x000000011919a819 */ /* 0x000fca00000006ff */
[----:B0-----:R-:W-:Y:S01]  /*3a00*/  @!P2 IMAD.WIDE R26, R25, 0x4, R26 ;  /* 0x00000004191aa825 */ /* 0x001fe200078e021a */
[----:B------:R-:W-:-:S05]  /*3a10*/  MOV R25, UR17 ;  /* 0x0000001100197c02 */ /* 0x000fca0008000f00 */
[----:B------:R-:W-:-:S06]  /*3a20*/  @!P2 IMAD.WIDE.U32 R26, R25, 0x8, R26 ;  /* 0x00000008191aa825 */ /* 0x000fcc00078e001a */
[----:B------:R-:W5:Y:S01]  /*3a30*/  @!P2 LDG.E.64 R26, desc[UR14][R26.64] ;  /* 0x0000000e1a1aa981 */ /* 0x000f62000c1e1b00 */
[----:B------:R-:W-:-:S04]  /*3a40*/  IADD3 R25, PT, PT, R24, 0x4, RZ ;  /* 0x0000000418197810 */ /* 0x000fc80007ffe0ff */
[----:B------:R-:W-:-:S04]  /*3a50*/  ISETP.NE.AND P1, PT, R25, UR11, PT ;  /* 0x0000000b19007c0c */ /* 0x000fc8000bf25270 */
[----:B------:R-:W-:-:S13]  /*3a60*/  ISETP.NE.OR P1, PT, R0, RZ, !P1 ;  /* 0x000000ff0000720c */ /* 0x000fda0004f25670 */
[----:B------:R-:W0:Y:S01]  /*3a70*/  @!P1 LDC R25, c[0x0][0x374] ;  /* 0x0000dd00ff199b82 */ /* 0x000e220000000800 */
[----:B------:R-:W-:-:S04]  /*3a80*/  MOV R38, UR4 ;  /* 0x0000000400267c02 */ /* 0x000fc80008000f00 */
[----:B------:R-:W-:-:S05]  /*3a90*/  @!P1 LOP3.LUT R38, R38, 0x1, RZ, 0xc0, !PT ;  /* 0x0000000126269812 */ /* 0x000fca00078ec0ff */
[----:B0-----:R-:W-:Y:S02]  /*3aa0*/  @!P1 IMAD R25, R25, R38, RZ ;  /* 0x0000002619199224 */ /* 0x001fe400078e02ff */
[----:B------:R-:W0:Y:S02]  /*3ab0*/  @!P1 LDC R38, c[0x0][0x370] ;  /* 0x0000dc00ff269b82 */ /* 0x000e240000000800 */
[----:B0-----:R-:W-:Y:S01]  /*3ac0*/  @!P1 IMAD R25, R25, R38, RZ ;  /* 0x0000002619199224 */ /* 0x001fe200078e02ff */
[----:B------:R-:W-:-:S04]  /*3ad0*/  IADD3 R38, PT, PT, R24, 0x6, RZ ;  /* 0x0000000618267810 */ /* 0x000fc80007ffe0ff */
[----:B------:R-:W-:Y:S02]  /*3ae0*/  ISETP.NE.AND P6, PT, R38, UR11, PT ;  /* 0x0000000b26007c0c */ /* 0x000fe4000bfc5270 */
[----:B------:R-:W-:Y:S01]  /*3af0*/  MOV R39, UR4 ;  /* 0x0000000400277c02 */ /* 0x000fe20008000f00 */
[----:B--2---:R-:W-:Y:S01]  /*3b00*/  @!P5 FADD.FTZ R34, R34, R30 ;  /* 0x0000001e2222d221 */ /* 0x004fe20000010000 */
[----:B------:R-:W-:-:S04]  /*3b10*/  IADD3 R30, PT, PT, R24, 0x5, RZ ;  /* 0x00000005181e7810 */ /* 0x000fc80007ffe0ff */
[----:B------:R-:W-:-:S04]  /*3b20*/  ISETP.NE.AND P0, PT, R30, UR11, PT ;  /* 0x0000000b1e007c0c */ /* 0x000fc8000bf05270 */
[----:B------:R-:W-:Y:S01]  /*3b30*/  ISETP.NE.OR P0, PT, R0, RZ, !P0 ;  /* 0x000000ff0000720c */ /* 0x000fe20004705670 */
[----:B------:R-:W-:-:S12]  /*3b40*/  @!P5 FADD.FTZ R35, R35, R31 ;  /* 0x0000001f2323d221 */ /* 0x000fd80000010000 */
[----:B------:R-:W0:Y:S01]  /*3b50*/  @!P0 LDC R30, c[0x0][0x374] ;  /* 0x0000dd00ff1e8b82 */ /* 0x000e220000000800 */
[----:B------:R-:W-:Y:S02]  /*3b60*/  ISETP.NE.OR P5, PT, R0, RZ, !P6 ;  /* 0x000000ff0000720c */ /* 0x000fe400077a5670 */
[----:B------:R-:W-:-:S04]  /*3b70*/  MOV R31, UR4 ;  /* 0x00000004001f7c02 */ /* 0x000fc80008000f00 */
[----:B------:R-:W-:-:S05]  /*3b80*/  @!P0 LOP3.LUT R31, R31, 0x1, RZ, 0xc0, !PT ;  /* 0x000000011f1f8812 */ /* 0x000fca00078ec0ff */
[----:B0-----:R-:W-:Y:S02]  /*3b90*/  @!P0 IMAD R30, R30, R31, RZ ;  /* 0x0000001f1e1e8224 */ /* 0x001fe400078e02ff */
[----:B------:R-:W0:Y:S08]  /*3ba0*/  @!P0 LDC R31, c[0x0][0x370] ;  /* 0x0000dc00ff1f8b82 */ /* 0x000e300000000800 */
[----:B------:R-:W1:Y:S01]  /*3bb0*/  @!P5 LDC R38, c[0x0][0x374] ;  /* 0x0000dd00ff26db82 */ /* 0x000e620000000800 */
[----:B------:R-:W-:Y:S01]  /*3bc0*/  @!P5 LOP3.LUT R39, R39, 0x1, RZ, 0xc0, !PT ;  /* 0x000000012727d812 */ /* 0x000fe200078ec0ff */
[----:B----4-:R-:W-:Y:S01]  /*3bd0*/  @!P4 FADD.FTZ R34, R34, R36 ;  /* 0x000000242222c221 */ /* 0x010fe20000010000 */
[----:B------:R-:W-:-:S03]  /*3be0*/  @!P4 FADD.FTZ R35, R35, R37 ;  /* 0x000000252323c221 */ /* 0x000fc60000010000 */
[----:B-1----:R-:W-:Y:S01]  /*3bf0*/  @!P5 IMAD R36, R38, R39, RZ ;  /* 0x000000272624d224 */ /* 0x002fe200078e02ff */
[----:B------:R-:W-:-:S04]  /*3c00*/  IADD3 R38, PT, PT, R24, 0x7, RZ ;  /* 0x0000000718267810 */ /* 0x000fc80007ffe0ff */
[----:B------:R-:W-:Y:S01]  /*3c10*/  ISETP.NE.AND P4, PT, R38, UR11, PT ;  /* 0x0000000b26007c0c */ /* 0x000fe2000bf85270 */
[----:B------:R-:W1:Y:S03]  /*3c20*/  @!P5 LDC R37, c[0x0][0x370] ;  /* 0x0000dc00ff25db82 */ /* 0x000e660000000800 */
[----:B------:R-:W-:Y:S01]  /*3c30*/  ISETP.NE.OR P4, PT, R0, RZ, !P4 ;  /* 0x000000ff0000720c */ /* 0x000fe20006785670 */
[----:B0-----:R-:W-:-:S04]  /*3c40*/  @!P0 IMAD R30, R30, R31, RZ ;  /* 0x0000001f1e1e8224 */ /* 0x001fc800078e02ff */
[----:B------:R-:W0:Y:S08]  /*3c50*/  @!P1 LDC.64 R38, c[0x0][0x3d0] ;  /* 0x0000f400ff269b82 */ /* 0x000e300000000a00 */
[----:B------:R-:W2:Y:S01]  /*3c60*/  @!P4 LDC R31, c[0x0][0x374] ;  /* 0x0000dd00ff1fcb82 */ /* 0x000ea20000000800 */
[----:B---3--:R-:W-:Y:S01]  /*3c70*/  @!P3 FADD.FTZ R34, R34, R28 ;  /* 0x0000001c2222b221 */ /* 0x008fe20000010000 */
[----:B------:R-:W-:Y:S01]  /*3c80*/  @!P3 FADD.FTZ R35, R35, R29 ;  /* 0x0000001d2323b221 */ /* 0x000fe20000010000 */
[----:B------:R-:W-:-:S05]  /*3c90*/  @!P1 SHF.L.U32 R41, R25, 0x1, RZ ;  /* 0x0000000119299819 */ /* 0x000fca00000006ff */
[----:B------:R-:W3:Y:S01]  /*3ca0*/  @!P0 LDC.64 R28, c[0x0][0x3d0] ;  /* 0x0000f400ff1c8b82 */ /* 0x000ee20000000a00 */
[----:B-----5:R-:W-:Y:S01]  /*3cb0*/  @!P2 FADD.FTZ R34, R34, R26 ;  /* 0x0000001a2222a221 */ /* 0x020fe20000010000 */
[----:B------:R-:W-:-:S04]  /*3cc0*/  MOV R26, UR4 ;  /* 0x00000004001a7c02 */ /* 0x000fc80008000f00 */
[----:B------:R-:W-:Y:S01]  /*3cd0*/  @!P4 LOP3.LUT R26, R26, 0x1, RZ, 0xc0, !PT ;  /* 0x000000011a1ac812 */ /* 0x000fe200078ec0ff */
[----:B0-----:R-:W-:-:S04]  /*3ce0*/  @!P1 IMAD.WIDE R38, R41, 0x4, R38 ;  /* 0x0000000429269825 */ /* 0x001fc800078e0226 */
[----:B--2---:R-:W-:Y:S01]  /*3cf0*/  @!P4 IMAD R25, R31, R26, RZ ;  /* 0x0000001a1f19c224 */ /* 0x004fe200078e02ff */
[----:B------:R-:W-:Y:S01]  /*3d00*/  MOV R31, UR10 ;  /* 0x0000000a001f7c02 */ /* 0x000fe20008000f00 */
[----:B-1----:R-:W-:Y:S01]  /*3d10*/  @!P5 IMAD R36, R36, R37, RZ ;  /* 0x000000252424d224 */ /* 0x002fe200078e02ff */
[----:B------:R-:W-:-:S03]  /*3d20*/  @!P0 SHF.L.U32 R37, R30, 0x1, RZ ;  /* 0x000000011e258819 */ /* 0x000fc600000006ff */
[----:B------:R-:W-:Y:S02]  /*3d30*/  @!P1 IMAD.WIDE.U32 R38, R31, 0x8, R38 ;  /* 0x000000081f269825 */ /* 0x000fe400078e0026 */
[----:B------:R-:W0:Y:S02]  /*3d40*/  @!P5 LDC.64 R30, c[0x0][0x3d0] ;  /* 0x0000f400ff1edb82 */ /* 0x000e240000000a00 */
[----:B---3--:R-:W-:Y:S01]  /*3d50*/  @!P0 IMAD.WIDE R28, R37, 0x4, R28 ;  /* 0x00000004251c8825 */ /* 0x008fe200078e021c */
[----:B------:R-:W-:Y:S01]  /*3d60*/  MOV R37, UR21 ;  /* 0x0000001500257c02 */ /* 0x000fe20008000f00 */
[----:B------:R-:W2:Y:S04]  /*3d70*/  @!P1 LDG.E.64 R38, desc[UR14][R38.64] ;  /* 0x0000000e26269981 */ /* 0x000ea8000c1e1b00 */
[----:B------:R-:W-:Y:S01]  /*3d80*/  @!P0 IMAD.WIDE.U32 R28, R37, 0x8, R28 ;  /* 0x00000008251c8825 */ /* 0x000fe200078e001c */
[----:B------:R-:W-:Y:S01]  /*3d90*/  @!P5 SHF.L.U32 R37, R36, 0x1, RZ ;  /* 0x000000012425d819 */ /* 0x000fe200000006ff */
[----:B------:R-:W1:Y:S04]  /*3da0*/  @!P4 LDC R26, c[0x0][0x370] ;  /* 0x0000dc00ff1acb82 */ /* 0x000e680000000800 */
[----:B------:R-:W3:Y:S01]  /*3db0*/  @!P0 LDG.E.64 R28, desc[UR14][R28.64] ;  /* 0x0000000e1c1c8981 */ /* 0x000ee2000c1e1b00 */
[----:B0-----:R-:W-:Y:S01]  /*3dc0*/  @!P5 IMAD.WIDE R30, R37, 0x4, R30 ;  /* 0x00000004251ed825 */ /* 0x001fe200078e021e */
[----:B------:R-:W-:-:S05]  /*3dd0*/  MOV R37, UR19 ;  /* 0x0000001300257c02 */ /* 0x000fca0008000f00 */
[----:B------:R-:W-:Y:S02]  /*3de0*/  @!P5 IMAD.WIDE.U32 R30, R37, 0x8, R30 ;  /* 0x00000008251ed825 */ /* 0x000fe400078e001e */
[----:B------:R-:W0:Y:S02]  /*3df0*/  @!P4 LDC.64 R36, c[0x0][0x3d0] ;  /* 0x0000f400ff24cb82 */ /* 0x000e240000000a00 */
[----:B-1----:R-:W-:Y:S02]  /*3e00*/  @!P4 IMAD R25, R25, R26, RZ ;  /* 0x0000001a1919c224 */ /* 0x002fe400078e02ff */
[----:B------:R-:W4:Y:S03]  /*3e10*/  @!P5 LDG.E.64 R30, desc[UR14][R30.64] ;  /* 0x0000000e1e1ed981 */ /* 0x000f26000c1e1b00 */
[----:B------:R-:W-:-:S05]  /*3e20*/  @!P4 SHF.L.U32 R25, R25, 0x1, RZ ;  /* 0x000000011919c819 */ /* 0x000fca00000006ff */
[----:B0-----:R-:W-:Y:S01]  /*3e30*/  @!P4 IMAD.WIDE R36, R25, 0x4, R36 ;  /* 0x000000041924c825 */ /* 0x001fe200078e0224 */
[----:B------:R-:W-:-:S05]  /*3e40*/  MOV R25, UR20 ;  /* 0x0000001400197c02 */ /* 0x000fca0008000f00 */
[----:B------:R-:W-:-:S06]  /*3e50*/  @!P4 IMAD.WIDE.U32 R36, R25, 0x8, R36 ;  /* 0x000000081924c825 */ /* 0x000fcc00078e0024 */
[----:B------:R-:W5:Y:S01]  /*3e60*/  @!P4 LDG.E.64 R36, desc[UR14][R36.64] ;  /* 0x0000000e2424c981 */ /* 0x000f62000c1e1b00 */
[----:B------:R-:W0:Y:S01]  /*3e70*/  LDCU UR8, c[0x0][0x374] ;  /* 0x00006e80ff0877ac */ /* 0x000e220008000800 */
[----:B------:R-:W1:Y:S01]  /*3e80*/  LDC R25, c[0x0][0x370] ;  /* 0x0000dc00ff197b82 */ /* 0x000e620000000800 */
[----:B------:R-:W-:Y:S01]  /*3e90*/  @!P2 FADD.FTZ R35, R35, R27 ;  /* 0x0000001b2323a221 */ /* 0x000fe20000010000 */
[----:B------:R-:W-:Y:S01]  /*3ea0*/  IADD3 R24, PT, PT, R24, 0x8, RZ ;  /* 0x0000000818187810 */ /* 0x000fe20007ffe0ff */
[----:B------:R-:W-:Y:S01]  /*3eb0*/  UIADD3 UR22, UPT, UPT, UR22, 0x8, URZ ;  /* 0x0000000816167890 */ /* 0x000fe2000fffe0ff */
[----:B-1----:R-:W-:Y:S01]  /*3ec0*/  LOP3.LUT R25, R25, 0x7ffffff8, RZ, 0xc0, !PT ;  /* 0x7ffffff819197812 */ /* 0x002fe200078ec0ff */
[----:B0-----:R-:W-:Y:S02]  /*3ed0*/  ULEA UR20, UR8, UR20, 0x3 ;  /* 0x0000001408147291 */ /* 0x001fe4000f8e18ff */
[----:B------:R-:W-:Y:S02]  /*3ee0*/  ULEA UR19, UR8, UR19, 0x3 ;  /* 0x0000001308137291 */ /* 0x000fe4000f8e18ff */
[----:B------:R-:W-:-:S02]  /*3ef0*/  ULEA UR21, UR8, UR21, 0x3 ;  /* 0x0000001508157291 */ /* 0x000fc4000f8e18ff */
[----:B------:R-:W-:Y:S02]  /*3f00*/  ULEA UR10, UR8, UR10, 0x3 ;  /* 0x0000000a080a7291 */ /* 0x000fe4000f8e18ff */
[----:B------:R-:W-:Y:S02]  /*3f10*/  ULEA UR17, UR8, UR17, 0x3 ;  /* 0x0000001108117291 */ /* 0x000fe4000f8e18ff */
[----:B------:R-:W-:Y:S02]  /*3f20*/  ULEA UR18, UR8, UR18, 0x3 ;  /* 0x0000001208127291 */ /* 0x000fe4000f8e18ff */
[----:B------:R-:W-:Y:S02]  /*3f30*/  ULEA UR7, UR8, UR7, 0x3 ;  /* 0x0000000708077291 */ /* 0x000fe4000f8e18ff */
[----:B------:R-:W-:Y:S01]  /*3f40*/  ULEA UR6, UR8, UR6, 0x3 ;  /* 0x0000000608067291 */ /* 0x000fe2000f8e18ff */
[----:B--2---:R-:W-:Y:S01]  /*3f50*/  @!P1 FADD.FTZ R34, R34, R38 ;  /* 0x0000002622229221 */ /* 0x004fe20000010000 */
[----:B------:R-:W-:-:S03]  /*3f60*/  @!P1 FADD.FTZ R35, R35, R39 ;  /* 0x0000002723239221 */ /* 0x000fc60000010000 */
[----:B---3--:R-:W-:Y:S01]  /*3f70*/  @!P0 FADD.FTZ R34, R34, R28 ;  /* 0x0000001c22228221 */ /* 0x008fe20000010000 */
[----:B------:R-:W-:Y:S01]  /*3f80*/  @!P0 FADD.FTZ R35, R35, R29 ;  /* 0x0000001d23238221 */ /* 0x000fe20000010000 */
[----:B------:R-:W-:Y:S02]  /*3f90*/  ISETP.NE.AND P0, PT, R24, R25, PT ;  /* 0x000000191800720c */ /* 0x000fe40003f05270 */
[----:B----4-:R-:W-:Y:S01]  /*3fa0*/  @!P5 FADD.FTZ R34, R34, R30 ;  /* 0x0000001e2222d221 */ /* 0x010fe20000010000 */
[----:B------:R-:W-:-:S03]  /*3fb0*/  @!P5 FADD.FTZ R35, R35, R31 ;  /* 0x0000001f2323d221 */ /* 0x000fc60000010000 */
[----:B-----5:R-:W-:Y:S01]  /*3fc0*/  @!P4 FADD.FTZ R34, R34, R36 ;  /* 0x000000242222c221 */ /* 0x020fe20000010000 */
[----:B------:R-:W-:-:S06]  /*3fd0*/  @!P4 FADD.FTZ R35, R35, R37 ;  /* 0x000000252323c221 */ /* 0x000fcc0000010000 */
[----:B------:R-:W-:Y:S05]  /*3fe0*/  @P0 BRA `(.L_x_1228) ;  /* 0xfffffff400a00947 */ /* 0x000fea000383ffff */
[----:B------:R-:W-:-:S07]  /*3ff0*/  MOV R40, R25 ;  /* 0x0000001900287202 */ /* 0x000fce0000000f00 */
.L_x_1227:
[----:B------:R-:W4:Y:S02]  /*4000*/  LDC R24, c[0x0][0x370] ;  /* 0x0000dc00ff187b82 */ /* 0x000f240000000800 */
[----:B----4-:R-:W-:-:S13]  /*4010*/  LOP3.LUT P0, R26, R24, 0x7, RZ, 0xc0, !PT ;  /* 0x00000007181a7812 */ /* 0x010fda000780c0ff */
[----:B------:R-:W-:Y:S05]  /*4020*/  @!P0 BRA `(.L_x_1224) ;  /* 0x0000000400308947 */ /* 0x000fea0003800000 */
[----:B------:R-:W0:Y:S01]  /*4030*/  LDC R25, c[0x0][0x374] ;  /* 0x0000dd00ff197b82 */ /* 0x000e220000000800 */
[----:B------:R-:W-:Y:S01]  /*4040*/  ULOP3.LUT UR6, UR4, 0x1, URZ, 0xc0, !UPT ;  /* 0x0000000104067892 */ /* 0x000fe2000f8ec0ff */
[----:B------:R-:W-:-:S04]  /*4050*/  IADD3 R26, PT, PT, R26, -0x1, RZ ;  /* 0xffffffff1a1a7810 */ /* 0x000fc80007ffe0ff */
[----:B------:R-:W-:Y:S02]  /*4060*/  ISETP.GE.U32.AND P0, PT, R26, 0x3, PT ;  /* 0x000000031a00780c */ /* 0x000fe40003f06070 */
[----:B---3--:R-:W2:Y:S01]  /*4070*/  LDC.64 R28, c[0x0][0x3d0] ;  /* 0x0000f400ff1c7b82 */ /* 0x008ea20000000a00 */
[----:B0-----:R-:W-:-:S04]  /*4080*/  IMAD R27, R25, UR6, RZ ;  /* 0x00000006191b7c24 */ /* 0x001fc8000f8e02ff */
[----:B------:R-:W-:-:S05]  /*4090*/  IMAD R27, R27, R24, RZ ;  /* 0x000000181b1b7224 */ /* 0x000fca00078e02ff */
[----:B------:R-:W-:-:S05]  /*40a0*/  SHF.L.U32 R27, R27, 0x1, RZ ;  /* 0x000000011b1b7819 */ /* 0x000fca00000006ff */
[----:B--2---:R-:W-:Y:S01]  /*40b0*/  IMAD.WIDE R28, R27, 0x4, R28 ;  /* 0x000000041b1c7825 */ /* 0x004fe200078e021c */
[----:B------:R-:W-:Y:S06]  /*40c0*/  @!P0 BRA `(.L_x_1229) ;  /* 0x00000000007c8947 */ /* 0x000fec0003800000 */
[----:B------:R-:W0:Y:S01]  /*40d0*/  S2UR UR6, SR_CTAID.Y ;  /* 0x00000000000679c3 */ /* 0x000e220000002600 */
[----:B------:R-:W-:Y:S02]  /*40e0*/  ISETP.NE.AND P0, PT, R0, RZ, PT ;  /* 0x000000ff0000720c */ /* 0x000fe40003f05270 */
[C---:B------:R-:W-:Y:S02]  /*40f0*/  IADD3 R30, PT, PT, R40.reuse, 0x1, RZ ;  /* 0x00000001281e7810 */ /* 0x040fe40007ffe0ff */
[----:B------:R-:W-:Y:S02]  /*4100*/  ISETP.EQ.OR P1, PT, R40, UR11, P0 ;  /* 0x0000000b28007c0c */ /* 0x000fe40008722670 */
[----:B------:R-:W-:Y:S02]  /*4110*/  ISETP.EQ.OR P2, PT, R30, UR11, P0 ;  /* 0x0000000b1e007c0c */ /* 0x000fe40008742670 */
[C---:B------:R-:W-:Y:S02]  /*4120*/  IADD3 R36, PT, PT, R40.reuse, 0x2, RZ ;  /* 0x0000000228247810 */ /* 0x040fe40007ffe0ff */
[----:B------:R-:W-:-:S02]  /*4130*/  IADD3 R38, PT, PT, R40, 0x3, RZ ;  /* 0x0000000328267810 */ /* 0x000fc40007ffe0ff */
[----:B------:R-:W-:Y:S02]  /*4140*/  ISETP.EQ.OR P3, PT, R36, UR11, P0 ;  /* 0x0000000b24007c0c */ /* 0x000fe40008762670 */
[----:B------:R-:W-:-:S05]  /*4150*/  ISETP.EQ.OR P0, PT, R38, UR11, P0 ;  /* 0x0000000b26007c0c */ /* 0x000fca0008702670 */
[CC--:B------:R-:W-:Y:S02]  /*4160*/  @!P2 IMAD R30, R40.reuse, R25.reuse, R25 ;  /* 0x00000019281ea224 */ /* 0x0c0fe400078e0219 */
[----:B0-----:R-:W-:-:S03]  /*4170*/  @!P1 IMAD R27, R40, R25, UR6 ;  /* 0x00000006281b9e24 */ /* 0x001fc6000f8e0219 */
[----:B------:R-:W-:Y:S01]  /*4180*/  @!P2 IADD3 R37, PT, PT, R30, UR6, RZ ;  /* 0x000000061e25ac10 */ /* 0x000fe2000fffe0ff */
[----:B------:R-:W-:-:S04]  /*4190*/  @!P1 IMAD.WIDE.U32 R26, R27, 0x8, R28 ;  /* 0x000000081b1a9825 */ /* 0x000fc800078e001c */
[-C--:B-1----:R-:W-:Y:S02]  /*41a0*/  @!P3 IMAD R31, R36, R25.reuse, UR6 ;  /* 0x00000006241fbe24 */ /* 0x082fe4000f8e0219 */
[--C-:B------:R-:W-:Y:S01]  /*41b0*/  @!P2 IMAD.WIDE.U32 R36, R37, 0x8, R28.reuse ;  /* 0x000000082524a825 */ /* 0x100fe200078e001c */
[----:B------:R-:W2:Y:S03]  /*41c0*/  @!P1 LDG.E.64 R26, desc[UR14][R26.64] ;  /* 0x0000000e1a1a9981 */ /* 0x000ea6000c1e1b00 */
[----:B------:R-:W-:Y:S02]  /*41d0*/  @!P3 IMAD.WIDE.U32 R30, R31, 0x8, R28 ;  /* 0x000000081f1eb825 */ /* 0x000fe400078e001c */
[----:B------:R-:W3:Y:S02]  /*41e0*/  @!P2 LDG.E.64 R36, desc[UR14][R36.64] ;  /* 0x0000000e2424a981 */ /* 0x000ee4000c1e1b00 */
[----:B------:R-:W-:-:S02]  /*41f0*/  @!P0 IMAD R38, R38, R25, UR6 ;  /* 0x0000000626268e24 */ /* 0x000fc4000f8e0219 */
[----:B------:R-:W4:Y:S02]  /*4200*/  @!P3 LDG.E.64 R30, desc[UR14][R30.64] ;  /* 0x0000000e1e1eb981 */ /* 0x000f24000c1e1b00 */
[----:B------:R-:W-:-:S06]  /*4210*/  @!P0 IMAD.WIDE.U32 R38, R38, 0x8, R28 ;  /* 0x0000000826268825 */ /* 0x000fcc00078e001c */
        /* <DEDUP_REMOVED lines=10> */
.L_x_1229:
[----:B------:R-:W-:-:S13]  /*42c0*/  LOP3.LUT P0, R26, R24, 0x3, RZ, 0xc0, !PT ;  /* 0x00000003181a7812 */ /* 0x000fda000780c0ff */
[----:B------:R-:W-:Y:S05]  /*42d0*/  @!P0 BRA `(.L_x_1224) ;  /* 0x0000000000848947 */ /* 0x000fea0003800000 */
[----:B------:R-:W-:-:S13]  /*42e0*/  ISETP.NE.AND P0, PT, R26, 0x1, PT ;  /* 0x000000011a00780c */ /* 0x000fda0003f05270 */
[----:B------:R-:W-:Y:S05]  /*42f0*/  @!P0 BRA `(.L_x_1230) ;  /* 0x0000000000488947 */ /* 0x000fea0003800000 */
[----:B------:R-:W-:Y:S02]  /*4300*/  ISETP.NE.AND P0, PT, R0, RZ, PT ;  /* 0x000000ff0000720c */ /* 0x000fe40003f05270 */
[C---:B------:R-:W-:Y:S02]  /*4310*/  IADD3 R26, PT, PT, R40.reuse, 0x1, RZ ;  /* 0x00000001281a7810 */ /* 0x040fe40007ffe0ff */
[----:B------:R-:W-:Y:S02]  /*4320*/  ISETP.EQ.OR P1, PT, R40, UR11, P0 ;  /* 0x0000000b28007c0c */ /* 0x000fe40008722670 */
[----:B------:R-:W-:-:S11]  /*4330*/  ISETP.EQ.OR P0, PT, R26, UR11, P0 ;  /* 0x0000000b1a007c0c */ /* 0x000fd60008702670 */
[----:B------:R-:W1:Y:S02]  /*4340*/  @!P1 S2R R26, SR_CTAID.Y ;  /* 0x00000000001a9919 */ /* 0x000e640000002600 */
[CC--:B------:R-:W-:Y:S01]  /*4350*/  @!P0 IMAD R27, R40.reuse, R25.reuse, R25 ;  /* 0x00000019281b8224 */ /* 0x0c0fe200078e0219 */
[----:B------:R-:W0:Y:S01]  /*4360*/  @!P0 S2R R30, SR_CTAID.Y ;  /* 0x00000000001e8919 */ /* 0x000e220000002600 */
[----:B-1----:R-:W-:-:S03]  /*4370*/  @!P1 IMAD R31, R40, R25, R26 ;  /* 0x00000019281f9224 */ /* 0x002fc600078e021a */
[----:B0-----:R-:W-:Y:S01]  /*4380*/  @!P0 IADD3 R27, PT, PT, R27, R30, RZ ;  /* 0x0000001e1b1b8210 */ /* 0x001fe20007ffe0ff */
        /* <DEDUP_REMOVED lines=9> */
.L_x_1230:
[----:B------:R-:W-:Y:S01]  /*4420*/  ISETP.NE.AND P0, PT, R40, UR11, PT ;  /* 0x0000000b28007c0c */ /* 0x000fe2000bf05270 */
[----:B------:R-:W-:Y:S01]  /*4430*/  BSSY.RECONVERGENT B0, `(.L_x_1224) ;  /* 0x000000b000007945 */ /* 0x000fe20003800200 */
[----:B------:R-:W-:Y:S02]  /*4440*/  LOP3.LUT R24, R24, 0x1, RZ, 0xc0, !PT ;  /* 0x0000000118187812 */ /* 0x000fe400078ec0ff */
[----:B------:R-:W-:-:S04]  /*4450*/  ISETP.NE.OR P0, PT, R0, RZ, !P0 ;  /* 0x000000ff0000720c */ /* 0x000fc80004705670 */
[----:B------:R-:W-:-:S13]  /*4460*/  ISETP.NE.U32.OR P0, PT, R24, 0x1, P0 ;  /* 0x000000011800780c */ /* 0x000fda0000705470 */
[----:B------:R-:W-:Y:S05]  /*4470*/  @P0 BRA `(.L_x_1231) ;  /* 0x0000000000180947 */ /* 0x000fea0003800000 */
[----:B------:R-:W0:Y:S02]  /*4480*/  S2UR UR6, SR_CTAID.Y ;  /* 0x00000000000679c3 */ /* 0x000e240000002600 */
[----:B0-----:R-:W-:-:S04]  /*4490*/  IMAD R25, R25, R40, UR6 ;  /* 0x0000000619197e24 */ /* 0x001fc8000f8e0228 */
[----:B------:R-:W-:-:S06]  /*44a0*/  IMAD.WIDE.U32 R28, R25, 0x8, R28 ;  /* 0x00000008191c7825 */ /* 0x000fcc00078e001c */
[----:B------:R-:W2:Y:S02]  /*44b0*/  LDG.E.64 R28, desc[UR14][R28.64] ;  /* 0x0000000e1c1c7981 */ /* 0x000ea4000c1e1b00 */
[----:B--2---:R-:W-:Y:S01]  /*44c0*/  FADD.FTZ R34, R34, R28 ;  /* 0x0000001c22227221 */ /* 0x004fe20000010000 */
[----:B------:R-:W-:-:S07]  /*44d0*/  FADD.FTZ R35, R35, R29 ;  /* 0x0000001d23237221 */ /* 0x000fce0000010000 */
.L_x_1231:
[----:B------:R-:W-:Y:S05]  /*44e0*/  BSYNC.RECONVERGENT B0 ;  /* 0x0000000000007941 */ /* 0x000fea0003800200 */
.L_x_1224:
[----:B--2-4-:R-:W2:Y:S01]  /*44f0*/  LDL R25, [R1+0x4] ;  /* 0x0000040001197983 */ /* 0x014ea20000100800 */
[----:B------:R-:W4:Y:S01]  /*4500*/  S2UR UR7, SR_CgaCtaId ;  /* 0x00000000000779c3 */ /* 0x000f220000008800 */
[----:B------:R-:W-:Y:S01]  /*4510*/  ISETP.NE.AND P0, PT, R0, RZ, PT ;  /* 0x000000ff0000720c */ /* 0x000fe20003f05270 */
[----:B------:R-:W-:Y:S01]  /*4520*/  UMOV UR6, 0x400 ;  /* 0x0000040000067882 */ /* 0x000fe20000000000 */
[----:B------:R-:W5:Y:S01]  /*4530*/  LDCU.64 UR8, c[0x0][0x400] ;  /* 0x00008000ff0877ac */ /* 0x000f620008000a00 */
[----:B------:R-:W-:Y:S01]  /*4540*/  FADD.FTZ R58, R58, -UR13 ;  /* 0x8000000d3a3a7e21 */ /* 0x000fe20008010000 */
[----:B------:R-:W-:-:S03]  /*4550*/  FADD.FTZ R30, R59, -UR13 ;  /* 0x8000000d3b1e7e21 */ /* 0x000fc60008010000 */
[----:B------:R-:W2:Y:S01]  /*4560*/  LDC R24, c[0x0][0x41c] ;  /* 0x00010700ff187b82 */ /* 0x000ea20000000800 */
[----:B-1----:R-:W-:Y:S01]  /*4570*/  FMUL.FTZ R31, R58, UR16 ;  /* 0x000000103a1f7c20 */ /* 0x002fe20008410000 */
[----:B------:R-:W-:Y:S01]  /*4580*/  FMUL.FTZ R30, R30, UR16 ;  /* 0x000000101e1e7c20 */ /* 0x000fe20008410000 */
[----:B----4-:R-:W-:Y:S01]  /*4590*/  ULEA UR6, UR7, UR6, 0x18 ;  /* 0x0000000607067291 */ /* 0x010fe2000f8ec0ff */
[----:B------:R-:W1:Y:S08]  /*45a0*/  LDCU.U8 UR7, c[0x0][0x414] ;  /* 0x00008280ff0777ac */ /* 0x000e700008000000 */
[----:B------:R-:W-:Y:S01]  /*45b0*/  @!P0 STS.64 [UR6+0x90], R34 ;  /* 0x00009022ff008988 */ /* 0x000fe20008000a06 */
[----:B------:R-:W-:Y:S01]  /*45c0*/  BAR.SYNC.DEFER_BLOCKING 0x0 ;  /* 0x0000000000007b1d */ /* 0x000fe20000010000 */
[----:B-1----:R-:W-:-:S05]  /*45d0*/  UISETP.NE.AND UP0, UPT, UR7, URZ, UPT ;  /* 0x000000ff0700728c */ /* 0x002fca000bf05270 */
[----:B------:R-:W1:Y:S01]  /*45e0*/  LDS.64 R26, [UR6+0x90] ;  /* 0x00009006ff1a7984 */ /* 0x000e620008000a00 */
[----:B------:R-:W1:Y:S01]  /*45f0*/  LDCU UR6, c[0x0][0x42c] ;  /* 0x00008580ff0677ac */ /* 0x000e620008000800 */
[----:B--2---:R-:W-:Y:S02]  /*4600*/  IMAD R24, R24, UR11, R25 ;  /* 0x0000000b18187c24 */ /* 0x004fe4000f8e0219 */
[----:B-1----:R-:W-:Y:S01]  /*4610*/  FMUL.FTZ R25, R26, UR6 ;  /* 0x000000061a197c20 */ /* 0x002fe20008410000 */
[----:B------:R-:W-:Y:S02]  /*4620*/  FMUL.FTZ R26, R27, UR6 ;  /* 0x000000061b1a7c20 */ /* 0x000fe40008410000 */
[C---:B------:R-:W-:Y:S02]  /*4630*/  IADD3 R37, PT, PT, R24.reuse, 0x8, RZ ;  /* 0x0000000818257810 */ /* 0x040fe40007ffe0ff */
[----:B------:R-:W-:Y:S01]  /*4640*/  FFMA.FTZ R27, R25, R31, R26 ;  /* 0x0000001f191b7223 */ /* 0x000fe2000001001a */
[----:B0-----:R-:W-:-:S02]  /*4650*/  IADD3 R36, PT, PT, R24, 0x10, RZ ;  /* 0x0000001018247810 */ /* 0x001fc40007ffe0ff */
[----:B-----5:R-:W-:Y:S02]  /*4660*/  ISETP.GE.U32.AND P0, PT, R24, UR8, PT ;  /* 0x0000000818007c0c */ /* 0x020fe4000bf06070 */
[----:B---3--:R-:W-:Y:S02]  /*4670*/  SHF.R.S32.HI R28, RZ, 0x1f, R24 ;  /* 0x0000001fff1c7819 */ /* 0x008fe40000011418 */
[----:B------:R-:W-:Y:S02]  /*4680*/  ISETP.GE.U32.AND P1, PT, R37, UR8, PT ;  /* 0x0000000825007c0c */ /* 0x000fe4000bf26070 */
[----:B------:R-:W-:Y:S02]  /*4690*/  ISETP.GE.U32.AND P2, PT, R36, UR8, PT ;  /* 0x0000000824007c0c */ /* 0x000fe4000bf46070 */
[----:B------:R-:W-:Y:S02]  /*46a0*/  SHF.R.S32.HI R34, RZ, 0x1f, R37 ;  /* 0x0000001fff227819 */ /* 0x000fe40000011425 */
[----:B------:R-:W-:-:S02]  /*46b0*/  SHF.R.S32.HI R35, RZ, 0x1f, R36 ;  /* 0x0000001fff237819 */ /* 0x000fc40000011424 */
        /* <DEDUP_REMOVED lines=22> */
.L_x_1232:
[----:B------:R-:W-:Y:S01]  /*4820*/  FADD.FTZ R56, R56, -UR13 ;  /* 0x8000000d38387e21 */ /* 0x000fe20008010000 */
[----:B------:R-:W-:Y:S01]  /*4830*/  FFMA.FTZ R38, R25, R30, R26 ;  /* 0x0000001e19267223 */ /* 0x000fe2000001001a */
[----:B------:R-:W-:Y:S01]  /*4840*/  BSSY.RECONVERGENT B0, `(.L_x_1233) ;  /* 0x0000013000007945 */ /* 0x000fe20003800200 */
[----:B------:R-:W-:Y:S01]  /*4850*/  FFMA.FTZ R30, R32, R2, -R27 ;  /* 0x00000002201e7223 */ /* 0x000fe2000001081b */
[----:B------:R-:W-:Y:S01]  /*4860*/  FADD.FTZ R57, R57, -UR13 ;  /* 0x8000000d39397e21 */ /* 0x000fe20008010000 */
[----:B------:R-:W-:Y:S01]  /*4870*/  FMUL.FTZ R27, R56, UR16 ;  /* 0x00000010381b7c20 */ /* 0x000fe20008410000 */
        /* <DEDUP_REMOVED lines=12> */
[----:B------:R-:W-:-:S04]  /*4940*/  IADD3 R29, PT, PT, R3, R29, RZ ;  /* 0x0000001d031d7210 */ /* 0x000fc80007ffe0ff */
[----:B------:R-:W-:-:S05]  /*4950*/  LEA.HI.X R29, R2, UR7, R29, 0x2, P0 ;  /* 0x00000007021d7c11 */ /* 0x000fca00080f141d */
[----:B------:R0:W-:Y:S02]  /*4960*/  STG.E.64 desc[UR14][R28.64], R30 ;  /* 0x0000001e1c007986 */ /* 0x0001e4000c101b0e */
.L_x_1234:
[----:B------:R-:W-:Y:S05]  /*4970*/  BSYNC.RECONVERGENT B0 ;  /* 0x0000000000007941 */ /* 0x000fea0003800200 */
.L_x_1233:
[----:B------:R-:W-:Y:S01]  /*4980*/  FFMA.FTZ R3, R25, R27, R26 ;  /* 0x0000001b19037223 */ /* 0x000fe2000001001a */
[----:B------:R-:W-:Y:S01]  /*4990*/  FMUL.FTZ R2, R57, UR16 ;  /* 0x0000001039027c20 */ /* 0x000fe20008410000 */
        /* <DEDUP_REMOVED lines=19> */
.L_x_1235:
[----:B------:R-:W-:Y:S01]  /*4ad0*/  FADD.FTZ R54, R54, -UR13 ;  /* 0x8000000d36367e21 */ /* 0x000fe20008010000 */
[----:B------:R-:W-:Y:S01]  /*4ae0*/  FFMA.FTZ R2, R25, R2, R26 ;  /* 0x0000000219027223 */ /* 0x000fe2000001001a */
[----:B------:R-:W-:Y:S01]  /*4af0*/  BSSY.RECONVERGENT B0, `(.L_x_1236) ;  /* 0x0000013000007945 */ /* 0x000fe20003800200 */
[----:B0-----:R-:W-:Y:S01]  /*4b00*/  FFMA.FTZ R28, R32, R10, -R3 ;  /* 0x0000000a201c7223 */ /* 0x001fe20000010803 */
        /* <DEDUP_REMOVED lines=17> */
.L_x_1237:
[----:B------:R-:W-:Y:S05]  /*4c20*/  BSYNC.RECONVERGENT B0 ;  /* 0x0000000000007941 */ /* 0x000fea0003800200 */
.L_x_1236:
[----:B------:R-:W-:Y:S01]  /*4c30*/  FFMA.FTZ R31, R25, R27, R26 ;  /* 0x0000001b191f7223 */ /* 0x000fe2000001001a */
[----:B------:R-:W-:Y:S01]  /*4c40*/  FMUL.FTZ R34, R55, UR16 ;  /* 0x0000001037227c20 */ /* 0x000fe20008410000 */
        /* <DEDUP_REMOVED lines=19> */
.L_x_1238:
[----:B------:R-:W-:Y:S01]  /*4d80*/  FFMA.FTZ R2, R25, R34, R26 ;  /* 0x0000002219027223 */ /* 0x000fe2000001001a */
[----:B------:R-:W-:Y:S01]  /*4d90*/  BSSY.RECONVERGENT B0, `(.L_x_1239) ;  /* 0x0000013000007945 */ /* 0x000fe20003800200 */
[----:B------:R-:W-:Y:S01]  /*4da0*/  FFMA.FTZ R31, R32, R12, -R31 ;  /* 0x0000000c201f7223 */ /* 0x000fe2000001081f */
[----:B------:R-:W-:Y:S01]  /*4db0*/  FADD.FTZ R52, R52, -UR13 ;  /* 0x8000000d34347e21 */ /* 0x000fe20008010000 */
[----:B------:R-:W-:Y:S01]  /*4dc0*/  FADD.FTZ R53, R53, -UR13 ;  /* 0x8000000d35357e21 */ /* 0x000fe20008010000 */
[----:B------:R-:W-:Y:S01]  /*4dd0*/  FFMA.FTZ R13, R33, R13, -R2 ;  /* 0x0000000d210d7223 */ /* 0x000fe20000010802 */
[----:B------:R-:W-:Y:S06]  /*4de0*/  @P2 BRA `(.L_x_1240) ;  /* 0x0000000000342947 */ /* 0x000fec0003800000 */
[----:B------:R-:W1:Y:S01]  /*4df0*/  LDCU.64 UR6, c[0x0][0x3f8] ;  /* 0x00007f00ff0677ac */ /* 0x000e620008000a00 */
[----:B------:R-:W-:Y:S01]  /*4e00*/  MOV R2, R4 ;  /* 0x0000000400027202 */ /* 0x000fe20000000f00 */
[----:B------:R-:W-:Y:S01]  /*4e10*/  FMUL.FTZ R12, R31, UR16 ;  /* 0x000000101f0c7c20 */ /* 0x000fe20008410000 */
[----:B------:R-:W-:Y:S01]  /*4e20*/  MOV R3, R7 ;  /* 0x0000000700037202 */ /* 0x000fe20000000f00 */
[----:B------:R-:W0:Y:S01]  /*4e30*/  LDCU.64 UR10, c[0x0][0x380] ;  /* 0x00007000ff0a77ac */ /* 0x000e220008000a00 */
[----:B------:R-:W-:Y:S01]  /*4e40*/  FMUL.FTZ R13, R13, UR16 ;  /* 0x000000100d0d7c20 */ /* 0x000fe20008410000 */
[----:B-1----:R-:W-:Y:S02]  /*4e50*/  IMAD R35, R35, UR6, RZ ;  /* 0x0000000623237c24 */ /* 0x002fe4000f8e02ff */
[----:B------:R-:W-:-:S04]  /*4e60*/  IMAD.WIDE.U32 R2, R36, UR6, R2 ;  /* 0x0000000624027c25 */ /* 0x000fc8000f8e0002 */
[----:B------:R-:W-:Y:S01]  /*4e70*/  IMAD R35, R36, UR7, R35 ;  /* 0x0000000724237c24 */ /* 0x000fe2000f8e0223 */
[----:B0-----:R-:W-:-:S04]  /*4e80*/  LEA R10, P0, R2, UR10, 0x2 ;  /* 0x0000000a020a7c11 */ /* 0x001fc8000f8010ff */
[----:B------:R-:W-:-:S04]  /*4e90*/  IADD3 R35, PT, PT, R3, R35, RZ ;  /* 0x0000002303237210 */ /* 0x000fc80007ffe0ff */
[----:B------:R-:W-:-:S05]  /*4ea0*/  LEA.HI.X R11, R2, UR11, R35, 0x2, P0 ;  /* 0x0000000b020b7c11 */ /* 0x000fca00080f1423 */
[----:B------:R1:W-:Y:S02]  /*4eb0*/  STG.E.64 desc[UR14][R10.64], R12 ;  /* 0x0000000c0a007986 */ /* 0x0003e4000c101b0e */
.L_x_1240:
[----:B------:R-:W-:Y:S05]  /*4ec0*/  BSYNC.RECONVERGENT B0 ;  /* 0x0000000000007941 */ /* 0x000fea0003800200 */
.L_x_1239:
[----:B------:R-:W-:Y:S01]  /*4ed0*/  FADD.FTZ R50, R50, -UR13 ;  /* 0x8000000d32327e21 */ /* 0x000fe20008010000 */
[----:B------:R-:W-:Y:S01]  /*4ee0*/  FADD.FTZ R2, R51, -UR13 ;  /* 0x8000000d33027e21 */ /* 0x000fe20008010000 */
[----:B------:R-:W-:Y:S01]  /*4ef0*/  FADD.FTZ R27, R48, -UR13 ;  /* 0x8000000d301b7e21 */ /* 0x000fe20008010000 */
[----:B0-----:R-:W-:Y:S01]  /*4f00*/  FADD.FTZ R28, R49, -UR13 ;  /* 0x8000000d311c7e21 */ /* 0x001fe20008010000 */
[----:B------:R-:W-:Y:S01]  /*4f10*/  FADD.FTZ R29, R46, -UR13 ;  /* 0x8000000d2e1d7e21 */ /* 0x000fe20008010000 */
[----:B------:R-:W-:Y:S01]  /*4f20*/  FADD.FTZ R30, R47, -UR13 ;  /* 0x8000000d2f1e7e21 */ /* 0x000fe20008010000 */
[----:B------:R-:W-:Y:S01]  /*4f30*/  FADD.FTZ R31, R44, -UR13 ;  /* 0x8000000d2c1f7e21 */ /* 0x000fe20008010000 */
[----:B------:R-:W-:Y:S01]  /*4f40*/  FADD.FTZ R34, R45, -UR13 ;  /* 0x8000000d2d227e21 */ /* 0x000fe20008010000 */
[----:B-1----:R-:W-:Y:S01]  /*4f50*/  IADD3 R11, PT, PT, R24, 0x18, RZ ;  /* 0x00000018180b7810 */ /* 0x002fe20007ffe0ff */
[----:B------:R-:W-:Y:S01]  /*4f60*/  FMUL.FTZ R51, R52, UR16 ;  /* 0x0000001034337c20 */ /* 0x000fe20008410000 */
[C---:B------:R-:W-:Y:S01]  /*4f70*/  IADD3 R45, PT, PT, R24.reuse, 0x20, RZ ;  /* 0x00000020182d7810 */ /* 0x040fe20007ffe0ff */
[----:B------:R-:W-:Y:S01]  /*4f80*/  FMUL.FTZ R13, R53, UR16 ;  /* 0x00000010350d7c20 */ /* 0x000fe20008410000 */
[----:B------:R-:W-:Y:S01]  /*4f90*/  IADD3 R35, PT, PT, R24, 0x28, RZ ;  /* 0x0000002818237810 */ /* 0x000fe20007ffe0ff */
[----:B------:R-:W-:Y:S01]  /*4fa0*/  FMUL.FTZ R47, R50, UR16 ;  /* 0x00000010322f7c20 */ /* 0x000fe20008410000 */
[----:B------:R-:W-:Y:S01]  /*4fb0*/  IADD3 R36, PT, PT, R24, 0x30, RZ ;  /* 0x0000003018247810 */ /* 0x000fe20007ffe0ff */
[----:B------:R-:W-:Y:S01]  /*4fc0*/  FMUL.FTZ R44, R2, UR16 ;  /* 0x00000010022c7c20 */ /* 0x000fe20008410000 */
[----:B------:R-:W-:Y:S01]  /*4fd0*/  FMUL.FTZ R27, R27, UR16 ;  /* 0x000000101b1b7c20 */ /* 0x000fe20008410000 */
[----:B------:R-:W-:Y:S01]  /*4fe0*/  FMUL.FTZ R28, R28, UR16 ;  /* 0x000000101c1c7c20 */ /* 0x000fe20008410000 */
[----:B------:R-:W-:Y:S01]  /*4ff0*/  FMUL.FTZ R29, R29, UR16 ;  /* 0x000000101d1d7c20 */ /* 0x000fe20008410000 */
[----:B------:R-:W-:Y:S01]  /*5000*/  FMUL.FTZ R30, R30, UR16 ;  /* 0x000000101e1e7c20 */ /* 0x000fe20008410000 */
[----:B------:R-:W-:Y:S01]  /*5010*/  FMUL.FTZ R31, R31, UR16 ;  /* 0x000000101f1f7c20 */ /* 0x000fe20008410000 */
[----:B------:R-:W-:Y:S01]  /*5020*/  FMUL.FTZ R34, R34, UR16 ;  /* 0x0000001022227c20 */ /* 0x000fe20008410000 */
[----:B------:R-:W-:Y:S01]  /*5030*/  IADD3 R24, PT, PT, R24, 0x38, RZ ;  /* 0x0000003818187810 */ /* 0x000fe20007ffe0ff */
[--C-:B------:R-:W-:Y:S01]  /*5040*/  FFMA.FTZ R3, R25, R51, R26.reuse ;  /* 0x0000003319037223 */ /* 0x100fe2000001001a */
[----:B------:R-:W-:Y:S01]  /*5050*/  ISETP.GE.U32.AND P1, PT, R11, UR8, PT ;  /* 0x000000080b007c0c */ /* 0x000fe2000bf26070 */
[--C-:B------:R-:W-:Y:S01]  /*5060*/  FFMA.FTZ R10, R25, R13, R26.reuse ;  /* 0x0000000d190a7223 */ /* 0x100fe2000001001a */
[----:B------:R-:W-:Y:S01]  /*5070*/  ISETP.GE.U32.AND P3, PT, R45, UR8, PT ;  /* 0x000000082d007c0c */ /* 0x000fe2000bf66070 */
[--C-:B------:R-:W-:Y:S01]  /*5080*/  FFMA.FTZ R49, R25, R47, R26.reuse ;  /* 0x0000002f19317223 */ /* 0x100fe2000001001a */
[----:B------:R-:W-:Y:S01]  /*5090*/  ISETP.GE.U32.AND P4, PT, R35, UR8, PT ;  /* 0x0000000823007c0c */ /* 0x000fe2000bf86070 */
[C-C-:B------:R-:W-:Y:S01]  /*50a0*/  FFMA.FTZ R48, R25.reuse, R44, R26.reuse ;  /* 0x0000002c19307223 */ /* 0x140fe2000001001a */
[----:B------:R-:W-:Y:S01]  /*50b0*/  ISETP.GE.U32.AND P2, PT, R36, UR8, PT ;  /* 0x0000000824007c0c */ /* 0x000fe2000bf46070 */
[C-C-:B------:R-:W-:Y:S01]  /*50c0*/  FFMA.FTZ R39, R25.reuse, R27, R26.reuse ;  /* 0x0000001b19277223 */ /* 0x140fe2000001001a */
[----:B------:R-:W-:Y:S01]  /*50d0*/  SHF.R.S32.HI R2, RZ, 0x1f, R11 ;  /* 0x0000001fff027819 */ /* 0x000fe2000001140b */
[C-C-:B------:R-:W-:Y:S01]  /*50e0*/  FFMA.FTZ R40, R25.reuse, R28, R26.reuse ;  /* 0x0000001c19287223 */ /* 0x140fe2000001001a */
[----:B------:R-:W-:Y:S01]  /*50f0*/  SHF.R.S32.HI R46, RZ, 0x1f, R45 ;  /* 0x0000001fff2e7819 */ /* 0x000fe2000001142d */
[C-C-:B------:R-:W-:Y:S01]  /*5100*/  FFMA.FTZ R41, R25.reuse, R29, R26.reuse ;  /* 0x0000001d19297223 */ /* 0x140fe2000001001a */
        /* <DEDUP_REMOVED lines=21> */
[----:B0-----:R-:W-:Y:S01]  /*5260*/  FMUL.FTZ R14, R14, R51 ;  /* 0x000000330e0e7220 */ /* 0x001fe20000410000 */
[----:B------:R-:W-:-:S04]  /*5270*/  FADD.FTZ R51, -R51, 1 ;  /* 0x3f80000033337421 */ /* 0x000fc80000010100 */
[----:B------:R-:W-:Y:S01]  /*5280*/  FFMA.FTZ R51, R12, R51, 1 ;  /* 0x3f8000000c337423 */ /* 0x000fe20000010033 */
[----:B-1----:R-:W-:Y:S01]  /*5290*/  FADD.FTZ R56, -R54, 1 ;  /* 0x3f80000036387421 */ /* 0x002fe20000010100 */
[----:B------:R-:W-:Y:S02]  /*52a0*/  FMUL.FTZ R15, R15, R54 ;  /* 0x000000360f0f7220 */ /* 0x000fe40000410000 */
[----:B------:R-:W-:Y:S01]  /*52b0*/  FMUL.FTZ R14, R14, R51 ;  /* 0x000000330e0e7220 */ /* 0x000fe20000410000 */
[----:B------:R-:W-:-:S04]  /*52c0*/  FFMA.FTZ R56, R13, R56, 1 ;  /* 0x3f8000000d387423 */ /* 0x000fc80000010038 */
[----:B------:R-:W-:-:S07]  /*52d0*/  FMUL.FTZ R15, R15, R56 ;  /* 0x000000380f0f7220 */ /* 0x000fce0000410000 */
.L_x_1241:
[----:B------:R-:W-:Y:S01]  /*52e0*/  BSSY.RECONVERGENT B0, `(.L_x_1242) ;  /* 0x0000011000007945 */ /* 0x000fe20003800200 */
[----:B------:R-:W-:Y:S01]  /*52f0*/  FFMA.FTZ R12, R32, R14, -R3 ;  /* 0x0000000e200c7223 */ /* 0x000fe20000010803 */
[----:B------:R-:W-:Y:S02]  /*5300*/  FFMA.FTZ R13, R33, R15, -R10 ;  /* 0x0000000f210d7223 */ /* 0x000fe4000001080a */
[----:B------:R-:W-:Y:S05]  /*5310*/  @P1 BRA `(.L_x_1243) ;  /* 0x0000000000341947 */ /* 0x000fea0003800000 */
        /* <DEDUP_REMOVED lines=10> */
[----:B------:R-:W-:-:S04]  /*53c0*/  IADD3 R11, PT, PT, R3, R11, RZ ;  /* 0x0000000b030b7210 */ /* 0x000fc80007ffe0ff */
[----:B------:R-:W-:-:S05]  /*53d0*/  LEA.HI.X R11, R2, UR11, R11, 0x2, P1 ;  /* 0x0000000b020b7c11 */ /* 0x000fca00088f140b */
[----:B------:R0:W-:Y:S02]  /*53e0*/  STG.E.64 desc[UR14][R10.64], R12 ;  /* 0x0000000c0a007986 */ /* 0x0001e4000c101b0e */
.L_x_1243:
[----:B------:R-:W-:Y:S05]  /*53f0*/  BSYNC.RECONVERGENT B0 ;  /* 0x0000000000007941 */ /* 0x000fea0003800200 */
.L_x_1242:
[----:B------:R-:W-:Y:S05]  /*5400*/  BRA.U !UP0, `(.L_x_1244) ;  /* 0x0000000108487547 */ /* 0x000fea000b800000 */
        /* <DEDUP_REMOVED lines=18> */
.L_x_1244:
[----:B------:R-:W-:Y:S01]  /*5530*/  BSSY.RECONVERGENT B0, `(.L_x_1245) ;  /* 0x0000011000007945 */ /* 0x000fe20003800200 */
[----:B0-----:R-:W-:Y:S01]  /*5540*/  FFMA.FTZ R12, R32, R16, -R49 ;  /* 0x00000010200c7223 */ /* 0x001fe20000010831 */
[----:B------:R-:W-:Y:S02]  /*5550*/  FFMA.FTZ R13, R33, R17, -R48 ;  /* 0x00000011210d7223 */ /* 0x000fe40000010830 */
[----:B------:R-:W-:Y:S05]  /*5560*/  @P3 BRA `(.L_x_1246) ;  /* 0x0000000000343947 */ /* 0x000fea0003800000 */
        /* <DEDUP_REMOVED lines=13> */
.L_x_1246:
[----:B------:R-:W-:Y:S05]  /*5640*/  BSYNC.RECONVERGENT B0 ;  /* 0x0000000000007941 */ /* 0x000fea0003800200 */
.L_x_1245:
        /* <DEDUP_REMOVED lines=19> */
.L_x_1247:
[----:B------:R-:W-:Y:S01]  /*5780*/  BSSY.RECONVERGENT B0, `(.L_x_1248) ;  /* 0x0000011000007945 */ /* 0x000fe20003800200 */
[----:B------:R-:W-:Y:S01]  /*5790*/  FFMA.FTZ R39, R32, R18, -R39 ;  /* 0x0000001220277223 */ /* 0x000fe20000010827 */
[----:B0-----:R-:W-:Y:S02]  /*57a0*/  FFMA.FTZ R13, R33, R19, -R40 ;  /* 0x00000013210d7223 */ /* 0x001fe40000010828 */
        /* <DEDUP_REMOVED lines=14> */
.L_x_1249:
[----:B------:R-:W-:Y:S05]  /*5890*/  BSYNC.RECONVERGENT B0 ;  /* 0x0000000000007941 */ /* 0x000fea0003800200 */
.L_x_1248:
        /* <DEDUP_REMOVED lines=19> */
.L_x_1250:
[----:B------:R-:W-:Y:S01]  /*59d0*/  BSSY.RECONVERGENT B0, `(.L_x_1251) ;  /* 0x0000012000007945 */ /* 0x000fe20003800200 */
[----:B------:R-:W-:Y:S01]  /*59e0*/  FFMA.FTZ R41, R32, R20, -R41 ;  /* 0x0000001420297223 */ /* 0x000fe20000010829 */
[----:B------:R-:W-:Y:S01]  /*59f0*/  SHF.R.S32.HI R16, RZ, 0x1f, R24 ;  /* 0x0000001fff107819 */ /* 0x000fe20000011418 */
[----:B0-----:R-:W-:Y:S01]  /*5a00*/  FFMA.FTZ R13, R33, R21, -R42 ;  /* 0x00000015210d7223 */ /* 0x001fe2000001082a */
        /* <DEDUP_REMOVED lines=14> */
.L_x_1252:
[----:B------:R-:W-:Y:S05]  /*5af0*/  BSYNC.RECONVERGENT B0 ;  /* 0x0000000000007941 */ /* 0x000fea0003800200 */
.L_x_1251:
[----:B------:R-:W-:Y:S05]  /*5b00*/  BRA.U !UP0, `(.L_x_1253) ;  /* 0x0000000108487547 */ /* 0x000fea000b800000 */
        /* <DEDUP_REMOVED lines=18> */
.L_x_1253:
        /* <DEDUP_REMOVED lines=15> */
[----:B------:R-:W-:-:S05]  /*5d20*/  LEA.HI.X R3, R4, UR9, R3, 0x2, P0 ;  /* 0x0000000904037c11 */ /* 0x000fca00080f1403 */
[----:B------:R1:W-:Y:S02]  /*5d30*/  STG.E.64 desc[UR14][R2.64], R8 ;  /* 0x0000000802007986 */ /* 0x0003e4000c101b0e */
.L_x_1255:
[----:B------:R-:W-:Y:S05]  /*5d40*/  BSYNC.RECONVERGENT B0 ;  /* 0x0000000000007941 */ /* 0x000fea0003800200 */
.L_x_1254:
[----:B------:R-:W2:Y:S01]  /*5d50*/  LDCU UR6, c[0x0][0x374] ;  /* 0x00006e80ff0677ac */ /* 0x000ea20008000800 */
[----:B------:R-:W3:Y:S01]  /*5d60*/  LDCU UR7, c[0x0][0x410] ;  /* 0x00008200ff0777ac */ /* 0x000ee20008000800 */
[----:B------:R-:W3:Y:S01]  /*5d70*/  LDCU UR8, c[0x0][0x3e0] ;  /* 0x00007c00ff0877ac */ /* 0x000ee20008000800 */
[----:B------:R-:W-:Y:S02]  /*5d80*/  UIADD3 UR4, UPT, UPT, UR4, 0x1, URZ ;  /* 0x0000000104047890 */ /* 0x000fe4000fffe0ff */
[----:B--2---:R-:W-:Y:S02]  /*5d90*/  UIADD3 UR5, UPT, UPT, UR6, UR5, URZ ;  /* 0x0000000506057290 */ /* 0x004fe4000fffe0ff */
[----:B---3--:R-:W-:-:S04]  /*5da0*/  UIMAD UR7, UR7, UR8, URZ ;  /* 0x00000008070772a4 */ /* 0x008fc8000f8e02ff */
[----:B------:R-:W-:-:S09]  /*5db0*/  UISETP.GE.AND UP0, UPT, UR5, UR7, UPT ;  /* 0x000000070500728c */ /* 0x000fd2000bf06270 */
[----:B------:R-:W-:Y:S05]  /*5dc0*/  BRA.U !UP0, `(.L_x_1256) ;  /* 0xffffffa108ec7547 */ /* 0x000fea000b83ffff */
.L_x_1213:
[----:B------:R-:W2:Y:S01]  /*5dd0*/  LDC R6, c[0x0][0x370] ;  /* 0x0000dc00ff067b82 */ /* 0x000ea20000000800 */
[----:B------:R-:W-:Y:S01]  /*5de0*/  ISETP.NE.AND P1, PT, R0, RZ, PT ;  /* 0x000000ff0000720c */ /* 0x000fe20003f25270 */
[----:B------:R-:W-:Y:S06]  /*5df0*/  BSSY.RECONVERGENT B0, `(.L_x_1257) ;  /* 0x000000d000007945 */ /* 0x000fec0003800200 */
[----:B------:R-:W3:Y:S08]  /*5e00*/  LDC R7, c[0x0][0x374] ;  /* 0x0000dd00ff077b82 */ /* 0x000ef00000000800 */
[----:B01----:R-:W0:Y:S01]  /*5e10*/  LDC.64 R2, c[0x0][0x3c8] ;  /* 0x0000f200ff027b82 */ /* 0x003e220000000a00 */
[----:B--2---:R-:W-:-:S02]  /*5e20*/  ISETP.NE.AND P0, PT, R6, 0x1, PT ;  /* 0x000000010600780c */ /* 0x004fc40003f05270 */
[----:B---3--:R-:W-:-:S04]  /*5e30*/  SHF.L.U32 R4, R7, 0x1, RZ ;  /* 0x0000000107047819 */ /* 0x008fc800000006ff */
        /* <DEDUP_REMOVED lines=8> */
.L_x_1258:
[----:B------:R-:W-:Y:S05]  /*5ec0*/  BSYNC.RECONVERGENT B0 ;  /* 0x0000000000007941 */ /* 0x000fea0003800200 */
.L_x_1257:
        /* <DEDUP_REMOVED lines=11> */
.L_x_1260:
[----:B------:R-:W2:Y:S04]  /*5f80*/  LDG.E.STRONG.GPU R5, desc[UR14][R2.64] ;  /* 0x0000000e02057981 */ /* 0x000ea8000c1ef900 */
[----:B--2---:R-:W-:Y:S01]  /*5f90*/  CCTL.IVALL ;  /* 0x00000000ff00798f */ /* 0x004fe20002000000 */
[----:B------:R-:W-:Y:S05]  /*5fa0*/  YIELD ;  /* 0x0000000000007946 */ /* 0x000fea0003800000 */
[----:B------:R-:W-:-:S13]  /*5fb0*/  ISETP.NE.AND P0, PT, R5, R4, PT ;  /* 0x000000040500720c */ /* 0x000fda0003f05270 */
[----:B------:R-:W-:Y:S05]  /*5fc0*/  @P0 BRA `(.L_x_1260) ;  /* 0xfffffffc00ec0947 */ /* 0x000fea000383ffff */
.L_x_1259:
        /* <DEDUP_REMOVED lines=73> */
.L_x_1263:
        /* <DEDUP_REMOVED lines=29> */
.L_x_1262:
[----:B------:R-:W-:Y:S05]  /*6630*/  BSYNC.RECONVERGENT B0 ;  /* 0x0000000000007941 */ /* 0x000fea0003800200 */
.L_x_1261:
        /* <DEDUP_REMOVED lines=10> */
.L_x_1264:
        /* <DEDUP_REMOVED lines=82> */
.L_x_1265:
        /* <DEDUP_REMOVED lines=16> */
.L_x_4904:


//--------------------- .text._Z35group_norm_nhwc_bwd_one_pass_kernelI11Fp32IOFp32WLi128ELi120ELi480EEv26Group_norm_nhwc_bwd_params --------------------------
	.section	.text._Z35group_norm_nhwc_bwd_one_pass_kernelI11Fp32IOFp32WLi128ELi120ELi480EEv26Group_norm_nhwc_bwd_params,"ax",@progbits
	.align	128
        .global         _Z35group_norm_nhwc_bwd_one_pass_kernelI11Fp32IOFp32WLi128ELi120ELi480EEv26Group_norm_nhwc_bwd_params
        .type           _Z35group_norm_nhwc_bwd_one_pass_kernelI11Fp32IOFp32WLi128ELi120ELi480EEv26Group_norm_nhwc_bwd_params,@function
        .size           _Z35group_norm_nhwc_bwd_one_pass_kernelI11Fp32IOFp32WLi128ELi120ELi480EEv26Group_norm_nhwc_bwd_params,(.L_x_4905 - _Z35group_norm_nhwc_bwd_one_pass_kernelI11Fp32IOFp32WLi128ELi120ELi480EEv26Group_norm_nhwc_bwd_params)
        .other          _Z35group_norm_nhwc_bwd_one_pass_kernelI11Fp32IOFp32WLi128ELi120ELi480EEv26Group_norm_nhwc_bwd_params,@"STO_CUDA_ENTRY STV_DEFAULT"
_Z35group_norm_nhwc_bwd_one_pass_kernelI11Fp32IOFp32WLi128ELi120ELi480EEv26Group_norm_nhwc_bwd_params:
.text._Z35group_norm_nhwc_bwd_one_pass_kernelI11Fp32IOFp32WLi128ELi120ELi480EEv26Group_norm_nhwc_bwd_params:
        /* <DEDUP_REMOVED lines=20> */
[----:B0-----:R-:W-:Y:S01]  /*0140*/  IMAD R116, R3, UR7, R0 ;  /* 0x0000000703747c24 */ /* 0x001fe2000f8e0200 */
[----:B------:R-:W-:-:S04]  /*0150*/  PRMT R0, R0, 0x9910, RZ ;  /* 0x0000991000007816 */ /* 0x000fc800000000ff */
[----:B------:R-:W-:Y:S01]  /*0160*/  IADD3 R114, PT, PT, R116, 0x30, RZ ;  /* 0x0000003074727810 */ /* 0x000fe20007ffe0ff */
[----:B------:R-:W-:Y:S01]  /*0170*/  IMAD R0, R0, 0x3c, RZ ;  /* 0x0000003c00007824 */ /* 0x000fe200078e02ff */
[C---:B------:R-:W-:Y:S02]  /*0180*/  IADD3 R113, PT, PT, R116.reuse, 0x38, RZ ;  /* 0x0000003874717810 */ /* 0x040fe40007ffe0ff */
[C---:B------:R-:W-:Y:S02]  /*0190*/  IADD3 R112, PT, PT, R116.reuse, 0x40, RZ ;  /* 0x0000004074707810 */ /* 0x040fe40007ffe0ff */
[----:B------:R-:W-:Y:S02]  /*01a0*/  IADD3 R0, PT, PT, RZ, -R0, RZ ;  /* 0x80000000ff007210 */ /* 0x000fe40007ffe0ff */
[----:B------:R-:W-:Y:S02]  /*01b0*/  IADD3 R111, PT, PT, R116, 0x48, RZ ;  /* 0x00000048746f7810 */ /* 0x000fe40007ffe0ff */
[----:B------:R-:W-:-:S02]  /*01c0*/  PRMT R104, R0, 0x7710, RZ ;  /* 0x0000771000687816 */ /* 0x000fc400000000ff */
[C---:B------:R-:W-:Y:S02]  /*01d0*/  IADD3 R110, PT, PT, R116.reuse, 0x50, RZ ;  /* 0x00000050746e7810 */ /* 0x040fe40007ffe0ff */
[C---:B------:R-:W-:Y:S02]  /*01e0*/  IADD3 R109, PT, PT, R116.reuse, 0x58, RZ ;  /* 0x00000058746d7810 */ /* 0x040fe40007ffe0ff */
[C---:B------:R-:W-:Y:S02]  /*01f0*/  IADD3 R108, PT, PT, R116.reuse, 0x60, RZ ;  /* 0x00000060746c7810 */ /* 0x040fe40007ffe0ff */
[C---:B------:R-:W-:Y:S02]  /*0200*/  IADD3 R107, PT, PT, R116.reuse, 0x68, RZ ;  /* 0x00000068746b7810 */ /* 0x040fe40007ffe0ff */
[C---:B------:R-:W-:Y:S02]  /*0210*/  IADD3 R106, PT, PT, R116.reuse, 0x70, RZ ;  /* 0x00000070746a7810 */ /* 0x040fe40007ffe0ff */
[----:B------:R-:W-:-:S02]  /*0220*/  IADD3 R105, PT, PT, R116, 0x78, RZ ;  /* 0x0000007874697810 */ /* 0x000fc40007ffe0ff */
[----:B------:R-:W-:Y:S02]  /*0230*/  IADD3 R104, PT, PT, R104, R101, RZ ;  /* 0x0000006568687210 */ /* 0x000fe40007ffe0ff */
[----:B------:R-:W-:Y:S02]  /*0240*/  IADD3 R115, PT, PT, R116, 0x28, RZ ;  /* 0x0000002874737810 */ /* 0x000fe40007ffe0ff */
[----:B------:R-:W-:Y:S02]  /*0250*/  SHF.R.S32.HI R96, RZ, 0x1f, R114 ;  /* 0x0000001fff607819 */ /* 0x000fe40000011472 */
[----:B------:R-:W-:Y:S02]  /*0260*/  SHF.R.S32.HI R95, RZ, 0x1f, R113 ;  /* 0x0000001fff5f7819 */ /* 0x000fe40000011471 */
[----:B------:R-:W-:Y:S02]  /*0270*/  SHF.R.S32.HI R94, RZ, 0x1f, R112 ;  /* 0x0000001fff5e7819 */ /* 0x000fe40000011470 */
[----:B------:R-:W-:-:S02]  /*0280*/  SHF.R.S32.HI R93, RZ, 0x1f, R111 ;  /* 0x0000001fff5d7819 */ /* 0x000fc4000001146f */
[----:B------:R-:W-:Y:S02]  /*0290*/  SHF.R.S32.HI R92, RZ, 0x1f, R110 ;  /* 0x0000001fff5c7819 */ /* 0x000fe4000001146e */
[----:B------:R-:W-:Y:S02]  /*02a0*/  SHF.R.S32.HI R91, RZ, 0x1f, R109 ;  /* 0x0000001fff5b7819 */ /* 0x000fe4000001146d */
[----:B------:R-:W-:Y:S02]  /*02b0*/  SHF.R.S32.HI R90, RZ, 0x1f, R108 ;  /* 0x0000001fff5a7819 */ /* 0x000fe4000001146c */
[----:B------:R-:W-:Y:S02]  /*02c0*/  SHF.R.S32.HI R89, RZ, 0x1f, R107 ;  /* 0x0000001fff597819 */ /* 0x000fe4000001146b */
[----:B------:R-:W-:Y:S02]  /*02d0*/  SHF.R.S32.HI R88, RZ, 0x1f, R106 ;  /* 0x0000001fff587819 */ /* 0x000fe4000001146a */
[----:B------:R-:W-:-:S02]  /*02e0*/  SHF.R.S32.HI R0, RZ, 0x1f, R105 ;  /* 0x0000001fff007819 */ /* 0x000fc40000011469 */
[----:B-1234-:R-:W-:-:S07]  /*02f0*/  SHF.L.U32 R104, R104, 0x1, RZ ;  /* 0x0000000168687819 */ /* 0x01efce00000006ff */
.L_x_1333:
[----:B0-----:R-:W0:Y:S01]  /*0300*/  LDC R9, c[0x0][0x410] ;  /* 0x00010400ff097b82 */ /* 0x001e220000000800 */
[----:B-1----:R-:W1:Y:S01]  /*0310*/  LDCU.128 UR12, c[0x0][0x400] ;  /* 0x00008000ff0c77ac */ /* 0x002e620008000c00 */
[----:B------:R-:W-:Y:S02]  /*0320*/  ISETP.GE.AND P1, PT, R102, RZ, PT ;  /* 0x000000ff6600720c */ /* 0x000fe40003f26270 */
[----:B------:R-:W-:Y:S02]  /*0330*/  CS2R R86, SRZ ;  /* 0x0000000000567805 */ /* 0x000fe4000001ff00 */
[----:B------:R-:W-:Y:S02]  /*0340*/  SHF.R.S32.HI R15, RZ, 0x1f, R116 ;  /* 0x0000001fff0f7819 */ /* 0x000fe40000011474 */
[----:B------:R-:W-:Y:S02]  /*0350*/  SHF.R.S32.HI R13, RZ, 0x1f, R115 ;  /* 0x0000001fff0d7819 */ /* 0x000fe40000011473 */
[----:B------:R-:W-:Y:S01]  /*0360*/  IADD3 R25, PT, PT, R116, 0x8, RZ ;  /* 0x0000000874197810 */ /* 0x000fe20007ffe0ff */
[----:B--2---:R-:W2:Y:S01]  /*0370*/  LDC.64 R68, c[0x0][0x3b8] ;  /* 0x0000ee00ff447b82 */ /* 0x004ea20000000a00 */
[----:B------:R-:W-:-:S02]  /*0380*/  LOP3.LUT R65, R104, 0xffff, RZ, 0xc0, !PT ;  /* 0x0000ffff68417812 */ /* 0x000fc400078ec0ff */
[----:B------:R-:W-:Y:S02]  /*0390*/  SHF.R.S32.HI R27, RZ, 0x1f, R25 ;  /* 0x0000001fff1b7819 */ /* 0x000fe40000011419 */
[C---:B------:R-:W-:Y:S02]  /*03a0*/  IADD3 R29, PT, PT, R116.reuse, 0x10, RZ ;  /* 0x00000010741d7810 */ /* 0x040fe40007ffe0ff */
[C---:B------:R-:W-:Y:S01]  /*03b0*/  IADD3 R37, PT, PT, R116.reuse, 0x18, RZ ;  /* 0x0000001874257810 */ /* 0x040fe20007ffe0ff */
[----:B---3--:R-:W3:Y:S01]  /*03c0*/  LDC.64 R84, c[0x0][0x3a8] ;  /* 0x0000ea00ff547b82 */ /* 0x008ee20000000a00 */
[----:B------:R-:W-:Y:S02]  /*03d0*/  SHF.R.S32.HI R31, RZ, 0x1f, R29 ;  /* 0x0000001fff1f7819 */ /* 0x000fe4000001141d */
[----:B-1----:R-:W-:Y:S02]  /*03e0*/  ISETP.GE.U32.AND P3, PT, R116, UR12, PT ;  /* 0x0000000c74007c0c */ /* 0x002fe4000bf66070 */
[----:B------:R-:W-:-:S02]  /*03f0*/  ISETP.GE.U32.AND P5, PT, R115, UR12, PT ;  /* 0x0000000c73007c0c */ /* 0x000fc4000bfa6070 */
[----:B0-----:R-:W-:Y:S02]  /*0400*/  IABS R5, R9 ;  /* 0x0000000900057213 */ /* 0x001fe40000000000 */
[----:B------:R-:W-:Y:S02]  /*0410*/  ISETP.GE.AND.EX P3, PT, R15, UR13, PT, P3 ;  /* 0x0000000d0f007c0c */ /* 0x000fe4000bf66330 */
[----:B------:R-:W0:Y:S01]  /*0420*/  I2F.RP R4, R5 ;  /* 0x0000000500047306 */ /* 0x000e220000209400 */
[----:B------:R-:W-:Y:S02]  /*0430*/  ISETP.GE.AND.EX P5, PT, R13, UR13, PT, P5 ;  /* 0x0000000d0d007c0c */ /* 0x000fe4000bfa6350 */
[----:B------:R-:W-:Y:S02]  /*0440*/  SHF.R.S32.HI R33, RZ, 0x1f, R37 ;  /* 0x0000001fff217819 */ /* 0x000fe40000011425 */
[----:B------:R-:W-:-:S04]  /*0450*/  IADD3 R39, PT, PT, R116, 0x20, RZ ;  /* 0x0000002074277810 */ /* 0x000fc80007ffe0ff */
[----:B------:R-:W-:Y:S02]  /*0460*/  SHF.R.S32.HI R41, RZ, 0x1f, R39 ;  /* 0x0000001fff297819 */ /* 0x000fe40000011427 */
[----:B------:R-:W1:Y:S01]  /*0470*/  @!P3 LDC.64 R20, c[0x0][0x3f8] ;  /* 0x0000fe00ff14bb82 */ /* 0x000e620000000a00 */
[----:B0-----:R-:W0:Y:S07]  /*0480*/  MUFU.RCP R4, R4 ;  /* 0x0000000400047308 */ /* 0x001e2e0000001000 */
[----:B----4-:R-:W4:Y:S01]  /*0490*/  @!P3 LDC.64 R10, c[0x0][0x3a0] ;  /* 0x0000e800ff0abb82 */ /* 0x010f220000000a00 */
[----:B0-----:R-:W-:-:S04]  /*04a0*/  IADD3 R2, PT, PT, R4, 0xffffffe, RZ ;  /* 0x0ffffffe04027810 */ /* 0x001fc80007ffe0ff */
[----:B------:R0:W2:Y:S02]  /*04b0*/  F2I.FTZ.U32.TRUNC.NTZ R3, R2 ;  /* 0x0000000200037305 */ /* 0x0000a4000021f000 */
[----:B0-----:R-:W-:Y:S02]  /*04c0*/  MOV R2, RZ ;  /* 0x000000ff00027202 */ /* 0x001fe40000000f00 */
[----:B--2---:R-:W-:-:S05]  /*04d0*/  IADD3 R6, PT, PT, RZ, -R3, RZ ;  /* 0x80000003ff067210 */ /* 0x004fca0007ffe0ff */
[----:B------:R-:W-:Y:S01]  /*04e0*/  IMAD R7, R6, R5, RZ ;  /* 0x0000000506077224 */ /* 0x000fe200078e02ff */
[----:B------:R-:W-:-:S03]  /*04f0*/  IABS R6, R102 ;  /* 0x0000006600067213 */ /* 0x000fc60000000000 */
[----:B------:R-:W-:Y:S01]  /*0500*/  IMAD.HI.U32 R3, R3, R7, R2 ;  /* 0x0000000703037227 */ /* 0x000fe200078e0002 */
[----:B------:R-:W-:-:S04]  /*0510*/  LOP3.LUT R2, R102, R9, RZ, 0x3c, !PT ;  /* 0x0000000966027212 */ /* 0x000fc800078e3cff */
[----:B------:R-:W-:Y:S01]  /*0520*/  ISETP.GE.AND P0, PT, R2, RZ, PT ;  /* 0x000000ff0200720c */ /* 0x000fe20003f06270 */
[----:B------:R-:W-:-:S05]  /*0530*/  IMAD.HI.U32 R3, R3, R6, RZ ;  /* 0x0000000603037227 */ /* 0x000fca00078e00ff */
[----:B------:R-:W-:-:S05]  /*0540*/  IADD3 R4, PT, PT, -R3, RZ, RZ ;  /* 0x000000ff03047210 */ /* 0x000fca0007ffe1ff */
[C---:B------:R-:W-:Y:S02]  /*0550*/  IMAD R4, R5.reuse, R4, R6 ;  /* 0x0000000405047224 */ /* 0x040fe400078e0206 */
[----:B------:R-:W0:Y:S03]  /*0560*/  @!P5 LDC.64 R6, c[0x0][0x3f8] ;  /* 0x0000fe00ff06db82 */ /* 0x000e260000000a00 */
[----:B------:R-:W-:-:S13]  /*0570*/  ISETP.GT.U32.AND P4, PT, R5, R4, PT ;  /* 0x000000040500720c */ /* 0x000fda0003f84070 */
[-C--:B------:R-:W-:Y:S02]  /*0580*/  @!P4 IADD3 R4, PT, PT, R4, -R5.reuse, RZ ;  /* 0x800000050404c210 */ /* 0x080fe40007ffe0ff */
[----:B------:R-:W-:Y:S02]  /*0590*/  @!P4 IADD3 R3, PT, PT, R3, 0x1, RZ ;  /* 0x000000010303c810 */ /* 0x000fe40007ffe0ff */
[CC--:B------:R-:W-:Y:S02]  /*05a0*/  ISETP.GE.U32.AND P2, PT, R4.reuse, R5.reuse, PT ;  /* 0x000000050400720c */ /* 0x0c0fe40003f46070 */
[----:B------:R-:W-:Y:S02]  /*05b0*/  ISETP.GT.U32.AND P4, PT, R5, R4, PT ;  /* 0x000000040500720c */ /* 0x000fe40003f84070 */
[----:B------:R-:W-:-:S04]  /*05c0*/  IADD3 R5, PT, PT, R4, -R5, RZ ;  /* 0x8000000504057210 */ /* 0x000fc80007ffe0ff */
[----:B------:R-:W-:Y:S02]  /*05d0*/  SEL R4, R5, R4, !P4 ;  /* 0x0000000405047207 */ /* 0x000fe40006000000 */
[----:B------:R-:W-:Y:S02]  /*05e0*/  ISETP.GE.U32.AND P4, PT, R29, UR12, PT ;  /* 0x0000000c1d007c0c */ /* 0x000fe4000bf86070 */
[----:B------:R-:W-:Y:S02]  /*05f0*/  @!P1 IADD3 R4, PT, PT, -R4, RZ, RZ ;  /* 0x000000ff04049210 */ /* 0x000fe40007ffe1ff */
[----:B------:R-:W-:Y:S02]  /*0600*/  @P2 IADD3 R3, PT, PT, R3, 0x1, RZ ;  /* 0x0000000103032810 */ /* 0x000fe40007ffe0ff */
[----:B------:R-:W-:Y:S02]  /*0610*/  ISETP.NE.AND P2, PT, R9, RZ, PT ;  /* 0x000000ff0900720c */ /* 0x000fe40003f45270 */
[----:B------:R-:W-:-:S02]  /*0620*/  MOV R2, R3 ;  /* 0x0000000300027202 */ /* 0x000fc40000000f00 */
[----:B------:R-:W-:Y:S02]  /*0630*/  LOP3.LUT R3, RZ, R9, RZ, 0x33, !PT ;  /* 0x00000009ff037212 */ /* 0x000fe400078e33ff */
[----:B------:R-:W-:Y:S01]  /*0640*/  @!P0 IADD3 R2, PT, PT, -R2, RZ, RZ ;  /* 0x000000ff02028210 */ /* 0x000fe20007ffe1ff */
[----:B------:R-:W2:Y:S01]  /*0650*/  @!P3 LDC.64 R8, c[0x0][0x398] ;  /* 0x0000e600ff08bb82 */ /* 0x000ea20000000a00 */
[----:B------:R-:W-:Y:S01]  /*0660*/  SEL R117, R3, R4, !P2 ;  /* 0x0000000403757207 */ /* 0x000fe20005000000 */
[----:B-1----:R-:W-:Y:S01]  /*0670*/  @!P3 IMAD R4, R15, R20, RZ ;  /* 0x000000140f04b224 */ /* 0x002fe200078e02ff */
[----:B------:R-:W-:Y:S02]  /*0680*/  ISETP.GE.U32.AND P1, PT, R25, UR12, PT ;  /* 0x0000000c19007c0c */ /* 0x000fe4000bf26070 */
[----:B------:R-:W-:Y:S01]  /*0690*/  SEL R3, R3, R2, !P2 ;  /* 0x0000000203037207 */ /* 0x000fe20005000000 */
[----:B------:R-:W-:Y:S01]  /*06a0*/  IMAD R64, R117, 0x78, RZ ;  /* 0x0000007875407824 */ /* 0x000fe200078e02ff */
[----:B------:R-:W-:Y:S01]  /*06b0*/  ISETP.GE.AND.EX P1, PT, R27, UR13, PT, P1 ;  /* 0x0000000d1b007c0c */ /* 0x000fe2000bf26310 */
[----:B------:R-:W-:Y:S01]  /*06c0*/  @!P3 IMAD R21, R116, R21, R4 ;  /* 0x000000157415b224 */ /* 0x000fe200078e0204 */
[----:B------:R-:W-:Y:S01]  /*06d0*/  SHF.R.S32.HI R2, RZ, 0x1f, R3 ;  /* 0x0000001fff027819 */ /* 0x000fe20000011403 */
[----:B0-----:R-:W-:Y:S01]  /*06e0*/  @!P5 IMAD R4, R13, R6, RZ ;  /* 0x000000060d04d224 */ /* 0x001fe200078e02ff */
[----:B------:R-:W-:Y:S01]  /*06f0*/  IADD3 R120, P0, PT, R64, R65, RZ ;  /* 0x0000004140787210 */ /* 0x000fe20007f1e0ff */
[----:B------:R-:W0:Y:S01]  /*0700*/  @!P5 LDC.64 R12, c[0x0][0x3a0] ;  /* 0x0000e800ff0cdb82 */ /* 0x000e220000000a00 */
[----:B------:R-:W-:Y:S01]  /*0710*/  ISETP.GE.AND.EX P4, PT, R31, UR13, PT, P4 ;  /* 0x0000000d1f007c0c */ /* 0x000fe2000bf86340 */
[----:B------:R-:W-:Y:S01]  /*0720*/  IMAD R2, R2, UR14, RZ ;  /* 0x0000000e02027c24 */ /* 0x000fe2000f8e02ff */
[----:B------:R-:W-:Y:S01]  /*0730*/  LEA.HI.X.SX32 R121, R64, RZ, 0x1, P0 ;  /* 0x000000ff40797211 */ /* 0x000fe200000f0eff */
[----:B------:R-:W-:Y:S01]  /*0740*/  @!P5 IMAD R23, R115, R7, R4 ;  /* 0x000000077317d224 */ /* 0x000fe200078e0204 */
[----:B------:R-:W-:Y:S01]  /*0750*/  ISETP.GE.U32.AND P2, PT, R37, UR12, PT ;  /* 0x0000000c25007c0c */ /* 0x000fe2000bf46070 */
[----:B------:R-:W-:-:S02]  /*0760*/  IMAD R123, R3, UR15, R2 ;  /* 0x0000000f037b7c24 */ /* 0x000fc4000f8e0202 */
[----:B------:R-:W-:Y:S01]  /*0770*/  IMAD.WIDE.U32 R120, R3, UR14, R120 ;  /* 0x0000000e03787c25 */ /* 0x000fe2000f8e0078 */
[----:B------:R-:W1:Y:S01]  /*0780*/  @!P5 LDC.64 R14, c[0x0][0x398] ;  /* 0x0000e600ff0edb82 */ /* 0x000e620000000a00 */
[----:B------:R-:W-:-:S03]  /*0790*/  ISETP.GE.AND.EX P2, PT, R33, UR13, PT, P2 ;  /* 0x0000000d21007c0c */ /* 0x000fc6000bf46320 */
[----:B------:R-:W-:Y:S02]  /*07a0*/  IADD3 R123, PT, PT, R121, R123, RZ ;  /* 0x0000007b797b7210 */ /* 0x000fe40007ffe0ff */
[-C--:B------:R-:W-:Y:S02]  /*07b0*/  @!P3 MOV R122, R120.reuse ;  /* 0x00000078007ab202 */ /* 0x080fe40000000f00 */
[----:B------:R-:W3:Y:S01]  /*07c0*/  @!P1 LDC.64 R2, c[0x0][0x3f8] ;  /* 0x0000fe00ff029b82 */ /* 0x000ee20000000a00 */
[----:B------:R-:W-:Y:S02]  /*07d0*/  @!P5 MOV R18, R120 ;  /* 0x000000780012d202 */ /* 0x000fe40000000f00 */
[----:B------:R-:W-:Y:S01]  /*07e0*/  @!P3 IMAD.WIDE.U32 R16, R116, R20, R122 ;  /* 0x000000147410b225 */ /* 0x000fe200078e007a */
[----:B------:R-:W-:Y:S02]  /*07f0*/  @!P5 MOV R19, R123 ;  /* 0x0000007b0013d202 */ /* 0x000fe40000000f00 */
[----:B------:R-:W-:-:S02]  /*0800*/  @!P2 MOV R30, R120 ;  /* 0x00000078001ea202 */ /* 0x000fc40000000f00 */
[----:B------:R-:W-:Y:S01]  /*0810*/  @!P3 IADD3 R21, PT, PT, R17, R21, RZ ;  /* 0x000000151115b210 */ /* 0x000fe20007ffe0ff */
[----:B------:R-:W-:Y:S01]  /*0820*/  @!P5 IMAD.WIDE.U32 R6, R115, R6, R18 ;  /* 0x000000067306d225 */ /* 0x000fe200078e0012 */
[C---:B------:R-:W-:Y:S01]  /*0830*/  @!P3 SHF.L.U32 R17, R16.reuse, 0x2, RZ ;  /* 0x000000021011b819 */ /* 0x040fe200000006ff */
[----:B------:R-:W1:Y:S01]  /*0840*/  @!P1 LDC.64 R18, c[0x0][0x3a0] ;  /* 0x0000e800ff129b82 */ /* 0x000e620000000a00 */
[----:B------:R-:W-:Y:S02]  /*0850*/  @!P3 SHF.L.U64.HI R22, R16, 0x2, R21 ;  /* 0x000000021016b819 */ /* 0x000fe40000010215 */
[----:B------:R-:W-:Y:S02]  /*0860*/  @!P5 IADD3 R7, PT, PT, R7, R23, RZ ;  /* 0x000000170707d210 */ /* 0x000fe40007ffe0ff */
[C---:B----4-:R-:W-:Y:S02]  /*0870*/  @!P3 IADD3 R10, P6, PT, R17.reuse, R10, RZ ;  /* 0x0000000a110ab210 */ /* 0x050fe40007fde0ff */
[----:B--2---:R-:W-:Y:S01]  /*0880*/  @!P3 IADD3 R8, P0, PT, R17, R8, RZ ;  /* 0x000000081108b210 */ /* 0x004fe20007f1e0ff */
[----:B------:R-:W2:Y:S01]  /*0890*/  @!P4 LDC.64 R4, c[0x0][0x3f8] ;  /* 0x0000fe00ff04cb82 */ /* 0x000ea20000000a00 */
[----:B------:R-:W-:-:S02]  /*08a0*/  @!P5 SHF.L.U32 R21, R6, 0x2, RZ ;  /* 0x000000020615d819 */ /* 0x000fc400000006ff */
[----:B------:R-:W-:Y:S01]  /*08b0*/  @!P5 SHF.L.U64.HI R20, R6, 0x2, R7 ;  /* 0x000000020614d819 */ /* 0x000fe20000010207 */
[----:B---3--:R-:W-:Y:S01]  /*08c0*/  @!P1 IMAD R16, R27, R2, RZ ;  /* 0x000000021b109224 */ /* 0x008fe200078e02ff */
[----:B------:R-:W-:Y:S02]  /*08d0*/  @!P1 MOV R6, R120 ;  /* 0x0000007800069202 */ /* 0x000fe40000000f00 */
[----:B------:R-:W-:Y:S01]  /*08e0*/  @!P1 MOV R7, R123 ;  /* 0x0000007b00079202 */ /* 0x000fe20000000f00 */
[C---:B------:R-:W-:Y:S01]  /*08f0*/  @!P1 IMAD R23, R25.reuse, R3, R16 ;  /* 0x0000000319179224 */ /* 0x040fe200078e0210 */
[C---:B------:R-:W-:Y:S01]  /*0900*/  @!P3 IADD3.X R11, PT, PT, R22.reuse, R11, RZ, P6, !PT ;  /* 0x0000000b160bb210 */ /* 0x040fe200037fe4ff */
[----:B------:R-:W3:Y:S01]  /*0910*/  @!P1 LDC.64 R16, c[0x0][0x398] ;  /* 0x0000e600ff109b82 */ /* 0x000ee20000000a00 */
[----:B------:R-:W-:Y:S01]  /*0920*/  @!P3 IADD3.X R9, PT, PT, R22, R9, RZ, P0, !PT ;  /* 0x000000091609b210 */ /* 0x000fe200007fe4ff */
[----:B------:R-:W-:Y:S01]  /*0930*/  @!P1 IMAD.WIDE.U32 R6, R25, R2, R6 ;  /* 0x0000000219069225 */ /* 0x000fe200078e0006 */
[C---:B0-----:R-:W-:Y:S01]  /*0940*/  @!P5 IADD3 R12, P6, PT, R21.reuse, R12, RZ ;  /* 0x0000000c150cd210 */ /* 0x041fe20007fde0ff */
[----:B------:R0:W5:Y:S01]  /*0950*/  @!P3 LDG.E.64 R86, desc[UR8][R10.64] ;  /* 0x000000080a56b981 */ /* 0x000162000c1e1b00 */
[----:B-1----:R-:W-:-:S02]  /*0960*/  @!P5 IADD3 R14, P0, PT, R21, R14, RZ ;  /* 0x0000000e150ed210 */ /* 0x002fc40007f1e0ff */
[----:B------:R-:W-:Y:S01]  /*0970*/  @!P1 IADD3 R7, PT, PT, R7, R23, RZ ;  /* 0x0000001707079210 */ /* 0x000fe20007ffe0ff */
[----:B------:R-:W1:Y:S01]  /*0980*/  @!P2 LDC.64 R2, c[0x0][0x3f8] ;  /* 0x0000fe00ff02ab82 */ /* 0x000e620000000a00 */
[----:B------:R-:W-:Y:S02]  /*0990*/  @!P1 SHF.L.U32 R21, R6, 0x2, RZ ;  /* 0x0000000206159819 */ /* 0x000fe400000006ff */
[C---:B------:R-:W-:Y:S02]  /*09a0*/  @!P5 IADD3.X R13, PT, PT, R20.reuse, R13, RZ, P6, !PT ;  /* 0x0000000d140dd210 */ /* 0x040fe400037fe4ff */
[----:B------:R-:W-:Y:S01]  /*09b0*/  @!P5 IADD3.X R15, PT, PT, R20, R15, RZ, P0, !PT ;  /* 0x0000000f140fd210 */ /* 0x000fe200007fe4ff */
[----:B--2---:R-:W-:Y:S01]  /*09c0*/  @!P4 IMAD R22, R31, R4, RZ ;  /* 0x000000041f16c224 */ /* 0x004fe200078e02ff */
[----:B------:R-:W-:Y:S01]  /*09d0*/  @!P1 SHF.L.U64.HI R20, R6, 0x2, R7 ;  /* 0x0000000206149819 */ /* 0x000fe20000010207 */
[----:B------:R-:W2:Y:S01]  /*09e0*/  @!P2 LDC.64 R24, c[0x0][0x398] ;  /* 0x0000e600ff18ab82 */ /* 0x000ea20000000a00 */
[----:B------:R-:W-:Y:S01]  /*09f0*/  @!P1 IADD3 R18, P6, PT, R21, R18, RZ ;  /* 0x0000001215129210 */ /* 0x000fe20007fde0ff */
[----:B------:R-:W-:Y:S01]  /*0a00*/  @!P4 IMAD R23, R29, R5, R22 ;  /* 0x000000051d17c224 */ /* 0x000fe200078e0216 */
[----:B------:R-:W-:-:S02]  /*0a10*/  ISETP.GE.U32.AND P0, PT, R39, UR12, PT ;  /* 0x0000000c27007c0c */ /* 0x000fc4000bf06070 */
[----:B------:R-:W-:Y:S02]  /*0a20*/  @!P4 MOV R6, R120 ;  /* 0x000000780006c202 */ /* 0x000fe40000000f00 */
[----:B------:R-:W-:Y:S02]  /*0a30*/  @!P4 MOV R7, R123 ;  /* 0x0000007b0007c202 */ /* 0x000fe40000000f00 */
[C---:B------:R-:W-:Y:S02]  /*0a40*/  @!P1 IADD3.X R19, PT, PT, R20.reuse, R19, RZ, P6, !PT ;  /* 0x0000001314139210 */ /* 0x040fe400037fe4ff */
[----:B------:R-:W-:Y:S01]  /*0a50*/  ISETP.GE.AND.EX P0, PT, R41, UR13, PT, P0 ;  /* 0x0000000d29007c0c */ /* 0x000fe2000bf06300 */
[----:B------:R-:W-:Y:S01]  /*0a60*/  @!P4 IMAD.WIDE.U32 R4, R29, R4, R6 ;  /* 0x000000041d04c225 */ /* 0x000fe200078e0006 */
[----:B---3--:R-:W-:Y:S01]  /*0a70*/  @!P1 IADD3 R16, P6, PT, R21, R16, RZ ;  /* 0x0000001015109210 */ /* 0x008fe20007fde0ff */
[----:B------:R-:W3:Y:S01]  /*0a80*/  @!P4 LDC.64 R28, c[0x0][0x398] ;  /* 0x0000e600ff1ccb82 */ /* 0x000ee20000000a00 */
[----:B------:R-:W-:Y:S01]  /*0a90*/  @!P2 MOV R31, R123 ;  /* 0x0000007b001fa202 */ /* 0x000fe20000000f00 */
[----:B-1----:R-:W-:Y:S01]  /*0aa0*/  @!P2 IMAD R6, R33, R2, RZ ;  /* 0x000000022106a224 */ /* 0x002fe200078e02ff */
[----:B------:R-:W-:-:S02]  /*0ab0*/  @!P1 IADD3.X R17, PT, PT, R20, R17, RZ, P6, !PT ;  /* 0x0000001114119210 */ /* 0x000fc400037fe4ff */
[----:B------:R-:W-:Y:S01]  /*0ac0*/  @!P4 IADD3 R5, PT, PT, R5, R23, RZ ;  /* 0x000000170505c210 */ /* 0x000fe20007ffe0ff */
[C---:B------:R-:W-:Y:S01]  /*0ad0*/  @!P2 IMAD R35, R37.reuse, R3, R6 ;  /* 0x000000032523a224 */ /* 0x040fe200078e0206 */
[C---:B------:R-:W-:Y:S01]  /*0ae0*/  @!P4 SHF.L.U32 R33, R4.reuse, 0x2, RZ ;  /* 0x000000020421c819 */ /* 0x040fe200000006ff */
[----:B------:R-:W1:Y:S01]  /*0af0*/  @!P4 LDC.64 R20, c[0x0][0x3a0] ;  /* 0x0000e800ff14cb82 */ /* 0x000e620000000a00 */
[----:B------:R-:W-:Y:S01]  /*0b00*/  @!P4 SHF.L.U64.HI R32, R4, 0x2, R5 ;  /* 0x000000020420c819 */ /* 0x000fe20000010205 */
[----:B------:R-:W-:-:S06]  /*0b10*/  @!P2 IMAD.WIDE.U32 R30, R37, R2, R30 ;  /* 0x00000002251ea225 */ /* 0x000fcc00078e001e */
[----:B------:R-:W4:Y:S01]  /*0b20*/  @!P2 LDC.64 R22, c[0x0][0x3a0] ;  /* 0x0000e800ff16ab82 */ /* 0x000f220000000a00 */
[----:B------:R-:W-:Y:S02]  /*0b30*/  CS2R R4, SRZ ;  /* 0x0000000000047805 */ /* 0x000fe4000001ff00 */
[----:B------:R-:W-:-:S05]  /*0b40*/  CS2R R6, SRZ ;  /* 0x0000000000067805 */ /* 0x000fca000001ff00 */
[----:B------:R-:W2:Y:S01]  /*0b50*/  @!P0 LDC.64 R26, c[0x0][0x3f8] ;  /* 0x0000fe00ff1a8b82 */ /* 0x000ea20000000a00 */
[----:B------:R-:W-:Y:S01]  /*0b60*/  MOV R3, RZ ;  /* 0x000000ff00037202 */ /* 0x000fe20000000f00 */
[----:B------:R-:W5:Y:S01]  /*0b70*/  @!P5 LDG.E.64 R4, desc[UR8][R12.64] ;  /* 0x000000080c04d981 */ /* 0x000f62000c1e1b00 */
[----:B------:R-:W-:-:S03]  /*0b80*/  MOV R2, RZ ;  /* 0x000000ff00027202 */ /* 0x000fc60000000f00 */
[----:B------:R-:W5:Y:S01]  /*0b90*/  @!P5 LDG.E.64 R6, desc[UR8][R14.64] ;  /* 0x000000080e06d981 */ /* 0x000f62000c1e1b00 */
[----:B------:R-:W-:-:S03]  /*0ba0*/  ISETP.GE.U32.AND P5, PT, R114, UR12, PT ;  /* 0x0000000c72007c0c */ /* 0x000fc6000bfa6070 */
[----:B------:R2:W5:Y:S01]  /*0bb0*/  @!P3 LDG.E.64 R2, desc[UR8][R8.64] ;  /* 0x000000080802b981 */ /* 0x000562000c1e1b00 */
[----:B------:R-:W-:Y:S02]  /*0bc0*/  ISETP.GE.AND.EX P5, PT, R96, UR13, PT, P5 ;  /* 0x0000000d60007c0c */ /* 0x000fe4000bfa6350 */
[----:B-1----:R-:W-:Y:S02]  /*0bd0*/  @!P4 IADD3 R20, P3, PT, R33, R20, RZ ;  /* 0x000000142114c210 */ /* 0x002fe40007f7e0ff */
[----:B------:R-:W-:Y:S02]  /*0be0*/  @!P2 IADD3 R31, PT, PT, R31, R35, RZ ;  /* 0x000000231f1fa210 */ /* 0x000fe40007ffe0ff */
[----:B0-----:R-:W-:Y:S02]  /*0bf0*/  @!P2 SHF.L.U32 R11, R30, 0x2, RZ ;  /* 0x000000021e0ba819 */ /* 0x001fe400000006ff */
[----:B------:R-:W-:Y:S02]  /*0c00*/  @!P4 IADD3.X R21, PT, PT, R32, R21, RZ, P3, !PT ;  /* 0x000000152015c210 */ /* 0x000fe40001ffe4ff */
[----:B---3--:R-:W-:-:S02]  /*0c10*/  @!P4 IADD3 R28, P6, PT, R33, R28, RZ ;  /* 0x0000001c211cc210 */ /* 0x008fc40007fde0ff */
[----:B------:R-:W-:Y:S01]  /*0c20*/  @!P2 SHF.L.U64.HI R10, R30, 0x2, R31 ;  /* 0x000000021e0aa819 */ /* 0x000fe2000001021f */
[----:B--2---:R-:W-:Y:S01]  /*0c30*/  @!P0 IMAD R8, R41, R26, RZ ;  /* 0x0000001a29088224 */ /* 0x004fe200078e02ff */
[C---:B----4-:R-:W-:Y:S01]  /*0c40*/  @!P2 IADD3 R22, P3, PT, R11.reuse, R22, RZ ;  /* 0x000000160b16a210 */ /* 0x050fe20007f7e0ff */
[----:B------:R-:W0:Y:S01]  /*0c50*/  @!P5 LDC.64 R34, c[0x0][0x3f8] ;  /* 0x0000fe00ff22db82 */ /* 0x000e220000000a00 */
[----:B------:R-:W-:Y:S02]  /*0c60*/  @!P4 IADD3.X R29, PT, PT, R32, R29, RZ, P6, !PT ;  /* 0x0000001d201dc210 */ /* 0x000fe400037fe4ff */
[----:B------:R-:W-:Y:S02]  /*0c70*/  @!P2 IADD3.X R23, PT, PT, R10, R23, RZ, P3, !PT ;  /* 0x000000170a17a210 */ /* 0x000fe40001ffe4ff */
[----:B------:R-:W-:Y:S01]  /*0c80*/  @!P2 IADD3 R24, P6, PT, R11, R24, RZ ;  /* 0x000000180b18a210 */ /* 0x000fe20007fde0ff */
[----:B------:R-:W-:Y:S01]  /*0c90*/  @!P0 IMAD R11, R39, R27, R8 ;  /* 0x0000001b270b8224 */ /* 0x000fe200078e0208 */
[----:B------:R-:W-:Y:S01]  /*0ca0*/  ISETP.GE.U32.AND P3, PT, R113, UR12, PT ;  /* 0x0000000c71007c0c */ /* 0x000fe2000bf66070 */
[----:B------:R-:W1:Y:S01]  /*0cb0*/  @!P0 LDC.64 R30, c[0x0][0x3a0] ;  /* 0x0000e800ff1e8b82 */ /* 0x000e620000000a00 */
[----:B------:R-:W-:-:S02]  /*0cc0*/  @!P0 MOV R8, R120 ;  /* 0x0000007800088202 */ /* 0x000fc40000000f00 */
[----:B------:R-:W-:Y:S02]  /*0cd0*/  @!P0 MOV R9, R123 ;  /* 0x0000007b00098202 */ /* 0x000fe40000000f00 */
[----:B------:R-:W-:-:S03]  /*0ce0*/  ISETP.GE.AND.EX P3, PT, R95, UR13, PT, P3 ;  /* 0x0000000d5f007c0c */ /* 0x000fc6000bf66330 */
[----:B------:R-:W2:Y:S01]  /*0cf0*/  @!P0 LDC.64 R32, c[0x0][0x398] ;  /* 0x0000e600ff208b82 */ /* 0x000ea20000000a00 */
[----:B------:R-:W-:Y:S01]  /*0d00*/  @!P0 IMAD.WIDE.U32 R26, R39, R26, R8 ;  /* 0x0000001a271a8225 */ /* 0x000fe200078e0008 */
[----:B------:R-:W-:Y:S02]  /*0d10*/  CS2R R12, SRZ ;  /* 0x00000000000c7805 */ /* 0x000fe4000001ff00 */
[----:B------:R-:W-:Y:S02]  /*0d20*/  CS2R R14, SRZ ;  /* 0x00000000000e7805 */ /* 0x000fe4000001ff00 */
[----:B------:R-:W-:Y:S02]  /*0d30*/  @!P0 IADD3 R11, PT, PT, R27, R11, RZ ;  /* 0x0000000b1b0b8210 */ /* 0x000fe40007ffe0ff */
[----:B------:R-:W-:Y:S02]  /*0d40*/  @!P0 SHF.L.U32 R37, R26, 0x2, RZ ;  /* 0x000000021a258819 */ /* 0x000fe400000006ff */
[----:B------:R-:W-:-:S02]  /*0d50*/  CS2R R8, SRZ ;  /* 0x0000000000087805 */ /* 0x000fc4000001ff00 */
[----:B------:R-:W-:Y:S01]  /*0d60*/  @!P0 SHF.L.U64.HI R36, R26, 0x2, R11 ;  /* 0x000000021a248819 */ /* 0x000fe2000001020b */
[----:B------:R-:W5:Y:S01]  /*0d70*/  @!P4 LDG.E.64 R12, desc[UR8][R20.64] ;  /* 0x00000008140cc981 */ /* 0x000f62000c1e1b00 */
[----:B------:R-:W3:Y:S01]  /*0d80*/  @!P3 LDC.64 R26, c[0x0][0x3f8] ;  /* 0x0000fe00ff1abb82 */ /* 0x000ee20000000a00 */
[----:B------:R-:W-:Y:S02]  /*0d90*/  @!P2 IADD3.X R25, PT, PT, R10, R25, RZ, P6, !PT ;  /* 0x000000190a19a210 */ /* 0x000fe400037fe4ff */
[----:B------:R-:W-:Y:S01]  /*0da0*/  CS2R R10, SRZ ;  /* 0x00000000000a7805 */ /* 0x000fe2000001ff00 */
[----:B------:R-:W5:Y:S01]  /*0db0*/  @!P4 LDG.E.64 R14, desc[UR8][R28.64] ;  /* 0x000000081c0ec981 */ /* 0x000f62000c1e1b00 */
[----:B------:R-:W-:-:S03]  /*0dc0*/  ISETP.GE.U32.AND P4, PT, R111, UR12, PT ;  /* 0x0000000c6f007c0c */ /* 0x000fc6000bf86070 */
[----:B------:R0:W5:Y:S01]  /*0dd0*/  @!P1 LDG.E.64 R8, desc[UR8][R18.64] ;  /* 0x0000000812089981 */ /* 0x000162000c1e1b00 */
[----:B------:R-:W-:Y:S01]  /*0de0*/  ISETP.GE.AND.EX P4, PT, R93, UR13, PT, P4 ;  /* 0x0000000d5d007c0c */ /* 0x000fe2000bf86340 */
[----:B------:R-:W4:Y:S02]  /*0df0*/  @!P5 LDC.64 R46, c[0x0][0x3a0] ;  /* 0x0000e800ff2edb82 */ /* 0x000f240000000a00 */
[----:B------:R3:W5:Y:S01]  /*0e00*/  @!P1 LDG.E.64 R10, desc[UR8][R16.64] ;  /* 0x00000008100a9981 */ /* 0x000762000c1e1b00 */
[C---:B-1----:R-:W-:Y:S02]  /*0e10*/  @!P0 IADD3 R30, P1, PT, R37.reuse, R30, RZ ;  /* 0x0000001e251e8210 */ /* 0x042fe40007f3e0ff */
[----:B--2---:R-:W-:Y:S01]  /*0e20*/  @!P0 IADD3 R32, P6, PT, R37, R32, RZ ;  /* 0x0000002025208210 */ /* 0x004fe20007fde0ff */
[----:B0-----:R-:W-:Y:S01]  /*0e30*/  @!P5 IMAD R18, R96, R34, RZ ;  /* 0x000000226012d224 */ /* 0x001fe200078e02ff */
[----:B------:R-:W-:Y:S01]  /*0e40*/  @!P5 MOV R19, R123 ;  /* 0x0000007b0013d202 */ /* 0x000fe20000000f00 */
[----:B------:R-:W0:Y:S02]  /*0e50*/  @!P3 LDC.64 R44, c[0x0][0x3a0] ;  /* 0x0000e800ff2cbb82 */ /* 0x000e240000000a00 */
[----:B------:R-:W-:Y:S01]  /*0e60*/  @!P5 IMAD R37, R114, R35, R18 ;  /* 0x000000237225d224 */ /* 0x000fe200078e0212 */
[----:B------:R-:W-:-:S02]  /*0e70*/  @!P5 MOV R18, R120 ;  /* 0x000000780012d202 */ /* 0x000fc40000000f00 */
[----:B------:R-:W-:Y:S02]  /*0e80*/  @!P0 IADD3.X R31, PT, PT, R36, R31, RZ, P1, !PT ;  /* 0x0000001f241f8210 */ /* 0x000fe40000ffe4ff */
[----:B------:R-:W-:Y:S01]  /*0e90*/  ISETP.GE.U32.AND P1, PT, R110, UR12, PT ;  /* 0x0000000c6e007c0c */ /* 0x000fe2000bf26070 */
[----:B------:R-:W-:Y:S01]  /*0ea0*/  @!P5 IMAD.WIDE.U32 R18, R114, R34, R18 ;  /* 0x000000227212d225 */ /* 0x000fe200078e0012 */
[----:B------:R-:W1:Y:S02]  /*0eb0*/  @!P4 LDC.64 R28, c[0x0][0x3f8] ;  /* 0x0000fe00ff1ccb82 */ /* 0x000e640000000a00 */
[----:B------:R-:W-:Y:S01]  /*0ec0*/  ISETP.GE.AND.EX P1, PT, R92, UR13, PT, P1 ;  /* 0x0000000d5c007c0c */ /* 0x000fe2000bf26310 */
[----:B---3--:R-:W-:Y:S01]  /*0ed0*/  @!P3 IMAD R16, R95, R26, RZ ;  /* 0x0000001a5f10b224 */ /* 0x008fe200078e02ff */
[----:B------:R-:W-:Y:S02]  /*0ee0*/  @!P5 IADD3 R17, PT, PT, R19, R37, RZ ;  /* 0x000000251311d210 */ /* 0x000fe40007ffe0ff */
[----:B------:R-:W-:Y:S01]  /*0ef0*/  @!P0 IADD3.X R33, PT, PT, R36, R33, RZ, P6, !PT ;  /* 0x0000002124218210 */ /* 0x000fe200037fe4ff */
[----:B------:R-:W-:Y:S01]  /*0f00*/  @!P3 IMAD R49, R113, R27, R16 ;  /* 0x0000001b7131b224 */ /* 0x000fe200078e0210 */
[----:B------:R-:W-:Y:S01]  /*0f10*/  @!P5 SHF.L.U64.HI R36, R18, 0x2, R17 ;  /* 0x000000021224d819 */ /* 0x000fe20000010211 */
[----:B------:R-:W2:Y:S01]  /*0f20*/  @!P5 LDC.64 R34, c[0x0][0x398] ;  /* 0x0000e600ff22db82 */ /* 0x000ea20000000a00 */
[----:B------:R-:W-:-:S06]  /*0f30*/  CS2R R16, SRZ ;  /* 0x0000000000107805 */ /* 0x000fcc000001ff00 */
[----:B------:R3:W5:Y:S01]  /*0f40*/  @!P2 LDG.E.64 R16, desc[UR8][R22.64] ;  /* 0x000000081610a981 */ /* 0x000762000c1e1b00 */
[----:B------:R-:W0:Y:S01]  /*0f50*/  @!P1 LDC.64 R20, c[0x0][0x3f8] ;  /* 0x0000fe00ff149b82 */ /* 0x000e220000000a00 */
[----:B------:R-:W-:Y:S02]  /*0f60*/  @!P5 SHF.L.U32 R37, R18, 0x2, RZ ;  /* 0x000000021225d819 */ /* 0x000fe400000006ff */
[----:B------:R-:W-:-:S05]  /*0f70*/  CS2R R18, SRZ ;  /* 0x0000000000127805 */ /* 0x000fca000001ff00 */
[----:B------:R-:W0:Y:S01]  /*0f80*/  @!P3 LDC.64 R42, c[0x0][0x398] ;  /* 0x0000e600ff2abb82 */ /* 0x000e220000000a00 */
[----:B---3--:R-:W-:Y:S01]  /*0f90*/  @!P3 MOV R22, R120 ;  /* 0x000000780016b202 */ /* 0x008fe20000000f00 */
[----:B------:R3:W5:Y:S01]  /*0fa0*/  @!P2 LDG.E.64 R18, desc[UR8][R24.64] ;  /* 0x000000081812a981 */ /* 0x000762000c1e1b00 */
[----:B------:R-:W-:-:S03]  /*0fb0*/  @!P3 MOV R23, R123 ;  /* 0x0000007b0017b202 */ /* 0x000fc60000000f00 */
[----:B------:R-:W-:Y:S02]  /*0fc0*/  @!P3 IMAD.WIDE.U32 R26, R113, R26, R22 ;  /* 0x0000001a711ab225 */ /* 0x000fe400078e0016 */
[----:B------:R-:W0:Y:S01]  /*0fd0*/  @!P4 LDC.64 R40, c[0x0][0x3a0] ;  /* 0x0000e800ff28cb82 */ /* 0x000e220000000a00 */
[----:B----4-:R-:W-:Y:S01]  /*0fe0*/  @!P5 IADD3 R46, P6, PT, R37, R46, RZ ;  /* 0x0000002e252ed210 */ /* 0x010fe20007fde0ff */
[----:B-1----:R-:W-:Y:S01]  /*0ff0*/  @!P4 IMAD R22, R93, R28, RZ ;  /* 0x0000001c5d16c224 */ /* 0x002fe200078e02ff */
[----:B------:R-:W-:Y:S02]  /*1000*/  @!P3 IADD3 R23, PT, PT, R27, R49, RZ ;  /* 0x000000311b17b210 */ /* 0x000fe40007ffe0ff */
[C---:B---3--:R-:W-:Y:S01]  /*1010*/  @!P3 SHF.L.U32 R25, R26.reuse, 0x2, RZ ;  /* 0x000000021a19b819 */ /* 0x048fe200000006ff */
[----:B------:R-:W-:Y:S01]  /*1020*/  @!P4 IMAD R27, R111, R29, R22 ;  /* 0x0000001d6f1bc224 */ /* 0x000fe200078e0216 */
[----:B------:R-:W-:Y:S01]  /*1030*/  @!P3 SHF.L.U64.HI R26, R26, 0x2, R23 ;  /* 0x000000021a1ab819 */ /* 0x000fe20000010217 */
[----:B------:R-:W1:Y:S01]  /*1040*/  @!P4 LDC.64 R38, c[0x0][0x398] ;  /* 0x0000e600ff26cb82 */ /* 0x000e620000000a00 */
[----:B------:R-:W-:-:S02]  /*1050*/  @!P4 MOV R22, R120 ;  /* 0x000000780016c202 */ /* 0x000fc40000000f00 */
[----:B------:R-:W-:Y:S02]  /*1060*/  @!P4 MOV R23, R123 ;  /* 0x0000007b0017c202 */ /* 0x000fe40000000f00 */
[C---:B------:R-:W-:Y:S02]  /*1070*/  @!P5 IADD3.X R47, PT, PT, R36.reuse, R47, RZ, P6, !PT ;  /* 0x0000002f242fd210 */ /* 0x040fe400037fe4ff */
[----:B--2---:R-:W-:Y:S01]  /*1080*/  @!P5 IADD3 R34, P6, PT, R37, R34, RZ ;  /* 0x000000222522d210 */ /* 0x004fe20007fde0ff */
[----:B------:R-:W-:Y:S01]  /*1090*/  @!P4 IMAD.WIDE.U32 R28, R111, R28, R22 ;  /* 0x0000001c6f1cc225 */ /* 0x000fe200078e0016 */
[----:B------:R-:W2:Y:S02]  /*10a0*/  @!P1 LDC.64 R52, c[0x0][0x3a0] ;  /* 0x0000e800ff349b82 */ /* 0x000ea40000000a00 */
[----:B------:R-:W-:Y:S02]  /*10b0*/  @!P5 IADD3.X R35, PT, PT, R36, R35, RZ, P6, !PT ;  /* 0x000000232423d210 */ /* 0x000fe400037fe4ff */
[----:B0-----:R-:W-:Y:S01]  /*10c0*/  @!P3 IADD3 R44, P6, PT, R25, R44, RZ ;  /* 0x0000002c192cb210 */ /* 0x001fe20007fde0ff */
[----:B------:R-:W-:Y:S01]  /*10d0*/  @!P1 IMAD R22, R92, R20, RZ ;  /* 0x000000145c169224 */ /* 0x000fe200078e02ff */
[----:B------:R-:W-:-:S02]  /*10e0*/  @!P4 IADD3 R23, PT, PT, R29, R27, RZ ;  /* 0x0000001b1d17c210 */ /* 0x000fc40007ffe0ff */
[----:B------:R-:W-:Y:S01]  /*10f0*/  @!P3 IADD3.X R45, PT, PT, R26, R45, RZ, P6, !PT ;  /* 0x0000002d1a2db210 */ /* 0x000fe200037fe4ff */
[----:B------:R-:W0:Y:S01]  /*1100*/  @!P1 LDC.64 R56, c[0x0][0x398] ;  /* 0x0000e600ff389b82 */ /* 0x000e220000000a00 */
[----:B------:R-:W-:Y:S01]  /*1110*/  @!P3 IADD3 R42, P6, PT, R25, R42, RZ ;  /* 0x0000002a192ab210 */ /* 0x000fe20007fde0ff */
[----:B------:R-:W-:Y:S01]  /*1120*/  @!P1 IMAD R27, R110, R21, R22 ;  /* 0x000000156e1b9224 */ /* 0x000fe200078e0216 */
[C---:B------:R-:W-:Y:S02]  /*1130*/  @!P4 SHF.L.U32 R25, R28.reuse, 0x2, RZ ;  /* 0x000000021c19c819 */ /* 0x040fe400000006ff */
[----:B------:R-:W-:Y:S02]  /*1140*/  @!P4 SHF.L.U64.HI R28, R28, 0x2, R23 ;  /* 0x000000021c1cc819 */ /* 0x000fe40000010217 */
[----:B------:R-:W-:Y:S02]  /*1150*/  @!P1 MOV R22, R120 ;  /* 0x0000007800169202 */ /* 0x000fe40000000f00 */
[----:B------:R-:W-:-:S02]  /*1160*/  @!P1 MOV R23, R123 ;  /* 0x0000007b00179202 */ /* 0x000fc40000000f00 */
[----:B------:R-:W-:Y:S02]  /*1170*/  ISETP.GE.U32.AND P2, PT, R109, UR12, PT ;  /* 0x0000000c6d007c0c */ /* 0x000fe4000bf46070 */
[----:B------:R-:W-:Y:S01]  /*1180*/  @!P3 IADD3.X R43, PT, PT, R26, R43, RZ, P6, !PT ;  /* 0x0000002b1a2bb210 */ /* 0x000fe200037fe4ff */
[----:B------:R-:W-:Y:S01]  /*1190*/  @!P1 IMAD.WIDE.U32 R20, R110, R20, R22 ;  /* 0x000000146e149225 */ /* 0x000fe200078e0016 */
[----:B------:R-:W-:Y:S02]  /*11a0*/  ISETP.GE.AND.EX P2, PT, R91, UR13, PT, P2 ;  /* 0x0000000d5b007c0c */ /* 0x000fe4000bf46320 */
[----:B------:R-:W-:Y:S02]  /*11b0*/  @!P4 IADD3 R40, P6, PT, R25, R40, RZ ;  /* 0x000000281928c210 */ /* 0x000fe40007fde0ff */
[----:B------:R-:W-:Y:S02]  /*11c0*/  @!P1 IADD3 R23, PT, PT, R21, R27, RZ ;  /* 0x0000001b15179210 */ /* 0x000fe40007ffe0ff */
[----:B------:R-:W-:-:S02]  /*11d0*/  @!P4 IADD3.X R41, PT, PT, R28, R41, RZ, P6, !PT ;  /* 0x000000291c29c210 */ /* 0x000fc400037fe4ff */
[----:B-1----:R-:W-:Y:S02]  /*11e0*/  @!P4 IADD3 R38, P6, PT, R25, R38, RZ ;  /* 0x000000261926c210 */ /* 0x002fe40007fde0ff */
[----:B------:R-:W-:Y:S02]  /*11f0*/  @!P1 SHF.L.U32 R21, R20, 0x2, RZ ;  /* 0x0000000214159819 */ /* 0x000fe400000006ff */
[----:B------:R-:W-:Y:S01]  /*1200*/  @!P4 IADD3.X R39, PT, PT, R28, R39, RZ, P6, !PT ;  /* 0x000000271c27c210 */ /* 0x000fe200037fe4ff */
[----:B------:R-:W1:Y:S01]  /*1210*/  @!P2 LDC.64 R36, c[0x0][0x3f8] ;  /* 0x0000fe00ff24ab82 */ /* 0x000e620000000a00 */
[----:B------:R-:W-:Y:S02]  /*1220*/  @!P1 SHF.L.U64.HI R22, R20, 0x2, R23 ;  /* 0x0000000214169819 */ /* 0x000fe40000010217 */
[----:B--2---:R-:W-:-:S04]  /*1230*/  @!P1 IADD3 R52, P6, PT, R21, R52, RZ ;  /* 0x0000003415349210 */ /* 0x004fc80007fde0ff */
[C---:B------:R-:W-:Y:S02]  /*1240*/  @!P1 IADD3.X R53, PT, PT, R22.reuse, R53, RZ, P6, !PT ;  /* 0x0000003516359210 */ /* 0x040fe400037fe4ff */
[----:B0-----:R-:W-:Y:S02]  /*1250*/  @!P1 IADD3 R56, P6, PT, R21, R56, RZ ;  /* 0x0000003815389210 */ /* 0x001fe40007fde0ff */
[----:B------:R-:W-:Y:S02]  /*1260*/  CS2R R20, SRZ ;  /* 0x0000000000147805 */ /* 0x000fe4000001ff00 */
[----:B------:R-:W-:Y:S02]  /*1270*/  @!P1 IADD3.X R57, PT, PT, R22, R57, RZ, P6, !PT ;  /* 0x0000003916399210 */ /* 0x000fe400037fe4ff */
[----:B------:R-:W-:Y:S02]  /*1280*/  CS2R R22, SRZ ;  /* 0x0000000000167805 */ /* 0x000fe4000001ff00 */
[----:B------:R0:W5:Y:S04]  /*1290*/  @!P0 LDG.E.64 R20, desc[UR8][R30.64] ;  /* 0x000000081e148981 */ /* 0x000168000c1e1b00 */
[----:B------:R-:W5:Y:S01]  /*12a0*/  @!P0 LDG.E.64 R22, desc[UR8][R32.64] ;  /* 0x0000000820168981 */ /* 0x000f62000c1e1b00 */
[----:B------:R-:W-:-:S02]  /*12b0*/  ISETP.GE.U32.AND P0, PT, R108, UR12, PT ;  /* 0x0000000c6c007c0c */ /* 0x000fc4000bf06070 */
[----:B------:R-:W-:Y:S02]  /*12c0*/  CS2R R26, SRZ ;  /* 0x00000000001a7805 */ /* 0x000fe4000001ff00 */
[----:B------:R-:W-:Y:S02]  /*12d0*/  ISETP.GE.AND.EX P0, PT, R90, UR13, PT, P0 ;  /* 0x0000000d5a007c0c */ /* 0x000fe4000bf06300 */
[----:B------:R-:W-:Y:S02]  /*12e0*/  CS2R R28, SRZ ;  /* 0x00000000001c7805 */ /* 0x000fe4000001ff00 */
[----:B0-----:R-:W-:Y:S01]  /*12f0*/  CS2R R30, SRZ ;  /* 0x00000000001e7805 */ /* 0x001fe2000001ff00 */
[----:B-1----:R-:W-:Y:S01]  /*1300*/  @!P2 IMAD R24, R91, R36, RZ ;  /* 0x000000245b18a224 */ /* 0x002fe200078e02ff */
[----:B------:R0:W5:Y:S03]  /*1310*/  @!P5 LDG.E.64 R26, desc[UR8][R34.64] ;  /* 0x00000008221ad981 */ /* 0x000166000c1e1b00 */
[----:B------:R-:W-:Y:S01]  /*1320*/  @!P2 IMAD R51, R109, R37, R24 ;  /* 0x000000256d33a224 */ /* 0x000fe200078e0218 */
[----:B------:R-:W-:Y:S01]  /*1330*/  CS2R R24, SRZ ;  /* 0x0000000000187805 */ /* 0x000fe2000001ff00 */
[----:B------:R-:W5:Y:S04]  /*1340*/  @!P3 LDG.E.64 R28, desc[UR8][R44.64] ;  /* 0x000000082c1cb981 */ /* 0x000f68000c1e1b00 */
[----:B------:R1:W5:Y:S01]  /*1350*/  @!P3 LDG.E.64 R30, desc[UR8][R42.64] ;  /* 0x000000082a1eb981 */ /* 0x000362000c1e1b00 */
[----:B0-----:R-:W-:-:S02]  /*1360*/  CS2R R34, SRZ ;  /* 0x0000000000227805 */ /* 0x001fc4000001ff00 */
[----:B------:R-:W-:Y:S01]  /*1370*/  ISETP.GE.U32.AND P3, PT, R107, UR12, PT ;  /* 0x0000000c6b007c0c */ /* 0x000fe2000bf66070 */
[----:B------:R-:W0:Y:S01]  /*1380*/  @!P0 LDC.64 R48, c[0x0][0x3f8] ;  /* 0x0000fe00ff308b82 */ /* 0x000e220000000a00 */
[----:B------:R2:W5:Y:S02]  /*1390*/  @!P5 LDG.E.64 R24, desc[UR8][R46.64] ;  /* 0x000000082e18d981 */ /* 0x000564000c1e1b00 */
[----:B------:R-:W-:Y:S02]  /*13a0*/  ISETP.GE.AND.EX P3, PT, R89, UR13, PT, P3 ;  /* 0x0000000d59007c0c */ /* 0x000fe4000bf66330 */
[----:B------:R3:W5:Y:S01]  /*13b0*/  @!P4 LDG.E.64 R34, desc[UR8][R38.64] ;  /* 0x000000082622c981 */ /* 0x000762000c1e1b00 */
[----:B------:R-:W-:Y:S02]  /*13c0*/  CS2R R32, SRZ ;  /* 0x0000000000207805 */ /* 0x000fe4000001ff00 */
[----:B-1----:R-:W1:Y:S08]  /*13d0*/  @!P2 LDC.64 R42, c[0x0][0x398] ;  /* 0x0000e600ff2aab82 */ /* 0x002e700000000a00 */
[----:B--2---:R-:W2:Y:S01]  /*13e0*/  @!P2 LDC.64 R46, c[0x0][0x3a0] ;  /* 0x0000e800ff2eab82 */ /* 0x004ea20000000a00 */
[----:B---3--:R-:W-:Y:S01]  /*13f0*/  @!P2 MOV R38, R120 ;  /* 0x000000780026a202 */ /* 0x008fe20000000f00 */
[----:B------:R3:W5:Y:S01]  /*1400*/  @!P4 LDG.E.64 R32, desc[UR8][R40.64] ;  /* 0x000000082820c981 */ /* 0x000762000c1e1b00 */
[----:B------:R-:W-:-:S03]  /*1410*/  @!P2 MOV R39, R123 ;  /* 0x0000007b0027a202 */ /* 0x000fc60000000f00 */
[----:B------:R-:W-:Y:S01]  /*1420*/  @!P2 IMAD.WIDE.U32 R36, R109, R36, R38 ;  /* 0x000000246d24a225 */ /* 0x000fe200078e0026 */
[----:B------:R-:W-:Y:S01]  /*1430*/  ISETP.GE.U32.AND P5, PT, R106, UR12, PT ;  /* 0x0000000c6a007c0c */ /* 0x000fe2000bfa6070 */
[----:B------:R-:W4:Y:S03]  /*1440*/  @!P0 LDC.64 R62, c[0x0][0x3a0] ;  /* 0x0000e800ff3e8b82 */ /* 0x000f260000000a00 */
[----:B------:R-:W-:Y:S02]  /*1450*/  @!P2 IADD3 R37, PT, PT, R37, R51, RZ ;  /* 0x000000332525a210 */ /* 0x000fe40007ffe0ff */
[C---:B------:R-:W-:Y:S02]  /*1460*/  @!P2 SHF.L.U32 R59, R36.reuse, 0x2, RZ ;  /* 0x00000002243ba819 */ /* 0x040fe400000006ff */
[----:B------:R-:W-:Y:S01]  /*1470*/  @!P2 SHF.L.U64.HI R66, R36, 0x2, R37 ;  /* 0x000000022442a819 */ /* 0x000fe20000010225 */
[----:B---3--:R-:W3:Y:S01]  /*1480*/  @!P3 LDC.64 R40, c[0x0][0x3f8] ;  /* 0x0000fe00ff28bb82 */ /* 0x008ee20000000a00 */
[----:B------:R-:W-:-:S02]  /*1490*/  CS2R R36, SRZ ;  /* 0x0000000000247805 */ /* 0x000fc4000001ff00 */
[----:B------:R-:W-:Y:S02]  /*14a0*/  ISETP.GE.AND.EX P5, PT, R88, UR13, PT, P5 ;  /* 0x0000000d58007c0c */ /* 0x000fe4000bfa6350 */
[----:B------:R-:W-:Y:S01]  /*14b0*/  CS2R R38, SRZ ;  /* 0x0000000000267805 */ /* 0x000fe2000001ff00 */
[----:B0-----:R-:W-:Y:S01]  /*14c0*/  @!P0 IMAD R51, R90, R48, RZ ;  /* 0x000000305a338224 */ /* 0x001fe200078e02ff */
[----:B------:R0:W5:Y:S01]  /*14d0*/  @!P1 LDG.E.64 R36, desc[UR8][R52.64] ;  /* 0x0000000834249981 */ /* 0x000162000c1e1b00 */
[----:B------:R-:W4:Y:S02]  /*14e0*/  @!P0 LDC.64 R54, c[0x0][0x398] ;  /* 0x0000e600ff368b82 */ /* 0x000f240000000a00 */
[----:B------:R-:W-:Y:S01]  /*14f0*/  @!P0 IMAD R67, R108, R49, R51 ;  /* 0x000000316c438224 */ /* 0x000fe200078e0233 */
[----:B------:R1:W5:Y:S01]  /*1500*/  @!P1 LDG.E.64 R38, desc[UR8][R56.64] ;  /* 0x0000000838269981 */ /* 0x000362000c1e1b00 */
[----:B--2---:R-:W-:-:S04]  /*1510*/  @!P2 IADD3 R50, P1, PT, R59, R46, RZ ;  /* 0x0000002e3b32a210 */ /* 0x004fc80007f3e0ff */
[----:B------:R-:W2:Y:S01]  /*1520*/  @!P5 LDC.64 R44, c[0x0][0x3f8] ;  /* 0x0000fe00ff2cdb82 */ /* 0x000ea20000000a00 */
[----:B0-----:R-:W-:Y:S02]  /*1530*/  @!P0 MOV R52, R120 ;  /* 0x0000007800348202 */ /* 0x001fe40000000f00 */
[----:B------:R-:W-:-:S03]  /*1540*/  @!P0 MOV R53, R123 ;  /* 0x0000007b00358202 */ /* 0x000fc60000000f00 */
[----:B------:R-:W-:Y:S01]  /*1550*/  @!P0 IMAD.WIDE.U32 R48, R108, R48, R52 ;  /* 0x000000306c308225 */ /* 0x000fe200078e0034 */
[----:B------:R-:W-:Y:S01]  /*1560*/  @!P2 IADD3.X R51, PT, PT, R66, R47, RZ, P1, !PT ;  /* 0x0000002f4233a210 */ /* 0x000fe20000ffe4ff */
[----:B------:R-:W0:Y:S03]  /*1570*/  @!P3 LDC.64 R60, c[0x0][0x3a0] ;  /* 0x0000e800ff3cbb82 */ /* 0x000e260000000a00 */
[----:B------:R-:W-:Y:S02]  /*1580*/  @!P0 IADD3 R47, PT, PT, R49, R67, RZ ;  /* 0x00000043312f8210 */ /* 0x000fe40007ffe0ff */
[----:B------:R-:W-:Y:S02]  /*1590*/  ISETP.GE.U32.AND P4, PT, R112, UR12, PT ;  /* 0x0000000c70007c0c */ /* 0x000fe4000bf86070 */
[----:B------:R-:W-:Y:S01]  /*15a0*/  @!P0 SHF.L.U32 R49, R48, 0x2, RZ ;  /* 0x0000000230318819 */ /* 0x000fe200000006ff */
[----:B-1----:R-:W1:Y:S01]  /*15b0*/  @!P5 LDC.64 R56, c[0x0][0x398] ;  /* 0x0000e600ff38db82 */ /* 0x002e620000000a00 */
[----:B------:R-:W-:-:S02]  /*15c0*/  @!P2 IADD3 R52, P1, PT, R59, R42, RZ ;  /* 0x0000002a3b34a210 */ /* 0x000fc40007f3e0ff */
[----:B------:R-:W-:Y:S01]  /*15d0*/  @!P0 SHF.L.U64.HI R48, R48, 0x2, R47 ;  /* 0x0000000230308819 */ /* 0x000fe2000001022f */
[----:B---3--:R-:W-:Y:S01]  /*15e0*/  @!P3 IMAD R42, R89, R40, RZ ;  /* 0x00000028592ab224 */ /* 0x008fe200078e02ff */
[----:B------:R-:W-:Y:S02]  /*15f0*/  @!P3 MOV R46, R120 ;  /* 0x00000078002eb202 */ /* 0x000fe40000000f00 */
[----:B------:R-:W-:Y:S01]  /*1600*/  @!P3 MOV R47, R123 ;  /* 0x0000007b002fb202 */ /* 0x000fe20000000f00 */
[----:B------:R-:W3:Y:S01]  /*1610*/  @!P3 LDC.64 R58, c[0x0][0x398] ;  /* 0x0000e600ff3abb82 */ /* 0x000ee20000000a00 */
[----:B------:R-:W-:Y:S02]  /*1620*/  ISETP.GE.AND.EX P4, PT, R94, UR13, PT, P4 ;  /* 0x0000000d5e007c0c */ /* 0x000fe4000bf86340 */
[----:B------:R-:W-:Y:S01]  /*1630*/  @!P2 IADD3.X R53, PT, PT, R66, R43, RZ, P1, !PT ;  /* 0x0000002b4235a210 */ /* 0x000fe20000ffe4ff */
[----:B------:R-:W-:Y:S01]  /*1640*/  @!P3 IMAD R67, R107, R41, R42 ;  /* 0x000000296b43b224 */ /* 0x000fe200078e022a */
[----:B----4-:R-:W-:Y:S01]  /*1650*/  @!P0 IADD3 R62, P1, PT, R49, R62, RZ ;  /* 0x0000003e313e8210 */ /* 0x010fe20007f3e0ff */
[----:B------:R-:W-:Y:S01]  /*1660*/  @!P3 IMAD.WIDE.U32 R46, R107, R40, R46 ;  /* 0x000000286b2eb225 */ /* 0x000fe200078e002e */
[----:B------:R-:W-:Y:S01]  /*1670*/  ISETP.GE.U32.AND P6, PT, R105, UR12, PT ;  /* 0x0000000c69007c0c */ /* 0x000fe2000bfc6070 */
[----:B------:R-:W4:Y:S01]  /*1680*/  @!P5 LDC.64 R42, c[0x0][0x3a0] ;  /* 0x0000e800ff2adb82 */ /* 0x000f220000000a00 */
[----:B------:R-:W-:-:S02]  /*1690*/  @!P0 IADD3.X R63, PT, PT, R48, R63, RZ, P1, !PT ;  /* 0x0000003f303f8210 */ /* 0x000fc40000ffe4ff */
[----:B------:R-:W-:Y:S02]  /*16a0*/  @!P0 IADD3 R54, P1, PT, R49, R54, RZ ;  /* 0x0000003631368210 */ /* 0x000fe40007f3e0ff */
[----:B------:R-:W-:Y:S02]  /*16b0*/  @!P3 IADD3 R47, PT, PT, R47, R67, RZ ;  /* 0x000000432f2fb210 */ /* 0x000fe40007ffe0ff */
[----:B------:R-:W-:Y:S01]  /*16c0*/  @!P0 IADD3.X R55, PT, PT, R48, R55, RZ, P1, !PT ;  /* 0x0000003730378210 */ /* 0x000fe20000ffe4ff */
[----:B------:R-:W1:Y:S01]  /*16d0*/  @!P4 LDC.64 R40, c[0x0][0x3f8] ;  /* 0x0000fe00ff28cb82 */ /* 0x000e620000000a00 */
[C---:B------:R-:W-:Y:S02]  /*16e0*/  @!P3 SHF.L.U32 R49, R46.reuse, 0x2, RZ ;  /* 0x000000022e31b819 */ /* 0x040fe400000006ff */
[----:B------:R-:W-:Y:S01]  /*16f0*/  @!P3 SHF.L.U64.HI R48, R46, 0x2, R47 ;  /* 0x000000022e30b819 */ /* 0x000fe2000001022f */
[----:B--2---:R-:W-:Y:S01]  /*1700*/  @!P5 IMAD R66, R88, R44, RZ ;  /* 0x0000002c5842d224 */ /* 0x004fe200078e02ff */
[----:B------:R-:W-:-:S02]  /*1710*/  @!P5 MOV R46, R120 ;  /* 0x00000078002ed202 */ /* 0x000fc40000000f00 */
[----:B------:R-:W-:Y:S02]  /*1720*/  @!P5 MOV R47, R123 ;  /* 0x0000007b002fd202 */ /* 0x000fe40000000f00 */
[----:B------:R-:W-:Y:S01]  /*1730*/  ISETP.GE.AND.EX P6, PT, R0, UR13, PT, P6 ;  /* 0x0000000d00007c0c */ /* 0x000fe2000bfc6360 */
[C---:B------:R-:W-:Y:S02]  /*1740*/  @!P5 IMAD R45, R106.reuse, R45, R66 ;  /* 0x0000002d6a2dd224 */ /* 0x040fe400078e0242 */
[----:B------:R-:W-:Y:S01]  /*1750*/  @!P5 IMAD.WIDE.U32 R46, R106, R44, R46 ;  /* 0x0000002c6a2ed225 */ /* 0x000fe200078e002e */
[----:B0-----:R-:W-:-:S04]  /*1760*/  @!P3 IADD3 R60, P1, PT, R49, R60, RZ ;  /* 0x0000003c313cb210 */ /* 0x001fc80007f3e0ff */
[----:B------:R-:W-:Y:S02]  /*1770*/  @!P5 IADD3 R45, PT, PT, R47, R45, RZ ;  /* 0x0000002d2f2dd210 */ /* 0x000fe40007ffe0ff */
[C---:B------:R-:W-:Y:S02]  /*1780*/  @!P5 SHF.L.U32 R47, R46.reuse, 0x2, RZ ;  /* 0x000000022e2fd819 */ /* 0x040fe400000006ff */
[----:B------:R-:W-:Y:S02]  /*1790*/  @!P5 SHF.L.U64.HI R46, R46, 0x2, R45 ;  /* 0x000000022e2ed819 */ /* 0x000fe4000001022d */
[----:B------:R-:W0:Y:S01]  /*17a0*/  @!P6 LDC.64 R44, c[0x0][0x3f8] ;  /* 0x0000fe00ff2ceb82 */ /* 0x000e220000000a00 */
[----:B------:R-:W-:Y:S02]  /*17b0*/  @!P3 IADD3.X R61, PT, PT, R48, R61, RZ, P1, !PT ;  /* 0x0000003d303db210 */ /* 0x000fe40000ffe4ff */
[----:B---3--:R-:W-:Y:S02]  /*17c0*/  @!P3 IADD3 R58, P1, PT, R49, R58, RZ ;  /* 0x0000003a313ab210 */ /* 0x008fe40007f3e0ff */
[----:B------:R-:W-:-:S02]  /*17d0*/  @!P4 MOV R70, R120 ;  /* 0x000000780046c202 */ /* 0x000fc40000000f00 */
[----:B------:R-:W-:Y:S02]  /*17e0*/  @!P3 IADD3.X R59, PT, PT, R48, R59, RZ, P1, !PT ;  /* 0x0000003b303bb210 */ /* 0x000fe40000ffe4ff */
[----:B----4-:R-:W-:Y:S01]  /*17f0*/  @!P5 IADD3 R66, P1, PT, R47, R42, RZ ;  /* 0x0000002a2f42d210 */ /* 0x010fe20007f3e0ff */
[-C--:B-1----:R-:W-:Y:S01]  /*1800*/  @!P4 IMAD R42, R94, R40.reuse, RZ ;  /* 0x000000285e2ac224 */ /* 0x082fe200078e02ff */
[----:B------:R-:W-:Y:S01]  /*1810*/  @!P4 MOV R71, R123 ;  /* 0x0000007b0047c202 */ /* 0x000fe20000000f00 */
[----:B------:R-:W1:Y:S02]  /*1820*/  @!P4 LDC.64 R48, c[0x0][0x398] ;  /* 0x0000e600ff30cb82 */ /* 0x000e640000000a00 */
[C---:B------:R-:W-:Y:S02]  /*1830*/  @!P4 IMAD R73, R112.reuse, R41, R42 ;  /* 0x000000297049c224 */ /* 0x040fe400078e022a */
[----:B------:R-:W-:-:S05]  /*1840*/  @!P4 IMAD.WIDE.U32 R70, R112, R40, R70 ;  /* 0x000000287046c225 */ /* 0x000fca00078e0046 */
[----:B------:R-:W-:Y:S02]  /*1850*/  @!P4 IADD3 R71, PT, PT, R71, R73, RZ ;  /* 0x000000494747c210 */ /* 0x000fe40007ffe0ff */
[C---:B------:R-:W-:Y:S02]  /*1860*/  @!P4 SHF.L.U32 R81, R70.reuse, 0x2, RZ ;  /* 0x000000024651c819 */ /* 0x040fe400000006ff */
[----:B------:R-:W-:Y:S01]  /*1870*/  @!P4 SHF.L.U64.HI R74, R70, 0x2, R71 ;  /* 0x00000002464ac819 */ /* 0x000fe20000010247 */
[----:B------:R-:W-:Y:S01]  /*1880*/  IMAD.WIDE R70, R102, 0x8, R68 ;  /* 0x0000000866467825 */ /* 0x000fe200078e0244 */
[----:B------:R-:W-:Y:S02]  /*1890*/  @!P6 MOV R68, R120 ;  /* 0x000000780044e202 */ /* 0x000fe40000000f00 */
[----:B------:R-:W-:Y:S01]  /*18a0*/  @!P6 MOV R69, R123 ;  /* 0x0000007b0045e202 */ /* 0x000fe20000000f00 */
[----:B0-----:R-:W-:-:S04]  /*18b0*/  @!P6 IMAD R72, R0, R44, RZ ;  /* 0x0000002c0048e224 */ /* 0x001fc800078e02ff */
[C---:B------:R-:W-:Y:S02]  /*18c0*/  @!P6 IMAD R75, R105.reuse, R45, R72 ;  /* 0x0000002d694be224 */ /* 0x040fe400078e0248 */
[----:B------:R-:W-:Y:S02]  /*18d0*/  @!P6 IMAD.WIDE.U32 R68, R105, R44, R68 ;  /* 0x0000002c6944e225 */ /* 0x000fe400078e0044 */
[----:B------:R-:W2:Y:S01]  /*18e0*/  LDG.E.64 R44, desc[UR8][R70.64] ;  /* 0x00000008462c7981 */ /* 0x000ea2000c1e1b00 */
[----:B------:R-:W-:Y:S02]  /*18f0*/  @!P5 IADD3.X R67, PT, PT, R46, R43, RZ, P1, !PT ;  /* 0x0000002b2e43d210 */ /* 0x000fe40000ffe4ff */
[----:B------:R-:W-:-:S04]  /*1900*/  @!P5 IADD3 R56, P1, PT, R47, R56, RZ ;  /* 0x000000382f38d210 */ /* 0x000fc80007f3e0ff */
[----:B------:R-:W-:Y:S02]  /*1910*/  @!P5 IADD3.X R57, PT, PT, R46, R57, RZ, P1, !PT ;  /* 0x000000392e39d210 */ /* 0x000fe40000ffe4ff */
[----:B------:R-:W0:Y:S01]  /*1920*/  @!P4 LDC.64 R46, c[0x0][0x3a0] ;  /* 0x0000e800ff2ecb82 */ /* 0x000e220000000a00 */
[----:B------:R-:W-:Y:S02]  /*1930*/  CS2R R40, SRZ ;  /* 0x0000000000287805 */ /* 0x000fe4000001ff00 */
[----:B------:R-:W-:Y:S02]  /*1940*/  CS2R R42, SRZ ;  /* 0x00000000002a7805 */ /* 0x000fe4000001ff00 */
[----:B------:R-:W-:Y:S02]  /*1950*/  ISETP.NE.AND P1, PT, RZ, UR10, PT ;  /* 0x0000000aff007c0c */ /* 0x000fe4000bf25270 */
[----:B------:R3:W5:Y:S04]  /*1960*/  @!P2 LDG.E.64 R40, desc[UR8][R50.64] ;  /* 0x000000083228a981 */ /* 0x000768000c1e1b00 */
[----:B------:R4:W5:Y:S07]  /*1970*/  @!P2 LDG.E.64 R42, desc[UR8][R52.64] ;  /* 0x00000008342aa981 */ /* 0x00096e000c1e1b00 */
[----:B------:R-:W1:Y:S08]  /*1980*/  @P1 LDC.64 R72, c[0x0][0x3b0] ;  /* 0x0000ec00ff481b82 */ /* 0x000e700000000a00 */
[----:B---3--:R-:W3:Y:S08]  /*1990*/  @!P6 LDC.64 R50, c[0x0][0x3a0] ;  /* 0x0000e800ff32eb82 */ /* 0x008ef00000000a00 */
[----:B----4-:R-:W4:Y:S01]  /*19a0*/  @!P6 LDC.64 R52, c[0x0][0x398] ;  /* 0x0000e600ff34eb82 */ /* 0x010f220000000a00 */
[----:B0-----:R-:W-:-:S02]  /*19b0*/  @!P4 IADD3 R78, P2, PT, R81, R46, RZ ;  /* 0x0000002e514ec210 */ /* 0x001fc40007f5e0ff */
[----:B------:R-:W-:Y:S02]  /*19c0*/  @!P6 IADD3 R69, PT, PT, R69, R75, RZ ;  /* 0x0000004b4545e210 */ /* 0x000fe40007ffe0ff */
[----:B------:R-:W-:Y:S02]  /*19d0*/  @!P4 IADD3.X R79, PT, PT, R74, R47, RZ, P2, !PT ;  /* 0x0000002f4a4fc210 */ /* 0x000fe400017fe4ff */
[----:B-1----:R-:W-:Y:S02]  /*19e0*/  @!P4 IADD3 R80, P2, PT, R81, R48, RZ ;  /* 0x000000305150c210 */ /* 0x002fe40007f5e0ff */
[----:B------:R-:W-:Y:S02]  /*19f0*/  @!P6 SHF.L.U32 R47, R68, 0x2, RZ ;  /* 0x00000002442fe819 */ /* 0x000fe400000006ff */
[----:B------:R-:W-:Y:S02]  /*1a00*/  @!P4 IADD3.X R81, PT, PT, R74, R49, RZ, P2, !PT ;  /* 0x000000314a51c210 */ /* 0x000fe400017fe4ff */
[----:B------:R-:W-:-:S02]  /*1a10*/  @!P6 SHF.L.U64.HI R46, R68, 0x2, R69 ;  /* 0x00000002442ee819 */ /* 0x000fc40000010245 */
[C---:B---3--:R-:W-:Y:S02]  /*1a20*/  @!P6 IADD3 R68, P2, PT, R47.reuse, R50, RZ ;  /* 0x000000322f44e210 */ /* 0x048fe40007f5e0ff */
[----:B------:R-:W-:Y:S02]  /*1a30*/  CS2R R48, SRZ ;  /* 0x0000000000307805 */ /* 0x000fe4000001ff00 */
[----:B------:R-:W-:Y:S02]  /*1a40*/  CS2R R74, SRZ ;  /* 0x00000000004a7805 */ /* 0x000fe4000001ff00 */
[----:B------:R-:W-:Y:S02]  /*1a50*/  CS2R R76, SRZ ;  /* 0x00000000004c7805 */ /* 0x000fe4000001ff00 */
[----:B------:R-:W-:Y:S02]  /*1a60*/  @!P6 IADD3.X R69, PT, PT, R46, R51, RZ, P2, !PT ;  /* 0x000000332e45e210 */ /* 0x000fe400017fe4ff */
[----:B------:R-:W-:Y:S01]  /*1a70*/  IADD3 R65, PT, PT, R64, R65, RZ ;  /* 0x0000004140417210 */ /* 0x000fe20007ffe0ff */
[----:B------:R0:W5:Y:S01]  /*1a80*/  @!P0 LDG.E.64 R48, desc[UR8][R54.64] ;  /* 0x0000000836308981 */ /* 0x000162000c1e1b00 */
[----:B----4-:R-:W-:-:S02]  /*1a90*/  @!P6 IADD3 R70, P2, PT, R47, R52, RZ ;  /* 0x000000342f46e210 */ /* 0x010fc40007f5e0ff */
[----:B------:R-:W-:Y:S02]  /*1aa0*/  CS2R R50, SRZ ;  /* 0x0000000000327805 */ /* 0x000fe4000001ff00 */
[----:B------:R-:W-:Y:S01]  /*1ab0*/  CS2R R82, SRZ ;  /* 0x0000000000527805 */ /* 0x000fe2000001ff00 */
[----:B------:R1:W5:Y:S01]  /*1ac0*/  @!P4 LDG.E.64 R74, desc[UR8][R78.64] ;  /* 0x000000084e4ac981 */ /* 0x000362000c1e1b00 */
[----:B------:R-:W-:Y:S01]  /*1ad0*/  @!P6 IADD3.X R71, PT, PT, R46, R53, RZ, P2, !PT ;  /* 0x000000352e47e210 */ /* 0x000fe200017fe4ff */
[C---:B------:R-:W-:Y:S01]  /*1ae0*/  IMAD.WIDE R84, R65.reuse, 0x4, R84 ;  /* 0x0000000441547825 */ /* 0x040fe200078e0254 */
[----:B------:R-:W-:Y:S01]  /*1af0*/  CS2R R52, SRZ ;  /* 0x0000000000347805 */ /* 0x000fe2000001ff00 */
[----:B------:R3:W5:Y:S01]  /*1b00*/  @!P4 LDG.E.64 R76, desc[UR8][R80.64] ;  /* 0x00000008504cc981 */ /* 0x000762000c1e1b00 */
[----:B0-----:R-:W-:Y:S01]  /*1b10*/  CS2R R54, SRZ ;  /* 0x0000000000367805 */ /* 0x001fe2000001ff00 */
[----:B------:R-:W-:Y:S02]  /*1b20*/  @P1 IMAD.WIDE R64, R65, 0x4, R72 ;  /* 0x0000000441401825 */ /* 0x000fe400078e0248 */
[----:B------:R-:W5:Y:S01]  /*1b30*/  @!P3 LDG.E.64 R50, desc[UR8][R60.64] ;  /* 0x000000083c32b981 */ /* 0x000f62000c1e1b00 */
[----:B-1----:R-:W-:-:S03]  /*1b40*/  CS2R R78, SRZ ;  /* 0x00000000004e7805 */ /* 0x002fc6000001ff00 */
[----:B------:R-:W5:Y:S01]  /*1b50*/  @!P3 LDG.E.64 R52, desc[UR8][R58.64] ;  /* 0x000000083a34b981 */ /* 0x000f62000c1e1b00 */
[----:B---3--:R-:W-:-:S03]  /*1b60*/  CS2R R80, SRZ ;  /* 0x0000000000507805 */ /* 0x008fc6000001ff00 */
[----:B------:R-:W5:Y:S04]  /*1b70*/  @!P5 LDG.E.64 R54, desc[UR8][R66.64] ;  /* 0x000000084236d981 */ /* 0x000f68000c1e1b00 */
[----:B------:R-:W5:Y:S04]  /*1b80*/  @!P6 LDG.E.64 R78, desc[UR8][R68.64] ;  /* 0x00000008444ee981 */ /* 0x000f68000c1e1b00 */
[----:B------:R-:W5:Y:S04]  /*1b90*/  @!P6 LDG.E.64 R80, desc[UR8][R70.64] ;  /* 0x000000084650e981 */ /* 0x000f68000c1e1b00 */
[----:B------:R-:W5:Y:S04]  /*1ba0*/  @P1 LDG.E.64 R82, desc[UR8][R64.64] ;  /* 0x0000000840521981 */ /* 0x000f68000c1e1b00 */
[----:B------:R-:W5:Y:S01]  /*1bb0*/  LDG.E.64 R84, desc[UR8][R84.64] ;  /* 0x0000000854547981 */ /* 0x000f62000c1e1b00 */
[----:B------:R-:W-:-:S06]  /*1bc0*/  CS2R R46, SRZ ;  /* 0x00000000002e7805 */ /* 0x000fcc000001ff00 */
[----:B------:R-:W5:Y:S01]  /*1bd0*/  @!P0 LDG.E.64 R46, desc[UR8][R62.64] ;  /* 0x000000083e2e8981 */ /* 0x000f62000c1e1b00 */
[----:B------:R-:W-:-:S06]  /*1be0*/  CS2R R72, SRZ ;  /* 0x0000000000487805 */ /* 0x000fcc000001ff00 */
[----:B------:R0:W5:Y:S01]  /*1bf0*/  @!P5 LDG.E.64 R72, desc[UR8][R56.64] ;  /* 0x000000083848d981 */ /* 0x000162000c1e1b00 */
[----:B------:R-:W-:Y:S01]  /*1c00*/  UISETP.NE.AND UP0, UPT, UR10, URZ, UPT ;  /* 0x000000ff0a00728c */ /* 0x000fe2000bf05270 */
[----:B--2---:R-:W-:-:S05]  /*1c10*/  FFMA.FTZ R45, -R44, R44, R45 ;  /* 0x0000002c2c2d7223 */ /* 0x004fca000001012d */
[----:B------:R-:W-:-:S13]  /*1c20*/  FSETP.GTU.FTZ.AND P0, PT, R45, RZ, PT ;  /* 0x000000ff2d00720b */ /* 0x000fda0003f1c000 */
[----:B0-----:R-:W0:Y:S02]  /*1c30*/  @P0 LDC R56, c[0x0][0x3c0] ;  /* 0x0000f000ff380b82 */ /* 0x001e240000000800 */
[----:B0-----:R-:W-:Y:S01]  /*1c40*/  @P0 FADD.FTZ R56, R45, R56 ;  /* 0x000000382d380221 */ /* 0x001fe20000010000 */
[----:B------:R-:W-:-:S06]  /*1c50*/  MOV R45, 0x3f800000 ;  /* 0x3f800000002d7802 */ /* 0x000fcc0000000f00 */
[----:B------:R0:W1:Y:S01]  /*1c60*/  @P0 MUFU.RSQ R45, R56 ;  /* 0x00000038002d0308 */ /* 0x0000620000001400 */
[----:B------:R-:W-:Y:S05]  /*1c70*/  BRA.U UP0, `(.L_x_1267) ;  /* 0x0000000d00847547 */ /* 0x000fea000b800000 */
[C---:B0----5:R-:W-:Y:S01]  /*1c80*/  FADD.FTZ R56, -R44.reuse, R86 ;  /* 0x000000562c387221 */ /* 0x061fe20000010100 */
[----:B------:R-:W-:Y:S01]  /*1c90*/  FADD.FTZ R58, -R44, R87 ;  /* 0x000000572c3a7221 */ /* 0x000fe20000010100 */
[----:B------:R-:W-:Y:S01]  /*1ca0*/  FMUL.FTZ R60, R2, R84 ;  /* 0x00000054023c7220 */ /* 0x000fe20000410000 */
[----:B------:R-:W-:Y:S01]  /*1cb0*/  FMUL.FTZ R59, R3, R85 ;  /* 0x00000055033b7220 */ /* 0x000fe20000410000 */
[-C--:B-1----:R-:W-:Y:S01]  /*1cc0*/  FMUL.FTZ R57, R56, R45.reuse ;  /* 0x0000002d38397220 */ /* 0x082fe20000410000 */
[----:B------:R-:W-:Y:S01]  /*1cd0*/  FMUL.FTZ R58, R58, R45 ;  /* 0x0000002d3a3a7220 */ /* 0x000fe20000410000 */
[----:B------:R-:W-:Y:S01]  /*1ce0*/  FADD.FTZ R56, RZ, R60 ;  /* 0x0000003cff387221 */ /* 0x000fe20000010000 */
[C---:B------:R-:W-:Y:S01]  /*1cf0*/  FADD.FTZ R62, -R44.reuse, R9 ;  /* 0x000000092c3e7221 */ /* 0x040fe20000010100 */
[----:B------:R-:W-:Y:S01]  /*1d00*/  FFMA.FTZ R61, R57, R60, RZ ;  /* 0x0000003c393d7223 */ /* 0x000fe200000100ff */
[----:B------:R-:W-:Y:S01]  /*1d10*/  FADD.FTZ R60, -R44, R8 ;  /* 0x000000082c3c7221 */ /* 0x000fe20000010100 */
[----:B------:R-:W-:Y:S01]  /*1d20*/  FADD.FTZ R56, R59, R56 ;  /* 0x000000383b387221 */ /* 0x000fe20000010000 */
[----:B------:R-:W-:Y:S01]  /*1d30*/  FFMA.FTZ R57, R2, R57, RZ ;  /* 0x0000003902397223 */ /* 0x000fe200000100ff */
[----:B------:R-:W-:Y:S01]  /*1d40*/  FFMA.FTZ R61, R58, R59, R61 ;  /* 0x0000003b3a3d7223 */ /* 0x000fe2000001003d */
[----:B------:R-:W-:Y:S01]  /*1d50*/  FMUL.FTZ R59, R10, R84 ;  /* 0x000000540a3b7220 */ /* 0x000fe20000410000 */
[----:B------:R-:W-:Y:S01]  /*1d60*/  FMUL.FTZ R60, R60, R45 ;  /* 0x0000002d3c3c7220 */ /* 0x000fe20000410000 */
[----:B------:R-:W-:Y:S01]  /*1d70*/  FMUL.FTZ R63, R11, R85 ;  /* 0x000000550b3f7220 */ /* 0x000fe20000410000 */
[----:B------:R-:W-:Y:S01]  /*1d80*/  FMUL.FTZ R62, R62, R45 ;  /* 0x0000002d3e3e7220 */ /* 0x000fe20000410000 */
[----:B------:R-:W-:Y:S01]  /*1d90*/  FFMA.FTZ R58, R3, R58, RZ ;  /* 0x0000003a033a7223 */ /* 0x000fe200000100ff */
[----:B------:R-:W-:Y:S01]  /*1da0*/  FFMA.FTZ R57, R10, R60, R57 ;  /* 0x0000003c0a397223 */ /* 0x000fe20000010039 */
[----:B------:R-:W-:Y:S01]  /*1db0*/  FFMA.FTZ R61, R60, R59, R61 ;  /* 0x0000003b3c3d7223 */ /* 0x000fe2000001003d */
[----:B------:R-:W-:Y:S01]  /*1dc0*/  FADD.FTZ R60, -R44, R12 ;  /* 0x0000000c2c3c7221 */ /* 0x000fe20000010100 */
[----:B------:R-:W-:Y:S01]  /*1dd0*/  FADD.FTZ R56, R56, R59 ;  /* 0x0000003b38387221 */ /* 0x000fe20000010000 */
[----:B------:R-:W-:Y:S01]  /*1de0*/  FFMA.FTZ R58, R11, R62, R58 ;  /* 0x0000003e0b3a7223 */ /* 0x000fe2000001003a */
[----:B------:R-:W-:Y:S01]  /*1df0*/  FFMA.FTZ R61, R62, R63, R61 ;  /* 0x0000003f3e3d7223 */ /* 0x000fe2000001003d */
[----:B------:R-:W-:Y:S01]  /*1e00*/  FADD.FTZ R62, -R44, R13 ;  /* 0x0000000d2c3e7221 */ /* 0x000fe20000010100 */
[----:B------:R-:W-:Y:S01]  /*1e10*/  FMUL.FTZ R60, R60, R45 ;  /* 0x0000002d3c3c7220 */ /* 0x000fe20000410000 */
[----:B------:R-:W-:Y:S01]  /*1e20*/  FMUL.FTZ R59, R14, R84 ;  /* 0x000000540e3b7220 */ /* 0x000fe20000410000 */
[----:B------:R-:W-:Y:S01]  /*1e30*/  FADD.FTZ R56, R63, R56 ;  /* 0x000000383f387221 */ /* 0x000fe20000010000 */
[C---:B------:R-:W-:Y:S01]  /*1e40*/  FMUL.FTZ R63, R15.reuse, R85 ;  /* 0x000000550f3f7220 */ /* 0x040fe20000410000 */
[----:B------:R-:W-:Y:S01]  /*1e50*/  FMUL.FTZ R62, R62, R45 ;  /* 0x0000002d3e3e7220 */ /* 0x000fe20000410000 */
        /* <DEDUP_REMOVED lines=98> */
[----:B------:R-:W-:Y:S01]  /*2480*/  FADD.FTZ R56, R56, R59 ;  /* 0x0000003b38387221 */ /* 0x000fe20000010000 */
[----:B------:R-:W-:Y:S01]  /*2490*/  FADD.FTZ R60, -R44, R40 ;  /* 0x000000282c3c7221 */ /* 0x000fe20000010100 */
[----:B------:R-:W-:Y:S01]  /*24a0*/  FFMA.FTZ R58, R39, R62, R58 ;  /* 0x0000003e273a7223 */ /* 0x000fe2000001003a */
[----:B------:R-:W-:Y:S01]  /*24b0*/  FFMA.FTZ R61, R62, R63, R61 ;  /* 0x0000003f3e3d7223 */ /* 0x000fe2000001003d */
[----:B------:R-:W-:Y:S01]  /*24c0*/  FADD.FTZ R56, R63, R56 ;  /* 0x000000383f387221 */ /* 0x000fe20000010000 */
[----:B------:R-:W-:Y:S01]  /*24d0*/  FADD.FTZ R62, -R44, R41 ;  /* 0x000000292c3e7221 */ /* 0x000fe20000010100 */
[----:B------:R-:W-:Y:S01]  /*24e0*/  FMUL.FTZ R60, R60, R45 ;  /* 0x0000002d3c3c7220 */ /* 0x000fe20000410000 */
[----:B------:R-:W-:Y:S01]  /*24f0*/  FMUL.FTZ R59, R42, R84 ;  /* 0x000000542a3b7220 */ /* 0x000fe20000410000 */
[C---:B------:R-:W-:Y:S01]  /*2500*/  FMUL.FTZ R63, R43.reuse, R85 ;  /* 0x000000552b3f7220 */ /* 0x040fe20000410000 */
[----:B------:R-:W-:Y:S01]  /*2510*/  FMUL.FTZ R62, R62, R45 ;  /* 0x0000002d3e3e7220 */ /* 0x000fe20000410000 */
[----:B------:R-:W-:Y:S01]  /*2520*/  FFMA.FTZ R57, R42, R60, R57 ;  /* 0x0000003c2a397223 */ /* 0x000fe20000010039 */
[----:B------:R-:W-:Y:S01]  /*2530*/  FADD.FTZ R64, R56, R59 ;  /* 0x0000003b38407221 */ /* 0x000fe20000010000 */
[----:B------:R-:W-:Y:S01]  /*2540*/  FFMA.FTZ R61, R60, R59, R61 ;  /* 0x0000003b3c3d7223 */ /* 0x000fe2000001003d */
[----:B------:R-:W-:Y:S01]  /*2550*/  FADD.FTZ R60, -R44, R46 ;  /* 0x0000002e2c3c7221 */ /* 0x000fe20000010100 */
[----:B------:R-:W-:Y:S01]  /*2560*/  FFMA.FTZ R56, R43, R62, R58 ;  /* 0x0000003e2b387223 */ /* 0x000fe2000001003a */
[----:B------:R-:W-:Y:S01]  /*2570*/  FADD.FTZ R64, R63, R64 ;  /* 0x000000403f407221 */ /* 0x000fe20000010000 */
[----:B------:R-:W-:Y:S01]  /*2580*/  FMUL.FTZ R59, R48, R84 ;  /* 0x00000054303b7220 */ /* 0x000fe20000410000 */
[----:B------:R-:W-:Y:S01]  /*2590*/  FFMA.FTZ R61, R62, R63, R61 ;  /* 0x0000003f3e3d7223 */ /* 0x000fe2000001003d */
[----:B------:R-:W-:Y:S01]  /*25a0*/  FADD.FTZ R58, -R44, R47 ;  /* 0x0000002f2c3a7221 */ /* 0x000fe20000010100 */
[----:B------:R-:W-:Y:S01]  /*25b0*/  FMUL.FTZ R60, R60, R45 ;  /* 0x0000002d3c3c7220 */ /* 0x000fe20000410000 */
[----:B------:R-:W-:Y:S01]  /*25c0*/  FMUL.FTZ R63, R49, R85 ;  /* 0x00000055313f7220 */ /* 0x000fe20000410000 */
[----:B------:R-:W-:Y:S01]  /*25d0*/  FADD.FTZ R64, R64, R59 ;  /* 0x0000003b40407221 */ /* 0x000fe20000010000 */
[----:B------:R-:W-:Y:S01]  /*25e0*/  FMUL.FTZ R58, R58, R45 ;  /* 0x0000002d3a3a7220 */ /* 0x000fe20000410000 */
[----:B------:R-:W-:Y:S01]  /*25f0*/  FFMA.FTZ R59, R60, R59, R61 ;  /* 0x0000003b3c3b7223 */ /* 0x000fe2000001003d */
[----:B------:R-:W-:Y:S01]  /*2600*/  FFMA.FTZ R61, R48, R60, R57 ;  /* 0x0000003c303d7223 */ /* 0x000fe20000010039 */
[----:B------:R-:W-:Y:S01]  /*2610*/  FADD.FTZ R64, R63, R64 ;  /* 0x000000403f407221 */ /* 0x000fe20000010000 */
[----:B------:R-:W-:Y:S01]  /*2620*/  FFMA.FTZ R56, R49, R58, R56 ;  /* 0x0000003a31387223 */ /* 0x000fe20000010038 */
[----:B------:R-:W-:Y:S01]  /*2630*/  FFMA.FTZ R63, R58, R63, R59 ;  /* 0x0000003f3a3f7223 */ /* 0x000fe2000001003b */
[----:B------:R-:W-:Y:S01]  /*2640*/  FADD.FTZ R57, RZ, R2 ;  /* 0x00000002ff397221 */ /* 0x000fe20000010000 */
[----:B------:R-:W-:Y:S01]  /*2650*/  FADD.FTZ R58, RZ, R3 ;  /* 0x00000003ff3a7221 */ /* 0x000fe20000010000 */
[----:B------:R-:W-:Y:S01]  /*2660*/  FADD.FTZ R60, -R44, R50 ;  /* 0x000000322c3c7221 */ /* 0x000fe20000010100 */
[----:B------:R-:W-:Y:S01]  /*2670*/  FMUL.FTZ R65, R52, R84 ;  /* 0x0000005434417220 */ /* 0x000fe20000410000 */
[----:B------:R-:W-:Y:S01]  /*2680*/  FADD.FTZ R57, R10, R57 ;  /* 0x000000390a397221 */ /* 0x000fe20000010000 */
[----:B------:R-:W-:Y:S01]  /*2690*/  FADD.FTZ R58, R11, R58 ;  /* 0x0000003a0b3a7221 */ /* 0x000fe20000010000 */
[----:B------:R-:W-:Y:S01]  /*26a0*/  FMUL.FTZ R62, R60, R45 ;  /* 0x0000002d3c3e7220 */ /* 0x000fe20000410000 */
[----:B------:R-:W-:Y:S01]  /*26b0*/  FADD.FTZ R60, -R44, R51 ;  /* 0x000000332c3c7221 */ /* 0x000fe20000010100 */
[----:B------:R-:W-:Y:S01]  /*26c0*/  FADD.FTZ R59, R14, R57 ;  /* 0x000000390e3b7221 */ /* 0x000fe20000010000 */
[----:B------:R-:W-:Y:S01]  /*26d0*/  FADD.FTZ R58, R15, R58 ;  /* 0x0000003a0f3a7221 */ /* 0x000fe20000010000 */
[----:B------:R-:W-:Y:S01]  /*26e0*/  FFMA.FTZ R57, R52, R62, R61 ;  /* 0x0000003e34397223 */ /* 0x000fe2000001003d */
[----:B------:R-:W-:Y:S01]  /*26f0*/  FFMA.FTZ R63, R62, R65, R63 ;  /* 0x000000413e3f7223 */ /* 0x000fe2000001003f */
[----:B------:R-:W-:Y:S01]  /*2700*/  FADD.FTZ R59, R18, R59 ;  /* 0x0000003b123b7221 */ /* 0x000fe20000010000 */
[----:B------:R-:W-:Y:S01]  /*2710*/  FADD.FTZ R58, R19, R58 ;  /* 0x0000003a133a7221 */ /* 0x000fe20000010000 */
[----:B------:R-:W-:Y:S01]  /*2720*/  FMUL.FTZ R60, R60, R45 ;  /* 0x0000002d3c3c7220 */ /* 0x000fe20000410000 */
[----:B------:R-:W-:Y:S01]  /*2730*/  FMUL.FTZ R61, R53, R85 ;  /* 0x00000055353d7220 */ /* 0x000fe20000410000 */
[----:B------:R-:W-:Y:S01]  /*2740*/  FADD.FTZ R59, R22, R59 ;  /* 0x0000003b163b7221 */ /* 0x000fe20000010000 */
[----:B------:R-:W-:Y:S01]  /*2750*/  FADD.FTZ R58, R23, R58 ;  /* 0x0000003a173a7221 */ /* 0x000fe20000010000 */
[----:B------:R-:W-:Y:S01]  /*2760*/  FADD.FTZ R64, R64, R65 ;  /* 0x0000004140407221 */ /* 0x000fe20000010000 */
[----:B------:R-:W-:Y:S01]  /*2770*/  FFMA.FTZ R56, R53, R60, R56 ;  /* 0x0000003c35387223 */ /* 0x000fe20000010038 */
[----:B------:R-:W-:Y:S01]  /*2780*/  FADD.FTZ R59, R6, R59 ;  /* 0x0000003b063b7221 */ /* 0x000fe20000010000 */
[----:B------:R-:W-:Y:S01]  /*2790*/  FADD.FTZ R58, R7, R58 ;  /* 0x0000003a073a7221 */ /* 0x000fe20000010000 */
[----:B------:R-:W-:Y:S01]  /*27a0*/  FFMA.FTZ R63, R60, R61, R63 ;  /* 0x0000003d3c3f7223 */ /* 0x000fe2000001003f */
[----:B------:R-:W-:Y:S01]  /*27b0*/  FADD.FTZ R60, -R44, R54 ;  /* 0x000000362c3c7221 */ /* 0x000fe20000010100 */
[----:B------:R-:W-:Y:S01]  /*27c0*/  FADD.FTZ R59, R26, R59 ;  /* 0x0000003b1a3b7221 */ /* 0x000fe20000010000 */
[----:B------:R-:W-:Y:S01]  /*27d0*/  FADD.FTZ R58, R27, R58 ;  /* 0x0000003a1b3a7221 */ /* 0x000fe20000010000 */
[----:B------:R-:W-:Y:S01]  /*27e0*/  FADD.FTZ R64, R61, R64 ;  /* 0x000000403d407221 */ /* 0x000fe20000010000 */
[----:B------:R-:W-:Y:S01]  /*27f0*/  FMUL.FTZ R61, R72, R84 ;  /* 0x00000054483d7220 */ /* 0x000fe20000410000 */
[----:B------:R-:W-:Y:S01]  /*2800*/  FADD.FTZ R59, R30, R59 ;  /* 0x0000003b1e3b7221 */ /* 0x000fe20000010000 */
[----:B------:R-:W-:Y:S01]  /*2810*/  FADD.FTZ R58, R31, R58 ;  /* 0x0000003a1f3a7221 */ /* 0x000fe20000010000 */
[----:B------:R-:W-:Y:S01]  /*2820*/  FMUL.FTZ R62, R60, R45 ;  /* 0x0000002d3c3e7220 */ /* 0x000fe20000410000 */
[----:B------:R-:W-:Y:S01]  /*2830*/  FADD.FTZ R60, -R44, R55 ;  /* 0x000000372c3c7221 */ /* 0x000fe20000010100 */
[----:B------:R-:W-:Y:S01]  /*2840*/  FADD.FTZ R59, R76, R59 ;  /* 0x0000003b4c3b7221 */ /* 0x000fe20000010000 */
[----:B------:R-:W-:Y:S01]  /*2850*/  FADD.FTZ R58, R77, R58 ;  /* 0x0000003a4d3a7221 */ /* 0x000fe20000010000 */
[----:B------:R-:W-:Y:S01]  /*2860*/  FADD.FTZ R65, R64, R61 ;  /* 0x0000003d40417221 */ /* 0x000fe20000010000 */
[----:B------:R-:W-:Y:S01]  /*2870*/  FFMA.FTZ R64, R62, R61, R63 ;  /* 0x0000003d3e407223 */ /* 0x000fe2000001003f */
[----:B------:R-:W-:Y:S01]  /*2880*/  FFMA.FTZ R57, R72, R62, R57 ;  /* 0x0000003e48397223 */ /* 0x000fe20000010039 */
[----:B------:R-:W-:Y:S01]  /*2890*/  FMUL.FTZ R61, R60, R45 ;  /* 0x0000002d3c3d7220 */ /* 0x000fe20000410000 */
[----:B------:R-:W-:Y:S01]  /*28a0*/  FADD.FTZ R59, R34, R59 ;  /* 0x0000003b223b7221 */ /* 0x000fe20000010000 */
[----:B------:R-:W-:Y:S01]  /*28b0*/  FMUL.FTZ R62, R73, R85 ;  /* 0x00000055493e7220 */ /* 0x000fe20000410000 */
[----:B------:R-:W-:Y:S01]  /*28c0*/  FADD.FTZ R60, R35, R58 ;  /* 0x0000003a233c7221 */ /* 0x000fe20000010000 */
[----:B------:R-:W-:Y:S01]  /*28d0*/  FFMA.FTZ R58, R73, R61, R56 ;  /* 0x0000003d493a7223 */ /* 0x000fe20000010038 */
[----:B------:R-:W-:Y:S01]  /*28e0*/  FADD.FTZ R59, R38, R59 ;  /* 0x0000003b263b7221 */ /* 0x000fe20000010000 */
[----:B------:R-:W-:Y:S01]  /*28f0*/  FADD.FTZ R65, R62, R65 ;  /* 0x000000413e417221 */ /* 0x000fe20000010000 */
[----:B------:R-:W-:Y:S01]  /*2900*/  FFMA.FTZ R61, R61, R62, R64 ;  /* 0x0000003e3d3d7223 */ /* 0x000fe20000010040 */
[----:B------:R-:W-:Y:S01]  /*2910*/  FADD.FTZ R56, R39, R60 ;  /* 0x0000003c27387221 */ /* 0x000fe20000010000 */
[----:B------:R-:W-:Y:S01]  /*2920*/  FADD.FTZ R62, -R44, R78 ;  /* 0x0000004e2c3e7221 */ /* 0x000fe20000010100 */
[----:B------:R-:W-:Y:S01]  /*2930*/  FADD.FTZ R59, R42, R59 ;  /* 0x0000003b2a3b7221 */ /* 0x000fe20000010000 */
[----:B------:R-:W-:Y:S01]  /*2940*/  FMUL.FTZ R64, R80, R84 ;  /* 0x0000005450407220 */ /* 0x000fe20000410000 */
[----:B------:R-:W-:Y:S01]  /*2950*/  FADD.FTZ R56, R43, R56 ;  /* 0x000000382b387221 */ /* 0x000fe20000010000 */
[----:B------:R-:W-:Y:S01]  /*2960*/  FMUL.FTZ R60, R62, R45 ;  /* 0x0000002d3e3c7220 */ /* 0x000fe20000410000 */
[----:B------:R-:W-:Y:S01]  /*2970*/  FADD.FTZ R62, -R44, R79 ;  /* 0x0000004f2c3e7221 */ /* 0x000fe20000010100 */
[----:B------:R-:W-:Y:S01]  /*2980*/  FADD.FTZ R59, R48, R59 ;  /* 0x0000003b303b7221 */ /* 0x000fe20000010000 */
[----:B------:R-:W-:Y:S01]  /*2990*/  FADD.FTZ R56, R49, R56 ;  /* 0x0000003831387221 */ /* 0x000fe20000010000 */
[----:B------:R-:W-:Y:S01]  /*29a0*/  FADD.FTZ R63, R65, R64 ;  /* 0x00000040413f7221 */ /* 0x000fe20000010000 */
[----:B------:R-:W-:Y:S01]  /*29b0*/  FFMA.FTZ R66, R60, R64, R61 ;  /* 0x000000403c427223 */ /* 0x000fe2000001003d */
        /* <DEDUP_REMOVED lines=8> */
[C---:B------:R-:W-:Y:S01]  /*2a40*/  FFMA.FTZ R60, R80.reuse, R60, R57 ;  /* 0x0000003c503c7223 */ /* 0x040fe20000010039 */
[C---:B------:R-:W-:Y:S01]  /*2a50*/  FFMA.FTZ R61, R81.reuse, R65, R58 ;  /* 0x00000041513d7223 */ /* 0x040fe2000001003a */
[----:B------:R-:W-:Y:S01]  /*2a60*/  FADD.FTZ R62, R80, R63 ;  /* 0x0000003f503e7221 */ /* 0x000fe20000010000 */
[----:B------:R-:W-:Y:S01]  /*2a70*/  FADD.FTZ R63, R81, R64 ;  /* 0x00000040513f7221 */ /* 0x000fe20000010000 */
[----:B------:R-:W-:Y:S06]  /*2a80*/  BRA `(.L_x_1268) ;  /* 0x0000002000007947 */ /* 0x000fec0003800000 */
.L_x_1267:
[C---:B0----5:R-:W-:Y:S01]  /*2a90*/  FADD.FTZ R56, -R44.reuse, R86 ;  /* 0x000000562c387221 */ /* 0x061fe20000010100 */
[----:B------:R-:W-:-:S03]  /*2aa0*/  FADD.FTZ R68, -R44, R8 ;  /* 0x000000082c447221 */ /* 0x000fc60000010100 */
[-C--:B-1----:R-:W-:Y:S01]  /*2ab0*/  FMUL.FTZ R57, R56, R45.reuse ;  /* 0x0000002d38397220 */ /* 0x082fe20000410000 */
[----:B------:R-:W-:Y:S01]  /*2ac0*/  FADD.FTZ R56, -R44, R87 ;  /* 0x000000572c387221 */ /* 0x000fe20000010100 */
[----:B------:R-:W-:Y:S01]  /*2ad0*/  FMUL.FTZ R69, R68, R45 ;  /* 0x0000002d44457220 */ /* 0x000fe20000410000 */
[----:B------:R-:W-:Y:S01]  /*2ae0*/  FADD.FTZ R68, -R44, R9 ;  /* 0x000000092c447221 */ /* 0x000fe20000010100 */
[--C-:B------:R-:W-:Y:S01]  /*2af0*/  FFMA.FTZ R58, R84, R57, R82.reuse ;  /* 0x00000039543a7223 */ /* 0x100fe20000010052 */
[----:B------:R-:W-:Y:S01]  /*2b00*/  FMUL.FTZ R56, R56, R45 ;  /* 0x0000002d38387220 */ /* 0x000fe20000410000 */
[----:B------:R-:W-:Y:S02]  /*2b10*/  FFMA.FTZ R61, R84, R69, R82 ;  /* 0x00000045543d7223 */ /* 0x000fe40000010052 */
[----:B------:R-:W-:Y:S01]  /*2b20*/  FMUL.FTZ R60, R58, -1.4426950216293334961 ;  /* 0xbfb8aa3b3a3c7820 */ /* 0x000fe20000410000 */
[----:B------:R-:W-:-:S04]  /*2b30*/  FFMA.FTZ R59, R85, R56, R83 ;  /* 0x00000038553b7223 */ /* 0x000fc80000010053 */
[----:B------:R-:W-:Y:S01]  /*2b40*/  FMUL.FTZ R64, R59, -1.4426950216293334961 ;  /* 0xbfb8aa3b3b407820 */ /* 0x000fe20000410000 */
[----:B------:R-:W0:Y:S05]  /*2b50*/  MUFU.EX2 R60, R60 ;  /* 0x0000003c003c7308 */ /* 0x000e2a0000000800 */
[----:B------:R-:W1:Y:S01]  /*2b60*/  MUFU.EX2 R64, R64 ;  /* 0x0000004000407308 */ /* 0x000e620000000800 */
[----:B0-----:R-:W-:-:S04]  /*2b70*/  FADD.FTZ R62, R60, 1 ;  /* 0x3f8000003c3e7421 */ /* 0x001fc80000010000 */
[----:B------:R0:W2:Y:S01]  /*2b80*/  MUFU.RCP R63, R62 ;  /* 0x0000003e003f7308 */ /* 0x0000a20000001000 */
[----:B-1----:R-:W-:Y:S01]  /*2b90*/  FADD.FTZ R65, R64, 1 ;  /* 0x3f80000040417421 */ /* 0x002fe20000010000 */
[----:B------:R-:W-:-:S06]  /*2ba0*/  FMUL.FTZ R64, R61, -1.4426950216293334961 ;  /* 0xbfb8aa3b3d407820 */ /* 0x000fcc0000410000 */
[----:B------:R1:W3:Y:S01]  /*2bb0*/  MUFU.RCP R66, R65 ;  /* 0x0000004100427308 */ /* 0x0002e20000001000 */
[----:B0-----:R-:W-:-:S07]  /*2bc0*/  FMUL.FTZ R62, R68, R45 ;  /* 0x0000002d443e7220 */ /* 0x001fce0000410000 */
[----:B------:R-:W0:Y:S01]  /*2bd0*/  MUFU.EX2 R64, R64 ;  /* 0x0000004000407308 */ /* 0x000e220000000800 */
[----:B-1----:R-:W-:Y:S01]  /*2be0*/  FFMA.FTZ R65, R85, R62, R83 ;  /* 0x0000003e55417223 */ /* 0x002fe20000010053 */
[----:B--2---:R-:W-:Y:S01]  /*2bf0*/  FADD.FTZ R67, -R63, 1 ;  /* 0x3f8000003f437421 */ /* 0x004fe20000010100 */
[----:B------:R-:W-:-:S03]  /*2c00*/  FMUL.FTZ R63, R2, R63 ;  /* 0x0000003f023f7220 */ /* 0x000fc60000410000 */
[----:B------:R-:W-:Y:S01]  /*2c10*/  FFMA.FTZ R58, R58, R67, 1 ;  /* 0x3f8000003a3a7423 */ /* 0x000fe20000010043 */
[----:B---3--:R-:W-:Y:S01]  /*2c20*/  FADD.FTZ R60, -R66, 1 ;  /* 0x3f800000423c7421 */ /* 0x008fe20000010100 */
[----:B------:R-:W-:Y:S02]  /*2c30*/  FMUL.FTZ R68, R3, R66 ;  /* 0x0000004203447220 */ /* 0x000fe40000410000 */
[----:B------:R-:W-:Y:S01]  /*2c40*/  FMUL.FTZ R66, R63, R58 ;  /* 0x0000003a3f427220 */ /* 0x000fe20000410000 */
[----:B------:R-:W-:Y:S01]  /*2c50*/  FADD.FTZ R58, -R44, R12 ;  /* 0x0000000c2c3a7221 */ /* 0x000fe20000010100 */
[----:B------:R-:W-:Y:S01]  /*2c60*/  FFMA.FTZ R59, R59, R60, 1 ;  /* 0x3f8000003b3b7423 */ /* 0x000fe2000001003c */
[----:B------:R-:W-:Y:S01]  /*2c70*/  FMUL.FTZ R60, R65, -1.4426950216293334961 ;  /* 0xbfb8aa3b413c7820 */ /* 0x000fe20000410000 */
[----:B0-----:R-:W-:Y:S01]  /*2c80*/  FADD.FTZ R71, R64, 1 ;  /* 0x3f80000040477421 */ /* 0x001fe20000010000 */
[----:B------:R-:W-:Y:S01]  /*2c90*/  FMUL.FTZ R63, R58, R45 ;  /* 0x0000002d3a3f7220 */ /* 0x000fe20000410000 */
[----:B------:R-:W-:Y:S01]  /*2ca0*/  FMUL.FTZ R68, R68, R59 ;  /* 0x0000003b44447220 */ /* 0x000fe20000410000 */
[----:B------:R-:W-:-:S02]  /*2cb0*/  FADD.FTZ R58, -R44, R13 ;  /* 0x0000000d2c3a7221 */ /* 0x000fc40000010100 */
[----:B------:R-:W0:Y:S01]  /*2cc0*/  MUFU.EX2 R60, R60 ;  /* 0x0000003c003c7308 */ /* 0x000e220000000800 */
[----:B------:R-:W-:Y:S01]  /*2cd0*/  FFMA.FTZ R59, R84, R63, R82 ;  /* 0x0000003f543b7223 */ /* 0x000fe20000010052 */
[----:B------:R-:W-:Y:S02]  /*2ce0*/  FMUL.FTZ R58, R58, R45 ;  /* 0x0000002d3a3a7220 */ /* 0x000fe40000410000 */
[----:B------:R-:W1:Y:S01]  /*2cf0*/  MUFU.RCP R71, R71 ;  /* 0x0000004700477308 */ /* 0x000e620000001000 */
[----:B------:R-:W-:-:S07]  /*2d00*/  FMUL.FTZ R64, R59, -1.4426950216293334961 ;  /* 0xbfb8aa3b3b407820 */ /* 0x000fce0000410000 */
[----:B------:R-:W2:Y:S01]  /*2d10*/  MUFU.EX2 R64, R64 ;  /* 0x0000004000407308 */ /* 0x000ea20000000800 */
[----:B0-----:R-:W-:Y:S01]  /*2d20*/  FADD.FTZ R70, R60, 1 ;  /* 0x3f8000003c467421 */ /* 0x001fe20000010000 */
[----:B------:R-:W-:-:S04]  /*2d30*/  FFMA.FTZ R60, R85, R58, R83 ;  /* 0x0000003a553c7223 */ /* 0x000fc80000010053 */
[----:B------:R-:W-:Y:S01]  /*2d40*/  FMUL.FTZ R67, R60, -1.4426950216293334961 ;  /* 0xbfb8aa3b3c437820 */ /* 0x000fe20000410000 */
[----:B------:R-:W0:Y:S01]  /*2d50*/  MUFU.RCP R70, R70 ;  /* 0x0000004600467308 */ /* 0x000e220000001000 */
[----:B-1----:R-:W-:Y:S01]  /*2d60*/  FADD.FTZ R118, -R71, 1 ;  /* 0x3f80000047767421 */ /* 0x002fe20000010100 */
[----:B------:R-:W-:-:S03]  /*2d70*/  FMUL.FTZ R71, R10, R71 ;  /* 0x000000470a477220 */ /* 0x000fc60000410000 */
[----:B------:R-:W-:Y:S01]  /*2d80*/  FFMA.FTZ R118, R61, R118, 1 ;  /* 0x3f8000003d767423 */ /* 0x000fe20000010076 */
[----:B--2---:R-:W-:Y:S02]  /*2d90*/  FADD.FTZ R124, R64, 1 ;  /* 0x3f800000407c7421 */ /* 0x004fe40000010000 */
[----:B------:R-:W1:Y:S01]  /*2da0*/  MUFU.EX2 R67, R67 ;  /* 0x0000004300437308 */ /* 0x000e620000000800 */
[----:B------:R-:W-:Y:S01]  /*2db0*/  FADD.FTZ R61, -R44, R16 ;  /* 0x000000102c3d7221 */ /* 0x000fe20000010100 */
[----:B------:R-:W-:Y:S02]  /*2dc0*/  FMUL.FTZ R64, R71, R118 ;  /* 0x0000007647407220 */ /* 0x000fe40000410000 */
[----:B------:R-:W2:Y:S01]  /*2dd0*/  MUFU.RCP R71, R124 ;  /* 0x0000007c00477308 */ /* 0x000ea20000001000 */
[----:B------:R-:W-:Y:S01]  /*2de0*/  FMUL.FTZ R61, R61, R45 ;  /* 0x0000002d3d3d7220 */ /* 0x000fe20000410000 */
[----:B0-----:R-:W-:Y:S01]  /*2df0*/  FADD.FTZ R118, -R70, 1 ;  /* 0x3f80000046767421 */ /* 0x001fe20000010100 */
[----:B------:R-:W-:-:S03]  /*2e00*/  FMUL.FTZ R70, R11, R70 ;  /* 0x000000460b467220 */ /* 0x000fc60000410000 */
[----:B------:R-:W-:Y:S01]  /*2e10*/  FFMA.FTZ R65, R65, R118, 1 ;  /* 0x3f80000041417423 */ /* 0x000fe20000010076 */
[----:B-1----:R-:W-:Y:S01]  /*2e20*/  FADD.FTZ R118, R67, 1 ;  /* 0x3f80000043767421 */ /* 0x002fe20000010000 */
[----:B------:R-:W-:Y:S02]  /*2e30*/  FFMA.FTZ R67, R84, R61, R82 ;  /* 0x0000003d54437223 */ /* 0x000fe40000010052 */
[----:B------:R-:W-:Y:S02]  /*2e40*/  FMUL.FTZ R65, R70, R65 ;  /* 0x0000004146417220 */ /* 0x000fe40000410000 */
[----:B------:R-:W-:Y:S01]  /*2e50*/  FMUL.FTZ R125, R67, -1.4426950216293334961 ;  /* 0xbfb8aa3b437d7820 */ /* 0x000fe20000410000 */
[----:B------:R-:W0:Y:S01]  /*2e60*/  MUFU.RCP R118, R118 ;  /* 0x0000007600767308 */ /* 0x000e220000001000 */
[----:B--2---:R-:W-:-:S04]  /*2e70*/  FADD.FTZ R70, -R71, 1 ;  /* 0x3f80000047467421 */ /* 0x004fc80000010100 */
[----:B------:R-:W-:-:S03]  /*2e80*/  FFMA.FTZ R59, R59, R70, 1 ;  /* 0x3f8000003b3b7423 */ /* 0x000fc60000010046 */
[----:B------:R-:W1:Y:S02]  /*2e90*/  MUFU.EX2 R119, R125 ;  /* 0x0000007d00777308 */ /* 0x000e640000000800 */
[----:B-1----:R-:W-:Y:S01]  /*2ea0*/  FADD.FTZ R124, R119, 1 ;  /* 0x3f800000777c7421 */ /* 0x002fe20000010000 */
[----:B0-----:R-:W-:-:S04]  /*2eb0*/  FADD.FTZ R119, -R118, 1 ;  /* 0x3f80000076777421 */ /* 0x001fc80000010100 */
[----:B------:R-:W-:Y:S01]  /*2ec0*/  FFMA.FTZ R70, R60, R119, 1 ;  /* 0x3f8000003c467423 */ /* 0x000fe20000010077 */
[----:B------:R-:W-:Y:S01]  /*2ed0*/  FMUL.FTZ R60, R14, R71 ;  /* 0x000000470e3c7220 */ /* 0x000fe20000410000 */
[----:B------:R-:W0:Y:S01]  /*2ee0*/  MUFU.RCP R119, R124 ;  /* 0x0000007c00777308 */ /* 0x000e220000001000 */
[----:B------:R-:W-:Y:S02]  /*2ef0*/  FMUL.FTZ R71, R15, R118 ;  /* 0x000000760f477220 */ /* 0x000fe40000410000 */
[----:B------:R-:W-:Y:S02]  /*2f00*/  FMUL.FTZ R60, R60, R59 ;  /* 0x0000003b3c3c7220 */ /* 0x000fe40000410000 */
[----:B------:R-:W-:Y:S01]  /*2f10*/  FMUL.FTZ R59, R71, R70 ;  /* 0x00000046473b7220 */ /* 0x000fe20000410000 */
[----:B------:R-:W-:Y:S01]  /*2f20*/  FMUL.FTZ R70, R84, R66 ;  /* 0x0000004254467220 */ /* 0x000fe20000410000 */
[----:B------:R-:W-:-:S03]  /*2f30*/  FMUL.FTZ R71, R85, R68 ;  /* 0x0000004455477220 */ /* 0x000fc60000410000 */
[----:B------:R-:W-:Y:S01]  /*2f40*/  FFMA.FTZ R125, R57, R70, RZ ;  /* 0x00000046397d7223 */ /* 0x000fe200000100ff */
[----:B------:R-:W-:-:S03]  /*2f50*/  FADD.FTZ R118, RZ, R70 ;  /* 0x00000046ff767221 */ /* 0x000fc60000010000 */
[----:B------:R-:W-:Y:S01]  /*2f60*/  FFMA.FTZ R70, R56, R71, R125 ;  /* 0x0000004738467223 */ /* 0x000fe2000001007d */
[----:B------:R-:W-:Y:S01]  /*2f70*/  FADD.FTZ R71, R71, R118 ;  /* 0x0000007647477221 */ /* 0x000fe20000010000 */
[----:B------:R-:W-:Y:S01]  /*2f80*/  FMUL.FTZ R125, R84, R64 ;  /* 0x00000040547d7220 */ /* 0x000fe20000410000 */
[----:B0-----:R-:W-:Y:S01]  /*2f90*/  FADD.FTZ R118, -R119, 1 ;  /* 0x3f80000077767421 */ /* 0x001fe20000010100 */
[----:B------:R-:W-:Y:S02]  /*2fa0*/  FMUL.FTZ R119, R18, R119 ;  /* 0x0000007712777220 */ /* 0x000fe40000410000 */
[----:B------:R-:W-:Y:S01]  /*2fb0*/  FADD.FTZ R71, R71, R125 ;  /* 0x0000007d47477221 */ /* 0x000fe20000010000 */
[----:B------:R-:W-:Y:S01]  /*2fc0*/  FFMA.FTZ R124, R67, R118, 1 ;  /* 0x3f800000437c7423 */ /* 0x000fe20000010076 */
[----:B------:R-:W-:Y:S01]  /*2fd0*/  FFMA.FTZ R118, R57, R66, RZ ;  /* 0x0000004239767223 */ /* 0x000fe200000100ff */
[----:B------:R-:W-:Y:S02]  /*2fe0*/  FADD.FTZ R67, RZ, R66 ;  /* 0x00000042ff437221 */ /* 0x000fe40000010000 */
[----:B------:R-:W-:Y:S01]  /*2ff0*/  FMUL.FTZ R57, R119, R124 ;  /* 0x0000007c77397220 */ /* 0x000fe20000410000 */
[----:B------:R-:W-:Y:S01]  /*3000*/  FADD.FTZ R124, -R44, R17 ;  /* 0x000000112c7c7221 */ /* 0x000fe20000010100 */
[----:B------:R-:W-:Y:S01]  /*3010*/  FADD.FTZ R67, R67, R64 ;  /* 0x0000004043437221 */ /* 0x000fe20000010000 */
[C---:B------:R-:W-:Y:S01]  /*3020*/  FFMA.FTZ R66, R69.reuse, R64, R118 ;  /* 0x0000004045427223 */ /* 0x040fe20000010076 */
[----:B------:R-:W-:Y:S01]  /*3030*/  FFMA.FTZ R119, R69, R125, R70 ;  /* 0x0000007d45777223 */ /* 0x000fe20000010046 */
[----:B------:R-:W-:-:S02]  /*3040*/  FMUL.FTZ R64, R124, R45 ;  /* 0x0000002d7c407220 */ /* 0x000fc40000410000 */
[----:B------:R-:W-:Y:S02]  /*3050*/  FFMA.FTZ R66, R63, R60, R66 ;  /* 0x0000003c3f427223 */ /* 0x000fe40000010042 */
[----:B------:R-:W-:-:S04]  /*3060*/  FFMA.FTZ R69, R85, R64, R83 ;  /* 0x0000004055457223 */ /* 0x000fc80000010053 */
[----:B------:R-:W-:-:S06]  /*3070*/  FMUL.FTZ R118, R69, -1.4426950216293334961 ;  /* 0xbfb8aa3b45767820 */ /* 0x000fcc0000410000 */
[----:B------:R-:W0:Y:S02]  /*3080*/  MUFU.EX2 R118, R118 ;  /* 0x0000007600767308 */ /* 0x000e240000000800 */
[----:B0-----:R-:W-:-:S04]  /*3090*/  FADD.FTZ R124, R118, 1 ;  /* 0x3f800000767c7421 */ /* 0x001fc80000010000 */
[----:B------:R-:W0:Y:S02]  /*30a0*/  MUFU.RCP R70, R124 ;  /* 0x0000007c00467308 */ /* 0x000e240000001000 */
[----:B0-----:R-:W-:-:S04]  /*30b0*/  FADD.FTZ R125, -R70, 1 ;  /* 0x3f800000467d7421 */ /* 0x001fc80000010100 */
[----:B------:R-:W-:Y:S01]  /*30c0*/  FFMA.FTZ R118, R69, R125, 1 ;  /* 0x3f80000045767423 */ /* 0x000fe2000001007d */
[----:B------:R-:W-:Y:S01]  /*30d0*/  FMUL.FTZ R125, R19, R70 ;  /* 0x00000046137d7220 */ /* 0x000fe20000410000 */
[----:B------:R-:W-:Y:S01]  /*30e0*/  FFMA.FTZ R69, R56, R68, RZ ;  /* 0x0000004438457223 */ /* 0x000fe200000100ff */
[----:B------:R-:W-:Y:S01]  /*30f0*/  FADD.FTZ R70, RZ, R68 ;  /* 0x00000044ff467221 */ /* 0x000fe20000010000 */
[-C--:B------:R-:W-:Y:S01]  /*3100*/  FMUL.FTZ R68, R85, R65.reuse ;  /* 0x0000004155447220 */ /* 0x080fe20000410000 */
[----:B------:R-:W-:Y:S01]  /*3110*/  FMUL.FTZ R56, R125, R118 ;  /* 0x000000767d387220 */ /* 0x000fe20000410000 */
[----:B------:R-:W-:Y:S01]  /*3120*/  FADD.FTZ R118, -R44, R20 ;  /* 0x000000142c767221 */ /* 0x000fe20000010100 */
[----:B------:R-:W-:Y:S01]  /*3130*/  FADD.FTZ R70, R70, R65 ;  /* 0x0000004146467221 */ /* 0x000fe20000010000 */
[----:B------:R-:W-:Y:S01]  /*3140*/  FFMA.FTZ R69, R62, R65, R69 ;  /* 0x000000413e457223 */ /* 0x000fe20000010045 */
[----:B------:R-:W-:Y:S01]  /*3150*/  FADD.FTZ R71, R68, R71 ;  /* 0x0000004744477221 */ /* 0x000fe20000010000 */
[----:B------:R-:W-:Y:S01]  /*3160*/  FMUL.FTZ R65, R118, R45 ;  /* 0x0000002d76417220 */ /* 0x000fe20000410000 */
[----:B------:R-:W-:Y:S01]  /*3170*/  FFMA.FTZ R118, R62, R68, R119 ;  /* 0x000000443e767223 */ /* 0x000fe20000010077 */
[----:B------:R-:W-:Y:S01]  /*3180*/  FADD.FTZ R68, R67, R60 ;  /* 0x0000003c43447221 */ /* 0x000fe20000010000 */
[C---:B------:R-:W-:Y:S01]  /*3190*/  FMUL.FTZ R67, R84.reuse, R60 ;  /* 0x0000003c54437220 */ /* 0x040fe20000410000 */
[----:B------:R-:W-:Y:S01]  /*31a0*/  FFMA.FTZ R62, R84, R65, R82 ;  /* 0x00000041543e7223 */ /* 0x000fe20000010052 */
[----:B------:R-:W-:-:S02]  /*31b0*/  FFMA.FTZ R69, R58, R59, R69 ;  /* 0x0000003b3a457223 */ /* 0x000fc40000010045 */
[----:B------:R-:W-:Y:S01]  /*31c0*/  FADD.FTZ R71, R71, R67 ;  /* 0x0000004347477221 */ /* 0x000fe20000010000 */
[----:B------:R-:W-:-:S06]  /*31d0*/  FMUL.FTZ R124, R62, -1.4426950216293334961 ;  /* 0xbfb8aa3b3e7c7820 */ /* 0x000fcc0000410000 */
[----:B------:R-:W0:Y:S02]  /*31e0*/  MUFU.EX2 R124, R124 ;  /* 0x0000007c007c7308 */ /* 0x000e240000000800 */
[----:B0-----:R-:W-:-:S06]  /*31f0*/  FADD.FTZ R119, R124, 1 ;  /* 0x3f8000007c777421 */ /* 0x001fcc0000010000 */
[----:B------:R-:W0:Y:S02]  /*3200*/  MUFU.RCP R119, R119 ;  /* 0x0000007700777308 */ /* 0x000e240000001000 */
[----:B0-----:R-:W-:-:S04]  /*3210*/  FADD.FTZ R125, -R119, 1 ;  /* 0x3f800000777d7421 */ /* 0x001fc80000010100 */
[----:B------:R-:W-:Y:S01]  /*3220*/  FFMA.FTZ R125, R62, R125, 1 ;  /* 0x3f8000003e7d7423 */ /* 0x000fe2000001007d */
[----:B------:R-:W-:Y:S01]  /*3230*/  FMUL.FTZ R62, R22, R119 ;  /* 0x00000077163e7220 */ /* 0x000fe20000410000 */
[----:B------:R-:W-:-:S03]  /*3240*/  FFMA.FTZ R119, R63, R67, R118 ;  /* 0x000000433f777223 */ /* 0x000fc60000010076 */
[----:B------:R-:W-:Y:S01]  /*3250*/  FMUL.FTZ R62, R62, R125 ;  /* 0x0000007d3e3e7220 */ /* 0x000fe20000410000 */
[----:B------:R-:W-:-:S04]  /*3260*/  FADD.FTZ R125, -R44, R21 ;  /* 0x000000152c7d7221 */ /* 0x000fc80000010100 */
[----:B------:R-:W-:Y:S01]  /*3270*/  FMUL.FTZ R60, R125, R45 ;  /* 0x0000002d7d3c7220 */ /* 0x000fe20000410000 */
[----:B------:R-:W-:-:S03]  /*3280*/  FADD.FTZ R125, -R44, R4 ;  /* 0x000000042c7d7221 */ /* 0x000fc60000010100 */
        /* <DEDUP_REMOVED lines=11> */
[----:B------:R-:W-:-:S03]  /*3340*/  FMUL.FTZ R59, R125, R45 ;  /* 0x0000002d7d3b7220 */ /* 0x000fc60000410000 */
[----:B------:R-:W-:Y:S01]  /*3350*/  FFMA.FTZ R118, R58, R70, R119 ;  /* 0x000000463a767223 */ /* 0x000fe20000010077 */
[----:B------:R-:W-:Y:S01]  /*3360*/  FFMA.FTZ R58, R84, R59, R82 ;  /* 0x0000003b543a7223 */ /* 0x000fe20000010052 */
[----:B------:R-:W-:Y:S01]  /*3370*/  FADD.FTZ R119, R70, R71 ;  /* 0x0000004746777221 */ /* 0x000fe20000010000 */
[----:B------:R-:W-:Y:S02]  /*3380*/  FFMA.FTZ R70, R61, R57, R66 ;  /* 0x000000393d467223 */ /* 0x000fe40000010042 */
[----:B------:R-:W-:Y:S02]  /*3390*/  FMUL.FTZ R124, R58, -1.4426950216293334961 ;  /* 0xbfb8aa3b3a7c7820 */ /* 0x000fe40000410000 */
[----:B------:R-:W-:-:S04]  /*33a0*/  FFMA.FTZ R70, R65, R62, R70 ;  /* 0x0000003e41467223 */ /* 0x000fc80000010046 */
        /* <DEDUP_REMOVED lines=14> */
[----:B------:R-:W-:Y:S01]  /*3490*/  FADD.FTZ R119, R119, R57 ;  /* 0x0000003977777221 */ /* 0x000fe20000010000 */
        /* <DEDUP_REMOVED lines=9> */
[----:B------:R-:W-:-:S03]  /*3530*/  FADD.FTZ R61, -R44, R24 ;  /* 0x000000182c3d7221 */ /* 0x000fc60000010100 */
[----:B------:R-:W-:Y:S01]  /*3540*/  FMUL.FTZ R57, R57, R118 ;  /* 0x0000007639397220 */ /* 0x000fe20000410000 */
[----:B------:R-:W-:Y:S01]  /*3550*/  FMUL.FTZ R61, R61, R45 ;  /* 0x0000002d3d3d7220 */ /* 0x000fe20000410000 */
[----:B------:R-:W-:Y:S01]  /*3560*/  FADD.FTZ R118, R67, R56 ;  /* 0x0000003843767221 */ /* 0x000fe20000010000 */
[-C--:B------:R-:W-:Y:S01]  /*3570*/  FFMA.FTZ R67, R64, R56.reuse, R69 ;  /* 0x0000003840437223 */ /* 0x080fe20000010045 */
[----:B------:R-:W-:Y:S01]  /*3580*/  FMUL.FTZ R56, R85, R56 ;  /* 0x0000003855387220 */ /* 0x000fe20000410000 */
[----:B------:R-:W-:Y:S01]  /*3590*/  FFMA.FTZ R66, R84, R61, R82 ;  /* 0x0000003d54427223 */ /* 0x000fe20000010052 */
[----:B------:R-:W-:Y:S02]  /*35a0*/  FADD.FTZ R118, R118, R63 ;  /* 0x0000003f76767221 */ /* 0x000fe40000010000 */
[----:B------:R-:W-:Y:S01]  /*35b0*/  FFMA.FTZ R64, R64, R56, R125 ;  /* 0x0000003840407223 */ /* 0x000fe2000001007d */
[----:B------:R-:W-:Y:S01]  /*35c0*/  FMUL.FTZ R124, R66, -1.4426950216293334961 ;  /* 0xbfb8aa3b427c7820 */ /* 0x000fe20000410000 */
[----:B------:R-:W-:-:S05]  /*35d0*/  FADD.FTZ R119, R56, R119 ;  /* 0x0000007738777221 */ /* 0x000fca0000010000 */
[----:B------:R-:W0:Y:S02]  /*35e0*/  MUFU.EX2 R124, R124 ;  /* 0x0000007c007c7308 */ /* 0x000e240000000800 */
[----:B0-----:R-:W-:-:S04]  /*35f0*/  FADD.FTZ R125, R124, 1 ;  /* 0x3f8000007c7d7421 */ /* 0x001fc80000010000 */
[----:B------:R-:W0:Y:S02]  /*3600*/  MUFU.RCP R69, R125 ;  /* 0x0000007d00457308 */ /* 0x000e240000001000 */
[----:B0-----:R-:W-:-:S04]  /*3610*/  FADD.FTZ R56, -R69, 1 ;  /* 0x3f80000045387421 */ /* 0x001fc80000010100 */
[----:B------:R-:W-:Y:S01]  /*3620*/  FFMA.FTZ R66, R66, R56, 1 ;  /* 0x3f80000042427423 */ /* 0x000fe20000010038 */
[----:B------:R-:W-:Y:S01]  /*3630*/  FMUL.FTZ R56, R26, R69 ;  /* 0x000000451a387220 */ /* 0x000fe20000410000 */
[----:B------:R-:W-:-:S03]  /*3640*/  FMUL.FTZ R69, R84, R62 ;  /* 0x0000003e54457220 */ /* 0x000fc60000410000 */
[----:B------:R-:W-:Y:S01]  /*3650*/  FMUL.FTZ R56, R56, R66 ;  /* 0x0000004238387220 */ /* 0x000fe20000410000 */
[C---:B------:R-:W-:Y:S01]  /*3660*/  FADD.FTZ R66, -R44.reuse, R25 ;  /* 0x000000192c427221 */ /* 0x040fe20000010100 */
[----:B------:R-:W-:Y:S01]  /*3670*/  FFMA.FTZ R125, R65, R69, R64 ;  /* 0x00000045417d7223 */ /* 0x000fe20000010040 */
[----:B------:R-:W-:Y:S01]  /*3680*/  FADD.FTZ R119, R119, R69 ;  /* 0x0000004577777221 */ /* 0x000fe20000010000 */
[----:B------:R-:W-:Y:S01]  /*3690*/  FADD.FTZ R69, -R44, R28 ;  /* 0x0000001c2c457221 */ /* 0x000fe20000010100 */
[-C--:B------:R-:W-:Y:S01]  /*36a0*/  FMUL.FTZ R62, R66, R45.reuse ;  /* 0x0000002d423e7220 */ /* 0x080fe20000410000 */
[----:B------:R-:W-:Y:S02]  /*36b0*/  FADD.FTZ R71, R71, R56 ;  /* 0x0000003847477221 */ /* 0x000fe40000010000 */
[----:B------:R-:W-:Y:S01]  /*36c0*/  FMUL.FTZ R69, R69, R45 ;  /* 0x0000002d45457220 */ /* 0x000fe20000410000 */
[----:B------:R-:W-:-:S04]  /*36d0*/  FFMA.FTZ R64, R85, R62, R83 ;  /* 0x0000003e55407223 */ /* 0x000fc80000010053 */
[----:B------:R-:W-:-:S06]  /*36e0*/  FMUL.FTZ R124, R64, -1.4426950216293334961 ;  /* 0xbfb8aa3b407c7820 */ /* 0x000fcc0000410000 */
        /* <DEDUP_REMOVED lines=8> */
[C---:B------:R-:W-:Y:S01]  /*3770*/  FFMA.FTZ R65, R60.reuse, R63, R67 ;  /* 0x0000003f3c417223 */ /* 0x040fe20000010043 */
[----:B------:R-:W-:Y:S01]  /*3780*/  FFMA.FTZ R124, R60, R66, R125 ;  /* 0x000000423c7c7223 */ /* 0x000fe2000001007d */
[----:B------:R-:W-:Y:S01]  /*3790*/  FFMA.FTZ R60, R84, R69, R82 ;  /* 0x00000045543c7223 */ /* 0x000fe20000010052 */
[----:B------:R-:W-:Y:S01]  /*37a0*/  FADD.FTZ R119, R66, R119 ;  /* 0x0000007742777221 */ /* 0x000fe20000010000 */
[----:B------:R-:W-:Y:S02]  /*37b0*/  FFMA.FTZ R65, R68, R57, R65 ;  /* 0x0000003944417223 */ /* 0x000fe40000010041 */
[----:B------:R-:W-:Y:S02]  /*37c0*/  FMUL.FTZ R67, R60, -1.4426950216293334961 ;  /* 0xbfb8aa3b3c437820 */ /* 0x000fe40000410000 */
[----:B------:R-:W-:-:S04]  /*37d0*/  FFMA.FTZ R65, R62, R64, R65 ;  /* 0x000000403e417223 */ /* 0x000fc80000010041 */
        /* <DEDUP_REMOVED lines=8> */
[----:B------:R-:W-:Y:S01]  /*3860*/  FADD.FTZ R60, -R44, R29 ;  /* 0x0000001d2c3c7221 */ /* 0x000fe20000010100 */
[----:B------:R-:W-:Y:S01]  /*3870*/  FFMA.FTZ R67, R59, R63, R124 ;  /* 0x0000003f3b437223 */ /* 0x000fe2000001007c */
[----:B------:R-:W-:Y:S02]  /*3880*/  FADD.FTZ R119, R119, R63 ;  /* 0x0000003f77777221 */ /* 0x000fe40000010000 */
[----:B------:R-:W-:-:S04]  /*3890*/  FMUL.FTZ R60, R60, R45 ;  /* 0x0000002d3c3c7220 */ /* 0x000fc80000410000 */
        /* <DEDUP_REMOVED lines=10> */
[----:B------:R-:W-:Y:S01]  /*3940*/  FADD.FTZ R63, R118, R57 ;  /* 0x00000039763f7221 */ /* 0x000fe20000010000 */
[----:B------:R-:W-:Y:S01]  /*3950*/  FADD.FTZ R118, -R44, R74 ;  /* 0x0000004a2c767221 */ /* 0x000fe20000010100 */
[----:B------:R-:W-:Y:S01]  /*3960*/  FADD.FTZ R119, R124, R119 ;  /* 0x000000777c777221 */ /* 0x000fe20000010000 */
[----:B------:R-:W-:Y:S01]  /*3970*/  FFMA.FTZ R65, R60, R58, R65 ;  /* 0x0000003a3c417223 */ /* 0x000fe20000010041 */
[----:B------:R-:W-:Y:S01]  /*3980*/  FADD.FTZ R63, R63, R64 ;  /* 0x000000403f3f7221 */ /* 0x000fe20000010000 */
[----:B------:R-:W-:Y:S01]  /*3990*/  FMUL.FTZ R59, R118, R45 ;  /* 0x0000002d763b7220 */ /* 0x000fe20000410000 */
[----:B------:R-:W-:Y:S01]  /*39a0*/  FFMA.FTZ R118, R68, R124, R67 ;  /* 0x0000007c44767223 */ /* 0x000fe20000010043 */
[----:B------:R-:W-:Y:S01]  /*39b0*/  FADD.FTZ R124, -R44, R75 ;  /* 0x0000004b2c7c7221 */ /* 0x000fe20000010100 */
        /* <DEDUP_REMOVED lines=12> */
[----:B------:R-:W-:Y:S01]  /*3a80*/  FMUL.FTZ R56, R124, R45 ;  /* 0x0000002d7c387220 */ /* 0x000fe20000410000 */
[----:B------:R-:W-:Y:S01]  /*3a90*/  FFMA.FTZ R125, R61, R67, R118 ;  /* 0x000000433d7d7223 */ /* 0x000fe20000010076 */
[----:B------:R-:W-:Y:S01]  /*3aa0*/  FADD.FTZ R119, R119, R67 ;  /* 0x0000004377777221 */ /* 0x000fe20000010000 */
[----:B------:R-:W-:Y:S01]  /*3ab0*/  FFMA.FTZ R68, R69, R66, R68 ;  /* 0x0000004245447223 */ /* 0x000fe20000010044 */
[----:B------:R-:W-:Y:S02]  /*3ac0*/  FFMA.FTZ R61, R85, R56, R83 ;  /* 0x00000038553d7223 */ /* 0x000fe40000010053 */
        /* <DEDUP_REMOVED lines=11> */
[----:B------:R-:W-:-:S03]  /*3b80*/  FADD.FTZ R124, -R44, R32 ;  /* 0x000000202c7c7221 */ /* 0x000fc60000010100 */
[----:B------:R-:W-:Y:S01]  /*3b90*/  FFMA.FTZ R65, R56, R61, R65 ;  /* 0x0000003d38417223 */ /* 0x000fe20000010041 */
        /* <DEDUP_REMOVED lines=14> */
[----:B------:R-:W-:Y:S02]  /*3c80*/  FFMA.FTZ R68, R67, R62, R68 ;  /* 0x0000003e43447223 */ /* 0x000fe40000010044 */
[----:B------:R-:W-:Y:S01]  /*3c90*/  FMUL.FTZ R66, R71, R45 ;  /* 0x0000002d47427220 */ /* 0x000fe20000410000 */
[----:B------:R-:W-:-:S03]  /*3ca0*/  FFMA.FTZ R71, R69, R125, R70 ;  /* 0x0000007d45477223 */ /* 0x000fc60000010046 */
        /* <DEDUP_REMOVED lines=8> */
[----:B------:R-:W-:Y:S01]  /*3d30*/  FADD.FTZ R70, R63, R58 ;  /* 0x0000003a3f467221 */ /* 0x000fe20000010000 */
[----:B------:R-:W-:Y:S01]  /*3d40*/  FADD.FTZ R63, -R44, R36 ;  /* 0x000000242c3f7221 */ /* 0x000fe20000010100 */
[----:B------:R-:W-:Y:S01]  /*3d50*/  FMUL.FTZ R58, R85, R58 ;  /* 0x0000003a553a7220 */ /* 0x000fe20000410000 */
[----:B------:R-:W-:Y:S01]  /*3d60*/  FMUL.FTZ R69, R69, R125 ;  /* 0x0000007d45457220 */ /* 0x000fe20000410000 */
[----:B------:R-:W-:Y:S01]  /*3d70*/  FADD.FTZ R70, R70, R61 ;  /* 0x0000003d46467221 */ /* 0x000fe20000010000 */
[----:B------:R-:W-:Y:S01]  /*3d80*/  FMUL.FTZ R63, R63, R45 ;  /* 0x0000002d3f3f7220 */ /* 0x000fe20000410000 */
[----:B------:R-:W-:Y:S01]  /*3d90*/  FFMA.FTZ R118, R60, R58, R71 ;  /* 0x0000003a3c767223 */ /* 0x000fe20000010047 */
[----:B------:R-:W-:Y:S01]  /*3da0*/  FADD.FTZ R119, R58, R119 ;  /* 0x000000773a777221 */ /* 0x000fe20000010000 */
[----:B------:R-:W-:Y:S01]  /*3db0*/  FADD.FTZ R70, R70, R69 ;  /* 0x0000004546467221 */ /* 0x000fe20000010000 */
[----:B------:R-:W-:Y:S01]  /*3dc0*/  FFMA.FTZ R60, R84, R63, R82 ;  /* 0x0000003f543c7223 */ /* 0x000fe20000010052 */
[----:B------:R-:W-:-:S03]  /*3dd0*/  FFMA.FTZ R65, R66, R69, R65 ;  /* 0x0000004542417223 */ /* 0x000fc60000010041 */
        /* <DEDUP_REMOVED lines=9> */
[----:B------:R-:W-:Y:S01]  /*3e70*/  FMUL.FTZ R58, R58, R60 ;  /* 0x0000003c3a3a7220 */ /* 0x000fe20000410000 */
[----:B------:R-:W-:Y:S01]  /*3e80*/  FADD.FTZ R60, -R44, R37 ;  /* 0x000000252c3c7221 */ /* 0x000fe20000010100 */
[----:B------:R-:W-:Y:S01]  /*3e90*/  FFMA.FTZ R125, R59, R57, R118 ;  /* 0x000000393b7d7223 */ /* 0x000fe20000010076 */
[----:B------:R-:W-:Y:S01]  /*3ea0*/  FADD.FTZ R119, R119, R57 ;  /* 0x0000003977777221 */ /* 0x000fe20000010000 */
[----:B------:R-:W-:Y:S01]  /*3eb0*/  FADD.FTZ R71, R71, R62 ;  /* 0x0000003e47477221 */ /* 0x000fe20000010000 */
[----:B------:R-:W-:Y:S01]  /*3ec0*/  FMUL.FTZ R60, R60, R45 ;  /* 0x0000002d3c3c7220 */ /* 0x000fe20000410000 */
[----:B------:R-:W-:-:S02]  /*3ed0*/  FFMA.FTZ R68, R63, R58, R68 ;  /* 0x0000003a3f447223 */ /* 0x000fc40000010044 */
[----:B------:R-:W-:Y:S01]  /*3ee0*/  FADD.FTZ R71, R71, R58 ;  /* 0x0000003a47477221 */ /* 0x000fe20000010000 */
        /* <DEDUP_REMOVED lines=9> */
[----:B------:R-:W-:Y:S02]  /*3f80*/  FFMA.FTZ R64, R56, R118, R125 ;  /* 0x0000007638407223 */ /* 0x000fe4000001007d */
[----:B------:R-:W-:-:S04]  /*3f90*/  FFMA.FTZ R124, R59, R124, 1 ;  /* 0x3f8000003b7c7423 */ /* 0x000fc8000001007c */
[----:B------:R-:W-:Y:S01]  /*3fa0*/  FMUL.FTZ R57, R57, R124 ;  /* 0x0000007c39397220 */ /* 0x000fe20000410000 */
[----:B------:R-:W-:-:S03]  /*3fb0*/  FADD.FTZ R124, -R44, R40 ;  /* 0x000000282c7c7221 */ /* 0x000fc60000010100 */
[----:B------:R-:W-:Y:S01]  /*3fc0*/  FADD.FTZ R70, R70, R57 ;  /* 0x0000003946467221 */ /* 0x000fe20000010000 */
[----:B------:R-:W-:Y:S01]  /*3fd0*/  FMUL.FTZ R59, R124, R45 ;  /* 0x0000002d7c3b7220 */ /* 0x000fe20000410000 */
[----:B------:R-:W-:-:S03]  /*3fe0*/  FFMA.FTZ R65, R60, R57, R65 ;  /* 0x000000393c417223 */ /* 0x000fc60000010041 */
[----:B------:R-:W-:-:S04]  /*3ff0*/  FFMA.FTZ R56, R84, R59, R82 ;  /* 0x0000003b54387223 */ /* 0x000fc80000010052 */
[----:B------:R-:W-:-:S06]  /*4000*/  FMUL.FTZ R124, R56, -1.4426950216293334961 ;  /* 0xbfb8aa3b387c7820 */ /* 0x000fcc0000410000 */
[----:B------:R-:W0:Y:S02]  /*4010*/  MUFU.EX2 R124, R124 ;  /* 0x0000007c007c7308 */ /* 0x000e240000000800 */
[----:B0-----:R-:W-:Y:S01]  /*4020*/  FADD.FTZ R125, R124, 1 ;  /* 0x3f8000007c7d7421 */ /* 0x001fe20000010000 */
[----:B------:R-:W-:-:S03]  /*4030*/  FADD.FTZ R124, -R44, R46 ;  /* 0x0000002e2c7c7221 */ /* 0x000fc60000010100 */
        /* <DEDUP_REMOVED lines=8> */
[----:B------:R-:W-:Y:S01]  /*40c0*/  FADD.FTZ R119, R119, R61 ;  /* 0x0000003d77777221 */ /* 0x000fe20000010000 */
[----:B------:R-:W-:Y:S01]  /*40d0*/  FADD.FTZ R71, R71, R56 ;  /* 0x0000003847477221 */ /* 0x000fe20000010000 */
[----:B------:R-:W-:Y:S01]  /*40e0*/  FMUL.FTZ R62, R118, R45 ;  /* 0x0000002d763e7220 */ /* 0x000fe20000410000 */
[----:B------:R-:W-:-:S03]  /*40f0*/  FFMA.FTZ R68, R59, R56, R68 ;  /* 0x000000383b447223 */ /* 0x000fc60000010044 */
[----:B------:R-:W-:-:S04]  /*4100*/  FFMA.FTZ R64, R85, R62, R83 ;  /* 0x0000003e55407223 */ /* 0x000fc80000010053 */
[----:B------:R-:W-:-:S06]  /*4110*/  FMUL.FTZ R67, R64, -1.4426950216293334961 ;  /* 0xbfb8aa3b40437820 */ /* 0x000fcc0000410000 */
[----:B------:R-:W0:Y:S02]  /*4120*/  MUFU.EX2 R67, R67 ;  /* 0x0000004300437308 */ /* 0x000e240000000800 */
[----:B0-----:R-:W-:Y:S01]  /*4130*/  FADD.FTZ R118, R67, 1 ;  /* 0x3f80000043767421 */ /* 0x001fe20000010000 */
[----:B------:R-:W-:-:S05]  /*4140*/  FMUL.FTZ R67, R124, R45 ;  /* 0x0000002d7c437220 */ /* 0x000fca0000410000 */
[----:B------:R-:W0:Y:S02]  /*4150*/  MUFU.RCP R118, R118 ;  /* 0x0000007600767308 */ /* 0x000e240000001000 */
[----:B0-----:R-:W-:-:S04]  /*4160*/  FADD.FTZ R61, -R118, 1 ;  /* 0x3f800000763d7421 */ /* 0x001fc80000010100 */
[----:B------:R-:W-:Y:S01]  /*4170*/  FFMA.FTZ R64, R64, R61, 1 ;  /* 0x3f80000040407423 */ /* 0x000fe2000001003d */
[----:B------:R-:W-:-:S04]  /*4180*/  FMUL.FTZ R61, R43, R118 ;  /* 0x000000762b3d7220 */ /* 0x000fc80000410000 */
[----:B------:R-:W-:Y:S01]  /*4190*/  FMUL.FTZ R61, R61, R64 ;  /* 0x000000403d3d7220 */ /* 0x000fe20000410000 */
[----:B------:R-:W-:Y:S01]  /*41a0*/  FMUL.FTZ R64, R85, R69 ;  /* 0x0000004555407220 */ /* 0x000fe20000410000 */
[----:B------:R-:W-:Y:S02]  /*41b0*/  FFMA.FTZ R69, R84, R67, R82 ;  /* 0x0000004354457223 */ /* 0x000fe40000010052 */
[----:B------:R-:W-:Y:S01]  /*41c0*/  FADD.FTZ R70, R70, R61 ;  /* 0x0000003d46467221 */ /* 0x000fe20000010000 */
[----:B------:R-:W-:Y:S01]  /*41d0*/  FFMA.FTZ R66, R66, R64, R125 ;  /* 0x0000004042427223 */ /* 0x000fe2000001007d */
[----:B------:R-:W-:Y:S01]  /*41e0*/  FMUL.FTZ R118, R69, -1.4426950216293334961 ;  /* 0xbfb8aa3b45767820 */ /* 0x000fe20000410000 */
[----:B------:R-:W-:Y:S01]  /*41f0*/  FADD.FTZ R119, R64, R119 ;  /* 0x0000007740777221 */ /* 0x000fe20000010000 */
        /* <DEDUP_REMOVED lines=10> */
[----:B------:R-:W-:Y:S02]  /*42a0*/  FADD.FTZ R119, R119, R125 ;  /* 0x0000007d77777221 */ /* 0x000fe40000010000 */
[----:B------:R-:W-:Y:S01]  /*42b0*/  FADD.FTZ R71, R71, R64 ;  /* 0x0000004047477221 */ /* 0x000fe20000010000 */
[----:B------:R-:W-:Y:S01]  /*42c0*/  FMUL.FTZ R58, R69, R45 ;  /* 0x0000002d453a7220 */ /* 0x000fe20000410000 */
[----:B------:R-:W-:Y:S01]  /*42d0*/  FFMA.FTZ R69, R63, R125, R66 ;  /* 0x0000007d3f457223 */ /* 0x000fe20000010042 */
[----:B------:R-:W-:Y:S02]  /*42e0*/  FFMA.FTZ R68, R67, R64, R68 ;  /* 0x0000004043447223 */ /* 0x000fe40000010044 */
[----:B------:R-:W-:-:S04]  /*42f0*/  FFMA.FTZ R63, R85, R58, R83 ;  /* 0x0000003a553f7223 */ /* 0x000fc80000010053 */
[----:B------:R-:W-:-:S06]  /*4300*/  FMUL.FTZ R118, R63, -1.4426950216293334961 ;  /* 0xbfb8aa3b3f767820 */ /* 0x000fcc0000410000 */
[----:B------:R-:W0:Y:S02]  /*4310*/  MUFU.EX2 R118, R118 ;  /* 0x0000007600767308 */ /* 0x000e240000000800 */
[----:B0-----:R-:W-:Y:S01]  /*4320*/  FADD.FTZ R66, R118, 1 ;  /* 0x3f80000076427421 */ /* 0x001fe20000010000 */
[----:B------:R-:W-:-:S04]  /*4330*/  FMUL.FTZ R118, R85, R57 ;  /* 0x0000003955767220 */ /* 0x000fc80000410000 */
[----:B------:R-:W-:Y:S01]  /*4340*/  FADD.FTZ R119, R118, R119 ;  /* 0x0000007776777221 */ /* 0x000fe20000010000 */
[----:B------:R-:W0:Y:S02]  /*4350*/  MUFU.RCP R66, R66 ;  /* 0x0000004200427308 */ /* 0x000e240000001000 */
[----:B0-----:R-:W-:-:S04]  /*4360*/  FADD.FTZ R124, -R66, 1 ;  /* 0x3f800000427c7421 */ /* 0x001fc80000010100 */
[----:B------:R-:W-:Y:S01]  /*4370*/  FFMA.FTZ R124, R63, R124, 1 ;  /* 0x3f8000003f7c7423 */ /* 0x000fe2000001007c */
[----:B------:R-:W-:Y:S01]  /*4380*/  FMUL.FTZ R63, R49, R66 ;  /* 0x00000042313f7220 */ /* 0x000fe20000410000 */
[----:B------:R-:W-:Y:S01]  /*4390*/  FFMA.FTZ R66, R60, R118, R69 ;  /* 0x000000763c427223 */ /* 0x000fe20000010045 */
[C---:B------:R-:W-:Y:S02]  /*43a0*/  FADD.FTZ R118, -R44.reuse, R51 ;  /* 0x000000332c767221 */ /* 0x040fe40000010100 */
        /* <DEDUP_REMOVED lines=14> */
[----:B------:R-:W-:Y:S01]  /*4490*/  FMUL.FTZ R125, R84, R56 ;  /* 0x00000038547d7220 */ /* 0x000fe20000410000 */
[----:B------:R-:W-:Y:S02]  /*44a0*/  FMUL.FTZ R56, R118, R45 ;  /* 0x0000002d76387220 */ /* 0x000fe40000410000 */
[----:B------:R-:W-:Y:S01]  /*44b0*/  FADD.FTZ R71, R71, R60 ;  /* 0x0000003c47477221 */ /* 0x000fe20000010000 */
[----:B------:R-:W-:Y:S01]  /*44c0*/  FFMA.FTZ R69, R59, R125, R66 ;  /* 0x0000007d3b457223 */ /* 0x000fe20000010042 */
        /* <DEDUP_REMOVED lines=44> */
[----:B------:R-:W-:Y:S01]  /*4790*/  FFMA.FTZ R118, R57, R60, R68 ;  /* 0x0000003c39767223 */ /* 0x000fe20000010044 */
[----:B------:R-:W-:Y:S01]  /*47a0*/  FMUL.FTZ R63, R69, R45 ;  /* 0x0000002d453f7220 */ /* 0x000fe20000410000 */
[----:B------:R-:W-:Y:S02]  /*47b0*/  FFMA.FTZ R65, R64, R66, R65 ;  /* 0x0000004240417223 */ /* 0x000fe40000010041 */
[----:B------:R-:W-:Y:S01]  /*47c0*/  FFMA.FTZ R118, R61, R62, R118 ;  /* 0x0000003e3d767223 */ /* 0x000fe20000010076 */
        /* <DEDUP_REMOVED lines=12> */
[----:B------:R-:W-:-:S04]  /*4890*/  FADD.FTZ R125, -R44, R79 ;  /* 0x0000004f2c7d7221 */ /* 0x000fc80000010100 */
[----:B------:R-:W-:-:S04]  /*48a0*/  FMUL.FTZ R68, R125, R45 ;  /* 0x0000002d7d447220 */ /* 0x000fc80000410000 */
        /* <DEDUP_REMOVED lines=12> */
[----:B------:R-:W-:Y:S01]  /*4970*/  FMUL.FTZ R59, R84, R62 ;  /* 0x0000003e543b7220 */ /* 0x000fe20000410000 */
[----:B------:R-:W-:Y:S01]  /*4980*/  FMUL.FTZ R57, R124, R57 ;  /* 0x000000397c397220 */ /* 0x000fe20000410000 */
[----:B------:R-:W-:Y:S01]  /*4990*/  FADD.FTZ R70, R69, R66 ;  /* 0x0000004245467221 */ /* 0x000fe20000010000 */
[----:B------:R-:W-:Y:S01]  /*49a0*/  FADD.FTZ R62, R71, R58 ;  /* 0x0000003a473e7221 */ /* 0x000fe20000010000 */
[----:B------:R-:W-:Y:S01]  /*49b0*/  FFMA.FTZ R56, R61, R59, R56 ;  /* 0x0000003b3d387223 */ /* 0x000fe20000010038 */
[----:B------:R-:W-:Y:S01]  /*49c0*/  FADD.FTZ R60, R119, R59 ;  /* 0x0000003b773c7221 */ /* 0x000fe20000010000 */
[C---:B------:R-:W-:Y:S01]  /*49d0*/  FMUL.FTZ R59, R85.reuse, R66 ;  /* 0x00000042553b7220 */ /* 0x040fe20000410000 */
[----:B------:R-:W-:-:S03]  /*49e0*/  FMUL.FTZ R61, R85, R57 ;  /* 0x00000039553d7220 */ /* 0x000fc60000410000 */
[----:B------:R-:W-:Y:S01]  /*49f0*/  FFMA.FTZ R56, R64, R59, R56 ;  /* 0x0000003b40387223 */ /* 0x000fe20000010038 */
[----:B------:R-:W-:Y:S01]  /*4a00*/  FADD.FTZ R60, R59, R60 ;  /* 0x0000003c3b3c7221 */ /* 0x000fe20000010000 */
[----:B------:R-:W-:-:S04]  /*4a10*/  FMUL.FTZ R59, R84, R58 ;  /* 0x0000003a543b7220 */ /* 0x000fc80000410000 */
[----:B------:R-:W-:Y:S01]  /*4a20*/  FADD.FTZ R60, R60, R59 ;  /* 0x0000003b3c3c7221 */ /* 0x000fe20000010000 */
[----:B------:R-:W-:-:S03]  /*4a30*/  FFMA.FTZ R67, R63, R59, R56 ;  /* 0x0000003b3f437223 */ /* 0x000fc60000010038 */
[----:B------:R-:W-:Y:S01]  /*4a40*/  FADD.FTZ R56, R61, R60 ;  /* 0x0000003c3d387221 */ /* 0x000fe20000010000 */
[C---:B------:R-:W-:Y:S01]  /*4a50*/  FFMA.FTZ R59, R68.reuse, R61, R67 ;  /* 0x0000003d443b7223 */ /* 0x040fe20000010043 */
[----:B------:R-:W-:Y:S01]  /*4a60*/  FFMA.FTZ R60, R63, R58, R118 ;  /* 0x0000003a3f3c7223 */ /* 0x000fe20000010076 */
[----:B------:R-:W-:Y:S01]  /*4a70*/  FFMA.FTZ R61, R68, R57, R65 ;  /* 0x00000039443d7223 */ /* 0x000fe20000010041 */
[----:B------:R-:W-:-:S07]  /*4a80*/  FADD.FTZ R63, R70, R57 ;  /* 0x00000039463f7221 */ /* 0x000fce0000010000 */
.L_x_1268:
        /* <DEDUP_REMOVED lines=45> */
.L_x_1270:
[----:B------:R-:W-:Y:S05]  /*4d60*/  BSYNC.RECONVERGENT B0 ;  /* 0x0000000000007941 */ /* 0x000fea0003800200 */
.L_x_1269:
[----:B------:R-:W-:Y:S06]  /*4d70*/  BAR.SYNC.DEFER_BLOCKING 0x0 ;  /* 0x0000000000007b1d */ /* 0x000fec0000010000 */
[----:B------:R-:W-:Y:S04]  /*4d80*/  BSSY.RECONVERGENT B0, `(.L_x_1271) ;  /* 0x0000027000007945 */ /* 0x000fe80003800200 */
[----:B------:R-:W-:Y:S05]  /*4d90*/  @P2 BRA `(.L_x_1272) ;  /* 0x0000000000942947 */ /* 0x000fea0003800000 */
[----:B------:R-:W-:-:S09]  /*4da0*/  ULEA UR5, UR11, UR6, 0x18 ;  /* 0x000000060b057291 */ /* 0x000fd2000f8ec0ff */
[----:B------:R-:W4:Y:S04]  /*4db0*/  LDS.64 R70, [UR5+0x18] ;  /* 0x00001805ff467984 */ /* 0x000f280008000a00 */
[----:B-123--:R-:W1:Y:S04]  /*4dc0*/  LDS.128 R56, [UR5+0x20] ;  /* 0x00002005ff387984 */ /* 0x00ee680008000c00 */
[----:B------:R-:W2:Y:S01]  /*4dd0*/  LDS.128 R64, [UR5+0x30] ;  /* 0x00003005ff407984 */ /* 0x000ea20008000c00 */
[----:B----4-:R-:W-:Y:S01]  /*4de0*/  FADD.FTZ R119, R68, R70 ;  /* 0x0000004644777221 */ /* 0x010fe20000010000 */
[----:B0-----:R-:W-:-:S03]  /*4df0*/  FADD.FTZ R68, R69, R71 ;  /* 0x0000004745447221 */ /* 0x001fc60000010000 */
[----:B-1----:R-:W-:Y:S01]  /*4e00*/  FADD.FTZ R119, R119, R56 ;  /* 0x0000003877777221 */ /* 0x002fe20000010000 */
[----:B------:R-:W-:-:S03]  /*4e10*/  FADD.FTZ R68, R68, R57 ;  /* 0x0000003944447221 */ /* 0x000fc60000010000 */
[----:B------:R-:W-:Y:S01]  /*4e20*/  FADD.FTZ R119, R119, R58 ;  /* 0x0000003a77777221 */ /* 0x000fe20000010000 */
[----:B------:R-:W-:Y:S02]  /*4e30*/  FADD.FTZ R124, R68, R59 ;  /* 0x0000003b447c7221 */ /* 0x000fe40000010000 */
[----:B------:R-:W0:Y:S01]  /*4e40*/  LDS.128 R68, [UR5+0x40] ;  /* 0x00004005ff447984 */ /* 0x000e220008000c00 */
[----:B--2---:R-:W-:Y:S01]  /*4e50*/  FADD.FTZ R119, R119, R64 ;  /* 0x0000004077777221 */ /* 0x004fe20000010000 */
[----:B------:R-:W-:Y:S02]  /*4e60*/  FADD.FTZ R124, R124, R65 ;  /* 0x000000417c7c7221 */ /* 0x000fe40000010000 */
[----:B------:R-:W1:Y:S01]  /*4e70*/  LDS.128 R56, [UR5+0x50] ;  /* 0x00005005ff387984 */ /* 0x000e620008000c00 */
        /* <DEDUP_REMOVED lines=23> */
.L_x_1272:
[----:B------:R-:W-:Y:S05]  /*4ff0*/  BSYNC.RECONVERGENT B0 ;  /* 0x0000000000007941 */ /* 0x000fea0003800200 */
.L_x_1271:
[----:B------:R-:W-:Y:S06]  /*5000*/  BAR.SYNC.DEFER_BLOCKING 0x0 ;  /* 0x0000000000007b1d */ /* 0x000fec0000010000 */
[----:B------:R-:W-:Y:S04]  /*5010*/  BSSY.RECONVERGENT B0, `(.L_x_1273) ;  /* 0x0000025000007945 */ /* 0x000fe80003800200 */
[----:B------:R-:W-:Y:S05]  /*5020*/  @P0 BRA `(.L_x_1274) ;  /* 0x00000000008c0947 */ /* 0x000fea0003800000 */
[----:B------:R-:W4:Y:S04]  /*5030*/  LDS.128 R64, [R118+0x3c0] ;  /* 0x0003c00076407984 */ /* 0x000f280000000c00 */
[----:B-123--:R-:W1:Y:S01]  /*5040*/  LDS.128 R56, [R118+0x780] ;  /* 0x0007800076387984 */ /* 0x00ee620000000c00 */
[----:B----4-:R-:W-:Y:S01]  /*5050*/  FADD.FTZ R119, R60, R64 ;  /* 0x000000403c777221 */ /* 0x010fe20000010000 */
        /* <DEDUP_REMOVED lines=8> */
[----:B------:R-:W2:Y:S01]  /*50e0*/  LDS.128 R64, [R118+0xf00] ;  /* 0x000f000076407984 */ /* 0x000ea20000000c00 */
[----:B-1----:R-:W-:Y:S01]  /*50f0*/  FADD.FTZ R119, R119, R60 ;  /* 0x0000003c77777221 */ /* 0x002fe20000010000 */
[----:B------:R-:W-:Y:S01]  /*5100*/  FADD.FTZ R57, R71, R62 ;  /* 0x0000003e47397221 */ /* 0x000fe20000010000 */
[----:B------:R-:W-:Y:S01]  /*5110*/  FADD.FTZ R70, R70, R61 ;  /* 0x0000003d46467221 */ /* 0x000fe20000010000 */
[----:B------:R-:W-:Y:S01]  /*5120*/  FADD.FTZ R124, R124, R63 ;  /* 0x0000003f7c7c7221 */ /* 0x000fe20000010000 */
[----:B--2---:R-:W-:Y:S01]  /*5130*/  FADD.FTZ R71, R119, R64 ;  /* 0x0000004077477221 */ /* 0x004fe20000010000 */
[----:B------:R-:W-:Y:S01]  /*5140*/  FADD.FTZ R119, R57, R66 ;  /* 0x0000004239777221 */ /* 0x000fe20000010000 */
[----:B------:R-:W-:Y:S01]  /*5150*/  LDS.128 R60, [R118+0x1680] ;  /* 0x00168000763c7984 */ /* 0x000fe20000000c00 */
[----:B------:R-:W-:Y:S01]  /*5160*/  FADD.FTZ R70, R70, R65 ;  /* 0x0000004146467221 */ /* 0x000fe20000010000 */
[----:B------:R-:W-:-:S02]  /*5170*/  FADD.FTZ R124, R124, R67 ;  /* 0x000000437c7c7221 */ /* 0x000fc40000010000 */
[----:B------:R-:W1:Y:S04]  /*5180*/  LDS.128 R56, [R118+0x12c0] ;  /* 0x0012c00076387984 */ /* 0x000e680000000c00 */
[----:B------:R-:W2:Y:S01]  /*5190*/  LDS.128 R64, [R118+0x1a40] ;  /* 0x001a400076407984 */ /* 0x000ea20000000c00 */
[----:B-1----:R-:W-:Y:S01]  /*51a0*/  FADD.FTZ R71, R71, R56 ;  /* 0x0000003847477221 */ /* 0x002fe20000010000 */
        /* <DEDUP_REMOVED lines=10> */
[----:B------:R-:W-:-:S07]  /*5250*/  FADD.FTZ R63, R124, R67 ;  /* 0x000000437c3f7221 */ /* 0x000fce0000010000 */
.L_x_1274:
[----:B------:R-:W-:Y:S05]  /*5260*/  BSYNC.RECONVERGENT B0 ;  /* 0x0000000000007941 */ /* 0x000fea0003800200 */
.L_x_1273:
[----:B------:R-:W-:Y:S04]  /*5270*/  BSSY.RECONVERGENT B0, `(.L_x_1275) ;  /* 0x000001d000007945 */ /* 0x000fe80003800200 */
[----:B------:R-:W-:Y:S05]  /*5280*/  @P0 BRA `(.L_x_1276) ;  /* 0x00000000006c0947 */ /* 0x000fea0003800000 */
[----:B---3--:R-:W3:Y:S01]  /*5290*/  LDC.64 R56, c[0x0][0x3f8] ;  /* 0x0000fe00ff387b82 */ /* 0x008ee20000000a00 */
[----:B------:R-:W-:-:S07]  /*52a0*/  IMAD R117, R117, 0x3c, R101 ;  /* 0x0000003c75757824 */ /* 0x000fce00078e0265 */
[----:B-12---:R-:W1:Y:S01]  /*52b0*/  LDC.64 R58, c[0x0][0x3d8] ;  /* 0x0000f600ff3a7b82 */ /* 0x006e620000000a00 */
[----:B---3--:R-:W-:Y:S01]  /*52c0*/  IMAD.WIDE.U32 R64, R56, 0x3, RZ ;  /* 0x0000000338407825 */ /* 0x008fe200078e00ff */
[----:B------:R-:W-:-:S04]  /*52d0*/  LEA R71, R57, R57, 0x1 ;  /* 0x0000003939477211 */ /* 0x000fc800078e08ff */
[----:B------:R-:W-:Y:S01]  /*52e0*/  IADD3 R71, PT, PT, R65, R71, RZ ;  /* 0x0000004741477210 */ /* 0x000fe20007ffe0ff */
[----:B-1----:R-:W-:-:S03]  /*52f0*/  IMAD.WIDE R58, R117, 0x4, R58 ;  /* 0x00000004753a7825 */ /* 0x002fc600078e023a */
[----:B------:R-:W-:-:S04]  /*5300*/  LEA.HI R64, P0, R71, R64, RZ, 0x1 ;  /* 0x0000004047407211 */ /* 0x000fc800078108ff */
[----:B------:R-:W-:Y:S01]  /*5310*/  IADD3.X R71, PT, PT, RZ, R71, RZ, P0, !PT ;  /* 0x00000047ff477210 */ /* 0x000fe200007fe4ff */
[----:B------:R4:W-:Y:S01]  /*5320*/  REDG.E.ADD.F32.FTZ.RN.STRONG.GPU desc[UR8][R58.64], R60 ;  /* 0x0000003c3a0079a6 */ /* 0x0009e2000c12f308 */
[----:B------:R-:W-:Y:S02]  /*5330*/  LEA.HI R117, P0, R57, R56, RZ, 0x1 ;  /* 0x0000003839757211 */ /* 0x000fe400078108ff */
[C---:B------:R-:W-:Y:S02]  /*5340*/  SHF.L.U64.HI R71, R64.reuse, 0x1, R71 ;  /* 0x0000000140477819 */ /* 0x040fe40000010247 */
[----:B------:R-:W-:Y:S02]  /*5350*/  SHF.L.U32 R67, R64, 0x1, RZ ;  /* 0x0000000140437819 */ /* 0x000fe400000006ff */
[----:B------:R-:W-:Y:S02]  /*5360*/  IADD3.X R64, PT, PT, RZ, R57, RZ, P0, !PT ;  /* 0x00000039ff407210 */ /* 0x000fe400007fe4ff */
[----:B------:R-:W-:-:S02]  /*5370*/  SHF.L.U32 R65, R117, 0x1, RZ ;  /* 0x0000000175417819 */ /* 0x000fc400000006ff */
[----:B------:R-:W-:Y:S02]  /*5380*/  SHF.L.U64.HI R117, R117, 0x1, R64 ;  /* 0x0000000175757819 */ /* 0x000fe40000010240 */
[----:B------:R-:W-:Y:S02]  /*5390*/  LOP3.LUT R65, R65, 0xfffffffc, RZ, 0xc0, !PT ;  /* 0xfffffffc41417812 */ /* 0x000fe400078ec0ff */
[----:B------:R-:W-:Y:S02]  /*53a0*/  LEA R64, P5, R56, R58, 0x2 ;  /* 0x0000003a38407211 */ /* 0x000fe400078a10ff */
[----:B------:R-:W-:Y:S02]  /*53b0*/  LOP3.LUT R67, R67, 0xfffffffc, RZ, 0xc0, !PT ;  /* 0xfffffffc43437812 */ /* 0x000fe400078ec0ff */
[----:B------:R-:W-:Y:S02]  /*53c0*/  IADD3 R66, P0, PT, R58, R65, RZ ;  /* 0x000000413a427210 */ /* 0x000fe40007f1e0ff */
[----:B------:R-:W-:-:S02]  /*53d0*/  LEA.HI.X R65, R56, R59, R57, 0x2, P5 ;  /* 0x0000003b38417211 */ /* 0x000fc400028f1439 */
[----:B------:R-:W-:Y:S02]  /*53e0*/  IADD3 R56, P5, PT, R58, R67, RZ ;  /* 0x000000433a387210 */ /* 0x000fe40007fbe0ff */
[C---:B------:R-:W-:Y:S02]  /*53f0*/  IADD3.X R67, PT, PT, R59.reuse, R117, RZ, P0, !PT ;  /* 0x000000753b437210 */ /* 0x040fe400007fe4ff */
[----:B------:R-:W-:-:S03]  /*5400*/  IADD3.X R57, PT, PT, R59, R71, RZ, P5, !PT ;  /* 0x000000473b397210 */ /* 0x000fc60002ffe4ff */
[----:B------:R4:W-:Y:S04]  /*5410*/  REDG.E.ADD.F32.FTZ.RN.STRONG.GPU desc[UR8][R66.64], R61 ;  /* 0x0000003d420079a6 */ /* 0x0009e8000c12f308 */
[----:B------:R4:W-:Y:S04]  /*5420*/  REDG.E.ADD.F32.FTZ.RN.STRONG.GPU desc[UR8][R64.64], R62 ;  /* 0x0000003e400079a6 */ /* 0x0009e8000c12f308 */
[----:B------:R4:W-:Y:S02]  /*5430*/  REDG.E.ADD.F32.FTZ.RN.STRONG.GPU desc[UR8][R56.64], R63 ;  /* 0x0000003f380079a6 */ /* 0x0009e4000c12f308 */
.L_x_1276:
[----:B------:R-:W-:Y:S05]  /*5440*/  BSYNC.RECONVERGENT B0 ;  /* 0x0000000000007941 */ /* 0x000fea0003800200 */
.L_x_1275:
[----:B------:R-:W-:Y:S05]  /*5450*/  @!P3 BRA `(.L_x_1277) ;  /* 0x000000080094b947 */ /* 0x000fea0003800000 */
[----:B------:R-:W5:Y:S01]  /*5460*/  LDC.64 R124, c[0x0][0x3d0] ;  /* 0x0000f400ff7c7b82 */ /* 0x000f620000000a00 */
[----:B---34-:R-:W-:Y:S02]  /*5470*/  LOP3.LUT R56, R103, 0x1, RZ, 0xc0, !PT ;  /* 0x0000000167387812 */ /* 0x018fe400078ec0ff */
[----:B------:R-:W-:-:S03]  /*5480*/  ISETP.GE.U32.AND P3, PT, R97, 0x8, PT ;  /* 0x000000086100780c */ /* 0x000fc60003f66070 */
[----:B-1----:R-:W-:-:S04]  /*5490*/  IMAD R59, R56, R99, RZ ;  /* 0x00000063383b7224 */ /* 0x002fc800078e02ff */
[----:B------:R-:W-:-:S05]  /*54a0*/  IMAD R56, R59, R97, RZ ;  /* 0x000000613b387224 */ /* 0x000fca00078e02ff */
        /* <DEDUP_REMOVED lines=10> */
[----:B--2---:R-:W-:Y:S01]  /*5550*/  IMAD.WIDE.U32 R58, R61, 0x8, R124 ;  /* 0x000000083d3a7825 */ /* 0x004fe200078e007c */
[----:B------:R-:W-:-:S04]  /*5560*/  IADD3 R61, PT, PT, -R60, 0x1, RZ ;  /* 0x000000013c3d7810 */ /* 0x000fc80007ffe1ff */
[----:B------:R1:W-:Y:S01]  /*5570*/  STG.E.64 desc[UR8][R58.64], R68 ;  /* 0x000000443a007986 */ /* 0x0003e2000c101b08 */
[----:B------:R-:W-:Y:S06]  /*5580*/  MEMBAR.ALL.GPU ;  /* 0x0000000000007992 */ /* 0x000fec000000a000 */
[----:B------:R-:W-:-:S00]  /*5590*/  ERRBAR ;  /* 0x00000000000079ab */ /* 0x000fc00000000000 */
[----:B------:R-:W-:Y:S06]  /*55a0*/  CGAERRBAR ;  /* 0x00000000000075ab */ /* 0x000fec0000000000 */
[----:B------:R1:W-:Y:S01]  /*55b0*/  REDG.E.ADD.S32.STRONG.GPU desc[UR8][R56.64], R61 ;  /* 0x0000003d3800798e */ /* 0x0003e2000c12e308 */
[----:B------:R-:W-:Y:S05]  /*55c0*/  @!P0 BRA `(.L_x_1278) ;  /* 0x0000000000148947 */ /* 0x000fea0003800000 */
.L_x_1279:
[----:B-1----:R-:W2:Y:S04]  /*55d0*/  LDG.E.STRONG.GPU R58, desc[UR8][R56.64] ;  /* 0x00000008383a7981 */ /* 0x002ea8000c1ef900 */
[----:B--2---:R-:W-:Y:S01]  /*55e0*/  CCTL.IVALL ;  /* 0x00000000ff00798f */ /* 0x004fe20002000000 */
[----:B------:R-:W-:Y:S05]  /*55f0*/  YIELD ;  /* 0x0000000000007946 */ /* 0x000fea0003800000 */
[----:B------:R-:W-:-:S13]  /*5600*/  ISETP.NE.AND P0, PT, R58, R63, PT ;  /* 0x0000003f3a00720c */ /* 0x000fda0003f05270 */
[----:B------:R-:W-:Y:S05]  /*5610*/  @P0 BRA `(.L_x_1279) ;  /* 0xfffffffc00ec0947 */ /* 0x000fea000383ffff */
.L_x_1278:
        /* <DEDUP_REMOVED lines=15> */
.L_x_1281:
[----:B------:R-:W-:Y:S02]  /*5710*/  ISETP.EQ.OR P5, PT, RZ, UR5, P2 ;  /* 0x00000005ff007c0c */ /* 0x000fe400097a2670 */
[----:B-1----:R-:W-:-:S04]  /*5720*/  IADD3 R56, PT, PT, R66, 0x1, RZ ;  /* 0x0000000142387810 */ /* 0x002fc80007ffe0ff */
[----:B------:R-:W-:-:S07]  /*5730*/  ISETP.EQ.OR P6, PT, R56, UR7, P2 ;  /* 0x0000000738007c0c */ /* 0x000fce00097c2670 */
[----:B------:R-:W-:-:S06]  /*5740*/  @!P5 IMAD.WIDE.U32 R56, R67, 0x8, R124 ;  /* 0x000000084338d825 */ /* 0x000fcc00078e007c */
[----:B------:R-:W0:Y:S01]  /*5750*/  @!P5 LDG.E.64 R56, desc[UR8][R56.64] ;  /* 0x000000083838d981 */ /* 0x000e22000c1e1b00 */
[----:B--2---:R-:W-:Y:S01]  /*5760*/  @!P6 IMAD.WIDE.U32 R58, R65, 0x8, R124 ;  /* 0x00000008413ae825 */ /* 0x004fe200078e007c */
        /* <DEDUP_REMOVED lines=53> */
.L_x_1280:
[----:B-1----:R-:W-:-:S04]  /*5ac0*/  LOP3.LUT R56, R97, 0x7, RZ, 0xc0, !PT ;  /* 0x0000000761387812 */ /* 0x002fc800078ec0ff */
[----:B------:R-:W-:-:S13]  /*5ad0*/  ISETP.NE.AND P0, PT, R56, RZ, PT ;  /* 0x000000ff3800720c */ /* 0x000fda0003f05270 */
        /* <DEDUP_REMOVED lines=20> */
[----:B--2---:R-:W-:Y:S02]  /*5c20*/  @!P3 IMAD.WIDE.U32 R58, R61, 0x8, R124 ;  /* 0x000000083d3ab825 */ /* 0x004fe400078e007c */
        /* <DEDUP_REMOVED lines=12> */
.L_x_1282:
        /* <DEDUP_REMOVED lines=10> */
[----:B--2---:R-:W-:Y:S02]  /*5d90*/  @!P0 IMAD.WIDE.U32 R58, R59, 0x8, R124 ;  /* 0x000000083b3a8825 */ /* 0x004fe400078e007c */
[----:B------:R-:W0:Y:S04]  /*5da0*/  @!P3 LDG.E.64 R56, desc[UR8][R56.64] ;  /* 0x000000083838b981 */ /* 0x000e28000c1e1b00 */
[----:B------:R-:W2:Y:S01]  /*5db0*/  @!P0 LDG.E.64 R58, desc[UR8][R58.64] ;  /* 0x000000083a3a8981 */ /* 0x000ea2000c1e1b00 */
[----:B------:R-:W-:Y:S01]  /*5dc0*/  IADD3 R70, PT, PT, R70, 0x2, RZ ;  /* 0x0000000246467810 */ /* 0x000fe20007ffe0ff */
[----:B0-----:R-:W-:Y:S01]  /*5dd0*/  @!P3 FADD.FTZ R68, R68, R56 ;  /* 0x000000384444b221 */ /* 0x001fe20000010000 */
[----:B------:R-:W-:-:S03]  /*5de0*/  @!P3 FADD.FTZ R69, R69, R57 ;  /* 0x000000394545b221 */ /* 0x000fc60000010000 */
[----:B--2---:R-:W-:Y:S01]  /*5df0*/  @!P0 FADD.FTZ R68, R68, R58 ;  /* 0x0000003a44448221 */ /* 0x004fe20000010000 */
[----:B------:R-:W-:-:S07]  /*5e00*/  @!P0 FADD.FTZ R69, R69, R59 ;  /* 0x0000003b45458221 */ /* 0x000fce0000010000 */
.L_x_1283:
        /* <DEDUP_REMOVED lines=9> */
.L_x_1284:
[----:B------:R-:W-:Y:S05]  /*5ea0*/  BSYNC.RECONVERGENT B0 ;  /* 0x0000000000007941 */ /* 0x000fea0003800200 */
.L_x_1277:
[----:B------:R-:W5:Y:S01]  /*5eb0*/  S2UR UR6, SR_CgaCtaId ;  /* 0x00000000000679c3 */ /* 0x000f620000008800 */
[----:B------:R-:W-:Y:S01]  /*5ec0*/  UMOV UR5, 0x400 ;  /* 0x0000040000057882 */ /* 0x000fe20000000000 */
[----:B------:R-:W0:Y:S01]  /*5ed0*/  LDCU.64 UR14, c[0x0][0x400] ;  /* 0x00008000ff0e77ac */ /* 0x000e220008000a00 */
[----:B----4-:R-:W-:Y:S01]  /*5ee0*/  IADD3 R63, PT, PT, R116, 0x8, RZ ;  /* 0x00000008743f7810 */ /* 0x010fe20007ffe0ff */
[----:B------:R-:W-:Y:S01]  /*5ef0*/  FADD.FTZ R86, -R44, R86 ;  /* 0x000000562c567221 */ /* 0x000fe20000010100 */
[----:B------:R-:W-:Y:S02]  /*5f00*/  IADD3 R60, PT, PT, R116, 0x10, RZ ;  /* 0x00000010743c7810 */ /* 0x000fe40007ffe0ff */
[----:B------:R-:W-:Y:S01]  /*5f10*/  SHF.R.S32.HI R64, RZ, 0x1f, R116 ;  /* 0x0000001fff407819 */ /* 0x000fe20000011474 */
[----:B------:R-:W-:Y:S01]  /*5f20*/  FMUL.FTZ R65, R86, R45 ;  /* 0x0000002d56417220 */ /* 0x000fe20000410000 */
[----:B------:R-:W-:Y:S02]  /*5f30*/  SHF.R.S32.HI R62, RZ, 0x1f, R63 ;  /* 0x0000001fff3e7819 */ /* 0x000fe4000001143f */
[----:B-1----:R-:W-:-:S02]  /*5f40*/  SHF.R.S32.HI R59, RZ, 0x1f, R60 ;  /* 0x0000001fff3b7819 */ /* 0x002fc4000001143c */
[----:B0-----:R-:W-:Y:S02]  /*5f50*/  ISETP.GE.U32.AND P0, PT, R116, UR14, PT ;  /* 0x0000000e74007c0c */ /* 0x001fe4000bf06070 */
[----:B------:R-:W-:Y:S01]  /*5f60*/  ISETP.GE.U32.AND P3, PT, R60, UR14, PT ;  /* 0x0000000e3c007c0c */ /* 0x000fe2000bf66070 */
[----:B-----5:R-:W-:Y:S01]  /*5f70*/  ULEA UR5, UR6, UR5, 0x18 ;  /* 0x0000000506057291 */ /* 0x020fe2000f8ec0ff */
[----:B------:R-:W-:Y:S02]  /*5f80*/  ISETP.GE.AND.EX P0, PT, R64, UR15, PT, P0 ;  /* 0x0000000f40007c0c */ /* 0x000fe4000bf06300 */
[----:B------:R-:W-:-:S06]  /*5f90*/  ISETP.GE.AND.EX P3, PT, R59, UR15, PT, P3 ;  /* 0x0000000f3b007c0c */ /* 0x000fcc000bf66330 */
[----:B------:R-:W-:Y:S01]  /*5fa0*/  @!P2 STS.64 [UR5+0x90], R68 ;  /* 0x00009044ff00a988 */ /* 0x000fe20008000a05 */
[----:B------:R-:W-:Y:S01]  /*5fb0*/  BAR.SYNC.DEFER_BLOCKING 0x0 ;  /* 0x0000000000007b1d */ /* 0x000fe20000010000 */
[----:B------:R-:W-:-:S04]  /*5fc0*/  ISETP.GE.U32.AND P2, PT, R63, UR14, PT ;  /* 0x0000000e3f007c0c */ /* 0x000fc8000bf46070 */
[----:B------:R-:W-:Y:S01]  /*5fd0*/  ISETP.GE.AND.EX P2, PT, R62, UR15, PT, P2 ;  /* 0x0000000f3e007c0c */ /* 0x000fe2000bf46320 */
[----:B---3--:R-:W2:Y:S01]  /*5fe0*/  LDS.64 R56, [UR5+0x90] ;  /* 0x00009005ff387984 */ /* 0x008ea20008000a00 */
[----:B------:R-:W2:Y:S02]  /*5ff0*/  LDCU UR5, c[0x0][0x42c] ;  /* 0x00008580ff0577ac */ /* 0x000ea40008000800 */
[----:B--2---:R-:W-:Y:S01]  /*6000*/  FMUL.FTZ R58, R56, UR5 ;  /* 0x00000005383a7c20 */ /* 0x004fe20008410000 */
[----:B------:R-:W-:Y:S01]  /*6010*/  FMUL.FTZ R61, R57, UR5 ;  /* 0x00000005393d7c20 */ /* 0x000fe20008410000 */
[----:B------:R-:W-:-:S03]  /*6020*/  FADD.FTZ R56, -R44, R87 ;  /* 0x000000572c387221 */ /* 0x000fc60000010100 */
[----:B------:R-:W-:Y:S01]  /*6030*/  FFMA.FTZ R57, R58, R65, R61 ;  /* 0x000000413a397223 */ /* 0x000fe2000001003d */
        /* <DEDUP_REMOVED lines=20> */
.L_x_1285:
[----:B------:R-:W-:Y:S01]  /*6180*/  FADD.FTZ R8, -R44, R8 ;  /* 0x000000082c087221 */ /* 0x000fe20000010100 */
[----:B------:R-:W-:Y:S01]  /*6190*/  FFMA.FTZ R56, R58, R56, R61 ;  /* 0x000000383a387223 */ /* 0x000fe2000001003d */
[----:B------:R-:W-:Y:S01]  /*61a0*/  BSSY.RECONVERGENT B0, `(.L_x_1286) ;  /* 0x0000013000007945 */ /* 0x000fe20003800200 */
[----:B------:R-:W-:Y:S01]  /*61b0*/  FFMA.FTZ R2, R84, R2, -R57 ;  /* 0x0000000254027223 */ /* 0x000fe20000010839 */
[----:B------:R-:W-:Y:S01]  /*61c0*/  FADD.FTZ R68, -R44, R9 ;  /* 0x000000092c447221 */ /* 0x000fe20000010100 */
        /* <DEDUP_REMOVED lines=10> */
[----:B------:R-:W-:Y:S01]  /*6270*/  IMAD R3, R116, UR17, R3 ;  /* 0x0000001174037c24 */ /* 0x000fe2000f8e0203 */
[----:B-1----:R-:W-:-:S04]  /*6280*/  LEA R56, P0, R8, UR12, 0x2 ;  /* 0x0000000c08387c11 */ /* 0x002fc8000f8010ff */
[----:B------:R-:W-:-:S04]  /*6290*/  IADD3 R3, PT, PT, R9, R3, RZ ;  /* 0x0000000309037210 */ /* 0x000fc80007ffe0ff */
[----:B------:R-:W-:Y:S01]  /*62a0*/  LEA.HI.X R57, R8, UR13, R3, 0x2, P0 ;  /* 0x0000000d08397c11 */ /* 0x000fe200080f1403 */
[----:B------:R-:W-:-:S05]  /*62b0*/  FMUL.FTZ R3, R66, R45 ;  /* 0x0000002d42037220 */ /* 0x000fca0000410000 */
[----:B------:R0:W-:Y:S02]  /*62c0*/  STG.E.64 desc[UR8][R56.64], R2 ;  /* 0x0000000238007986 */ /* 0x0001e4000c101b08 */
.L_x_1287:
[----:B------:R-:W-:Y:S05]  /*62d0*/  BSYNC.RECONVERGENT B0 ;  /* 0x0000000000007941 */ /* 0x000fea0003800200 */
.L_x_1286:
[----:B0-----:R-:W-:Y:S01]  /*62e0*/  FFMA.FTZ R3, R58, R65, R61 ;  /* 0x000000413a037223 */ /* 0x001fe2000001003d */
        /* <DEDUP_REMOVED lines=20> */
.L_x_1288:
[----:B------:R-:W-:Y:S01]  /*6430*/  FADD.FTZ R12, -R44, R12 ;  /* 0x0000000c2c0c7221 */ /* 0x000fe20000010100 */
[----:B------:R-:W-:Y:S01]  /*6440*/  FFMA.FTZ R8, R58, R68, R61 ;  /* 0x000000443a087223 */ /* 0x000fe2000001003d */
[----:B------:R-:W-:Y:S01]  /*6450*/  BSSY.RECONVERGENT B0, `(.L_x_1289) ;  /* 0x0000013000007945 */ /* 0x000fe20003800200 */
[----:B------:R-:W-:Y:S01]  /*6460*/  FADD.FTZ R56, -R44, R13 ;  /* 0x0000000d2c387221 */ /* 0x000fe20000010100 */
[----:B------:R-:W-:Y:S01]  /*6470*/  FMUL.FTZ R13, R12, R45 ;  /* 0x0000002d0c0d7220 */ /* 0x000fe20000410000 */
[----:B------:R-:W-:Y:S01]  /*6480*/  FFMA.FTZ R2, R84, R10, -R3 ;  /* 0x0000000a54027223 */ /* 0x000fe20000010803 */
[----:B------:R-:W-:Y:S01]  /*6490*/  FFMA.FTZ R12, R85, R11, -R8 ;  /* 0x0000000b550c7223 */ /* 0x000fe20000010808 */
[----:B------:R-:W-:Y:S06]  /*64a0*/  @P2 BRA `(.L_x_1290) ;  /* 0x0000000000342947 */ /* 0x000fec0003800000 */
        /* <DEDUP_REMOVED lines=10> */
[----:B------:R-:W-:-:S04]  /*6550*/  IADD3 R63, PT, PT, R9, R63, RZ ;  /* 0x0000003f093f7210 */ /* 0x000fc80007ffe0ff */
[----:B------:R-:W-:-:S05]  /*6560*/  LEA.HI.X R11, R8, UR17, R63, 0x2, P0 ;  /* 0x00000011080b7c11 */ /* 0x000fca00080f143f */
[----:B------:R0:W-:Y:S02]  /*6570*/  STG.E.64 desc[UR8][R10.64], R2 ;  /* 0x000000020a007986 */ /* 0x0001e4000c101b08 */
.L_x_1290:
[----:B------:R-:W-:Y:S05]  /*6580*/  BSYNC.RECONVERGENT B0 ;  /* 0x0000000000007941 */ /* 0x000fea0003800200 */
.L_x_1289:
[----:B------:R-:W-:Y:S01]  /*6590*/  FFMA.FTZ R57, R58, R13, R61 ;  /* 0x0000000d3a397223 */ /* 0x000fe2000001003d */
        /* <DEDUP_REMOVED lines=20> */
.L_x_1291:
[----:B------:R-:W-:Y:S01]  /*66e0*/  FFMA.FTZ R8, R58, R62, R61 ;  /* 0x0000003e3a087223 */ /* 0x000fe2000001003d */
[----:B------:R-:W-:Y:S01]  /*66f0*/  BSSY.RECONVERGENT B0, `(.L_x_1292) ;  /* 0x0000013000007945 */ /* 0x000fe20003800200 */
[----:B0-----:R-:W-:Y:S01]  /*6700*/  FFMA.FTZ R2, R84, R14, -R57 ;  /* 0x0000000e54027223 */ /* 0x001fe20000010839 */
[C---:B------:R-:W-:Y:S01]  /*6710*/  FADD.FTZ R66, -R44.reuse, R16 ;  /* 0x000000102c427221 */ /* 0x040fe20000010100 */
[----:B------:R-:W-:Y:S01]  /*6720*/  FADD.FTZ R68, -R44, R17 ;  /* 0x000000112c447221 */ /* 0x000fe20000010100 */
        /* <DEDUP_REMOVED lines=15> */
.L_x_1293:
[----:B------:R-:W-:Y:S05]  /*6820*/  BSYNC.RECONVERGENT B0 ;  /* 0x0000000000007941 */ /* 0x000fea0003800200 */
.L_x_1292:
[----:B------:R-:W-:Y:S01]  /*6830*/  FADD.FTZ R124, -R44, R5 ;  /* 0x000000052c7c7221 */ /* 0x000fe20000010100 */
[----:B------:R-:W-:Y:S01]  /*6840*/  IADD3 R5, PT, PT, R116, 0x18, RZ ;  /* 0x0000001874057810 */ /* 0x000fe20007ffe0ff */
[----:B------:R-:W-:Y:S01]  /*6850*/  FADD.FTZ R16, -R44, R37 ;  /* 0x000000252c107221 */ /* 0x000fe20000010100 */
[----:B------:R-:W-:Y:S01]  /*6860*/  IADD3 R13, PT, PT, R116, 0x20, RZ ;  /* 0x00000020740d7810 */ /* 0x000fe20007ffe0ff */
[-C--:B0-----:R-:W-:Y:S01]  /*6870*/  FMUL.FTZ R3, R66, R45.reuse ;  /* 0x0000002d42037220 */ /* 0x081fe20000410000 */
[----:B------:R-:W-:Y:S01]  /*6880*/  SHF.R.S32.HI R11, RZ, 0x1f, R115 ;  /* 0x0000001fff0b7819 */ /* 0x000fe20000011473 */
[----:B------:R-:W-:Y:S01]  /*6890*/  FMUL.FTZ R68, R68, R45 ;  /* 0x0000002d44447220 */ /* 0x000fe20000410000 */
[----:B------:R-:W-:Y:S01]  /*68a0*/  ISETP.GE.U32.AND P2, PT, R5, UR14, PT ;  /* 0x0000000e05007c0c */ /* 0x000fe2000bf46070 */
[C---:B------:R-:W-:Y:S01]  /*68b0*/  FADD.FTZ R70, -R44.reuse, R20 ;  /* 0x000000142c467221 */ /* 0x040fe20000010100 */
[----:B------:R-:W-:Y:S01]  /*68c0*/  ISETP.GE.U32.AND P0, PT, R13, UR14, PT ;  /* 0x0000000e0d007c0c */ /* 0x000fe2000bf06070 */
[C---:B------:R-:W-:Y:S01]  /*68d0*/  FADD.FTZ R86, -R44.reuse, R21 ;  /* 0x000000152c567221 */ /* 0x040fe20000010100 */
[----:B------:R-:W-:Y:S01]  /*68e0*/  ISETP.GE.U32.AND P6, PT, R115, UR14, PT ;  /* 0x0000000e73007c0c */ /* 0x000fe2000bfc6070 */
[C---:B------:R-:W-:Y:S01]  /*68f0*/  FADD.FTZ R118, -R44.reuse, R4 ;  /* 0x000000042c767221 */ /* 0x040fe20000010100 */
[----:B------:R-:W-:Y:S01]  /*6900*/  SHF.R.S32.HI R37, RZ, 0x1f, R5 ;  /* 0x0000001fff257819 */ /* 0x000fe20000011405 */
[C---:B------:R-:W-:Y:S01]  /*6910*/  FADD.FTZ R24, -R44.reuse, R24 ;  /* 0x000000182c187221 */ /* 0x040fe20000010100 */
[----:B------:R-:W-:Y:S01]  /*6920*/  SHF.R.S32.HI R15, RZ, 0x1f, R13 ;  /* 0x0000001fff0f7819 */ /* 0x000fe2000001140d */
[----:B------:R-:W-:Y:S01]  /*6930*/  FADD.FTZ R10, -R44, R25 ;  /* 0x000000192c0a7221 */ /* 0x000fe20000010100 */
[----:B------:R-:W-:Y:S01]  /*6940*/  ISETP.GE.U32.AND P3, PT, R114, UR14, PT ;  /* 0x0000000e72007c0c */ /* 0x000fe2000bf66070 */
[C---:B------:R-:W-:Y:S01]  /*6950*/  FADD.FTZ R28, -R44.reuse, R28 ;  /* 0x0000001c2c1c7221 */ /* 0x040fe20000010100 */
[----:B------:R-:W-:Y:S01]  /*6960*/  ISETP.GE.U32.AND P5, PT, R113, UR14, PT ;  /* 0x0000000e71007c0c */ /* 0x000fe2000bfa6070 */
[C---:B------:R-:W-:Y:S01]  /*6970*/  FADD.FTZ R62, -R44.reuse, R29 ;  /* 0x0000001d2c3e7221 */ /* 0x040fe20000010100 */
        /* <DEDUP_REMOVED lines=14> */
[----:B------:R-:W-:Y:S01]  /*6a60*/  ISETP.GE.AND.EX P2, PT, R37, UR15, PT, P2 ;  /* 0x0000000f25007c0c */ /* 0x000fe2000bf46320 */
[----:B------:R-:W-:Y:S01]  /*6a70*/  FADD.FTZ R44, -R44, R79 ;  /* 0x0000004f2c2c7221 */ /* 0x000fe20000010100 */
[----:B------:R-:W-:Y:S01]  /*6a80*/  ISETP.GE.AND.EX P0, PT, R15, UR15, PT, P0 ;  /* 0x0000000f0f007c0c */ /* 0x000fe2000bf06300 */
[C-C-:B------:R-:W-:Y:S01]  /*6a90*/  FFMA.FTZ R29, R58.reuse, R3, R61.reuse ;  /* 0x000000033a1d7223 */ /* 0x140fe2000001003d */
[----:B------:R-:W-:Y:S01]  /*6aa0*/  ISETP.GE.AND.EX P6, PT, R11, UR15, PT, P6 ;  /* 0x0000000f0b007c0c */ /* 0x000fe2000bfc6360 */
[----:B------:R-:W-:Y:S01]  /*6ab0*/  FFMA.FTZ R33, R58, R68, R61 ;  /* 0x000000443a217223 */ /* 0x000fe2000001003d */
[----:B------:R-:W-:-:S02]  /*6ac0*/  ISETP.GE.AND.EX P3, PT, R96, UR15, PT, P3 ;  /* 0x0000000f60007c0c */ /* 0x000fc4000bf66330 */
[----:B------:R-:W-:Y:S01]  /*6ad0*/  ISETP.GE.AND.EX P5, PT, R95, UR15, PT, P5 ;  /* 0x0000000f5f007c0c */ /* 0x000fe2000bfa6350 */
[----:B------:R-:W-:-:S12]  /*6ae0*/  @!P1 BRA `(.L_x_1294) ;  /* 0x0000000000489947 */ /* 0x000fd80003800000 */
        /* <DEDUP_REMOVED lines=18> */
.L_x_1294:
        /* <DEDUP_REMOVED lines=17> */
.L_x_1296:
[----:B------:R-:W-:Y:S05]  /*6d20*/  BSYNC.RECONVERGENT B0 ;  /* 0x0000000000007941 */ /* 0x000fea0003800200 */
.L_x_1295:
[-C--:B------:R-:W-:Y:S01]  /*6d30*/  FMUL.FTZ R19, R70, R45.reuse ;  /* 0x0000002d46137220 */ /* 0x080fe20000410000 */
[----:B------:R-:W-:Y:S01]  /*6d40*/  FMUL.FTZ R86, R86, R45 ;  /* 0x0000002d56567220 */ /* 0x000fe20000410000 */
[----:B------:R-:W-:Y:S06]  /*6d50*/  @!P1 BRA `(.L_x_1297) ;  /* 0x0000000000489947 */ /* 0x000fec0003800000 */
        /* <DEDUP_REMOVED lines=18> */
.L_x_1297:
[--C-:B------:R-:W-:Y:S01]  /*6e80*/  FFMA.FTZ R3, R58, R19, R61.reuse ;  /* 0x000000133a037223 */ /* 0x100fe2000001003d */
[-C--:B------:R-:W-:Y:S01]  /*6e90*/  FMUL.FTZ R118, R118, R45.reuse ;  /* 0x0000002d76767220 */ /* 0x080fe20000410000 */
[----:B------:R-:W-:Y:S01]  /*6ea0*/  FMUL.FTZ R124, R124, R45 ;  /* 0x0000002d7c7c7220 */ /* 0x000fe20000410000 */
[----:B------:R-:W-:Y:S01]  /*6eb0*/  FFMA.FTZ R2, R58, R86, R61 ;  /* 0x000000563a027223 */ /* 0x000fe2000001003d */
[----:B------:R-:W-:Y:S01]  /*6ec0*/  BSSY.RECONVERGENT B0, `(.L_x_1298) ;  /* 0x0000013000007945 */ /* 0x000fe20003800200 */
[----:B0-----:R-:W-:Y:S01]  /*6ed0*/  FFMA.FTZ R8, R84, R22, -R3 ;  /* 0x0000001654087223 */ /* 0x001fe20000010803 */
[C-C-:B------:R-:W-:Y:S01]  /*6ee0*/  FFMA.FTZ R17, R58.reuse, R118, R61.reuse ;  /* 0x000000763a117223 */ /* 0x140fe2000001003d */
[----:B------:R-:W-:Y:S01]  /*6ef0*/  FFMA.FTZ R66, R58, R124, R61 ;  /* 0x0000007c3a427223 */ /* 0x000fe2000001003d */
        /* <DEDUP_REMOVED lines=15> */
.L_x_1299:
[----:B------:R-:W-:Y:S05]  /*6ff0*/  BSYNC.RECONVERGENT B0 ;  /* 0x0000000000007941 */ /* 0x000fea0003800200 */
.L_x_1298:
[----:B------:R-:W-:Y:S05]  /*7000*/  @!P1 BRA `(.L_x_1300) ;  /* 0x0000000000489947 */ /* 0x000fea0003800000 */
        /* <DEDUP_REMOVED lines=18> */
.L_x_1300:
        /* <DEDUP_REMOVED lines=17> */
.L_x_1302:
[----:B------:R-:W-:Y:S05]  /*7240*/  BSYNC.RECONVERGENT B0 ;  /* 0x0000000000007941 */ /* 0x000fea0003800200 */
.L_x_1301:
[-C--:B------:R-:W-:Y:S01]  /*7250*/  FMUL.FTZ R11, R24, R45.reuse ;  /* 0x0000002d180b7220 */ /* 0x080fe20000410000 */
[----:B------:R-:W-:Y:S01]  /*7260*/  FMUL.FTZ R18, R10, R45 ;  /* 0x0000002d0a127220 */ /* 0x000fe20000410000 */
[----:B------:R-:W-:Y:S06]  /*7270*/  @!P1 BRA `(.L_x_1303) ;  /* 0x0000000000489947 */ /* 0x000fec0003800000 */
        /* <DEDUP_REMOVED lines=18> */
.L_x_1303:
[--C-:B------:R-:W-:Y:S01]  /*73a0*/  FFMA.FTZ R3, R58, R11, R61.reuse ;  /* 0x0000000b3a037223 */ /* 0x100fe2000001003d */
[-C--:B------:R-:W-:Y:S01]  /*73b0*/  FMUL.FTZ R28, R28, R45.reuse ;  /* 0x0000002d1c1c7220 */ /* 0x080fe20000410000 */
[----:B------:R-:W-:Y:S01]  /*73c0*/  FMUL.FTZ R62, R62, R45 ;  /* 0x0000002d3e3e7220 */ /* 0x000fe20000410000 */
[----:B------:R-:W-:Y:S01]  /*73d0*/  FFMA.FTZ R2, R58, R18, R61 ;  /* 0x000000123a027223 */ /* 0x000fe2000001003d */
[----:B------:R-:W-:Y:S01]  /*73e0*/  BSSY.RECONVERGENT B0, `(.L_x_1304) ;  /* 0x0000013000007945 */ /* 0x000fe20003800200 */
[----:B-1----:R-:W-:Y:S01]  /*73f0*/  FFMA.FTZ R6, R84, R26, -R3 ;  /* 0x0000001a54067223 */ /* 0x002fe20000010803 */
[C-C-:B------:R-:W-:Y:S01]  /*7400*/  FFMA.FTZ R11, R58.reuse, R28, R61.reuse ;  /* 0x0000001c3a0b7223 */ /* 0x140fe2000001003d */
[----:B------:R-:W-:Y:S01]  /*7410*/  FFMA.FTZ R18, R58, R62, R61 ;  /* 0x0000003e3a127223 */ /* 0x000fe2000001003d */
[----:B0-----:R-:W-:Y:S01]  /*7420*/  FFMA.FTZ R8, R85, R27, -R2 ;  /* 0x0000001b55087223 */ /* 0x001fe20000010802 */
        /* <DEDUP_REMOVED lines=14> */
.L_x_1305:
[----:B------:R-:W-:Y:S05]  /*7510*/  BSYNC.RECONVERGENT B0 ;  /* 0x0000000000007941 */ /* 0x000fea0003800200 */
.L_x_1304:
        /* <DEDUP_REMOVED lines=19> */
.L_x_1306:
        /* <DEDUP_REMOVED lines=17> */
.L_x_1308:
[----:B------:R-:W-:Y:S05]  /*7760*/  BSYNC.RECONVERGENT B0 ;  /* 0x0000000000007941 */ /* 0x000fea0003800200 */
.L_x_1307:
        /* <DEDUP_REMOVED lines=21> */
.L_x_1309:
[----:B------:R-:W-:Y:S04]  /*78c0*/  BSSY.RECONVERGENT B0, `(.L_x_1310) ;  /* 0x0000013000007945 */ /* 0x000fe80003800200 */
[----:B------:R-:W-:Y:S05]  /*78d0*/  @P4 BRA `(.L_x_1311) ;  /* 0x0000000000444947 */ /* 0x000fea0003800000 */
[----:B------:R-:W1:Y:S01]  /*78e0*/  LDCU.64 UR12, c[0x0][0x3f8] ;  /* 0x00007f00ff0c77ac */ /* 0x000e620008000a00 */
[----:B------:R-:W-:Y:S01]  /*78f0*/  MOV R2, R120 ;  /* 0x0000007800027202 */ /* 0x000fe20000000f00 */
[C-C-:B0-----:R-:W-:Y:S01]  /*7900*/  FFMA.FTZ R5, R58.reuse, R11, R61.reuse ;  /* 0x0000000b3a057223 */ /* 0x141fe2000001003d */
[----:B------:R-:W-:Y:S01]  /*7910*/  MOV R3, R123 ;  /* 0x0000007b00037202 */ /* 0x000fe20000000f00 */
[----:B------:R-:W0:Y:S01]  /*7920*/  LDCU.64 UR16, c[0x0][0x380] ;  /* 0x00007000ff1077ac */ /* 0x000e220008000a00 */
[----:B------:R-:W-:Y:S01]  /*7930*/  FFMA.FTZ R8, R58, R12, R61 ;  /* 0x0000000c3a087223 */ /* 0x000fe2000001003d */
[----:B------:R-:W-:-:S03]  /*7940*/  FFMA.FTZ R6, R84, R76, -R5 ;  /* 0x0000004c54067223 */ /* 0x000fc60000010805 */
[----:B------:R-:W-:Y:S01]  /*7950*/  FFMA.FTZ R8, R85, R77, -R8 ;  /* 0x0000004d55087223 */ /* 0x000fe20000010808 */
[----:B------:R-:W-:Y:S01]  /*7960*/  FMUL.FTZ R6, R6, R45 ;  /* 0x0000002d06067220 */ /* 0x000fe20000410000 */
[----:B-1----:R-:W-:Y:S02]  /*7970*/  IMAD R7, R94, UR12, RZ ;  /* 0x0000000c5e077c24 */ /* 0x002fe4000f8e02ff */
[----:B------:R-:W-:-:S04]  /*7980*/  IMAD.WIDE.U32 R2, R112, UR12, R2 ;  /* 0x0000000c70027c25 */ /* 0x000fc8000f8e0002 */
[----:B------:R-:W-:Y:S01]  /*7990*/  IMAD R7, R112, UR13, R7 ;  /* 0x0000000d70077c24 */ /* 0x000fe2000f8e0207 */
[----:B0-----:R-:W-:-:S04]  /*79a0*/  LEA R4, P0, R2, UR16, 0x2 ;  /* 0x0000001002047c11 */ /* 0x001fc8000f8010ff */
[----:B------:R-:W-:-:S04]  /*79b0*/  IADD3 R7, PT, PT, R3, R7, RZ ;  /* 0x0000000703077210 */ /* 0x000fc80007ffe0ff */
[----:B------:R-:W-:Y:S01]  /*79c0*/  LEA.HI.X R5, R2, UR17, R7, 0x2, P0 ;  /* 0x0000001102057c11 */ /* 0x000fe200080f1407 */
[----:B------:R-:W-:-:S05]  /*79d0*/  FMUL.FTZ R7, R8, R45 ;  /* 0x0000002d08077220 */ /* 0x000fca0000410000 */
[----:B------:R1:W-:Y:S02]  /*79e0*/  STG.E.64 desc[UR8][R4.64], R6 ;  /* 0x0000000604007986 */ /* 0x0003e4000c101b08 */
.L_x_1311:
[----:B------:R-:W-:Y:S05]  /*79f0*/  BSYNC.RECONVERGENT B0 ;  /* 0x0000000000007941 */ /* 0x000fea0003800200 */
.L_x_1310:
[----:B------:R-:W-:Y:S01]  /*7a00*/  UISETP.NE.AND UP0, UPT, UR10, URZ, UPT ;  /* 0x000000ff0a00728c */ /* 0x000fe2000bf05270 */
[-C--:B------:R-:W-:Y:S01]  /*7a10*/  FMUL.FTZ R3, R32, R45.reuse ;  /* 0x0000002d20037220 */ /* 0x080fe20000410000 */
[-C--:B01----:R-:W-:Y:S01]  /*7a20*/  FMUL.FTZ R6, R14, R45.reuse ;  /* 0x0000002d0e067220 */ /* 0x083fe20000410000 */
        /* <DEDUP_REMOVED lines=14> */
[C-C-:B------:R-:W-:Y:S01]  /*7b10*/  FFMA.FTZ R23, R58.reuse, R3, R61.reuse ;  /* 0x000000033a177223 */ /* 0x140fe2000001003d */
[----:B------:R-:W-:Y:S01]  /*7b20*/  ISETP.GE.U32.AND P0, PT, R109, UR14, PT ;  /* 0x0000000e6d007c0c */ /* 0x000fe2000bf06070 */
[--C-:B------:R-:W-:Y:S01]  /*7b30*/  FFMA.FTZ R24, R58, R6, R61.reuse ;  /* 0x000000063a187223 */ /* 0x100fe2000001003d */
[----:B------:R-:W-:Y:S01]  /*7b40*/  ISETP.GE.U32.AND P6, PT, R108, UR14, PT ;  /* 0x0000000e6c007c0c */ /* 0x000fe2000bfc6070 */
[C-C-:B------:R-:W-:Y:S01]  /*7b50*/  FFMA.FTZ R19, R58.reuse, R36, R61.reuse ;  /* 0x000000243a137223 */ /* 0x140fe2000001003d */
[----:B------:R-:W-:Y:S01]  /*7b60*/  ISETP.GE.U32.AND P4, PT, R107, UR14, PT ;  /* 0x0000000e6b007c0c */ /* 0x000fe2000bf86070 */
[--C-:B------:R-:W-:Y:S01]  /*7b70*/  FFMA.FTZ R16, R58, R26, R61.reuse ;  /* 0x0000001a3a107223 */ /* 0x100fe2000001003d */
[----:B------:R-:W-:Y:S01]  /*7b80*/  ISETP.GE.U32.AND P5, PT, R106, UR14, PT ;  /* 0x0000000e6a007c0c */ /* 0x000fe2000bfa6070 */
[C-C-:B------:R-:W-:Y:S01]  /*7b90*/  FFMA.FTZ R17, R58.reuse, R40, R61.reuse ;  /* 0x000000283a117223 */ /* 0x140fe2000001003d */
        /* <DEDUP_REMOVED lines=35> */
.L_x_1312:
        /* <DEDUP_REMOVED lines=17> */
.L_x_1314:
[----:B------:R-:W-:Y:S05]  /*7ee0*/  BSYNC.RECONVERGENT B0 ;  /* 0x0000000000007941 */ /* 0x000fea0003800200 */
.L_x_1313:
        /* <DEDUP_REMOVED lines=19> */
.L_x_1315:
        /* <DEDUP_REMOVED lines=17> */
.L_x_1317:
[----:B------:R-:W-:Y:S05]  /*8130*/  BSYNC.RECONVERGENT B0 ;  /* 0x0000000000007941 */ /* 0x000fea0003800200 */
.L_x_1316:
        /* <DEDUP_REMOVED lines=19> */
.L_x_1318:
        /* <DEDUP_REMOVED lines=17> */
.L_x_1320:
[----:B------:R-:W-:Y:S05]  /*8380*/  BSYNC.RECONVERGENT B0 ;  /* 0x0000000000007941 */ /* 0x000fea0003800200 */
.L_x_1319:
[----:B------:R-:W-:Y:S05]  /*8390*/  BRA.U !UP0, `(.L_x_1321) ;  /* 0x0000000108487547 */ /* 0x000fea000b800000 */
[----:B------:R-:W-:Y:S01]  /*83a0*/  FFMA.FTZ R46, R84, R46, R82 ;  /* 0x0000002e542e7223 */ /* 0x000fe20000010052 */
[----:B------:R-:W-:-:S03]  /*83b0*/  FFMA.FTZ R56, R85, R56, R83 ;  /* 0x0000003855387223 */ /* 0x000fc60000010053 */
[----:B------:R-:W-:Y:S01]  /*83c0*/  FMUL.FTZ R2, R46, -1.4426950216293334961 ;  /* 0xbfb8aa3b2e027820 */ /* 0x000fe20000410000 */
[----:B01----:R-:W-:-:S05]  /*83d0*/  FMUL.FTZ R4, R56, -1.4426950216293334961 ;  /* 0xbfb8aa3b38047820 */ /* 0x003fca0000410000 */
        /* <DEDUP_REMOVED lines=14> */
.L_x_1321:
        /* <DEDUP_REMOVED lines=8> */
[----:B------:R-:W2:Y:S01]  /*8540*/  LDCU.64 UR16, c[0x0][0x380] ;  /* 0x00007000ff1077ac */ /* 0x000ea20008000a00 */
[----:B------:R-:W-:Y:S01]  /*8550*/  FMUL.FTZ R49, R12, R45 ;  /* 0x0000002d0c317220 */ /* 0x000fe20000410000 */
[----:B0-----:R-:W-:Y:S02]  /*8560*/  IMAD R7, R90, UR12, RZ ;  /* 0x0000000c5a077c24 */ /* 0x001fe4000f8e02ff */
[----:B-1----:R-:W-:-:S04]  /*8570*/  IMAD.WIDE.U32 R4, R108, UR12, R2 ;  /* 0x0000000c6c047c25 */ /* 0x002fc8000f8e0002 */
[----:B------:R-:W-:Y:S01]  /*8580*/  IMAD R7, R108, UR13, R7 ;  /* 0x0000000d6c077c24 */ /* 0x000fe2000f8e0207 */
[----:B--2---:R-:W-:-:S04]  /*8590*/  LEA R2, P0, R4, UR16, 0x2 ;  /* 0x0000001004027c11 */ /* 0x004fc8000f8010ff */
[----:B------:R-:W-:-:S04]  /*85a0*/  IADD3 R7, PT, PT, R5, R7, RZ ;  /* 0x0000000705077210 */ /* 0x000fc80007ffe0ff */
[----:B------:R-:W-:-:S05]  /*85b0*/  LEA.HI.X R3, R4, UR17, R7, 0x2, P0 ;  /* 0x0000001104037c11 */ /* 0x000fca00080f1407 */
[----:B------:R2:W-:Y:S02]  /*85c0*/  STG.E.64 desc[UR8][R2.64], R48 ;  /* 0x0000003002007986 */ /* 0x0005e4000c101b08 */
.L_x_1323:
[----:B------:R-:W-:Y:S05]  /*85d0*/  BSYNC.RECONVERGENT B0 ;  /* 0x0000000000007941 */ /* 0x000fea0003800200 */
.L_x_1322:
[----:B------:R-:W-:Y:S05]  /*85e0*/  BRA.U !UP0, `(.L_x_1324) ;  /* 0x0000000108487547 */ /* 0x000fea000b800000 */
[----:B------:R-:W-:Y:S01]  /*85f0*/  FFMA.FTZ R50, R84, R50, R82 ;  /* 0x0000003254327223 */ /* 0x000fe20000010052 */
[----:B------:R-:W-:-:S03]  /*8600*/  FFMA.FTZ R60, R85, R60, R83 ;  /* 0x0000003c553c7223 */ /* 0x000fc60000010053 */
[----:B--2---:R-:W-:Y:S01]  /*8610*/  FMUL.FTZ R2, R50, -1.4426950216293334961 ;  /* 0xbfb8aa3b32027820 */ /* 0x004fe20000410000 */
        /* <DEDUP_REMOVED lines=15> */
.L_x_1324:
[----:B------:R-:W-:Y:S01]  /*8710*/  BSSY.RECONVERGENT B0, `(.L_x_1325) ;  /* 0x0000011000007945 */ /* 0x000fe20003800200 */
[----:B------:R-:W-:Y:S01]  /*8720*/  FFMA.FTZ R52, R84, R52, -R13 ;  /* 0x0000003454347223 */ /* 0x000fe2000001080d */
[----:B------:R-:W-:Y:S02]  /*8730*/  FFMA.FTZ R10, R85, R53, -R10 ;  /* 0x00000035550a7223 */ /* 0x000fe4000001080a */
[----:B------:R-:W-:Y:S05]  /*8740*/  @P4 BRA `(.L_x_1326) ;  /* 0x0000000000344947 */ /* 0x000fea0003800000 */
[----:B------:R-:W0:Y:S01]  /*8750*/  LDCU.64 UR12, c[0x0][0x3f8] ;  /* 0x00007f00ff0c77ac */ /* 0x000e220008000a00 */
[----:B--2---:R-:W-:Y:S01]  /*8760*/  MOV R2, R120 ;  /* 0x0000007800027202 */ /* 0x004fe20000000f00 */
        /* <DEDUP_REMOVED lines=11> */
.L_x_1326:
[----:B------:R-:W-:Y:S05]  /*8820*/  BSYNC.RECONVERGENT B0 ;  /* 0x0000000000007941 */ /* 0x000fea0003800200 */
.L_x_1325:
[----:B------:R-:W-:Y:S05]  /*8830*/  BRA.U !UP0, `(.L_x_1327) ;  /* 0x0000000108487547 */ /* 0x000fea000b800000 */
[----:B------:R-:W-:Y:S01]  /*8840*/  FFMA.FTZ R54, R84, R54, R82 ;  /* 0x0000003654367223 */ /* 0x000fe20000010052 */
[----:B------:R-:W-:-:S03]  /*8850*/  FFMA.FTZ R64, R85, R64, R83 ;  /* 0x0000004055407223 */ /* 0x000fc60000010053 */
[----:B--23--:R-:W-:Y:S01]  /*8860*/  FMUL.FTZ R2, R54, -1.4426950216293334961 ;  /* 0xbfb8aa3b36027820 */ /* 0x00cfe20000410000 */
        /* <DEDUP_REMOVED lines=15> */
.L_x_1327:
[----:B------:R-:W-:Y:S01]  /*8960*/  BSSY.RECONVERGENT B0, `(.L_x_1328) ;  /* 0x0000011000007945 */ /* 0x000fe20003800200 */
[----:B------:R-:W-:Y:S01]  /*8970*/  FFMA.FTZ R72, R84, R72, -R11 ;  /* 0x0000004854487223 */ /* 0x000fe2000001080b */
[----:B------:R-:W-:Y:S02]  /*8980*/  FFMA.FTZ R8, R85, R73, -R8 ;  /* 0x0000004955087223 */ /* 0x000fe40000010808 */
[----:B------:R-:W-:Y:S05]  /*8990*/  @P5 BRA `(.L_x_1329) ;  /* 0x0000000000345947 */ /* 0x000fea0003800000 */
[----:B------:R-:W0:Y:S01]  /*89a0*/  LDCU.64 UR12, c[0x0][0x3f8] ;  /* 0x00007f00ff0c77ac */ /* 0x000e220008000a00 */
[----:B--23--:R-:W-:Y:S01]  /*89b0*/  MOV R2, R120 ;  /* 0x0000007800027202 */ /* 0x00cfe20000000f00 */
        /* <DEDUP_REMOVED lines=11> */
.L_x_1329:
[----:B------:R-:W-:Y:S05]  /*8a70*/  BSYNC.RECONVERGENT B0 ;  /* 0x0000000000007941 */ /* 0x000fea0003800200 */
.L_x_1328:
[----:B------:R-:W-:Y:S05]  /*8a80*/  BRA.U !UP0, `(.L_x_1330) ;  /* 0x0000000108487547 */ /* 0x000fea000b800000 */
[----:B------:R-:W-:Y:S01]  /*8a90*/  FFMA.FTZ R78, R84, R78, R82 ;  /* 0x0000004e544e7223 */ /* 0x000fe20000010052 */
[----:B------:R-:W-:-:S03]  /*8aa0*/  FFMA.FTZ R44, R85, R44, R83 ;  /* 0x0000002c552c7223 */ /* 0x000fc60000010053 */
[----:B--234-:R-:W-:Y:S01]  /*8ab0*/  FMUL.FTZ R2, R78, -1.4426950216293334961 ;  /* 0xbfb8aa3b4e027820 */ /* 0x01cfe20000410000 */
        /* <DEDUP_REMOVED lines=15> */
.L_x_1330:
[----:B------:R-:W-:Y:S01]  /*8bb0*/  ISETP.GE.AND.EX P3, PT, R0, UR15, PT, P3 ;  /* 0x0000000f00007c0c */ /* 0x000fe2000bf66330 */
[----:B------:R-:W-:Y:S01]  /*8bc0*/  FFMA.FTZ R80, R84, R80, -R9 ;  /* 0x0000005054507223 */ /* 0x000fe20000010809 */
[----:B------:R-:W-:Y:S01]  /*8bd0*/  FFMA.FTZ R58, R85, R81, -R58 ;  /* 0x00000051553a7223 */ /* 0x000fe2000001083a */
[----:B------:R-:W-:Y:S02]  /*8be0*/  BSSY.RECONVERGENT B0, `(.L_x_1331) ;  /* 0x000000e000007945 */ /* 0x000fe40003800200 */
[-C--:B------:R-:W-:Y:S01]  /*8bf0*/  FMUL.FTZ R80, R80, R45.reuse ;  /* 0x0000002d50507220 */ /* 0x080fe20000410000 */
[----:B------:R-:W-:-:S07]  /*8c00*/  FMUL.FTZ R81, R58, R45 ;  /* 0x0000002d3a517220 */ /* 0x000fce0000410000 */
[----:B------:R-:W-:Y:S05]  /*8c10*/  @P3 BRA `(.L_x_1332) ;  /* 0x0000000000283947 */ /* 0x000fea0003800000 */
[----:B------:R-:W2:Y:S01]  /*8c20*/  LDCU.64 UR12, c[0x0][0x3f8] ;  /* 0x00007f00ff0c77ac */ /* 0x000ea20008000a00 */
[----:B------:R-:W-:Y:S01]  /*8c30*/  MOV R121, R123 ;  /* 0x0000007b00797202 */ /* 0x000fe20000000f00 */
[----:B------:R-:W5:Y:S01]  /*8c40*/  LDCU.64 UR14, c[0x0][0x380] ;  /* 0x00007000ff0e77ac */ /* 0x000f620008000a00 */
[----:B--234-:R-:W-:Y:S02]  /*8c50*/  IMAD R2, R0, UR12, RZ ;  /* 0x0000000c00027c24 */ /* 0x01cfe4000f8e02ff */
[----:B------:R-:W-:-:S04]  /*8c60*/  IMAD.WIDE.U32 R120, R105, UR12, R120 ;  /* 0x0000000c69787c25 */ /* 0x000fc8000f8e0078 */
[----:B------:R-:W-:Y:S01]  /*8c70*/  IMAD R3, R105, UR13, R2 ;  /* 0x0000000d69037c24 */ /* 0x000fe2000f8e0202 */
[----:B-----5:R-:W-:-:S04]  /*8c80*/  LEA R2, P0, R120, UR14, 0x2 ;  /* 0x0000000e78027c11 */ /* 0x020fc8000f8010ff */
[----:B------:R-:W-:-:S04]  /*8c90*/  IADD3 R3, PT, PT, R121, R3, RZ ;  /* 0x0000000379037210 */ /* 0x000fc80007ffe0ff */
[----:B------:R-:W-:-:S05]  /*8ca0*/  LEA.HI.X R3, R120, UR15, R3, 0x2, P0 ;  /* 0x0000000f78037c11 */ /* 0x000fca00080f1403 */
[----:B------:R2:W-:Y:S02]  /*8cb0*/  STG.E.64 desc[UR8][R2.64], R80 ;  /* 0x0000005002007986 */ /* 0x0005e4000c101b08 */
.L_x_1332:
[----:B------:R-:W-:Y:S05]  /*8cc0*/  BSYNC.RECONVERGENT B0 ;  /* 0x0000000000007941 */ /* 0x000fea0003800200 */
.L_x_1331:
[----:B------:R-:W-:Y:S02]  /*8cd0*/  IADD3 R102, PT, PT, R99, R102, RZ ;  /* 0x0000006663667210 */ /* 0x000fe40007ffe0ff */
[----:B------:R-:W-:Y:S02]  /*8ce0*/  IADD3 R103, PT, PT, R103, 0x1, RZ ;  /* 0x0000000167677810 */ /* 0x000fe40007ffe0ff */
[----:B------:R-:W-:-:S13]  /*8cf0*/  ISETP.GE.AND P0, PT, R102, UR4, PT ;  /* 0x0000000466007c0c */ /* 0x000fda000bf06270 */
[----:B------:R-:W-:Y:S05]  /*8d00*/  @!P0 BRA `(.L_x_1333) ;  /* 0xffffff74007c8947 */ /* 0x000fea000383ffff */
.L_x_1266:
[----:B01----:R-:W0:Y:S01]  /*8d10*/  LDC R4, c[0x0][0x370] ;  /* 0x0000dc00ff047b82 */ /* 0x003e220000000800 */
[----:B------:R-:W-:Y:S01]  /*8d20*/  ISETP.NE.AND P2, PT, R101, RZ, PT ;  /* 0x000000ff6500720c */ /* 0x000fe20003f45270 */
[----:B------:R-:W-:Y:S06]  /*8d30*/  BSSY.RECONVERGENT B0, `(.L_x_1334) ;  /* 0x0000011000007945 */ /* 0x000fec0003800200 */
[----:B------:R-:W1:Y:S08]  /*8d40*/  LDC R7, c[0x0][0x374] ;  /* 0x0000dd00ff077b82 */ /* 0x000e700000000800 */
[----:B--234-:R-:W2:Y:S01]  /*8d50*/  LDC.64 R2, c[0x0][0x3c8] ;  /* 0x0000f200ff027b82 */ /* 0x01cea20000000a00 */
[----:B0-----:R-:W-:-:S02]  /*8d60*/  ISETP.NE.AND P1, PT, R4, 0x1, PT ;  /* 0x000000010400780c */ /* 0x001fc40003f25270 */
[----:B------:R-:W-:Y:S02]  /*8d70*/  IADD3 R6, PT, PT, R4, -0x1, RZ ;  /* 0xffffffff04067810 */ /* 0x000fe40007ffe0ff */
[C---:B-1----:R-:W-:Y:S02]  /*8d80*/  IADD3 R5, PT, PT, R7.reuse, -0x1, RZ ;  /* 0xffffffff07057810 */ /* 0x042fe40007ffe0ff */
[----:B------:R-:W-:Y:S02]  /*8d90*/  SHF.L.U32 R0, R7, 0x1, RZ ;  /* 0x0000000107007819 */ /* 0x000fe400000006ff */
[----:B------:R-:W-:Y:S02]  /*8da0*/  ISETP.NE.AND P0, PT, R100, R5, PT ;  /* 0x000000056400720c */ /* 0x000fe40003f05270 */
[----:B------:R-:W-:Y:S02]  /*8db0*/  SEL R5, R0, RZ, P1 ;  /* 0x000000ff00057207 */ /* 0x000fe40000800000 */
[----:B------:R-:W-:-:S03]  /*8dc0*/  ISETP.NE.OR P0, PT, R6, UR7, P0 ;  /* 0x0000000706007c0c */ /* 0x000fc60008705670 */
[----:B--2---:R-:W-:Y:S01]  /*8dd0*/  IMAD.WIDE.U32 R2, R5, 0x4, R2 ;  /* 0x0000000405027825 */ /* 0x004fe200078e0002 */
[----:B------:R-:W-:Y:S09]  /*8de0*/  @P2 BRA `(.L_x_1335) ;  /* 0x0000000000142947 */ /* 0x000ff20003800000 */
[----:B------:R-:W-:Y:S01]  /*8df0*/  HFMA2 R5, -RZ, RZ, 0, 5.9604644775390625e-08 ;  /* 0x00000001ff057431 */ /* 0x000fe200000001ff */
[----:B------:R-:W-:Y:S06]  /*8e00*/  MEMBAR.ALL.GPU ;  /* 0x0000000000007992 */ /* 0x000fec000000a000 */
[----:B------:R-:W-:-:S00]  /*8e10*/  ERRBAR ;  /* 0x00000000000079ab */ /* 0x000fc00000000000 */
[----:B------:R-:W-:Y:S06]  /*8e20*/  CGAERRBAR ;  /* 0x00000000000075ab */ /* 0x000fec0000000000 */
[----:B------:R0:W-:Y:S02]  /*8e30*/  REDG.E.ADD.S32.STRONG.GPU desc[UR8][R2.64], R5 ;  /* 0x000000050200798e */ /* 0x0001e4000c12e308 */
.L_x_1335:
[----:B------:R-:W-:Y:S05]  /*8e40*/  BSYNC.RECONVERGENT B0 ;  /* 0x0000000000007941 */ /* 0x000fea0003800200 */
.L_x_1334:
[----:B------:R-:W-:Y:S05]  /*8e50*/  @P0 EXIT ;  /* 0x000000000000094d */ /* 0x000fea0003800000 */
[----:B------:R-:W-:Y:S05]  /*8e60*/  @P2 BRA `(.L_x_1336) ;  /* 0x0000000000202947 */ /* 0x000fea0003800000 */
[----:B------:R-:W-:-:S05]  /*8e70*/  IMAD R0, R4, R7, RZ ;  /* 0x0000000704007224 */ /* 0x000fca00078e02ff */
[----:B------:R-:W-:-:S13]  /*8e80*/  ISETP.NE.AND P0, PT, R0, -0x1, PT ;  /* 0xffffffff0000780c */ /* 0x000fda0003f05270 */
[----:B------:R-:W-:Y:S05]  /*8e90*/  @!P0 BRA `(.L_x_1336) ;  /* 0x0000000000148947 */ /* 0x000fea0003800000 */
.L_x_1337:
[----:B0-----:R-:W2:Y:S04]  /*8ea0*/  LDG.E.STRONG.GPU R5, desc[UR8][R2.64] ;  /* 0x0000000802057981 */ /* 0x001ea8000c1ef900 */
[----:B--2---:R-:W-:Y:S01]  /*8eb0*/  CCTL.IVALL ;  /* 0x00000000ff00798f */ /* 0x004fe20002000000 */
[----:B------:R-:W-:Y:S05]  /*8ec0*/  YIELD ;  /* 0x0000000000007946 */ /* 0x000fea0003800000 */
[----:B------:R-:W-:-:S13]  /*8ed0*/  ISETP.NE.AND P0, PT, R5, R0, PT ;  /* 0x000000000500720c */ /* 0x000fda0003f05270 */
[----:B------:R-:W-:Y:S05]  /*8ee0*/  @P0 BRA `(.L_x_1337) ;  /* 0xfffffffc00ec0947 */ /* 0x000fea000383ffff */
.L_x_1336:
[----:B------:R-:W-:Y:S05]  /*8ef0*/  WARPSYNC.ALL ;  /* 0x0000000000007948 */ /* 0x000fea0003800000 */
[----:B------:R-:W1:Y:S08]  /*8f00*/  LDC.64 R30, c[0x0][0x3f8] ;  /* 0x0000fe00ff1e7b82 */ /* 0x000e700000000a00 */
[----:B------:R-:W-:Y:S01]  /*8f10*/  BAR.SYNC.DEFER_BLOCKING 0x0 ;  /* 0x0000000000007b1d */ /* 0x000fe20000010000 */
[----:B-1----:R-:W-:-:S04]  /*8f20*/  LEA.HI R0, P0, R31, R30, RZ, 0x1 ;  /* 0x0000001e1f007211 */ /* 0x002fc800078108ff */
[----:B0-----:R-:W-:-:S04]  /*8f30*/  IADD3.X R3, PT, PT, RZ, R31, RZ, P0, !PT ;  /* 0x0000001fff037210 */ /* 0x001fc800007fe4ff */
        /* <DEDUP_REMOVED lines=69> */
.L_x_1340:
        /* <DEDUP_REMOVED lines=29> */
.L_x_1339:
[----:B------:R-:W-:Y:S05]  /*9560*/  BSYNC.RECONVERGENT B0 ;  /* 0x0000000000007941 */ /* 0x000fea0003800200 */
.L_x_1338:
[----:B------:R-:W-:Y:S05]  /*9570*/  @!P0 EXIT ;  /* 0x000000000000894d */ /* 0x000fea0003800000 */
[----:B------:R-:W-:Y:S01]  /*9580*/  SHF.L.U64.HI R37, R26, 0x2, R33 ;  /* 0x000000021a257819 */ /* 0x000fe20000010221 */
[----:B------:R-:W1:Y:S01]  /*9590*/  LDCU.64 UR4, c[0x0][0x3d8] ;  /* 0x00007b00ff0477ac */ /* 0x000e620008000a00 */
[C---:B------:R-:W-:Y:S02]  /*95a0*/  SHF.L.U64.HI R31, R30.reuse, 0x2, R31 ;  /* 0x000000021e1f7819 */ /* 0x040fe4000001021f */
[----:B------:R-:W-:Y:S01]  /*95b0*/  SHF.L.U32 R29, R30, 0x2, RZ ;  /* 0x000000021e1d7819 */ /* 0x000fe200000006ff */
[----:B------:R-:W2:Y:S01]  /*95c0*/  LDCU.64 UR6, c[0x0][0x388] ;  /* 0x00007100ff0677ac */ /* 0x000ea20008000a00 */
[----:B------:R-:W-:Y:S02]  /*95d0*/  SHF.L.U32 R39, R26, 0x2, RZ ;  /* 0x000000021a277819 */ /* 0x000fe400000006ff */
[C---:B------:R-:W-:Y:S01]  /*95e0*/  SHF.L.U64.HI R33, R0.reuse, 0x2, R3 ;  /* 0x0000000200217819 */ /* 0x040fe20000010203 */
[----:B------:R-:W3:Y:S01]  /*95f0*/  LDCU.64 UR10, c[0x0][0x390] ;  /* 0x00007200ff0a77ac */ /* 0x000ee20008000a00 */
[----:B------:R-:W-:-:S07]  /*9600*/  SHF.L.U32 R35, R0, 0x2, RZ ;  /* 0x0000000200237819 */ /* 0x000fce00000006ff */
.L_x_1341:
[C---:B0-----:R-:W-:Y:S02]  /*9610*/  SHF.L.U32 R16, R101.reuse, 0x2, RZ ;  /* 0x0000000265107819 */ /* 0x041fe400000006ff */
[----:B------:R-:W-:Y:S02]  /*9620*/  SHF.L.U64.HI R2, R101, 0x2, R28 ;  /* 0x0000000265027819 */ /* 0x000fe4000001021c */
[----:B-1----:R-:W-:-:S04]  /*9630*/  IADD3 R4, P0, PT, R16, UR4, RZ ;  /* 0x0000000410047c10 */ /* 0x002fc8000ff1e0ff */
[----:B------:R-:W-:Y:S02]  /*9640*/  IADD3.X R5, PT, PT, R2, UR5, RZ, P0, !PT ;  /* 0x0000000502057c10 */ /* 0x000fe400087fe4ff */
[C---:B------:R-:W-:Y:S02]  /*9650*/  IADD3 R6, P0, PT, R4.reuse, R35, RZ ;  /* 0x0000002304067210 */ /* 0x040fe40007f1e0ff */
[C---:B----4-:R-:W-:Y:S01]  /*9660*/  IADD3 R10, P1, PT, R4.reuse, R39, RZ ;  /* 0x00000027040a7210 */ /* 0x050fe20007f3e0ff */
        /* <DEDUP_REMOVED lines=12> */
[----:B--2---:R-:W-:Y:S02]  /*9730*/  IADD3 R12, P0, PT, R14, UR6, RZ ;  /* 0x000000060e0c7c10 */ /* 0x004fe4000ff1e0ff */
[----:B0-----:R-:W-:Y:S02]  /*9740*/  LOP3.LUT R4, R28, 0x3, RZ, 0xc0, !PT ;  /* 0x000000031c047812 */ /* 0x001fe400078ec0ff */
[----:B---3--:R-:W-:Y:S02]  /*9750*/  IADD3 R14, P1, PT, R14, UR10, RZ ;  /* 0x0000000a0e0e7c10 */ /* 0x008fe4000ff3e0ff */
[----:B------:R-:W-:Y:S02]  /*9760*/  LOP3.LUT R2, R2, 0x3, RZ, 0xc0, !PT ;  /* 0x0000000302027812 */ /* 0x000fe400078ec0ff */
[----:B------:R-:W-:Y:S02]  /*9770*/  IADD3 R16, P2, PT, R16, UR4, RZ ;  /* 0x0000000410107c10 */ /* 0x000fe4000ff5e0ff */
        /* <DEDUP_REMOVED lines=59> */
.L_x_1342:
        /* <DEDUP_REMOVED lines=13> */
.L_x_4905:


//--------------------- .text._Z35group_norm_nhwc_bwd_one_pass_kernelI11Fp32IOFp32WLi256ELi120ELi480EEv26Group_norm_nhwc_bwd_params --------------------------
	.section	.text._Z35group_norm_nhwc_bwd_one_pass_kernelI11Fp32IOFp32WLi256ELi120ELi480EEv26Group_norm_nhwc_bwd_params,"ax",@progbits
	.align	128
        .global         _Z35group_norm_nhwc_bwd_one_pass_kernelI11Fp32IOFp32WLi256ELi120ELi480EEv26Group_norm_nhwc_bwd_params
        .type           _Z35group_norm_nhwc_bwd_one_pass_kernelI11Fp32IOFp32WLi256ELi120ELi480EEv26Group_norm_nhwc_bwd_params,@function
        .size           _Z35group_norm_nhwc_bwd_one_pass_kernelI11Fp32IOFp32WLi256ELi120ELi480EEv26Group_norm_nhwc_bwd_params,(.L_x_4906 - _Z35group_norm_nhwc_bwd_one_pass_kernelI11Fp32IOFp32WLi256ELi120ELi480EEv26Group_norm_nhwc_bwd_params)
        .other          _Z35group_norm_nhwc_bwd_one_pass_kernelI11Fp32IOFp32WLi256ELi120ELi480EEv26Group_norm_nhwc_bwd_params,@"STO_CUDA_ENTRY STV_DEFAULT"
_Z35group_norm_nhwc_bwd_one_pass_kernelI11Fp32IOFp32WLi256ELi120ELi480EEv26Group_norm_nhwc_bwd_params:
.text._Z35group_norm_nhwc_bwd_one_pass_kernelI11Fp32IOFp32WLi256ELi120ELi480EEv26Group_norm_nhwc_bwd_params:
        /* <DEDUP_REMOVED lines=26> */
.L_x_1369:
[----:B01----:R-:W2:Y:S01]  /*01a0*/  LDL.LU R4, [R1+0x220] ;  /* 0x0002200001047983 */ /* 0x003ea20000300800 */
[----:B------:R-:W1:Y:S01]  /*01b0*/  LDCU UR14, c[0x0][0x410] ;  /* 0x00008200ff0e77ac */ /* 0x000e620008000800 */
[----:B------:R-:W-:Y:S02]  /*01c0*/  IABS R3, UR8 ;  /* 0x0000000800037c13 */ /* 0x000fe40008000000 */
[C---:B------:R-:W-:Y:S01]  /*01d0*/  IADD3 R5, PT, PT, R80.reuse, 0x8, RZ ;  /* 0x0000000850057810 */ /* 0x040fe20007ffe0ff */
[----:B------:R-:W-:Y:S01]  /*01e0*/  UMOV UR6, URZ ;  /* 0x000000ff00067c82 */ /* 0x000fe20008000000 */
[----:B------:R-:W-:Y:S01]  /*01f0*/  R2UR UR9, R3 ;  /* 0x00000000030972ca */ /* 0x000fe200000e0000 */
[----:B------:R-:W3:Y:S01]  /*0200*/  LDCU.128 UR16, c[0x0][0x400] ;  /* 0x00008000ff1077ac */ /* 0x000ee20008000c00 */
[----:B------:R-:W-:Y:S02]  /*0210*/  SHF.R.S32.HI R3, RZ, 0x1f, R80 ;  /* 0x0000001fff037819 */ /* 0x000fe40000011450 */
[----:B------:R-:W-:Y:S01]  /*0220*/  SHF.R.S32.HI R11, RZ, 0x1f, R5 ;  /* 0x0000001fff0b7819 */ /* 0x000fe20000011405 */
[----:B------:R-:W-:Y:S01]  /*0230*/  UISETP.GE.AND UP4, UPT, UR8, URZ, UPT ;  /* 0x000000ff0800728c */ /* 0x000fe2000bf86270 */
[----:B------:R-:W-:-:S02]  /*0240*/  IADD3 R7, PT, PT, R80, 0x10, RZ ;  /* 0x0000001050077810 */ /* 0x000fc40007ffe0ff */
[----:B------:R-:W-:Y:S02]  /*0250*/  LOP3.LUT R76, R76, 0xfeffffff, RZ, 0xc0, !PT ;  /* 0xfeffffff4c4c7812 */ /* 0x000fe400078ec0ff */
[----:B------:R-:W-:Y:S02]  /*0260*/  SHF.R.S32.HI R13, RZ, 0x1f, R7 ;  /* 0x0000001fff0d7819 */ /* 0x000fe40000011407 */
[----:B------:R-:W-:Y:S01]  /*0270*/  IADD3 R49, PT, PT, R80, 0xc8, RZ ;  /* 0x000000c850317810 */ /* 0x000fe20007ffe0ff */
[----:B-1----:R-:W-:Y:S02]  /*0280*/  ULOP3.LUT UR12, UR8, UR14, URZ, 0x3c, !UPT ;  /* 0x0000000e080c7292 */ /* 0x002fe4000f8e3cff */
[----:B0-----:R-:W-:Y:S01]  /*0290*/  MOV R0, UR14 ;  /* 0x0000000e00007c02 */ /* 0x001fe20008000f00 */
[----:B------:R-:W-:-:S03]  /*02a0*/  UISETP.NE.AND UP0, UPT, UR14, URZ, UPT ;  /* 0x000000ff0e00728c */ /* 0x000fc6000bf05270 */
[----:B------:R-:W-:Y:S02]  /*02b0*/  IABS R0, R0 ;  /* 0x0000000000007213 */ /* 0x000fe40000000000 */
[----:B---3--:R-:W-:Y:S02]  /*02c0*/  ISETP.GE.U32.AND P0, PT, R80, UR16, PT ;  /* 0x0000001050007c0c */ /* 0x008fe4000bf06070 */
[----:B------:R-:W-:Y:S02]  /*02d0*/  R2UR UR13, R0 ;  /* 0x00000000000d72ca */ /* 0x000fe400000e0000 */
[----:B------:R-:W-:Y:S02]  /*02e0*/  ISETP.GE.AND.EX P3, PT, R3, UR17, PT, P0 ;  /* 0x0000001103007c0c */ /* 0x000fe4000bf66300 */
[----:B------:R-:W-:Y:S02]  /*02f0*/  ISETP.GE.U32.AND P0, PT, R5, UR16, PT ;  /* 0x0000001005007c0c */ /* 0x000fe4000bf06070 */
[----:B------:R-:W-:-:S02]  /*0300*/  MOV R9, UR18 ;  /* 0x0000001200097c02 */ /* 0x000fc40008000f00 */
[----:B------:R-:W-:Y:S02]  /*0310*/  ISETP.GE.AND.EX P4, PT, R11, UR17, PT, P0 ;  /* 0x000000110b007c0c */ /* 0x000fe4000bf86300 */
        /* <DEDUP_REMOVED lines=55> */
[----:B------:R-:W-:Y:S02]  /*0690*/  @!P3 MOV R66, R68 ;  /* 0x000000440042b202 */ /* 0x000fe40000000f00 */
[----:B------:R-:W-:-:S02]  /*06a0*/  ISETP.GE.U32.AND P0, PT, R9, UR16, PT ;  /* 0x0000001009007c0c */ /* 0x000fc4000bf06070 */
[C---:B------:R-:W-:Y:S01]  /*06b0*/  IADD3 R11, PT, PT, R80.reuse, 0x20, RZ ;  /* 0x00000020500b7810 */ /* 0x040fe20007ffe0ff */
[----:B------:R-:W-:-:S05]  /*06c0*/  @!P3 IMAD.WIDE.U32 R2, R80, R14, R66 ;  /* 0x0000000e5002b225 */ /* 0x000fca00078e0042 */
[----:B------:R-:W-:Y:S02]  /*06d0*/  @!P3 IADD3 R3, PT, PT, R3, R15, RZ ;  /* 0x0000000f0303b210 */ /* 0x000fe40007ffe0ff */
[C---:B------:R-:W-:Y:S02]  /*06e0*/  @!P3 SHF.L.U32 R43, R2.reuse, 0x2, RZ ;  /* 0x00000002022bb819 */ /* 0x040fe400000006ff */
[----:B------:R-:W-:Y:S02]  /*06f0*/  @!P3 SHF.L.U64.HI R2, R2, 0x2, R3 ;  /* 0x000000020202b819 */ /* 0x000fe40000010203 */
[C---:B------:R-:W-:Y:S02]  /*0700*/  @!P3 IADD3 R42, P2, PT, R43.reuse, R16, RZ ;  /* 0x000000102b2ab210 */ /* 0x040fe40007f5e0ff */
[----:B----4-:R-:W-:Y:S02]  /*0710*/  @!P3 IADD3 R82, P1, PT, R43, R82, RZ ;  /* 0x000000522b52b210 */ /* 0x010fe40007f3e0ff */
        /* <DEDUP_REMOVED lines=8> */
[----:B------:R-:W2:Y:S01]  /*07a0*/  @!P2 LDC.64 R20, c[0x0][0x398] ;  /* 0x0000e600ff14ab82 */ /* 0x000ea20000000a00 */
[----:B------:R-:W-:Y:S01]  /*07b0*/  @!P2 MOV R2, R68 ;  /* 0x000000440002a202 */ /* 0x000fe20000000f00 */
[----:B------:R-:W-:Y:S01]  /*07c0*/  @!P2 IMAD R19, R5, R19, R0 ;  /* 0x000000130513a224 */ /* 0x000fe200078e0200 */
[----:B------:R-:W-:Y:S02]  /*07d0*/  @!P2 MOV R3, R67 ;  /* 0x000000430003a202 */ /* 0x000fe40000000f00 */
[----:B------:R-:W-:Y:S02]  /*07e0*/  ISETP.GE.AND.EX P4, PT, R17, UR17, PT, P0 ;  /* 0x0000001111007c0c */ /* 0x000fe4000bf86300 */
[----:B------:R-:W-:Y:S01]  /*07f0*/  @P5 LOP3.LUT R76, R76, 0x200000, RZ, 0xfc, !PT ;  /* 0x002000004c4c5812 */ /* 0x000fe200078efcff */
[----:B------:R-:W-:Y:S01]  /*0800*/  @!P2 IMAD.WIDE.U32 R2, R5, R18, R2 ;  /* 0x000000120502a225 */ /* 0x000fe200078e0002 */
[----:B------:R-:W3:Y:S01]  /*0810*/  @!P5 LDC.64 R26, c[0x0][0x3f8] ;  /* 0x0000fe00ff1adb82 */ /* 0x000ee20000000a00 */
[----:B------:R-:W-:-:S02]  /*0820*/  IADD3 R5, PT, PT, R80, 0x28, RZ ;  /* 0x0000002850057810 */ /* 0x000fc40007ffe0ff */
[----:B------:R-:W-:Y:S02]  /*0830*/  LOP3.LUT R76, R76, 0xffefffff, RZ, 0xc0, !PT ;  /* 0xffefffff4c4c7812 */ /* 0x000fe400078ec0ff */
[----:B------:R-:W-:Y:S01]  /*0840*/  @!P2 IADD3 R3, PT, PT, R3, R19, RZ ;  /* 0x000000130303a210 */ /* 0x000fe20007ffe0ff */
[----:B------:R-:W-:Y:S01]  /*0850*/  @!P6 IMAD R19, R7, R23, R4 ;  /* 0x000000170713e224 */ /* 0x000fe200078e0204 */
[C---:B------:R-:W-:Y:S01]  /*0860*/  @!P2 SHF.L.U32 R45, R2.reuse, 0x2, RZ ;  /* 0x00000002022da819 */ /* 0x040fe200000006ff */
[----:B------:R-:W4:Y:S01]  /*0870*/  @!P5 LDC.64 R54, c[0x0][0x3a0] ;  /* 0x0000e800ff36db82 */ /* 0x000f220000000a00 */
[----:B------:R-:W-:Y:S02]  /*0880*/  @!P2 SHF.L.U64.HI R0, R2, 0x2, R3 ;  /* 0x000000020200a819 */ /* 0x000fe40000010203 */
[----:B------:R-:W-:Y:S02]  /*0890*/  @!P6 MOV R2, R68 ;  /* 0x000000440002e202 */ /* 0x000fe40000000f00 */
[----:B------:R-:W-:-:S02]  /*08a0*/  @!P6 MOV R3, R67 ;  /* 0x000000430003e202 */ /* 0x000fc40000000f00 */
[----:B------:R-:W-:Y:S01]  /*08b0*/  @!P2 IADD3 R50, P0, PT, R45, R50, RZ ;  /* 0x000000322d32a210 */ /* 0x000fe20007f1e0ff */
[----:B------:R-:W0:Y:S01]  /*08c0*/  @!P4 LDC.64 R56, c[0x0][0x3a0] ;  /* 0x0000e800ff38cb82 */ /* 0x000e220000000a00 */
[----:B------:R-:W-:Y:S01]  /*08d0*/  ISETP.GE.U32.AND P1, PT, R5, UR16, PT ;  /* 0x0000001005007c0c */ /* 0x000fe2000bf26070 */
[----:B------:R-:W-:Y:S01]  /*08e0*/  @!P6 IMAD.WIDE.U32 R2, R7, R22, R2 ;  /* 0x000000160702e225 */ /* 0x000fe200078e0002 */
[----:B------:R-:W-:Y:S02]  /*08f0*/  @!P2 IADD3.X R51, PT, PT, R0, R51, RZ, P0, !PT ;  /* 0x000000330033a210 */ /* 0x000fe400007fe4ff */
[----:B--2---:R-:W-:Y:S02]  /*0900*/  @!P2 IADD3 R44, P0, PT, R45, R20, RZ ;  /* 0x000000142d2ca210 */ /* 0x004fe40007f1e0ff */
[----:B------:R-:W-:Y:S01]  /*0910*/  SHF.R.S32.HI R13, RZ, 0x1f, R5 ;  /* 0x0000001fff0d7819 */ /* 0x000fe20000011405 */
[----:B------:R-:W2:Y:S01]  /*0920*/  @!P4 LDC.64 R22, c[0x0][0x3f8] ;  /* 0x0000fe00ff16cb82 */ /* 0x000ea20000000a00 */
[----:B------:R-:W-:-:S02]  /*0930*/  @!P6 IADD3 R3, PT, PT, R3, R19, RZ ;  /* 0x000000130303e210 */ /* 0x000fc40007ffe0ff */
[----:B------:R-:W-:Y:S02]  /*0940*/  @!P2 IADD3.X R45, PT, PT, R0, R21, RZ, P0, !PT ;  /* 0x00000015002da210 */ /* 0x000fe400007fe4ff */
[----:B------:R-:W-:Y:S02]  /*0950*/  ISETP.GE.AND.EX P3, PT, R13, UR17, PT, P1 ;  /* 0x000000110d007c0c */ /* 0x000fe4000bf66310 */
[C---:B------:R-:W-:Y:S01]  /*0960*/  @!P6 SHF.L.U32 R47, R2.reuse, 0x2, RZ ;  /* 0x00000002022fe819 */ /* 0x040fe200000006ff */
[----:B------:R-:W0:Y:S01]  /*0970*/  @!P5 LDC.64 R18, c[0x0][0x398] ;  /* 0x0000e600ff12db82 */ /* 0x000e220000000a00 */
[----:B------:R-:W-:Y:S01]  /*0980*/  @!P6 SHF.L.U64.HI R0, R2, 0x2, R3 ;  /* 0x000000020200e819 */ /* 0x000fe20000010203 */
[----:B---3--:R-:W-:Y:S01]  /*0990*/  @!P5 IMAD R2, R15, R26, RZ ;  /* 0x0000001a0f02d224 */ /* 0x008fe200078e02ff */
[----:B------:R-:W-:Y:S02]  /*09a0*/  @!P5 MOV R3, R67 ;  /* 0x000000430003d202 */ /* 0x000fe40000000f00 */
[----:B------:R-:W-:Y:S01]  /*09b0*/  @!P6 IADD3 R52, P0, PT, R47, R52, RZ ;  /* 0x000000342f34e210 */ /* 0x000fe20007f1e0ff */
[----:B------:R-:W-:Y:S01]  /*09c0*/  @!P5 IMAD R7, R9, R27, R2 ;  /* 0x0000001b0907d224 */ /* 0x000fe200078e0202 */
[----:B------:R-:W-:-:S02]  /*09d0*/  @!P5 MOV R2, R68 ;  /* 0x000000440002d202 */ /* 0x000fc40000000f00 */
[----:B------:R-:W-:Y:S01]  /*09e0*/  @!P6 IADD3.X R53, PT, PT, R0, R53, RZ, P0, !PT ;  /* 0x000000350035e210 */ /* 0x000fe200007fe4ff */
[----:B------:R-:W3:Y:S01]  /*09f0*/  @!P3 LDC.64 R14, c[0x0][0x3f8] ;  /* 0x0000fe00ff0ebb82 */ /* 0x000ee20000000a00 */
[----:B-1----:R-:W-:Y:S01]  /*0a00*/  @!P6 IADD3 R46, P0, PT, R47, R24, RZ ;  /* 0x000000182f2ee210 */ /* 0x002fe20007f1e0ff */
[----:B------:R-:W-:Y:S01]  /*0a10*/  @!P5 IMAD.WIDE.U32 R2, R9, R26, R2 ;  /* 0x0000001a0902d225 */ /* 0x000fe200078e0002 */
[----:B------:R-:W-:Y:S02]  /*0a20*/  @P4 LOP3.LUT R76, R76, 0x100000, RZ, 0xfc, !PT ;  /* 0x001000004c4c4812 */ /* 0x000fe400078efcff */
[----:B------:R-:W-:Y:S01]  /*0a30*/  @!P6 IADD3.X R47, PT, PT, R0, R25, RZ, P0, !PT ;  /* 0x00000019002fe210 */ /* 0x000fe200007fe4ff */
[----:B--2---:R-:W-:Y:S01]  /*0a40*/  @!P4 IMAD R4, R17, R22, RZ ;  /* 0x000000161104c224 */ /* 0x004fe200078e02ff */
        /* <DEDUP_REMOVED lines=8> */
[----:B----4-:R-:W-:Y:S02]  /*0ad0*/  @!P5 IADD3 R54, P0, PT, R119, R54, RZ ;  /* 0x000000367736d210 */ /* 0x010fe40007f1e0ff */
[----:B------:R-:W-:Y:S01]  /*0ae0*/  LOP3.LUT R76, R76, 0xfff7ffff, RZ, 0xc0, !PT ;  /* 0xfff7ffff4c4c7812 */ /* 0x000fe200078ec0ff */
[----:B------:R-:W-:Y:S01]  /*0af0*/  @!P4 IMAD.WIDE.U32 R2, R11, R22, R2 ;  /* 0x000000160b02c225 */ /* 0x000fe200078e0002 */
[C---:B------:R-:W-:Y:S02]  /*0b00*/  @!P5 IADD3.X R55, PT, PT, R0.reuse, R55, RZ, P0, !PT ;  /* 0x000000370037d210 */ /* 0x040fe400007fe4ff */
[----:B0-----:R-:W-:Y:S01]  /*0b10*/  @!P5 IADD3 R118, P0, PT, R119, R18, RZ ;  /* 0x000000127776d210 */ /* 0x001fe20007f1e0ff */
[----:B------:R-:W0:Y:S01]  /*0b20*/  @!P3 LDC.64 R10, c[0x0][0x398] ;  /* 0x0000e600ff0abb82 */ /* 0x000e220000000a00 */
[----:B------:R-:W-:Y:S01]  /*0b30*/  @!P4 IADD3 R3, PT, PT, R3, R7, RZ ;  /* 0x000000070303c210 */ /* 0x000fe20007ffe0ff */
[----:B---3--:R-:W-:Y:S01]  /*0b40*/  @!P3 IMAD R4, R13, R14, RZ ;  /* 0x0000000e0d04b224 */ /* 0x008fe200078e02ff */
        /* <DEDUP_REMOVED lines=11> */
[----:B------:R-:W-:Y:S01]  /*0c00*/  @!P3 IADD3 R3, PT, PT, R3, R7, RZ ;  /* 0x000000070303b210 */ /* 0x000fe20007ffe0ff */
[----:B------:R-:W-:Y:S01]  /*0c10*/  STL.64 [R1+0x2e0], R56 ;  /* 0x0002e03801007387 */ /* 0x000fe20000100a00 */
[----:B------:R-:W-:Y:S02]  /*0c20*/  @!P3 SHF.L.U32 R115, R2, 0x2, RZ ;  /* 0x000000020273b819 */ /* 0x000fe400000006ff */
[----:B------:R-:W-:Y:S02]  /*0c30*/  @!P4 IADD3.X R117, PT, PT, R0, R9, RZ, P0, !PT ;  /* 0x000000090075c210 */ /* 0x000fe400007fe4ff */
[----:B------:R-:W-:Y:S02]  /*0c40*/  @!P3 SHF.L.U64.HI R2, R2, 0x2, R3 ;  /* 0x000000020202b819 */ /* 0x000fe40000010203 */
[----:B--2---:R-:W-:-:S02]  /*0c50*/  @!P3 IADD3 R58, P0, PT, R115, R58, RZ ;  /* 0x0000003a733ab210 */ /* 0x004fc40007f1e0ff */
[----:B------:R-:W-:Y:S02]  /*0c60*/  IADD3 R5, PT, PT, R80, 0x30, RZ ;  /* 0x0000003050057810 */ /* 0x000fe40007ffe0ff */
[C---:B------:R-:W-:Y:S02]  /*0c70*/  @!P3 IADD3.X R59, PT, PT, R2.reuse, R59, RZ, P0, !PT ;  /* 0x0000003b023bb210 */ /* 0x040fe400007fe4ff */
[----:B0-----:R-:W-:Y:S02]  /*0c80*/  @!P3 IADD3 R114, P0, PT, R115, R10, RZ ;  /* 0x0000000a7372b210 */ /* 0x001fe40007f1e0ff */
[----:B------:R-:W-:Y:S01]  /*0c90*/  SHF.R.S32.HI R3, RZ, 0x1f, R5 ;  /* 0x0000001fff037819 */ /* 0x000fe20000011405 */
[----:B------:R-:W-:Y:S01]  /*0ca0*/  STL.64 [R1+0x2d8], R58 ;  /* 0x0002d83a01007387 */ /* 0x000fe20000100a00 */
        /* <DEDUP_REMOVED lines=18> */
[----:B------:R-:W-:-:S05]  /*0dd0*/  @!P1 IADD3.X R61, PT, PT, R2, R61, RZ, P0, !PT ;  /* 0x0000003d023d9210 */ /* 0x000fca00007fe4ff */
[----:B------:R-:W-:Y:S01]  /*0de0*/  STL.64 [R1+0x2d0], R60 ;  /* 0x0002d03c01007387 */ /* 0x000fe20000100a00 */
        /* <DEDUP_REMOVED lines=87> */
[----:B------:R1:W-:Y:S01]  /*1360*/  STL.64 [R1+0x2b0], R72 ;  /* 0x0002b04801007387 */ /* 0x0003e20000100a00 */
        /* <DEDUP_REMOVED lines=10> */
[----:B------:R-:W2:Y:S01]  /*1410*/  @!P1 LDC.64 R38, c[0x0][0x3a0] ;  /* 0x0000e800ff269b82 */ /* 0x000ea20000000a00 */
        /* <DEDUP_REMOVED lines=8> */
[----:B--2---:R-:W-:-:S04]  /*14a0*/  @!P1 IADD3 R38, P0, PT, R103, R38, RZ ;  /* 0x0000002667269210 */ /* 0x004fc80007f1e0ff */
        /* <DEDUP_REMOVED lines=104> */
[C---:B--2---:R-:W-:Y:S02]  /*1b30*/  @!P1 IADD3 R2, P0, PT, R93.reuse, R8, RZ ;  /* 0x000000085d029210 */ /* 0x044fe40007f1e0ff */
        /* <DEDUP_REMOVED lines=125> */
[----:B--2---:R-:W-:Y:S02]  /*2310*/  @!P1 IADD3 R10, P0, PT, R29, R22, RZ ;  /* 0x000000161d0a9210 */ /* 0x004fe40007f1e0ff */
[----:B------:R-:W-:Y:S02]  /*2320*/  IADD3 R21, PT, PT, R80, 0xb8, RZ ;  /* 0x000000b850157810 */ /* 0x000fe40007ffe0ff */
[----:B------:R-:W-:-:S05]  /*2330*/  @!P1 IADD3.X R11, PT, PT, R0, R23, RZ, P0, !PT ;  /* 0x00000017000b9210 */ /* 0x000fca00007fe4ff */
[----:B------:R-:W-:Y:S01]  /*2340*/  STL.64 [R1+0x2a8], R10 ;  /* 0x0002a80a01007387 */ /* 0x000fe20000100a00 */
        /* <DEDUP_REMOVED lines=40> */
[----:B------:R-:W-:-:S05]  /*25d0*/  @!P1 IADD3.X R25, PT, PT, R18, R25, RZ, P0, !PT ;  /* 0x0000001912199210 */ /* 0x000fca00007fe4ff */
[----:B------:R2:W-:Y:S01]  /*25e0*/  STL.64 [R1+0x2a0], R24 ;  /* 0x0002a01801007387 */ /* 0x0005e20000100a00 */
[----:B0-----:R-:W-:-:S04]  /*25f0*/  @!P1 IADD3 R20, P0, PT, R21, R40, RZ ;  /* 0x0000002815149210 */ /* 0x001fc80007f1e0ff */
[----:B------:R-:W-:Y:S02]  /*2600*/  @!P1 IADD3.X R21, PT, PT, R18, R41, RZ, P0, !PT ;  /* 0x0000002912159210 */ /* 0x000fe400007fe4ff */
[----:B------:R-:W-:Y:S02]  /*2610*/  SHF.R.S32.HI R41, RZ, 0x1f, R49 ;  /* 0x0000001fff297819 */ /* 0x000fe40000011431 */
[----:B------:R-:W-:-:S04]  /*2620*/  ISETP.GE.U32.AND P0, PT, R49, UR16, PT ;  /* 0x0000001031007c0c */ /* 0x000fc8000bf06070 */
[----:B------:R-:W-:-:S13]  /*2630*/  ISETP.GE.AND.EX P0, PT, R41, UR17, PT, P0 ;  /* 0x0000001129007c0c */ /* 0x000fda000bf06300 */
[----:B------:R-:W0:Y:S01]  /*2640*/  @!P0 LDC.64 R84, c[0x0][0x3f8] ;  /* 0x0000fe00ff548b82 */ /* 0x000e220000000a00 */
[----:B------:R-:W-:Y:S02]  /*2650*/  @!P0 MOV R40, R68 ;  /* 0x0000004400288202 */ /* 0x000fe40000000f00 */
[----:B------:R-:W-:-:S05]  /*2660*/  @P0 LOP3.LUT R76, R76, 0x4000000, RZ, 0xfc, !PT ;  /* 0x040000004c4c0812 */ /* 0x000fca00078efcff */
[----:B------:R-:W3:Y:S01]  /*2670*/  @!P0 LDC.64 R18, c[0x0][0x3a0] ;  /* 0x0000e800ff128b82 */ /* 0x000ee20000000a00 */
        /* <DEDUP_REMOVED lines=8> */
[C---:B---3--:R-:W-:Y:S02]  /*2700*/  @!P0 IADD3 R18, P1, PT, R121.reuse, R18, RZ ;  /* 0x0000001279128210 */ /* 0x048fe40007f3e0ff */
        /* <DEDUP_REMOVED lines=11> */
[----:B------:R-:W-:-:S04]  /*27c0*/  @P1 LOP3.LUT R76, R76, 0x8000000, RZ, 0xfc, !PT ;  /* 0x080000004c4c1812 */ /* 0x000fc800078efcff */
[----:B------:R-:W-:Y:S01]  /*27d0*/  LOP3.LUT R76, R76, 0xefffffff, RZ, 0xc0, !PT ;  /* 0xefffffff4c4c7812 */ /* 0x000fe200078ec0ff */
[----:B------:R-:W3:Y:S01]  /*27e0*/  @!P1 LDC.64 R122, c[0x0][0x3a0] ;  /* 0x0000e800ff7a9b82 */ /* 0x000ee20000000a00 */
[----:B0-----:R-:W-:Y:S01]  /*27f0*/  @!P1 IMAD R0, R49, R40, RZ ;  /* 0x0000002831009224 */ /* 0x001fe200078e02ff */
[----:B------:R-:W-:-:S03]  /*2800*/  @!P1 MOV R49, R67 ;  /* 0x0000004300319202 */ /* 0x000fc60000000f00 */
[C---:B------:R-:W-:Y:S02]  /*2810*/  @!P1 IMAD R81, R77.reuse, R41, R0 ;  /* 0x000000294d519224 */ /* 0x040fe400078e0200 */
[----:B------:R-:W-:Y:S01]  /*2820*/  @!P1 IMAD.WIDE.U32 R40, R77, R40, R48 ;  /* 0x000000284d289225 */ /* 0x000fe200078e0030 */
[----:B------:R-:W-:Y:S01]  /*2830*/  IADD3 R77, PT, PT, R80, 0xd8, RZ ;  /* 0x000000d8504d7810 */ /* 0x000fe20007ffe0ff */
[----:B------:R-:W0:Y:S03]  /*2840*/  @!P1 LDC.64 R48, c[0x0][0x398] ;  /* 0x0000e600ff309b82 */ /* 0x000e260000000a00 */
[----:B------:R-:W-:Y:S02]  /*2850*/  @!P1 IADD3 R41, PT, PT, R41, R81, RZ ;  /* 0x0000005129299210 */ /* 0x000fe40007ffe0ff */
[C---:B------:R-:W-:Y:S02]  /*2860*/  @!P1 SHF.L.U32 R125, R40.reuse, 0x2, RZ ;  /* 0x00000002287d9819 */ /* 0x040fe400000006ff */
[----:B------:R-:W-:-:S02]  /*2870*/  @!P1 SHF.L.U64.HI R40, R40, 0x2, R41 ;  /* 0x0000000228289819 */ /* 0x000fc40000010229 */
[C---:B---3--:R-:W-:Y:S02]  /*2880*/  @!P1 IADD3 R122, P2, PT, R125.reuse, R122, RZ ;  /* 0x0000007a7d7a9210 */ /* 0x048fe40007f5e0ff */
[----:B------:R-:W-:Y:S02]  /*2890*/  SHF.R.S32.HI R81, RZ, 0x1f, R77 ;  /* 0x0000001fff517819 */ /* 0x000fe4000001144d */
        /* <DEDUP_REMOVED lines=13> */
[----:B------:R-:W-:-:S04]  /*2970*/  IADD3 R0, PT, PT, R80, 0xe0, RZ ;  /* 0x000000e050007810 */ /* 0x000fc80007ffe0ff */
[----:B------:R-:W-:Y:S02]  /*2980*/  @!P2 IADD3 R77, PT, PT, R85, R49, RZ ;  /* 0x00000031554da210 */ /* 0x000fe40007ffe0ff */
[C---:B------:R-:W-:Y:S02]  /*2990*/  @!P2 SHF.L.U32 R49, R84.reuse, 0x2, RZ ;  /* 0x000000025431a819 */ /* 0x040fe400000006ff */
[----:B------:R-:W-:Y:S02]  /*29a0*/  @!P2 SHF.L.U64.HI R84, R84, 0x2, R77 ;  /* 0x000000025454a819 */ /* 0x000fe4000001024d */
[----:B-1----:R-:W-:Y:S02]  /*29b0*/  @!P2 IADD3 R72, P3, PT, R49, R40, RZ ;  /* 0x000000283148a210 */ /* 0x002fe40007f7e0ff */
[----:B------:R-:W-:Y:S02]  /*29c0*/  SHF.R.S32.HI R77, RZ, 0x1f, R0 ;  /* 0x0000001fff4d7819 */ /* 0x000fe40000011400 */
[----:B------:R-:W-:-:S02]  /*29d0*/  @!P2 IADD3.X R73, PT, PT, R84, R41, RZ, P3, !PT ;  /* 0x000000295449a210 */ /* 0x000fc40001ffe4ff */
[----:B------:R-:W0:Y:S02]  /*29e0*/  @!P2 LDC.64 R40, c[0x0][0x398] ;  /* 0x0000e600ff28ab82 */ /* 0x000e240000000a00 */
[----:B0-----:R-:W-:-:S04]  /*29f0*/  @!P2 IADD3 R64, P3, PT, R49, R40, RZ ;  /* 0x000000283140a210 */ /* 0x001fc80007f7e0ff */
[----:B------:R-:W-:Y:S02]  /*2a00*/  @!P2 IADD3.X R65, PT, PT, R84, R41, RZ, P3, !PT ;  /* 0x000000295441a210 */ /* 0x000fe40001ffe4ff */
[----:B------:R-:W-:Y:S02]  /*2a10*/  ISETP.GE.U32.AND P3, PT, R0, UR16, PT ;  /* 0x0000001000007c0c */ /* 0x000fe4000bf66070 */
[----:B------:R-:W-:Y:S02]  /*2a20*/  LOP3.LUT P2, RZ, R76, 0x800000, RZ, 0xc0, !PT ;  /* 0x008000004cff7812 */ /* 0x000fe4000784c0ff */
[----:B------:R-:W-:-:S13]  /*2a30*/  ISETP.GE.AND.EX P3, PT, R77, UR17, PT, P3 ;  /* 0x000000114d007c0c */ /* 0x000fda000bf66330 */
[----:B------:R-:W0:Y:S01]  /*2a40*/  @!P3 LDC.64 R48, c[0x0][0x3f8] ;  /* 0x0000fe00ff30bb82 */ /* 0x000e220000000a00 */
[----:B------:R-:W-:Y:S02]  /*2a50*/  @!P3 MOV R84, R68 ;  /* 0x000000440054b202 */ /* 0x000fe40000000f00 */
[----:B------:R-:W-:-:S05]  /*2a60*/  @!P3 MOV R85, R67 ;  /* 0x000000430055b202 */ /* 0x000fca0000000f00 */
[----:B------:R-:W2:Y:S01]  /*2a70*/  @!P3 LDC.64 R40, c[0x0][0x3a0] ;  /* 0x0000e800ff28bb82 */ /* 0x000ea20000000a00 */
[-C--:B0-----:R-:W-:Y:S02]  /*2a80*/  @!P3 IMAD R77, R77, R48.reuse, RZ ;  /* 0x000000304d4db224 */ /* 0x081fe400078e02ff */
[----:B------:R-:W-:-:S04]  /*2a90*/  @!P3 IMAD.WIDE.U32 R84, R0, R48, R84 ;  /* 0x000000300054b225 */ /* 0x000fc800078e0054 */
[----:B------:R-:W-:Y:S01]  /*2aa0*/  @!P3 IMAD R49, R0, R49, R77 ;  /* 0x000000310031b224 */ /* 0x000fe200078e024d */
[----:B------:R-:W-:-:S04]  /*2ab0*/  @!P3 SHF.L.U32 R48, R84, 0x2, RZ ;  /* 0x000000025430b819 */ /* 0x000fc800000006ff */
[----:B------:R-:W-:Y:S02]  /*2ac0*/  @!P3 IADD3 R49, PT, PT, R85, R49, RZ ;  /* 0x000000315531b210 */ /* 0x000fe40007ffe0ff */
[----:B--2---:R-:W-:Y:S02]  /*2ad0*/  @!P3 IADD3 R24, P4, PT, R48, R40, RZ ;  /* 0x000000283018b210 */ /* 0x004fe40007f9e0ff */
[----:B------:R-:W-:-:S04]  /*2ae0*/  @!P3 SHF.L.U64.HI R0, R84, 0x2, R49 ;  /* 0x000000025400b819 */ /* 0x000fc80000010231 */
        /* <DEDUP_REMOVED lines=16> */
[----:B------:R-:W-:Y:S02]  /*2bf0*/  @!P4 IADD3 R0, PT, PT, R85, R49, RZ ;  /* 0x000000315500c210 */ /* 0x000fe40007ffe0ff */
[----:B-1----:R-:W-:Y:S02]  /*2c00*/  @!P4 IADD3 R62, P5, PT, R48, R40, RZ ;  /* 0x00000028303ec210 */ /* 0x002fe40007fbe0ff */
        /* <DEDUP_REMOVED lines=20> */
[----:B------:R-:W-:-:S04]  /*2d50*/  @!P5 SHF.L.U64.HI R0, R84, 0x2, R0 ;  /* 0x000000025400d819 */ /* 0x000fc80000010200 */
[----:B------:R-:W-:Y:S02]  /*2d60*/  @!P5 IADD3.X R57, PT, PT, R0, R41, RZ, P6, !PT ;  /* 0x000000290039d210 */ /* 0x000fe400037fe4ff */
[----:B------:R-:W0:Y:S02]  /*2d70*/  @!P5 LDC.64 R40, c[0x0][0x398] ;  /* 0x0000e600ff28db82 */ /* 0x000e240000000a00 */
[----:B0-----:R-:W-:-:S04]  /*2d80*/  @!P5 IADD3 R58, P6, PT, R48, R40, RZ ;  /* 0x00000028303ad210 */ /* 0x001fc80007fde0ff */
        /* <DEDUP_REMOVED lines=15> */
[----:B------:R-:W-:Y:S02]  /*2e80*/  CS2R R48, SRZ ;  /* 0x0000000000307805 */ /* 0x000fe4000001ff00 */
[----:B------:R-:W-:Y:S02]  /*2e90*/  @!P6 IADD3.X R61, PT, PT, R87, R41, RZ, P1, !PT ;  /* 0x00000029573de210 */ /* 0x000fe40000ffe4ff */
[----:B------:R-:W-:-:S02]  /*2ea0*/  CS2R R40, SRZ ;  /* 0x0000000000287805 */ /* 0x000fc4000001ff00 */
[----:B------:R-:W-:Y:S01]  /*2eb0*/  LOP3.LUT P1, RZ, R76, 0x400000, RZ, 0xc0, !PT ;  /* 0x004000004cff7812 */ /* 0x000fe2000782c0ff */
[----:B------:R0:W2:Y:S04]  /*2ec0*/  @!P0 LDG.E.64 R48, desc[UR10][R42.64] ;  /* 0x0000000a2a308981 */ /* 0x0000a8000c1e1b00 */
[----:B------:R-:W3:Y:S01]  /*2ed0*/  @!P0 LDG.E.64 R40, desc[UR10][R82.64] ;  /* 0x0000000a52288981 */ /* 0x000ee2000c1e1b00 */
[----:B0-----:R-:W-:-:S06]  /*2ee0*/  CS2R R42, SRZ ;  /* 0x00000000002a7805 */ /* 0x001fcc000001ff00 */
[----:B------:R0:W4:Y:S02]  /*2ef0*/  @!P2 LDG.E.64 R42, desc[UR10][R50.64] ;  /* 0x0000000a322aa981 */ /* 0x000124000c1e1b00 */
[----:B0-----:R-:W-:Y:S02]  /*2f00*/  CS2R R50, SRZ ;  /* 0x0000000000327805 */ /* 0x001fe4000001ff00 */
[----:B------:R-:W-:-:S04]  /*2f10*/  CS2R R82, SRZ ;  /* 0x0000000000527805 */ /* 0x000fc8000001ff00 */
[----:B------:R0:W4:Y:S01]  /*2f20*/  @!P2 LDG.E.64 R50, desc[UR10][R44.64] ;  /* 0x0000000a2c32a981 */ /* 0x000122000c1e1b00 */
[----:B------:R-:W-:Y:S01]  /*2f30*/  HFMA2 R0, -RZ, RZ, 0, 0 ;  /* 0x00000000ff007431 */ /* 0x000fe200000001ff */
[----:B------:R-:W-:Y:S01]  /*2f40*/  MOV R86, RZ ;  /* 0x000000ff00567202 */ /* 0x000fe20000000f00 */
[----:B------:R-:W-:Y:S01]  /*2f50*/  HFMA2 R81, -RZ, RZ, 0, 0 ;  /* 0x00000000ff517431 */ /* 0x000fe200000001ff */
[----:B0-----:R-:W-:-:S06]  /*2f60*/  CS2R R44, SRZ ;  /* 0x00000000002c7805 */ /* 0x001fcc000001ff00 */
[----:B------:R0:W4:Y:S02]  /*2f70*/  @!P1 LDG.E.64 R44, desc[UR10][R52.64] ;  /* 0x0000000a342c9981 */ /* 0x000124000c1e1b00 */
[----:B0-----:R-:W-:-:S06]  /*2f80*/  CS2R R52, SRZ ;  /* 0x0000000000347805 */ /* 0x001fcc000001ff00 */
[----:B------:R0:W4:Y:S02]  /*2f90*/  @!P1 LDG.E.64 R52, desc[UR10][R46.64] ;  /* 0x0000000a2e349981 */ /* 0x000124000c1e1b00 */
[----:B0-----:R-:W-:Y:S02]  /*2fa0*/  CS2R R46, SRZ ;  /* 0x00000000002e7805 */ /* 0x001fe4000001ff00 */
[----:B--2---:R-:W-:Y:S02]  /*2fb0*/  @!P0 MOV R81, R48 ;  /* 0x0000003000518202 */ /* 0x004fe40000000f00 */
[----:B------:R-:W-:Y:S02]  /*2fc0*/  @!P0 MOV R82, R49 ;  /* 0x0000003100528202 */ /* 0x000fe40000000f00 */
[----:B---3--:R-:W-:Y:S02]  /*2fd0*/  @!P0 MOV R0, R40 ;  /* 0x0000002800008202 */ /* 0x008fe40000000f00 */
[----:B------:R-:W-:-:S02]  /*2fe0*/  @!P0 MOV R86, R41 ;  /* 0x0000002900568202 */ /* 0x000fc40000000f00 */
[----:B------:R-:W-:-:S13]  /*2ff0*/  LOP3.LUT P0, RZ, R76, 0x200000, RZ, 0xc0, !PT ;  /* 0x002000004cff7812 */ /* 0x000fda000780c0ff */
[----:B------:R0:W2:Y:S02]  /*3000*/  @!P0 LDG.E.64 R46, desc[UR10][R54.64] ;  /* 0x0000000a362e8981 */ /* 0x0000a4000c1e1b00 */
[----:B0-----:R-:W-:-:S06]  /*3010*/  CS2R R54, SRZ ;  /* 0x0000000000367805 */ /* 0x001fcc000001ff00 */
[----:B------:R0:W3:Y:S02]  /*3020*/  @!P0 LDG.E.64 R54, desc[UR10][R118.64] ;  /* 0x0000000a76368981 */ /* 0x0000e4000c1e1b00 */
[----:B0-----:R-:W-:Y:S02]  /*3030*/  MOV R118, R56 ;  /* 0x0000003800767202 */ /* 0x001fe40000000f00 */
[----:B------:R-:W-:Y:S02]  /*3040*/  MOV R119, R57 ;  /* 0x0000003900777202 */ /* 0x000fe40000000f00 */
[----:B------:R-:W2:Y:S04]  /*3050*/  LDL.LU.64 R56, [R1+0x2e0] ;  /* 0x0002e00001387983 */ /* 0x000ea80000300a00 */
[----:B------:R0:W-:Y:S01]  /*3060*/  STL [R1+0x25c], R0 ;  /* 0x00025c0001007387 */ /* 0x0001e20000100800 */
[----:B------:R-:W-:-:S02]  /*3070*/  CS2R R84, SRZ ;  /* 0x0000000000547805 */ /* 0x000fc4000001ff00 */
[----:B----4-:R-:W-:Y:S01]  /*3080*/  @!P2 MOV R83, R50 ;  /* 0x000000320053a202 */ /* 0x010fe20000000f00 */
[----:B0-----:R-:W-:Y:S01]  /*3090*/  HFMA2 R0, -RZ, RZ, 0, 0 ;  /* 0x00000000ff007431 */ /* 0x001fe200000001ff */
[----:B------:R-:W-:Y:S02]  /*30a0*/  @!P2 MOV R0, R42 ;  /* 0x0000002a0000a202 */ /* 0x000fe40000000f00 */
[----:B------:R-:W-:-:S03]  /*30b0*/  @!P2 MOV R84, R51 ;  /* 0x000000330054a202 */ /* 0x000fc60000000f00 */
[----:B------:R0:W-:Y:S02]  /*30c0*/  STL [R1+0x264], R0 ;  /* 0x0002640001007387 */ /* 0x0001e40000100800 */
[----:B0-----:R-:W-:Y:S01]  /*30d0*/  HFMA2 R0, -RZ, RZ, 0, 0 ;  /* 0x00000000ff007431 */ /* 0x001fe200000001ff */
[----:B------:R-:W-:Y:S02]  /*30e0*/  @!P2 MOV R0, R43 ;  /* 0x0000002b0000a202 */ /* 0x000fe40000000f00 */
[----:B------:R-:W-:Y:S01]  /*30f0*/  LOP3.LUT P2, RZ, R76, 0x100000, RZ, 0xc0, !PT ;  /* 0x001000004cff7812 */ /* 0x000fe2000784c0ff */
[----:B------:R0:W-:Y:S02]  /*3100*/  STL.64 [R1+0x110], R48 ;  /* 0x0001103001007387 */ /* 0x0001e40000100a00 */
[----:B0-----:R-:W-:-:S10]  /*3110*/  CS2R R48, SRZ ;  /* 0x0000000000307805 */ /* 0x001fd4000001ff00 */
[----:B--2---:R0:W2:Y:S02]  /*3120*/  @!P2 LDG.E.64 R48, desc[UR10][R56.64] ;  /* 0x0000000a3830a981 */ /* 0x0040a4000c1e1b00 */
[----:B0-----:R-:W-:-:S06]  /*3130*/  CS2R R56, SRZ ;  /* 0x0000000000387805 */ /* 0x001fcc000001ff00 */
[----:B------:R0:W4:Y:S02]  /*3140*/  @!P2 LDG.E.64 R56, desc[UR10][R116.64] ;  /* 0x0000000a7438a981 */ /* 0x000124000c1e1b00 */
[----:B0-----:R-:W-:Y:S02]  /*3150*/  MOV R116, R58 ;  /* 0x0000003a00747202 */ /* 0x001fe40000000f00 */
[----:B------:R-:W-:Y:S02]  /*3160*/  MOV R117, R59 ;  /* 0x0000003b00757202 */ /* 0x000fe40000000f00 */
[----:B------:R-:W3:Y:S04]  /*3170*/  LDL.LU.64 R58, [R1+0x2d8] ;  /* 0x0002d800013a7983 */ /* 0x000ee80000300a00 */
[----:B------:R0:W-:Y:S01]  /*3180*/  STL [R1+0x26c], R0 ;  /* 0x00026c0001007387 */ /* 0x0001e20000100800 */
[----:B------:R-:W-:-:S03]  /*3190*/  @!P1 MOV R85, R52 ;  /* 0x0000003400559202 */ /* 0x000fc60000000f00 */
[----:B------:R1:W-:Y:S01]  /*31a0*/  STL [R1+0x260], R86 ;  /* 0x0002605601007387 */ /* 0x0003e20000100800 */
[----:B0-----:R-:W-:Y:S01]  /*31b0*/  HFMA2 R0, -RZ, RZ, 0, 0 ;  /* 0x00000000ff007431 */ /* 0x001fe200000001ff */
[----:B------:R-:W-:Y:S02]  /*31c0*/  @!P1 MOV R0, R44 ;  /* 0x0000002c00009202 */ /* 0x000fe40000000f00 */
[----:B-1----:R-:W-:-:S03]  /*31d0*/  MOV R86, RZ ;  /* 0x000000ff00567202 */ /* 0x002fc60000000f00 */
[----:B------:R0:W-:Y:S01]  /*31e0*/  STL [R1+0x278], R0 ;  /* 0x0002780001007387 */ /* 0x0001e20000100800 */
[----:B------:R-:W-:Y:S01]  /*31f0*/  @!P1 MOV R86, R53 ;  /* 0x0000003500569202 */ /* 0x000fe20000000f00 */
[----:B0-----:R-:W-:Y:S01]  /*3200*/  HFMA2 R0, -RZ, RZ, 0, 0 ;  /* 0x00000000ff007431 */ /* 0x001fe200000001ff */
[----:B------:R-:W-:Y:S02]  /*3210*/  @!P1 MOV R0, R45 ;  /* 0x0000002d00009202 */ /* 0x000fe40000000f00 */
[----:B------:R-:W-:Y:S01]  /*3220*/  LOP3.LUT P1, RZ, R76, 0x80000, RZ, 0xc0, !PT ;  /* 0x000800004cff7812 */ /* 0x000fe2000782c0ff */
[----:B------:R0:W-:Y:S02]  /*3230*/  STL.64 [R1+0x118], R50 ;  /* 0x0001183201007387 */ /* 0x0001e40000100a00 */
[----:B0-----:R-:W-:-:S10]  /*3240*/  CS2R R50, SRZ ;  /* 0x0000000000327805 */ /* 0x001fd4000001ff00 */
[----:B---3--:R0:W3:Y:S02]  /*3250*/  @!P1 LDG.E.64 R50, desc[UR10][R58.64] ;  /* 0x0000000a3a329981 */ /* 0x0080e4000c1e1b00 */
[----:B0-----:R-:W-:-:S06]  /*3260*/  CS2R R58, SRZ ;  /* 0x00000000003a7805 */ /* 0x001fcc000001ff00 */
[----:B------:R0:W3:Y:S02]  /*3270*/  @!P1 LDG.E.64 R58, desc[UR10][R114.64] ;  /* 0x0000000a723a9981 */ /* 0x0000e4000c1e1b00 */
[----:B0-----:R-:W-:Y:S02]  /*3280*/  MOV R114, R60 ;  /* 0x0000003c00727202 */ /* 0x001fe40000000f00 */
[----:B------:R-:W-:Y:S02]  /*3290*/  MOV R115, R61 ;  /* 0x0000003d00737202 */ /* 0x000fe40000000f00 */
[----:B------:R-:W2:Y:S04]  /*32a0*/  LDL.LU.64 R60, [R1+0x2d0] ;  /* 0x0002d000013c7983 */ /* 0x000ea80000300a00 */
[----:B------:R0:W-:Y:S04]  /*32b0*/  STL [R1+0x280], R0 ;  /* 0x0002800001007387 */ /* 0x0001e80000100800 */
[----:B------:R1:W-:Y:S01]  /*32c0*/  STL.64 [R1+0x10], R40 ;  /* 0x0000102801007387 */ /* 0x0003e20000100a00 */
[----:B0-----:R-:W-:Y:S01]  /*32d0*/  HFMA2 R0, -RZ, RZ, 0, 0 ;  /* 0x00000000ff007431 */ /* 0x001fe200000001ff */
[----:B------:R-:W-:-:S05]  /*32e0*/  @!P0 MOV R0, R46 ;  /* 0x0000002e00008202 */ /* 0x000fca0000000f00 */
[----:B------:R0:W-:Y:S01]  /*32f0*/  STL [R1+0x284], R0 ;  /* 0x0002840001007387 */ /* 0x0001e20000100800 */
[----:B-1----:R-:W-:Y:S02]  /*3300*/  CS2R R40, SRZ ;  /* 0x0000000000287805 */ /* 0x002fe4000001ff00 */
[----:B------:R-:W-:Y:S02]  /*3310*/  @!P0 MOV R40, R54 ;  /* 0x0000003600288202 */ /* 0x000fe40000000f00 */
[----:B------:R-:W-:Y:S01]  /*3320*/  @!P0 MOV R41, R55 ;  /* 0x0000003700298202 */ /* 0x000fe20000000f00 */
[----:B0-----:R-:W-:Y:S01]  /*3330*/  HFMA2 R0, -RZ, RZ, 0, 0 ;  /* 0x00000000ff007431 */ /* 0x001fe200000001ff */
[----:B------:R-:W-:Y:S02]  /*3340*/  @!P0 MOV R0, R47 ;  /* 0x0000002f00008202 */ /* 0x000fe40000000f00 */
[----:B------:R-:W-:Y:S01]  /*3350*/  LOP3.LUT P0, RZ, R76, 0x40000, RZ, 0xc0, !PT ;  /* 0x000400004cff7812 */ /* 0x000fe2000780c0ff */
[----:B------:R0:W-:Y:S02]  /*3360*/  STL.64 [R1+0x120], R52 ;  /* 0x0001203401007387 */ /* 0x0001e40000100a00 */
[----:B0-----:R-:W-:-:S10]  /*3370*/  CS2R R52, SRZ ;  /* 0x0000000000347805 */ /* 0x001fd4000001ff00 */
[----:B--2---:R0:W2:Y:S02]  /*3380*/  @!P0 LDG.E.64 R52, desc[UR10][R60.64] ;  /* 0x0000000a3c348981 */ /* 0x0040a4000c1e1b00 */
[----:B0-----:R-:W-:-:S06]  /*3390*/  CS2R R60, SRZ ;  /* 0x00000000003c7805 */ /* 0x001fcc000001ff00 */
[----:B------:R0:W2:Y:S02]  /*33a0*/  @!P0 LDG.E.64 R60, desc[UR10][R112.64] ;  /* 0x0000000a703c8981 */ /* 0x0000a4000c1e1b00 */
[----:B0-----:R-:W-:Y:S02]  /*33b0*/  MOV R112, R62 ;  /* 0x0000003e00707202 */ /* 0x001fe40000000f00 */
[----:B------:R-:W-:Y:S02]  /*33c0*/  MOV R113, R63 ;  /* 0x0000003f00717202 */ /* 0x000fe40000000f00 */
[----:B------:R-:W3:Y:S04]  /*33d0*/  LDL.LU.64 R62, [R1+0x2c8] ;  /* 0x0002c800013e7983 */ /* 0x000ee80000300a00 */
[----:B------:R0:W-:Y:S04]  /*33e0*/  STL [R1+0x28c], R0 ;  /* 0x00028c0001007387 */ /* 0x0001e80000100800 */
[----:B------:R1:W-:Y:S01]  /*33f0*/  STL.64 [R1+0x18], R42 ;  /* 0x0000182a01007387 */ /* 0x0003e20000100a00 */
[----:B0-----:R-:W-:Y:S01]  /*3400*/  HFMA2 R0, -RZ, RZ, 0, 0 ;  /* 0x00000000ff007431 */ /* 0x001fe200000001ff */
[----:B------:R-:W-:-:S05]  /*3410*/  @!P2 MOV R0, R48 ;  /* 0x000000300000a202 */ /* 0x000fca0000000f00 */
[----:B------:R0:W-:Y:S01]  /*3420*/  STL [R1+0x288], R0 ;  /* 0x0002880001007387 */ /* 0x0001e20000100800 */
[----:B-1----:R-:W-:Y:S02]  /*3430*/  CS2R R42, SRZ ;  /* 0x00000000002a7805 */ /* 0x002fe4000001ff00 */
[----:B----4-:R-:W-:Y:S02]  /*3440*/  @!P2 MOV R42, R56 ;  /* 0x00000038002aa202 */ /* 0x010fe40000000f00 */
        /* <DEDUP_REMOVED lines=8> */
[----:B------:R0:W4:Y:S02]  /*34d0*/  @!P2 LDG.E.64 R62, desc[UR10][R110.64] ;  /* 0x0000000a6e3ea981 */ /* 0x000124000c1e1b00 */
        /* <DEDUP_REMOVED lines=52> */
[----:B------:R0:W-:Y:S04]  /*3820*/  STL.64 [R1+0x140], R60 ;  /* 0x0001403c01007387 */ /* 0x0001e80000100a00 */
[----:B------:R1:W-:Y:S04]  /*3830*/  STL [R1+0x270], R0 ;  /* 0x0002700001007387 */ /* 0x0003e80000100800 */
[----:B------:R4:W-:Y:S01]  /*3840*/  STL.64 [R1+0x38], R50 ;  /* 0x0000383201007387 */ /* 0x0009e20000100a00 */
[----:B0-----:R-:W-:Y:S01]  /*3850*/  CS2R R60, SRZ ;  /* 0x00000000003c7805 */ /* 0x001fe2000001ff00 */
[----:B-1----:R-:W-:Y:S01]  /*3860*/  HFMA2 R0, -RZ, RZ, 0, 0 ;  /* 0x00000000ff007431 */ /* 0x002fe200000001ff */
[----:B--2---:R-:W-:-:S05]  /*3870*/  @!P1 MOV R0, R56 ;  /* 0x0000003800009202 */ /* 0x004fca0000000f00 */
[----:B------:R0:W-:Y:S01]  /*3880*/  STL [R1+0x254], R0 ;  /* 0x0002540001007387 */ /* 0x0001e20000100800 */
[----:B----4-:R-:W-:Y:S02]  /*3890*/  CS2R R50, SRZ ;  /* 0x0000000000327805 */ /* 0x010fe4000001ff00 */
[----:B------:R-:W-:Y:S02]  /*38a0*/  @!P1 MOV R50, R64 ;  /* 0x0000004000329202 */ /* 0x000fe40000000f00 */
[----:B------:R-:W-:Y:S01]  /*38b0*/  @!P1 MOV R51, R65 ;  /* 0x0000004100339202 */ /* 0x000fe20000000f00 */
[----:B0-----:R-:W-:Y:S01]  /*38c0*/  HFMA2 R0, -RZ, RZ, 0, 0 ;  /* 0x00000000ff007431 */ /* 0x001fe200000001ff */
[----:B------:R-:W-:Y:S02]  /*38d0*/  @!P1 MOV R0, R57 ;  /* 0x0000003900009202 */ /* 0x000fe40000000f00 */
[----:B------:R-:W-:Y:S01]  /*38e0*/  LOP3.LUT P1, RZ, R76, 0x2000, RZ, 0xc0, !PT ;  /* 0x000020004cff7812 */ /* 0x000fe2000782c0ff */
[----:B------:R0:W-:Y:S02]  /*38f0*/  STL.64 [R1+0x148], R62 ;  /* 0x0001483e01007387 */ /* 0x0001e40000100a00 */
[----:B0-----:R-:W-:-:S10]  /*3900*/  CS2R R62, SRZ ;  /* 0x00000000003e7805 */ /* 0x001fd4000001ff00 */
[----:B------:R0:W2:Y:S02]  /*3910*/  @!P1 LDG.E.64 R62, desc[UR10][R38.64] ;  /* 0x0000000a263e9981 */ /* 0x0000a4000c1e1b00 */
[----:B0-----:R-:W-:-:S06]  /*3920*/  CS2R R38, SRZ ;  /* 0x0000000000267805 */ /* 0x001fcc000001ff00 */
[----:B------:R-:W4:Y:S04]  /*3930*/  @!P1 LDG.E.64 R38, desc[UR10][R102.64] ;  /* 0x0000000a66269981 */ /* 0x000f28000c1e1b00 */
[----:B---3--:R0:W3:Y:S02]  /*3940*/  @!P2 LDG.E.64 R60, desc[UR10][R72.64] ;  /* 0x0000000a483ca981 */ /* 0x0080e4000c1e1b00 */
[----:B0-----:R-:W-:-:S06]  /*3950*/  CS2R R72, SRZ ;  /* 0x0000000000487805 */ /* 0x001fcc000001ff00 */
[----:B------:R-:W2:Y:S04]  /*3960*/  @!P2 LDG.E.64 R72, desc[UR10][R104.64] ;  /* 0x0000000a6848a981 */ /* 0x000ea8000c1e1b00 */
[----:B------:R0:W-:Y:S02]  /*3970*/  STL [R1+0x258], R0 ;  /* 0x0002580001007387 */ /* 0x0001e40000100800 */
[----:B0-----:R-:W-:Y:S01]  /*3980*/  HFMA2 R0, -RZ, RZ, 0, 0 ;  /* 0x00000000ff007431 */ /* 0x001fe200000001ff */
[----:B------:R-:W-:-:S05]  /*3990*/  @!P0 MOV R0, R58 ;  /* 0x0000003a00008202 */ /* 0x000fca0000000f00 */
[----:B------:R0:W-:Y:S02]  /*39a0*/  STL [R1+0x24c], R0 ;  /* 0x00024c0001007387 */ /* 0x0001e40000100800 */
[----:B0-----:R-:W-:Y:S01]  /*39b0*/  HFMA2 R0, -RZ, RZ, 0, 0 ;  /* 0x00000000ff007431 */ /* 0x001fe200000001ff */
[----:B------:R-:W-:-:S05]  /*39c0*/  @!P0 MOV R0, R59 ;  /* 0x0000003b00008202 */ /* 0x000fca0000000f00 */
[----:B------:R0:W-:Y:S02]  /*39d0*/  STL [R1+0x250], R0 ;  /* 0x0002500001007387 */ /* 0x0001e40000100800 */
[----:B0-----:R-:W-:Y:S02]  /*39e0*/  HFMA2 R0, -RZ, RZ, 0, 0 ;  /* 0x00000000ff007431 */ /* 0x001fe400000001ff */
[----:B------:R0:W-:Y:S02]  /*39f0*/  STL.64 [R1+0x40], R52 ;  /* 0x0000403401007387 */ /* 0x0001e40000100a00 */
[----:B0-----:R-:W-:Y:S02]  /*3a00*/  CS2R R52, SRZ ;  /* 0x0000000000347805 */ /* 0x001fe4000001ff00 */
[----:B------:R-:W-:Y:S02]  /*3a10*/  @!P0 MOV R52, R70 ;  /* 0x0000004600348202 */ /* 0x000fe40000000f00 */
[----:B------:R-:W-:-:S02]  /*3a20*/  @!P0 MOV R53, R71 ;  /* 0x0000004700358202 */ /* 0x000fc40000000f00 */
[----:B------:R-:W-:Y:S01]  /*3a30*/  LOP3.LUT P0, RZ, R76, 0x1000, RZ, 0xc0, !PT ;  /* 0x000010004cff7812 */ /* 0x000fe2000780c0ff */
[----:B------:R0:W-:Y:S04]  /*3a40*/  STL.64 [R1+0x150], R64 ;  /* 0x0001504001007387 */ /* 0x0001e80000100a00 */
[----:B------:R1:W-:Y:S01]  /*3a50*/  STL.64 [R1+0x50], R56 ;  /* 0x0000503801007387 */ /* 0x0003e20000100a00 */
[----:B0-----:R-:W-:Y:S02]  /*3a60*/  CS2R R64, SRZ ;  /* 0x0000000000407805 */ /* 0x001fe4000001ff00 */
[----:B-1----:R-:W-:Y:S01]  /*3a70*/  CS2R R56, SRZ ;  /* 0x0000000000387805 */ /* 0x002fe2000001ff00 */
[----:B------:R0:W-:Y:S01]  /*3a80*/  STL.64 [R1+0x48], R54 ;  /* 0x0000483601007387 */ /* 0x0001e20000100a00 */
[----:B----4-:R-:W-:-:S03]  /*3a90*/  @!P1 MOV R56, R38 ;  /* 0x0000002600389202 */ /* 0x010fc60000000f00 */
[----:B------:R1:W4:Y:S01]  /*3aa0*/  @!P0 LDG.E.64 R64, desc[UR10][R36.64] ;  /* 0x0000000a24408981 */ /* 0x000322000c1e1b00 */
[----:B------:R-:W-:Y:S02]  /*3ab0*/  @!P1 MOV R57, R39 ;  /* 0x0000002700399202 */ /* 0x000fe40000000f00 */
[----:B0-----:R-:W-:Y:S02]  /*3ac0*/  CS2R R54, SRZ ;  /* 0x0000000000367805 */ /* 0x001fe4000001ff00 */
[----:B-1----:R-:W-:Y:S01]  /*3ad0*/  CS2R R36, SRZ ;  /* 0x0000000000247805 */ /* 0x002fe2000001ff00 */
[----:B------:R0:W-:Y:S05]  /*3ae0*/  STL.64 [R1+0x158], R70 ;  /* 0x0001584601007387 */ /* 0x0001ea0000100a00 */
[----:B------:R-:W4:Y:S01]  /*3af0*/  @!P0 LDG.E.64 R36, desc[UR10][R100.64] ;  /* 0x0000000a64248981 */ /* 0x000f22000c1e1b00 */
[----:B0-----:R-:W-:-:S02]  /*3b00*/  CS2R R70, SRZ ;  /* 0x0000000000467805 */ /* 0x001fc4000001ff00 */
[----:B---3--:R-:W-:-:S05]  /*3b10*/  @!P2 MOV R0, R60 ;  /* 0x0000003c0000a202 */ /* 0x008fca0000000f00 */
[----:B------:R0:W-:Y:S02]  /*3b20*/  STL [R1+0x244], R0 ;  /* 0x0002440001007387 */ /* 0x0001e40000100800 */
[----:B0-----:R-:W-:Y:S01]  /*3b30*/  HFMA2 R0, -RZ, RZ, 0, 0 ;  /* 0x00000000ff007431 */ /* 0x001fe200000001ff */
[----:B------:R-:W-:-:S05]  /*3b40*/  @!P2 MOV R0, R61 ;  /* 0x0000003d0000a202 */ /* 0x000fca0000000f00 */
[----:B------:R0:W-:Y:S02]  /*3b50*/  STL [R1+0x248], R0 ;  /* 0x0002480001007387 */ /* 0x0001e40000100800 */
[----:B0-----:R-:W-:Y:S01]  /*3b60*/  HFMA2 R0, -RZ, RZ, 0, 0 ;  /* 0x00000000ff007431 */ /* 0x001fe200000001ff */
[----:B--2---:R-:W-:-:S05]  /*3b70*/  @!P1 MOV R0, R62 ;  /* 0x0000003e00009202 */ /* 0x004fca0000000f00 */
[----:B------:R0:W-:Y:S01]  /*3b80*/  STL [R1+0x23c], R0 ;  /* 0x00023c0001007387 */ /* 0x0001e20000100800 */
[----:B------:R-:W-:Y:S02]  /*3b90*/  @!P2 MOV R54, R72 ;  /* 0x000000480036a202 */ /* 0x000fe40000000f00 */
[----:B------:R-:W-:Y:S01]  /*3ba0*/  @!P2 MOV R55, R73 ;  /* 0x000000490037a202 */ /* 0x000fe20000000f00 */
[----:B0-----:R-:W-:Y:S01]  /*3bb0*/  HFMA2 R0, -RZ, RZ, 0, 0 ;  /* 0x00000000ff007431 */ /* 0x001fe200000001ff */
[----:B------:R-:W-:Y:S02]  /*3bc0*/  @!P1 MOV R0, R63 ;  /* 0x0000003f00009202 */ /* 0x000fe40000000f00 */
[C---:B------:R-:W-:Y:S01]  /*3bd0*/  LOP3.LUT P1, RZ, R76.reuse, 0x400, RZ, 0xc0, !PT ;  /* 0x000004004cff7812 */ /* 0x040fe2000782c0ff */
[----:B------:R0:W-:Y:S01]  /*3be0*/  STL.64 [R1+0x160], R72 ;  /* 0x0001604801007387 */ /* 0x0001e20000100a00 */
[----:B------:R-:W-:Y:S02]  /*3bf0*/  LOP3.LUT P2, RZ, R76, 0x800, RZ, 0xc0, !PT ;  /* 0x000008004cff7812 */ /* 0x000fe4000784c0ff */
[----:B0-----:R-:W-:-:S11]  /*3c00*/  CS2R R72, SRZ ;  /* 0x0000000000487805 */ /* 0x001fd6000001ff00 */
[----:B------:R-:W2:Y:S04]  /*3c10*/  @!P2 LDG.E.64 R70, desc[UR10][R34.64] ;  /* 0x0000000a2246a981 */ /* 0x000ea8000c1e1b00 */
[----:B------:R0:W3:Y:S02]  /*3c20*/  @!P1 LDG.E.64 R72, desc[UR10][R30.64] ;  /* 0x0000000a1e489981 */ /* 0x0000e4000c1e1b00 */
[----:B0-----:R-:W-:Y:S02]  /*3c30*/  CS2R R30, SRZ ;  /* 0x00000000001e7805 */ /* 0x001fe4000001ff00 */
[----:B------:R-:W-:-:S04]  /*3c40*/  CS2R R34, SRZ ;  /* 0x0000000000227805 */ /* 0x000fc8000001ff00 */
[----:B------:R-:W2:Y:S04]  /*3c50*/  @!P1 LDG.E.64 R30, desc[UR10][R96.64] ;  /* 0x0000000a601e9981 */ /* 0x000ea8000c1e1b00 */
[----:B------:R0:W2:Y:S01]  /*3c60*/  @!P2 LDG.E.64 R34, desc[UR10][R98.64] ;  /* 0x0000000a6222a981 */ /* 0x0000a2000c1e1b00 */
[----:B------:R-:W-:Y:S01]  /*3c70*/  MOV R105, R117 ;  /* 0x0000007500697202 */ /* 0x000fe20000000f00 */
[----:B------:R-:W-:Y:S02]  /*3c80*/  HFMA2 R117, -RZ, RZ, 0, 0 ;  /* 0x00000000ff757431 */ /* 0x000fe400000001ff */
[----:B------:R1:W-:Y:S04]  /*3c90*/  STL.64 [R1+0x58], R58 ;  /* 0x0000583a01007387 */ /* 0x0003e80000100a00 */
[----:B------:R0:W-:Y:S01]  /*3ca0*/  STL [R1+0x240], R0 ;  /* 0x0002400001007387 */ /* 0x0001e20000100800 */
[----:B------:R-:W-:-:S02]  /*3cb0*/  MOV R104, R116 ;  /* 0x0000007400687202 */ /* 0x000fc40000000f00 */
[----:B----4-:R-:W-:Y:S02]  /*3cc0*/  @!P0 MOV R117, R64 ;  /* 0x0000004000758202 */ /* 0x010fe40000000f00 */
[----:B-1----:R-:W-:Y:S01]  /*3cd0*/  CS2R R58, SRZ ;  /* 0x00000000003a7805 */ /* 0x002fe2000001ff00 */
[----:B0-----:R-:W-:Y:S01]  /*3ce0*/  HFMA2 R0, -RZ, RZ, 0, 0 ;  /* 0x00000000ff007431 */ /* 0x001fe200000001ff */
[----:B------:R-:W-:Y:S01]  /*3cf0*/  @!P0 MOV R0, R65 ;  /* 0x0000004100008202 */ /* 0x000fe20000000f00 */
[----:B------:R0:W-:Y:S01]  /*3d00*/  STL.64 [R1+0x168], R38 ;  /* 0x0001682601007387 */ /* 0x0001e20000100a00 */
[----:B------:R-:W-:Y:S02]  /*3d10*/  MOV R102, R104 ;  /* 0x0000006800667202 */ /* 0x000fe40000000f00 */
[----:B------:R-:W-:Y:S02]  /*3d20*/  MOV R103, R105 ;  /* 0x0000006900677202 */ /* 0x000fe40000000f00 */
[----:B------:R-:W-:-:S02]  /*3d30*/  @!P0 MOV R58, R36 ;  /* 0x00000024003a8202 */ /* 0x000fc40000000f00 */
[----:B------:R-:W-:Y:S02]  /*3d40*/  @!P0 MOV R59, R37 ;  /* 0x00000025003b8202 */ /* 0x000fe40000000f00 */
[----:B------:R-:W-:Y:S01]  /*3d50*/  LOP3.LUT P0, RZ, R76, 0x200, RZ, 0xc0, !PT ;  /* 0x000002004cff7812 */ /* 0x000fe2000780c0ff */
[----:B------:R1:W-:Y:S01]  /*3d60*/  STL.64 [R1+0x68], R62 ;  /* 0x0000683e01007387 */ /* 0x0003e20000100a00 */
[----:B------:R-:W-:Y:S02]  /*3d70*/  MOV R100, R110 ;  /* 0x0000006e00647202 */ /* 0x000fe40000000f00 */
[----:B0-----:R-:W-:Y:S02]  /*3d80*/  CS2R R38, SRZ ;  /* 0x0000000000267805 */ /* 0x001fe4000001ff00 */
[----:B------:R-:W-:Y:S02]  /*3d90*/  MOV R101, R111 ;  /* 0x0000006f00657202 */ /* 0x000fe40000000f00 */
[----:B------:R-:W-:-:S02]  /*3da0*/  CS2R R110, SRZ ;  /* 0x00000000006e7805 */ /* 0x000fc4000001ff00 */
[----:B------:R-:W-:Y:S02]  /*3db0*/  MOV R104, R112 ;  /* 0x0000007000687202 */ /* 0x000fe40000000f00 */
[----:B------:R-:W-:Y:S02]  /*3dc0*/  MOV R105, R113 ;  /* 0x0000007100697202 */ /* 0x000fe40000000f00 */
[----:B------:R-:W-:Y:S02]  /*3dd0*/  CS2R R112, SRZ ;  /* 0x0000000000707805 */ /* 0x000fe4000001ff00 */
[----:B-1----:R-:W-:Y:S02]  /*3de0*/  CS2R R62, SRZ ;  /* 0x00000000003e7805 */ /* 0x002fe4000001ff00 */
[----:B------:R-:W-:Y:S01]  /*3df0*/  MOV R98, R118 ;  /* 0x0000007600627202 */ /* 0x000fe20000000f00 */
[----:B------:R0:W-:Y:S01]  /*3e00*/  STL.64 [R1+0x60], R60 ;  /* 0x0000603c01007387 */ /* 0x0001e20000100a00 */
[----:B------:R-:W-:-:S02]  /*3e10*/  MOV R99, R119 ;  /* 0x0000007700637202 */ /* 0x000fc40000000f00 */
[----:B------:R-:W-:Y:S01]  /*3e20*/  CS2R R118, SRZ ;  /* 0x0000000000767805 */ /* 0x000fe2000001ff00 */
[----:B------:R1:W4:Y:S01]  /*3e30*/  @!P0 LDG.E.64 R38, desc[UR10][R14.64] ;  /* 0x0000000a0e268981 */ /* 0x000322000c1e1b00 */
[----:B0-----:R-:W-:Y:S02]  /*3e40*/  CS2R R60, SRZ ;  /* 0x00000000003c7805 */ /* 0x001fe4000001ff00 */
[----:B-1----:R-:W-:Y:S01]  /*3e50*/  CS2R R14, SRZ ;  /* 0x00000000000e7805 */ /* 0x002fe2000001ff00 */
[----:B------:R0:W-:Y:S05]  /*3e60*/  STL.64 [R1+0x170], R36 ;  /* 0x0001702401007387 */ /* 0x0001ea0000100a00 */
[----:B------:R-:W4:Y:S01]  /*3e70*/  @!P0 LDG.E.64 R14, desc[UR10][R94.64] ;  /* 0x0000000a5e0e8981 */ /* 0x000f22000c1e1b00 */
[----:B0-----:R-:W-:-:S02]  /*3e80*/  CS2R R36, SRZ ;  /* 0x0000000000247805 */ /* 0x001fc4000001ff00 */
[----:B---3--:R-:W-:Y:S02]  /*3e90*/  @!P1 MOV R111, R72 ;  /* 0x00000048006f9202 */ /* 0x008fe40000000f00 */
[----:B------:R-:W-:Y:S02]  /*3ea0*/  @!P1 MOV R112, R73 ;  /* 0x0000004900709202 */ /* 0x000fe40000000f00 */
[----:B--2---:R-:W-:Y:S02]  /*3eb0*/  @!P2 MOV R118, R70 ;  /* 0x000000460076a202 */ /* 0x004fe40000000f00 */
[----:B------:R-:W-:Y:S02]  /*3ec0*/  @!P2 MOV R119, R71 ;  /* 0x000000470077a202 */ /* 0x000fe40000000f00 */
[----:B------:R-:W-:Y:S02]  /*3ed0*/  @!P1 MOV R62, R30 ;  /* 0x0000001e003e9202 */ /* 0x000fe40000000f00 */
[----:B------:R-:W-:-:S02]  /*3ee0*/  @!P1 MOV R63, R31 ;  /* 0x0000001f003f9202 */ /* 0x000fc40000000f00 */
[C---:B------:R-:W-:Y:S01]  /*3ef0*/  LOP3.LUT P1, RZ, R76.reuse, 0x80, RZ, 0xc0, !PT ;  /* 0x000000804cff7812 */ /* 0x040fe2000782c0ff */
[----:B------:R0:W-:Y:S01]  /*3f00*/  STL.64 [R1+0x178], R34 ;  /* 0x0001782201007387 */ /* 0x0001e20000100a00 */
[----:B------:R-:W-:Y:S02]  /*3f10*/  @!P2 MOV R60, R34 ;  /* 0x00000022003ca202 */ /* 0x000fe40000000f00 */
[----:B------:R-:W-:Y:S02]  /*3f20*/  @!P2 MOV R61, R35 ;  /* 0x00000023003da202 */ /* 0x000fe40000000f00 */
[----:B------:R-:W-:Y:S02]  /*3f30*/  LOP3.LUT P2, RZ, R76, 0x100, RZ, 0xc0, !PT ;  /* 0x000001004cff7812 */ /* 0x000fe4000784c0ff */
[----:B0-----:R-:W-:-:S06]  /*3f40*/  CS2R R34, SRZ ;  /* 0x0000000000227805 */ /* 0x001fcc000001ff00 */
[----:B------:R0:W2:Y:S05]  /*3f50*/  @!P1 LDG.E.64 R34, desc[UR10][R4.64] ;  /* 0x0000000a04229981 */ /* 0x0000aa000c1e1b00 */
[----:B------:R1:W3:Y:S01]  /*3f60*/  @!P2 LDG.E.64 R36, desc[UR10][R2.64] ;  /* 0x0000000a0224a981 */ /* 0x0002e2000c1e1b00 */
[----:B0-----:R-:W-:Y:S02]  /*3f70*/  CS2R R4, SRZ ;  /* 0x0000000000047805 */ /* 0x001fe4000001ff00 */
[----:B-1----:R-:W-:-:S04]  /*3f80*/  CS2R R2, SRZ ;  /* 0x0000000000027805 */ /* 0x002fc8000001ff00 */
[----:B------:R0:W3:Y:S04]  /*3f90*/  @!P1 LDG.E.64 R4, desc[UR10][R90.64] ;  /* 0x0000000a5a049981 */ /* 0x0000e8000c1e1b00 */
[----:B------:R-:W3:Y:S01]  /*3fa0*/  @!P2 LDG.E.64 R2, desc[UR10][R92.64] ;  /* 0x0000000a5c02a981 */ /* 0x000ee2000c1e1b00 */
[----:B------:R-:W-:Y:S02]  /*3fb0*/  MOV R96, R108 ;  /* 0x0000006c00607202 */ /* 0x000fe40000000f00 */
[----:B------:R-:W-:Y:S01]  /*3fc0*/  MOV R97, R109 ;  /* 0x0000006d00617202 */ /* 0x000fe20000000f00 */
[----:B------:R1:W-:Y:S01]  /*3fd0*/  STL.64 [R1+0x70], R64 ;  /* 0x0000704001007387 */ /* 0x0003e20000100a00 */
[----:B------:R-:W-:Y:S02]  /*3fe0*/  CS2R R108, SRZ ;  /* 0x00000000006c7805 */ /* 0x000fe4000001ff00 */
[----:B------:R-:W-:-:S02]  /*3ff0*/  MOV R94, R98 ;  /* 0x00000062005e7202 */ /* 0x000fc40000000f00 */
[----:B------:R-:W-:Y:S02]  /*4000*/  MOV R95, R99 ;  /* 0x00000063005f7202 */ /* 0x000fe40000000f00 */
[----:B----4-:R-:W-:Y:S02]  /*4010*/  @!P0 MOV R109, R38 ;  /* 0x00000026006d8202 */ /* 0x010fe40000000f00 */
[----:B-1----:R-:W-:Y:S02]  /*4020*/  CS2R R64, SRZ ;  /* 0x0000000000407805 */ /* 0x002fe4000001ff00 */
[----:B------:R-:W-:Y:S01]  /*4030*/  @!P0 MOV R110, R39 ;  /* 0x00000027006e8202 */ /* 0x000fe20000000f00 */
[----:B------:R1:W-:Y:S01]  /*4040*/  STL.64 [R1+0x180], R30 ;  /* 0x0001801e01007387 */ /* 0x0003e20000100a00 */
[----:B------:R-:W-:Y:S02]  /*4050*/  MOV R98, R100 ;  /* 0x0000006400627202 */ /* 0x000fe40000000f00 */
[----:B------:R-:W-:Y:S01]  /*4060*/  MOV R99, R101 ;  /* 0x0000006500637202 */ /* 0x000fe20000000f00 */
[----:B------:R4:W-:Y:S01]  /*4070*/  STL.64 [R1+0x80], R72 ;  /* 0x0000804801007387 */ /* 0x0009e20000100a00 */
[----:B0-----:R-:W-:-:S02]  /*4080*/  MOV R90, R96 ;  /* 0x00000060005a7202 */ /* 0x001fc40000000f00 */
[----:B------:R-:W-:Y:S02]  /*4090*/  @!P0 MOV R64, R14 ;  /* 0x0000000e00408202 */ /* 0x000fe40000000f00 */
[----:B------:R-:W-:Y:S02]  /*40a0*/  @!P0 MOV R65, R15 ;  /* 0x0000000f00418202 */ /* 0x000fe40000000f00 */
[----:B------:R-:W-:Y:S02]  /*40b0*/  LOP3.LUT P0, RZ, R76, 0x40, RZ, 0xc0, !PT ;  /* 0x000000404cff7812 */ /* 0x000fe4000780c0ff */
[----:B-1----:R-:W-:Y:S02]  /*40c0*/  CS2R R30, SRZ ;  /* 0x00000000001e7805 */ /* 0x002fe4000001ff00 */
[----:B------:R-:W-:Y:S02]  /*40d0*/  MOV R91, R97 ;  /* 0x00000061005b7202 */ /* 0x000fe40000000f00 */
[----:B----4-:R-:W-:-:S02]  /*40e0*/  CS2R R72, SRZ ;  /* 0x0000000000487805 */ /* 0x010fc4000001ff00 */
[----:B------:R-:W-:Y:S02]  /*40f0*/  MOV R100, R106 ;  /* 0x0000006a00647202 */ /* 0x000fe40000000f00 */
[----:B------:R-:W-:Y:S02]  /*4100*/  MOV R101, R107 ;  /* 0x0000006b00657202 */ /* 0x000fe40000000f00 */
[----:B------:R-:W-:Y:S02]  /*4110*/  CS2R R106, SRZ ;  /* 0x00000000006a7805 */ /* 0x000fe4000001ff00 */
[----:B------:R-:W-:Y:S02]  /*4120*/  MOV R96, R104 ;  /* 0x0000006800607202 */ /* 0x000fe40000000f00 */
[----:B------:R-:W-:Y:S02]  /*4130*/  MOV R97, R105 ;  /* 0x0000006900617202 */ /* 0x000fe40000000f00 */
[----:B------:R-:W-:Y:S01]  /*4140*/  CS2R R104, SRZ ;  /* 0x0000000000687805 */ /* 0x000fe2000001ff00 */
[----:B------:R0:W-:Y:S04]  /*4150*/  STL.64 [R1+0x78], R70 ;  /* 0x0000784601007387 */ /* 0x0001e80000100a00 */
[----:B------:R1:W4:Y:S01]  /*4160*/  @!P0 LDG.E.64 R30, desc[UR10][R8.64] ;  /* 0x0000000a081e8981 */ /* 0x000322000c1e1b00 */
[----:B0-----:R-:W-:-:S02]  /*4170*/  CS2R R70, SRZ ;  /* 0x0000000000467805 */ /* 0x001fc4000001ff00 */
[----:B-1----:R-:W-:Y:S01]  /*4180*/  CS2R R8, SRZ ;  /* 0x0000000000087805 */ /* 0x002fe2000001ff00 */
[----:B------:R0:W-:Y:S05]  /*4190*/  STL.64 [R1+0x188], R14 ;  /* 0x0001880e01007387 */ /* 0x0001ea0000100a00 */
[----:B------:R-:W4:Y:S01]  /*41a0*/  @!P0 LDG.E.64 R8, desc[UR10][R88.64] ;  /* 0x0000000a58088981 */ /* 0x000f22000c1e1b00 */
[----:B0-----:R-:W-:Y:S02]  /*41b0*/  CS2R R14, SRZ ;  /* 0x00000000000e7805 */ /* 0x001fe4000001ff00 */
[----:B--2---:R-:W-:Y:S02]  /*41c0*/  @!P1 MOV R105, R34 ;  /* 0x0000002200699202 */ /* 0x004fe40000000f00 */
[----:B------:R-:W-:-:S02]  /*41d0*/  @!P1 MOV R106, R35 ;  /* 0x00000023006a9202 */ /* 0x000fc40000000f00 */
[----:B---3--:R-:W-:Y:S02]  /*41e0*/  @!P2 MOV R107, R36 ;  /* 0x00000024006ba202 */ /* 0x008fe40000000f00 */
[----:B------:R-:W-:Y:S02]  /*41f0*/  @!P2 MOV R108, R37 ;  /* 0x00000025006ca202 */ /* 0x000fe40000000f00 */
[----:B------:R-:W-:Y:S02]  /*4200*/  @!P1 MOV R72, R4 ;  /* 0x0000000400489202 */ /* 0x000fe40000000f00 */
[----:B------:R-:W-:Y:S02]  /*4210*/  @!P1 MOV R73, R5 ;  /* 0x0000000500499202 */ /* 0x000fe40000000f00 */
[----:B------:R-:W-:Y:S01]  /*4220*/  LOP3.LUT P1, RZ, R76, 0x10, RZ, 0xc0, !PT ;  /* 0x000000104cff7812 */ /* 0x000fe2000782c0ff */
[----:B------:R0:W-:Y:S01]  /*4230*/  STL.64 [R1+0x190], R2 ;  /* 0x0001900201007387 */ /* 0x0001e20000100a00 */
[----:B------:R-:W-:-:S02]  /*4240*/  @!P2 MOV R70, R2 ;  /* 0x000000020046a202 */ /* 0x000fc40000000f00 */
        /* <DEDUP_REMOVED lines=8> */
[----:B------:R1:W3:Y:S01]  /*42d0*/  @!P2 LDG.E.64 R16, desc[UR10][R78.64] ;  /* 0x0000000a4e10a981 */ /* 0x0002e2000c1e1b00 */
[----:B------:R-:W-:Y:S02]  /*42e0*/  MOV R92, R102 ;  /* 0x00000066005c7202 */ /* 0x000fe40000000f00 */
[----:B------:R-:W-:Y:S01]  /*42f0*/  MOV R93, R103 ;  /* 0x00000067005d7202 */ /* 0x000fe20000000f00 */
[----:B------:R0:W-:Y:S01]  /*4300*/  STL.64 [R1+0x88], R38 ;  /* 0x0000882601007387 */ /* 0x0001e20000100a00 */
[----:B------:R-:W-:Y:S02]  /*4310*/  CS2R R102, SRZ ;  /* 0x0000000000667805 */ /* 0x000fe4000001ff00 */
[----:B----4-:R-:W-:-:S02]  /*4320*/  @!P0 MOV R103, R30 ;  /* 0x0000001e00678202 */ /* 0x010fc40000000f00 */
[----:B------:R-:W-:Y:S02]  /*4330*/  @!P0 MOV R104, R31 ;  /* 0x0000001f00688202 */ /* 0x000fe40000000f00 */
[----:B0-----:R-:W-:Y:S01]  /*4340*/  CS2R R38, SRZ ;  /* 0x0000000000267805 */ /* 0x001fe2000001ff00 */
[----:B------:R0:W-:Y:S01]  /*4350*/  STL.64 [R1+0x198], R4 ;  /* 0x0001980401007387 */ /* 0x0001e20000100a00 */
[----:B------:R-:W-:Y:S02]  /*4360*/  MOV R74, R92 ;  /* 0x0000005c004a7202 */ /* 0x000fe40000000f00 */
[----:B------:R-:W-:Y:S02]  /*4370*/  @!P0 MOV R39, R8 ;  /* 0x0000000800278202 */ /* 0x000fe40000000f00 */
[----:B------:R-:W-:Y:S02]  /*4380*/  @!P0 MOV R38, R9 ;  /* 0x0000000900268202 */ /* 0x000fe40000000f00 */
[----:B------:R-:W-:Y:S01]  /*4390*/  LOP3.LUT P0, RZ, R76, 0x8, RZ, 0xc0, !PT ;  /* 0x000000084cff7812 */ /* 0x000fe2000780c0ff */
[----:B------:R4:W-:Y:S01]  /*43a0*/  STL.64 [R1+0x98], R34 ;  /* 0x0000982201007387 */ /* 0x0009e20000100a00 */
[----:B------:R-:W-:-:S02]  /*43b0*/  MOV R75, R93 ;  /* 0x0000005d004b7202 */ /* 0x000fc40000000f00 */
[----:B0-----:R-:W-:Y:S02]  /*43c0*/  CS2R R4, SRZ ;  /* 0x0000000000047805 */ /* 0x001fe4000001ff00 */
[----:B-1----:R-:W-:Y:S02]  /*43d0*/  MOV R78, R96 ;  /* 0x00000060004e7202 */ /* 0x002fe40000000f00 */
[----:B------:R-:W-:Y:S02]  /*43e0*/  CS2R R92, SRZ ;  /* 0x00000000005c7805 */ /* 0x000fe4000001ff00 */
[----:B------:R-:W-:Y:S02]  /*43f0*/  MOV R79, R97 ;  /* 0x00000061004f7202 */ /* 0x000fe40000000f00 */
[----:B------:R-:W-:Y:S02]  /*4400*/  MOV R88, R94 ;  /* 0x0000005e00587202 */ /* 0x000fe40000000f00 */
[----:B------:R-:W-:-:S02]  /*4410*/  MOV R89, R95 ;  /* 0x0000005f00597202 */ /* 0x000fc40000000f00 */
[----:B------:R-:W-:Y:S02]  /*4420*/  CS2R R94, SRZ ;  /* 0x00000000005e7805 */ /* 0x000fe4000001ff00 */
[----:B------:R-:W-:Y:S02]  /*4430*/  MOV R96, R98 ;  /* 0x0000006200607202 */ /* 0x000fe40000000f00 */
[----:B----4-:R-:W-:Y:S02]  /*4440*/  CS2R R34, SRZ ;  /* 0x0000000000227805 */ /* 0x010fe4000001ff00 */
[----:B------:R-:W-:Y:S02]  /*4450*/  MOV R97, R99 ;  /* 0x0000006300617202 */ /* 0x000fe40000000f00 */
[----:B------:R-:W-:Y:S01]  /*4460*/  CS2R R98, SRZ ;  /* 0x0000000000627805 */ /* 0x000fe2000001ff00 */
[----:B------:R0:W-:Y:S04]  /*4470*/  STL.64 [R1+0x90], R36 ;  /* 0x0000902401007387 */ /* 0x0001e80000100a00 */
[----:B------:R1:W4:Y:S01]  /*4480*/  @!P0 LDG.E.64 R4, desc[UR10][R6.64] ;  /* 0x0000000a06048981 */ /* 0x000322000c1e1b00 */
[----:B0-----:R-:W-:-:S02]  /*4490*/  CS2R R36, SRZ ;  /* 0x0000000000247805 */ /* 0x001fc4000001ff00 */
[----:B-1----:R-:W-:-:S06]  /*44a0*/  CS2R R6, SRZ ;  /* 0x0000000000067805 */ /* 0x002fcc000001ff00 */
[----:B------:R-:W4:Y:S01]  /*44b0*/  @!P0 LDG.E.64 R6, desc[UR10][R32.64] ;  /* 0x0000000a20068981 */ /* 0x000f22000c1e1b00 */
[----:B--2---:R-:W-:Y:S02]  /*44c0*/  @!P1 MOV R92, R2 ;  /* 0x00000002005c9202 */ /* 0x004fe40000000f00 */
[----:B------:R-:W-:Y:S02]  /*44d0*/  @!P1 MOV R93, R3 ;  /* 0x00000003005d9202 */ /* 0x000fe40000000f00 */
[----:B---3--:R-:W-:Y:S01]  /*44e0*/  @!P2 MOV R94, R14 ;  /* 0x0000000e005ea202 */ /* 0x008fe20000000f00 */
[----:B------:R0:W-:Y:S01]  /*44f0*/  STL.64 [R1+0xa8], R14 ;  /* 0x0000a80e01007387 */ /* 0x0001e20000100a00 */
[----:B------:R-:W-:Y:S02]  /*4500*/  @!P2 MOV R99, R15 ;  /* 0x0000000f0063a202 */ /* 0x000fe40000000f00 */
[----:B------:R-:W-:Y:S02]  /*4510*/  @!P1 MOV R35, R12 ;  /* 0x0000000c00239202 */ /* 0x000fe40000000f00 */
[----:B------:R-:W-:-:S02]  /*4520*/  @!P1 MOV R34, R13 ;  /* 0x0000000d00229202 */ /* 0x000fc40000000f00 */
[----:B------:R-:W-:Y:S02]  /*4530*/  LOP3.LUT P1, RZ, R76, 0x2, RZ, 0xc0, !PT ;  /* 0x000000024cff7812 */ /* 0x000fe4000782c0ff */
[----:B0-----:R-:W-:Y:S02]  /*4540*/  MOV R14, R90 ;  /* 0x0000005a000e7202 */ /* 0x001fe40000000f00 */
[----:B------:R-:W-:Y:S01]  /*4550*/  MOV R15, R91 ;  /* 0x0000005b000f7202 */ /* 0x000fe20000000f00 */
[----:B------:R0:W-:Y:S01]  /*4560*/  STL.64 [R1+0x1a8], R16 ;  /* 0x0001a81001007387 */ /* 0x0001e20000100a00 */
[----:B------:R-:W-:Y:S02]  /*4570*/  @!P2 MOV R37, R16 ;  /* 0x000000100025a202 */ /* 0x000fe40000000f00 */
[----:B------:R-:W-:Y:S02]  /*4580*/  @!P2 MOV R36, R17 ;  /* 0x000000110024a202 */ /* 0x000fe40000000f00 */
[----:B0-----:R-:W-:-:S02]  /*4590*/  MOV R16, R14 ;  /* 0x0000000e00107202 */ /* 0x001fc40000000f00 */
[----:B------:R-:W-:Y:S02]  /*45a0*/  MOV R17, R15 ;  /* 0x0000000f00117202 */ /* 0x000fe40000000f00 */
[----:B------:R-:W-:-:S06]  /*45b0*/  CS2R R14, SRZ ;  /* 0x00000000000e7805 */ /* 0x000fcc000001ff00 */
[----:B------:R0:W2:Y:S02]  /*45c0*/  @!P1 LDG.E.64 R14, desc[UR10][R26.64] ;  /* 0x0000000a1a0e9981 */ /* 0x0000a4000c1e1b00 */
[----:B0-----:R-:W-:Y:S02]  /*45d0*/  MOV R26, R16 ;  /* 0x00000010001a7202 */ /* 0x001fe40000000f00 */
[----:B------:R-:W-:Y:S02]  /*45e0*/  MOV R27, R17 ;  /* 0x00000011001b7202 */ /* 0x000fe40000000f00 */
[----:B------:R-:W-:-:S06]  /*45f0*/  CS2R R16, SRZ ;  /* 0x0000000000107805 */ /* 0x000fcc000001ff00 */
[----:B------:R0:W3:Y:S02]  /*4600*/  @!P1 LDG.E.64 R16, desc[UR10][R22.64] ;  /* 0x0000000a16109981 */ /* 0x0000e4000c1e1b00 */
[----:B0-----:R-:W-:Y:S02]  /*4610*/  MOV R22, R24 ;  /* 0x0000001800167202 */ /* 0x001fe40000000f00 */
[----:B------:R-:W-:Y:S02]  /*4620*/  MOV R23, R25 ;  /* 0x0000001900177202 */ /* 0x000fe40000000f00 */
[----:B------:R-:W2:Y:S01]  /*4630*/  LDL.LU.64 R24, [R1+0x2a0] ;  /* 0x0002a00001187983 */ /* 0x000ea20000300a00 */
[----:B------:R-:W-:Y:S02]  /*4640*/  MOV R32, R10 ;  /* 0x0000000a00207202 */ /* 0x000fe40000000f00 */
[----:B------:R-:W-:Y:S02]  /*4650*/  MOV R33, R11 ;  /* 0x0000000b00217202 */ /* 0x000fe40000000f00 */
[----:B------:R-:W3:Y:S01]  /*4660*/  LDL.LU.64 R10, [R1+0x2a8] ;  /* 0x0002a800010a7983 */ /* 0x000ee20000300a00 */
[----:B------:R-:W-:-:S03]  /*4670*/  MOV R116, R87 ;  /* 0x0000005700747202 */ /* 0x000fc60000000f00 */
[----:B------:R0:W-:Y:S01]  /*4680*/  STL.64 [R1+0xa0], R30 ;  /* 0x0000a01e01007387 */ /* 0x0001e20000100a00 */
[----:B------:R-:W-:Y:S01]  /*4690*/  HFMA2 R87, -RZ, RZ, 0, 0 ;  /* 0x00000000ff577431 */ /* 0x000fe200000001ff */
[----:B----4-:R-:W-:Y:S02]  /*46a0*/  @!P0 MOV R87, R5 ;  /* 0x0000000500578202 */ /* 0x010fe40000000f00 */
[----:B------:R1:W-:Y:S01]  /*46b0*/  STL [R1+0x238], R0 ;  /* 0x0002380001007387 */ /* 0x0003e20000100800 */
[----:B0-----:R-:W-:Y:S02]  /*46c0*/  MOV R30, R32 ;  /* 0x00000020001e7202 */ /* 0x001fe40000000f00 */
[----:B------:R-:W-:Y:S02]  /*46d0*/  MOV R31, R33 ;  /* 0x00000021001f7202 */ /* 0x000fe40000000f00 */
[----:B------:R-:W-:Y:S02]  /*46e0*/  CS2R R32, SRZ ;  /* 0x0000000000207805 */ /* 0x000fe4000001ff00 */
[----:B-1----:R-:W-:-:S02]  /*46f0*/  MOV R0, RZ ;  /* 0x000000ff00007202 */ /* 0x002fc40000000f00 */
[----:B------:R-:W-:Y:S02]  /*4700*/  @!P0 MOV R33, R4 ;  /* 0x0000000400218202 */ /* 0x000fe40000000f00 */
[----:B------:R-:W-:Y:S02]  /*4710*/  @!P0 MOV R32, R6 ;  /* 0x0000000600208202 */ /* 0x000fe40000000f00 */
[----:B------:R-:W-:Y:S02]  /*4720*/  @!P0 MOV R0, R7 ;  /* 0x0000000700008202 */ /* 0x000fe40000000f00 */
[----:B------:R-:W-:Y:S01]  /*4730*/  LOP3.LUT P0, RZ, R76, 0x1, RZ, 0xc0, !PT ;  /* 0x000000014cff7812 */ /* 0x000fe2000780c0ff */
[----:B------:R0:W-:Y:S04]  /*4740*/  STL.64 [R1+0x1b0], R12 ;  /* 0x0001b00c01007387 */ /* 0x0001e80000100a00 */
[----:B------:R1:W-:Y:S01]  /*4750*/  STL.64 [R1+0xb0], R2 ;  /* 0x0000b00201007387 */ /* 0x0003e20000100a00 */
[----:B0-----:R-:W-:-:S02]  /*4760*/  CS2R R12, SRZ ;  /* 0x00000000000c7805 */ /* 0x001fc4000001ff00 */
[----:B-1----:R-:W-:Y:S02]  /*4770*/  MOV R2, R96 ;  /* 0x0000006000027202 */ /* 0x002fe40000000f00 */
[----:B------:R-:W-:Y:S02]  /*4780*/  MOV R3, R97 ;  /* 0x0000006100037202 */ /* 0x000fe40000000f00 */
[----:B------:R-:W-:Y:S01]  /*4790*/  LOP3.LUT P2, RZ, R76, 0x4, RZ, 0xc0, !PT ;  /* 0x000000044cff7812 */ /* 0x000fe2000784c0ff */
[----:B--2---:R0:W2:Y:S02]  /*47a0*/  @!P0 LDG.E.64 R12, desc[UR10][R24.64] ;  /* 0x0000000a180c8981 */ /* 0x0040a4000c1e1b00 */
[----:B0-----:R-:W-:Y:S02]  /*47b0*/  MOV R24, R2 ;  /* 0x0000000200187202 */ /* 0x001fe40000000f00 */
[----:B------:R-:W-:Y:S02]  /*47c0*/  MOV R25, R3 ;  /* 0x0000000300197202 */ /* 0x000fe40000000f00 */
[----:B------:R-:W-:-:S06]  /*47d0*/  CS2R R2, SRZ ;  /* 0x0000000000027805 */ /* 0x000fcc000001ff00 */
[----:B------:R-:W4:Y:S04]  /*47e0*/  @!P0 LDG.E.64 R2, desc[UR10][R20.64] ;  /* 0x0000000a14028981 */ /* 0x000f28000c1e1b00 */
[----:B------:R0:W-:Y:S02]  /*47f0*/  STL.64 [R1+0x1a0], R8 ;  /* 0x0001a00801007387 */ /* 0x0001e40000100a00 */
[----:B0-----:R-:W-:-:S06]  /*4800*/  CS2R R8, SRZ ;  /* 0x0000000000087805 */ /* 0x001fcc000001ff00 */
[----:B---3--:R0:W3:Y:S02]  /*4810*/  @!P2 LDG.E.64 R8, desc[UR10][R10.64] ;  /* 0x0000000a0a08a981 */ /* 0x0080e4000c1e1b00 */
[----:B0-----:R-:W-:-:S06]  /*4820*/  CS2R R10, SRZ ;  /* 0x00000000000a7805 */ /* 0x001fcc000001ff00 */
[----:B------:R-:W3:Y:S01]  /*4830*/  @!P2 LDG.E.64 R10, desc[UR10][R28.64] ;  /* 0x0000000a1c0aa981 */ /* 0x000ee2000c1e1b00 */
[----:B------:R-:W-:Y:S02]  /*4840*/  MOV R20, R100 ;  /* 0x0000006400147202 */ /* 0x000fe40000000f00 */
[----:B------:R-:W-:Y:S02]  /*4850*/  MOV R21, R101 ;  /* 0x0000006500157202 */ /* 0x000fe40000000f00 */
[----:B------:R-:W-:Y:S01]  /*4860*/  CS2R R100, SRZ ;  /* 0x0000000000647805 */ /* 0x000fe2000001ff00 */
[----:B------:R0:W-:Y:S04]  /*4870*/  STL.64 [R1+0xb8], R4 ;  /* 0x0000b80401007387 */ /* 0x0001e80000100a00 */
[----:B------:R1:W-:Y:S01]  /*4880*/  STL.64 [R1+0x1b8], R6 ;  /* 0x0001b80601007387 */ /* 0x0003e20000100a00 */
[----:B0-----:R-:W-:-:S02]  /*4890*/  CS2R R4, SRZ ;  /* 0x0000000000047805 */ /* 0x001fc4000001ff00 */
[----:B-1----:R-:W-:Y:S02]  /*48a0*/  CS2R R6, SRZ ;  /* 0x0000000000067805 */ /* 0x002fe4000001ff00 */
[----:B------:R-:W-:Y:S02]  /*48b0*/  CS2R R96, SRZ ;  /* 0x0000000000607805 */ /* 0x000fe4000001ff00 */
[----:B------:R-:W-:Y:S01]  /*48c0*/  @!P1 MOV R98, R17 ;  /* 0x0000001100629202 */ /* 0x000fe20000000f00 */
[----:B------:R0:W-:Y:S01]  /*48d0*/  STL.64 [R1+0x1c8], R16 ;  /* 0x0001c81001007387 */ /* 0x0001e20000100a00 */
[----:B------:R-:W-:Y:S02]  /*48e0*/  @!P1 MOV R97, R16 ;  /* 0x0000001000619202 */ /* 0x000fe40000000f00 */
[----:B0-----:R-:W-:-:S06]  /*48f0*/  CS2R R16, SRZ ;  /* 0x0000000000107805 */ /* 0x001fcc000001ff00 */
[----:B------:R0:W3:Y:S01]  /*4900*/  @!P3 LDG.E.64 R16, desc[UR10][R22.64] ;  /* 0x0000000a1610b981 */ /* 0x0000e2000c1e1b00 */
[----:B------:R-:W-:Y:S01]  /*4910*/  UIMAD.WIDE UR6, UR8, 0x8, UR6 ;  /* 0x00000008080678a5 */ /* 0x000fe2000f8e0206 */
[----:B0-----:R-:W-:-:S06]  /*4920*/  CS2R R22, SRZ ;  /* 0x0000000000167805 */ /* 0x001fcc000001ff00 */
[----:B------:R0:W3:Y:S02]  /*4930*/  @!P4 LDG.E.64 R22, desc[UR10][R26.64] ;  /* 0x0000000a1a16c981 */ /* 0x0000e4000c1e1b00 */
[----:B0-----:R-:W-:-:S06]  /*4940*/  CS2R R26, SRZ ;  /* 0x00000000001a7805 */ /* 0x001fcc000001ff00 */
[----:B------:R0:W3:Y:S02]  /*4950*/  @!P5 LDG.E.64 R26, desc[UR10][R74.64] ;  /* 0x0000000a4a1ad981 */ /* 0x0000e4000c1e1b00 */
[----:B0-----:R-:W-:Y:S02]  /*4960*/  MOV R74, UR6 ;  /* 0x00000006004a7c02 */ /* 0x001fe40008000f00 */
[----:B------:R-:W-:Y:S02]  /*4970*/  CS2R R90, SRZ ;  /* 0x00000000005a7805 */ /* 0x000fe4000001ff00 */
[----:B------:R-:W-:Y:S01]  /*4980*/  MOV R75, UR7 ;  /* 0x00000007004b7c02 */ /* 0x000fe20008000f00 */
[----:B------:R-:W-:Y:S01]  /*4990*/  STL.64 [R1+0xc8], R14 ;  /* 0x0000c80e01007387 */ /* 0x000fe20000100a00 */
[----:B--2---:R-:W-:-:S04]  /*49a0*/  @!P0 MOV R100, R12 ;  /* 0x0000000c00648202 */ /* 0x004fc80000000f00 */
[----:B------:R-:W2:Y:S01]  /*49b0*/  LDG.E.64 R74, desc[UR10][R74.64] ;  /* 0x0000000a4a4a7981 */ /* 0x000ea2000c1e1b00 */
[----:B------:R-:W-:Y:S01]  /*49c0*/  @!P0 MOV R113, R13 ;  /* 0x0000000d00718202 */ /* 0x000fe20000000f00 */
[----:B------:R-:W0:Y:S01]  /*49d0*/  LDCU.U8 UR6, c[0x0][0x414] ;  /* 0x00008280ff0677ac */ /* 0x000e220008000000 */
[----:B----4-:R-:W-:Y:S02]  /*49e0*/  @!P0 MOV R101, R2 ;  /* 0x0000000200658202 */ /* 0x010fe40000000f00 */
[----:B------:R-:W-:Y:S02]  /*49f0*/  @!P0 MOV R102, R3 ;  /* 0x0000000300668202 */ /* 0x000fe40000000f00 */
[----:B------:R-:W-:-:S13]  /*4a00*/  LOP3.LUT P0, RZ, R76, 0x4000000, RZ, 0xc0, !PT ;  /* 0x040000004cff7812 */ /* 0x000fda000780c0ff */
[----:B------:R1:W4:Y:S04]  /*4a10*/  @!P0 LDG.E.64 R4, desc[UR10][R18.64] ;  /* 0x0000000a12048981 */ /* 0x000328000c1e1b00 */
[----:B------:R-:W2:Y:S01]  /*4a20*/  @!P0 LDG.E.64 R6, desc[UR10][R120.64] ;  /* 0x0000000a78068981 */ /* 0x000ea2000c1e1b00 */
[----:B------:R-:W-:Y:S02]  /*4a30*/  MOV R28, R88 ;  /* 0x00000058001c7202 */ /* 0x000fe40000000f00 */
[----:B------:R-:W-:Y:S02]  /*4a40*/  MOV R29, R89 ;  /* 0x00000059001d7202 */ /* 0x000fe40000000f00 */
[----:B------:R-:W-:Y:S02]  /*4a50*/  CS2R R88, SRZ ;  /* 0x0000000000587805 */ /* 0x000fe4000001ff00 */
[----:B---3--:R-:W-:-:S02]  /*4a60*/  @!P2 MOV R88, R8 ;  /* 0x000000080058a202 */ /* 0x008fc40000000f00 */
[----:B------:R-:W-:Y:S01]  /*4a70*/  @!P2 MOV R89, R9 ;  /* 0x000000090059a202 */ /* 0x000fe20000000f00 */
[----:B------:R3:W-:Y:S01]  /*4a80*/  STL.64 [R1+0xd0], R12 ;  /* 0x0000d00c01007387 */ /* 0x0007e20000100a00 */
[----:B------:R-:W-:Y:S02]  /*4a90*/  @!P2 MOV R90, R10 ;  /* 0x0000000a005aa202 */ /* 0x000fe40000000f00 */
[----:B------:R-:W-:Y:S02]  /*4aa0*/  @!P2 MOV R91, R11 ;  /* 0x0000000b005ba202 */ /* 0x000fe40000000f00 */
[----:B-1----:R-:W-:Y:S02]  /*4ab0*/  CS2R R18, SRZ ;  /* 0x0000000000127805 */ /* 0x002fe4000001ff00 */
[----:B------:R-:W-:Y:S02]  /*4ac0*/  LOP3.LUT P2, RZ, R76, 0x10000000, RZ, 0xc0, !PT ;  /* 0x100000004cff7812 */ /* 0x000fe4000784c0ff */
[----:B---3--:R-:W-:-:S02]  /*4ad0*/  CS2R R12, SRZ ;  /* 0x00000000000c7805 */ /* 0x008fc4000001ff00 */
[----:B------:R-:W-:Y:S02]  /*4ae0*/  @!P1 MOV R95, R14 ;  /* 0x0000000e005f9202 */ /* 0x000fe40000000f00 */
[----:B------:R-:W-:Y:S01]  /*4af0*/  @!P1 MOV R96, R15 ;  /* 0x0000000f00609202 */ /* 0x000fe20000000f00 */
[----:B------:R-:W3:Y:S04]  /*4b00*/  @!P3 LDG.E.64 R18, desc[UR10][R30.64] ;  /* 0x0000000a1e12b981 */ /* 0x000ee8000c1e1b00 */
[----:B------:R1:W-:Y:S04]  /*4b10*/  STL [R1+0x29c], R113 ;  /* 0x00029c7101007387 */ /* 0x0003e80000100800 */
[----:B------:R0:W3:Y:S04]  /*4b20*/  @!P2 LDG.E.64 R12, desc[UR10][R20.64] ;  /* 0x0000000a140ca981 */ /* 0x0000e8000c1e1b00 */
[----:B------:R1:W-:Y:S04]  /*4b30*/  STL.64 [R1+0xc0], R8 ;  /* 0x0000c00801007387 */ /* 0x0003e80000100a00 */
[----:B------:R1:W-:Y:S01]  /*4b40*/  STL.64 [R1+0x1c0], R10 ;  /* 0x0001c00a01007387 */ /* 0x0003e20000100a00 */
[----:B0-----:R-:W-:-:S03]  /*4b50*/  CS2R R20, SRZ ;  /* 0x0000000000147805 */ /* 0x001fc6000001ff00 */
[----:B------:R-:W5:Y:S04]  /*4b60*/  LDL R121, [R1+0x238] ;  /* 0x0002380001797983 */ /* 0x000f680000100800 */
[----:B------:R0:W3:Y:S02]  /*4b70*/  @!P4 LDG.E.64 R20, desc[UR10][R78.64] ;  /* 0x0000000a4e14c981 */ /* 0x0000e4000c1e1b00 */
[----:B0-----:R-:W0:Y:S01]  /*4b80*/  S2R R78, SR_TID.X ;  /* 0x00000000004e7919 */ /* 0x001e220000002100 */
[----:B------:R-:W-:Y:S02]  /*4b90*/  LOP3.LUT P1, RZ, R76, 0x8000000, RZ, 0xc0, !PT ;  /* 0x080000004cff7812 */ /* 0x000fe4000782c0ff */
[----:B------:R-:W-:Y:S02]  /*4ba0*/  CS2R R14, SRZ ;  /* 0x00000000000e7805 */ /* 0x000fe4000001ff00 */
[----:B------:R-:W-:-:S02]  /*4bb0*/  MOV R31, R77 ;  /* 0x0000004d001f7202 */ /* 0x000fc40000000f00 */
[----:B------:R-:W2:Y:S02]  /*4bc0*/  @!P6 LDC.64 R76, c[0x0][0x398] ;  /* 0x0000e600ff4ceb82 */ /* 0x000ea40000000a00 */
[----:B------:R1:W3:Y:S02]  /*4bd0*/  @!P2 LDG.E.64 R14, desc[UR10][R24.64] ;  /* 0x0000000a180ea981 */ /* 0x0002e4000c1e1b00 */
[----:B-1----:R-:W-:-:S06]  /*4be0*/  CS2R R24, SRZ ;  /* 0x0000000000187805 */ /* 0x002fcc000001ff00 */
[----:B------:R1:W3:Y:S01]  /*4bf0*/  @!P5 LDG.E.64 R24, desc[UR10][R28.64] ;  /* 0x0000000a1c18d981 */ /* 0x0002e2000c1e1b00 */
[----:B------:R-:W-:Y:S01]  /*4c00*/  MOV R79, R116 ;  /* 0x00000074004f7202 */ /* 0x000fe20000000f00 */
[----:B------:R-:W-:Y:S01]  /*4c10*/  HFMA2 R116, -RZ, RZ, 0, 0 ;  /* 0x00000000ff747431 */ /* 0x000fe200000001ff */
[----:B-1----:R-:W-:Y:S02]  /*4c20*/  CS2R R28, SRZ ;  /* 0x00000000001c7805 */ /* 0x002fe4000001ff00 */
[----:B0-----:R-:W-:Y:S01]  /*4c30*/  LOP3.LUT R30, R78, 0xffff, RZ, 0xc0, !PT ;  /* 0x0000ffff4e1e7812 */ /* 0x001fe200078ec0ff */
[----:B------:R-:W-:-:S03]  /*4c40*/  HFMA2 R113, -RZ, RZ, 0, 0 ;  /* 0x00000000ff717431 */ /* 0x000fc600000001ff */
[----:B------:R0:W3:Y:S01]  /*4c50*/  @!P6 LDG.E.64 R28, desc[UR10][R114.64] ;  /* 0x0000000a721ce981 */ /* 0x0000e2000c1e1b00 */
[----:B------:R-:W-:Y:S01]  /*4c60*/  IMAD R30, R30, 0x445, RZ ;  /* 0x000004451e1e7824 */ /* 0x000fe200078e02ff */
[----:B0-----:R-:W-:-:S04]  /*4c70*/  CS2R R114, SRZ ;  /* 0x0000000000727805 */ /* 0x001fc8000001ff00 */
[----:B------:R-:W-:-:S04]  /*4c80*/  SHF.R.U32.HI R30, RZ, 0x10, R30 ;  /* 0x00000010ff1e7819 */ /* 0x000fc8000001161e */
[----:B------:R-:W-:Y:S02]  /*4c90*/  PRMT R30, R30, 0x9910, RZ ;  /* 0x000099101e1e7816 */ /* 0x000fe400000000ff */
[----:B------:R-:W-:-:S03]  /*4ca0*/  CS2R R8, SRZ ;  /* 0x0000000000087805 */ /* 0x000fc6000001ff00 */
[----:B------:R-:W-:-:S03]  /*4cb0*/  IMAD R30, R30, 0x3c, RZ ;  /* 0x0000003c1e1e7824 */ /* 0x000fc600078e02ff */
[----:B------:R0:W3:Y:S02]  /*4cc0*/  @!P1 LDG.E.64 R8, desc[UR10][R122.64] ;  /* 0x0000000a7a089981 */ /* 0x0000e4000c1e1b00 */
[----:B------:R-:W-:-:S04]  /*4cd0*/  IADD3 R30, PT, PT, RZ, -R30, RZ ;  /* 0x8000001eff1e7210 */ /* 0x000fc80007ffe0ff */
[----:B------:R-:W-:-:S04]  /*4ce0*/  PRMT R30, R30, 0x7710, RZ ;  /* 0x000077101e1e7816 */ /* 0x000fc800000000ff */
[----:B------:R-:W-:-:S04]  /*4cf0*/  IADD3 R78, PT, PT, R30, R78, RZ ;  /* 0x0000004e1e4e7210 */ /* 0x000fc80007ffe0ff */
[----:B------:R-:W-:Y:S02]  /*4d00*/  SHF.L.U32 R78, R78, 0x1, RZ ;  /* 0x000000014e4e7819 */ /* 0x000fe400000006ff */
[----:B------:R-:W-:Y:S02]  /*4d10*/  MOV R120, UR13 ;  /* 0x0000000d00787c02 */ /* 0x000fe40008000f00 */
[----:B------:R-:W-:-:S06]  /*4d20*/  CS2R R10, SRZ ;  /* 0x00000000000a7805 */ /* 0x000fcc000001ff00 */
[----:B------:R-:W3:Y:S04]  /*4d30*/  @!P1 LDG.E.64 R10, desc[UR10][R124.64] ;  /* 0x0000000a7c0a9981 */ /* 0x000ee8000c1e1b00 */
[----:B------:R-:W5:Y:S04]  /*4d40*/  LDL R125, [R1+0x26c] ;  /* 0x00026c00017d7983 */ /* 0x000f680000100800 */
[----:B------:R-:W5:Y:S01]  /*4d50*/  LDL R124, [R1+0x278] ;  /* 0x00027800017c7983 */ /* 0x000f620000100800 */
[----:B----4-:R-:W-:Y:S02]  /*4d60*/  @!P0 MOV R116, R4 ;  /* 0x0000000400748202 */ /* 0x010fe40000000f00 */
[----:B------:R-:W-:-:S02]  /*4d70*/  @!P0 MOV R115, R5 ;  /* 0x0000000500738202 */ /* 0x000fc40000000f00 */
[----:B--2---:R-:W-:Y:S02]  /*4d80*/  @!P0 MOV R114, R6 ;  /* 0x0000000600728202 */ /* 0x004fe40000000f00 */
[----:B------:R-:W-:Y:S02]  /*4d90*/  @!P0 MOV R113, R7 ;  /* 0x0000000700718202 */ /* 0x000fe40000000f00 */
[----:B------:R-:W-:-:S04]  /*4da0*/  @!P6 IADD3 R76, P0, PT, R31, R76, RZ ;  /* 0x0000004c1f4ce210 */ /* 0x000fc80007f1e0ff */
[----:B------:R-:W-:Y:S02]  /*4db0*/  @!P6 IADD3.X R77, PT, PT, R79, R77, RZ, P0, !PT ;  /* 0x0000004d4f4de210 */ /* 0x000fe400007fe4ff */
[----:B------:R-:W-:-:S13]  /*4dc0*/  ISETP.NE.AND P0, PT, RZ, UR6, PT ;  /* 0x00000006ff007c0c */ /* 0x000fda000bf05270 */
[----:B0-----:R-:W0:Y:S01]  /*4dd0*/  @P0 LDC.64 R122, c[0x0][0x3b0] ;  /* 0x0000ec00ff7a0b82 */ /* 0x001e220000000a00 */
[----:B------:R-:W-:-:S05]  /*4de0*/  LOP3.LUT R79, R78, 0xffff, RZ, 0xc0, !PT ;  /* 0x0000ffff4e4f7812 */ /* 0x000fca00078ec0ff */
[----:B------:R-:W-:Y:S01]  /*4df0*/  IMAD R120, R120, 0x78, R79 ;  /* 0x0000007878787824 */ /* 0x000fe200078e024f */
[----:B------:R0:W-:Y:S01]  /*4e00*/  STL [R1+0x220], R79 ;  /* 0x0002204f01007387 */ /* 0x0001e20000100800 */
[----:B------:R-:W-:-:S06]  /*4e10*/  CS2R R30, SRZ ;  /* 0x00000000001e7805 */ /* 0x000fcc000001ff00 */
[----:B------:R1:W2:Y:S01]  /*4e20*/  @!P6 LDG.E.64 R30, desc[UR10][R76.64] ;  /* 0x0000000a4c1ee981 */ /* 0x0002a2000c1e1b00 */
[----:B0-----:R-:W-:Y:S02]  /*4e30*/  @P0 IMAD.WIDE R78, R120, 0x4, R122 ;  /* 0x00000004784e0825 */ /* 0x001fe400078e027a */
[----:B------:R-:W0:Y:S01]  /*4e40*/  LDC.64 R122, c[0x0][0x3a8] ;  /* 0x0000ea00ff7a7b82 */ /* 0x000e220000000a00 */
[----:B-1----:R-:W-:-:S06]  /*4e50*/  CS2R R76, SRZ ;  /* 0x00000000004c7805 */ /* 0x002fcc000001ff00 */
[----:B------:R0:W5:Y:S01]  /*4e60*/  @P0 LDG.E.64 R76, desc[UR10][R78.64] ;  /* 0x0000000a4e4c0981 */ /* 0x000162000c1e1b00 */
[----:B------:R-:W-:-:S03]  /*4e70*/  R2UR UR28, R74 ;  /* 0x000000004a1c72ca */ /* 0x000fc600000e0000 */
[----:B------:R1:W5:Y:S01]  /*4e80*/  LDL R74, [R1+0x264] ;  /* 0x00026400014a7983 */ /* 0x0003620000100800 */
[----:B0-----:R-:W-:-:S03]  /*4e90*/  IMAD.WIDE R78, R120, 0x4, R122 ;  /* 0x00000004784e7825 */ /* 0x001fc600078e027a */
[----:B------:R1:W5:Y:S04]  /*4ea0*/  LDL R120, [R1+0x23c] ;  /* 0x00023c0001787983 */ /* 0x0003680000100800 */
[----:B------:R1:W5:Y:S04]  /*4eb0*/  LDL R122, [R1+0x240] ;  /* 0x00024000017a7983 */ /* 0x0003680000100800 */
[----:B------:R1:W5:Y:S04]  /*4ec0*/  LDL R123, [R1+0x29c] ;  /* 0x00029c00017b7983 */ /* 0x0003680000100800 */
[----:B------:R-:W5:Y:S04]  /*4ed0*/  LDG.E.64 R78, desc[UR10][R78.64] ;  /* 0x0000000a4e4e7981 */ /* 0x000f68000c1e1b00 */
[----:B------:R0:W-:Y:S04]  /*4ee0*/  STL.64 [R1+0x1d8], R6 ;  /* 0x0001d80601007387 */ /* 0x0001e80000100a00 */
[----:B---3--:R3:W-:Y:S01]  /*4ef0*/  STL.64 [R1+0xe8], R12 ;  /* 0x0000e80c01007387 */ /* 0x0087e20000100a00 */
[----:B0-----:R-:W-:-:S02]  /*4f00*/  CS2R R6, SRZ ;  /* 0x0000000000067805 */ /* 0x001fc4000001ff00 */
[----:B------:R-:W-:Y:S02]  /*4f10*/  @!P2 MOV R7, R13 ;  /* 0x0000000d0007a202 */ /* 0x000fe40000000f00 */
[----:B---3--:R-:W-:-:S05]  /*4f20*/  MOV R13, UR28 ;  /* 0x0000001c000d7c02 */ /* 0x008fca0008000f00 */
[----:B------:R-:W-:-:S05]  /*4f30*/  FFMA.FTZ R75, -R13, UR28, R75 ;  /* 0x0000001c0d4b7c23 */ /* 0x000fca000801014b */
[----:B------:R-:W-:-:S13]  /*4f40*/  FSETP.GTU.FTZ.AND P0, PT, R75, RZ, PT ;  /* 0x000000ff4b00720b */ /* 0x000fda0003f1c000 */
[----:B------:R-:W-:-:S05]  /*4f50*/  VOTEU.ANY UP0, P0 ;  /* 0x0000000000ff7886 */ /* 0x000fca0000000100 */
[----:B------:R-:W0:Y:S01]  /*4f60*/  @UP0 LDCU UR5, c[0x0][0x3c0] ;  /* 0x00007800ff0507ac */ /* 0x000e220008000800 */
[----:B------:R-:W-:Y:S01]  /*4f70*/  PLOP3.LUT P0, PT, PT, PT, UP0, 0x80, 0x8 ;  /* 0x000000000008781c */ /* 0x000fe20003f0f008 */
[----:B------:R-:W-:Y:S01]  /*4f80*/  HFMA2 R13, -RZ, RZ, 0, 0 ;  /* 0x00000000ff0d7431 */ /* 0x000fe200000001ff */
[----:B------:R-:W-:Y:S01]  /*4f90*/  @!P2 MOV R6, R12 ;  /* 0x0000000c0006a202 */ /* 0x000fe20000000f00 */
[----:B------:R-:W-:Y:S01]  /*4fa0*/  HFMA2 R12, -RZ, RZ, 0, 0 ;  /* 0x00000000ff0c7431 */ /* 0x000fe200000001ff */
[----:B------:R-:W-:Y:S01]  /*4fb0*/  @!P3 MOV R12, R18 ;  /* 0x00000012000cb202 */ /* 0x000fe20000000f00 */
[----:B------:R3:W-:Y:S01]  /*4fc0*/  STL.64 [R1+0x1f0], R18 ;  /* 0x0001f01201007387 */ /* 0x0007e20000100a00 */
[----:B------:R-:W-:-:S03]  /*4fd0*/  @!P3 MOV R13, R19 ;  /* 0x00000013000db202 */ /* 0x000fc60000000f00 */
[----:B------:R0:W-:Y:S01]  /*4fe0*/  STL.64 [R1+0x100], R24 ;  /* 0x0001001801007387 */ /* 0x0001e20000100a00 */
[----:B---3--:R-:W-:Y:S02]  /*4ff0*/  CS2R R18, SRZ ;  /* 0x0000000000127805 */ /* 0x008fe4000001ff00 */
[----:B------:R-:W-:Y:S01]  /*5000*/  @!P5 MOV R18, R24 ;  /* 0x000000180012d202 */ /* 0x000fe20000000f00 */
[----:B0-----:R-:W-:-:S06]  /*5010*/  @P0 FADD.FTZ R24, R75, UR5 ;  /* 0x000000054b180e21 */ /* 0x001fcc0008010000 */
[----:B------:R-:W0:Y:S01]  /*5020*/  @P0 MUFU.RSQ R24, R24 ;  /* 0x0000001800180308 */ /* 0x000e220000001400 */
[----:B------:R-:W-:Y:S04]  /*5030*/  STL.64 [R1+0x200], R26 ;  /* 0x0002001a01007387 */ /* 0x000fe80000100a00 */
[----:B------:R-:W-:Y:S01]  /*5040*/  STL.64 [R1+0x108], R28 ;  /* 0x0001081c01007387 */ /* 0x000fe20000100a00 */
[----:B------:R-:W-:-:S03]  /*5050*/  UISETP.NE.AND UP1, UPT, UR6, URZ, UPT ;  /* 0x000000ff0600728c */ /* 0x000fc6000bf25270 */
[----:B------:R3:W-:Y:S04]  /*5060*/  STL.64 [R1+0x1d0], R2 ;  /* 0x0001d00201007387 */ /* 0x0007e80000100a00 */
[----:B------:R4:W-:Y:S04]  /*5070*/  STL.64 [R1+0xd8], R4 ;  /* 0x0000d80401007387 */ /* 0x0009e80000100a00 */
[----:B------:R1:W-:Y:S01]  /*5080*/  STL.64 [R1+0xe0], R8 ;  /* 0x0000e00801007387 */ /* 0x0003e20000100a00 */
[----:B0-----:R-:W-:Y:S02]  /*5090*/  @P0 R2UR UR5, R24 ;  /* 0x00000000180502ca */ /* 0x001fe400000e0000 */
[----:B---3--:R-:W-:Y:S01]  /*50a0*/  CS2R R2, SRZ ;  /* 0x0000000000027805 */ /* 0x008fe2000001ff00 */
[----:B------:R0:W-:Y:S01]  /*50b0*/  STL.64 [R1+0x1e0], R10 ;  /* 0x0001e00a01007387 */ /* 0x0001e20000100a00 */
[----:B------:R-:W-:-:S02]  /*50c0*/  @!P1 MOV R2, R8 ;  /* 0x0000000800029202 */ /* 0x000fc40000000f00 */
[----:B----4-:R-:W-:Y:S02]  /*50d0*/  CS2R R4, SRZ ;  /* 0x0000000000047805 */ /* 0x010fe4000001ff00 */
[----:B------:R-:W-:Y:S02]  /*50e0*/  @!P1 MOV R3, R9 ;  /* 0x0000000900039202 */ /* 0x000fe40000000f00 */
[----:B------:R-:W-:Y:S02]  /*50f0*/  @!P1 MOV R4, R10 ;  /* 0x0000000a00049202 */ /* 0x000fe40000000f00 */
[----:B-1----:R-:W-:Y:S02]  /*5100*/  CS2R R8, SRZ ;  /* 0x0000000000087805 */ /* 0x002fe4000001ff00 */
[----:B------:R-:W-:Y:S01]  /*5110*/  @!P1 MOV R5, R11 ;  /* 0x0000000b00059202 */ /* 0x000fe20000000f00 */
[----:B------:R1:W-:Y:S01]  /*5120*/  STL.64 [R1+0x1e8], R14 ;  /* 0x0001e80e01007387 */ /* 0x0003e20000100a00 */
[----:B------:R-:W-:-:S02]  /*5130*/  @!P2 MOV R8, R14 ;  /* 0x0000000e0008a202 */ /* 0x000fc40000000f00 */
[----:B0-----:R-:W-:Y:S02]  /*5140*/  CS2R R10, SRZ ;  /* 0x00000000000a7805 */ /* 0x001fe4000001ff00 */
[----:B------:R-:W-:Y:S01]  /*5150*/  @!P2 MOV R9, R15 ;  /* 0x0000000f0009a202 */ /* 0x000fe20000000f00 */
[----:B------:R0:W-:Y:S01]  /*5160*/  STL.64 [R1+0xf0], R16 ;  /* 0x0000f01001007387 */ /* 0x0001e20000100a00 */
[----:B------:R-:W-:Y:S02]  /*5170*/  @!P3 MOV R10, R16 ;  /* 0x00000010000ab202 */ /* 0x000fe40000000f00 */
[----:B------:R-:W-:Y:S01]  /*5180*/  @!P3 MOV R11, R17 ;  /* 0x00000011000bb202 */ /* 0x000fe20000000f00 */
[----:B------:R3:W-:Y:S01]  /*5190*/  STL.64 [R1+0xf8], R20 ;  /* 0x0000f81401007387 */ /* 0x0007e20000100a00 */
[----:B------:R-:W-:Y:S02]  /*51a0*/  @!P5 MOV R19, R25 ;  /* 0x000000190013d202 */ /* 0x000fe40000000f00 */
[----:B-1----:R-:W-:Y:S01]  /*51b0*/  CS2R R14, SRZ ;  /* 0x00000000000e7805 */ /* 0x002fe2000001ff00 */
[----:B------:R1:W-:Y:S01]  /*51c0*/  STL.64 [R1+0x1f8], R22 ;  /* 0x0001f81601007387 */ /* 0x0003e20000100a00 */
[----:B------:R-:W-:-:S02]  /*51d0*/  @!P4 MOV R14, R20 ;  /* 0x00000014000ec202 */ /* 0x000fc40000000f00 */
[----:B0-----:R-:W-:Y:S02]  /*51e0*/  CS2R R16, SRZ ;  /* 0x0000000000107805 */ /* 0x001fe4000001ff00 */
[----:B------:R-:W-:Y:S02]  /*51f0*/  @!P4 MOV R15, R21 ;  /* 0x00000015000fc202 */ /* 0x000fe40000000f00 */
[----:B------:R-:W-:Y:S02]  /*5200*/  CS2R R24, SRZ ;  /* 0x0000000000187805 */ /* 0x000fe4000001ff00 */
[----:B------:R-:W-:Y:S02]  /*5210*/  @!P4 MOV R16, R22 ;  /* 0x000000160010c202 */ /* 0x000fe40000000f00 */
[----:B---3--:R-:W-:Y:S02]  /*5220*/  CS2R R20, SRZ ;  /* 0x0000000000147805 */ /* 0x008fe4000001ff00 */
[----:B------:R-:W-:-:S02]  /*5230*/  @!P4 MOV R17, R23 ;  /* 0x000000170011c202 */ /* 0x000fc40000000f00 */
[----:B-1----:R-:W-:Y:S02]  /*5240*/  CS2R R22, SRZ ;  /* 0x0000000000167805 */ /* 0x002fe4000001ff00 */
[----:B------:R-:W-:Y:S02]  /*5250*/  @!P5 MOV R20, R26 ;  /* 0x0000001a0014d202 */ /* 0x000fe40000000f00 */
[----:B------:R-:W-:Y:S02]  /*5260*/  @!P5 MOV R21, R27 ;  /* 0x0000001b0015d202 */ /* 0x000fe40000000f00 */
[----:B------:R-:W-:Y:S02]  /*5270*/  @!P6 MOV R22, R28 ;  /* 0x0000001c0016e202 */ /* 0x000fe40000000f00 */
[----:B------:R-:W-:Y:S01]  /*5280*/  @!P6 MOV R23, R29 ;  /* 0x0000001d0017e202 */ /* 0x000fe20000000f00 */
[----:B------:R-:W-:Y:S01]  /*5290*/  UMOV UR16, 0x3f800000 ;  /* 0x3f80000000107882 */ /* 0x000fe20000000000 */
[----:B------:R-:W-:Y:S01]  /*52a0*/  @UP0 UMOV UR16, UR5 ;  /* 0x0000000500100c82 */ /* 0x000fe20008000000 */
[----:B--2---:R0:W-:Y:S01]  /*52b0*/  STL.64 [R1+0x208], R30 ;  /* 0x0002081e01007387 */ /* 0x0041e20000100a00 */
[----:B------:R-:W-:-:S02]  /*52c0*/  @!P6 MOV R24, R30 ;  /* 0x0000001e0018e202 */ /* 0x000fc40000000f00 */
[----:B------:R-:W-:Y:S01]  /*52d0*/  @!P6 MOV R25, R31 ;  /* 0x0000001f0019e202 */ /* 0x000fe20000000f00 */
[----:B------:R-:W-:Y:S06]  /*52e0*/  BRA.U UP1, `(.L_x_1344) ;  /* 0x0000001d01507547 */ /* 0x000fec000b800000 */
[----:B------:R-:W2:Y:S04]  /*52f0*/  LDL.LU R26, [R1+0x25c] ;  /* 0x00025c00011a7983 */ /* 0x000ea80000300800 */
[----:B------:R-:W3:Y:S01]  /*5300*/  LDL.LU R75, [R1+0x260] ;  /* 0x00026000014b7983 */ /* 0x000ee20000300800 */
[----:B0----5:R-:W-:Y:S01]  /*5310*/  FMUL.FTZ R30, R78, R81 ;  /* 0x000000514e1e7220 */ /* 0x021fe20000410000 */
[----:B------:R-:W-:Y:S02]  /*5320*/  FMUL.FTZ R28, R79, R82 ;  /* 0x000000524f1c7220 */ /* 0x000fe40000410000 */
[----:B------:R-:W4:Y:S01]  /*5330*/  LDL.LU R31, [R1+0x280] ;  /* 0x00028000011f7983 */ /* 0x000f220000300800 */
[----:B------:R-:W-:-:S04]  /*5340*/  FADD.FTZ R29, RZ, R30 ;  /* 0x0000001eff1d7221 */ /* 0x000fc80000010000 */
[----:B------:R-:W-:Y:S01]  /*5350*/  FADD.FTZ R29, R28, R29 ;  /* 0x0000001d1c1d7221 */ /* 0x000fe20000010000 */
[----:B--2---:R-:W-:Y:S01]  /*5360*/  FADD.FTZ R27, R26, -UR28 ;  /* 0x8000001c1a1b7e21 */ /* 0x004fe20008010000 */
[----:B---3--:R-:W-:-:S03]  /*5370*/  FADD.FTZ R26, R75, -UR28 ;  /* 0x8000001c4b1a7e21 */ /* 0x008fc60008010000 */
[----:B------:R-:W-:Y:S01]  /*5380*/  FMUL.FTZ R27, R27, UR16 ;  /* 0x000000101b1b7c20 */ /* 0x000fe20008410000 */
[----:B------:R-:W2:Y:S01]  /*5390*/  LDL.LU R75, [R1+0x28c] ;  /* 0x00028c00014b7983 */ /* 0x000ea20000300800 */
[----:B------:R-:W-:Y:S02]  /*53a0*/  FMUL.FTZ R26, R26, UR16 ;  /* 0x000000101a1a7c20 */ /* 0x000fe40008410000 */
[----:B------:R-:W-:-:S04]  /*53b0*/  FFMA.FTZ R30, R27, R30, RZ ;  /* 0x0000001e1b1e7223 */ /* 0x000fc800000100ff */
[----:B------:R-:W-:Y:S01]  /*53c0*/  FFMA.FTZ R30, R26, R28, R30 ;  /* 0x0000001c1a1e7223 */ /* 0x000fe2000001001e */
[----:B------:R-:W-:Y:S02]  /*53d0*/  FADD.FTZ R28, R74, -UR28 ;  /* 0x8000001c4a1c7e21 */ /* 0x000fe40008010000 */
[----:B------:R-:W3:Y:S01]  /*53e0*/  LDL.LU R74, [R1+0x284] ;  /* 0x00028400014a7983 */ /* 0x000ee20000300800 */
[----:B------:R-:W-:Y:S01]  /*53f0*/  FFMA.FTZ R27, R27, R81, RZ ;  /* 0x000000511b1b7223 */ /* 0x000fe200000100ff */
[----:B------:R-:W-:Y:S01]  /*5400*/  FADD.FTZ R81, RZ, R81 ;  /* 0x00000051ff517221 */ /* 0x000fe20000010000 */
[----:B------:R-:W-:-:S03]  /*5410*/  FMUL.FTZ R28, R28, UR16 ;  /* 0x000000101c1c7c20 */ /* 0x000fc60008410000 */
[----:B------:R-:W-:Y:S01]  /*5420*/  FADD.FTZ R81, R81, R83 ;  /* 0x0000005351517221 */ /* 0x000fe20000010000 */
[-C--:B------:R-:W-:Y:S01]  /*5430*/  FFMA.FTZ R27, R28, R83.reuse, R27 ;  /* 0x000000531c1b7223 */ /* 0x080fe2000001001b */
[----:B------:R-:W-:-:S04]  /*5440*/  FMUL.FTZ R83, R78, R83 ;  /* 0x000000534e537220 */ /* 0x000fc80000410000 */
[----:B------:R-:W-:Y:S01]  /*5450*/  FFMA.FTZ R30, R28, R83, R30 ;  /* 0x000000531c1e7223 */ /* 0x000fe2000001001e */
[----:B------:R-:W-:Y:S01]  /*5460*/  FADD.FTZ R28, R125, -UR28 ;  /* 0x8000001c7d1c7e21 */ /* 0x000fe20008010000 */
[----:B------:R-:W-:Y:S01]  /*5470*/  FFMA.FTZ R26, R26, R82, RZ ;  /* 0x000000521a1a7223 */ /* 0x000fe200000100ff */
[----:B------:R-:W-:Y:S01]  /*5480*/  FADD.FTZ R82, RZ, R82 ;  /* 0x00000052ff527221 */ /* 0x000fe20000010000 */
[----:B------:R-:W-:Y:S01]  /*5490*/  FADD.FTZ R29, R29, R83 ;  /* 0x000000531d1d7221 */ /* 0x000fe20000010000 */
[----:B------:R-:W-:Y:S01]  /*54a0*/  FMUL.FTZ R28, R28, UR16 ;  /* 0x000000101c1c7c20 */ /* 0x000fe20008410000 */
[----:B------:R-:W2:Y:S01]  /*54b0*/  LDL.LU R83, [R1+0x290] ;  /* 0x0002900001537983 */ /* 0x000ea20000300800 */
[----:B------:R-:W-:Y:S02]  /*54c0*/  FADD.FTZ R82, R82, R84 ;  /* 0x0000005452527221 */ /* 0x000fe40000010000 */
[CC--:B------:R-:W-:Y:S01]  /*54d0*/  FFMA.FTZ R26, R28.reuse, R84.reuse, R26 ;  /* 0x000000541c1a7223 */ /* 0x0c0fe2000001001a */
[----:B------:R-:W-:Y:S01]  /*54e0*/  FMUL.FTZ R84, R79, R84 ;  /* 0x000000544f547220 */ /* 0x000fe20000410000 */
[----:B------:R-:W-:Y:S01]  /*54f0*/  FADD.FTZ R81, R81, R85 ;  /* 0x0000005551517221 */ /* 0x000fe20000010000 */
[----:B------:R-:W2:Y:S02]  /*5500*/  LDL.LU R125, [R1+0x27c] ;  /* 0x00027c00017d7983 */ /* 0x000ea40000300800 */
[----:B------:R-:W-:Y:S01]  /*5510*/  FFMA.FTZ R30, R28, R84, R30 ;  /* 0x000000541c1e7223 */ /* 0x000fe2000001001e */
[----:B------:R-:W-:-:S02]  /*5520*/  FADD.FTZ R28, R124, -UR28 ;  /* 0x8000001c7c1c7e21 */ /* 0x000fc40008010000 */
[----:B------:R-:W2:Y:S02]  /*5530*/  LDL.LU R124, [R1+0x288] ;  /* 0x00028800017c7983 */ /* 0x000ea40000300800 */
[----:B------:R-:W-:-:S04]  /*5540*/  FMUL.FTZ R28, R28, UR16 ;  /* 0x000000101c1c7c20 */ /* 0x000fc80008410000 */
[-C--:B------:R-:W-:Y:S01]  /*5550*/  FFMA.FTZ R27, R28, R85.reuse, R27 ;  /* 0x000000551c1b7223 */ /* 0x080fe2000001001b */
[----:B------:R-:W-:-:S04]  /*5560*/  FMUL.FTZ R85, R78, R85 ;  /* 0x000000554e557220 */ /* 0x000fc80000410000 */
[----:B------:R-:W-:Y:S01]  /*5570*/  FFMA.FTZ R30, R28, R85, R30 ;  /* 0x000000551c1e7223 */ /* 0x000fe2000001001e */
[----:B---3--:R-:W-:Y:S02]  /*5580*/  FADD.FTZ R28, R74, -UR28 ;  /* 0x8000001c4a1c7e21 */ /* 0x008fe40008010000 */
[----:B------:R-:W3:Y:S01]  /*5590*/  LDL.LU R74, [R1+0x298] ;  /* 0x00029800014a7983 */ /* 0x000ee20000300800 */
[----:B----4-:R-:W-:-:S04]  /*55a0*/  FADD.FTZ R31, R31, -UR28 ;  /* 0x8000001c1f1f7e21 */ /* 0x010fc80008010000 */
[----:B------:R-:W-:Y:S01]  /*55b0*/  FMUL.FTZ R31, R31, UR16 ;  /* 0x000000101f1f7c20 */ /* 0x000fe20008410000 */
[----:B------:R-:W-:Y:S01]  /*55c0*/  FADD.FTZ R82, R82, R86 ;  /* 0x0000005652527221 */ /* 0x000fe20000010000 */
[----:B------:R-:W-:Y:S02]  /*55d0*/  FMUL.FTZ R28, R28, UR16 ;  /* 0x000000101c1c7c20 */ /* 0x000fe40008410000 */
[-C--:B------:R-:W-:Y:S01]  /*55e0*/  FFMA.FTZ R26, R31, R86.reuse, R26 ;  /* 0x000000561f1a7223 */ /* 0x080fe2000001001a */
[----:B------:R-:W-:Y:S01]  /*55f0*/  FMUL.FTZ R86, R79, R86 ;  /* 0x000000564f567220 */ /* 0x000fe20000410000 */
[----:B------:R-:W-:Y:S01]  /*5600*/  FADD.FTZ R29, R84, R29 ;  /* 0x0000001d541d7221 */ /* 0x000fe20000010000 */
[----:B------:R-:W-:Y:S01]  /*5610*/  FADD.FTZ R81, R81, R40 ;  /* 0x0000002851517221 */ /* 0x000fe20000010000 */
[----:B------:R-:W-:Y:S01]  /*5620*/  FFMA.FTZ R27, R28, R40, R27 ;  /* 0x000000281c1b7223 */ /* 0x000fe2000001001b */
[----:B------:R-:W-:Y:S01]  /*5630*/  FFMA.FTZ R30, R31, R86, R30 ;  /* 0x000000561f1e7223 */ /* 0x000fe2000001001e */
[----:B------:R-:W-:Y:S01]  /*5640*/  FMUL.FTZ R40, R78, R40 ;  /* 0x000000284e287220 */ /* 0x000fe20000410000 */
[----:B--2---:R-:W-:Y:S01]  /*5650*/  FADD.FTZ R31, R75, -UR28 ;  /* 0x8000001c4b1f7e21 */ /* 0x004fe20008010000 */
[----:B------:R-:W-:Y:S01]  /*5660*/  FADD.FTZ R29, R29, R85 ;  /* 0x000000551d1d7221 */ /* 0x000fe20000010000 */
[----:B------:R-:W2:Y:S01]  /*5670*/  LDL.LU R75, [R1+0x274] ;  /* 0x00027400014b7983 */ /* 0x000ea20000300800 */
[----:B------:R-:W-:Y:S01]  /*5680*/  FFMA.FTZ R30, R28, R40, R30 ;  /* 0x000000281c1e7223 */ /* 0x000fe2000001001e */
[----:B------:R-:W-:Y:S01]  /*5690*/  FMUL.FTZ R31, R31, UR16 ;  /* 0x000000101f1f7c20 */ /* 0x000fe20008410000 */
[----:B------:R-:W-:Y:S01]  /*56a0*/  FADD.FTZ R29, R86, R29 ;  /* 0x0000001d561d7221 */ /* 0x000fe20000010000 */
[----:B------:R-:W-:Y:S01]  /*56b0*/  FADD.FTZ R82, R82, R41 ;  /* 0x0000002952527221 */ /* 0x000fe20000010000 */
[----:B------:R-:W4:Y:S01]  /*56c0*/  LDL.LU R84, [R1+0x258] ;  /* 0x0002580001547983 */ /* 0x000f220000300800 */
[----:B------:R-:W-:-:S03]  /*56d0*/  FADD.FTZ R28, R124, -UR28 ;  /* 0x8000001c7c1c7e21 */ /* 0x000fc60008010000 */
[----:B------:R-:W4:Y:S01]  /*56e0*/  LDL.LU R124, [R1+0x294] ;  /* 0x00029400017c7983 */ /* 0x000f220000300800 */
[-C--:B------:R-:W-:Y:S01]  /*56f0*/  FFMA.FTZ R26, R31, R41.reuse, R26 ;  /* 0x000000291f1a7223 */ /* 0x080fe2000001001a */
[----:B------:R-:W-:Y:S01]  /*5700*/  FADD.FTZ R29, R29, R40 ;  /* 0x000000281d1d7221 */ /* 0x000fe20000010000 */
[----:B------:R-:W-:Y:S01]  /*5710*/  FMUL.FTZ R41, R79, R41 ;  /* 0x000000294f297220 */ /* 0x000fe20000410000 */
[----:B------:R-:W-:Y:S02]  /*5720*/  FADD.FTZ R40, R83, -UR28 ;  /* 0x8000001c53287e21 */ /* 0x000fe40008010000 */
[----:B------:R-:W4:Y:S01]  /*5730*/  LDL.LU R83, [R1+0x268] ;  /* 0x0002680001537983 */ /* 0x000f220000300800 */
[----:B------:R-:W-:Y:S01]  /*5740*/  FFMA.FTZ R30, R31, R41, R30 ;  /* 0x000000291f1e7223 */ /* 0x000fe2000001001e */
[----:B------:R-:W-:Y:S01]  /*5750*/  FADD.FTZ R29, R41, R29 ;  /* 0x0000001d291d7221 */ /* 0x000fe20000010000 */
[----:B------:R-:W-:Y:S01]  /*5760*/  FMUL.FTZ R31, R78, R42 ;  /* 0x0000002a4e1f7220 */ /* 0x000fe20000410000 */
[----:B------:R-:W-:Y:S01]  /*5770*/  FMUL.FTZ R28, R28, UR16 ;  /* 0x000000101c1c7c20 */ /* 0x000fe20008410000 */
[----:B------:R-:W-:-:S02]  /*5780*/  FADD.FTZ R41, R125, -UR28 ;  /* 0x8000001c7d297e21 */ /* 0x000fc40008010000 */
[----:B------:R-:W4:Y:S01]  /*5790*/  LDL.LU R125, [R1+0x270] ;  /* 0x00027000017d7983 */ /* 0x000f220000300800 */
[C---:B------:R-:W-:Y:S01]  /*57a0*/  FFMA.FTZ R30, R28.reuse, R31, R30 ;  /* 0x0000001f1c1e7223 */ /* 0x040fe2000001001e */
[----:B------:R-:W-:Y:S01]  /*57b0*/  FFMA.FTZ R27, R28, R42, R27 ;  /* 0x0000002a1c1b7223 */ /* 0x000fe2000001001b */
[----:B---3--:R-:W-:Y:S02]  /*57c0*/  FADD.FTZ R28, R74, -UR28 ;  /* 0x8000001c4a1c7e21 */ /* 0x008fe40008010000 */
[----:B------:R-:W3:Y:S01]  /*57d0*/  LDL.LU R74, [R1+0x254] ;  /* 0x00025400014a7983 */ /* 0x000ee20000300800 */
[----:B------:R-:W-:Y:S01]  /*57e0*/  FADD.FTZ R29, R29, R31 ;  /* 0x0000001f1d1d7221 */ /* 0x000fe20000010000 */
[----:B------:R-:W-:Y:S01]  /*57f0*/  FMUL.FTZ R31, R79, R43 ;  /* 0x0000002b4f1f7220 */ /* 0x000fe20000410000 */
[----:B------:R-:W-:Y:S01]  /*5800*/  FMUL.FTZ R40, R40, UR16 ;  /* 0x0000001028287c20 */ /* 0x000fe20008410000 */
[----:B------:R-:W-:Y:S02]  /*5810*/  FMUL.FTZ R41, R41, UR16 ;  /* 0x0000001029297c20 */ /* 0x000fe40008410000 */
[----:B------:R-:W-:Y:S01]  /*5820*/  FADD.FTZ R29, R31, R29 ;  /* 0x0000001d1f1d7221 */ /* 0x000fe20000010000 */
[----:B------:R-:W-:Y:S01]  /*5830*/  FFMA.FTZ R30, R40, R31, R30 ;  /* 0x0000001f281e7223 */ /* 0x000fe2000001001e */
[----:B------:R-:W-:Y:S01]  /*5840*/  FMUL.FTZ R31, R78, R44 ;  /* 0x0000002c4e1f7220 */ /* 0x000fe20000410000 */
[----:B------:R-:W-:Y:S01]  /*5850*/  FADD.FTZ R82, R82, R43 ;  /* 0x0000002b52527221 */ /* 0x000fe20000010000 */
[----:B------:R-:W-:Y:S01]  /*5860*/  FMUL.FTZ R28, R28, UR16 ;  /* 0x000000101c1c7c20 */ /* 0x000fe20008410000 */
[----:B------:R-:W-:Y:S01]  /*5870*/  FFMA.FTZ R43, R40, R43, R26 ;  /* 0x0000002b282b7223 */ /* 0x000fe2000001001a */
[----:B------:R-:W-:Y:S01]  /*5880*/  FADD.FTZ R29, R29, R31 ;  /* 0x0000001f1d1d7221 */ /* 0x000fe20000010000 */
[----:B------:R-:W-:Y:S01]  /*5890*/  FFMA.FTZ R30, R41, R31, R30 ;  /* 0x0000001f291e7223 */ /* 0x000fe2000001001e */
[----:B------:R-:W-:Y:S01]  /*58a0*/  FMUL.FTZ R31, R79, R45 ;  /* 0x0000002d4f1f7220 */ /* 0x000fe20000410000 */
[----:B--2---:R-:W-:Y:S01]  /*58b0*/  FADD.FTZ R26, R75, -UR28 ;  /* 0x8000001c4b1a7e21 */ /* 0x004fe20008010000 */
[----:B------:R-:W-:-:S02]  /*58c0*/  FADD.FTZ R81, R81, R42 ;  /* 0x0000002a51517221 */ /* 0x000fc40000010000 */
[----:B------:R-:W-:Y:S01]  /*58d0*/  FADD.FTZ R29, R31, R29 ;  /* 0x0000001d1f1d7221 */ /* 0x000fe20000010000 */
[----:B------:R-:W-:Y:S01]  /*58e0*/  FFMA.FTZ R30, R28, R31, R30 ;  /* 0x0000001f1c1e7223 */ /* 0x000fe2000001001e */
[----:B------:R-:W-:Y:S01]  /*58f0*/  FMUL.FTZ R31, R78, R46 ;  /* 0x0000002e4e1f7220 */ /* 0x000fe20000410000 */
[----:B------:R-:W-:Y:S01]  /*5900*/  FMUL.FTZ R75, R26, UR16 ;  /* 0x000000101a4b7c20 */ /* 0x000fe20008410000 */
[----:B------:R-:W-:Y:S01]  /*5910*/  FADD.FTZ R81, R81, R44 ;  /* 0x0000002c51517221 */ /* 0x000fe20000010000 */
[----:B------:R-:W-:Y:S01]  /*5920*/  FFMA.FTZ R44, R41, R44, R27 ;  /* 0x0000002c292c7223 */ /* 0x000fe2000001001b */
[----:B------:R-:W-:Y:S01]  /*5930*/  FADD.FTZ R29, R29, R31 ;  /* 0x0000001f1d1d7221 */ /* 0x000fe20000010000 */
[----:B----4-:R-:W-:Y:S02]  /*5940*/  FADD.FTZ R26, R124, -UR28 ;  /* 0x8000001c7c1a7e21 */ /* 0x010fe40008010000 */
[----:B------:R-:W2:Y:S01]  /*5950*/  LDL.LU R124, [R1+0x24c] ;  /* 0x00024c00017c7983 */ /* 0x000ea20000300800 */
[----:B------:R-:W-:Y:S01]  /*5960*/  FFMA.FTZ R30, R75, R31, R30 ;  /* 0x0000001f4b1e7223 */ /* 0x000fe2000001001e */
[----:B------:R-:W-:Y:S01]  /*5970*/  FMUL.FTZ R27, R79, R47 ;  /* 0x0000002f4f1b7220 */ /* 0x000fe20000410000 */
[----:B------:R-:W-:Y:S01]  /*5980*/  FMUL.FTZ R31, R26, UR16 ;  /* 0x000000101a1f7c20 */ /* 0x000fe20008410000 */
[----:B------:R-:W-:-:S02]  /*5990*/  FADD.FTZ R40, R83, -UR28 ;  /* 0x8000001c53287e21 */ /* 0x000fc40008010000 */
[----:B------:R-:W4:Y:S01]  /*59a0*/  LDL.LU R83, [R1+0x250] ;  /* 0x0002500001537983 */ /* 0x000f220000300800 */
[----:B------:R-:W-:Y:S01]  /*59b0*/  FADD.FTZ R29, R27, R29 ;  /* 0x0000001d1b1d7221 */ /* 0x000fe20000010000 */
[----:B------:R-:W-:Y:S01]  /*59c0*/  FFMA.FTZ R30, R31, R27, R30 ;  /* 0x0000001b1f1e7223 */ /* 0x000fe2000001001e */
[----:B------:R-:W-:Y:S01]  /*59d0*/  FMUL.FTZ R27, R40, UR16 ;  /* 0x00000010281b7c20 */ /* 0x000fe20008410000 */
[----:B------:R-:W-:Y:S01]  /*59e0*/  FMUL.FTZ R26, R78, R48 ;  /* 0x000000304e1a7220 */ /* 0x000fe20000410000 */
[----:B------:R-:W-:Y:S02]  /*59f0*/  FADD.FTZ R40, R125, -UR28 ;  /* 0x8000001c7d287e21 */ /* 0x000fe40008010000 */
[----:B------:R-:W4:Y:S01]  /*5a00*/  LDL.LU R125, [R1+0x244] ;  /* 0x00024400017d7983 */ /* 0x000f220000300800 */
[----:B------:R-:W-:Y:S01]  /*5a10*/  FFMA.FTZ R41, R27, R26, R30 ;  /* 0x0000001a1b297223 */ /* 0x000fe2000001001e */
[----:B---3--:R-:W-:Y:S02]  /*5a20*/  FADD.FTZ R30, R74, -UR28 ;  /* 0x8000001c4a1e7e21 */ /* 0x008fe40008010000 */
[----:B------:R-:W3:Y:S01]  /*5a30*/  LDL.LU R74, [R1+0x248] ;  /* 0x00024800014a7983 */ /* 0x000ee20000300800 */
[----:B------:R-:W-:Y:S01]  /*5a40*/  FFMA.FTZ R28, R28, R45, R43 ;  /* 0x0000002d1c1c7223 */ /* 0x000fe2000001002b */
[----:B------:R-:W-:Y:S01]  /*5a50*/  FADD.FTZ R42, R29, R26 ;  /* 0x0000001a1d2a7221 */ /* 0x000fe20000010000 */
[----:B------:R-:W-:Y:S01]  /*5a60*/  FMUL.FTZ R29, R79, R49 ;  /* 0x000000314f1d7220 */ /* 0x000fe20000410000 */
[----:B------:R-:W-:Y:S01]  /*5a70*/  FMUL.FTZ R26, R40, UR16 ;  /* 0x00000010281a7c20 */ /* 0x000fe20008410000 */
[----:B------:R-:W-:Y:S01]  /*5a80*/  FFMA.FTZ R44, R75, R46, R44 ;  /* 0x0000002e4b2c7223 */ /* 0x000fe2000001002c */
[----:B------:R-:W-:Y:S01]  /*5a90*/  FFMA.FTZ R31, R31, R47, R28 ;  /* 0x0000002f1f1f7223 */ /* 0x000fe2000001001c */
[----:B------:R-:W-:Y:S01]  /*5aa0*/  FADD.FTZ R42, R29, R42 ;  /* 0x0000002a1d2a7221 */ /* 0x000fe20000010000 */
[----:B------:R-:W-:Y:S01]  /*5ab0*/  FFMA.FTZ R28, R26, R29, R41 ;  /* 0x0000001d1a1c7223 */ /* 0x000fe20000010029 */
[----:B------:R-:W-:Y:S01]  /*5ac0*/  FMUL.FTZ R41, R78, R50 ;  /* 0x000000324e297220 */ /* 0x000fe20000410000 */
[----:B------:R-:W-:Y:S01]  /*5ad0*/  FMUL.FTZ R29, R30, UR16 ;  /* 0x000000101e1d7c20 */ /* 0x000fe20008410000 */
[----:B------:R-:W-:Y:S01]  /*5ae0*/  FFMA.FTZ R44, R27, R48, R44 ;  /* 0x000000301b2c7223 */ /* 0x000fe2000001002c */
[----:B------:R-:W-:Y:S01]  /*5af0*/  FADD.FTZ R27, R84, -UR28 ;  /* 0x8000001c541b7e21 */ /* 0x000fe20008010000 */
[----:B------:R-:W-:Y:S01]  /*5b00*/  FADD.FTZ R42, R42, R41 ;  /* 0x000000292a2a7221 */ /* 0x000fe20000010000 */
[----:B------:R-:W-:Y:S01]  /*5b10*/  FFMA.FTZ R43, R29, R41, R28 ;  /* 0x000000291d2b7223 */ /* 0x000fe2000001001c */
[----:B------:R-:W-:Y:S01]  /*5b20*/  FMUL.FTZ R41, R79, R51 ;  /* 0x000000334f297220 */ /* 0x000fe20000410000 */
[----:B------:R-:W-:Y:S01]  /*5b30*/  FMUL.FTZ R28, R27, UR16 ;  /* 0x000000101b1c7c20 */ /* 0x000fe20008410000 */
[----:B------:R-:W-:-:S02]  /*5b40*/  FFMA.FTZ R31, R26, R49, R31 ;  /* 0x000000311a1f7223 */ /* 0x000fc4000001001f */
[----:B------:R-:W-:Y:S01]  /*5b50*/  FADD.FTZ R42, R41, R42 ;  /* 0x0000002a292a7221 */ /* 0x000fe20000010000 */
[----:B------:R-:W-:Y:S01]  /*5b60*/  FFMA.FTZ R26, R28, R41, R43 ;  /* 0x000000291c1a7223 */ /* 0x000fe2000001002b */
[----:B------:R-:W-:Y:S01]  /*5b70*/  FMUL.FTZ R41, R78, R52 ;  /* 0x000000344e297220 */ /* 0x000fe20000410000 */
[----:B------:R-:W-:Y:S01]  /*5b80*/  FFMA.FTZ R44, R29, R50, R44 ;  /* 0x000000321d2c7223 */ /* 0x000fe2000001002c */
[----:B--2---:R-:W-:-:S04]  /*5b90*/  FADD.FTZ R27, R124, -UR28 ;  /* 0x8000001c7c1b7e21 */ /* 0x004fc80008010000 */
[----:B------:R-:W-:Y:S01]  /*5ba0*/  FMUL.FTZ R27, R27, UR16 ;  /* 0x000000101b1b7c20 */ /* 0x000fe20008410000 */
[----:B----4-:R-:W-:Y:S01]  /*5bb0*/  FADD.FTZ R29, R83, -UR28 ;  /* 0x8000001c531d7e21 */ /* 0x010fe20008010000 */
[----:B------:R-:W-:Y:S02]  /*5bc0*/  FADD.FTZ R42, R42, R41 ;  /* 0x000000292a2a7221 */ /* 0x000fe40000010000 */
[----:B------:R-:W-:Y:S01]  /*5bd0*/  FFMA.FTZ R43, R27, R41, R26 ;  /* 0x000000291b2b7223 */ /* 0x000fe2000001001a */
[----:B------:R-:W-:Y:S01]  /*5be0*/  FMUL.FTZ R41, R79, R53 ;  /* 0x000000354f297220 */ /* 0x000fe20000410000 */
[----:B------:R-:W-:Y:S01]  /*5bf0*/  FFMA.FTZ R31, R28, R51, R31 ;  /* 0x000000331c1f7223 */ /* 0x000fe2000001001f */
[----:B------:R-:W-:Y:S01]  /*5c00*/  FMUL.FTZ R26, R29, UR16 ;  /* 0x000000101d1a7c20 */ /* 0x000fe20008410000 */
[----:B------:R-:W-:Y:S01]  /*5c10*/  FADD.FTZ R28, R125, -UR28 ;  /* 0x8000001c7d1c7e21 */ /* 0x000fe20008010000 */
[----:B------:R-:W-:Y:S01]  /*5c20*/  FADD.FTZ R42, R41, R42 ;  /* 0x0000002a292a7221 */ /* 0x000fe20000010000 */
[----:B------:R-:W-:Y:S01]  /*5c30*/  FMUL.FTZ R29, R78, R54 ;  /* 0x000000364e1d7220 */ /* 0x000fe20000410000 */
[----:B------:R-:W-:Y:S01]  /*5c40*/  FFMA.FTZ R43, R26, R41, R43 ;  /* 0x000000291a2b7223 */ /* 0x000fe2000001002b */
[----:B------:R-:W-:-:S02]  /*5c50*/  FMUL.FTZ R30, R28, UR16 ;  /* 0x000000101c1e7c20 */ /* 0x000fc40008410000 */
[----:B------:R-:W-:Y:S01]  /*5c60*/  FADD.FTZ R41, R42, R29 ;  /* 0x0000001d2a297221 */ /* 0x000fe20000010000 */
[----:B------:R-:W-:Y:S01]  /*5c70*/  FMUL.FTZ R40, R79, R55 ;  /* 0x000000374f287220 */ /* 0x000fe20000410000 */
[----:B------:R-:W-:Y:S01]  /*5c80*/  FFMA.FTZ R42, R30, R29, R43 ;  /* 0x0000001d1e2a7223 */ /* 0x000fe2000001002b */
[----:B------:R-:W-:Y:S01]  /*5c90*/  FFMA.FTZ R26, R26, R53, R31 ;  /* 0x000000351a1a7223 */ /* 0x000fe2000001001f */
[----:B------:R-:W-:Y:S01]  /*5ca0*/  FFMA.FTZ R27, R27, R52, R44 ;  /* 0x000000341b1b7223 */ /* 0x000fe2000001002c */
[----:B------:R-:W-:Y:S01]  /*5cb0*/  FADD.FTZ R41, R40, R41 ;  /* 0x0000002928297221 */ /* 0x000fe20000010000 */
[----:B------:R-:W-:Y:S02]  /*5cc0*/  FADD.FTZ R117, R117, -UR28 ;  /* 0x8000001c75757e21 */ /* 0x000fe40008010000 */
[----:B------:R-:W-:Y:S01]  /*5cd0*/  FFMA.FTZ R27, R30, R54, R27 ;  /* 0x000000361e1b7223 */ /* 0x000fe2000001001b */
[----:B------:R-:W-:Y:S01]  /*5ce0*/  FMUL.FTZ R30, R79, R57 ;  /* 0x000000394f1e7220 */ /* 0x000fe20000410000 */
[----:B------:R-:W-:Y:S01]  /*5cf0*/  FMUL.FTZ R117, R117, UR16 ;  /* 0x0000001075757c20 */ /* 0x000fe20008410000 */
[----:B------:R-:W-:Y:S01]  /*5d00*/  FADD.FTZ R118, R118, -UR28 ;  /* 0x8000001c76767e21 */ /* 0x000fe20008010000 */
[----:B------:R-:W-:Y:S01]  /*5d10*/  FADD.FTZ R119, R119, -UR28 ;  /* 0x8000001c77777e21 */ /* 0x000fe20008010000 */
[----:B------:R-:W-:-:S03]  /*5d20*/  FADD.FTZ R111, R111, -UR28 ;  /* 0x8000001c6f6f7e21 */ /* 0x000fc60008010000 */
[----:B------:R-:W-:Y:S01]  /*5d30*/  FMUL.FTZ R119, R119, UR16 ;  /* 0x0000001077777c20 */ /* 0x000fe20008410000 */
[----:B------:R-:W-:Y:S01]  /*5d40*/  FMUL.FTZ R111, R111, UR16 ;  /* 0x000000106f6f7c20 */ /* 0x000fe20008410000 */
[----:B------:R-:W-:Y:S01]  /*5d50*/  FADD.FTZ R112, R112, -UR28 ;  /* 0x8000001c70707e21 */ /* 0x000fe20008010000 */
[----:B------:R-:W-:Y:S01]  /*5d60*/  FADD.FTZ R109, R109, -UR28 ;  /* 0x8000001c6d6d7e21 */ /* 0x000fe20008010000 */
[----:B------:R-:W-:-:S03]  /*5d70*/  FADD.FTZ R110, R110, -UR28 ;  /* 0x8000001c6e6e7e21 */ /* 0x000fc60008010000 */
[----:B------:R-:W-:Y:S01]  /*5d80*/  FMUL.FTZ R109, R109, UR16 ;  /* 0x000000106d6d7c20 */ /* 0x000fe20008410000 */
[----:B------:R-:W-:Y:S01]  /*5d90*/  FADD.FTZ R81, R81, R46 ;  /* 0x0000002e51517221 */ /* 0x000fe20000010000 */
[----:B------:R-:W-:-:S03]  /*5da0*/  FADD.FTZ R107, R107, -UR28 ;  /* 0x8000001c6b6b7e21 */ /* 0x000fc60008010000 */
[----:B------:R-:W-:Y:S01]  /*5db0*/  FADD.FTZ R81, R81, R48 ;  /* 0x0000003051517221 */ /* 0x000fe20000010000 */
[----:B------:R-:W-:Y:S01]  /*5dc0*/  FMUL.FTZ R107, R107, UR16 ;  /* 0x000000106b6b7c20 */ /* 0x000fe20008410000 */
[----:B------:R-:W-:Y:S01]  /*5dd0*/  FADD.FTZ R108, R108, -UR28 ;  /* 0x8000001c6c6c7e21 */ /* 0x000fe20008010000 */
[----:B------:R-:W-:Y:S01]  /*5de0*/  FADD.FTZ R82, R82, R45 ;  /* 0x0000002d52527221 */ /* 0x000fe20000010000 */
[----:B------:R-:W-:Y:S01]  /*5df0*/  FADD.FTZ R81, R81, R50 ;  /* 0x0000003251517221 */ /* 0x000fe20000010000 */
[----:B------:R-:W-:Y:S02]  /*5e00*/  FADD.FTZ R105, R105, -UR28 ;  /* 0x8000001c69697e21 */ /* 0x000fe40008010000 */
[----:B------:R-:W-:Y:S01]  /*5e10*/  FADD.FTZ R82, R82, R47 ;  /* 0x0000002f52527221 */ /* 0x000fe20000010000 */
[----:B------:R-:W-:Y:S01]  /*5e20*/  FADD.FTZ R81, R81, R52 ;  /* 0x0000003451517221 */ /* 0x000fe20000010000 */
[----:B------:R-:W-:Y:S01]  /*5e30*/  FMUL.FTZ R105, R105, UR16 ;  /* 0x0000001069697c20 */ /* 0x000fe20008410000 */
[----:B------:R-:W-:Y:S01]  /*5e40*/  FADD.FTZ R106, R106, -UR28 ;  /* 0x8000001c6a6a7e21 */ /* 0x000fe20008010000 */
[----:B------:R-:W-:Y:S01]  /*5e50*/  FADD.FTZ R82, R82, R49 ;  /* 0x0000003152527221 */ /* 0x000fe20000010000 */
[----:B------:R-:W-:Y:S01]  /*5e60*/  FADD.FTZ R81, R81, R54 ;  /* 0x0000003651517221 */ /* 0x000fe20000010000 */
[----:B------:R-:W-:-:S02]  /*5e70*/  FADD.FTZ R103, R103, -UR28 ;  /* 0x8000001c67677e21 */ /* 0x000fc40008010000 */
[----:B------:R-:W-:Y:S01]  /*5e80*/  FADD.FTZ R82, R82, R51 ;  /* 0x0000003352527221 */ /* 0x000fe20000010000 */
[----:B------:R-:W-:Y:S01]  /*5e90*/  FADD.FTZ R81, R81, R56 ;  /* 0x0000003851517221 */ /* 0x000fe20000010000 */
[----:B------:R-:W-:Y:S01]  /*5ea0*/  FMUL.FTZ R103, R103, UR16 ;  /* 0x0000001067677c20 */ /* 0x000fe20008410000 */
[----:B------:R-:W-:Y:S01]  /*5eb0*/  FADD.FTZ R104, R104, -UR28 ;  /* 0x8000001c68687e21 */ /* 0x000fe20008010000 */
[----:B------:R-:W-:Y:S01]  /*5ec0*/  FADD.FTZ R82, R82, R53 ;  /* 0x0000003552527221 */ /* 0x000fe20000010000 */
[----:B------:R-:W-:Y:S01]  /*5ed0*/  FADD.FTZ R81, R81, R58 ;  /* 0x0000003a51517221 */ /* 0x000fe20000010000 */
[----:B------:R-:W-:Y:S01]  /*5ee0*/  FADD.FTZ R94, R94, -UR28 ;  /* 0x8000001c5e5e7e21 */ /* 0x000fe20008010000 */
[----:B------:R-:W-:Y:S01]  /*5ef0*/  FMUL.FTZ R104, R104, UR16 ;  /* 0x0000001068687c20 */ /* 0x000fe20008410000 */
[----:B------:R-:W-:Y:S01]  /*5f00*/  FADD.FTZ R82, R82, R55 ;  /* 0x0000003752527221 */ /* 0x000fe20000010000 */
[----:B------:R-:W-:Y:S01]  /*5f10*/  FADD.FTZ R81, R81, R60 ;  /* 0x0000003c51517221 */ /* 0x000fe20000010000 */
[----:B------:R-:W-:-:S02]  /*5f20*/  FMUL.FTZ R94, R94, UR16 ;  /* 0x000000105e5e7c20 */ /* 0x000fc40008410000 */
[----:B------:R-:W-:Y:S01]  /*5f30*/  FADD.FTZ R82, R82, R57 ;  /* 0x0000003952527221 */ /* 0x000fe20000010000 */
[----:B------:R-:W-:Y:S01]  /*5f40*/  FADD.FTZ R81, R81, R62 ;  /* 0x0000003e51517221 */ /* 0x000fe20000010000 */
[----:B------:R-:W-:Y:S02]  /*5f50*/  FADD.FTZ R99, R99, -UR28 ;  /* 0x8000001c63637e21 */ /* 0x000fe40008010000 */
        /* <DEDUP_REMOVED lines=8> */
[----:B------:R-:W-:-:S03]  /*5fe0*/  FADD.FTZ R33, R33, -UR28 ;  /* 0x8000001c21217e21 */ /* 0x000fc60008010000 */
[----:B------:R-:W-:Y:S01]  /*5ff0*/  FADD.FTZ R82, R82, R65 ;  /* 0x0000004152527221 */ /* 0x000fe20000010000 */
[----:B------:R-:W-:-:S03]  /*6000*/  FADD.FTZ R87, R87, -UR28 ;  /* 0x8000001c57577e21 */ /* 0x000fc60008010000 */
[----:B------:R-:W-:Y:S01]  /*6010*/  FADD.FTZ R82, R82, R71 ;  /* 0x0000004752527221 */ /* 0x000fe20000010000 */
[----:B------:R-:W-:Y:S01]  /*6020*/  FADD.FTZ R88, R88, -UR28 ;  /* 0x8000001c58587e21 */ /* 0x000fe20008010000 */
[----:B------:R-:W-:-:S03]  /*6030*/  FADD.FTZ R89, R89, -UR28 ;  /* 0x8000001c59597e21 */ /* 0x000fc60008010000 */
[----:B------:R-:W-:Y:S01]  /*6040*/  FMUL.FTZ R88, R88, UR16 ;  /* 0x0000001058587c20 */ /* 0x000fe20008410000 */
[----:B------:R-:W-:Y:S01]  /*6050*/  FMUL.FTZ R89, R89, UR16 ;  /* 0x0000001059597c20 */ /* 0x000fe20008410000 */
[----:B------:R-:W-:Y:S01]  /*6060*/  FADD.FTZ R95, R95, -UR28 ;  /* 0x8000001c5f5f7e21 */ /* 0x000fe20008010000 */
[----:B------:R-:W-:-:S03]  /*6070*/  FADD.FTZ R96, R96, -UR28 ;  /* 0x8000001c60607e21 */ /* 0x000fc60008010000 */
[----:B------:R-:W-:Y:S01]  /*6080*/  FMUL.FTZ R95, R95, UR16 ;  /* 0x000000105f5f7c20 */ /* 0x000fe20008410000 */
[----:B------:R-:W-:Y:S01]  /*6090*/  FMUL.FTZ R96, R96, UR16 ;  /* 0x0000001060607c20 */ /* 0x000fe20008410000 */
[----:B------:R-:W-:-:S04]  /*60a0*/  FADD.FTZ R100, R100, -UR28 ;  /* 0x8000001c64647e21 */ /* 0x000fc80008010000 */
[----:B------:R-:W-:Y:S01]  /*60b0*/  FMUL.FTZ R100, R100, UR16 ;  /* 0x0000001064647c20 */ /* 0x000fe20008410000 */
[----:B------:R-:W-:Y:S01]  /*60c0*/  FADD.FTZ R116, R116, -UR28 ;  /* 0x8000001c74747e21 */ /* 0x000fe20008010000 */
[----:B------:R-:W-:-:S03]  /*60d0*/  FADD.FTZ R115, R115, -UR28 ;  /* 0x8000001c73737e21 */ /* 0x000fc60008010000 */
[----:B------:R-:W-:Y:S01]  /*60e0*/  FMUL.FTZ R116, R116, UR16 ;  /* 0x0000001074747c20 */ /* 0x000fe20008410000 */
[----:B------:R-:W-:Y:S01]  /*60f0*/  FMUL.FTZ R115, R115, UR16 ;  /* 0x0000001073737c20 */ /* 0x000fe20008410000 */
[----:B------:R-:W-:Y:S01]  /*6100*/  FADD.FTZ R2, R2, -UR28 ;  /* 0x8000001c02027e21 */ /* 0x000fe20008010000 */
[----:B------:R-:W-:Y:S01]  /*6110*/  FADD.FTZ R3, R3, -UR28 ;  /* 0x8000001c03037e21 */ /* 0x000fe20008010000 */
[----:B---3--:R-:W-:-:S04]  /*6120*/  FADD.FTZ R28, R74, -UR28 ;  /* 0x8000001c4a1c7e21 */ /* 0x008fc80008010000 */
[----:B------:R-:W-:Y:S01]  /*6130*/  FMUL.FTZ R29, R28, UR16 ;  /* 0x000000101c1d7c20 */ /* 0x000fe20008410000 */
[----:B------:R-:W-:-:S03]  /*6140*/  FADD.FTZ R28, R120, -UR28 ;  /* 0x8000001c781c7e21 */ /* 0x000fc60008010000 */
[----:B------:R-:W-:Y:S01]  /*6150*/  FFMA.FTZ R42, R29, R40, R42 ;  /* 0x000000281d2a7223 */ /* 0x000fe2000001002a */
[----:B------:R-:W-:Y:S01]  /*6160*/  FMUL.FTZ R40, R78, R56 ;  /* 0x000000384e287220 */ /* 0x000fe20000410000 */
[----:B------:R-:W-:Y:S01]  /*6170*/  FMUL.FTZ R31, R28, UR16 ;  /* 0x000000101c1f7c20 */ /* 0x000fe20008410000 */
[----:B------:R-:W-:Y:S02]  /*6180*/  FADD.FTZ R28, R122, -UR28 ;  /* 0x8000001c7a1c7e21 */ /* 0x000fe40008010000 */
[----:B------:R-:W-:Y:S01]  /*6190*/  FADD.FTZ R43, R41, R40 ;  /* 0x00000028292b7221 */ /* 0x000fe20000010000 */
[----:B------:R-:W-:Y:S01]  /*61a0*/  FFMA.FTZ R42, R31, R40, R42 ;  /* 0x000000281f2a7223 */ /* 0x000fe2000001002a */
[----:B------:R-:W-:Y:S02]  /*61b0*/  FMUL.FTZ R41, R28, UR16 ;  /* 0x000000101c297c20 */ /* 0x000fe40008410000 */
[----:B------:R-:W-:Y:S02]  /*61c0*/  FADD.FTZ R43, R30, R43 ;  /* 0x0000002b1e2b7221 */ /* 0x000fe40000010000 */
[----:B------:R-:W-:Y:S01]  /*61d0*/  FFMA.FTZ R42, R41, R30, R42 ;  /* 0x0000001e292a7223 */ /* 0x000fe2000001002a */
[----:B------:R-:W-:Y:S01]  /*61e0*/  FMUL.FTZ R30, R78, R58 ;  /* 0x0000003a4e1e7220 */ /* 0x000fe20000410000 */
[----:B------:R-:W-:Y:S01]  /*61f0*/  FADD.FTZ R28, R121, -UR28 ;  /* 0x8000001c791c7e21 */ /* 0x000fe20008010000 */
[----:B------:R-:W-:-:S02]  /*6200*/  FFMA.FTZ R26, R29, R55, R26 ;  /* 0x000000371d1a7223 */ /* 0x000fc4000001001a */
[----:B------:R-:W-:Y:S01]  /*6210*/  FADD.FTZ R43, R43, R30 ;  /* 0x0000001e2b2b7221 */ /* 0x000fe20000010000 */
[----:B------:R-:W-:Y:S01]  /*6220*/  FFMA.FTZ R42, R117, R30, R42 ;  /* 0x0000001e752a7223 */ /* 0x000fe2000001002a */
[----:B------:R-:W-:Y:S01]  /*6230*/  FMUL.FTZ R30, R79, R59 ;  /* 0x0000003b4f1e7220 */ /* 0x000fe20000410000 */
[----:B------:R-:W-:Y:S01]  /*6240*/  FMUL.FTZ R29, R28, UR16 ;  /* 0x000000101c1d7c20 */ /* 0x000fe20008410000 */
[----:B------:R-:W-:Y:S01]  /*6250*/  FFMA.FTZ R27, R31, R56, R27 ;  /* 0x000000381f1b7223 */ /* 0x000fe2000001001b */
[----:B------:R-:W-:Y:S01]  /*6260*/  FMUL.FTZ R28, R78, R60 ;  /* 0x0000003c4e1c7220 */ /* 0x000fe20000410000 */
[----:B------:R-:W-:Y:S01]  /*6270*/  FADD.FTZ R43, R30, R43 ;  /* 0x0000002b1e2b7221 */ /* 0x000fe20000010000 */
[----:B------:R-:W-:Y:S01]  /*6280*/  FFMA.FTZ R42, R29, R30, R42 ;  /* 0x0000001e1d2a7223 */ /* 0x000fe2000001002a */
[----:B------:R-:W-:Y:S02]  /*6290*/  FMUL.FTZ R31, R118, UR16 ;  /* 0x00000010761f7c20 */ /* 0x000fe40008410000 */
[----:B------:R-:W-:-:S02]  /*62a0*/  FADD.FTZ R43, R43, R28 ;  /* 0x0000001c2b2b7221 */ /* 0x000fc40000010000 */
[----:B------:R-:W-:Y:S01]  /*62b0*/  FFMA.FTZ R42, R31, R28, R42 ;  /* 0x0000001c1f2a7223 */ /* 0x000fe2000001002a */
[----:B------:R-:W-:Y:S01]  /*62c0*/  FMUL.FTZ R28, R79, R61 ;  /* 0x0000003d4f1c7220 */ /* 0x000fe20000410000 */
[----:B------:R-:W-:-:S03]  /*62d0*/  FFMA.FTZ R26, R41, R57, R26 ;  /* 0x00000039291a7223 */ /* 0x000fc6000001001a */
[----:B------:R-:W-:Y:S01]  /*62e0*/  FADD.FTZ R43, R28, R43 ;  /* 0x0000002b1c2b7221 */ /* 0x000fe20000010000 */
[----:B------:R-:W-:Y:S01]  /*62f0*/  FFMA.FTZ R42, R119, R28, R42 ;  /* 0x0000001c772a7223 */ /* 0x000fe2000001002a */
[----:B------:R-:W-:Y:S01]  /*6300*/  FMUL.FTZ R28, R78, R62 ;  /* 0x0000003e4e1c7220 */ /* 0x000fe20000410000 */
[----:B------:R-:W-:Y:S01]  /*6310*/  FFMA.FTZ R26, R29, R59, R26 ;  /* 0x0000003b1d1a7223 */ /* 0x000fe2000001001a */
[----:B------:R-:W-:Y:S02]  /*6320*/  FMUL.FTZ R29, R112, UR16 ;  /* 0x00000010701d7c20 */ /* 0x000fe40008410000 */
[----:B------:R-:W-:Y:S01]  /*6330*/  FADD.FTZ R43, R43, R28 ;  /* 0x0000001c2b2b7221 */ /* 0x000fe20000010000 */
        /* <DEDUP_REMOVED lines=19> */
[----:B------:R-:W-:-:S04]  /*6470*/  FMUL.FTZ R28, R79, R71 ;  /* 0x000000474f1c7220 */ /* 0x000fc80000410000 */
        /* <DEDUP_REMOVED lines=8> */
[----:B------:R-:W-:-:S03]  /*6500*/  FMUL.FTZ R30, R78, R39 ;  /* 0x000000274e1e7220 */ /* 0x000fc60000410000 */
[----:B------:R-:W-:Y:S01]  /*6510*/  FADD.FTZ R43, R28, R43 ;  /* 0x0000002b1c2b7221 */ /* 0x000fe20000010000 */
[----:B------:R-:W-:Y:S01]  /*6520*/  FFMA.FTZ R42, R31, R28, R42 ;  /* 0x0000001c1f2a7223 */ /* 0x000fe2000001002a */
[----:B------:R-:W-:Y:S01]  /*6530*/  FFMA.FTZ R26, R29, R71, R26 ;  /* 0x000000471d1a7223 */ /* 0x000fe2000001001a */
[----:B------:R-:W-:Y:S01]  /*6540*/  FMUL.FTZ R29, R79, R38 ;  /* 0x000000264f1d7220 */ /* 0x000fe20000410000 */
[----:B------:R-:W-:Y:S01]  /*6550*/  FADD.FTZ R40, R43, R30 ;  /* 0x0000001e2b287221 */ /* 0x000fe20000010000 */
[----:B------:R-:W-:Y:S01]  /*6560*/  FFMA.FTZ R41, R103, R30, R42 ;  /* 0x0000001e67297223 */ /* 0x000fe2000001002a */
[----:B------:R-:W-:Y:S02]  /*6570*/  FFMA.FTZ R27, R111, R62, R27 ;  /* 0x0000003e6f1b7223 */ /* 0x000fe4000001001b */
[----:B------:R-:W-:Y:S01]  /*6580*/  FADD.FTZ R40, R29, R40 ;  /* 0x000000281d287221 */ /* 0x000fe20000010000 */
[----:B------:R-:W-:Y:S01]  /*6590*/  FFMA.FTZ R41, R104, R29, R41 ;  /* 0x0000001d68297223 */ /* 0x000fe20000010029 */
[----:B------:R-:W-:Y:S01]  /*65a0*/  FMUL.FTZ R29, R78, R37 ;  /* 0x000000254e1d7220 */ /* 0x000fe20000410000 */
[----:B------:R-:W-:Y:S01]  /*65b0*/  FFMA.FTZ R27, R109, R64, R27 ;  /* 0x000000406d1b7223 */ /* 0x000fe2000001001b */
[----:B------:R-:W-:Y:S01]  /*65c0*/  FFMA.FTZ R31, R31, R73, R26 ;  /* 0x000000491f1f7223 */ /* 0x000fe2000001001a */
[----:B------:R-:W-:Y:S01]  /*65d0*/  FMUL.FTZ R26, R99, UR16 ;  /* 0x00000010631a7c20 */ /* 0x000fe20008410000 */
[----:B------:R-:W-:Y:S01]  /*65e0*/  FADD.FTZ R40, R40, R29 ;  /* 0x0000001d28287221 */ /* 0x000fe20000010000 */
[----:B------:R-:W-:Y:S01]  /*65f0*/  FFMA.FTZ R41, R94, R29, R41 ;  /* 0x0000001d5e297223 */ /* 0x000fe20000010029 */
[----:B------:R-:W-:Y:S01]  /*6600*/  FMUL.FTZ R29, R79, R36 ;  /* 0x000000244f1d7220 */ /* 0x000fe20000410000 */
[----:B------:R-:W-:Y:S01]  /*6610*/  FFMA.FTZ R27, R107, R70, R27 ;  /* 0x000000466b1b7223 */ /* 0x000fe2000001001b */
[----:B------:R-:W-:-:S02]  /*6620*/  FADD.FTZ R28, R81, R72 ;  /* 0x00000048511c7221 */ /* 0x000fc40000010000 */
[----:B------:R-:W-:Y:S01]  /*6630*/  FADD.FTZ R40, R29, R40 ;  /* 0x000000281d287221 */ /* 0x000fe20000010000 */
        /* <DEDUP_REMOVED lines=9> */
[----:B------:R-:W-:Y:S01]  /*66d0*/  FMUL.FTZ R30, R93, UR16 ;  /* 0x000000105d1e7c20 */ /* 0x000fe20008410000 */
        /* <DEDUP_REMOVED lines=9> */
[----:B------:R-:W-:Y:S01]  /*6770*/  FADD.FTZ R40, R40, R37 ;  /* 0x0000002528287221 */ /* 0x000fe20000010000 */
[----:B------:R-:W-:Y:S01]  /*6780*/  FFMA.FTZ R41, R26, R37, R41 ;  /* 0x000000251a297223 */ /* 0x000fe20000010029 */
[----:B------:R-:W-:Y:S01]  /*6790*/  FMUL.FTZ R33, R79, R0 ;  /* 0x000000004f217220 */ /* 0x000fe20000410000 */
        /* <DEDUP_REMOVED lines=13> */
[----:B------:R-:W-:-:S03]  /*6870*/  FADD.FTZ R27, R27, R34 ;  /* 0x000000221b1b7221 */ /* 0x000fc60000010000 */
[----:B------:R-:W-:Y:S01]  /*6880*/  FADD.FTZ R37, R30, R37 ;  /* 0x000000251e257221 */ /* 0x000fe20000010000 */
[----:B------:R-:W-:Y:S01]  /*6890*/  FFMA.FTZ R32, R89, R30, R32 ;  /* 0x0000001e59207223 */ /* 0x000fe20000010020 */
[----:B------:R-:W-:Y:S01]  /*68a0*/  FMUL.FTZ R30, R78, R97 ;  /* 0x000000614e1e7220 */ /* 0x000fe20000410000 */
[----:B------:R-:W-:Y:S01]  /*68b0*/  FADD.FTZ R26, R27, R0 ;  /* 0x000000001b1a7221 */ /* 0x000fe20000010000 */
[----:B------:R-:W-:Y:S01]  /*68c0*/  FFMA.FTZ R0, R28, R0, R31 ;  /* 0x000000001c007223 */ /* 0x000fe2000001001f */
[----:B------:R-:W-:Y:S01]  /*68d0*/  FADD.FTZ R28, R29, R90 ;  /* 0x0000005a1d1c7221 */ /* 0x000fe20000010000 */
[----:B------:R-:W-:Y:S01]  /*68e0*/  FADD.FTZ R34, R37, R30 ;  /* 0x0000001e25227221 */ /* 0x000fe20000010000 */
[----:B------:R-:W-:Y:S01]  /*68f0*/  FFMA.FTZ R31, R95, R30, R32 ;  /* 0x0000001e5f1f7223 */ /* 0x000fe20000010020 */
[----:B------:R-:W-:Y:S01]  /*6900*/  FMUL.FTZ R29, R79, R98 ;  /* 0x000000624f1d7220 */ /* 0x000fe20000410000 */
[----:B------:R-:W-:Y:S01]  /*6910*/  FFMA.FTZ R89, R89, R91, R0 ;  /* 0x0000005b59597223 */ /* 0x000fe20000010000 */
[----:B------:R-:W-:-:S02]  /*6920*/  FADD.FTZ R0, R123, -UR28 ;  /* 0x8000001c7b007e21 */ /* 0x000fc40008010000 */
[----:B------:R-:W-:Y:S01]  /*6930*/  FADD.FTZ R34, R29, R34 ;  /* 0x000000221d227221 */ /* 0x000fe20000010000 */
[----:B------:R-:W-:Y:S01]  /*6940*/  FFMA.FTZ R31, R96, R29, R31 ;  /* 0x0000001d601f7223 */ /* 0x000fe2000001001f */
[----:B------:R-:W-:Y:S01]  /*6950*/  FMUL.FTZ R29, R78, R101 ;  /* 0x000000654e1d7220 */ /* 0x000fe20000410000 */
[----:B------:R-:W-:-:S03]  /*6960*/  FMUL.FTZ R0, R0, UR16 ;  /* 0x0000001000007c20 */ /* 0x000fc60008410000 */
[----:B------:R-:W-:Y:S01]  /*6970*/  FADD.FTZ R34, R34, R29 ;  /* 0x0000001d22227221 */ /* 0x000fe20000010000 */
[----:B------:R-:W-:Y:S01]  /*6980*/  FFMA.FTZ R31, R100, R29, R31 ;  /* 0x0000001d641f7223 */ /* 0x000fe2000001001f */
[----:B------:R-:W-:Y:S01]  /*6990*/  FMUL.FTZ R29, R79, R102 ;  /* 0x000000664f1d7220 */ /* 0x000fe20000410000 */
[----:B------:R-:W-:Y:S01]  /*69a0*/  FADD.FTZ R28, R28, R97 ;  /* 0x000000611c1c7221 */ /* 0x000fe20000010000 */
[----:B------:R-:W-:Y:S01]  /*69b0*/  FADD.FTZ R27, R26, R91 ;  /* 0x0000005b1a1b7221 */ /* 0x000fe20000010000 */
[----:B------:R-:W-:Y:S01]  /*69c0*/  FMUL.FTZ R33, R78, R114 ;  /* 0x000000724e217220 */ /* 0x000fe20000410000 */
[----:B------:R-:W-:Y:S01]  /*69d0*/  FADD.FTZ R34, R29, R34 ;  /* 0x000000221d227221 */ /* 0x000fe20000010000 */
[----:B------:R-:W-:Y:S01]  /*69e0*/  FFMA.FTZ R31, R0, R29, R31 ;  /* 0x0000001d001f7223 */ /* 0x000fe2000001001f */
[----:B------:R-:W-:Y:S01]  /*69f0*/  FFMA.FTZ R88, R88, R90, R35 ;  /* 0x0000005a58587223 */ /* 0x000fe20000010023 */
[----:B------:R-:W-:Y:S01]  /*6a00*/  FADD.FTZ R29, R28, R101 ;  /* 0x000000651c1d7221 */ /* 0x000fe20000010000 */
[----:B------:R-:W-:Y:S01]  /*6a10*/  FADD.FTZ R27, R27, R98 ;  /* 0x000000621b1b7221 */ /* 0x000fe20000010000 */
[----:B------:R-:W-:Y:S01]  /*6a20*/  FADD.FTZ R35, R34, R33 ;  /* 0x0000002122237221 */ /* 0x000fe20000010000 */
[----:B------:R-:W-:Y:S01]  /*6a30*/  FFMA.FTZ R30, R116, R33, R31 ;  /* 0x00000021741e7223 */ /* 0x000fe2000001001f */
[----:B------:R-:W-:Y:S01]  /*6a40*/  FMUL.FTZ R28, R79, R113 ;  /* 0x000000714f1c7220 */ /* 0x000fe20000410000 */
[----:B------:R-:W-:Y:S01]  /*6a50*/  FADD.FTZ R26, R27, R102 ;  /* 0x000000661b1a7221 */ /* 0x000fe20000010000 */
[----:B------:R-:W-:-:S02]  /*6a60*/  FMUL.FTZ R27, R2, UR16 ;  /* 0x00000010021b7c20 */ /* 0x000fc40008410000 */
[----:B------:R-:W-:Y:S01]  /*6a70*/  FADD.FTZ R35, R28, R35 ;  /* 0x000000231c237221 */ /* 0x000fe20000010000 */
[----:B------:R-:W-:Y:S01]  /*6a80*/  FFMA.FTZ R30, R115, R28, R30 ;  /* 0x0000001c731e7223 */ /* 0x000fe2000001001e */
[----:B------:R-:W-:Y:S01]  /*6a90*/  FMUL.FTZ R28, R78, R4 ;  /* 0x000000044e1c7220 */ /* 0x000fe20000410000 */
[----:B------:R-:W-:Y:S01]  /*6aa0*/  FMUL.FTZ R2, R79, R5 ;  /* 0x000000054f027220 */ /* 0x000fe20000410000 */
[----:B------:R-:W-:Y:S01]  /*6ab0*/  FMUL.FTZ R3, R3, UR16 ;  /* 0x0000001003037c20 */ /* 0x000fe20008410000 */
[----:B------:R-:W-:Y:S01]  /*6ac0*/  FADD.FTZ R6, R6, -UR28 ;  /* 0x8000001c06067e21 */ /* 0x000fe20008010000 */
[----:B------:R-:W-:Y:S01]  /*6ad0*/  FADD.FTZ R35, R35, R28 ;  /* 0x0000001c23237221 */ /* 0x000fe20000010000 */
[----:B------:R-:W-:Y:S01]  /*6ae0*/  FFMA.FTZ R30, R27, R28, R30 ;  /* 0x0000001c1b1e7223 */ /* 0x000fe2000001001e */
[----:B------:R-:W-:Y:S01]  /*6af0*/  FFMA.FTZ R89, R96, R98, R89 ;  /* 0x0000006260597223 */ /* 0x000fe20000010059 */
[----:B------:R-:W-:Y:S01]  /*6b00*/  FMUL.FTZ R31, R6, UR16 ;  /* 0x00000010061f7c20 */ /* 0x000fe20008410000 */
[----:B------:R-:W-:Y:S01]  /*6b10*/  FADD.FTZ R35, R2, R35 ;  /* 0x0000002302237221 */ /* 0x000fe20000010000 */
[----:B------:R-:W-:Y:S01]  /*6b20*/  FFMA.FTZ R30, R3, R2, R30 ;  /* 0x00000002031e7223 */ /* 0x000fe2000001001e */
[----:B------:R-:W-:Y:S01]  /*6b30*/  FMUL.FTZ R2, R78, R8 ;  /* 0x000000084e027220 */ /* 0x000fe20000410000 */
[----:B------:R-:W-:Y:S01]  /*6b40*/  FFMA.FTZ R0, R0, R102, R89 ;  /* 0x0000006600007223 */ /* 0x000fe20000010059 */
[----:B------:R-:W-:-:S02]  /*6b50*/  FADD.FTZ R7, R7, -UR28 ;  /* 0x8000001c07077e21 */ /* 0x000fc40008010000 */
[----:B------:R-:W-:Y:S01]  /*6b60*/  FADD.FTZ R35, R35, R2 ;  /* 0x0000000223237221 */ /* 0x000fe20000010000 */
[----:B------:R-:W-:Y:S01]  /*6b70*/  FFMA.FTZ R30, R31, R2, R30 ;  /* 0x000000021f1e7223 */ /* 0x000fe2000001001e */
[----:B------:R-:W-:Y:S01]  /*6b80*/  FFMA.FTZ R0, R115, R113, R0 ;  /* 0x0000007173007223 */ /* 0x000fe20000010000 */
        /* <DEDUP_REMOVED lines=9> */
[----:B------:R-:W-:Y:S01]  /*6c20*/  FADD.FTZ R11, R11, -UR28 ;  /* 0x8000001c0b0b7e21 */ /* 0x000fe20008010000 */
[----:B------:R-:W-:Y:S01]  /*6c30*/  FFMA.FTZ R101, R100, R101, R88 ;  /* 0x0000006564657223 */ /* 0x000fe20000010058 */
[----:B------:R-:W-:Y:S01]  /*6c40*/  FADD.FTZ R35, R35, R2 ;  /* 0x0000000223237221 */ /* 0x000fe20000010000 */
[----:B------:R-:W-:Y:S01]  /*6c50*/  FFMA.FTZ R30, R3, R2, R30 ;  /* 0x00000002031e7223 */ /* 0x000fe2000001001e */
[----:B------:R-:W-:Y:S01]  /*6c60*/  FADD.FTZ R26, R26, R113 ;  /* 0x000000711a1a7221 */ /* 0x000fe20000010000 */
[----:B------:R-:W-:Y:S01]  /*6c70*/  FMUL.FTZ R2, R79, R13 ;  /* 0x0000000d4f027220 */ /* 0x000fe20000410000 */
[----:B------:R-:W-:Y:S01]  /*6c80*/  FMUL.FTZ R11, R11, UR16 ;  /* 0x000000100b0b7c20 */ /* 0x000fe20008410000 */
[----:B------:R-:W-:Y:S01]  /*6c90*/  FADD.FTZ R14, R14, -UR28 ;  /* 0x8000001c0e0e7e21 */ /* 0x000fe20008010000 */
[----:B------:R-:W-:Y:S01]  /*6ca0*/  FFMA.FTZ R101, R116, R114, R101 ;  /* 0x0000007274657223 */ /* 0x000fe20000010065 */
[----:B------:R-:W-:Y:S01]  /*6cb0*/  FADD.FTZ R26, R26, R5 ;  /* 0x000000051a1a7221 */ /* 0x000fe20000010000 */
        /* <DEDUP_REMOVED lines=8> */
[----:B------:R-:W-:Y:S01]  /*6d40*/  FFMA.FTZ R101, R31, R8, R101 ;  /* 0x000000081f657223 */ /* 0x000fe20000010065 */
[----:B------:R-:W-:Y:S01]  /*6d50*/  FMUL.FTZ R2, R79, R17 ;  /* 0x000000114f027220 */ /* 0x000fe20000410000 */
[----:B------:R-:W-:Y:S01]  /*6d60*/  FMUL.FTZ R15, R15, UR16 ;  /* 0x000000100f0f7c20 */ /* 0x000fe20008410000 */
[----:B------:R-:W-:Y:S01]  /*6d70*/  FADD.FTZ R29, R29, R114 ;  /* 0x000000721d1d7221 */ /* 0x000fe20000010000 */
        /* <DEDUP_REMOVED lines=8> */
[----:B------:R-:W-:Y:S01]  /*6e00*/  FADD.FTZ R29, R29, R8 ;  /* 0x000000081d1d7221 */ /* 0x000fe20000010000 */
[----:B------:R-:W-:Y:S01]  /*6e10*/  FADD.FTZ R26, R26, R9 ;  /* 0x000000091a1a7221 */ /* 0x000fe20000010000 */
[----:B------:R-:W-:Y:S01]  /*6e20*/  FFMA.FTZ R0, R7, R9, R0 ;  /* 0x0000000907007223 */ /* 0x000fe20000010000 */
[----:B------:R-:W-:Y:S01]  /*6e30*/  FADD.FTZ R35, R35, R2 ;  /* 0x0000000223237221 */ /* 0x000fe20000010000 */
[----:B------:R-:W-:Y:S01]  /*6e40*/  FFMA.FTZ R30, R3, R2, R30 ;  /* 0x00000002031e7223 */ /* 0x000fe2000001001e */
[----:B------:R-:W-:Y:S01]  /*6e50*/  FMUL.FTZ R2, R79, R21 ;  /* 0x000000154f027220 */ /* 0x000fe20000410000 */
[----:B------:R-:W-:Y:S01]  /*6e60*/  FMUL.FTZ R19, R19, UR16 ;  /* 0x0000001013137c20 */ /* 0x000fe20008410000 */
[----:B------:R-:W-:Y:S01]  /*6e70*/  FADD.FTZ R22, R22, -UR28 ;  /* 0x8000001c16167e21 */ /* 0x000fe20008010000 */
[----:B------:R-:W-:Y:S01]  /*6e80*/  FADD.FTZ R29, R29, R12 ;  /* 0x0000000c1d1d7221 */ /* 0x000fe20000010000 */
        /* <DEDUP_REMOVED lines=10> */
[----:B------:R-:W-:Y:S01]  /*6f30*/  FADD.FTZ R23, R23, -UR28 ;  /* 0x8000001c17177e21 */ /* 0x000fe20008010000 */
[----:B------:R-:W-:Y:S01]  /*6f40*/  FADD.FTZ R35, R35, R2 ;  /* 0x0000000223237221 */ /* 0x000fe20000010000 */
[----:B------:R-:W-:Y:S01]  /*6f50*/  FFMA.FTZ R30, R5, R2, R30 ;  /* 0x00000002051e7223 */ /* 0x000fe2000001001e */
[----:B------:R-:W-:Y:S01]  /*6f60*/  FFMA.FTZ R101, R3, R20, R101 ;  /* 0x0000001403657223 */ /* 0x000fe20000010065 */
[----:B------:R-:W-:Y:S01]  /*6f70*/  FMUL.FTZ R2, R79, R25 ;  /* 0x000000194f027220 */ /* 0x000fe20000410000 */
[----:B------:R-:W-:Y:S01]  /*6f80*/  FADD.FTZ R29, R29, R20 ;  /* 0x000000141d1d7221 */ /* 0x000fe20000010000 */
[----:B------:R-:W-:Y:S01]  /*6f90*/  FMUL.FTZ R23, R23, UR16 ;  /* 0x0000001017177c20 */ /* 0x000fe20008410000 */
        /* <DEDUP_REMOVED lines=9> */
.L_x_1344:
[----:B------:R-:W2:Y:S04]  /*7030*/  LDL.LU R26, [R1+0x25c] ;  /* 0x00025c00011a7983 */ /* 0x000ea80000300800 */
[----:B------:R-:W3:Y:S01]  /*7040*/  LDL.LU R29, [R1+0x260] ;  /* 0x00026000011d7983 */ /* 0x000ee20000300800 */
[----:B-----5:R-:W-:-:S03]  /*7050*/  FADD.FTZ R74, R74, -UR28 ;  /* 0x8000001c4a4a7e21 */ /* 0x020fc60008010000 */
[----:B------:R1:W-:Y:S01]  /*7060*/  STL [R1+0x2a8], R68 ;  /* 0x0002a84401007387 */ /* 0x0003e20000100800 */
[----:B------:R-:W-:-:S03]  /*7070*/  FMUL.FTZ R74, R74, UR16 ;  /* 0x000000104a4a7c20 */ /* 0x000fc60008410000 */
[----:B------:R4:W-:Y:S04]  /*7080*/  STL [R1+0x2b0], R80 ;  /* 0x0002b05001007387 */ /* 0x0009e80000100800 */
[----:B------:R0:W-:Y:S04]  /*7090*/  STL [R1+0x2ac], R69 ;  /* 0x0002ac4501007387 */ /* 0x0001e80000100800 */
[----:B-1----:R-:W3:Y:S04]  /*70a0*/  LDL.LU R68, [R1+0x280] ;  /* 0x0002800001447983 */ /* 0x002ee80000300800 */
[----:B----4-:R-:W4:Y:S04]  /*70b0*/  LDL.LU R80, [R1+0x284] ;  /* 0x0002840001507983 */ /* 0x010f280000300800 */
[----:B0-----:R-:W4:Y:S04]  /*70c0*/  LDL.LU R69, [R1+0x28c] ;  /* 0x00028c0001457983 */ /* 0x001f280000300800 */
[----:B------:R0:W-:Y:S04]  /*70d0*/  STL [R1+0x2a4], R67 ;  /* 0x0002a44301007387 */ /* 0x0001e80000100800 */
[----:B------:R1:W-:Y:S04]  /*70e0*/  STL [R1+0x2a0], R66 ;  /* 0x0002a04201007387 */ /* 0x0003e80000100800 */
[----:B0-----:R-:W4:Y:S04]  /*70f0*/  LDL.LU R67, [R1+0x274] ;  /* 0x0002740001437983 */ /* 0x001f280000300800 */
[----:B-1----:R-:W4:Y:S01]  /*7100*/  LDL.LU R66, [R1+0x294] ;  /* 0x0002940001427983 */ /* 0x002f220000300800 */
[----:B--2---:R-:W-:-:S04]  /*7110*/  FADD.FTZ R26, R26, -UR28 ;  /* 0x8000001c1a1a7e21 */ /* 0x004fc80008010000 */
[----:B------:R-:W-:Y:S01]  /*7120*/  FMUL.FTZ R26, R26, UR16 ;  /* 0x000000101a1a7c20 */ /* 0x000fe20008410000 */
[----:B---3--:R-:W-:-:S03]  /*7130*/  FADD.FTZ R29, R29, -UR28 ;  /* 0x8000001c1d1d7e21 */ /* 0x008fc60008010000 */
[----:B------:R-:W-:-:S04]  /*7140*/  FFMA.FTZ R27, R78, R26, R76 ;  /* 0x0000001a4e1b7223 */ /* 0x000fc8000001004c */
[----:B------:R-:W-:-:S06]  /*7150*/  FMUL.FTZ R28, R27, -1.4426950216293334961 ;  /* 0xbfb8aa3b1b1c7820 */ /* 0x000fcc0000410000 */
[----:B------:R-:W0:Y:S02]  /*7160*/  MUFU.EX2 R28, R28 ;  /* 0x0000001c001c7308 */ /* 0x000e240000000800 */
[----:B0-----:R-:W-:-:S06]  /*7170*/  FADD.FTZ R28, R28, 1 ;  /* 0x3f8000001c1c7421 */ /* 0x001fcc0000010000 */
[----:B------:R-:W0:Y:S02]  /*7180*/  MUFU.RCP R28, R28 ;  /* 0x0000001c001c7308 */ /* 0x000e240000001000 */
[C---:B0-----:R-:W-:Y:S01]  /*7190*/  FMUL.FTZ R81, R28.reuse, R81 ;  /* 0x000000511c517220 */ /* 0x041fe20000410000 */
        /* <DEDUP_REMOVED lines=10> */
[C---:B0-----:R-:W-:Y:S01]  /*7240*/  FMUL.FTZ R82, R30.reuse, R82 ;  /* 0x000000521e527220 */ /* 0x041fe20000410000 */
[----:B------:R-:W-:-:S04]  /*7250*/  FADD.FTZ R30, -R30, 1 ;  /* 0x3f8000001e1e7421 */ /* 0x000fc80000010100 */
[----:B------:R-:W-:Y:S01]  /*7260*/  FFMA.FTZ R29, R29, R30, 1 ;  /* 0x3f8000001d1d7423 */ /* 0x000fe2000001001e */
[C---:B------:R-:W-:Y:S01]  /*7270*/  FFMA.FTZ R30, R26.reuse, R31, RZ ;  /* 0x0000001f1a1e7223 */ /* 0x040fe200000100ff */
[----:B------:R-:W-:Y:S01]  /*7280*/  FADD.FTZ R31, RZ, R31 ;  /* 0x0000001fff1f7221 */ /* 0x000fe20000010000 */
[----:B------:R-:W-:Y:S01]  /*7290*/  FFMA.FTZ R26, R26, R28, RZ ;  /* 0x0000001c1a1a7223 */ /* 0x000fe200000100ff */
[----:B------:R-:W-:Y:S01]  /*72a0*/  FMUL.FTZ R29, R82, R29 ;  /* 0x0000001d521d7220 */ /* 0x000fe20000410000 */
[----:B------:R-:W-:Y:S01]  /*72b0*/  FADD.FTZ R28, RZ, R28 ;  /* 0x0000001cff1c7221 */ /* 0x000fe20000010000 */
[----:B------:R-:W2:Y:S02]  /*72c0*/  LDL.LU R82, [R1+0x270] ;  /* 0x0002700001527983 */ /* 0x000ea40000300800 */
        /* <DEDUP_REMOVED lines=11> */
[----:B------:R-:W-:-:S03]  /*7380*/  FADD.FTZ R75, R125, -UR28 ;  /* 0x8000001c7d4b7e21 */ /* 0x000fc60008010000 */
[----:B------:R-:W-:Y:S01]  /*7390*/  FMUL.FTZ R81, R83, R81 ;  /* 0x0000005153517220 */ /* 0x000fe20000410000 */
[----:B------:R-:W-:Y:S01]  /*73a0*/  FMUL.FTZ R75, R75, UR16 ;  /* 0x000000104b4b7c20 */ /* 0x000fe20008410000 */
[----:B------:R-:W-:Y:S01]  /*73b0*/  FFMA.FTZ R27, R27, R29, RZ ;  /* 0x0000001d1b1b7223 */ /* 0x000fe200000100ff */
[----:B------:R-:W3:Y:S01]  /*73c0*/  LDL.LU R83, [R1+0x254] ;  /* 0x0002540001537983 */ /* 0x000ee20000300800 */
[----:B------:R-:W-:Y:S01]  /*73d0*/  FFMA.FTZ R26, R74, R81, R26 ;  /* 0x000000514a1a7223 */ /* 0x000fe2000001001a */
[----:B------:R-:W-:-:S04]  /*73e0*/  FADD.FTZ R28, R28, R81 ;  /* 0x000000511c1c7221 */ /* 0x000fc80000010000 */
[----:B------:R0:W-:Y:S04]  /*73f0*/  STL [R1+0x230], R26 ;  /* 0x0002301a01007387 */ /* 0x0001e80000100800 */
[----:B------:R1:W-:Y:S01]  /*7400*/  STL [R1+0x234], R28 ;  /* 0x0002341c01007387 */ /* 0x0003e20000100800 */
[----:B0-----:R-:W-:-:S04]  /*7410*/  FFMA.FTZ R26, R79, R75, R77 ;  /* 0x0000004b4f1a7223 */ /* 0x001fc8000001004d */
[----:B-1----:R-:W-:-:S06]  /*7420*/  FMUL.FTZ R28, R26, -1.4426950216293334961 ;  /* 0xbfb8aa3b1a1c7820 */ /* 0x002fcc0000410000 */
[----:B------:R-:W0:Y:S02]  /*7430*/  MUFU.EX2 R28, R28 ;  /* 0x0000001c001c7308 */ /* 0x000e240000000800 */
[----:B0-----:R-:W-:-:S06]  /*7440*/  FADD.FTZ R28, R28, 1 ;  /* 0x3f8000001c1c7421 */ /* 0x001fcc0000010000 */
[----:B------:R-:W0:Y:S02]  /*7450*/  MUFU.RCP R28, R28 ;  /* 0x0000001c001c7308 */ /* 0x000e240000001000 */
[C---:B0-----:R-:W-:Y:S01]  /*7460*/  FMUL.FTZ R84, R28.reuse, R84 ;  /* 0x000000541c547220 */ /* 0x041fe20000410000 */
[----:B------:R-:W-:-:S04]  /*7470*/  FADD.FTZ R28, -R28, 1 ;  /* 0x3f8000001c1c7421 */ /* 0x000fc80000010100 */
[----:B------:R-:W-:Y:S01]  /*7480*/  FFMA.FTZ R28, R26, R28, 1 ;  /* 0x3f8000001a1c7423 */ /* 0x000fe2000001001c */
[----:B------:R-:W-:Y:S01]  /*7490*/  FADD.FTZ R26, RZ, R29 ;  /* 0x0000001dff1a7221 */ /* 0x000fe20000010000 */
[----:B------:R-:W-:-:S04]  /*74a0*/  FADD.FTZ R29, R124, -UR28 ;  /* 0x8000001c7c1d7e21 */ /* 0x000fc80008010000 */
[----:B------:R-:W-:Y:S01]  /*74b0*/  FMUL.FTZ R124, R29, UR16 ;  /* 0x000000101d7c7c20 */ /* 0x000fe20008410000 */
[----:B------:R-:W-:Y:S02]  /*74c0*/  FADD.FTZ R29, R68, -UR28 ;  /* 0x8000001c441d7e21 */ /* 0x000fe40008010000 */
[----:B------:R-:W2:Y:S01]  /*74d0*/  LDL.LU R68, [R1+0x288] ;  /* 0x0002880001447983 */ /* 0x000ea20000300800 */
[----:B------:R-:W-:Y:S01]  /*74e0*/  FMUL.FTZ R81, R78, R81 ;  /* 0x000000514e517220 */ /* 0x000fe20000410000 */
[----:B------:R-:W-:Y:S02]  /*74f0*/  FMUL.FTZ R28, R84, R28 ;  /* 0x0000001c541c7220 */ /* 0x000fe40000410000 */
[----:B------:R-:W3:Y:S01]  /*7500*/  LDL.LU R84, [R1+0x258] ;  /* 0x0002580001547983 */ /* 0x000ee20000300800 */
[----:B------:R-:W-:Y:S01]  /*7510*/  FADD.FTZ R125, R31, R81 ;  /* 0x000000511f7d7221 */ /* 0x000fe20000010000 */
[----:B------:R-:W-:Y:S01]  /*7520*/  FADD.FTZ R31, R26, R28 ;  /* 0x0000001c1a1f7221 */ /* 0x000fe20000010000 */
[----:B------:R-:W-:Y:S01]  /*7530*/  FFMA.FTZ R30, R74, R81, R30 ;  /* 0x000000514a1e7223 */ /* 0x000fe2000001001e */
[-C--:B------:R-:W-:Y:S01]  /*7540*/  FFMA.FTZ R27, R75, R28.reuse, R27 ;  /* 0x0000001c4b1b7223 */ /* 0x080fe2000001001b */
[----:B------:R-:W-:Y:S01]  /*7550*/  FMUL.FTZ R26, R79, R28 ;  /* 0x0000001c4f1a7220 */ /* 0x000fe20000410000 */
[----:B------:R-:W3:Y:S03]  /*7560*/  LDL.LU R74, [R1+0x268] ;  /* 0x00026800014a7983 */ /* 0x000ee60000300800 */
[----:B------:R-:W-:Y:S01]  /*7570*/  FFMA.FTZ R28, R75, R26, R30 ;  /* 0x0000001a4b1c7223 */ /* 0x000fe2000001001e */
[----:B------:R0:W-:Y:S04]  /*7580*/  STL [R1+0x228], R27 ;  /* 0x0002281b01007387 */ /* 0x0001e80000100800 */
[----:B------:R1:W-:Y:S01]  /*7590*/  STL [R1+0x224], R28 ;  /* 0x0002241c01007387 */ /* 0x0003e20000100800 */
[----:B0-----:R-:W-:-:S04]  /*75a0*/  FFMA.FTZ R27, R78, R124, R76 ;  /* 0x0000007c4e1b7223 */ /* 0x001fc8000001004c */
[----:B-1----:R-:W-:-:S06]  /*75b0*/  FMUL.FTZ R28, R27, -1.4426950216293334961 ;  /* 0xbfb8aa3b1b1c7820 */ /* 0x002fcc0000410000 */
[----:B------:R-:W0:Y:S02]  /*75c0*/  MUFU.EX2 R28, R28 ;  /* 0x0000001c001c7308 */ /* 0x000e240000000800 */
[----:B0-----:R-:W-:-:S06]  /*75d0*/  FADD.FTZ R28, R28, 1 ;  /* 0x3f8000001c1c7421 */ /* 0x001fcc0000010000 */
[----:B------:R-:W0:Y:S01]  /*75e0*/  MUFU.RCP R28, R28 ;  /* 0x0000001c001c7308 */ /* 0x000e220000001000 */
[----:B------:R-:W-:-:S05]  /*75f0*/  FMUL.FTZ R30, R29, UR16 ;  /* 0x000000101d1e7c20 */ /* 0x000fca0008410000 */
[----:B------:R4:W-:Y:S01]  /*7600*/  STL [R1+0x21c], R30 ;  /* 0x00021c1e01007387 */ /* 0x0009e20000100800 */
[C---:B0-----:R-:W-:Y:S01]  /*7610*/  FMUL.FTZ R85, R28.reuse, R85 ;  /* 0x000000551c557220 */ /* 0x041fe20000410000 */
[----:B------:R-:W-:-:S04]  /*7620*/  FADD.FTZ R28, -R28, 1 ;  /* 0x3f8000001c1c7421 */ /* 0x000fc80000010100 */
[----:B------:R-:W-:Y:S01]  /*7630*/  FFMA.FTZ R27, R27, R28, 1 ;  /* 0x3f8000001b1b7423 */ /* 0x000fe2000001001c */
[----:B------:R-:W-:Y:S01]  /*7640*/  FFMA.FTZ R28, R79, R30, R77 ;  /* 0x0000001e4f1c7223 */ /* 0x000fe2000001004d */
[----:B----4-:R-:W-:Y:S02]  /*7650*/  FADD.FTZ R30, R80, -UR28 ;  /* 0x8000001c501e7e21 */ /* 0x010fe40008010000 */
[----:B------:R-:W4:Y:S01]  /*7660*/  LDL.LU R80, [R1+0x290] ;  /* 0x0002900001507983 */ /* 0x000f220000300800 */
[----:B------:R-:W-:-:S06]  /*7670*/  FMUL.FTZ R29, R28, -1.4426950216293334961 ;  /* 0xbfb8aa3b1c1d7820 */ /* 0x000fcc0000410000 */
[----:B------:R-:W0:Y:S02]  /*7680*/  MUFU.EX2 R29, R29 ;  /* 0x0000001d001d7308 */ /* 0x000e240000000800 */
[----:B0-----:R-:W-:-:S06]  /*7690*/  FADD.FTZ R29, R29, 1 ;  /* 0x3f8000001d1d7421 */ /* 0x001fcc0000010000 */
[----:B------:R-:W0:Y:S01]  /*76a0*/  MUFU.RCP R29, R29 ;  /* 0x0000001d001d7308 */ /* 0x000e220000001000 */
[----:B------:R1:W-:Y:S02]  /*76b0*/  STL [R1+0x22c], R31 ;  /* 0x00022c1f01007387 */ /* 0x0003e40000100800 */
[----:B-1----:R-:W-:Y:S01]  /*76c0*/  FMUL.FTZ R31, R30, UR16 ;  /* 0x000000101e1f7c20 */ /* 0x002fe20008410000 */
[C---:B0-----:R-:W-:Y:S01]  /*76d0*/  FMUL.FTZ R86, R29.reuse, R86 ;  /* 0x000000561d567220 */ /* 0x041fe20000410000 */
[----:B------:R-:W-:-:S04]  /*76e0*/  FADD.FTZ R29, -R29, 1 ;  /* 0x3f8000001d1d7421 */ /* 0x000fc80000010100 */
[----:B------:R-:W-:Y:S01]  /*76f0*/  FFMA.FTZ R28, R28, R29, 1 ;  /* 0x3f8000001c1c7423 */ /* 0x000fe2000001001d */
[----:B------:R-:W-:Y:S01]  /*7700*/  FFMA.FTZ R29, R78, R31, R76 ;  /* 0x0000001f4e1d7223 */ /* 0x000fe2000001004c */
[----:B------:R0:W-:Y:S03]  /*7710*/  STL [R1+0x218], R31 ;  /* 0x0002181f01007387 */ /* 0x0001e60000100800 */
[----:B------:R-:W-:Y:S01]  /*7720*/  FMUL.FTZ R30, R29, -1.4426950216293334961 ;  /* 0xbfb8aa3b1d1e7820 */ /* 0x000fe20000410000 */
[----:B0-----:R-:W-:Y:S02]  /*7730*/  FADD.FTZ R31, R69, -UR28 ;  /* 0x8000001c451f7e21 */ /* 0x001fe40008010000 */
[----:B------:R-:W3:Y:S03]  /*7740*/  LDL.LU R69, [R1+0x27c] ;  /* 0x00027c0001457983 */ /* 0x000ee60000300800 */
[----:B------:R-:W0:Y:S02]  /*7750*/  MUFU.EX2 R30, R30 ;  /* 0x0000001e001e7308 */ /* 0x000e240000000800 */
[----:B0-----:R-:W-:-:S06]  /*7760*/  FADD.FTZ R30, R30, 1 ;  /* 0x3f8000001e1e7421 */ /* 0x001fcc0000010000 */
[----:B------:R-:W0:Y:S02]  /*7770*/  MUFU.RCP R30, R30 ;  /* 0x0000001e001e7308 */ /* 0x000e240000001000 */
[C---:B0-----:R-:W-:Y:S01]  /*7780*/  FMUL.FTZ R40, R30.reuse, R40 ;  /* 0x000000281e287220 */ /* 0x041fe20000410000 */
[----:B------:R-:W-:-:S04]  /*7790*/  FADD.FTZ R30, -R30, 1 ;  /* 0x3f8000001e1e7421 */ /* 0x000fc80000010100 */
[----:B------:R-:W-:-:S04]  /*77a0*/  FFMA.FTZ R29, R29, R30, 1 ;  /* 0x3f8000001d1d7423 */ /* 0x000fc8000001001e */
[----:B------:R-:W-:Y:S01]  /*77b0*/  FMUL.FTZ R29, R40, R29 ;  /* 0x0000001d281d7220 */ /* 0x000fe20000410000 */
[----:B------:R-:W-:-:S05]  /*77c0*/  FMUL.FTZ R28, R86, R28 ;  /* 0x0000001c561c7220 */ /* 0x000fca0000410000 */
[----:B------:R0:W-:Y:S02]  /*77d0*/  STL [R1+0x2bc], R28 ;  /* 0x0002bc1c01007387 */ /* 0x0001e40000100800 */
[----:B0-----:R-:W-:Y:S01]  /*77e0*/  FMUL.FTZ R28, R31, UR16 ;  /* 0x000000101f1c7c20 */ /* 0x001fe20008410000 */
[----:B--2---:R-:W-:Y:S02]  /*77f0*/  FADD.FTZ R40, R68, -UR28 ;  /* 0x8000001c44287e21 */ /* 0x004fe40008010000 */
[----:B------:R-:W2:Y:S01]  /*7800*/  LDL.LU R68, [R1+0x298] ;  /* 0x0002980001447983 */ /* 0x000ea20000300800 */
[----:B------:R-:W-:-:S04]  /*7810*/  FFMA.FTZ R30, R79, R28, R77 ;  /* 0x0000001c4f1e7223 */ /* 0x000fc8000001004d */
        /* <DEDUP_REMOVED lines=15> */
[----:B----4-:R-:W-:-:S04]  /*7910*/  FADD.FTZ R41, R80, -UR28 ;  /* 0x8000001c50297e21 */ /* 0x010fc80008010000 */
[----:B------:R-:W-:Y:S01]  /*7920*/  FMUL.FTZ R80, R41, UR16 ;  /* 0x0000001029507c20 */ /* 0x000fe20008410000 */
        /* <DEDUP_REMOVED lines=9> */
[----:B---3--:R-:W-:-:S04]  /*79c0*/  FADD.FTZ R42, R69, -UR28 ;  /* 0x8000001c452a7e21 */ /* 0x008fc80008010000 */
        /* <DEDUP_REMOVED lines=10> */
[C---:B0-----:R-:W-:Y:S01]  /*7a70*/  FMUL.FTZ R44, R42.reuse, R44 ;  /* 0x0000002c2a2c7220 */ /* 0x041fe20000410000 */
[----:B------:R-:W-:-:S04]  /*7a80*/  FADD.FTZ R42, -R42, 1 ;  /* 0x3f8000002a2a7421 */ /* 0x000fc80000010100 */
[----:B------:R-:W-:-:S04]  /*7a90*/  FFMA.FTZ R41, R41, R42, 1 ;  /* 0x3f80000029297423 */ /* 0x000fc8000001002a */
[----:B------:R-:W-:Y:S01]  /*7aa0*/  FMUL.FTZ R41, R44, R41 ;  /* 0x000000292c297220 */ /* 0x000fe20000410000 */
[----:B------:R-:W-:-:S04]  /*7ab0*/  FADD.FTZ R44, R67, -UR28 ;  /* 0x8000001c432c7e21 */ /* 0x000fc80008010000 */
[----:B------:R-:W-:Y:S01]  /*7ac0*/  FMUL.FTZ R67, R44, UR16 ;  /* 0x000000102c437c20 */ /* 0x000fe20008410000 */
[----:B--2---:R-:W-:-:S04]  /*7ad0*/  FADD.FTZ R43, R68, -UR28 ;  /* 0x8000001c442b7e21 */ /* 0x004fc80008010000 */
[----:B------:R-:W-:-:S04]  /*7ae0*/  FMUL.FTZ R68, R43, UR16 ;  /* 0x000000102b447c20 */ /* 0x000fc80008410000 */
        /* <DEDUP_REMOVED lines=25> */
[----:B------:R-:W-:Y:S01]  /*7c80*/  FADD.FTZ R46, R74, -UR28 ;  /* 0x8000001c4a2e7e21 */ /* 0x000fe20008010000 */
[C---:B0-----:R-:W-:Y:S01]  /*7c90*/  FMUL.FTZ R47, R45.reuse, R47 ;  /* 0x0000002f2d2f7220 */ /* 0x041fe20000410000 */
        /* <DEDUP_REMOVED lines=9> */
[----:B------:R-:W-:Y:S02]  /*7d30*/  FADD.FTZ R74, R82, -UR28 ;  /* 0x8000001c524a7e21 */ /* 0x000fe40008010000 */
[----:B------:R-:W2:Y:S01]  /*7d40*/  LDL.LU R82, [R1+0x24c] ;  /* 0x00024c0001527983 */ /* 0x000ea20000300800 */
[C---:B0-----:R-:W-:Y:S01]  /*7d50*/  FMUL.FTZ R48, R47.reuse, R48 ;  /* 0x000000302f307220 */ /* 0x041fe20000410000 */
        /* <DEDUP_REMOVED lines=10> */
[----:B------:R-:W-:Y:S02]  /*7e00*/  FADD.FTZ R49, R83, -UR28 ;  /* 0x8000001c53317e21 */ /* 0x000fe40008010000 */
[----:B------:R-:W3:Y:S01]  /*7e10*/  LDL.LU R83, [R1+0x250] ;  /* 0x0002500001537983 */ /* 0x000ee20000300800 */
[----:B------:R-:W-:-:S03]  /*7e20*/  FADD.FTZ R81, R84, -UR28 ;  /* 0x8000001c54517e21 */ /* 0x000fc60008010000 */
[----:B------:R-:W4:Y:S01]  /*7e30*/  LDL.LU R84, [R1+0x244] ;  /* 0x0002440001547983 */ /* 0x000f220000300800 */
[----:B------:R-:W-:-:S03]  /*7e40*/  FMUL.FTZ R27, R85, R27 ;  /* 0x0000001b551b7220 */ /* 0x000fc60000410000 */
[----:B------:R-:W4:Y:S01]  /*7e50*/  LDL.LU R85, [R1+0x248] ;  /* 0x0002480001557983 */ /* 0x000f220000300800 */
        /* <DEDUP_REMOVED lines=19> */
[C---:B0-----:R-:W-:Y:S01]  /*7f90*/  FMUL.FTZ R51, R81.reuse, R51 ;  /* 0x0000003351337220 */ /* 0x041fe20000410000 */
[----:B------:R-:W-:-:S04]  /*7fa0*/  FADD.FTZ R81, -R81, 1 ;  /* 0x3f80000051517421 */ /* 0x000fc80000010100 */
[----:B------:R-:W-:-:S04]  /*7fb0*/  FFMA.FTZ R81, R75, R81, 1 ;  /* 0x3f8000004b517423 */ /* 0x000fc80000010051 */
[----:B------:R-:W-:Y:S01]  /*7fc0*/  FMUL.FTZ R51, R51, R81 ;  /* 0x0000005133337220 */ /* 0x000fe20000410000 */
        /* <DEDUP_REMOVED lines=11> */
[----:B---3--:R-:W-:-:S04]  /*8080*/  FADD.FTZ R83, R83, -UR28 ;  /* 0x8000001c53537e21 */ /* 0x008fc80008010000 */
[----:B------:R-:W-:-:S04]  /*8090*/  FMUL.FTZ R81, R83, UR16 ;  /* 0x0000001053517c20 */ /* 0x000fc80008410000 */
[----:B------:R-:W-:-:S04]  /*80a0*/  FFMA.FTZ R82, R79, R81, R77 ;  /* 0x000000514f527223 */ /* 0x000fc8000001004d */
[----:B------:R-:W-:-:S06]  /*80b0*/  FMUL.FTZ R83, R82, -1.4426950216293334961 ;  /* 0xbfb8aa3b52537820 */ /* 0x000fcc0000410000 */
[----:B------:R-:W0:Y:S02]  /*80c0*/  MUFU.EX2 R83, R83 ;  /* 0x0000005300537308 */ /* 0x000e240000000800 */
[----:B0-----:R-:W-:-:S06]  /*80d0*/  FADD.FTZ R83, R83, 1 ;  /* 0x3f80000053537421 */ /* 0x001fcc0000010000 */
[----:B------:R-:W0:Y:S01]  /*80e0*/  MUFU.RCP R83, R83 ;  /* 0x0000005300537308 */ /* 0x000e220000001000 */
[----:B----4-:R-:W-:Y:S01]  /*80f0*/  FADD.FTZ R84, R84, -UR28 ;  /* 0x8000001c54547e21 */ /* 0x010fe20008010000 */
        /* <DEDUP_REMOVED lines=10> */
[----:B------:R-:W-:Y:S01]  /*81a0*/  FADD.FTZ R85, R85, -UR28 ;  /* 0x8000001c55557e21 */ /* 0x000fe20008010000 */
        /* <DEDUP_REMOVED lines=54> */
[----:B------:R-:W-:-:S04]  /*8510*/  FADD.FTZ R118, R118, -UR28 ;  /* 0x8000001c76767e21 */ /* 0x000fc80008010000 */
[----:B------:R-:W-:Y:S01]  /*8520*/  FMUL.FTZ R118, R118, UR16 ;  /* 0x0000001076767c20 */ /* 0x000fe20008410000 */
[C---:B0-----:R-:W-:Y:S01]  /*8530*/  FMUL.FTZ R59, R121.reuse, R59 ;  /* 0x0000003b793b7220 */ /* 0x041fe20000410000 */
        /* <DEDUP_REMOVED lines=174> */
[----:B------:R-:W-:Y:S01]  /*9020*/  FADD.FTZ R34, R33, -UR28 ;  /* 0x8000001c21227e21 */ /* 0x000fe20008010000 */
[----:B------:R-:W-:-:S03]  /*9030*/  FADD.FTZ R121, -R121, 1 ;  /* 0x3f80000079797421 */ /* 0x000fc60000010100 */
[----:B------:R-:W-:Y:S01]  /*9040*/  FMUL.FTZ R34, R34, UR16 ;  /* 0x0000001022227c20 */ /* 0x000fe20008410000 */
[----:B------:R-:W-:-:S03]  /*9050*/  FFMA.FTZ R33, R120, R121, 1 ;  /* 0x3f80000078217423 */ /* 0x000fc60000010079 */
        /* <DEDUP_REMOVED lines=50> */
[C---:B0-----:R-:W-:Y:S01]  /*9380*/  FMUL.FTZ R122, R121.reuse, R97 ;  /* 0x00000061797a7220 */ /* 0x041fe20000410000 */
        /* <DEDUP_REMOVED lines=185> */
[----:B------:R1:W-:Y:S04]  /*9f20*/  STL [R1+0x210], R28 ;  /* 0x0002101c01007387 */ /* 0x0003e80000100800 */
[----:B-1----:R-:W2:Y:S01]  /*9f30*/  LDL.LU R28, [R1+0x224] ;  /* 0x00022400011c7983 */ /* 0x002ea20000300800 */
[C---:B0-----:R-:W-:Y:S01]  /*9f40*/  FMUL.FTZ R25, R122.reuse, R25 ;  /* 0x000000197a197220 */ /* 0x041fe20000410000 */
[----:B------:R-:W-:-:S04]  /*9f50*/  FADD.FTZ R122, -R122, 1 ;  /* 0x3f8000007a7a7421 */ /* 0x000fc80000010100 */
[----:B------:R-:W-:Y:S02]  /*9f60*/  FFMA.FTZ R122, R121, R122, 1 ;  /* 0x3f800000797a7423 */ /* 0x000fe4000001007a */
[----:B------:R-:W3:Y:S02]  /*9f70*/  LDL.LU R121, [R1+0x230] ;  /* 0x0002300001797983 */ /* 0x000ee40000300800 */
[----:B------:R-:W-:Y:S02]  /*9f80*/  FMUL.FTZ R25, R25, R122 ;  /* 0x0000007a19197220 */ /* 0x000fe40000410000 */
[----:B------:R-:W4:Y:S01]  /*9f90*/  LDL.LU R122, [R1+0x234] ;  /* 0x00023400017a7983 */ /* 0x000f220000300800 */
[----:B------:R-:W-:Y:S01]  /*9fa0*/  FMUL.FTZ R23, R123, R23 ;  /* 0x000000177b177220 */ /* 0x000fe20000410000 */
[----:B------:R-:W-:Y:S02]  /*9fb0*/  FADD.FTZ R125, R26, R125 ;  /* 0x0000007d1a7d7221 */ /* 0x000fe40000010000 */
[----:B------:R0:W-:Y:S04]  /*9fc0*/  STL [R1+0x2b8], R29 ;  /* 0x0002b81d01007387 */ /* 0x0001e80000100800 */
[----:B------:R-:W2:Y:S04]  /*9fd0*/  LDL.LU R123, [R1+0x228] ;  /* 0x00022800017b7983 */ /* 0x000ea80000300800 */
[----:B------:R-:W2:Y:S04]  /*9fe0*/  LDL.LU R26, [R1+0x22c] ;  /* 0x00022c00011a7983 */ /* 0x000ea80000300800 */
[----:B0-----:R-:W2:Y:S01]  /*9ff0*/  LDL.LU R29, [R1+0x21c] ;  /* 0x00021c00011d7983 */ /* 0x001ea20000300800 */
[-C--:B---3--:R-:W-:Y:S01]  /*a000*/  FFMA.FTZ R121, R124, R27.reuse, R121 ;  /* 0x0000001b7c797223 */ /* 0x088fe20000010079 */
[----:B----4-:R-:W-:Y:S01]  /*a010*/  FADD.FTZ R122, R122, R27 ;  /* 0x0000001b7a7a7221 */ /* 0x010fe20000010000 */
[----:B------:R-:W-:-:S04]  /*a020*/  FMUL.FTZ R27, R78, R27 ;  /* 0x0000001b4e1b7220 */ /* 0x000fc80000410000 */
[----:B--2---:R-:W-:Y:S02]  /*a030*/  FFMA.FTZ R124, R124, R27, R28 ;  /* 0x0000001b7c7c7223 */ /* 0x004fe4000001001c */
[----:B------:R-:W2:Y:S04]  /*a040*/  LDL.LU R28, [R1+0x2bc] ;  /* 0x0002bc00011c7983 */ /* 0x000ea80000300800 */
[----:B------:R0:W-:Y:S04]  /*a050*/  STL [R1+0x2b4], R30 ;  /* 0x0002b41e01007387 */ /* 0x0001e80000100800 */
[----:B0-----:R-:W3:Y:S01]  /*a060*/  LDL.LU R30, [R1+0x218] ;  /* 0x00021800011e7983 */ /* 0x001ee20000300800 */
[----:B--2---:R-:W-:Y:S01]  /*a070*/  FADD.FTZ R26, R26, R28 ;  /* 0x0000001c1a1a7221 */ /* 0x004fe20000010000 */
[-C--:B------:R-:W-:Y:S01]  /*a080*/  FFMA.FTZ R123, R29, R28.reuse, R123 ;  /* 0x0000001c1d7b7223 */ /* 0x080fe2000001007b */
[----:B------:R-:W-:-:S04]  /*a090*/  FMUL.FTZ R28, R79, R28 ;  /* 0x0000001c4f1c7220 */ /* 0x000fc80000410000 */
[----:B------:R-:W-:Y:S02]  /*a0a0*/  FFMA.FTZ R124, R29, R28, R124 ;  /* 0x0000001c1d7c7223 */ /* 0x000fe4000001007c */
[----:B------:R-:W2:Y:S01]  /*a0b0*/  LDL.LU R29, [R1+0x2b8] ;  /* 0x0002b800011d7983 */ /* 0x000ea20000300800 */
[----:B------:R-:W-:-:S03]  /*a0c0*/  FADD.FTZ R125, R125, R27 ;  /* 0x0000001b7d7d7221 */ /* 0x000fc60000010000 */
[----:B------:R-:W4:Y:S01]  /*a0d0*/  LDL.LU R27, [R1+0x214] ;  /* 0x00021400011b7983 */ /* 0x000f220000300800 */
[----:B------:R-:W-:-:S03]  /*a0e0*/  FADD.FTZ R125, R28, R125 ;  /* 0x0000007d1c7d7221 */ /* 0x000fc60000010000 */
[----:B------:R-:W4:Y:S01]  /*a0f0*/  LDL.LU R28, [R1+0x210] ;  /* 0x00021000011c7983 */ /* 0x000f220000300800 */
[----:B--2---:R-:W-:Y:S01]  /*a100*/  FADD.FTZ R122, R122, R29 ;  /* 0x0000001d7a7a7221 */ /* 0x004fe20000010000 */
[-C--:B---3--:R-:W-:Y:S01]  /*a110*/  FFMA.FTZ R121, R30, R29.reuse, R121 ;  /* 0x0000001d1e797223 */ /* 0x088fe20000010079 */
[----:B------:R-:W-:-:S04]  /*a120*/  FMUL.FTZ R29, R78, R29 ;  /* 0x0000001d4e1d7220 */ /* 0x000fc80000410000 */
[----:B------:R-:W-:Y:S02]  /*a130*/  FFMA.FTZ R124, R30, R29, R124 ;  /* 0x0000001d1e7c7223 */ /* 0x000fe4000001007c */
[----:B------:R-:W2:Y:S01]  /*a140*/  LDL.LU R30, [R1+0x2b4] ;  /* 0x0002b400011e7983 */ /* 0x000ea20000300800 */
[----:B------:R-:W-:Y:S01]  /*a150*/  FADD.FTZ R125, R125, R29 ;  /* 0x0000001d7d7d7221 */ /* 0x000fe20000010000 */
[----:B----4-:R-:W-:Y:S01]  /*a160*/  FFMA.FTZ R121, R28, R31, R121 ;  /* 0x0000001f1c797223 */ /* 0x010fe20000010079 */
[----:B------:R-:W-:Y:S01]  /*a170*/  FMUL.FTZ R29, R79, R42 ;  /* 0x0000002a4f1d7220 */ /* 0x000fe20000410000 */
[----:B------:R-:W-:-:S04]  /*a180*/  FADD.FTZ R122, R122, R31 ;  /* 0x0000001f7a7a7221 */ /* 0x000fc80000010000 */
[----:B------:R-:W-:Y:S01]  /*a190*/  FADD.FTZ R122, R122, R41 ;  /* 0x000000297a7a7221 */ /* 0x000fe20000010000 */
[----:B--2---:R-:W-:Y:S01]  /*a1a0*/  FADD.FTZ R26, R26, R30 ;  /* 0x0000001e1a1a7221 */ /* 0x004fe20000010000 */
[-C--:B------:R-:W-:Y:S01]  /*a1b0*/  FFMA.FTZ R123, R27, R30.reuse, R123 ;  /* 0x0000001e1b7b7223 */ /* 0x080fe2000001007b */
[----:B------:R-:W-:-:S04]  /*a1c0*/  FMUL.FTZ R30, R79, R30 ;  /* 0x0000001e4f1e7220 */ /* 0x000fc80000410000 */
[----:B------:R-:W-:Y:S01]  /*a1d0*/  FFMA.FTZ R124, R27, R30, R124 ;  /* 0x0000001e1b7c7223 */ /* 0x000fe2000001007c */
[----:B------:R-:W-:Y:S01]  /*a1e0*/  FMUL.FTZ R27, R78, R31 ;  /* 0x0000001f4e1b7220 */ /* 0x000fe20000410000 */
[----:B------:R-:W-:-:S03]  /*a1f0*/  FADD.FTZ R125, R30, R125 ;  /* 0x0000007d1e7d7221 */ /* 0x000fc60000010000 */
[----:B------:R-:W-:Y:S01]  /*a200*/  FFMA.FTZ R124, R28, R27, R124 ;  /* 0x0000001b1c7c7223 */ /* 0x000fe2000001007c */
[----:B------:R-:W-:Y:S01]  /*a210*/  FMUL.FTZ R28, R79, R40 ;  /* 0x000000284f1c7220 */ /* 0x000fe20000410000 */
[----:B------:R-:W-:Y:S01]  /*a220*/  FADD.FTZ R125, R125, R27 ;  /* 0x0000001b7d7d7221 */ /* 0x000fe20000010000 */
[----:B------:R-:W-:Y:S02]  /*a230*/  FMUL.FTZ R27, R78, R41 ;  /* 0x000000294e1b7220 */ /* 0x000fe40000410000 */
[----:B------:R-:W-:Y:S01]  /*a240*/  FFMA.FTZ R124, R80, R28, R124 ;  /* 0x0000001c507c7223 */ /* 0x000fe2000001007c */
[----:B------:R-:W-:-:S03]  /*a250*/  FADD.FTZ R28, R28, R125 ;  /* 0x0000007d1c1c7221 */ /* 0x000fc60000010000 */
[----:B------:R-:W-:Y:S01]  /*a260*/  FFMA.FTZ R124, R69, R27, R124 ;  /* 0x0000001b457c7223 */ /* 0x000fe2000001007c */
        /* <DEDUP_REMOVED lines=32> */
[----:B------:R-:W-:Y:S01]  /*a470*/  FMUL.FTZ R31, R79, R51 ;  /* 0x000000334f1f7220 */ /* 0x000fe20000410000 */
[C---:B------:R-:W-:Y:S01]  /*a480*/  FFMA.FTZ R28, R49.reuse, R41, R28 ;  /* 0x00000029311c7223 */ /* 0x040fe2000001001c */
[----:B------:R-:W-:Y:S01]  /*a490*/  FFMA.FTZ R30, R49, R50, R30 ;  /* 0x00000032311e7223 */ /* 0x000fe2000001001e */
[----:B------:R-:W-:Y:S01]  /*a4a0*/  FADD.FTZ R40, R29, R41 ;  /* 0x000000291d287221 */ /* 0x000fe20000010000 */
[-C--:B------:R-:W-:Y:S01]  /*a4b0*/  FMUL.FTZ R29, R78, R52.reuse ;  /* 0x000000344e1d7220 */ /* 0x080fe20000410000 */
[C---:B------:R-:W-:Y:S01]  /*a4c0*/  FFMA.FTZ R28, R74.reuse, R31, R28 ;  /* 0x0000001f4a1c7223 */ /* 0x040fe2000001001c */
[----:B------:R-:W-:Y:S01]  /*a4d0*/  FFMA.FTZ R26, R74, R51, R27 ;  /* 0x000000334a1a7223 */ /* 0x000fe2000001001b */
[----:B------:R-:W-:Y:S01]  /*a4e0*/  FFMA.FTZ R27, R75, R52, R30 ;  /* 0x000000344b1b7223 */ /* 0x000fe2000001001e */
[----:B------:R-:W-:Y:S01]  /*a4f0*/  FADD.FTZ R40, R31, R40 ;  /* 0x000000281f287221 */ /* 0x000fe20000010000 */
[----:B------:R-:W-:Y:S01]  /*a500*/  FFMA.FTZ R75, R75, R29, R28 ;  /* 0x0000001d4b4b7223 */ /* 0x000fe2000001001c */
[----:B------:R-:W-:Y:S01]  /*a510*/  FMUL.FTZ R28, R79, R53 ;  /* 0x000000354f1c7220 */ /* 0x000fe20000410000 */
[----:B------:R-:W-:Y:S01]  /*a520*/  FMUL.FTZ R30, R78, R54 ;  /* 0x000000364e1e7220 */ /* 0x000fe20000410000 */
[----:B------:R-:W-:-:S02]  /*a530*/  FADD.FTZ R29, R40, R29 ;  /* 0x0000001d281d7221 */ /* 0x000fc40000010000 */
[----:B------:R-:W-:Y:S02]  /*a540*/  FFMA.FTZ R75, R81, R28, R75 ;  /* 0x0000001c514b7223 */ /* 0x000fe4000001004b */
[----:B------:R-:W-:Y:S01]  /*a550*/  FADD.FTZ R29, R28, R29 ;  /* 0x0000001d1c1d7221 */ /* 0x000fe20000010000 */
[----:B------:R-:W-:Y:S01]  /*a560*/  FMUL.FTZ R28, R79, R55 ;  /* 0x000000374f1c7220 */ /* 0x000fe20000410000 */
[----:B------:R-:W-:Y:S02]  /*a570*/  FFMA.FTZ R75, R82, R30, R75 ;  /* 0x0000001e524b7223 */ /* 0x000fe4000001004b */
[----:B------:R-:W-:Y:S01]  /*a580*/  FADD.FTZ R29, R29, R30 ;  /* 0x0000001e1d1d7221 */ /* 0x000fe20000010000 */
[----:B------:R-:W-:Y:S01]  /*a590*/  FMUL.FTZ R30, R78, R56 ;  /* 0x000000384e1e7220 */ /* 0x000fe20000410000 */
[----:B------:R-:W-:Y:S02]  /*a5a0*/  FFMA.FTZ R75, R83, R28, R75 ;  /* 0x0000001c534b7223 */ /* 0x000fe4000001004b */
[----:B------:R-:W-:Y:S01]  /*a5b0*/  FADD.FTZ R29, R28, R29 ;  /* 0x0000001d1c1d7221 */ /* 0x000fe20000010000 */
[----:B------:R-:W-:Y:S01]  /*a5c0*/  FMUL.FTZ R28, R79, R57 ;  /* 0x000000394f1c7220 */ /* 0x000fe20000410000 */
[----:B------:R-:W-:Y:S01]  /*a5d0*/  FFMA.FTZ R75, R84, R30, R75 ;  /* 0x0000001e544b7223 */ /* 0x000fe2000001004b */
[----:B------:R-:W-:Y:S01]  /*a5e0*/  FFMA.FTZ R26, R81, R53, R26 ;  /* 0x00000035511a7223 */ /* 0x000fe2000001001a */
[----:B------:R-:W-:Y:S01]  /*a5f0*/  FADD.FTZ R29, R29, R30 ;  /* 0x0000001e1d1d7221 */ /* 0x000fe20000010000 */
[----:B------:R-:W-:Y:S01]  /*a600*/  FMUL.FTZ R30, R78, R58 ;  /* 0x0000003a4e1e7220 */ /* 0x000fe20000410000 */
[----:B------:R-:W-:Y:S01]  /*a610*/  FFMA.FTZ R75, R85, R28, R75 ;  /* 0x0000001c554b7223 */ /* 0x000fe2000001004b */
[----:B------:R-:W-:Y:S01]  /*a620*/  FFMA.FTZ R27, R82, R54, R27 ;  /* 0x00000036521b7223 */ /* 0x000fe2000001001b */
[----:B------:R-:W-:Y:S01]  /*a630*/  FFMA.FTZ R26, R83, R55, R26 ;  /* 0x00000037531a7223 */ /* 0x000fe2000001001a */
[----:B------:R-:W-:Y:S01]  /*a640*/  FADD.FTZ R29, R28, R29 ;  /* 0x0000001d1c1d7221 */ /* 0x000fe20000010000 */
[----:B------:R-:W-:Y:S01]  /*a650*/  FFMA.FTZ R75, R86, R30, R75 ;  /* 0x0000001e564b7223 */ /* 0x000fe2000001004b */
[----:B------:R-:W-:Y:S01]  /*a660*/  FMUL.FTZ R28, R79, R59 ;  /* 0x0000003b4f1c7220 */ /* 0x000fe20000410000 */
[----:B------:R-:W-:Y:S01]  /*a670*/  FFMA.FTZ R27, R84, R56, R27 ;  /* 0x00000038541b7223 */ /* 0x000fe2000001001b */
[----:B------:R-:W-:Y:S01]  /*a680*/  FFMA.FTZ R26, R85, R57, R26 ;  /* 0x00000039551a7223 */ /* 0x000fe2000001001a */
[----:B------:R-:W-:Y:S01]  /*a690*/  FADD.FTZ R29, R29, R30 ;  /* 0x0000001e1d1d7221 */ /* 0x000fe20000010000 */
[C---:B------:R-:W-:Y:S01]  /*a6a0*/  FFMA.FTZ R75, R117.reuse, R28, R75 ;  /* 0x0000001c754b7223 */ /* 0x040fe2000001004b */
[----:B------:R-:W-:Y:S01]  /*a6b0*/  FMUL.FTZ R30, R78, R60 ;  /* 0x0000003c4e1e7220 */ /* 0x000fe20000410000 */
[----:B------:R-:W-:Y:S01]  /*a6c0*/  FFMA.FTZ R27, R86, R58, R27 ;  /* 0x0000003a561b7223 */ /* 0x000fe2000001001b */
[----:B------:R-:W-:Y:S01]  /*a6d0*/  FFMA.FTZ R26, R117, R59, R26 ;  /* 0x0000003b751a7223 */ /* 0x000fe2000001001a */
[----:B------:R-:W-:Y:S01]  /*a6e0*/  FADD.FTZ R29, R28, R29 ;  /* 0x0000001d1c1d7221 */ /* 0x000fe20000010000 */
[C---:B------:R-:W-:Y:S01]  /*a6f0*/  FFMA.FTZ R75, R118.reuse, R30, R75 ;  /* 0x0000001e764b7223 */ /* 0x040fe2000001004b */
[-C--:B------:R-:W-:Y:S01]  /*a700*/  FMUL.FTZ R40, R79, R61.reuse ;  /* 0x0000003d4f287220 */ /* 0x080fe20000410000 */
        /* <DEDUP_REMOVED lines=53> */
[----:B------:R-:W-:Y:S01]  /*aa60*/  FFMA.FTZ R29, R103, R39, R28 ;  /* 0x00000027671d7223 */ /* 0x000fe2000001001c */
[----:B------:R-:W-:Y:S01]  /*aa70*/  FADD.FTZ R43, R43, R60 ;  /* 0x0000003c2b2b7221 */ /* 0x000fe20000010000 */
[----:B------:R-:W-:Y:S01]  /*aa80*/  FADD.FTZ R48, R48, R71 ;  /* 0x0000004730307221 */ /* 0x000fe20000010000 */
[----:B------:R-:W-:Y:S01]  /*aa90*/  FFMA.FTZ R28, R103, R41, R26 ;  /* 0x00000029671c7223 */ /* 0x000fe2000001001a */
[-C--:B------:R-:W-:Y:S01]  /*aaa0*/  FMUL.FTZ R31, R79, R38.reuse ;  /* 0x000000264f1f7220 */ /* 0x080fe20000410000 */
        /* <DEDUP_REMOVED lines=28> */
[C---:B------:R-:W-:Y:S01]  /*ac70*/  FFMA.FTZ R37, R34.reuse, R28, R27 ;  /* 0x0000001c22257223 */ /* 0x040fe2000001001b */
[----:B------:R-:W-:Y:S01]  /*ac80*/  FMUL.FTZ R30, R79, R0 ;  /* 0x000000004f1e7220 */ /* 0x000fe20000410000 */
[----:B------:R-:W-:Y:S01]  /*ac90*/  FFMA.FTZ R26, R93, R33, R26 ;  /* 0x000000215d1a7223 */ /* 0x000fe2000001001a */
[----:B------:R-:W-:Y:S01]  /*aca0*/  FADD.FTZ R36, R73, R36 ;  /* 0x0000002449247221 */ /* 0x000fe20000010000 */
[----:B------:R-:W-:Y:S01]  /*acb0*/  FFMA.FTZ R29, R34, R32, R29 ;  /* 0x00000020221d7223 */ /* 0x000fe2000001001d */
        /* <DEDUP_REMOVED lines=11> */
[-C--:B------:R-:W-:Y:S01]  /*ad70*/  FMUL.FTZ R31, R78, R96.reuse ;  /* 0x000000604e1f7220 */ /* 0x080fe20000410000 */
[C---:B------:R-:W-:Y:S01]  /*ad80*/  FFMA.FTZ R88, R90.reuse, R29, R88 ;  /* 0x0000001d5a587223 */ /* 0x040fe20000010058 */
        /* <DEDUP_REMOVED lines=38> */
[----:B------:R-:W-:Y:S01]  /*aff0*/  FADD.FTZ R26, R31, R33 ;  /* 0x000000211f1a7221 */ /* 0x000fe20000010000 */
[----:B------:R-:W-:Y:S01]  /*b000*/  FFMA.FTZ R3, R4, R35, R0 ;  /* 0x0000002304037223 */ /* 0x000fe20000010000 */
[----:B------:R-:W-:Y:S01]  /*b010*/  FADD.FTZ R91, R91, R102 ;  /* 0x000000665b5b7221 */ /* 0x000fe20000010000 */
[-C--:B------:R-:W-:Y:S01]  /*b020*/  FMUL.FTZ R0, R78, R7.reuse ;  /* 0x000000074e007220 */ /* 0x080fe20000410000 */
[----:B------:R-:W-:Y:S01]  /*b030*/  FADD.FTZ R26, R35, R26 ;  /* 0x0000001a231a7221 */ /* 0x000fe20000010000 */
[C---:B------:R-:W-:Y:S01]  /*b040*/  FFMA.FTZ R29, R6.reuse, R7, R29 ;  /* 0x00000007061d7223 */ /* 0x040fe2000001001d */
[----:B------:R-:W-:Y:S01]  /*b050*/  FADD.FTZ R2, R91, R2 ;  /* 0x000000025b027221 */ /* 0x000fe20000010000 */
[----:B------:R-:W-:Y:S01]  /*b060*/  FFMA.FTZ R6, R6, R0, R3 ;  /* 0x0000000006067223 */ /* 0x000fe20000010003 */
[----:B------:R-:W-:Y:S01]  /*b070*/  FMUL.FTZ R3, R79, R9 ;  /* 0x000000094f037220 */ /* 0x000fe20000410000 */
[----:B------:R-:W-:Y:S01]  /*b080*/  FADD.FTZ R26, R26, R0 ;  /* 0x000000001a1a7221 */ /* 0x000fe20000010000 */
[----:B------:R-:W-:Y:S01]  /*b090*/  FFMA.FTZ R27, R4, R5, R27 ;  /* 0x00000005041b7223 */ /* 0x000fe2000001001b */
[----:B------:R-:W-:Y:S01]  /*b0a0*/  FADD.FTZ R2, R2, R5 ;  /* 0x0000000502027221 */ /* 0x000fe20000010000 */
[----:B------:R-:W-:Y:S01]  /*b0b0*/  FFMA.FTZ R5, R8, R3, R6 ;  /* 0x0000000308057223 */ /* 0x000fe20000010006 */
[-C--:B------:R-:W-:Y:S01]  /*b0c0*/  FMUL.FTZ R0, R78, R11.reuse ;  /* 0x0000000b4e007220 */ /* 0x080fe20000410000 */
[----:B------:R-:W-:Y:S01]  /*b0d0*/  FADD.FTZ R26, R3, R26 ;  /* 0x0000001a031a7221 */ /* 0x000fe20000010000 */
[C---:B------:R-:W-:Y:S01]  /*b0e0*/  FFMA.FTZ R29, R10.reuse, R11, R29 ;  /* 0x0000000b0a1d7223 */ /* 0x040fe2000001001d */
[----:B------:R-:W-:Y:S01]  /*b0f0*/  FMUL.FTZ R3, R79, R13 ;  /* 0x0000000d4f037220 */ /* 0x000fe20000410000 */
[----:B------:R-:W-:Y:S01]  /*b100*/  FFMA.FTZ R10, R10, R0, R5 ;  /* 0x000000000a0a7223 */ /* 0x000fe20000010005 */
[----:B------:R-:W-:Y:S01]  /*b110*/  FADD.FTZ R26, R26, R0 ;  /* 0x000000001a1a7221 */ /* 0x000fe20000010000 */
[----:B------:R-:W-:-:S02]  /*b120*/  FMUL.FTZ R4, R78, R15 ;  /* 0x0000000f4e047220 */ /* 0x000fc40000410000 */
[----:B------:R-:W-:Y:S01]  /*b130*/  FFMA.FTZ R5, R12, R3, R10 ;  /* 0x000000030c057223 */ /* 0x000fe2000001000a */
[----:B------:R-:W-:Y:S01]  /*b140*/  FADD.FTZ R26, R3, R26 ;  /* 0x0000001a031a7221 */ /* 0x000fe20000010000 */
[C---:B------:R-:W-:Y:S01]  /*b150*/  FFMA.FTZ R0, R14.reuse, R15, R29 ;  /* 0x0000000f0e007223 */ /* 0x040fe2000001001d */
[----:B------:R-:W-:Y:S01]  /*b160*/  FMUL.FTZ R3, R79, R17 ;  /* 0x000000114f037220 */ /* 0x000fe20000410000 */
[----:B------:R-:W-:Y:S01]  /*b170*/  FFMA.FTZ R14, R14, R4, R5 ;  /* 0x000000040e0e7223 */ /* 0x000fe20000010005 */
[----:B------:R-:W-:Y:S01]  /*b180*/  FADD.FTZ R26, R26, R4 ;  /* 0x000000041a1a7221 */ /* 0x000fe20000010000 */
[----:B------:R-:W-:Y:S01]  /*b190*/  FADD.FTZ R114, R114, R7 ;  /* 0x0000000772727221 */ /* 0x000fe20000010000 */
[----:B------:R-:W-:Y:S01]  /*b1a0*/  FMUL.FTZ R7, R78, R19 ;  /* 0x000000134e077220 */ /* 0x000fe20000410000 */
[----:B------:R-:W-:Y:S01]  /*b1b0*/  FFMA.FTZ R5, R16, R3, R14 ;  /* 0x0000000310057223 */ /* 0x000fe2000001000e */
        /* <DEDUP_REMOVED lines=27> */
[----:B0-----:R-:W-:-:S07]  /*b370*/  FADD.FTZ R7, R0, R25 ;  /* 0x0000001900077221 */ /* 0x001fce0000010000 */
.L_x_1345:
        /* <DEDUP_REMOVED lines=48> */
.L_x_1347:
[----:B------:R-:W-:Y:S05]  /*b680*/  BSYNC.RECONVERGENT B0 ;  /* 0x0000000000007941 */ /* 0x000fea0003800200 */
.L_x_1346:
        /* <DEDUP_REMOVED lines=40> */
.L_x_1349:
[----:B------:R-:W-:Y:S05]  /*b910*/  BSYNC.RECONVERGENT B0 ;  /* 0x0000000000007941 */ /* 0x000fea0003800200 */
.L_x_1348:
        /* <DEDUP_REMOVED lines=38> */
.L_x_1351:
[----:B------:R-:W-:Y:S05]  /*bb80*/  BSYNC.RECONVERGENT B0 ;  /* 0x0000000000007941 */ /* 0x000fea0003800200 */
.L_x_1350:
        /* <DEDUP_REMOVED lines=30> */
.L_x_1353:
[----:B------:R-:W-:Y:S05]  /*bd70*/  BSYNC.RECONVERGENT B0 ;  /* 0x0000000000007941 */ /* 0x000fea0003800200 */
.L_x_1352:
        /* <DEDUP_REMOVED lines=13> */
[----:B------:R-:W0:Y:S01]  /*be50*/  LDC.64 R6, c[0x0][0x3c8] ;  /* 0x0000f200ff067b82 */ /* 0x000e220000000a00 */
[----:B------:R-:W-:Y:S02]  /*be60*/  UIADD3 UR7, UPT, UPT, UR6, UR14, URZ ;  /* 0x0000000e06077290 */ /* 0x000fe4000fffe0ff */
[----:B------:R-:W-:Y:S02]  /*be70*/  UIMAD UR13, UR29, UR9, UR14 ;  /* 0x000000091d0d72a4 */ /* 0x000fe4000f8e020e */
[----:B------:R-:W-:Y:S02]  /*be80*/  ULOP3.LUT UP0, UR5, UR4, 0x2, URZ, 0xc0, !UPT ;  /* 0x0000000204057892 */ /* 0x000fe4000f80c0ff */
[----:B-1----:R-:W-:Y:S02]  /*be90*/  MOV R9, UR7 ;  /* 0x0000000700097c02 */ /* 0x002fe40008000f00 */
        /* <DEDUP_REMOVED lines=16> */
.L_x_1357:
[----:B------:R-:W2:Y:S04]  /*bfa0*/  LDG.E.STRONG.GPU R0, desc[UR10][R8.64] ;  /* 0x0000000a08007981 */ /* 0x000ea8000c1ef900 */
[----:B--2---:R-:W-:Y:S04]  /*bfb0*/  CCTL.IVALL ;  /* 0x00000000ff00798f */ /* 0x004fe80002000000 */
[----:B------:R0:W-:Y:S01]  /*bfc0*/  STL [R1], R0 ;  /* 0x0000000001007387 */ /* 0x0001e20000100800 */
[----:B------:R-:W-:-:S13]  /*bfd0*/  ISETP.NE.AND P0, PT, R0, UR5, PT ;  /* 0x0000000500007c0c */ /* 0x000fda000bf05270 */
[----:B0-----:R-:W-:Y:S05]  /*bfe0*/  @P0 BRA `(.L_x_1357) ;  /* 0xfffffffc00ec0947 */ /* 0x001fea000383ffff */
.L_x_1356:
[----:B------:R-:W-:Y:S05]  /*bff0*/  BSYNC.RECONVERGENT B0 ;  /* 0x0000000000007941 */ /* 0x000fea0003800200 */
.L_x_1355:
        /* <DEDUP_REMOVED lines=15> */
.L_x_1359:
[----:B------:R-:W-:Y:S02]  /*c0f0*/  ISETP.NE.AND P1, PT, RZ, UR23, PT ;  /* 0x00000017ff007c0c */ /* 0x000fe4000bf25270 */
[----:B------:R-:W-:Y:S02]  /*c100*/  MOV R7, UR6 ;  /* 0x0000000600077c02 */ /* 0x000fe40008000f00 */
[----:B------:R-:W-:-:S13]  /*c110*/  ISETP.NE.OR P1, PT, R2, RZ, !P1 ;  /* 0x000000ff0200720c */ /* 0x000fda0004f25670 */
[----:B------:R-:W-:-:S06]  /*c120*/  @!P1 IMAD.WIDE.U32 R6, R7, 0x8, R4 ;  /* 0x0000000807069825 */ /* 0x000fcc00078e0004 */
[----:B------:R-:W2:Y:S01]  /*c130*/  @!P1 LDG.E.64 R6, desc[UR10][R6.64] ;  /* 0x0000000a06069981 */ /* 0x000ea2000c1e1b00 */
[----:B------:R-:W-:Y:S01]  /*c140*/  UIADD3 UR24, UPT, UPT, UR5, 0x1, URZ ;  /* 0x0000000105187890 */ /* 0x000fe2000fffe0ff */
[----:B-1----:R-:W-:Y:S01]  /*c150*/  MOV R9, UR18 ;  /* 0x0000001200097c02 */ /* 0x002fe20008000f00 */
        /* <DEDUP_REMOVED lines=70> */
.L_x_1358:
        /* <DEDUP_REMOVED lines=52> */
.L_x_1360:
[----:B------:R-:W-:Y:S05]  /*c900*/  BRA.U !UP0, `(.L_x_1354) ;  /* 0x00000001089c7547 */ /* 0x000fea000b800000 */
[----:B------:R-:W0:Y:S01]  /*c910*/  S2R R3, SR_CTAID.X ;  /* 0x0000000000037919 */ /* 0x000e220000002500 */
[----:B------:R-:W-:Y:S02]  /*c920*/  UISETP.NE.AND UP0, UPT, UR18, 0x1, UPT ;  /* 0x000000011200788c */ /* 0x000fe4000bf05270 */
[----:B------:R-:W-:-:S07]  /*c930*/  ULOP3.LUT UR6, UR12, 0x1, URZ, 0xc0, !UPT ;  /* 0x000000010c067892 */ /* 0x000fce000f8ec0ff */
[----:B------:R-:W-:Y:S05]  /*c940*/  BRA.U !UP0, `(.L_x_1361) ;  /* 0x0000000108587547 */ /* 0x000fea000b800000 */
[----:B------:R-:W2:Y:S01]  /*c950*/  S2R R0, SR_CTAID.X ;  /* 0x0000000000007919 */ /* 0x000ea20000002500 */
[----:B------:R-:W4:Y:S01]  /*c960*/  S2R R6, SR_CTAID.Y ;  /* 0x0000000000067919 */ /* 0x000f220000002600 */
[----:B--2---:R-:W-:Y:S02]  /*c970*/  ISETP.NE.AND P0, PT, R0, UR5, PT ;  /* 0x0000000500007c0c */ /* 0x004fe4000bf05270 */
        /* <DEDUP_REMOVED lines=8> */
[----:B-1----:R-:W-:-:S03]  /*ca00*/  MOV R9, UR5 ;  /* 0x0000000500097c02 */ /* 0x002fc60008000f00 */
[----:B------:R-:W-:-:S04]  /*ca10*/  @!P0 IMAD.WIDE.U32 R6, R7, 0x8, R4 ;  /* 0x0000000807068825 */ /* 0x000fc800078e0004 */
[----:B------:R-:W-:Y:S02]  /*ca20*/  @!P1 IMAD.WIDE.U32 R8, R9, 0x8, R4 ;  /* 0x0000000809089825 */ /* 0x000fe400078e0004 */
        /* <DEDUP_REMOVED lines=8> */
.L_x_1361:
        /* <DEDUP_REMOVED lines=12> */
.L_x_1362:
[----:B------:R-:W-:Y:S05]  /*cb70*/  BSYNC.RECONVERGENT B0 ;  /* 0x0000000000007941 */ /* 0x000fea0003800200 */
.L_x_1354:
        /* <DEDUP_REMOVED lines=16> */
[----:B0---4-:R-:W-:-:S07]  /*cc80*/  FMUL.FTZ R13, R3, UR5 ;  /* 0x00000005030d7c20 */ /* 0x011fce0008410000 */
.L_x_1368:
[----:B------:R-:W-:-:S05]  /*cc90*/  LEA R14, R15, UR15, 0x3 ;  /* 0x0000000f0f0e7c11 */ /* 0x000fca000f8e18ff */
[----:B0--3--:R-:W2:Y:S04]  /*cca0*/  LDL.128 R8, [R14+0x10] ;  /* 0x000010000e087983 */ /* 0x009ea80000100c00 */
[----:B-1----:R0:W3:Y:S01]  /*ccb0*/  LDL.128 R4, [R14+0x110] ;  /* 0x000110000e047983 */ /* 0x0020e20000100c00 */
[----:B-----5:R-:W-:Y:S01]  /*ccc0*/  LEA R21, R15, R80, 0x3 ;  /* 0x000000500f157211 */ /* 0x020fe200078e18ff */
[----:B------:R-:W-:Y:S03]  /*ccd0*/  BSSY.RECONVERGENT B0, `(.L_x_1363) ;  /* 0x0000035000007945 */ /* 0x000fe60003800200 */
[C---:B------:R-:W-:Y:S02]  /*cce0*/  ISETP.GE.U32.AND P0, PT, R21.reuse, UR18, PT ;  /* 0x0000001215007c0c */ /* 0x040fe4000bf06070 */
[----:B------:R-:W-:-:S04]  /*ccf0*/  IADD3 R23, PT, PT, R21, 0x8, RZ ;  /* 0x0000000815177810 */ /* 0x000fc80007ffe0ff */
[----:B------:R-:W-:Y:S01]  /*cd00*/  ISETP.GE.U32.AND P1, PT, R23, UR18, PT ;  /* 0x0000001217007c0c */ /* 0x000fe2000bf26070 */
[----:B--2---:R-:W-:Y:S01]  /*cd10*/  FADD.FTZ R8, R8, -UR28 ;  /* 0x8000001c08087e21 */ /* 0x004fe20008010000 */
[----:B------:R-:W-:Y:S01]  /*cd20*/  FADD.FTZ R9, R9, -UR28 ;  /* 0x8000001c09097e21 */ /* 0x000fe20008010000 */
[----:B------:R-:W-:Y:S01]  /*cd30*/  FADD.FTZ R10, R10, -UR28 ;  /* 0x8000001c0a0a7e21 */ /* 0x000fe20008010000 */
[----:B------:R-:W-:Y:S01]  /*cd40*/  FADD.FTZ R11, R11, -UR28 ;  /* 0x8000001c0b0b7e21 */ /* 0x000fe20008010000 */
[----:B------:R-:W-:Y:S01]  /*cd50*/  FMUL.FTZ R19, R8, UR16 ;  /* 0x0000001008137c20 */ /* 0x000fe20008410000 */
[----:B------:R-:W-:Y:S01]  /*cd60*/  FMUL.FTZ R18, R9, UR16 ;  /* 0x0000001009127c20 */ /* 0x000fe20008410000 */
[----:B------:R-:W-:Y:S02]  /*cd70*/  FMUL.FTZ R10, R10, UR16 ;  /* 0x000000100a0a7c20 */ /* 0x000fe40008410000 */
[----:B------:R-:W-:Y:S01]  /*cd80*/  @P2 FFMA.FTZ R2, R78, R19, R76 ;  /* 0x000000134e022223 */ /* 0x000fe2000001004c */
[----:B------:R-:W-:-:S03]  /*cd90*/  @P2 FFMA.FTZ R3, R79, R18, R77 ;  /* 0x000000124f032223 */ /* 0x000fc6000001004d */
[----:B------:R-:W-:Y:S01]  /*cda0*/  @P2 FMUL.FTZ R8, R2, -1.4426950216293334961 ;  /* 0xbfb8aa3b02082820 */ /* 0x000fe20000410000 */
[----:B------:R-:W-:-:S05]  /*cdb0*/  @P2 FMUL.FTZ R12, R3, -1.4426950216293334961 ;  /* 0xbfb8aa3b030c2820 */ /* 0x000fca0000410000 */
[----:B------:R-:W1:Y:S04]  /*cdc0*/  @P2 MUFU.EX2 R8, R8 ;  /* 0x0000000800082308 */ /* 0x000e680000000800 */
[----:B------:R-:W0:Y:S01]  /*cdd0*/  @P2 MUFU.EX2 R12, R12 ;  /* 0x0000000c000c2308 */ /* 0x000e220000000800 */
[----:B-1----:R-:W-:Y:S01]  /*cde0*/  @P2 FADD.FTZ R9, R8, 1 ;  /* 0x3f80000008092421 */ /* 0x002fe20000010000 */
[----:B0-----:R-:W-:Y:S01]  /*cdf0*/  @P2 FADD.FTZ R14, R12, 1 ;  /* 0x3f8000000c0e2421 */ /* 0x001fe20000010000 */
[----:B------:R-:W-:-:S04]  /*ce00*/  FMUL.FTZ R12, R11, UR16 ;  /* 0x000000100b0c7c20 */ /* 0x000fc80008410000 */
[----:B------:R-:W0:Y:S08]  /*ce10*/  @P2 MUFU.RCP R9, R9 ;  /* 0x0000000900092308 */ /* 0x000e300000001000 */
[----:B------:R-:W1:Y:S01]  /*ce20*/  @P2 MUFU.RCP R14, R14 ;  /* 0x0000000e000e2308 */ /* 0x000e620000001000 */
[----:B0-----:R-:W-:Y:S01]  /*ce30*/  @P2 FADD.FTZ R17, -R9, 1 ;  /* 0x3f80000009112421 */ /* 0x001fe20000010100 */
[----:B---3--:R-:W-:-:S03]  /*ce40*/  @P2 FMUL.FTZ R16, R4, R9 ;  /* 0x0000000904102220 */ /* 0x008fc60000410000 */
[----:B------:R-:W-:-:S04]  /*ce50*/  @P2 FFMA.FTZ R17, R2, R17, 1 ;  /* 0x3f80000002112423 */ /* 0x000fc80000010011 */
[----:B------:R-:W-:Y:S01]  /*ce60*/  @P2 FMUL.FTZ R4, R16, R17 ;  /* 0x0000001110042220 */ /* 0x000fe20000410000 */
[----:B------:R-:W-:Y:S01]  /*ce70*/  FFMA.FTZ R17, R0, R19, R13 ;  /* 0x0000001300117223 */ /* 0x000fe2000001000d */
[----:B-1----:R-:W-:Y:S01]  /*ce80*/  @P2 FADD.FTZ R2, -R14, 1 ;  /* 0x3f8000000e022421 */ /* 0x002fe20000010100 */
[----:B------:R-:W-:Y:S01]  /*ce90*/  @P2 FMUL.FTZ R14, R5, R14 ;  /* 0x0000000e050e2220 */ /* 0x000fe20000410000 */
[----:B------:R-:W-:Y:S01]  /*cea0*/  SHF.R.S32.HI R16, RZ, 0x1f, R23 ;  /* 0x0000001fff107819 */ /* 0x000fe20000011417 */
[----:B------:R-:W-:Y:S01]  /*ceb0*/  FFMA.FTZ R17, R78, R4, -R17 ;  /* 0x000000044e117223 */ /* 0x000fe20000010811 */
[----:B------:R-:W-:Y:S01]  /*cec0*/  SHF.R.S32.HI R4, RZ, 0x1f, R21 ;  /* 0x0000001fff047819 */ /* 0x000fe20000011415 */
[----:B------:R-:W-:Y:S01]  /*ced0*/  @P2 FFMA.FTZ R3, R3, R2, 1 ;  /* 0x3f80000003032423 */ /* 0x000fe20000010002 */
[--C-:B------:R-:W-:Y:S01]  /*cee0*/  FFMA.FTZ R2, R0, R18, R13.reuse ;  /* 0x0000001200027223 */ /* 0x100fe2000001000d */
[----:B------:R-:W-:Y:S01]  /*cef0*/  ISETP.GE.AND.EX P1, PT, R16, UR19, PT, P1 ;  /* 0x0000001310007c0c */ /* 0x000fe2000bf26310 */
[--C-:B------:R-:W-:Y:S01]  /*cf00*/  FFMA.FTZ R19, R0, R10, R13.reuse ;  /* 0x0000000a00137223 */ /* 0x100fe2000001000d */
[----:B------:R-:W-:Y:S01]  /*cf10*/  ISETP.GE.AND.EX P0, PT, R4, UR19, PT, P0 ;  /* 0x0000001304007c0c */ /* 0x000fe2000bf06300 */
[----:B------:R-:W-:Y:S01]  /*cf20*/  @P2 FMUL.FTZ R5, R14, R3 ;  /* 0x000000030e052220 */ /* 0x000fe20000410000 */
[----:B------:R-:W-:Y:S01]  /*cf30*/  ISETP.NE.AND P2, PT, RZ, UR12, PT ;  /* 0x0000000cff007c0c */ /* 0x000fe2000bf45270 */
[----:B------:R-:W-:-:S02]  /*cf40*/  FFMA.FTZ R14, R0, R12, R13 ;  /* 0x0000000c000e7223 */ /* 0x000fc4000001000d */
[----:B------:R-:W-:-:S08]  /*cf50*/  FFMA.FTZ R9, R79, R5, -R2 ;  /* 0x000000054f097223 */ /* 0x000fd00000010802 */
        /* <DEDUP_REMOVED lines=10> */
[----:B------:R-:W-:-:S05]  /*d000*/  LEA.HI.X R5, R2, UR7, R3, 0x2, P0 ;  /* 0x0000000702057c11 */ /* 0x000fca00080f1403 */
[----:B------:R0:W-:Y:S04]  /*d010*/  STG.E.64 desc[UR10][R4.64], R8 ;  /* 0x0000000804007986 */ /* 0x0001e8000c101b0a */
.L_x_1364:
[----:B------:R-:W-:Y:S05]  /*d020*/  BSYNC.RECONVERGENT B0 ;  /* 0x0000000000007941 */ /* 0x000fea0003800200 */
.L_x_1363:
        /* <DEDUP_REMOVED lines=19> */
.L_x_1365:
[----:B------:R-:W-:Y:S01]  /*d160*/  BSSY.RECONVERGENT B0, `(.L_x_1366) ;  /* 0x000000f000007945 */ /* 0x000fe20003800200 */
[----:B------:R-:W-:Y:S01]  /*d170*/  FFMA.FTZ R19, R78, R6, -R19 ;  /* 0x000000064e137223 */ /* 0x000fe20000010813 */
[----:B------:R-:W-:Y:S02]  /*d180*/  FFMA.FTZ R7, R79, R7, -R14 ;  /* 0x000000074f077223 */ /* 0x000fe4000001080e */
[----:B------:R-:W-:Y:S05]  /*d190*/  @P1 BRA `(.L_x_1367) ;  /* 0x00000000002c1947 */ /* 0x000fea0003800000 */
[----:B------:R-:W-:Y:S01]  /*d1a0*/  MOV R2, R68 ;  /* 0x0000004400027202 */ /* 0x000fe20000000f00 */
[----:B0-----:R-:W-:Y:S01]  /*d1b0*/  IMAD R4, R16, UR20, RZ ;  /* 0x0000001410047c24 */ /* 0x001fe2000f8e02ff */
        /* <DEDUP_REMOVED lines=9> */
.L_x_1367:
[----:B------:R-:W-:Y:S05]  /*d250*/  BSYNC.RECONVERGENT B0 ;  /* 0x0000000000007941 */ /* 0x000fea0003800200 */
.L_x_1366:
        /* <DEDUP_REMOVED lines=10> */
.L_x_1343:
[----:B0-----:R-:W0:Y:S01]  /*d300*/  S2R R9, SR_TID.X ;  /* 0x0000000000097919 */ /* 0x001e220000002100 */
[----:B-1----:R-:W1:Y:S01]  /*d310*/  LDC R4, c[0x0][0x370] ;  /* 0x0000dc00ff047b82 */ /* 0x002e620000000800 */
        /* <DEDUP_REMOVED lines=14> */
.L_x_1371:
[----:B------:R-:W-:Y:S05]  /*d400*/  BSYNC.RECONVERGENT B0 ;  /* 0x0000000000007941 */ /* 0x000fea0003800200 */
.L_x_1370:
        /* <DEDUP_REMOVED lines=11> */
.L_x_1373:
[----:B------:R-:W2:Y:S04]  /*d4c0*/  LDG.E.STRONG.GPU R5, desc[UR10][R2.64] ;  /* 0x0000000a02057981 */ /* 0x000ea8000c1ef900 */
[----:B--2---:R-:W-:Y:S01]  /*d4d0*/  CCTL.IVALL ;  /* 0x00000000ff00798f */ /* 0x004fe20002000000 */
[----:B------:R-:W-:Y:S05]  /*d4e0*/  YIELD ;  /* 0x0000000000007946 */ /* 0x000fea0003800000 */
[----:B------:R-:W-:-:S13]  /*d4f0*/  ISETP.NE.AND P0, PT, R5, R0, PT ;  /* 0x000000000500720c */ /* 0x000fda0003f05270 */
[----:B------:R-:W-:Y:S05]  /*d500*/  @P0 BRA `(.L_x_1373) ;  /* 0xfffffffc00ec0947 */ /* 0x000fea000383ffff */
.L_x_1372:
        /* <DEDUP_REMOVED lines=75> */
.L_x_1376:
        /* <DEDUP_REMOVED lines=29> */
.L_x_1375:
[----:B------:R-:W-:Y:S05]  /*db90*/  BSYNC.RECONVERGENT B0 ;  /* 0x0000000000007941 */ /* 0x000fea0003800200 */
.L_x_1374:
        /* <DEDUP_REMOVED lines=10> */
.L_x_1377:
        /* <DEDUP_REMOVED lines=82> */
.L_x_1378:
        /* <DEDUP_REMOVED lines=10> */
.L_x_4906:


//--------------------- .text._Z35group_norm_nhwc_bwd_one_pass_kernelI11Fp32IOFp32WLi512ELi120ELi480EEv26Group_norm_nhwc_bwd_params --------------------------
	.section	.text._Z35group_norm_nhwc_bwd_one_pass_kernelI11Fp32IOFp32WLi512ELi120ELi480EEv26Group_norm_nhwc_bwd_params,"ax",@progbits
	.align	128
        .global         _Z35group_norm_nhwc_bwd_one_pass_kernelI11Fp32IOFp32WLi512ELi120ELi480EEv26Group_norm_nhwc_bwd_params
        .type           _Z35group_norm_nhwc_bwd_one_pass_kernelI11Fp32IOFp32WLi512ELi120ELi480EEv26Group_norm_nhwc_bwd_params,@function
        .size           _Z35group_norm_nhwc_bwd_one_pass_kernelI11Fp32IOFp32WLi512ELi120ELi480EEv26Group_norm_nhwc_bwd_params,(.L_x_4907 - _Z35group_norm_nhwc_bwd_one_pass_kernelI11Fp32IOFp32WLi512ELi120ELi480EEv26Group_norm_nhwc_bwd_params)
        .other          _Z35group_norm_nhwc_bwd_one_pass_kernelI11Fp32IOFp32WLi512ELi120ELi480EEv26Group_norm_nhwc_bwd_params,@"STO_CUDA_ENTRY STV_DEFAULT"
_Z35group_norm_nhwc_bwd_one_pass_kernelI11Fp32IOFp32WLi512ELi120ELi480EEv26Group_norm_nhwc_bwd_params:
.text._Z35group_norm_nhwc_bwd_one_pass_kernelI11Fp32IOFp32WLi512ELi120ELi480EEv26Group_norm_nhwc_bwd_params:
        /* <DEDUP_REMOVED lines=28> */
.L_x_1405:
[----:B------:R-:W2:Y:S01]  /*01c0*/  LDL R4, [R1+0x958] ;  /* 0x0009580001047983 */ /* 0x000ea20000100800 */
[----:B0-----:R-:W0:Y:S03]  /*01d0*/  LDCU UR14, c[0x0][0x410] ;  /* 0x00008200ff0e77ac */ /* 0x001e260008000800 */
[----:B------:R-:W3:Y:S01]  /*01e0*/  LDL.LU R5, [R1+0x954] ;  /* 0x0009540001057983 */ /* 0x000ee20000300800 */
[----:B------:R-:W-:Y:S01]  /*01f0*/  IABS R3, UR8 ;  /* 0x0000000800037c13 */ /* 0x000fe20008000000 */
[----:B------:R-:W-:Y:S01]  /*0200*/  UMOV UR6, URZ ;  /* 0x000000ff00067c82 */ /* 0x000fe20008000000 */
[----:B-1----:R-:W1:Y:S01]  /*0210*/  LDCU.128 UR16, c[0x0][0x400] ;  /* 0x00008000ff1077ac */ /* 0x002e620008000c00 */
        /* <DEDUP_REMOVED lines=36> */
[----:B------:R-:W-:-:S03]  /*0460*/  SHF.R.S32.HI R13, RZ, 0x1f, R7 ;  /* 0x0000001fff0d7819 */ /* 0x000fc60000011407 */
[----:B------:R-:W-:Y:S02]  /*0470*/  MOV R0, UR5 ;  /* 0x0000000500007c02 */ /* 0x000fe40008000f00 */
[----:B------:R-:W-:Y:S02]  /*0480*/  ISETP.GE.AND.EX P4, PT, R13, UR17, PT, P1 ;  /* 0x000000110d007c0c */ /* 0x000fe4000bf86310 */
[----:B------:R-:W-:Y:S02]  /*0490*/  MOV R3, UR18 ;  /* 0x0000001200037c02 */ /* 0x000fe40008000f00 */
[----:B------:R-:W-:-:S04]  /*04a0*/  IADD3 R20, PT, PT, R57, 0x10, RZ ;  /* 0x0000001039147810 */ /* 0x000fc80007ffe0ff */
[----:B------:R-:W-:Y:S02]  /*04b0*/  ISETP.GE.U32.AND P1, PT, R20, UR16, PT ;  /* 0x0000001014007c0c */ /* 0x000fe4000bf26070 */
[----:B------:R-:W-:-:S04]  /*04c0*/  SHF.R.S32.HI R21, RZ, 0x1f, R20 ;  /* 0x0000001fff157819 */ /* 0x000fc80000011414 */
[----:B------:R-:W-:Y:S02]  /*04d0*/  ISETP.GE.AND.EX P3, PT, R21, UR17, PT, P1 ;  /* 0x0000001115007c0c */ /* 0x000fe4000bf66310 */
[----:B------:R-:W-:Y:S02]  /*04e0*/  LOP3.LUT R18, R18, 0xfeffffff, RZ, 0xc0, !PT ;  /* 0xfeffffff12127812 */ /* 0x000fe400078ec0ff */
[----:B------:R-:W-:Y:S02]  /*04f0*/  IADD3 R26, PT, PT, R57, 0x18, RZ ;  /* 0x00000018391a7810 */ /* 0x000fe40007ffe0ff */
[----:B------:R-:W-:Y:S02]  /*0500*/  @P4 LOP3.LUT R18, R18, 0x1000000, RZ, 0xfc, !PT ;  /* 0x0100000012124812 */ /* 0x000fe400078efcff */
[----:B------:R-:W-:Y:S02]  /*0510*/  ISETP.GE.U32.AND P1, PT, R26, UR16, PT ;  /* 0x000000101a007c0c */ /* 0x000fe4000bf26070 */
[----:B------:R-:W-:-:S03]  /*0520*/  LOP3.LUT R18, R18, 0xff7fffff, RZ, 0xc0, !PT ;  /* 0xff7fffff12127812 */ /* 0x000fc600078ec0ff */
[----:B------:R-:W0:Y:S01]  /*0530*/  @!P3 LDC.64 R8, c[0x0][0x3f8] ;  /* 0x0000fe00ff08bb82 */ /* 0x000e220000000a00 */
[----:B------:R-:W-:Y:S02]  /*0540*/  SHF.R.S32.HI R25, RZ, 0x1f, R26 ;  /* 0x0000001fff197819 */ /* 0x000fe4000001141a */
[----:B------:R-:W-:Y:S02]  /*0550*/  @P3 LOP3.LUT R18, R18, 0x800000, RZ, 0xfc, !PT ;  /* 0x0080000012123812 */ /* 0x000fe400078efcff */
[----:B------:R-:W-:Y:S02]  /*0560*/  ISETP.GE.AND.EX P6, PT, R25, UR17, PT, P1 ;  /* 0x0000001119007c0c */ /* 0x000fe4000bfc6310 */
[----:B------:R-:W-:-:S04]  /*0570*/  IADD3 R22, PT, PT, R57, 0x20, RZ ;  /* 0x0000002039167810 */ /* 0x000fc80007ffe0ff */
[----:B------:R-:W-:Y:S02]  /*0580*/  ISETP.GE.U32.AND P1, PT, R22, UR16, PT ;  /* 0x0000001016007c0c */ /* 0x000fe4000bf26070 */
[----:B------:R-:W-:-:S04]  /*0590*/  SHF.R.S32.HI R27, RZ, 0x1f, R22 ;  /* 0x0000001fff1b7819 */ /* 0x000fc80000011416 */
[----:B------:R-:W-:Y:S01]  /*05a0*/  ISETP.GE.AND.EX P5, PT, R27, UR17, PT, P1 ;  /* 0x000000111b007c0c */ /* 0x000fe2000bfa6310 */
[----:B------:R-:W1:-:S12]  /*05b0*/  @!P6 LDC.64 R40, c[0x0][0x398] ;  /* 0x0000e600ff28eb82 */ /* 0x000e580000000a00 */
[----:B------:R-:W4:Y:S08]  /*05c0*/  @!P5 LDC.64 R46, c[0x0][0x3a0] ;  /* 0x0000e800ff2edb82 */ /* 0x000f300000000a00 */
[----:B------:R-:W4:Y:S01]  /*05d0*/  @!P5 LDC.64 R48, c[0x0][0x398] ;  /* 0x0000e600ff30db82 */ /* 0x000f220000000a00 */
[----:B--2---:R-:W-:Y:S02]  /*05e0*/  ISETP.GE.AND.EX P0, PT, R4, UR17, PT, P0 ;  /* 0x0000001104007c0c */ /* 0x004fe4000bf06300 */
[----:B---3--:R-:W-:-:S11]  /*05f0*/  IADD3 R44, P2, PT, R5, UR5, RZ ;  /* 0x00000005052c7c10 */ /* 0x008fd6000ff5e0ff */
[----:B------:R-:W2:Y:S01]  /*0600*/  @!P0 LDC.64 R10, c[0x0][0x3f8] ;  /* 0x0000fe00ff0a8b82 */ /* 0x000ea20000000a00 */
[----:B------:R-:W-:Y:S01]  /*0610*/  USHF.R.S32.HI UR5, URZ, 0x1f, UR7 ;  /* 0x0000001fff057899 */ /* 0x000fe20008011407 */
[----:B------:R-:W-:-:S03]  /*0620*/  LEA.HI.X.SX32 R45, R0, RZ, 0x1, P2 ;  /* 0x000000ff002d7211 */ /* 0x000fc600010f0eff */
[----:B------:R-:W-:-:S03]  /*0630*/  UIMAD UR5, UR5, UR18, URZ ;  /* 0x00000012050572a4 */ /* 0x000fc6000f8e02ff */
[----:B------:R-:W3:Y:S01]  /*0640*/  @!P0 LDC.64 R14, c[0x0][0x3a0] ;  /* 0x0000e800ff0e8b82 */ /* 0x000ee20000000a00 */
[----:B------:R-:W-:Y:S02]  /*0650*/  UIMAD UR5, UR7, UR19, UR5 ;  /* 0x00000013070572a4 */ /* 0x000fe4000f8e0205 */
[----:B------:R-:W-:Y:S01]  /*0660*/  IMAD.WIDE.U32 R44, R3, UR7, R44 ;  /* 0x00000007032c7c25 */ /* 0x000fe2000f8e002c */
[----:B------:R-:W-:Y:S02]  /*0670*/  @!P0 SHF.R.S32.HI R4, RZ, 0x1f, R57 ;  /* 0x0000001fff048819 */ /* 0x000fe40000011439 */
[C---:B------:R-:W-:Y:S02]  /*0680*/  IADD3 R37, PT, PT, R57.reuse, 0x48, RZ ;  /* 0x0000004839257810 */ /* 0x040fe40007ffe0ff */
[----:B------:R-:W-:Y:S01]  /*0690*/  IADD3 R55, PT, PT, R57, 0x50, RZ ;  /* 0x0000005039377810 */ /* 0x000fe20007ffe0ff */
[----:B------:R-:W0:Y:S01]  /*06a0*/  @!P0 LDC.64 R16, c[0x0][0x398] ;  /* 0x0000e600ff108b82 */ /* 0x000e220000000a00 */
[----:B------:R-:W-:-:S02]  /*06b0*/  IADD3 R43, PT, PT, R45, UR5, RZ ;  /* 0x000000052d2b7c10 */ /* 0x000fc4000fffe0ff */
[----:B------:R-:W-:Y:S02]  /*06c0*/  IADD3 R59, PT, PT, R57, 0x58, RZ ;  /* 0x00000058393b7810 */ /* 0x000fe40007ffe0ff */
[----:B------:R-:W-:Y:S01]  /*06d0*/  LOP3.LUT R19, R19, 0x7fffffff, RZ, 0xc0, !PT ;  /* 0x7fffffff13137812 */ /* 0x000fe200078ec0ff */
[----:B------:R-:W-:Y:S01]  /*06e0*/  STL [R1+0x968], R57 ;  /* 0x0009683901007387 */ /* 0x000fe20000100800 */
[----:B------:R-:W-:Y:S01]  /*06f0*/  @!P0 MOV R42, R44 ;  /* 0x0000002c002a8202 */ /* 0x000fe20000000f00 */
[----:B------:R-:W1:Y:S01]  /*0700*/  @!P4 LDC.64 R2, c[0x0][0x3f8] ;  /* 0x0000fe00ff02cb82 */ /* 0x000e620000000a00 */
[----:B--2---:R-:W-:Y:S01]  /*0710*/  @!P0 IMAD R0, R4, R10, RZ ;  /* 0x0000000a04008224 */ /* 0x004fe200078e02ff */
[----:B------:R2:W-:Y:S01]  /*0720*/  @!P0 STL [R1+0x958], R4 ;  /* 0x0009580401008387 */ /* 0x0005e20000100800 */
[----:B------:R-:W4:Y:S02]  /*0730*/  LDCU.64 UR6, c[0x0][0x3b8] ;  /* 0x00007700ff0677ac */ /* 0x000f240008000a00 */
[----:B------:R-:W-:-:S02]  /*0740*/  @!P0 IMAD R11, R57, R11, R0 ;  /* 0x0000000b390b8224 */ /* 0x000fc400078e0200 */
[----:B--2---:R-:W-:-:S05]  /*0750*/  @!P0 IMAD.WIDE.U32 R4, R57, R10, R42 ;  /* 0x0000000a39048225 */ /* 0x004fca00078e002a */
[----:B------:R-:W-:Y:S02]  /*0760*/  @!P0 IADD3 R11, PT, PT, R5, R11, RZ ;  /* 0x0000000b050b8210 */ /* 0x000fe40007ffe0ff */
[C---:B------:R-:W-:Y:S02]  /*0770*/  @!P0 SHF.L.U32 R5, R4.reuse, 0x2, RZ ;  /* 0x0000000204058819 */ /* 0x040fe400000006ff */
[----:B------:R-:W-:Y:S02]  /*0780*/  @!P0 SHF.L.U64.HI R4, R4, 0x2, R11 ;  /* 0x0000000204048819 */ /* 0x000fe4000001020b */
[C---:B---3--:R-:W-:Y:S02]  /*0790*/  @!P0 IADD3 R10, P2, PT, R5.reuse, R14, RZ ;  /* 0x0000000e050a8210 */ /* 0x048fe40007f5e0ff */
[----:B0-----:R-:W-:Y:S02]  /*07a0*/  @!P0 IADD3 R12, P3, PT, R5, R16, RZ ;  /* 0x00000010050c8210 */ /* 0x001fe40007f7e0ff */
[----:B------:R-:W-:-:S02]  /*07b0*/  @!P0 IADD3.X R11, PT, PT, R4, R15, RZ, P2, !PT ;  /* 0x0000000f040b8210 */ /* 0x000fc400017fe4ff */
[----:B------:R-:W0:Y:S01]  /*07c0*/  @!P4 LDC.64 R14, c[0x0][0x3a0] ;  /* 0x0000e800ff0ecb82 */ /* 0x000e220000000a00 */
[----:B-1----:R-:W-:Y:S01]  /*07d0*/  @!P4 IMAD R0, R13, R2, RZ ;  /* 0x000000020d00c224 */ /* 0x002fe200078e02ff */
[----:B------:R-:W-:Y:S02]  /*07e0*/  @!P0 IADD3.X R13, PT, PT, R4, R17, RZ, P3, !PT ;  /* 0x00000011040d8210 */ /* 0x000fe40001ffe4ff */
[C---:B------:R-:W-:Y:S02]  /*07f0*/  LOP3.LUT P3, RZ, R18.reuse, 0x800000, RZ, 0xc0, !PT ;  /* 0x0080000012ff7812 */ /* 0x040fe4000786c0ff */
[----:B------:R-:W-:Y:S02]  /*0800*/  @!P4 MOV R28, R44 ;  /* 0x0000002c001cc202 */ /* 0x000fe40000000f00 */
[----:B------:R-:W-:Y:S01]  /*0810*/  @!P4 MOV R29, R43 ;  /* 0x0000002b001dc202 */ /* 0x000fe20000000f00 */
[C---:B------:R-:W-:Y:S01]  /*0820*/  @!P4 IMAD R23, R7.reuse, R3, R0 ;  /* 0x000000030717c224 */ /* 0x040fe200078e0200 */
[----:B------:R-:W-:Y:S01]  /*0830*/  LOP3.LUT R18, R18, 0xffbfffff, RZ, 0xc0, !PT ;  /* 0xffbfffff12127812 */ /* 0x000fe200078ec0ff */
[----:B------:R-:W1:Y:S01]  /*0840*/  @!P4 LDC.64 R16, c[0x0][0x398] ;  /* 0x0000e600ff10cb82 */ /* 0x000e620000000a00 */
[----:B------:R-:W-:-:S02]  /*0850*/  @!P4 IMAD.WIDE.U32 R28, R7, R2, R28 ;  /* 0x00000002071cc225 */ /* 0x000fc400078e001c */
[----:B------:R-:W-:Y:S02]  /*0860*/  @P6 LOP3.LUT R18, R18, 0x400000, RZ, 0xfc, !PT ;  /* 0x0040000012126812 */ /* 0x000fe400078efcff */
[----:B------:R-:W-:Y:S02]  /*0870*/  IADD3 R0, PT, PT, R57, 0x28, RZ ;  /* 0x0000002839007810 */ /* 0x000fe40007ffe0ff */
[----:B------:R-:W-:Y:S01]  /*0880*/  @!P4 IADD3 R23, PT, PT, R29, R23, RZ ;  /* 0x000000171d17c210 */ /* 0x000fe20007ffe0ff */
[----:B------:R-:W-:Y:S01]  /*0890*/  @!P3 IMAD R29, R21, R8, RZ ;  /* 0x00000008151db224 */ /* 0x000fe200078e02ff */
[----:B------:R-:W-:Y:S01]  /*08a0*/  LOP3.LUT R18, R18, 0xffdfffff, RZ, 0xc0, !PT ;  /* 0xffdfffff12127812 */ /* 0x000fe200078ec0ff */
[----:B------:R-:W2:Y:S01]  /*08b0*/  @!P3 LDC.64 R2, c[0x0][0x3a0] ;  /* 0x0000e800ff02bb82 */ /* 0x000ea20000000a00 */
[C---:B------:R-:W-:Y:S02]  /*08c0*/  @!P4 SHF.L.U32 R21, R28.reuse, 0x2, RZ ;  /* 0x000000021c15c819 */ /* 0x040fe400000006ff */
[----:B------:R-:W-:-:S02]  /*08d0*/  @!P4 SHF.L.U64.HI R24, R28, 0x2, R23 ;  /* 0x000000021c18c819 */ /* 0x000fc40000010217 */
[----:B------:R-:W-:Y:S02]  /*08e0*/  ISETP.GE.U32.AND P2, PT, R0, UR16, PT ;  /* 0x0000001000007c0c */ /* 0x000fe4000bf46070 */
[----:B------:R-:W-:Y:S01]  /*08f0*/  SHF.R.S32.HI R23, RZ, 0x1f, R0 ;  /* 0x0000001fff177819 */ /* 0x000fe20000011400 */
[----:B------:R-:W3:Y:S01]  /*0900*/  @!P6 LDC.64 R6, c[0x0][0x3f8] ;  /* 0x0000fe00ff06eb82 */ /* 0x000ee20000000a00 */
[----:B------:R-:W-:Y:S02]  /*0910*/  @P5 LOP3.LUT R18, R18, 0x200000, RZ, 0xfc, !PT ;  /* 0x0020000012125812 */ /* 0x000fe400078efcff */
[----:B0-----:R-:W-:Y:S02]  /*0920*/  @!P4 IADD3 R14, P1, PT, R21, R14, RZ ;  /* 0x0000000e150ec210 */ /* 0x001fe40007f3e0ff */
[----:B------:R-:W-:Y:S01]  /*0930*/  ISETP.GE.AND.EX P4, PT, R23, UR17, PT, P2 ;  /* 0x0000001117007c0c */ /* 0x000fe2000bf86320 */
[----:B------:R-:W-:Y:S01]  /*0940*/  @!P3 IMAD R31, R20, R9, R29 ;  /* 0x00000009141fb224 */ /* 0x000fe200078e021d */
[----:B------:R-:W-:Y:S01]  /*0950*/  LOP3.LUT P2, RZ, R18, 0x1000000, RZ, 0xc0, !PT ;  /* 0x0100000012ff7812 */ /* 0x000fe2000784c0ff */
[----:B------:R-:W0:Y:S01]  /*0960*/  @!P3 LDC.64 R4, c[0x0][0x398] ;  /* 0x0000e600ff04bb82 */ /* 0x000e220000000a00 */
[----:B------:R-:W-:-:S02]  /*0970*/  @!P3 MOV R28, R44 ;  /* 0x0000002c001cb202 */ /* 0x000fc40000000f00 */
[----:B------:R-:W-:-:S03]  /*0980*/  @!P3 MOV R29, R43 ;  /* 0x0000002b001db202 */ /* 0x000fc60000000f00 */
[----:B------:R-:W-:Y:S02]  /*0990*/  @!P3 IMAD.WIDE.U32 R28, R20, R8, R28 ;  /* 0x00000008141cb225 */ /* 0x000fe400078e001c */
[----:B------:R-:W4:Y:S04]  /*09a0*/  @!P5 LDC.64 R8, c[0x0][0x3f8] ;  /* 0x0000fe00ff08db82 */ /* 0x000f280000000a00 */
[----:B------:R-:W-:Y:S02]  /*09b0*/  @!P2 IADD3.X R15, PT, PT, R24, R15, RZ, P1, !PT ;  /* 0x0000000f180fa210 */ /* 0x000fe40000ffe4ff */
[----:B-1----:R-:W-:Y:S02]  /*09c0*/  @!P2 IADD3 R16, P1, PT, R21, R16, RZ ;  /* 0x000000101510a210 */ /* 0x002fe40007f3e0ff */
[----:B------:R-:W-:-:S02]  /*09d0*/  @!P3 IADD3 R31, PT, PT, R29, R31, RZ ;  /* 0x0000001f1d1fb210 */ /* 0x000fc40007ffe0ff */
[----:B------:R-:W-:Y:S01]  /*09e0*/  @!P3 SHF.L.U32 R29, R28, 0x2, RZ ;  /* 0x000000021c1db819 */ /* 0x000fe200000006ff */
[----:B------:R-:W1:Y:S01]  /*09f0*/  @!P6 LDC.64 R20, c[0x0][0x3a0] ;  /* 0x0000e800ff14eb82 */ /* 0x000e620000000a00 */
[----:B------:R-:W-:Y:S02]  /*0a00*/  @!P2 IADD3.X R17, PT, PT, R24, R17, RZ, P1, !PT ;  /* 0x000000111811a210 */ /* 0x000fe40000ffe4ff */
[----:B------:R-:W-:Y:S01]  /*0a10*/  @!P3 SHF.L.U64.HI R30, R28, 0x2, R31 ;  /* 0x000000021c1eb819 */ /* 0x000fe2000001021f */
[----:B---3--:R-:W-:Y:S01]  /*0a20*/  @!P6 IMAD R28, R25, R6, RZ ;  /* 0x00000006191ce224 */ /* 0x008fe200078e02ff */
[----:B--2---:R-:W-:-:S03]  /*0a30*/  @!P3 IADD3 R2, P1, PT, R29, R2, RZ ;  /* 0x000000021d02b210 */ /* 0x004fc60007f3e0ff */
[----:B------:R-:W-:Y:S01]  /*0a40*/  @!P6 IMAD R31, R26, R7, R28 ;  /* 0x000000071a1fe224 */ /* 0x000fe200078e021c */
[----:B------:R-:W-:Y:S01]  /*0a50*/  @!P3 IADD3.X R3, PT, PT, R30, R3, RZ, P1, !PT ;  /* 0x000000031e03b210 */ /* 0x000fe20000ffe4ff */
[----:B------:R-:W2:Y:S01]  /*0a60*/  @!P4 LDC.64 R24, c[0x0][0x3f8] ;  /* 0x0000fe00ff18cb82 */ /* 0x000ea20000000a00 */
[----:B0-----:R-:W-:Y:S02]  /*0a70*/  @!P3 IADD3 R4, P1, PT, R29, R4, RZ ;  /* 0x000000041d04b210 */ /* 0x001fe40007f3e0ff */
[----:B------:R-:W-:Y:S02]  /*0a80*/  @!P6 MOV R28, R44 ;  /* 0x0000002c001ce202 */ /* 0x000fe40000000f00 */
[----:B------:R-:W-:Y:S01]  /*0a90*/  @!P6 MOV R29, R43 ;  /* 0x0000002b001de202 */ /* 0x000fe20000000f00 */
[----:B----4-:R-:W-:Y:S02]  /*0aa0*/  @!P5 IMAD R27, R27, R8, RZ ;  /* 0x000000081b1bd224 */ /* 0x010fe400078e02ff */
[----:B------:R-:W0:Y:S01]  /*0ab0*/  @!P4 LDC.64 R50, c[0x0][0x3a0] ;  /* 0x0000e800ff32cb82 */ /* 0x000e220000000a00 */
[----:B------:R-:W-:Y:S01]  /*0ac0*/  @!P6 IMAD.WIDE.U32 R6, R26, R6, R28 ;  /* 0x000000061a06e225 */ /* 0x000fe200078e001c */
[----:B------:R-:W-:-:S04]  /*0ad0*/  @!P5 MOV R26, R44 ;  /* 0x0000002c001ad202 */ /* 0x000fc80000000f00 */
[----:B------:R-:W-:Y:S01]  /*0ae0*/  @!P6 IADD3 R7, PT, PT, R7, R31, RZ ;  /* 0x0000001f0707e210 */ /* 0x000fe20007ffe0ff */
[----:B------:R-:W-:Y:S01]  /*0af0*/  @!P5 IMAD R31, R22, R9, R27 ;  /* 0x00000009161fd224 */ /* 0x000fe200078e021b */
[----:B------:R-:W-:Y:S01]  /*0b00*/  @!P5 MOV R27, R43 ;  /* 0x0000002b001bd202 */ /* 0x000fe20000000f00 */
[----:B------:R-:W3:Y:S01]  /*0b10*/  @!P4 LDC.64 R52, c[0x0][0x398] ;  /* 0x0000e600ff34cb82 */ /* 0x000ee20000000a00 */
[----:B------:R-:W-:Y:S01]  /*0b20*/  @!P6 SHF.L.U32 R29, R6, 0x2, RZ ;  /* 0x00000002061de819 */ /* 0x000fe200000006ff */
[----:B------:R-:W-:Y:S01]  /*0b30*/  @!P5 IMAD.WIDE.U32 R8, R22, R8, R26 ;  /* 0x000000081608d225 */ /* 0x000fe200078e001a */
[----:B------:R-:W-:Y:S02]  /*0b40*/  @!P3 IADD3.X R5, PT, PT, R30, R5, RZ, P1, !PT ;  /* 0x000000051e05b210 */ /* 0x000fe40000ffe4ff */
[----:B------:R-:W-:Y:S02]  /*0b50*/  @!P6 SHF.L.U64.HI R28, R6, 0x2, R7 ;  /* 0x00000002061ce819 */ /* 0x000fe40000010207 */
[----:B-1----:R-:W-:-:S02]  /*0b60*/  @!P6 IADD3 R6, P1, PT, R29, R20, RZ ;  /* 0x000000141d06e210 */ /* 0x002fc40007f3e0ff */
[----:B------:R-:W-:Y:S02]  /*0b70*/  @!P5 IADD3 R9, PT, PT, R9, R31, RZ ;  /* 0x0000001f0909d210 */ /* 0x000fe40007ffe0ff */
[----:B------:R-:W-:Y:S01]  /*0b80*/  @!P6 IADD3.X R7, PT, PT, R28, R21, RZ, P1, !PT ;  /* 0x000000151c07e210 */ /* 0x000fe20000ffe4ff */
[----:B--2---:R-:W-:Y:S01]  /*0b90*/  @!P4 IMAD R23, R23, R24, RZ ;  /* 0x000000181717c224 */ /* 0x004fe200078e02ff */
[----:B------:R-:W-:Y:S02]  /*0ba0*/  @!P6 IADD3 R40, P1, PT, R29, R40, RZ ;  /* 0x000000281d28e210 */ /* 0x000fe40007f3e0ff */
[C---:B------:R-:W-:Y:S02]  /*0bb0*/  @!P5 SHF.L.U32 R21, R8.reuse, 0x2, RZ ;  /* 0x000000020815d819 */ /* 0x040fe400000006ff */
[----:B------:R-:W-:Y:S02]  /*0bc0*/  @!P5 SHF.L.U64.HI R20, R8, 0x2, R9 ;  /* 0x000000020814d819 */ /* 0x000fe40000010209 */
[----:B------:R-:W-:-:S02]  /*0bd0*/  @!P4 MOV R8, R44 ;  /* 0x0000002c0008c202 */ /* 0x000fc40000000f00 */
[----:B------:R-:W-:Y:S01]  /*0be0*/  @!P4 MOV R9, R43 ;  /* 0x0000002b0009c202 */ /* 0x000fe20000000f00 */
[----:B------:R-:W-:Y:S01]  /*0bf0*/  @!P4 IMAD R23, R0, R25, R23 ;  /* 0x000000190017c224 */ /* 0x000fe200078e0217 */
[----:B------:R-:W-:Y:S02]  /*0c00*/  @!P6 IADD3.X R41, PT, PT, R28, R41, RZ, P1, !PT ;  /* 0x000000291c29e210 */ /* 0x000fe40000ffe4ff */
[----:B------:R-:W-:Y:S01]  /*0c10*/  @!P5 IADD3 R46, P1, PT, R21, R46, RZ ;  /* 0x0000002e152ed210 */ /* 0x000fe20007f3e0ff */
[----:B------:R-:W-:-:S03]  /*0c20*/  @!P4 IMAD.WIDE.U32 R24, R0, R24, R8 ;  /* 0x000000180018c225 */ /* 0x000fc600078e0008 */
[----:B------:R-:W-:Y:S02]  /*0c30*/  @!P5 IADD3.X R47, PT, PT, R20, R47, RZ, P1, !PT ;  /* 0x0000002f142fd210 */ /* 0x000fe40000ffe4ff */
[----:B------:R-:W-:Y:S02]  /*0c40*/  @!P5 IADD3 R48, P1, PT, R21, R48, RZ ;  /* 0x000000301530d210 */ /* 0x000fe40007f3e0ff */
[----:B------:R-:W-:Y:S02]  /*0c50*/  @!P4 IADD3 R21, PT, PT, R25, R23, RZ ;  /* 0x000000171915c210 */ /* 0x000fe40007ffe0ff */
[----:B------:R-:W-:Y:S02]  /*0c60*/  @!P4 SHF.L.U32 R9, R24, 0x2, RZ ;  /* 0x000000021809c819 */ /* 0x000fe400000006ff */
[----:B------:R-:W-:Y:S02]  /*0c70*/  @!P5 IADD3.X R49, PT, PT, R20, R49, RZ, P1, !PT ;  /* 0x000000311431d210 */ /* 0x000fe40000ffe4ff */
[----:B------:R-:W-:-:S02]  /*0c80*/  @!P4 SHF.L.U64.HI R24, R24, 0x2, R21 ;  /* 0x000000021818c819 */ /* 0x000fc40000010215 */
[----:B0-----:R-:W-:Y:S02]  /*0c90*/  @!P4 IADD3 R50, P1, PT, R9, R50, RZ ;  /* 0x000000320932c210 */ /* 0x001fe40007f3e0ff */
[----:B------:R-:W-:Y:S02]  /*0ca0*/  IADD3 R21, PT, PT, R57, 0x30, RZ ;  /* 0x0000003039157810 */ /* 0x000fe40007ffe0ff */
[C---:B------:R-:W-:Y:S02]  /*0cb0*/  @!P4 IADD3.X R51, PT, PT, R24.reuse, R51, RZ, P1, !PT ;  /* 0x000000331833c210 */ /* 0x040fe40000ffe4ff */
[----:B---3--:R-:W-:Y:S02]  /*0cc0*/  @!P4 IADD3 R52, P1, PT, R9, R52, RZ ;  /* 0x000000340934c210 */ /* 0x008fe40007f3e0ff */
[----:B------:R-:W-:Y:S02]  /*0cd0*/  SHF.R.S32.HI R9, RZ, 0x1f, R21 ;  /* 0x0000001fff097819 */ /* 0x000fe40000011415 */
[----:B------:R-:W-:-:S02]  /*0ce0*/  @!P4 IADD3.X R53, PT, PT, R24, R53, RZ, P1, !PT ;  /* 0x000000351835c210 */ /* 0x000fc40000ffe4ff */
[----:B------:R-:W-:-:S04]  /*0cf0*/  ISETP.GE.U32.AND P1, PT, R21, UR16, PT ;  /* 0x0000001015007c0c */ /* 0x000fc8000bf26070 */
[----:B------:R-:W-:-:S13]  /*0d00*/  ISETP.GE.AND.EX P2, PT, R9, UR17, PT, P1 ;  /* 0x0000001109007c0c */ /* 0x000fda000bf46310 */
[----:B------:R-:W0:Y:S08]  /*0d10*/  @!P2 LDC.64 R22, c[0x0][0x3f8] ;  /* 0x0000fe00ff16ab82 */ /* 0x000e300000000a00 */
[----:B------:R-:W1:Y:S01]  /*0d20*/  @!P2 LDC.64 R24, c[0x0][0x3a0] ;  /* 0x0000e800ff18ab82 */ /* 0x000e620000000a00 */
[----:B------:R-:W-:Y:S01]  /*0d30*/  @!P2 MOV R8, R44 ;  /* 0x0000002c0008a202 */ /* 0x000fe20000000f00 */
[----:B0-----:R-:W-:Y:S01]  /*0d40*/  @!P2 IMAD R0, R9, R22, RZ ;  /* 0x000000160900a224 */ /* 0x001fe200078e02ff */
[----:B------:R-:W-:-:S03]  /*0d50*/  @!P2 MOV R9, R43 ;  /* 0x0000002b0009a202 */ /* 0x000fc60000000f00 */
[C---:B------:R-:W-:Y:S02]  /*0d60*/  @!P2 IMAD R23, R21.reuse, R23, R0 ;  /* 0x000000171517a224 */ /* 0x040fe400078e0200 */
[----:B------:R-:W-:-:S05]  /*0d70*/  @!P2 IMAD.WIDE.U32 R8, R21, R22, R8 ;  /* 0x000000161508a225 */ /* 0x000fca00078e0008 */
[----:B------:R-:W-:Y:S02]  /*0d80*/  @!P2 IADD3 R9, PT, PT, R9, R23, RZ ;  /* 0x000000170909a210 */ /* 0x000fe40007ffe0ff */
[C---:B------:R-:W-:Y:S02]  /*0d90*/  @!P2 SHF.L.U32 R23, R8.reuse, 0x2, RZ ;  /* 0x000000020817a819 */ /* 0x040fe400000006ff */
[----:B------:R-:W-:Y:S02]  /*0da0*/  @!P2 SHF.L.U64.HI R8, R8, 0x2, R9 ;  /* 0x000000020808a819 */ /* 0x000fe40000010209 */
[----:B-1----:R-:W-:-:S04]  /*0db0*/  @!P2 IADD3 R20, P1, PT, R23, R24, RZ ;  /* 0x000000181714a210 */ /* 0x002fc80007f3e0ff */
[----:B------:R-:W-:Y:S02]  /*0dc0*/  @!P2 IADD3.X R21, PT, PT, R8, R25, RZ, P1, !PT ;  /* 0x000000190815a210 */ /* 0x000fe40000ffe4ff */
[----:B------:R-:W0:Y:S01]  /*0dd0*/  @!P2 LDC.64 R24, c[0x0][0x398] ;  /* 0x0000e600ff18ab82 */ /* 0x000e220000000a00 */
[----:B------:R-:W-:Y:S02]  /*0de0*/  LOP3.LUT R18, R18, 0xffefffff, RZ, 0xc0, !PT ;  /* 0xffefffff12127812 */ /* 0x000fe400078ec0ff */
[----:B------:R-:W-:Y:S02]  /*0df0*/  IADD3 R27, PT, PT, R57, 0x38, RZ ;  /* 0x00000038391b7810 */ /* 0x000fe40007ffe0ff */
        /* <DEDUP_REMOVED lines=105> */
[----:B0-----:R-:W-:-:S04]  /*1490*/  @!P2 IADD3 R10, P1, PT, R54, R8, RZ ;  /* 0x00000008360aa210 */ /* 0x001fc80007f3e0ff */
[----:B------:R-:W-:Y:S02]  /*14a0*/  @!P2 IADD3.X R11, PT, PT, R0, R9, RZ, P1, !PT ;  /* 0x00000009000ba210 */ /* 0x000fe40000ffe4ff */
[----:B------:R-:W-:-:S04]  /*14b0*/  IADD3 R0, PT, PT, R57, 0x60, RZ ;  /* 0x0000006039007810 */ /* 0x000fc80007ffe0ff */
[----:B------:R-:W-:Y:S02]  /*14c0*/  SHF.R.S32.HI R56, RZ, 0x1f, R0 ;  /* 0x0000001fff387819 */ /* 0x000fe40000011400 */
[----:B------:R-:W-:Y:S01]  /*14d0*/  ISETP.GE.U32.AND P1, PT, R0, UR16, PT ;  /* 0x0000001000007c0c */ /* 0x000fe2000bf26070 */
[----:B------:R-:W-:Y:S03]  /*14e0*/  @!P2 STL.64 [R1+0x788], R10 ;  /* 0x0007880a0100a387 */ /* 0x000fe60000100a00 */
        /* <DEDUP_REMOVED lines=12> */
[----:B------:R1:W-:Y:S02]  /*15b0*/  STL.64 [R1+0xa88], R2 ;  /* 0x000a880201007387 */ /* 0x0003e40000100a00 */
[----:B-1----:R-:W-:-:S04]  /*15c0*/  @!P2 IADD3 R2, P1, PT, R0, R54, RZ ;  /* 0x000000360002a210 */ /* 0x002fc80007f3e0ff */
[----:B------:R-:W-:-:S05]  /*15d0*/  @!P2 IADD3.X R3, PT, PT, R58, R55, RZ, P1, !PT ;  /* 0x000000373a03a210 */ /* 0x000fca0000ffe4ff */
[----:B------:R0:W-:Y:S01]  /*15e0*/  @!P2 STL.64 [R1+0x7b0], R2 ;  /* 0x0007b0020100a387 */ /* 0x0001e20000100a00 */
[----:B------:R-:W-:Y:S02]  /*15f0*/  LOP3.LUT R18, R18, 0xffffdfff, RZ, 0xc0, !PT ;  /* 0xffffdfff12127812 */ /* 0x000fe400078ec0ff */
        /* <DEDUP_REMOVED lines=616> */
[----:B------:R1:W-:Y:S04]  /*3c80*/  STL.64 [R1+0xa28], R24 ;  /* 0x000a281801007387 */ /* 0x0003e80000100a00 */
[----:B------:R0:W-:Y:S01]  /*3c90*/  STL.64 [R1+0xa30], R26 ;  /* 0x000a301a01007387 */ /* 0x0001e20000100a00 */
[----:B-1----:R-:W-:-:S04]  /*3ca0*/  @!P2 IADD3 R24, P1, PT, R0, R54, RZ ;  /* 0x000000360018a210 */ /* 0x002fc80007f3e0ff */
[----:B------:R-:W-:Y:S02]  /*3cb0*/  @!P2 IADD3.X R25, PT, PT, R58, R55, RZ, P1, !PT ;  /* 0x000000373a19a210 */ /* 0x000fe40000ffe4ff */
[----:B------:R-:W-:Y:S02]  /*3cc0*/  LOP3.LUT R19, R19, 0xfffbffff, RZ, 0xc0, !PT ;  /* 0xfffbffff13137812 */ /* 0x000fe400078ec0ff */
[----:B0-----:R-:W-:Y:S02]  /*3cd0*/  @!P2 IADD3 R26, P1, PT, R0, R8, RZ ;  /* 0x00000008001aa210 */ /* 0x001fe40007f3e0ff */
[----:B------:R-:W-:Y:S02]  /*3ce0*/  IADD3 R0, PT, PT, R57, 0x140, RZ ;  /* 0x0000014039007810 */ /* 0x000fe40007ffe0ff */
[----:B------:R-:W-:Y:S02]  /*3cf0*/  @!P2 IADD3.X R27, PT, PT, R58, R9, RZ, P1, !PT ;  /* 0x000000093a1ba210 */ /* 0x000fe40000ffe4ff */
[----:B------:R-:W-:-:S02]  /*3d00*/  SHF.R.S32.HI R56, RZ, 0x1f, R0 ;  /* 0x0000001fff387819 */ /* 0x000fc40000011400 */
[----:B------:R-:W-:Y:S02]  /*3d10*/  ISETP.GE.U32.AND P1, PT, R0, UR16, PT ;  /* 0x0000001000007c0c */ /* 0x000fe4000bf26070 */
[----:B------:R-:W-:Y:S02]  /*3d20*/  @P2 LOP3.LUT R19, R19, 0x40000, RZ, 0xfc, !PT ;  /* 0x0004000013132812 */ /* 0x000fe400078efcff */
        /* <DEDUP_REMOVED lines=12> */
[----:B-1----:R-:W-:-:S04]  /*3df0*/  @!P2 IADD3 R2, P1, PT, R0, R54, RZ ;  /* 0x000000360002a210 */ /* 0x002fc80007f3e0ff */
[----:B------:R-:W-:-:S05]  /*3e00*/  @!P2 IADD3.X R3, PT, PT, R58, R55, RZ, P1, !PT ;  /* 0x000000373a03a210 */ /* 0x000fca0000ffe4ff */
[----:B------:R0:W-:Y:S01]  /*3e10*/  @!P2 STL.64 [R1+0x6b0], R2 ;  /* 0x0006b0020100a387 */ /* 0x0001e20000100a00 */
        /* <DEDUP_REMOVED lines=29> */
[----:B------:R-:W-:Y:S01]  /*3ff0*/  @!P2 STL.64 [R1+0x680], R2 ;  /* 0x000680020100a387 */ /* 0x000fe20000100a00 */
[----:B------:R-:W-:-:S02]  /*4000*/  @P2 LOP3.LUT R19, R19, 0x10000, RZ, 0xfc, !PT ;  /* 0x0001000013132812 */ /* 0x000fc400078efcff */
        /* <DEDUP_REMOVED lines=220> */
[----:B------:R-:W-:Y:S02]  /*4dd0*/  @!P2 IADD3.X R3, PT, PT, R58, R55, RZ, P1, !PT ;  /* 0x000000373a03a210 */ /* 0x000fe40000ffe4ff */
[----:B------:R-:W-:-:S03]  /*4de0*/  LOP3.LUT R19, R19, 0xffffffbf, RZ, 0xc0, !PT ;  /* 0xffffffbf13137812 */ /* 0x000fc600078ec0ff */
[----:B------:R0:W-:Y:S01]  /*4df0*/  @!P2 STL.64 [R1+0x598], R2 ;  /* 0x000598020100a387 */ /* 0x0001e20000100a00 */
[----:B------:R-:W-:Y:S02]  /*4e00*/  @P2 LOP3.LUT R19, R19, 0x40, RZ, 0xfc, !PT ;  /* 0x0000004013132812 */ /* 0x000fe400078efcff */
[----:B-1----:R-:W-:Y:S02]  /*4e10*/  @!P2 IADD3 R10, P1, PT, R0, R8, RZ ;  /* 0x00000008000aa210 */ /* 0x002fe40007f3e0ff */
[----:B------:R-:W-:Y:S02]  /*4e20*/  IADD3 R0, PT, PT, R57, 0x1a0, RZ ;  /* 0x000001a039007810 */ /* 0x000fe40007ffe0ff */
[----:B------:R-:W-:Y:S02]  /*4e30*/  @!P2 IADD3.X R11, PT, PT, R58, R9, RZ, P1, !PT ;  /* 0x000000093a0ba210 */ /* 0x000fe40000ffe4ff */
[----:B------:R-:W-:Y:S02]  /*4e40*/  SHF.R.S32.HI R56, RZ, 0x1f, R0 ;  /* 0x0000001fff387819 */ /* 0x000fe40000011400 */
[----:B------:R-:W-:-:S04]  /*4e50*/  ISETP.GE.U32.AND P1, PT, R0, UR16, PT ;  /* 0x0000001000007c0c */ /* 0x000fc8000bf26070 */
        /* <DEDUP_REMOVED lines=12> */
[----:B0-----:R-:W-:Y:S01]  /*4f20*/  @!P2 IADD3 R2, P1, PT, R0, R54, RZ ;  /* 0x000000360002a210 */ /* 0x001fe20007f3e0ff */
[----:B------:R1:W-:Y:S03]  /*4f30*/  STL.64 [R1+0xa78], R12 ;  /* 0x000a780c01007387 */ /* 0x0003e60000100a00 */
        /* <DEDUP_REMOVED lines=25> */
[----:B------:R-:W-:Y:S01]  /*50d0*/  @!P2 STL.64 [R1+0x568], R2 ;  /* 0x000568020100a387 */ /* 0x000fe20000100a00 */
[----:B------:R-:W-:Y:S02]  /*50e0*/  @P2 LOP3.LUT R19, R19, 0x10, RZ, 0xfc, !PT ;  /* 0x0000001013132812 */ /* 0x000fe400078efcff */
[----:B-1----:R-:W-:Y:S02]  /*50f0*/  @!P2 IADD3 R16, P1, PT, R0, R8, RZ ;  /* 0x000000080010a210 */ /* 0x002fe40007f3e0ff */
        /* <DEDUP_REMOVED lines=18> */
[----:B------:R-:W0:Y:S01]  /*5220*/  @!P2 LDC.64 R8, c[0x0][0x398] ;  /* 0x0000e600ff08ab82 */ /* 0x000e220000000a00 */
[----:B------:R0:W-:Y:S01]  /*5230*/  STL.64 [R1+0xa48], R50 ;  /* 0x000a483201007387 */ /* 0x0001e20000100a00 */
        /* <DEDUP_REMOVED lines=67> */
[----:B------:R0:W-:Y:S02]  /*5670*/  STL.64 [R1+0xa58], R46 ;  /* 0x000a582e01007387 */ /* 0x0001e40000100a00 */
        /* <DEDUP_REMOVED lines=30> */
[----:B------:R2:W-:Y:S02]  /*5860*/  @!P1 STL.64 [R1+0x4d8], R58 ;  /* 0x0004d83a01009387 */ /* 0x0005e40000100a00 */
[----:B--2---:R-:W-:-:S02]  /*5870*/  @!P2 MOV R58, R44 ;  /* 0x0000002c003aa202 */ /* 0x004fc40000000f00 */
[----:B------:R-:W-:Y:S01]  /*5880*/  @!P2 MOV R59, R43 ;  /* 0x0000002b003ba202 */ /* 0x000fe20000000f00 */
[----:B0-----:R-:W-:-:S04]  /*5890*/  @!P2 IMAD R56, R56, R54, RZ ;  /* 0x000000363838a224 */ /* 0x001fc800078e02ff */
[C---:B------:R-:W-:Y:S02]  /*58a0*/  @!P2 IMAD R55, R0.reuse, R55, R56 ;  /* 0x000000370037a224 */ /* 0x040fe400078e0238 */
        /* <DEDUP_REMOVED lines=56> */
[----:B0-----:R-:W0:Y:S01]  /*5c30*/  @!P5 LDC.64 R54, c[0x0][0x3f8] ;  /* 0x0000fe00ff36db82 */ /* 0x001e220000000a00 */
[----:B------:R1:W-:Y:S07]  /*5c40*/  @!P4 STL.64 [R1+0x490], R58 ;  /* 0x0004903a0100c387 */ /* 0x0003ee0000100a00 */
[----:B------:R-:W2:Y:S01]  /*5c50*/  @!P5 LDC.64 R8, c[0x0][0x3a0] ;  /* 0x0000e800ff08db82 */ /* 0x000ea20000000a00 */
[----:B-1----:R-:W-:Y:S02]  /*5c60*/  @!P5 MOV R58, R44 ;  /* 0x0000002c003ad202 */ /* 0x002fe40000000f00 */
[----:B------:R-:W-:Y:S01]  /*5c70*/  @!P5 MOV R59, R43 ;  /* 0x0000002b003bd202 */ /* 0x000fe20000000f00 */
[----:B0-----:R-:W-:-:S02]  /*5c80*/  @!P5 IMAD R56, R56, R54, RZ ;  /* 0x000000363838d224 */ /* 0x001fc400078e02ff */
[----:B------:R-:W-:-:S04]  /*5c90*/  @!P5 IMAD.WIDE.U32 R58, R0, R54, R58 ;  /* 0x00000036003ad225 */ /* 0x000fc800078e003a */
[----:B------:R-:W-:Y:S01]  /*5ca0*/  @!P5 IMAD R55, R0, R55, R56 ;  /* 0x000000370037d224 */ /* 0x000fe200078e0238 */
[----:B------:R-:W-:-:S04]  /*5cb0*/  @!P5 SHF.L.U32 R54, R58, 0x2, RZ ;  /* 0x000000023a36d819 */ /* 0x000fc800000006ff */
[----:B------:R-:W-:-:S04]  /*5cc0*/  @!P5 IADD3 R0, PT, PT, R59, R55, RZ ;  /* 0x000000373b00d210 */ /* 0x000fc80007ffe0ff */
[----:B------:R-:W-:Y:S02]  /*5cd0*/  @!P5 SHF.L.U64.HI R0, R58, 0x2, R0 ;  /* 0x000000023a00d819 */ /* 0x000fe40000010200 */
[----:B------:R-:W-:Y:S02]  /*5ce0*/  MOV R58, R2 ;  /* 0x00000002003a7202 */ /* 0x000fe40000000f00 */
[----:B--2---:R-:W-:Y:S02]  /*5cf0*/  @!P5 IADD3 R2, P6, PT, R54, R8, RZ ;  /* 0x000000083602d210 */ /* 0x004fe40007fde0ff */
[----:B------:R-:W-:Y:S02]  /*5d00*/  MOV R59, R3 ;  /* 0x00000003003b7202 */ /* 0x000fe40000000f00 */
[----:B------:R-:W-:Y:S02]  /*5d10*/  @!P5 IADD3.X R3, PT, PT, R0, R9, RZ, P6, !PT ;  /* 0x000000090003d210 */ /* 0x000fe400037fe4ff */
[----:B------:R-:W0:Y:S02]  /*5d20*/  @!P5 LDC.64 R8, c[0x0][0x398] ;  /* 0x0000e600ff08db82 */ /* 0x000e240000000a00 */
[----:B0-----:R-:W-:-:S04]  /*5d30*/  @!P5 IADD3 R54, P6, PT, R54, R8, RZ ;  /* 0x000000083636d210 */ /* 0x001fc80007fde0ff */
[----:B------:R-:W-:Y:S02]  /*5d40*/  @!P5 IADD3.X R55, PT, PT, R0, R9, RZ, P6, !PT ;  /* 0x000000090037d210 */ /* 0x000fe400037fe4ff */
[----:B------:R-:W-:-:S03]  /*5d50*/  IADD3 R0, PT, PT, R57, 0x1f8, RZ ;  /* 0x000001f839007810 */ /* 0x000fc60007ffe0ff */
[----:B------:R0:W-:Y:S01]  /*5d60*/  @!P5 STL.64 [R1+0x488], R54 ;  /* 0x000488360100d387 */ /* 0x0001e20000100a00 */
[----:B------:R-:W-:Y:S02]  /*5d70*/  ISETP.GE.U32.AND P6, PT, R0, UR16, PT ;  /* 0x0000001000007c0c */ /* 0x000fe4000bfc6070 */
[----:B0-----:R-:W-:-:S04]  /*5d80*/  SHF.R.S32.HI R54, RZ, 0x1f, R0 ;  /* 0x0000001fff367819 */ /* 0x001fc80000011400 */
[----:B------:R-:W-:-:S13]  /*5d90*/  ISETP.GE.AND.EX P6, PT, R54, UR17, PT, P6 ;  /* 0x0000001136007c0c */ /* 0x000fda000bfc6360 */
[----:B------:R-:W0:Y:S01]  /*5da0*/  @!P6 LDC.64 R8, c[0x0][0x3f8] ;  /* 0x0000fe00ff08eb82 */ /* 0x000e220000000a00 */
[----:B------:R-:W-:Y:S01]  /*5db0*/  @!P6 MOV R55, R43 ;  /* 0x0000002b0037e202 */ /* 0x000fe20000000f00 */
[----:B------:R1:W-:Y:S01]  /*5dc0*/  STL.64 [R1+0x960], R42 ;  /* 0x0009602a01007387 */ /* 0x0003e20000100a00 */
[----:B0-----:R-:W-:-:S04]  /*5dd0*/  @!P6 IMAD R54, R54, R8, RZ ;  /* 0x000000083636e224 */ /* 0x001fc800078e02ff */
[----:B------:R-:W-:Y:S01]  /*5de0*/  @!P6 IMAD R9, R0, R9, R54 ;  /* 0x000000090009e224 */ /* 0x000fe200078e0236 */
[----:B------:R-:W-:-:S05]  /*5df0*/  @!P6 MOV R54, R44 ;  /* 0x0000002c0036e202 */ /* 0x000fca0000000f00 */
[----:B------:R-:W-:-:S05]  /*5e00*/  @!P6 IMAD.WIDE.U32 R54, R0, R8, R54 ;  /* 0x000000080036e225 */ /* 0x000fca00078e0036 */
[----:B------:R-:W-:Y:S02]  /*5e10*/  @!P6 IADD3 R9, PT, PT, R55, R9, RZ ;  /* 0x000000093709e210 */ /* 0x000fe40007ffe0ff */
[C---:B-1----:R-:W-:Y:S02]  /*5e20*/  @!P6 SHF.L.U32 R42, R54.reuse, 0x2, RZ ;  /* 0x00000002362ae819 */ /* 0x042fe400000006ff */
[----:B------:R-:W-:Y:S02]  /*5e30*/  @!P6 SHF.L.U64.HI R43, R54, 0x2, R9 ;  /* 0x00000002362be819 */ /* 0x000fe40000010209 */
[----:B------:R-:W-:Y:S02]  /*5e40*/  MOV R54, R10 ;  /* 0x0000000a00367202 */ /* 0x000fe40000000f00 */
[----:B------:R-:W-:Y:S02]  /*5e50*/  MOV R55, R11 ;  /* 0x0000000b00377202 */ /* 0x000fe40000000f00 */
[----:B------:R-:W2:Y:S01]  /*5e60*/  LDL.LU.64 R10, [R1+0xa70] ;  /* 0x000a7000010a7983 */ /* 0x000ea20000300a00 */
[----:B------:R-:W-:-:S02]  /*5e70*/  MOV R8, R12 ;  /* 0x0000000c00087202 */ /* 0x000fc40000000f00 */
[----:B------:R-:W-:Y:S02]  /*5e80*/  MOV R9, R13 ;  /* 0x0000000d00097202 */ /* 0x000fe40000000f00 */
[----:B------:R-:W3:Y:S01]  /*5e90*/  LDL.LU.64 R12, [R1+0xa78] ;  /* 0x000a7800010c7983 */ /* 0x000ee20000300a00 */
[----:B------:R-:W-:Y:S02]  /*5ea0*/  MOV R56, R58 ;  /* 0x0000003a00387202 */ /* 0x000fe40000000f00 */
[----:B------:R-:W-:Y:S02]  /*5eb0*/  MOV R57, R59 ;  /* 0x0000003b00397202 */ /* 0x000fe40000000f00 */
[----:B------:R-:W0:Y:S01]  /*5ec0*/  @!P6 LDC.64 R58, c[0x0][0x3a0] ;  /* 0x0000e800ff3aeb82 */ /* 0x000e220000000a00 */
[----:B------:R-:W-:-:S04]  /*5ed0*/  LOP3.LUT R18, R18, 0xfbffffff, RZ, 0xc0, !PT ;  /* 0xfbffffff12127812 */ /* 0x000fc800078ec0ff */
[----:B------:R-:W-:Y:S01]  /*5ee0*/  @P1 LOP3.LUT R18, R18, 0x4000000, RZ, 0xfc, !PT ;  /* 0x0400000012121812 */ /* 0x000fe200078efcff */
[----:B------:R1:W-:Y:S01]  /*5ef0*/  STL.64 [R1+0x978], R42 ;  /* 0x0009782a01007387 */ /* 0x0003e20000100a00 */
[----:B0-----:R-:W-:Y:S02]  /*5f00*/  @!P6 IADD3 R58, P1, PT, R42, R58, RZ ;  /* 0x0000003a2a3ae210 */ /* 0x001fe40007f3e0ff */
[----:B-1----:R-:W-:Y:S02]  /*5f10*/  MOV R42, R8 ;  /* 0x00000008002a7202 */ /* 0x002fe40000000f00 */
[----:B------:R-:W-:Y:S02]  /*5f20*/  @!P6 IADD3.X R59, PT, PT, R43, R59, RZ, P1, !PT ;  /* 0x0000003b2b3be210 */ /* 0x000fe40000ffe4ff */
[----:B------:R-:W-:Y:S02]  /*5f30*/  MOV R43, R9 ;  /* 0x00000009002b7202 */ /* 0x000fe40000000f00 */
[----:B------:R-:W-:Y:S01]  /*5f40*/  CS2R R8, SRZ ;  /* 0x0000000000087805 */ /* 0x000fe2000001ff00 */
[----:B------:R0:W-:Y:S04]  /*5f50*/  STL.64 [R1+0x980], R58 ;  /* 0x0009803a01007387 */ /* 0x0001e80000100a00 */
[----:B------:R1:W-:Y:S01]  /*5f60*/  STL.64 [R1+0x970], R44 ;  /* 0x0009702c01007387 */ /* 0x0003e20000100a00 */
[----:B0-----:R-:W-:-:S02]  /*5f70*/  MOV R58, R14 ;  /* 0x0000000e003a7202 */ /* 0x001fc40000000f00 */
[----:B------:R-:W-:Y:S02]  /*5f80*/  MOV R59, R15 ;  /* 0x0000000f003b7202 */ /* 0x000fe40000000f00 */
[----:B------:R-:W4:Y:S01]  /*5f90*/  LDL.LU.64 R14, [R1+0xa68] ;  /* 0x000a6800010e7983 */ /* 0x000f220000300a00 */
[----:B-1----:R-:W-:Y:S02]  /*5fa0*/  MOV R44, R16 ;  /* 0x00000010002c7202 */ /* 0x002fe40000000f00 */
[----:B------:R-:W-:Y:S02]  /*5fb0*/  MOV R45, R17 ;  /* 0x00000011002d7202 */ /* 0x000fe40000000f00 */
[----:B------:R-:W4:Y:S04]  /*5fc0*/  LDL.LU.64 R16, [R1+0xa80] ;  /* 0x000a800001107983 */ /* 0x000f280000300a00 */
[----:B--2---:R0:W2:Y:S02]  /*5fd0*/  @!P0 LDG.E.64 R8, desc[UR10][R10.64] ;  /* 0x0000000a0a088981 */ /* 0x0040a4000c1e1b00 */
[----:B0-----:R-:W-:-:S06]  /*5fe0*/  CS2R R10, SRZ ;  /* 0x00000000000a7805 */ /* 0x001fcc000001ff00 */
[----:B---3--:R0:W3:Y:S01]  /*5ff0*/  @!P0 LDG.E.64 R10, desc[UR10][R12.64] ;  /* 0x0000000a0c0a8981 */ /* 0x0080e2000c1e1b00 */
[----:B------:R-:W-:-:S04]  /*6000*/  LOP3.LUT R18, R18, 0xf7ffffff, RZ, 0xc0, !PT ;  /* 0xf7ffffff12127812 */ /* 0x000fc800078ec0ff */
[----:B------:R-:W-:-:S04]  /*6010*/  @P2 LOP3.LUT R18, R18, 0x8000000, RZ, 0xfc, !PT ;  /* 0x0800000012122812 */ /* 0x000fc800078efcff */
[----:B------:R-:W-:Y:S02]  /*6020*/  LOP3.LUT P2, RZ, R18, 0x1000000, RZ, 0xc0, !PT ;  /* 0x0100000012ff7812 */ /* 0x000fe4000784c0ff */
[----:B0-----:R-:W-:Y:S01]  /*6030*/  CS2R R12, SRZ ;  /* 0x00000000000c7805 */ /* 0x001fe2000001ff00 */
[----:B------:R0:W-:Y:S04]  /*6040*/  @!P5 STL.64 [R1+0x478], R2 ;  /* 0x000478020100d387 */ /* 0x0001e80000100a00 */
[----:B0-----:R-:W4:Y:S01]  /*6050*/  LDL.LU.64 R2, [R1+0xa88] ;  /* 0x000a880001027983 */ /* 0x001f220000300a00 */
[----:B--2---:R-:W-:-:S05]  /*6060*/  @!P0 MOV R13, R9 ;  /* 0x00000009000d8202 */ /* 0x004fca0000000f00 */
[----:B------:R-:W-:Y:S01]  /*6070*/  STL [R1+0x560], R13 ;  /* 0x0005600d01007387 */ /* 0x000fe20000100800 */
[----:B---3--:R-:W-:-:S05]  /*6080*/  @!P0 MOV R12, R10 ;  /* 0x0000000a000c8202 */ /* 0x008fca0000000f00 */
[----:B------:R0:W-:Y:S02]  /*6090*/  STL [R1+0x46c], R12 ;  /* 0x00046c0c01007387 */ /* 0x0001e40000100800 */
[----:B0-----:R-:W-:-:S06]  /*60a0*/  CS2R R12, SRZ ;  /* 0x00000000000c7805 */ /* 0x001fcc000001ff00 */
[----:B----4-:R0:W2:Y:S02]  /*60b0*/  @!P2 LDG.E.64 R12, desc[UR10][R14.64] ;  /* 0x0000000a0e0ca981 */ /* 0x0100a4000c1e1b00 */
[----:B0-----:R-:W-:-:S06]  /*60c0*/  CS2R R14, SRZ ;  /* 0x00000000000e7805 */ /* 0x001fcc000001ff00 */
[----:B------:R0:W3:Y:S01]  /*60d0*/  @!P2 LDG.E.64 R14, desc[UR10][R16.64] ;  /* 0x0000000a100ea981 */ /* 0x0000e2000c1e1b00 */
[----:B------:R-:W-:Y:S02]  /*60e0*/  LOP3.LUT P1, RZ, R18, 0x800000, RZ, 0xc0, !PT ;  /* 0x0080000012ff7812 */ /* 0x000fe4000782c0ff */
[----:B0-----:R-:W-:Y:S02]  /*60f0*/  CS2R R16, SRZ ;  /* 0x0000000000107805 */ /* 0x001fe4000001ff00 */
[----:B--2---:R-:W-:-:S05]  /*6100*/  @!P2 MOV R17, R13 ;  /* 0x0000000d0011a202 */ /* 0x004fca0000000f00 */
[----:B------:R-:W-:Y:S01]  /*6110*/  STL [R1+0x5ac], R17 ;  /* 0x0005ac1101007387 */ /* 0x000fe20000100800 */
[----:B---3--:R-:W-:-:S05]  /*6120*/  @!P2 MOV R16, R14 ;  /* 0x0000000e0010a202 */ /* 0x008fca0000000f00 */
[----:B------:R0:W-:Y:S02]  /*6130*/  STL [R1+0x474], R16 ;  /* 0x0004741001007387 */ /* 0x0001e40000100800 */
[----:B0-----:R-:W-:-:S06]  /*6140*/  CS2R R16, SRZ ;  /* 0x0000000000107805 */ /* 0x001fcc000001ff00 */
[----:B------:R0:W2:Y:S02]  /*6150*/  @!P1 LDG.E.64 R16, desc[UR10][R2.64] ;  /* 0x0000000a02109981 */ /* 0x0000a4000c1e1b00 */
[----:B0-----:R-:W-:-:S06]  /*6160*/  CS2R R2, SRZ ;  /* 0x0000000000027805 */ /* 0x001fcc000001ff00 */
[----:B------:R0:W3:Y:S01]  /*6170*/  @!P1 LDG.E.64 R2, desc[UR10][R4.64] ;  /* 0x0000000a04029981 */ /* 0x0000e2000c1e1b00 */
[----:B------:R-:W-:Y:S01]  /*6180*/  HFMA2 R0, -RZ, RZ, 0, 0 ;  /* 0x00000000ff007431 */ /* 0x000fe200000001ff */
[----:B------:R-:W-:-:S05]  /*6190*/  @!P0 MOV R0, R8 ;  /* 0x0000000800008202 */ /* 0x000fca0000000f00 */
[----:B------:R1:W-:Y:S01]  /*61a0*/  STL [R1+0x54c], R0 ;  /* 0x00054c0001007387 */ /* 0x0003e20000100800 */
[----:B0-----:R-:W-:Y:S01]  /*61b0*/  CS2R R4, SRZ ;  /* 0x0000000000047805 */ /* 0x001fe2000001ff00 */
[----:B-1----:R-:W-:Y:S01]  /*61c0*/  HFMA2 R0, -RZ, RZ, 0, 0 ;  /* 0x00000000ff007431 */ /* 0x002fe200000001ff */
[----:B------:R-:W-:Y:S02]  /*61d0*/  @!P0 MOV R0, R11 ;  /* 0x0000000b00008202 */ /* 0x000fe40000000f00 */
[----:B------:R-:W-:Y:S01]  /*61e0*/  LOP3.LUT P0, RZ, R18, 0x400000, RZ, 0xc0, !PT ;  /* 0x0040000012ff7812 */ /* 0x000fe2000780c0ff */
[----:B------:R0:W-:Y:S02]  /*61f0*/  STL.64 [R1+0x10], R8 ;  /* 0x0000100801007387 */ /* 0x0001e40000100a00 */
[----:B0-----:R-:W-:Y:S02]  /*6200*/  MOV R8, R46 ;  /* 0x0000002e00087202 */ /* 0x001fe40000000f00 */
[----:B------:R-:W-:-:S02]  /*6210*/  MOV R9, R47 ;  /* 0x0000002f00097202 */ /* 0x000fc40000000f00 */
[----:B------:R-:W4:Y:S01]  /*6220*/  LDL.LU.64 R46, [R1+0xa58] ;  /* 0x000a5800012e7983 */ /* 0x000f220000300a00 */
[----:B--2---:R-:W-:-:S05]  /*6230*/  @!P1 MOV R5, R17 ;  /* 0x0000001100059202 */ /* 0x004fca0000000f00 */
[----:B------:R-:W-:Y:S01]  /*6240*/  STL [R1+0x5f4], R5 ;  /* 0x0005f40501007387 */ /* 0x000fe20000100800 */
[----:B---3--:R-:W-:-:S05]  /*6250*/  @!P1 MOV R4, R2 ;  /* 0x0000000200049202 */ /* 0x008fca0000000f00 */
[----:B------:R0:W-:Y:S02]  /*6260*/  STL [R1+0x480], R4 ;  /* 0x0004800401007387 */ /* 0x0001e40000100800 */
[----:B0-----:R-:W-:-:S06]  /*6270*/  CS2R R4, SRZ ;  /* 0x0000000000047805 */ /* 0x001fcc000001ff00 */
[----:B------:R0:W2:Y:S02]  /*6280*/  @!P0 LDG.E.64 R4, desc[UR10][R6.64] ;  /* 0x0000000a06048981 */ /* 0x0000a4000c1e1b00 */
[----:B0-----:R-:W-:-:S06]  /*6290*/  CS2R R6, SRZ ;  /* 0x0000000000067805 */ /* 0x001fcc000001ff00 */
[----:B------:R0:W3:Y:S02]  /*62a0*/  @!P0 LDG.E.64 R6, desc[UR10][R40.64] ;  /* 0x0000000a28068981 */ /* 0x0000e4000c1e1b00 */
[----:B0-----:R-:W-:Y:S02]  /*62b0*/  MOV R40, R48 ;  /* 0x0000003000287202 */ /* 0x001fe40000000f00 */
[----:B------:R-:W-:Y:S02]  /*62c0*/  MOV R41, R49 ;  /* 0x0000003100297202 */ /* 0x000fe40000000f00 */
[----:B------:R-:W2:Y:S04]  /*62d0*/  LDL.LU.64 R48, [R1+0xa60] ;  /* 0x000a600001307983 */ /* 0x000ea80000300a00 */
[----:B------:R0:W-:Y:S02]  /*62e0*/  STL [R1+0x468], R0 ;  /* 0x0004680001007387 */ /* 0x0001e40000100800 */
[----:B0-----:R-:W-:Y:S01]  /*62f0*/  HFMA2 R0, -RZ, RZ, 0, 0 ;  /* 0x00000000ff007431 */ /* 0x001fe200000001ff */
[----:B------:R-:W-:-:S05]  /*6300*/  @!P2 MOV R0, R12 ;  /* 0x0000000c0000a202 */ /* 0x000fca0000000f00 */
[----:B------:R0:W-:Y:S02]  /*6310*/  STL [R1+0x57c], R0 ;  /* 0x00057c0001007387 */ /* 0x0001e40000100800 */
[----:B0-----:R-:W-:Y:S01]  /*6320*/  HFMA2 R0, -RZ, RZ, 0, 0 ;  /* 0x00000000ff007431 */ /* 0x001fe200000001ff */
[----:B------:R-:W-:Y:S02]  /*6330*/  @!P2 MOV R0, R15 ;  /* 0x0000000f0000a202 */ /* 0x000fe40000000f00 */
[----:B------:R-:W-:Y:S01]  /*6340*/  LOP3.LUT P2, RZ, R18, 0x200000, RZ, 0xc0, !PT ;  /* 0x0020000012ff7812 */ /* 0x000fe2000784c0ff */
[----:B------:R0:W-:Y:S04]  /*6350*/  STL.64 [R1+0x210], R10 ;  /* 0x0002100a01007387 */ /* 0x0001e80000100a00 */
[----:B------:R1:W-:Y:S01]  /*6360*/  STL.64 [R1+0x18], R12 ;  /* 0x0000180c01007387 */ /* 0x0003e20000100a00 */
[----:B0-----:R-:W-:-:S02]  /*6370*/  MOV R10, R8 ;  /* 0x00000008000a7202 */ /* 0x001fc40000000f00 */
[----:B------:R-:W-:Y:S02]  /*6380*/  MOV R11, R9 ;  /* 0x00000009000b7202 */ /* 0x000fe40000000f00 */
[----:B------:R-:W-:Y:S02]  /*6390*/  CS2R R8, SRZ ;  /* 0x0000000000087805 */ /* 0x000fe4000001ff00 */
[----:B-1----:R-:W-:Y:S02]  /*63a0*/  MOV R12, R50 ;  /* 0x00000032000c7202 */ /* 0x002fe40000000f00 */
[----:B------:R-:W-:Y:S02]  /*63b0*/  MOV R13, R51 ;  /* 0x00000033000d7202 */ /* 0x000fe40000000f00 */
[----:B------:R-:W3:Y:S04]  /*63c0*/  LDL.LU.64 R50, [R1+0xa48] ;  /* 0x000a480001327983 */ /* 0x000ee80000300a00 */
[----:B----4-:R0:W4:Y:S02]  /*63d0*/  @!P2 LDG.E.64 R8, desc[UR10][R46.64] ;  /* 0x0000000a2e08a981 */ /* 0x010124000c1e1b00 */
[----:B0-----:R-:W-:-:S02]  /*63e0*/  MOV R46, R10 ;  /* 0x0000000a002e7202 */ /* 0x001fc40000000f00 */
[----:B------:R-:W-:Y:S02]  /*63f0*/  MOV R47, R11 ;  /* 0x0000000b002f7202 */ /* 0x000fe40000000f00 */
[----:B------:R-:W-:-:S06]  /*6400*/  CS2R R10, SRZ ;  /* 0x00000000000a7805 */ /* 0x000fcc000001ff00 */
[----:B--2---:R0:W2:Y:S02]  /*6410*/  @!P2 LDG.E.64 R10, desc[UR10][R48.64] ;  /* 0x0000000a300aa981 */ /* 0x0040a4000c1e1b00 */
[----:B0-----:R-:W-:Y:S02]  /*6420*/  MOV R48, R52 ;  /* 0x0000003400307202 */ /* 0x001fe40000000f00 */
[----:B------:R-:W-:Y:S02]  /*6430*/  MOV R49, R53 ;  /* 0x0000003500317202 */ /* 0x000fe40000000f00 */
[----:B------:R-:W4:Y:S04]  /*6440*/  LDL.LU.64 R52, [R1+0xa50] ;  /* 0x000a500001347983 */ /* 0x000f280000300a00 */
        /* <DEDUP_REMOVED lines=14> */
[----:B------:R-:W2:Y:S04]  /*6530*/  LDL.LU.64 R20, [R1+0xa38] ;  /* 0x000a380001147983 */ /* 0x000ea80000300a00 */
[----:B---3--:R0:W3:Y:S02]  /*6540*/  @!P1 LDG.E.64 R12, desc[UR10][R50.64] ;  /* 0x0000000a320c9981 */ /* 0x0080e4000c1e1b00 */
[----:B0-----:R-:W-:-:S02]  /*6550*/  MOV R50, R14 ;  /* 0x0000000e00327202 */ /* 0x001fc40000000f00 */
[----:B------:R-:W-:Y:S02]  /*6560*/  MOV R51, R15 ;  /* 0x0000000f00337202 */ /* 0x000fe40000000f00 */
[----:B------:R-:W-:-:S06]  /*6570*/  CS2R R14, SRZ ;  /* 0x00000000000e7805 */ /* 0x000fcc000001ff00 */
[----:B----4-:R0:W4:Y:S02]  /*6580*/  @!P1 LDG.E.64 R14, desc[UR10][R52.64] ;  /* 0x0000000a340e9981 */ /* 0x010124000c1e1b00 */
[----:B0-----:R-:W-:Y:S02]  /*6590*/  MOV R52, R22 ;  /* 0x0000001600347202 */ /* 0x001fe40000000f00 */
[----:B------:R-:W-:Y:S02]  /*65a0*/  MOV R53, R23 ;  /* 0x0000001700357202 */ /* 0x000fe40000000f00 */
[----:B------:R-:W3:Y:S04]  /*65b0*/  LDL.LU.64 R22, [R1+0xa40] ;  /* 0x000a400001167983 */ /* 0x000ee80000300a00 */
[----:B------:R0:W-:Y:S04]  /*65c0*/  STL [R1+0x4a4], R0 ;  /* 0x0004a40001007387 */ /* 0x0001e80000100800 */
[----:B------:R1:W-:Y:S01]  /*65d0*/  STL [R1+0x9f4], R37 ;  /* 0x0009f42501007387 */ /* 0x0003e20000100800 */
[----:B0-----:R-:W-:Y:S01]  /*65e0*/  HFMA2 R0, -RZ, RZ, 0, 0 ;  /* 0x00000000ff007431 */ /* 0x001fe200000001ff */
[----:B------:R-:W-:-:S02]  /*65f0*/  @!P0 MOV R0, R4 ;  /* 0x0000000400008202 */ /* 0x000fc40000000f00 */
[----:B------:R0:W-:Y:S01]  /*6600*/  STL [R1+0x9f0], R61 ;  /* 0x0009f03d01007387 */ /* 0x0001e20000100800 */
[----:B-1----:R-:W-:-:S03]  /*6610*/  MOV R37, RZ ;  /* 0x000000ff00257202 */ /* 0x002fc60000000f00 */
[----:B------:R1:W-:Y:S01]  /*6620*/  STL [R1+0x604], R0 ;  /* 0x0006040001007387 */ /* 0x0003e20000100800 */
[----:B------:R-:W-:Y:S01]  /*6630*/  @!P0 MOV R37, R6 ;  /* 0x0000000600258202 */ /* 0x000fe20000000f00 */
[----:B0-----:R-:W-:Y:S01]  /*6640*/  HFMA2 R61, -RZ, RZ, 0, 0 ;  /* 0x00000000ff3d7431 */ /* 0x001fe200000001ff */
[----:B------:R-:W-:Y:S01]  /*6650*/  @!P0 MOV R61, R5 ;  /* 0x00000005003d8202 */ /* 0x000fe20000000f00 */
[----:B-1----:R-:W-:Y:S01]  /*6660*/  HFMA2 R0, -RZ, RZ, 0, 0 ;  /* 0x00000000ff007431 */ /* 0x002fe200000001ff */
[----:B------:R-:W-:Y:S02]  /*6670*/  @!P0 MOV R0, R7 ;  /* 0x0000000700008202 */ /* 0x000fe40000000f00 */
[----:B------:R-:W-:Y:S01]  /*6680*/  LOP3.LUT P0, RZ, R18, 0x80000, RZ, 0xc0, !PT ;  /* 0x0008000012ff7812 */ /* 0x000fe2000780c0ff */
[----:B------:R0:W-:Y:S04]  /*6690*/  STL.64 [R1+0x220], R2 ;  /* 0x0002200201007387 */ /* 0x0001e80000100a00 */
[----:B------:R1:W-:Y:S01]  /*66a0*/  STL.64 [R1+0x28], R4 ;  /* 0x0000280401007387 */ /* 0x0003e20000100a00 */
[----:B0-----:R-:W-:-:S02]  /*66b0*/  CS2R R2, SRZ ;  /* 0x0000000000027805 */ /* 0x001fc4000001ff00 */
[----:B-1----:R-:W-:-:S05]  /*66c0*/  MOV R4, R24 ;  /* 0x0000001800047202 */ /* 0x002fca0000000f00 */
[----:B--2---:R0:W2:Y:S01]  /*66d0*/  @!P0 LDG.E.64 R2, desc[UR10][R20.64] ;  /* 0x0000000a14028981 */ /* 0x0040a2000c1e1b00 */
[----:B------:R-:W-:-:S03]  /*66e0*/  MOV R5, R25 ;  /* 0x0000001900057202 */ /* 0x000fc60000000f00 */
[----:B------:R-:W4:Y:S01]  /*66f0*/  LDL.LU.64 R24, [R1+0xa28] ;  /* 0x000a280001187983 */ /* 0x000f220000300a00 */
[----:B0-----:R-:W-:Y:S02]  /*6700*/  MOV R20, R16 ;  /* 0x0000001000147202 */ /* 0x001fe40000000f00 */
[----:B------:R-:W-:Y:S02]  /*6710*/  MOV R21, R17 ;  /* 0x0000001100157202 */ /* 0x000fe40000000f00 */
[----:B------:R-:W-:Y:S01]  /*6720*/  CS2R R16, SRZ ;  /* 0x0000000000107805 */ /* 0x000fe2000001ff00 */
[----:B------:R0:W-:Y:S04]  /*6730*/  STL [R1+0x638], R61 ;  /* 0x0006383d01007387 */ /* 0x0001e80000100800 */
[----:B------:R1:W-:Y:S04]  /*6740*/  STL [R1+0x4c0], R0 ;  /* 0x0004c00001007387 */ /* 0x0003e80000100800 */
[----:B------:R1:W-:Y:S01]  /*6750*/  STL.64 [R1+0x30], R8 ;  /* 0x0000300801007387 */ /* 0x0003e20000100a00 */
[----:B0-----:R-:W-:Y:S01]  /*6760*/  HFMA2 R61, -RZ, RZ, 0, 0 ;  /* 0x00000000ff3d7431 */ /* 0x001fe200000001ff */
[----:B------:R-:W-:Y:S01]  /*6770*/  @!P2 MOV R61, R9 ;  /* 0x00000009003da202 */ /* 0x000fe20000000f00 */
[----:B-1----:R-:W-:Y:S01]  /*6780*/  HFMA2 R0, -RZ, RZ, 0, 0 ;  /* 0x00000000ff007431 */ /* 0x002fe200000001ff */
[----:B------:R-:W-:-:S02]  /*6790*/  @!P2 MOV R0, R8 ;  /* 0x000000080000a202 */ /* 0x000fc40000000f00 */
[----:B------:R-:W-:Y:S02]  /*67a0*/  MOV R8, R28 ;  /* 0x0000001c00087202 */ /* 0x000fe40000000f00 */
[----:B------:R-:W-:Y:S02]  /*67b0*/  MOV R9, R29 ;  /* 0x0000001d00097202 */ /* 0x000fe40000000f00 */
[----:B------:R-:W2:Y:S04]  /*67c0*/  LDL.LU.64 R28, [R1+0xa18] ;  /* 0x000a1800011c7983 */ /* 0x000ea80000300a00 */
[----:B---3--:R0:W3:Y:S02]  /*67d0*/  @!P0 LDG.E.64 R16, desc[UR10][R22.64] ;  /* 0x0000000a16108981 */ /* 0x0080e4000c1e1b00 */
[----:B0-----:R-:W-:-:S02]  /*67e0*/  MOV R22, R26 ;  /* 0x0000001a00167202 */ /* 0x001fc40000000f00 */
[----:B------:R-:W-:Y:S02]  /*67f0*/  MOV R23, R27 ;  /* 0x0000001b00177202 */ /* 0x000fe40000000f00 */
[----:B------:R-:W3:Y:S04]  /*6800*/  LDL.LU.64 R26, [R1+0xa30] ;  /* 0x000a3000011a7983 */ /* 0x000ee80000300a00 */
[----:B------:R0:W-:Y:S04]  /*6810*/  STL [R1+0x4a0], R37 ;  /* 0x0004a02501007387 */ /* 0x0001e80000100800 */
[----:B------:R1:W-:Y:S01]  /*6820*/  STL [R1+0x648], R0 ;  /* 0x0006480001007387 */ /* 0x0003e20000100800 */
[----:B0-----:R-:W-:-:S02]  /*6830*/  MOV R37, RZ ;  /* 0x000000ff00257202 */ /* 0x001fc40000000f00 */
[----:B------:R-:W-:Y:S01]  /*6840*/  @!P2 MOV R37, R10 ;  /* 0x0000000a0025a202 */ /* 0x000fe20000000f00 */
[----:B-1----:R-:W-:Y:S01]  /*6850*/  HFMA2 R0, -RZ, RZ, 0, 0 ;  /* 0x00000000ff007431 */ /* 0x002fe200000001ff */
[----:B------:R-:W-:Y:S02]  /*6860*/  @!P2 MOV R0, R11 ;  /* 0x0000000b0000a202 */ /* 0x000fe40000000f00 */
[----:B------:R-:W-:Y:S01]  /*6870*/  LOP3.LUT P2, RZ, R18, 0x40000, RZ, 0xc0, !PT ;  /* 0x0004000012ff7812 */ /* 0x000fe2000784c0ff */
[----:B------:R0:W-:Y:S04]  /*6880*/  STL.64 [R1+0x228], R6 ;  /* 0x0002280601007387 */ /* 0x0001e80000100a00 */
[----:B------:R1:W-:Y:S01]  /*6890*/  STL [R1+0x4b4], R0 ;  /* 0x0004b40001007387 */ /* 0x0003e20000100800 */
[----:B0-----:R-:W-:Y:S01]  /*68a0*/  MOV R6, R4 ;  /* 0x0000000400067202 */ /* 0x001fe20000000f00 */
[----:B-1----:R-:W-:Y:S01]  /*68b0*/  HFMA2 R0, -RZ, RZ, 0, 0 ;  /* 0x00000000ff007431 */ /* 0x002fe200000001ff */
[----:B------:R-:W-:-:S02]  /*68c0*/  MOV R7, R5 ;  /* 0x0000000500077202 */ /* 0x000fc40000000f00 */
[----:B------:R-:W-:Y:S02]  /*68d0*/  CS2R R4, SRZ ;  /* 0x0000000000047805 */ /* 0x000fe4000001ff00 */
[----:B------:R-:W-:Y:S01]  /*68e0*/  @!P1 MOV R0, R12 ;  /* 0x0000000c00009202 */ /* 0x000fe20000000f00 */
[----:B------:R0:W-:Y:S04]  /*68f0*/  STL [R1+0x670], R61 ;  /* 0x0006703d01007387 */ /* 0x0001e80000100800 */
[----:B------:R1:W-:Y:S04]  /*6900*/  STL [R1+0x4b0], R37 ;  /* 0x0004b02501007387 */ /* 0x0003e80000100800 */
[----:B------:R1:W-:Y:S01]  /*6910*/  STL [R1+0x674], R0 ;  /* 0x0006740001007387 */ /* 0x0003e20000100800 */
[----:B0-----:R-:W-:Y:S01]  /*6920*/  HFMA2 R61, -RZ, RZ, 0, 0 ;  /* 0x00000000ff3d7431 */ /* 0x001fe200000001ff */
[----:B------:R-:W-:-:S02]  /*6930*/  @!P1 MOV R61, R13 ;  /* 0x0000000d003d9202 */ /* 0x000fc40000000f00 */
[----:B----4-:R0:W4:Y:S01]  /*6940*/  @!P2 LDG.E.64 R4, desc[UR10][R24.64] ;  /* 0x0000000a1804a981 */ /* 0x010122000c1e1b00 */
[----:B-1----:R-:W-:Y:S02]  /*6950*/  MOV R37, RZ ;  /* 0x000000ff00257202 */ /* 0x002fe40000000f00 */
[----:B------:R-:W-:Y:S01]  /*6960*/  @!P1 MOV R37, R14 ;  /* 0x0000000e00259202 */ /* 0x000fe20000000f00 */
[----:B------:R-:W-:Y:S01]  /*6970*/  HFMA2 R0, -RZ, RZ, 0, 0 ;  /* 0x00000000ff007431 */ /* 0x000fe200000001ff */
[----:B------:R-:W-:Y:S02]  /*6980*/  @!P1 MOV R0, R15 ;  /* 0x0000000f00009202 */ /* 0x000fe40000000f00 */
[----:B------:R-:W-:Y:S02]  /*6990*/  LOP3.LUT P1, RZ, R18, 0x20000, RZ, 0xc0, !PT ;  /* 0x0002000012ff7812 */ /* 0x000fe4000782c0ff */
[----:B0-----:R-:W-:Y:S02]  /*69a0*/  MOV R24, R6 ;  /* 0x0000000600187202 */ /* 0x001fe40000000f00 */
[----:B------:R-:W-:-:S02]  /*69b0*/  MOV R25, R7 ;  /* 0x0000000700197202 */ /* 0x000fc40000000f00 */
[----:B------:R-:W-:Y:S01]  /*69c0*/  CS2R R6, SRZ ;  /* 0x0000000000067805 */ /* 0x000fe2000001ff00 */
[----:B------:R0:W-:Y:S02]  /*69d0*/  STL.64 [R1+0x230], R10 ;  /* 0x0002300a01007387 */ /* 0x0001e40000100a00 */
[----:B0-----:R-:W-:Y:S02]  /*69e0*/  MOV R10, R8 ;  /* 0x00000008000a7202 */ /* 0x001fe40000000f00 */
[----:B------:R-:W-:Y:S02]  /*69f0*/  MOV R11, R9 ;  /* 0x00000009000b7202 */ /* 0x000fe40000000f00 */
[----:B------:R-:W-:-:S06]  /*6a00*/  CS2R R8, SRZ ;  /* 0x0000000000087805 */ /* 0x000fcc000001ff00 */
[----:B--2---:R-:W2:Y:S04]  /*6a10*/  @!P1 LDG.E.64 R8, desc[UR10][R28.64] ;  /* 0x0000000a1c089981 */ /* 0x004ea8000c1e1b00 */
[----:B---3--:R0:W3:Y:S04]  /*6a20*/  @!P2 LDG.E.64 R6, desc[UR10][R26.64] ;  /* 0x0000000a1a06a981 */ /* 0x0080e8000c1e1b00 */
[----:B------:R1:W-:Y:S02]  /*6a30*/  STL [R1+0x4e0], R0 ;  /* 0x0004e00001007387 */ /* 0x0003e40000100800 */
[----:B-1----:R-:W-:Y:S01]  /*6a40*/  HFMA2 R0, -RZ, RZ, 0, 0 ;  /* 0x00000000ff007431 */ /* 0x002fe200000001ff */
[----:B------:R-:W-:-:S05]  /*6a50*/  @!P0 MOV R0, R2 ;  /* 0x0000000200008202 */ /* 0x000fca0000000f00 */
[----:B------:R1:W-:Y:S04]  /*6a60*/  STL [R1+0x6c0], R0 ;  /* 0x0006c00001007387 */ /* 0x0003e80000100800 */
[----:B------:R0:W-:Y:S01]  /*6a70*/  STL [R1+0x6ac], R61 ;  /* 0x0006ac3d01007387 */ /* 0x0001e20000100800 */
[----:B-1----:R-:W-:Y:S01]  /*6a80*/  HFMA2 R0, -RZ, RZ, 0, 0 ;  /* 0x00000000ff007431 */ /* 0x002fe200000001ff */
[----:B------:R-:W-:Y:S01]  /*6a90*/  @!P0 MOV R0, R17 ;  /* 0x0000001100008202 */ /* 0x000fe20000000f00 */
[----:B0-----:R-:W-:-:S04]  /*6aa0*/  HFMA2 R61, -RZ, RZ, 0, 0 ;  /* 0x00000000ff3d7431 */ /* 0x001fc800000001ff */
[----:B------:R0:W-:Y:S01]  /*6ab0*/  STL [R1+0x4f8], R0 ;  /* 0x0004f80001007387 */ /* 0x0001e20000100800 */
[----:B------:R-:W-:Y:S01]  /*6ac0*/  @!P0 MOV R61, R3 ;  /* 0x00000003003d8202 */ /* 0x000fe20000000f00 */
[----:B0-----:R-:W-:-:S04]  /*6ad0*/  HFMA2 R0, -RZ, RZ, 0, 0 ;  /* 0x00000000ff007431 */ /* 0x001fc800000001ff */
[----:B------:R0:W-:Y:S01]  /*6ae0*/  STL [R1+0x6d4], R61 ;  /* 0x0006d43d01007387 */ /* 0x0001e20000100800 */
[----:B----4-:R-:W-:Y:S02]  /*6af0*/  @!P2 MOV R0, R4 ;  /* 0x000000040000a202 */ /* 0x010fe40000000f00 */
[----:B------:R-:W-:-:S03]  /*6b00*/  MOV R26, R30 ;  /* 0x0000001e001a7202 */ /* 0x000fc60000000f00 */
[----:B------:R1:W-:Y:S01]  /*6b10*/  STL [R1+0x6e4], R0 ;  /* 0x0006e40001007387 */ /* 0x0003e20000100800 */
[----:B0-----:R-:W-:Y:S01]  /*6b20*/  HFMA2 R61, -RZ, RZ, 0, 0 ;  /* 0x00000000ff3d7431 */ /* 0x001fe200000001ff */
[----:B------:R-:W-:Y:S02]  /*6b30*/  @!P2 MOV R61, R5 ;  /* 0x00000005003da202 */ /* 0x000fe40000000f00 */
[----:B------:R-:W-:Y:S02]  /*6b40*/  MOV R27, R31 ;  /* 0x0000001f001b7202 */ /* 0x000fe40000000f00 */
[----:B------:R-:W4:Y:S01]  /*6b50*/  LDL.LU.64 R30, [R1+0xa20] ;  /* 0x000a2000011e7983 */ /* 0x000f220000300a00 */
[----:B-1----:R-:W-:-:S03]  /*6b60*/  HFMA2 R0, -RZ, RZ, 0, 0 ;  /* 0x00000000ff007431 */ /* 0x002fc600000001ff */
[----:B------:R0:W-:Y:S02]  /*6b70*/  STL [R1+0x700], R61 ;  /* 0x0007003d01007387 */ /* 0x0001e40000100800 */
[----:B0-----:R-:W-:Y:S01]  /*6b80*/  HFMA2 R61, -RZ, RZ, 0, 0 ;  /* 0x00000000ff3d7431 */ /* 0x001fe200000001ff */
[----:B--2---:R-:W-:Y:S01]  /*6b90*/  @!P1 MOV R61, R9 ;  /* 0x00000009003d9202 */ /* 0x004fe20000000f00 */
[----:B------:R0:W-:Y:S02]  /*6ba0*/  STL.64 [R1+0x9e8], R8 ;  /* 0x0009e80801007387 */ /* 0x0001e40000100a00 */
[----:B0-----:R-:W-:Y:S02]  /*6bb0*/  MOV R9, R33 ;  /* 0x0000002100097202 */ /* 0x001fe40000000f00 */
[----:B---3--:R-:W-:-:S05]  /*6bc0*/  @!P2 MOV R0, R7 ;  /* 0x000000070000a202 */ /* 0x008fca0000000f00 */
[----:B------:R0:W-:Y:S02]  /*6bd0*/  STL [R1+0x510], R0 ;  /* 0x0005100001007387 */ /* 0x0001e40000100800 */
[----:B0-----:R-:W-:Y:S01]  /*6be0*/  HFMA2 R0, -RZ, RZ, 0, 0 ;  /* 0x00000000ff007431 */ /* 0x001fe200000001ff */
[----:B------:R-:W-:Y:S02]  /*6bf0*/  @!P1 MOV R0, R8 ;  /* 0x0000000800009202 */ /* 0x000fe40000000f00 */
[----:B------:R-:W-:Y:S02]  /*6c00*/  MOV R8, R32 ;  /* 0x0000002000087202 */ /* 0x000fe40000000f00 */
[----:B------:R-:W2:Y:S01]  /*6c10*/  LDL.LU.64 R32, [R1+0xa00] ;  /* 0x000a000001207983 */ /* 0x000ea20000300a00 */
[----:B------:R-:W-:-:S03]  /*6c20*/  MOV R28, R10 ;  /* 0x0000000a001c7202 */ /* 0x000fc60000000f00 */
[----:B------:R0:W-:Y:S01]  /*6c30*/  STL [R1+0x470], R37 ;  /* 0x0004702501007387 */ /* 0x0001e20000100800 */
[----:B------:R-:W-:Y:S02]  /*6c40*/  MOV R29, R11 ;  /* 0x0000000b001d7202 */ /* 0x000fe40000000f00 */
[----:B------:R-:W-:Y:S01]  /*6c50*/  CS2R R10, SRZ ;  /* 0x00000000000a7805 */ /* 0x000fe2000001ff00 */
[----:B------:R1:W-:Y:S01]  /*6c60*/  STL.64 [R1+0x38], R12 ;  /* 0x0000380c01007387 */ /* 0x0003e20000100a00 */
[----:B0-----:R-:W-:Y:S02]  /*6c70*/  MOV R37, RZ ;  /* 0x000000ff00257202 */ /* 0x001fe40000000f00 */
[----:B------:R-:W-:Y:S02]  /*6c80*/  @!P0 MOV R37, R16 ;  /* 0x0000001000258202 */ /* 0x000fe40000000f00 */
[----:B------:R-:W-:Y:S02]  /*6c90*/  LOP3.LUT P0, RZ, R18, 0x10000, RZ, 0xc0, !PT ;  /* 0x0001000012ff7812 */ /* 0x000fe4000780c0ff */
[----:B-1----:R-:W-:-:S02]  /*6ca0*/  MOV R12, R34 ;  /* 0x00000022000c7202 */ /* 0x002fc40000000f00 */
[----:B------:R-:W-:Y:S01]  /*6cb0*/  MOV R13, R35 ;  /* 0x00000023000d7202 */ /* 0x000fe20000000f00 */
[----:B------:R0:W-:Y:S04]  /*6cc0*/  STL.64 [R1+0x238], R14 ;  /* 0x0002380e01007387 */ /* 0x0001e80000100a00 */
[----:B----4-:R1:W3:Y:S01]  /*6cd0*/  @!P1 LDG.E.64 R10, desc[UR10][R30.64] ;  /* 0x0000000a1e0a9981 */ /* 0x0102e2000c1e1b00 */
[----:B0-----:R-:W-:Y:S02]  /*6ce0*/  MOV R14, R12 ;  /* 0x0000000c000e7202 */ /* 0x001fe40000000f00 */
[----:B------:R-:W-:Y:S02]  /*6cf0*/  MOV R15, R13 ;  /* 0x0000000d000f7202 */ /* 0x000fe40000000f00 */
[----:B------:R-:W-:Y:S01]  /*6d00*/  CS2R R12, SRZ ;  /* 0x00000000000c7805 */ /* 0x000fe2000001ff00 */
[----:B------:R0:W-:Y:S04]  /*6d10*/  STL [R1+0x4c4], R37 ;  /* 0x0004c42501007387 */ /* 0x0001e80000100800 */
[----:B------:R-:W4:Y:S01]  /*6d20*/  LDL.LU.64 R34, [R1+0xa08] ;  /* 0x000a080001227983 */ /* 0x000f220000300a00 */
[----:B-1----:R-:W-:-:S02]  /*6d30*/  MOV R30, R38 ;  /* 0x00000026001e7202 */ /* 0x002fc40000000f00 */
[----:B------:R-:W-:Y:S02]  /*6d40*/  MOV R31, R39 ;  /* 0x00000027001f7202 */ /* 0x000fe40000000f00 */
[----:B------:R-:W4:Y:S04]  /*6d50*/  LDL.LU.64 R38, [R1+0xa10] ;  /* 0x000a100001267983 */ /* 0x000f280000300a00 */
[----:B--2---:R-:W2:Y:S01]  /*6d60*/  @!P0 LDG.E.64 R12, desc[UR10][R32.64] ;  /* 0x0000000a200c8981 */ /* 0x004ea2000c1e1b00 */
[----:B0-----:R-:W-:Y:S02]  /*6d70*/  MOV R37, RZ ;  /* 0x000000ff00257202 */ /* 0x001fe40000000f00 */
[----:B------:R-:W-:-:S05]  /*6d80*/  @!P2 MOV R37, R6 ;  /* 0x000000060025a202 */ /* 0x000fca0000000f00 */
[----:B------:R0:W-:Y:S02]  /*6d90*/  STL [R1+0x4e4], R37 ;  /* 0x0004e42501007387 */ /* 0x0001e40000100800 */
[----:B0-----:R-:W-:Y:S02]  /*6da0*/  MOV R37, RZ ;  /* 0x000000ff00257202 */ /* 0x001fe40000000f00 */
[----:B------:R-:W-:Y:S01]  /*6db0*/  STL.64 [R1+0x40], R2 ;  /* 0x0000400201007387 */ /* 0x000fe20000100a00 */
[----:B---3--:R-:W-:-:S05]  /*6dc0*/  @!P1 MOV R37, R10 ;  /* 0x0000000a00259202 */ /* 0x008fca0000000f00 */
[----:B------:R0:W-:Y:S02]  /*6dd0*/  STL [R1+0x4fc], R37 ;  /* 0x0004fc2501007387 */ /* 0x0001e40000100800 */
[----:B0-----:R-:W-:Y:S01]  /*6de0*/  HFMA2 R37, -RZ, RZ, 0, 0 ;  /* 0x00000000ff257431 */ /* 0x001fe200000001ff */
[----:B----4-:R-:W-:Y:S02]  /*6df0*/  MOV R2, R38 ;  /* 0x0000002600027202 */ /* 0x010fe40000000f00 */
[----:B------:R-:W-:Y:S02]  /*6e00*/  MOV R3, R39 ;  /* 0x0000002700037202 */ /* 0x000fe40000000f00 */
[----:B------:R-:W3:Y:S01]  /*6e10*/  LDL.LU.64 R38, [R1+0x9f8] ;  /* 0x0009f80001267983 */ /* 0x000ee20000300a00 */
[----:B--2---:R-:W-:-:S05]  /*6e20*/  @!P0 MOV R37, R13 ;  /* 0x0000000d00258202 */ /* 0x004fca0000000f00 */
[----:B------:R0:W-:Y:S04]  /*6e30*/  STL [R1+0x750], R37 ;  /* 0x0007502501007387 */ /* 0x0001e80000100800 */
[----:B0-----:R-:W2:Y:S01]  /*6e40*/  LDL.LU R37, [R1+0x9f4] ;  /* 0x0009f40001257983 */ /* 0x001ea20000300800 */
[----:B------:R-:W-:-:S03]  /*6e50*/  LOP3.LUT P2, RZ, R18, 0x8000, RZ, 0xc0, !PT ;  /* 0x0000800012ff7812 */ /* 0x000fc6000784c0ff */
[----:B------:R0:W-:Y:S01]  /*6e60*/  STL.64 [R1+0x240], R16 ;  /* 0x0002401001007387 */ /* 0x0001e20000100a00 */
[----:B------:R-:W-:Y:S02]  /*6e70*/  MOV R32, R14 ;  /* 0x0000000e00207202 */ /* 0x000fe40000000f00 */
[----:B------:R-:W-:Y:S02]  /*6e80*/  MOV R33, R15 ;  /* 0x0000000f00217202 */ /* 0x000fe40000000f00 */
[----:B------:R-:W-:-:S06]  /*6e90*/  CS2R R14, SRZ ;  /* 0x00000000000e7805 */ /* 0x000fcc000001ff00 */
[----:B------:R-:W4:Y:S01]  /*6ea0*/  @!P0 LDG.E.64 R14, desc[UR10][R34.64] ;  /* 0x0000000a220e8981 */ /* 0x000f22000c1e1b00 */
[----:B0-----:R-:W-:Y:S02]  /*6eb0*/  MOV R16, R2 ;  /* 0x0000000200107202 */ /* 0x001fe40000000f00 */
[----:B------:R-:W-:Y:S02]  /*6ec0*/  MOV R17, R3 ;  /* 0x0000000300117202 */ /* 0x000fe40000000f00 */
[----:B------:R-:W-:Y:S01]  /*6ed0*/  CS2R R2, SRZ ;  /* 0x0000000000027805 */ /* 0x000fe2000001ff00 */
[----:B------:R0:W-:Y:S04]  /*6ee0*/  STL [R1+0x728], R61 ;  /* 0x0007283d01007387 */ /* 0x0001e80000100800 */
[----:B------:R1:W-:Y:S04]  /*6ef0*/  STL.64 [R1+0x48], R4 ;  /* 0x0000480401007387 */ /* 0x0003e80000100a00 */
[----:B------:R1:W-:Y:S04]  /*6f00*/  STL [R1+0x714], R0 ;  /* 0x0007140001007387 */ /* 0x0003e80000100800 */
[----:B------:R-:W-:Y:S04]  /*6f10*/  STL.64 [R1+0x248], R6 ;  /* 0x0002480601007387 */ /* 0x000fe80000100a00 */
[----:B------:R-:W-:Y:S04]  /*6f20*/  STL.64 [R1+0x250], R10 ;  /* 0x0002500a01007387 */ /* 0x000fe80000100a00 */
[----:B------:R-:W-:Y:S04]  /*6f30*/  STL.64 [R1+0x58], R12 ;  /* 0x0000580c01007387 */ /* 0x000fe80000100a00 */
[----:B------:R-:W4:Y:S04]  /*6f40*/  LDL.LU.64 R34, [R1+0x680] ;  /* 0x0006800001227983 */ /* 0x000f280000300a00 */
[----:B--2---:R2:W4:Y:S02]  /*6f50*/  @!P2 LDG.E.64 R2, desc[UR10][R36.64] ;  /* 0x0000000a2402a981 */ /* 0x004524000c1e1b00 */
[----:B--2---:R-:W-:-:S02]  /*6f60*/  MOV R36, R16 ;  /* 0x0000001000247202 */ /* 0x004fc40000000f00 */
[----:B------:R-:W-:Y:S02]  /*6f70*/  MOV R37, R17 ;  /* 0x0000001100257202 */ /* 0x000fe40000000f00 */
[----:B------:R-:W-:-:S06]  /*6f80*/  CS2R R16, SRZ ;  /* 0x0000000000107805 */ /* 0x000fcc000001ff00 */
[----:B---3--:R-:W2:Y:S01]  /*6f90*/  @!P2 LDG.E.64 R16, desc[UR10][R38.64] ;  /* 0x0000000a2610a981 */ /* 0x008ea2000c1e1b00 */
[----:B0-----:R-:W-:Y:S02]  /*6fa0*/  MOV R61, RZ ;  /* 0x000000ff003d7202 */ /* 0x001fe40000000f00 */
[----:B----4-:R-:W-:-:S05]  /*6fb0*/  @!P0 MOV R61, R14 ;  /* 0x0000000e003d8202 */ /* 0x010fca0000000f00 */
[----:B------:R0:W-:Y:S01]  /*6fc0*/  STL [R1+0x514], R61 ;  /* 0x0005143d01007387 */ /* 0x0001e20000100800 */
[----:B-1----:R-:W-:Y:S01]  /*6fd0*/  MOV R4, R8 ;  /* 0x0000000800047202 */ /* 0x002fe20000000f00 */
[----:B------:R-:W-:Y:S01]  /*6fe0*/  HFMA2 R8, -RZ, RZ, 0, 0 ;  /* 0x00000000ff087431 */ /* 0x000fe200000001ff */
[----:B------:R-:W-:Y:S01]  /*6ff0*/  MOV R5, R9 ;  /* 0x0000000900057202 */ /* 0x000fe20000000f00 */
[----:B------:R-:W-:Y:S01]  /*7000*/  HFMA2 R0, -RZ, RZ, 0, 0 ;  /* 0x00000000ff007431 */ /* 0x000fe200000001ff */
[----:B------:R-:W-:Y:S04]  /*7010*/  STL.64 [R1+0x258], R14 ;  /* 0x0002580e01007387 */ /* 0x000fe80000100a00 */
[----:B------:R-:W3:Y:S01]  /*7020*/  LDL.LU.64 R38, [R1+0x6b0] ;  /* 0x0006b00001267983 */ /* 0x000ee20000300a00 */
[----:B0-----:R-:W-:-:S02]  /*7030*/  MOV R61, RZ ;  /* 0x000000ff003d7202 */ /* 0x001fc40000000f00 */
[----:B------:R-:W-:-:S05]  /*7040*/  @!P2 MOV R8, R3 ;  /* 0x000000030008a202 */ /* 0x000fca0000000f00 */
[----:B------:R0:W-:Y:S04]  /*7050*/  STL [R1+0x76c], R8 ;  /* 0x00076c0801007387 */ /* 0x0001e80000100800 */
[----:B0-----:R-:W4:Y:S01]  /*7060*/  LDL.LU.64 R8, [R1+0x788] ;  /* 0x0007880001087983 */ /* 0x001f220000300a00 */
[----:B--2---:R-:W-:-:S05]  /*7070*/  @!P2 MOV R61, R16 ;  /* 0x00000010003da202 */ /* 0x004fca0000000f00 */
[----:B------:R0:W-:Y:S04]  /*7080*/  STL [R1+0x534], R61 ;  /* 0x0005343d01007387 */ /* 0x0001e80000100800 */
[----:B0-----:R-:W2:Y:S01]  /*7090*/  LDL.LU R61, [R1+0x9f0] ;  /* 0x0009f000013d7983 */ /* 0x001ea20000300800 */
[----:B------:R-:W-:Y:S02]  /*70a0*/  @!P1 MOV R0, R11 ;  /* 0x0000000b00009202 */ /* 0x000fe40000000f00 */
[----:B------:R-:W-:Y:S01]  /*70b0*/  LOP3.LUT P1, RZ, R18, 0x4000, RZ, 0xc0, !PT ;  /* 0x0000400012ff7812 */ /* 0x000fe2000782c0ff */
[----:B------:R-:W3:Y:S01]  /*70c0*/  LDL.LU.64 R10, [R1+0x7b0] ;  /* 0x0007b000010a7983 */ /* 0x000ee20000300a00 */
[----:B------:R-:W-:Y:S02]  /*70d0*/  MOV R6, R4 ;  /* 0x0000000400067202 */ /* 0x000fe40000000f00 */
[----:B------:R-:W-:-:S02]  /*70e0*/  MOV R7, R5 ;  /* 0x0000000500077202 */ /* 0x000fc40000000f00 */
[----:B------:R-:W-:Y:S01]  /*70f0*/  CS2R R4, SRZ ;  /* 0x0000000000047805 */ /* 0x000fe2000001ff00 */
[----:B------:R0:W-:Y:S06]  /*7100*/  STL [R1+0x530], R0 ;  /* 0x0005300001007387 */ /* 0x0001ec0000100800 */
[----:B--2---:R1:W2:Y:S02]  /*7110*/  @!P1 LDG.E.64 R4, desc[UR10][R60.64] ;  /* 0x0000000a3c049981 */ /* 0x0042a4000c1e1b00 */
[----:B-1----:R-:W-:Y:S02]  /*7120*/  MOV R60, R6 ;  /* 0x00000006003c7202 */ /* 0x002fe40000000f00 */
[----:B------:R-:W-:-:S02]  /*7130*/  MOV R61, R7 ;  /* 0x00000007003d7202 */ /* 0x000fc40000000f00 */
[----:B------:R-:W-:-:S06]  /*7140*/  CS2R R6, SRZ ;  /* 0x0000000000067805 */ /* 0x000fcc000001ff00 */
[----:B----4-:R1:W4:Y:S04]  /*7150*/  @!P1 LDG.E.64 R6, desc[UR10][R8.64] ;  /* 0x0000000a08069981 */ /* 0x010328000c1e1b00 */
[----:B------:R-:W3:Y:S01]  /*7160*/  LDL.LU.64 R8, [R1+0x9e8] ;  /* 0x0009e80001087983 */ /* 0x000ee20000300a00 */
[----:B0-----:R-:W-:Y:S01]  /*7170*/  HFMA2 R0, -RZ, RZ, 0, 0 ;  /* 0x00000000ff007431 */ /* 0x001fe200000001ff */
[----:B------:R-:W-:-:S05]  /*7180*/  @!P0 MOV R0, R12 ;  /* 0x0000000c00008202 */ /* 0x000fca0000000f00 */
[----:B------:R0:W-:Y:S02]  /*7190*/  STL [R1+0x72c], R0 ;  /* 0x00072c0001007387 */ /* 0x0001e40000100800 */
[----:B0-----:R-:W-:Y:S01]  /*71a0*/  HFMA2 R0, -RZ, RZ, 0, 0 ;  /* 0x00000000ff007431 */ /* 0x001fe200000001ff */
[----:B------:R-:W-:Y:S02]  /*71b0*/  @!P0 MOV R0, R15 ;  /* 0x0000000f00008202 */ /* 0x000fe40000000f00 */
[----:B------:R-:W4:Y:S04]  /*71c0*/  LDL.LU.64 R14, [R1+0x840] ;  /* 0x00084000010e7983 */ /* 0x000f280000300a00 */
[----:B------:R0:W-:Y:S02]  /*71d0*/  STL [R1+0x548], R0 ;  /* 0x0005480001007387 */ /* 0x0001e40000100800 */
[----:B0-----:R-:W-:Y:S01]  /*71e0*/  HFMA2 R0, -RZ, RZ, 0, 0 ;  /* 0x00000000ff007431 */ /* 0x001fe200000001ff */
[----:B------:R-:W-:-:S05]  /*71f0*/  @!P2 MOV R0, R2 ;  /* 0x000000020000a202 */ /* 0x000fca0000000f00 */
[----:B------:R0:W-:Y:S01]  /*7200*/  STL [R1+0x758], R0 ;  /* 0x0007580001007387 */ /* 0x0001e20000100800 */
[----:B------:R-:W-:Y:S01]  /*7210*/  LOP3.LUT P0, RZ, R18, 0x2000, RZ, 0xc0, !PT ;  /* 0x0000200012ff7812 */ /* 0x000fe2000780c0ff */
[----:B0-----:R-:W-:Y:S01]  /*7220*/  HFMA2 R0, -RZ, RZ, 0, 0 ;  /* 0x00000000ff007431 */ /* 0x001fe200000001ff */
[----:B------:R-:W-:-:S05]  /*7230*/  @!P2 MOV R0, R17 ;  /* 0x000000110000a202 */ /* 0x000fca0000000f00 */
[----:B------:R0:W-:Y:S02]  /*7240*/  STL [R1+0x550], R0 ;  /* 0x0005500001007387 */ /* 0x0001e40000100800 */
[----:B0-----:R-:W-:Y:S01]  /*7250*/  HFMA2 R0, -RZ, RZ, 0, 0 ;  /* 0x00000000ff007431 */ /* 0x001fe200000001ff */
[----:B--2---:R-:W-:Y:S01]  /*7260*/  @!P1 MOV R0, R4 ;  /* 0x0000000400009202 */ /* 0x004fe20000000f00 */
[----:B------:R-:W-:Y:S04]  /*7270*/  STL.64 [R1+0x9e0], R4 ;  /* 0x0009e00401007387 */ /* 0x000fe80000100a00 */
[----:B---3--:R1:W-:Y:S02]  /*7280*/  STL.64 [R1+0x50], R8 ;  /* 0x0000500801007387 */ /* 0x0083e40000100a00 */
[----:B-1----:R-:W-:Y:S01]  /*7290*/  HFMA2 R9, -RZ, RZ, 0, 0 ;  /* 0x00000000ff097431 */ /* 0x002fe200000001ff */
[----:B------:R-:W-:-:S02]  /*72a0*/  @!P1 MOV R9, R5 ;  /* 0x0000000500099202 */ /* 0x000fc40000000f00 */
[----:B------:R-:W-:Y:S01]  /*72b0*/  MOV R8, RZ ;  /* 0x000000ff00087202 */ /* 0x000fe20000000f00 */
[----:B------:R-:W2:Y:S01]  /*72c0*/  LDL.LU.64 R4, [R1+0x590] ;  /* 0x0005900001047983 */ /* 0x000ea20000300a00 */
[----:B----4-:R-:W-:-:S03]  /*72d0*/  @!P1 MOV R8, R6 ;  /* 0x0000000600089202 */ /* 0x010fc60000000f00 */
[----:B------:R-:W-:Y:S04]  /*72e0*/  STL [R1+0x78c], R9 ;  /* 0x00078c0901007387 */ /* 0x000fe80000100800 */
[----:B------:R0:W-:Y:S02]  /*72f0*/  STL [R1+0x554], R8 ;  /* 0x0005540801007387 */ /* 0x0001e40000100800 */
[----:B0-----:R-:W-:-:S06]  /*7300*/  CS2R R8, SRZ ;  /* 0x0000000000087805 */ /* 0x001fcc000001ff00 */
[----:B------:R0:W3:Y:S02]  /*7310*/  @!P0 LDG.E.64 R8, desc[UR10][R10.64] ;  /* 0x0000000a0a088981 */ /* 0x0000e4000c1e1b00 */
[----:B0-----:R-:W-:-:S06]  /*7320*/  CS2R R10, SRZ ;  /* 0x00000000000a7805 */ /* 0x001fcc000001ff00 */
[----:B--2---:R0:W2:Y:S02]  /*7330*/  @!P0 LDG.E.64 R10, desc[UR10][R4.64] ;  /* 0x0000000a040a8981 */ /* 0x0040a4000c1e1b00 */
[----:B0-----:R-:W-:Y:S01]  /*7340*/  HFMA2 R4, -RZ, RZ, 0, 0 ;  /* 0x00000000ff047431 */ /* 0x001fe200000001ff */
[----:B---3--:R-:W-:-:S05]  /*7350*/  @!P0 MOV R4, R9 ;  /* 0x0000000900048202 */ /* 0x008fca0000000f00 */
[----:B------:R0:W-:Y:S04]  /*7360*/  STL [R1+0x7b4], R4 ;  /* 0x0007b40401007387 */ /* 0x0001e80000100800 */
[----:B0-----:R-:W3:Y:S01]  /*7370*/  LDL.LU.64 R4, [R1+0x7e0] ;  /* 0x0007e00001047983 */ /* 0x001ee20000300a00 */
[----:B------:R-:W-:Y:S02]  /*7380*/  LOP3.LUT P2, RZ, R18, 0x1000, RZ, 0xc0, !PT ;  /* 0x0000100012ff7812 */ /* 0x000fe4000784c0ff */
[----:B------:R-:W-:Y:S01]  /*7390*/  MOV R12, RZ ;  /* 0x000000ff000c7202 */ /* 0x000fe20000000f00 */
[----:B------:R0:W-:Y:S04]  /*73a0*/  STL.64 [R1+0x260], R16 ;  /* 0x0002601001007387 */ /* 0x0001e80000100a00 */
[----:B0-----:R-:W4:Y:S01]  /*73b0*/  LDL.LU.64 R16, [R1+0x808] ;  /* 0x0008080001107983 */ /* 0x001f220000300a00 */
[----:B--2---:R-:W-:-:S05]  /*73c0*/  @!P0 MOV R12, R10 ;  /* 0x0000000a000c8202 */ /* 0x004fca0000000f00 */
[----:B------:R0:W-:Y:S02]  /*73d0*/  STL [R1+0x578], R12 ;  /* 0x0005780c01007387 */ /* 0x0001e40000100800 */
[----:B0-----:R-:W-:-:S06]  /*73e0*/  CS2R R12, SRZ ;  /* 0x00000000000c7805 */ /* 0x001fcc000001ff00 */
[----:B------:R0:W2:Y:S02]  /*73f0*/  @!P2 LDG.E.64 R12, desc[UR10][R14.64] ;  /* 0x0000000a0e0ca981 */ /* 0x0000a4000c1e1b00 */
[----:B0-----:R-:W-:-:S06]  /*7400*/  CS2R R14, SRZ ;  /* 0x00000000000e7805 */ /* 0x001fcc000001ff00 */
[----:B---3--:R-:W3:Y:S04]  /*7410*/  @!P2 LDG.E.64 R14, desc[UR10][R4.64] ;  /* 0x0000000a040ea981 */ /* 0x008ee8000c1e1b00 */
[----:B------:R-:W4:Y:S04]  /*7420*/  LDL.LU.64 R4, [R1+0x5b8] ;  /* 0x0005b80001047983 */ /* 0x000f280000300a00 */
[----:B------:R0:W-:Y:S04]  /*7430*/  STL [R1+0x788], R0 ;  /* 0x0007880001007387 */ /* 0x0001e80000100800 */
[----:B------:R1:W-:Y:S01]  /*7440*/  STL.64 [R1+0x60], R2 ;  /* 0x0000600201007387 */ /* 0x0003e20000100a00 */
[----:B0-----:R-:W-:Y:S01]  /*7450*/  HFMA2 R0, -RZ, RZ, 0, 0 ;  /* 0x00000000ff007431 */ /* 0x001fe200000001ff */
[----:B------:R-:W-:-:S02]  /*7460*/  @!P1 MOV R0, R7 ;  /* 0x0000000700009202 */ /* 0x000fc40000000f00 */
[----:B------:R-:W-:Y:S02]  /*7470*/  LOP3.LUT P1, RZ, R18, 0x800, RZ, 0xc0, !PT ;  /* 0x0000080012ff7812 */ /* 0x000fe4000782c0ff */
[----:B-1----:R-:W-:Y:S02]  /*7480*/  CS2R R2, SRZ ;  /* 0x0000000000027805 */ /* 0x002fe4000001ff00 */
[----:B--2---:R-:W-:-:S05]  /*7490*/  @!P2 MOV R3, R13 ;  /* 0x0000000d0003a202 */ /* 0x004fca0000000f00 */
[----:B------:R-:W-:Y:S01]  /*74a0*/  STL [R1+0x7e4], R3 ;  /* 0x0007e40301007387 */ /* 0x000fe20000100800 */
[----:B---3--:R-:W-:-:S05]  /*74b0*/  @!P2 MOV R2, R14 ;  /* 0x0000000e0002a202 */ /* 0x008fca0000000f00 */
[----:B------:R0:W-:Y:S02]  /*74c0*/  STL [R1+0x594], R2 ;  /* 0x0005940201007387 */ /* 0x0001e40000100800 */
[----:B0-----:R-:W-:-:S06]  /*74d0*/  CS2R R2, SRZ ;  /* 0x0000000000027805 */ /* 0x001fcc000001ff00 */
[----:B----4-:R0:W2:Y:S02]  /*74e0*/  @!P1 LDG.E.64 R2, desc[UR10][R16.64] ;  /* 0x0000000a10029981 */ /* 0x0100a4000c1e1b00 */
[----:B0-----:R-:W-:-:S06]  /*74f0*/  CS2R R16, SRZ ;  /* 0x0000000000107805 */ /* 0x001fcc000001ff00 */
[----:B------:R0:W3:Y:S04]  /*7500*/  @!P1 LDG.E.64 R16, desc[UR10][R4.64] ;  /* 0x0000000a04109981 */ /* 0x0000e8000c1e1b00 */
[----:B------:R-:W4:Y:S04]  /*7510*/  LDL.LU.64 R4, [R1+0x9e0] ;  /* 0x0009e00001047983 */ /* 0x000f280000300a00 */
[----:B------:R1:W-:Y:S02]  /*7520*/  STL [R1+0x564], R0 ;  /* 0x0005640001007387 */ /* 0x0003e40000100800 */
[----:B-1----:R-:W-:Y:S01]  /*7530*/  HFMA2 R0, -RZ, RZ, 0, 0 ;  /* 0x00000000ff007431 */ /* 0x002fe200000001ff */
[----:B------:R-:W-:-:S05]  /*7540*/  @!P0 MOV R0, R8 ;  /* 0x0000000800008202 */ /* 0x000fca0000000f00 */
[----:B------:R1:W-:Y:S02]  /*7550*/  STL [R1+0x7b0], R0 ;  /* 0x0007b00001007387 */ /* 0x0003e40000100800 */
[----:B-1----:R-:W-:Y:S01]  /*7560*/  HFMA2 R0, -RZ, RZ, 0, 0 ;  /* 0x00000000ff007431 */ /* 0x002fe200000001ff */
[----:B------:R-:W-:-:S05]  /*7570*/  @!P0 MOV R0, R11 ;  /* 0x0000000b00008202 */ /* 0x000fca0000000f00 */
[----:B------:R1:W-:Y:S02]  /*7580*/  STL [R1+0x590], R0 ;  /* 0x0005900001007387 */ /* 0x0003e40000100800 */
[----:B-1----:R-:W-:Y:S01]  /*7590*/  HFMA2 R0, -RZ, RZ, 0, 0 ;  /* 0x00000000ff007431 */ /* 0x002fe200000001ff */
[----:B------:R-:W-:Y:S01]  /*75a0*/  @!P2 MOV R0, R12 ;  /* 0x0000000c0000a202 */ /* 0x000fe20000000f00 */
[----:B------:R1:W-:Y:S04]  /*75b0*/  STL.64 [R1+0x268], R6 ;  /* 0x0002680601007387 */ /* 0x0003e80000100a00 */
[----:B------:R0:W-:Y:S04]  /*75c0*/  STL [R1+0x7e0], R0 ;  /* 0x0007e00001007387 */ /* 0x0001e80000100800 */
[----:B-1----:R-:W3:Y:S01]  /*75d0*/  LDL.LU.64 R6, [R1+0x838] ;  /* 0x0008380001067983 */ /* 0x002ee20000300a00 */
[----:B0-----:R-:W-:Y:S01]  /*75e0*/  HFMA2 R0, -RZ, RZ, 0, 0 ;  /* 0x00000000ff007431 */ /* 0x001fe200000001ff */
[----:B------:R-:W-:-:S05]  /*75f0*/  @!P2 MOV R0, R15 ;  /* 0x0000000f0000a202 */ /* 0x000fca0000000f00 */
[----:B------:R0:W-:Y:S02]  /*7600*/  STL [R1+0x5a8], R0 ;  /* 0x0005a80001007387 */ /* 0x0001e40000100800 */
[----:B0-----:R-:W-:Y:S01]  /*7610*/  HFMA2 R0, -RZ, RZ, 0, 0 ;  /* 0x00000000ff007431 */ /* 0x001fe200000001ff */
[----:B--2---:R-:W-:Y:S01]  /*7620*/  @!P1 MOV R0, R2 ;  /* 0x0000000200009202 */ /* 0x004fe20000000f00 */
[----:B------:R-:W-:Y:S04]  /*7630*/  STL.64 [R1+0x9d8], R2 ;  /* 0x0009d80201007387 */ /* 0x000fe80000100a00 */
[----:B----4-:R0:W-:Y:S02]  /*7640*/  STL.64 [R1+0x68], R4 ;  /* 0x0000680401007387 */ /* 0x0101e40000100a00 */
[----:B0-----:R-:W-:Y:S01]  /*7650*/  HFMA2 R5, -RZ, RZ, 0, 0 ;  /* 0x00000000ff057431 */ /* 0x001fe200000001ff */
[----:B------:R-:W-:-:S02]  /*7660*/  @!P1 MOV R5, R3 ;  /* 0x0000000300059202 */ /* 0x000fc40000000f00 */
[----:B------:R-:W2:Y:S01]  /*7670*/  LDL.LU.64 R2, [R1+0x830] ;  /* 0x0008300001027983 */ /* 0x000ea20000300a00 */
[----:B------:R-:W-:Y:S02]  /*7680*/  LOP3.LUT P0, RZ, R18, 0x400, RZ, 0xc0, !PT ;  /* 0x0000040012ff7812 */ /* 0x000fe4000780c0ff */
[----:B------:R-:W-:Y:S02]  /*7690*/  MOV R4, RZ ;  /* 0x000000ff00047202 */ /* 0x000fe40000000f00 */
[----:B---3--:R-:W-:Y:S01]  /*76a0*/  @!P1 MOV R4, R16 ;  /* 0x0000001000049202 */ /* 0x008fe20000000f00 */
[----:B------:R-:W-:Y:S04]  /*76b0*/  STL [R1+0x80c], R5 ;  /* 0x00080c0501007387 */ /* 0x000fe80000100800 */
[----:B------:R0:W-:Y:S02]  /*76c0*/  STL [R1+0x5b8], R4 ;  /* 0x0005b80401007387 */ /* 0x0001e40000100800 */
[----:B0-----:R-:W-:-:S02]  /*76d0*/  CS2R R4, SRZ ;  /* 0x0000000000047805 */ /* 0x001fc4000001ff00 */
[----:B------:R0:W-:Y:S04]  /*76e0*/  STL.64 [R1+0x270], R10 ;  /* 0x0002700a01007387 */ /* 0x0001e80000100a00 */
[----:B0-----:R-:W3:Y:S04]  /*76f0*/  LDL.LU.64 R10, [R1+0x828] ;  /* 0x00082800010a7983 */ /* 0x001ee80000300a00 */
[----:B------:R0:W4:Y:S02]  /*7700*/  @!P0 LDG.E.64 R4, desc[UR10][R6.64] ;  /* 0x0000000a06048981 */ /* 0x000124000c1e1b00 */
[----:B0-----:R-:W-:-:S06]  /*7710*/  CS2R R6, SRZ ;  /* 0x0000000000067805 */ /* 0x001fcc000001ff00 */
[----:B--2---:R0:W2:Y:S01]  /*7720*/  @!P0 LDG.E.64 R6, desc[UR10][R2.64] ;  /* 0x0000000a02068981 */ /* 0x0040a2000c1e1b00 */
[----:B------:R-:W-:-:S03]  /*7730*/  LOP3.LUT P2, RZ, R18, 0x200, RZ, 0xc0, !PT ;  /* 0x0000020012ff7812 */ /* 0x000fc6000784c0ff */
[----:B------:R1:W-:Y:S01]  /*7740*/  STL.64 [R1+0x70], R8 ;  /* 0x0000700801007387 */ /* 0x0003e20000100a00 */
[----:B0-----:R-:W-:Y:S01]  /*7750*/  HFMA2 R2, -RZ, RZ, 0, 0 ;  /* 0x00000000ff027431 */ /* 0x001fe200000001ff */
[----:B-1----:R-:W-:Y:S02]  /*7760*/  MOV R8, RZ ;  /* 0x000000ff00087202 */ /* 0x002fe40000000f00 */
[----:B----4-:R-:W-:-:S05]  /*7770*/  @!P0 MOV R2, R5 ;  /* 0x0000000500028202 */ /* 0x010fca0000000f00 */
[----:B------:R0:W-:Y:S04]  /*7780*/  STL [R1+0x834], R2 ;  /* 0x0008340201007387 */ /* 0x0001e80000100800 */
[----:B0-----:R-:W4:Y:S01]  /*7790*/  LDL.LU.64 R2, [R1+0x610] ;  /* 0x0006100001027983 */ /* 0x001f220000300a00 */
[----:B--2---:R-:W-:-:S05]  /*77a0*/  @!P0 MOV R8, R6 ;  /* 0x0000000600088202 */ /* 0x004fca0000000f00 */
[----:B------:R0:W-:Y:S02]  /*77b0*/  STL [R1+0x5d4], R8 ;  /* 0x0005d40801007387 */ /* 0x0001e40000100800 */
[----:B0-----:R-:W-:-:S06]  /*77c0*/  CS2R R8, SRZ ;  /* 0x0000000000087805 */ /* 0x001fcc000001ff00 */
[----:B---3--:R0:W2:Y:S02]  /*77d0*/  @!P2 LDG.E.64 R8, desc[UR10][R10.64] ;  /* 0x0000000a0a08a981 */ /* 0x0080a4000c1e1b00 */
[----:B0-----:R-:W-:Y:S02]  /*77e0*/  CS2R R10, SRZ ;  /* 0x00000000000a7805 */ /* 0x001fe4000001ff00 */
[----:B------:R0:W-:Y:S04]  /*77f0*/  STL.64 [R1+0x278], R14 ;  /* 0x0002780e01007387 */ /* 0x0001e80000100a00 */
[----:B0-----:R-:W3:Y:S04]  /*7800*/  LDL.LU.64 R14, [R1+0x820] ;  /* 0x00082000010e7983 */ /* 0x001ee80000300a00 */
[----:B----4-:R0:W4:Y:S02]  /*7810*/  @!P2 LDG.E.64 R10, desc[UR10][R2.64] ;  /* 0x0000000a020aa981 */ /* 0x010124000c1e1b00 */
[----:B0-----:R-:W-:Y:S01]  /*7820*/  HFMA2 R2, -RZ, RZ, 0, 0 ;  /* 0x00000000ff027431 */ /* 0x001fe200000001ff */
[----:B--2---:R-:W-:-:S05]  /*7830*/  @!P2 MOV R2, R9 ;  /* 0x000000090002a202 */ /* 0x004fca0000000f00 */
[----:B------:R0:W-:Y:S04]  /*7840*/  STL [R1+0x82c], R2 ;  /* 0x00082c0201007387 */ /* 0x0001e80000100800 */
[----:B0-----:R-:W2:Y:S04]  /*7850*/  LDL.LU.64 R2, [R1+0x818] ;  /* 0x0008180001027983 */ /* 0x001ea80000300a00 */
[----:B------:R0:W-:Y:S04]  /*7860*/  STL [R1+0x808], R0 ;  /* 0x0008080001007387 */ /* 0x0001e80000100800 */
[----:B------:R1:W-:Y:S01]  /*7870*/  STL.64 [R1+0x78], R12 ;  /* 0x0000780c01007387 */ /* 0x0003e20000100a00 */
[----:B0-----:R-:W-:Y:S01]  /*7880*/  HFMA2 R0, -RZ, RZ, 0, 0 ;  /* 0x00000000ff007431 */ /* 0x001fe200000001ff */
[----:B------:R-:W-:-:S02]  /*7890*/  @!P1 MOV R0, R17 ;  /* 0x0000001100009202 */ /* 0x000fc40000000f00 */
[----:B------:R-:W-:Y:S02]  /*78a0*/  LOP3.LUT P1, RZ, R18, 0x100, RZ, 0xc0, !PT ;  /* 0x0000010012ff7812 */ /* 0x000fe4000782c0ff */
[----:B-1----:R-:W-:Y:S02]  /*78b0*/  MOV R12, RZ ;  /* 0x000000ff000c7202 */ /* 0x002fe40000000f00 */
[----:B----4-:R-:W-:-:S05]  /*78c0*/  @!P2 MOV R12, R10 ;  /* 0x0000000a000ca202 */ /* 0x010fca0000000f00 */
[----:B------:R0:W-:Y:S02]  /*78d0*/  STL [R1+0x600], R12 ;  /* 0x0006000c01007387 */ /* 0x0001e40000100800 */
[----:B0-----:R-:W-:-:S06]  /*78e0*/  CS2R R12, SRZ ;  /* 0x00000000000c7805 */ /* 0x001fcc000001ff00 */
[----:B---3--:R0:W3:Y:S02]  /*78f0*/  @!P1 LDG.E.64 R12, desc[UR10][R14.64] ;  /* 0x0000000a0e0c9981 */ /* 0x0080e4000c1e1b00 */
[----:B0-----:R-:W-:-:S06]  /*7900*/  CS2R R14, SRZ ;  /* 0x00000000000e7805 */ /* 0x001fcc000001ff00 */
[----:B--2---:R0:W2:Y:S04]  /*7910*/  @!P1 LDG.E.64 R14, desc[UR10][R2.64] ;  /* 0x0000000a020e9981 */ /* 0x0040a8000c1e1b00 */
        /* <DEDUP_REMOVED lines=12> */
[----:B-1----:R-:W2:Y:S01]  /*79e0*/  LDL.LU.64 R16, [R1+0x810] ;  /* 0x0008100001107983 */ /* 0x002ea20000300a00 */
[----:B0-----:R-:W-:Y:S01]  /*79f0*/  HFMA2 R0, -RZ, RZ, 0, 0 ;  /* 0x00000000ff007431 */ /* 0x001fe200000001ff */
[----:B------:R-:W-:-:S02]  /*7a00*/  @!P2 MOV R0, R11 ;  /* 0x0000000b0000a202 */ /* 0x000fc40000000f00 */
[----:B---3--:R-:W-:Y:S04]  /*7a10*/  STL.64 [R1+0x9d0], R12 ;  /* 0x0009d00c01007387 */ /* 0x008fe80000100a00 */
[----:B------:R0:W-:Y:S02]  /*7a20*/  STL [R1+0x610], R0 ;  /* 0x0006100001007387 */ /* 0x0001e40000100800 */
[----:B0-----:R-:W-:Y:S01]  /*7a30*/  HFMA2 R0, -RZ, RZ, 0, 0 ;  /* 0x00000000ff007431 */ /* 0x001fe200000001ff */
[----:B------:R-:W-:Y:S01]  /*7a40*/  @!P1 MOV R0, R12 ;  /* 0x0000000c00009202 */ /* 0x000fe20000000f00 */
[----:B----4-:R0:W-:Y:S02]  /*7a50*/  STL.64 [R1+0x80], R2 ;  /* 0x0000800201007387 */ /* 0x0101e40000100a00 */
[----:B0-----:R-:W-:Y:S01]  /*7a60*/  HFMA2 R3, -RZ, RZ, 0, 0 ;  /* 0x00000000ff037431 */ /* 0x001fe200000001ff */
[----:B------:R-:W-:-:S02]  /*7a70*/  @!P1 MOV R3, R13 ;  /* 0x0000000d00039202 */ /* 0x000fc40000000f00 */
[----:B------:R-:W3:Y:S01]  /*7a80*/  LDL.LU.64 R12, [R1+0x660] ;  /* 0x00066000010c7983 */ /* 0x000ee20000300a00 */
[----:B------:R-:W-:Y:S02]  /*7a90*/  LOP3.LUT P0, RZ, R18, 0x80, RZ, 0xc0, !PT ;  /* 0x0000008012ff7812 */ /* 0x000fe4000780c0ff */
[----:B------:R-:W-:Y:S02]  /*7aa0*/  MOV R2, RZ ;  /* 0x000000ff00027202 */ /* 0x000fe40000000f00 */
[----:B--2---:R-:W-:Y:S01]  /*7ab0*/  @!P1 MOV R2, R14 ;  /* 0x0000000e00029202 */ /* 0x004fe20000000f00 */
[----:B------:R-:W-:Y:S04]  /*7ac0*/  STL [R1+0x81c], R3 ;  /* 0x00081c0301007387 */ /* 0x000fe80000100800 */
[----:B------:R0:W-:Y:S02]  /*7ad0*/  STL [R1+0x614], R2 ;  /* 0x0006140201007387 */ /* 0x0001e40000100800 */
[----:B0-----:R-:W-:-:S02]  /*7ae0*/  CS2R R2, SRZ ;  /* 0x0000000000027805 */ /* 0x001fc4000001ff00 */
[----:B------:R0:W-:Y:S04]  /*7af0*/  STL.64 [R1+0x288], R6 ;  /* 0x0002880601007387 */ /* 0x0001e80000100a00 */
[----:B0-----:R-:W2:Y:S04]  /*7b00*/  LDL.LU.64 R6, [R1+0x800] ;  /* 0x0008000001067983 */ /* 0x001ea80000300a00 */
[----:B------:R0:W4:Y:S02]  /*7b10*/  @!P0 LDG.E.64 R2, desc[UR10][R16.64] ;  /* 0x0000000a10028981 */ /* 0x000124000c1e1b00 */
[----:B0-----:R-:W-:-:S06]  /*7b20*/  CS2R R16, SRZ ;  /* 0x0000000000107805 */ /* 0x001fcc000001ff00 */
[----:B---3--:R-:W3:Y:S04]  /*7b30*/  @!P0 LDG.E.64 R16, desc[UR10][R12.64] ;  /* 0x0000000a0c108981 */ /* 0x008ee8000c1e1b00 */
[----:B------:R-:W2:Y:S01]  /*7b40*/  LDL.LU.64 R12, [R1+0x688] ;  /* 0x00068800010c7983 */ /* 0x000ea20000300a00 */
[----:B------:R-:W-:-:S03]  /*7b50*/  LOP3.LUT P2, RZ, R18, 0x40, RZ, 0xc0, !PT ;  /* 0x0000004012ff7812 */ /* 0x000fc6000784c0ff */
[----:B------:R0:W-:Y:S02]  /*7b60*/  STL.64 [R1+0x88], R4 ;  /* 0x0000880401007387 */ /* 0x0001e40000100a00 */
[----:B0-----:R-:W-:Y:S02]  /*7b70*/  CS2R R4, SRZ ;  /* 0x0000000000047805 */ /* 0x001fe4000001ff00 */
[----:B----4-:R-:W-:-:S05]  /*7b80*/  @!P0 MOV R5, R3 ;  /* 0x0000000300058202 */ /* 0x010fca0000000f00 */
[----:B------:R-:W-:Y:S04]  /*7b90*/  STL [R1+0x814], R5 ;  /* 0x0008140501007387 */ /* 0x000fe80000100800 */
[----:B------:R0:W-:Y:S04]  /*7ba0*/  STL.64 [R1+0x290], R10 ;  /* 0x0002900a01007387 */ /* 0x0001e80000100a00 */
[----:B0-----:R-:W4:Y:S01]  /*7bb0*/  LDL.LU.64 R10, [R1+0x7f8] ;  /* 0x0007f800010a7983 */ /* 0x001f220000300a00 */
[----:B---3--:R-:W-:-:S05]  /*7bc0*/  @!P0 MOV R4, R16 ;  /* 0x0000001000048202 */ /* 0x008fca0000000f00 */
[----:B------:R0:W-:Y:S02]  /*7bd0*/  STL [R1+0x64c], R4 ;  /* 0x00064c0401007387 */ /* 0x0001e40000100800 */
[----:B0-----:R-:W-:-:S06]  /*7be0*/  CS2R R4, SRZ ;  /* 0x0000000000047805 */ /* 0x001fcc000001ff00 */
[----:B--2---:R0:W2:Y:S02]  /*7bf0*/  @!P2 LDG.E.64 R4, desc[UR10][R6.64] ;  /* 0x0000000a0604a981 */ /* 0x0040a4000c1e1b00 */
[----:B0-----:R-:W-:-:S06]  /*7c00*/  CS2R R6, SRZ ;  /* 0x0000000000067805 */ /* 0x001fcc000001ff00 */
[----:B------:R-:W3:Y:S04]  /*7c10*/  @!P2 LDG.E.64 R6, desc[UR10][R12.64] ;  /* 0x0000000a0c06a981 */ /* 0x000ee8000c1e1b00 */
        /* <DEDUP_REMOVED lines=28> */
[----:B------:R1:W-:Y:S04]  /*7de0*/  STL [R1+0x688], R0 ;  /* 0x0006880001007387 */ /* 0x0003e80000100800 */
[----:B------:R-:W-:Y:S01]  /*7df0*/  STL.64 [R1+0x298], R14 ;  /* 0x0002980e01007387 */ /* 0x000fe20000100a00 */
[----:B-1----:R-:W-:Y:S01]  /*7e00*/  HFMA2 R0, -RZ, RZ, 0, 0 ;  /* 0x00000000ff007431 */ /* 0x002fe200000001ff */
[----:B--2---:R-:W-:Y:S02]  /*7e10*/  @!P1 MOV R0, R8 ;  /* 0x0000000800009202 */ /* 0x004fe40000000f00 */
[----:B------:R-:W-:Y:S04]  /*7e20*/  STL.64 [R1+0x9c8], R8 ;  /* 0x0009c80801007387 */ /* 0x000fe80000100a00 */
[----:B------:R-:W-:Y:S04]  /*7e30*/  STL [R1+0x7f0], R0 ;  /* 0x0007f00001007387 */ /* 0x000fe80000100800 */
[----:B----4-:R0:W-:Y:S02]  /*7e40*/  STL.64 [R1+0x98], R12 ;  /* 0x0000980c01007387 */ /* 0x0101e40000100a00 */
[----:B0-----:R-:W-:-:S02]  /*7e50*/  CS2R R12, SRZ ;  /* 0x00000000000c7805 */ /* 0x001fc4000001ff00 */
[----:B------:R-:W-:Y:S02]  /*7e60*/  @!P1 MOV R13, R9 ;  /* 0x00000009000d9202 */ /* 0x000fe40000000f00 */
[----:B---3--:R-:W-:Y:S01]  /*7e70*/  @!P1 MOV R12, R10 ;  /* 0x0000000a000c9202 */ /* 0x008fe20000000f00 */
[----:B------:R-:W2:Y:S04]  /*7e80*/  LDL.LU.64 R8, [R1+0x7d8] ;  /* 0x0007d80001087983 */ /* 0x000ea80000300a00 */
[----:B------:R-:W-:Y:S04]  /*7e90*/  STL [R1+0x7f4], R13 ;  /* 0x0007f40d01007387 */ /* 0x000fe80000100800 */
[----:B------:R0:W-:Y:S04]  /*7ea0*/  STL [R1+0x68c], R12 ;  /* 0x00068c0c01007387 */ /* 0x0001e80000100800 */
[----:B------:R-:W3:Y:S01]  /*7eb0*/  LDL.LU.64 R14, [R1+0x7e8] ;  /* 0x0007e800010e7983 */ /* 0x000ee20000300a00 */
[----:B------:R-:W-:-:S02]  /*7ec0*/  LOP3.LUT P0, RZ, R18, 0x10, RZ, 0xc0, !PT ;  /* 0x0000001012ff7812 */ /* 0x000fc4000780c0ff */
[----:B0-----:R-:W-:Y:S01]  /*7ed0*/  CS2R R12, SRZ ;  /* 0x00000000000c7805 */ /* 0x001fe2000001ff00 */
[----:B------:R0:W-:Y:S04]  /*7ee0*/  STL.64 [R1+0x2a0], R16 ;  /* 0x0002a01001007387 */ /* 0x0001e80000100a00 */
[----:B0-----:R-:W4:Y:S06]  /*7ef0*/  LDL.LU.64 R16, [R1+0x7d0] ;  /* 0x0007d00001107983 */ /* 0x001f2c0000300a00 */
[----:B---3--:R0:W3:Y:S02]  /*7f00*/  @!P0 LDG.E.64 R12, desc[UR10][R14.64] ;  /* 0x0000000a0e0c8981 */ /* 0x0080e4000c1e1b00 */
[----:B0-----:R-:W-:-:S06]  /*7f10*/  CS2R R14, SRZ ;  /* 0x00000000000e7805 */ /* 0x001fcc000001ff00 */
[----:B--2---:R-:W2:Y:S04]  /*7f20*/  @!P0 LDG.E.64 R14, desc[UR10][R8.64] ;  /* 0x0000000a080e8981 */ /* 0x004ea8000c1e1b00 */
[----:B------:R-:W4:Y:S01]  /*7f30*/  LDL.LU.64 R8, [R1+0x6e8] ;  /* 0x0006e80001087983 */ /* 0x000f220000300a00 */
[----:B------:R-:W-:-:S03]  /*7f40*/  LOP3.LUT P2, RZ, R18, 0x8, RZ, 0xc0, !PT ;  /* 0x0000000812ff7812 */ /* 0x000fc6000784c0ff */
[----:B------:R0:W-:Y:S02]  /*7f50*/  STL.64 [R1+0xa0], R2 ;  /* 0x0000a00201007387 */ /* 0x0001e40000100a00 */
[----:B0-----:R-:W-:Y:S02]  /*7f60*/  CS2R R2, SRZ ;  /* 0x0000000000027805 */ /* 0x001fe4000001ff00 */
[----:B---3--:R-:W-:-:S05]  /*7f70*/  @!P0 MOV R3, R13 ;  /* 0x0000000d00038202 */ /* 0x008fca0000000f00 */
[----:B------:R-:W-:Y:S01]  /*7f80*/  STL [R1+0x7dc], R3 ;  /* 0x0007dc0301007387 */ /* 0x000fe20000100800 */
[----:B--2---:R-:W-:-:S05]  /*7f90*/  @!P0 MOV R2, R14 ;  /* 0x0000000e00028202 */ /* 0x004fca0000000f00 */
[----:B------:R0:W-:Y:S02]  /*7fa0*/  STL [R1+0x6c4], R2 ;  /* 0x0006c40201007387 */ /* 0x0001e40000100800 */
[----:B0-----:R-:W-:-:S06]  /*7fb0*/  CS2R R2, SRZ ;  /* 0x0000000000027805 */ /* 0x001fcc000001ff00 */
[----:B----4-:R0:W2:Y:S02]  /*7fc0*/  @!P2 LDG.E.64 R2, desc[UR10][R16.64] ;  /* 0x0000000a1002a981 */ /* 0x0100a4000c1e1b00 */
[----:B0-----:R-:W-:-:S06]  /*7fd0*/  CS2R R16, SRZ ;  /* 0x0000000000107805 */ /* 0x001fcc000001ff00 */
[----:B------:R0:W3:Y:S04]  /*7fe0*/  @!P2 LDG.E.64 R16, desc[UR10][R8.64] ;  /* 0x0000000a0810a981 */ /* 0x0000e8000c1e1b00 */
[----:B------:R1:W-:Y:S02]  /*7ff0*/  STL.64 [R1+0xa8], R4 ;  /* 0x0000a80401007387 */ /* 0x0003e40000100a00 */
[----:B-1----:R-:W-:Y:S02]  /*8000*/  MOV R4, R60 ;  /* 0x0000003c00047202 */ /* 0x002fe40000000f00 */
[----:B------:R-:W-:Y:S02]  /*8010*/  MOV R5, R61 ;  /* 0x0000003d00057202 */ /* 0x000fe40000000f00 */
[----:B------:R-:W4:Y:S01]  /*8020*/  LDL.LU.64 R60, [R1+0x7c8] ;  /* 0x0007c800013c7983 */ /* 0x000f220000300a00 */
[----:B0-----:R-:W-:-:S02]  /*8030*/  CS2R R8, SRZ ;  /* 0x0000000000087805 */ /* 0x001fc4000001ff00 */
[----:B--2---:R-:W-:-:S05]  /*8040*/  @!P2 MOV R9, R3 ;  /* 0x000000030009a202 */ /* 0x004fca0000000f00 */
[----:B------:R-:W-:Y:S01]  /*8050*/  STL [R1+0x7d4], R9 ;  /* 0x0007d40901007387 */ /* 0x000fe20000100800 */
[----:B---3--:R-:W-:-:S05]  /*8060*/  @!P2 MOV R8, R16 ;  /* 0x000000100008a202 */ /* 0x008fca0000000f00 */
[----:B------:R0:W-:Y:S04]  /*8070*/  STL [R1+0x6e0], R8 ;  /* 0x0006e00801007387 */ /* 0x0001e80000100800 */
[----:B0-----:R-:W2:Y:S01]  /*8080*/  LDL.LU.64 R8, [R1+0x7c0] ;  /* 0x0007c00001087983 */ /* 0x001ea20000300a00 */
[----:B------:R-:W-:Y:S01]  /*8090*/  HFMA2 R0, -RZ, RZ, 0, 0 ;  /* 0x00000000ff007431 */ /* 0x000fe200000001ff */
[----:B------:R-:W-:Y:S02]  /*80a0*/  @!P1 MOV R0, R11 ;  /* 0x0000000b00009202 */ /* 0x000fe40000000f00 */
[----:B------:R-:W-:Y:S01]  /*80b0*/  LOP3.LUT P1, RZ, R18, 0x4, RZ, 0xc0, !PT ;  /* 0x0000000412ff7812 */ /* 0x000fe2000782c0ff */
[----:B------:R0:W-:Y:S02]  /*80c0*/  STL.64 [R1+0x2a8], R6 ;  /* 0x0002a80601007387 */ /* 0x0001e40000100a00 */
[----:B0-----:R-:W-:-:S10]  /*80d0*/  CS2R R6, SRZ ;  /* 0x0000000000067805 */ /* 0x001fd4000001ff00 */
[----:B----4-:R0:W3:Y:S02]  /*80e0*/  @!P1 LDG.E.64 R6, desc[UR10][R60.64] ;  /* 0x0000000a3c069981 */ /* 0x0100e4000c1e1b00 */
[----:B0-----:R-:W-:Y:S02]  /*80f0*/  MOV R60, R38 ;  /* 0x00000026003c7202 */ /* 0x001fe40000000f00 */
[----:B------:R-:W-:Y:S02]  /*8100*/  MOV R61, R39 ;  /* 0x00000027003d7202 */ /* 0x000fe40000000f00 */
[----:B------:R-:W-:Y:S02]  /*8110*/  MOV R38, R36 ;  /* 0x0000002400267202 */ /* 0x000fe40000000f00 */
[----:B------:R-:W-:Y:S02]  /*8120*/  MOV R39, R37 ;  /* 0x0000002500277202 */ /* 0x000fe40000000f00 */
[----:B------:R-:W-:-:S02]  /*8130*/  MOV R36, R34 ;  /* 0x0000002200247202 */ /* 0x000fc40000000f00 */
[----:B------:R-:W-:Y:S02]  /*8140*/  MOV R37, R35 ;  /* 0x0000002300257202 */ /* 0x000fe40000000f00 */
[----:B------:R-:W-:Y:S02]  /*8150*/  MOV R34, R32 ;  /* 0x0000002000227202 */ /* 0x000fe40000000f00 */
[----:B------:R-:W-:Y:S02]  /*8160*/  MOV R35, R33 ;  /* 0x0000002100237202 */ /* 0x000fe40000000f00 */
[----:B------:R-:W-:Y:S02]  /*8170*/  MOV R32, R30 ;  /* 0x0000001e00207202 */ /* 0x000fe40000000f00 */
[----:B------:R-:W-:Y:S02]  /*8180*/  MOV R33, R31 ;  /* 0x0000001f00217202 */ /* 0x000fe40000000f00 */
[----:B------:R-:W-:-:S02]  /*8190*/  MOV R30, R26 ;  /* 0x0000001a001e7202 */ /* 0x000fc40000000f00 */
[----:B------:R-:W-:Y:S02]  /*81a0*/  MOV R31, R27 ;  /* 0x0000001b001f7202 */ /* 0x000fe40000000f00 */
[----:B------:R-:W-:Y:S02]  /*81b0*/  MOV R26, R20 ;  /* 0x00000014001a7202 */ /* 0x000fe40000000f00 */
[----:B------:R-:W-:Y:S02]  /*81c0*/  MOV R27, R21 ;  /* 0x00000015001b7202 */ /* 0x000fe40000000f00 */
[----:B------:R-:W-:-:S06]  /*81d0*/  CS2R R20, SRZ ;  /* 0x0000000000147805 */ /* 0x000fcc000001ff00 */
        /* <DEDUP_REMOVED lines=21> */
[----:B0-----:R-:W-:-:S02]  /*8330*/  MOV R8, R4 ;  /* 0x0000000400087202 */ /* 0x001fc40000000f00 */
[----:B------:R-:W-:Y:S02]  /*8340*/  MOV R9, R5 ;  /* 0x0000000500097202 */ /* 0x000fe40000000f00 */
[----:B------:R-:W-:Y:S02]  /*8350*/  CS2R R4, SRZ ;  /* 0x0000000000047805 */ /* 0x000fe4000001ff00 */
[----:B------:R-:W-:Y:S02]  /*8360*/  @!P1 MOV R5, R7 ;  /* 0x0000000700059202 */ /* 0x000fe40000000f00 */
[----:B------:R-:W3:Y:S01]  /*8370*/  LDL.LU.64 R6, [R1+0x718] ;  /* 0x0007180001067983 */ /* 0x000ee20000300a00 */
[----:B------:R-:W-:Y:S02]  /*8380*/  LOP3.LUT P0, RZ, R18, 0x2, RZ, 0xc0, !PT ;  /* 0x0000000212ff7812 */ /* 0x000fe4000780c0ff */
[----:B--2---:R-:W-:Y:S01]  /*8390*/  @!P1 MOV R4, R20 ;  /* 0x0000001400049202 */ /* 0x004fe20000000f00 */
[----:B------:R0:W-:Y:S04]  /*83a0*/  STL [R1+0x7c4], R5 ;  /* 0x0007c40501007387 */ /* 0x0001e80000100800 */
[----:B------:R1:W-:Y:S01]  /*83b0*/  STL [R1+0x6ec], R4 ;  /* 0x0006ec0401007387 */ /* 0x0003e20000100800 */
[----:B0-----:R-:W-:-:S02]  /*83c0*/  MOV R5, R23 ;  /* 0x0000001700057202 */ /* 0x001fc40000000f00 */
[----:B-1----:R-:W-:Y:S02]  /*83d0*/  MOV R4, R22 ;  /* 0x0000001600047202 */ /* 0x002fe40000000f00 */
[----:B------:R-:W-:Y:S01]  /*83e0*/  CS2R R22, SRZ ;  /* 0x0000000000167805 */ /* 0x000fe2000001ff00 */
[----:B------:R0:W-:Y:S05]  /*83f0*/  STL.64 [R1+0xb8], R12 ;  /* 0x0000b80c01007387 */ /* 0x0001ea0000100a00 */
[----:B------:R1:W2:Y:S02]  /*8400*/  @!P0 LDG.E.64 R22, desc[UR10][R10.64] ;  /* 0x0000000a0a168981 */ /* 0x0002a4000c1e1b00 */
[----:B-1----:R-:W-:-:S02]  /*8410*/  MOV R10, R24 ;  /* 0x00000018000a7202 */ /* 0x002fc40000000f00 */
[----:B------:R-:W-:Y:S02]  /*8420*/  MOV R11, R25 ;  /* 0x00000019000b7202 */ /* 0x000fe40000000f00 */
[----:B------:R-:W-:Y:S02]  /*8430*/  CS2R R24, SRZ ;  /* 0x0000000000187805 */ /* 0x000fe4000001ff00 */
[----:B0-----:R-:W-:Y:S02]  /*8440*/  MOV R12, R4 ;  /* 0x00000004000c7202 */ /* 0x001fe40000000f00 */
[----:B------:R-:W-:Y:S02]  /*8450*/  MOV R13, R5 ;  /* 0x00000005000d7202 */ /* 0x000fe40000000f00 */
[----:B------:R-:W4:Y:S04]  /*8460*/  LDL.LU.64 R4, [R1+0x7a8] ;  /* 0x0007a80001047983 */ /* 0x000f280000300a00 */
[----:B---3--:R0:W3:Y:S04]  /*8470*/  @!P0 LDG.E.64 R24, desc[UR10][R6.64] ;  /* 0x0000000a06188981 */ /* 0x0080e8000c1e1b00 */
[----:B------:R1:W-:Y:S01]  /*8480*/  STL.64 [R1+0x2b8], R14 ;  /* 0x0002b80e01007387 */ /* 0x0003e20000100a00 */
[----:B------:R-:W-:-:S02]  /*8490*/  LOP3.LUT P2, RZ, R18, 0x1, RZ, 0xc0, !PT ;  /* 0x0000000112ff7812 */ /* 0x000fc4000784c0ff */
[----:B0-----:R-:W-:Y:S01]  /*84a0*/  CS2R R6, SRZ ;  /* 0x0000000000067805 */ /* 0x001fe2000001ff00 */
[----:B-1----:R-:W4:Y:S01]  /*84b0*/  LDL.LU.64 R14, [R1+0x738] ;  /* 0x00073800010e7983 */ /* 0x002f220000300a00 */
[----:B--2---:R-:W-:-:S05]  /*84c0*/  @!P0 MOV R7, R23 ;  /* 0x0000001700078202 */ /* 0x004fca0000000f00 */
[----:B------:R0:W-:Y:S02]  /*84d0*/  STL [R1+0x7bc], R7 ;  /* 0x0007bc0701007387 */ /* 0x0001e40000100800 */
[----:B0-----:R-:W-:Y:S02]  /*84e0*/  MOV R7, R9 ;  /* 0x0000000900077202 */ /* 0x001fe40000000f00 */
[----:B------:R-:W-:Y:S02]  /*84f0*/  MOV R9, R27 ;  /* 0x0000001b00097202 */ /* 0x000fe40000000f00 */
[----:B---3--:R-:W-:-:S05]  /*8500*/  @!P0 MOV R6, R24 ;  /* 0x0000001800068202 */ /* 0x008fca0000000f00 */
[----:B------:R0:W-:Y:S02]  /*8510*/  STL [R1+0x710], R6 ;  /* 0x0007100601007387 */ /* 0x0001e40000100800 */
[----:B0-----:R-:W-:Y:S02]  /*8520*/  MOV R6, R8 ;  /* 0x0000000800067202 */ /* 0x001fe40000000f00 */
[----:B------:R-:W-:Y:S02]  /*8530*/  MOV R8, R26 ;  /* 0x0000001a00087202 */ /* 0x000fe40000000f00 */
[----:B------:R-:W-:-:S06]  /*8540*/  CS2R R26, SRZ ;  /* 0x00000000001a7805 */ /* 0x000fcc000001ff00 */
[----:B----4-:R0:W2:Y:S02]  /*8550*/  @!P2 LDG.E.64 R26, desc[UR10][R4.64] ;  /* 0x0000000a041aa981 */ /* 0x0100a4000c1e1b00 */
[----:B0-----:R-:W-:-:S06]  /*8560*/  CS2R R4, SRZ ;  /* 0x0000000000047805 */ /* 0x001fcc000001ff00 */
[----:B------:R0:W3:Y:S04]  /*8570*/  @!P2 LDG.E.64 R4, desc[UR10][R14.64] ;  /* 0x0000000a0e04a981 */ /* 0x0000e8000c1e1b00 */
[----:B------:R1:W-:Y:S04]  /*8580*/  STL.64 [R1+0x2c0], R16 ;  /* 0x0002c01001007387 */ /* 0x0003e80000100a00 */
[----:B------:R4:W-:Y:S04]  /*8590*/  STL.64 [R1+0xc0], R2 ;  /* 0x0000c00201007387 */ /* 0x0009e80000100a00 */
[----:B-1----:R-:W3:Y:S01]  /*85a0*/  LDL.LU.64 R16, [R1+0x7a0] ;  /* 0x0007a00001107983 */ /* 0x002ee20000300a00 */
[----:B----4-:R-:W-:Y:S01]  /*85b0*/  MOV R2, R6 ;  /* 0x0000000600027202 */ /* 0x010fe20000000f00 */
[----:B------:R-:W-:Y:S01]  /*85c0*/  HFMA2 R6, -RZ, RZ, 0, 0 ;  /* 0x00000000ff067431 */ /* 0x000fe200000001ff */
[----:B------:R-:W-:-:S02]  /*85d0*/  MOV R3, R7 ;  /* 0x0000000700037202 */ /* 0x000fc40000000f00 */
[----:B--2---:R-:W-:-:S05]  /*85e0*/  @!P2 MOV R6, R27 ;  /* 0x0000001b0006a202 */ /* 0x004fca0000000f00 */
[----:B------:R1:W-:Y:S04]  /*85f0*/  STL [R1+0x7ac], R6 ;  /* 0x0007ac0601007387 */ /* 0x0003e80000100800 */
[----:B-1----:R-:W2:Y:S01]  /*8600*/  LDL.LU.64 R6, [R1+0x798] ;  /* 0x0007980001067983 */ /* 0x002ea20000300a00 */
[----:B0-----:R-:W-:-:S03]  /*8610*/  MOV R14, RZ ;  /* 0x000000ff000e7202 */ /* 0x001fc60000000f00 */
[----:B------:R0:W-:Y:S01]  /*8620*/  STL [R1+0x7c0], R0 ;  /* 0x0007c00001007387 */ /* 0x0001e20000100800 */
[----:B---3--:R-:W-:Y:S02]  /*8630*/  @!P2 MOV R14, R4 ;  /* 0x00000004000ea202 */ /* 0x008fe40000000f00 */
[----:B------:R-:W-:Y:S01]  /*8640*/  MOV R15, R13 ;  /* 0x0000000d000f7202 */ /* 0x000fe20000000f00 */
[----:B0-----:R-:W-:Y:S01]  /*8650*/  HFMA2 R0, -RZ, RZ, 0, 0 ;  /* 0x00000000ff007431 */ /* 0x001fe200000001ff */
[----:B------:R-:W-:Y:S02]  /*8660*/  @!P1 MOV R0, R21 ;  /* 0x0000001500009202 */ /* 0x000fe40000000f00 */
[----:B------:R-:W-:Y:S01]  /*8670*/  LOP3.LUT P1, RZ, R19, 0x80000000, RZ, 0xc0, !PT ;  /* 0x8000000013ff7812 */ /* 0x000fe2000782c0ff */
[----:B------:R0:W-:Y:S01]  /*8680*/  STL [R1+0x71c], R14 ;  /* 0x00071c0e01007387 */ /* 0x0001e20000100800 */
[----:B------:R-:W-:Y:S02]  /*8690*/  MOV R13, R11 ;  /* 0x0000000b000d7202 */ /* 0x000fe40000000f00 */
[----:B0-----:R-:W-:-:S02]  /*86a0*/  MOV R14, R12 ;  /* 0x0000000c000e7202 */ /* 0x001fc40000000f00 */
[----:B------:R-:W-:Y:S02]  /*86b0*/  MOV R12, R10 ;  /* 0x0000000a000c7202 */ /* 0x000fe40000000f00 */
[----:B------:R-:W-:-:S06]  /*86c0*/  CS2R R10, SRZ ;  /* 0x00000000000a7805 */ /* 0x000fcc000001ff00 */
[----:B------:R0:W3:Y:S02]  /*86d0*/  @!P1 LDG.E.64 R10, desc[UR10][R16.64] ;  /* 0x0000000a100a9981 */ /* 0x0000e4000c1e1b00 */
[----:B0-----:R-:W-:Y:S02]  /*86e0*/  MOV R16, R2 ;  /* 0x0000000200107202 */ /* 0x001fe40000000f00 */
        /* <DEDUP_REMOVED lines=12> */
[----:B------:R1:W-:Y:S04]  /*87b0*/  STL [R1+0x718], R0 ;  /* 0x0007180001007387 */ /* 0x0003e80000100800 */
[----:B------:R0:W-:Y:S01]  /*87c0*/  STL.64 [R1+0x2c8], R20 ;  /* 0x0002c81401007387 */ /* 0x0001e20000100a00 */
[----:B-1----:R-:W-:Y:S01]  /*87d0*/  HFMA2 R0, -RZ, RZ, 0, 0 ;  /* 0x00000000ff007431 */ /* 0x002fe200000001ff */
[----:B------:R-:W-:Y:S02]  /*87e0*/  @!P2 MOV R0, R26 ;  /* 0x0000001a0000a202 */ /* 0x000fe40000000f00 */
[----:B0-----:R-:W2:Y:S04]  /*87f0*/  LDL.LU.64 R20, [R1+0x790] ;  /* 0x0007900001147983 */ /* 0x001ea80000300a00 */
[----:B------:R0:W-:Y:S02]  /*8800*/  STL [R1+0x7a8], R0 ;  /* 0x0007a80001007387 */ /* 0x0001e40000100800 */
[----:B0-----:R-:W-:Y:S01]  /*8810*/  HFMA2 R0, -RZ, RZ, 0, 0 ;  /* 0x00000000ff007431 */ /* 0x001fe200000001ff */
[----:B------:R-:W-:Y:S01]  /*8820*/  @!P2 MOV R0, R5 ;  /* 0x000000050000a202 */ /* 0x000fe20000000f00 */
[----:B---3--:R-:W-:Y:S04]  /*8830*/  STL.64 [R1+0x9b8], R10 ;  /* 0x0009b80a01007387 */ /* 0x008fe80000100a00 */
[----:B------:R0:W-:Y:S02]  /*8840*/  STL [R1+0x738], R0 ;  /* 0x0007380001007387 */ /* 0x0001e40000100800 */
[----:B0-----:R-:W-:Y:S01]  /*8850*/  HFMA2 R0, -RZ, RZ, 0, 0 ;  /* 0x00000000ff007431 */ /* 0x001fe200000001ff */
[----:B------:R-:W-:Y:S01]  /*8860*/  @!P1 MOV R0, R10 ;  /* 0x0000000a00009202 */ /* 0x000fe20000000f00 */
[----:B----4-:R0:W-:Y:S02]  /*8870*/  STL.64 [R1+0xc8], R6 ;  /* 0x0000c80601007387 */ /* 0x0101e40000100a00 */
[----:B0-----:R-:W-:Y:S01]  /*8880*/  MOV R7, R15 ;  /* 0x0000000f00077202 */ /* 0x001fe20000000f00 */
[----:B------:R-:W-:Y:S01]  /*8890*/  HFMA2 R15, -RZ, RZ, 0, 0 ;  /* 0x00000000ff0f7431 */ /* 0x000fe200000001ff */
[----:B------:R-:W-:-:S02]  /*88a0*/  @!P1 MOV R15, R11 ;  /* 0x0000000b000f9202 */ /* 0x000fc40000000f00 */
[----:B------:R-:W3:Y:S01]  /*88b0*/  LDL.LU.64 R10, [R1+0x780] ;  /* 0x00078000010a7983 */ /* 0x000ee20000300a00 */
[----:B------:R-:W-:Y:S02]  /*88c0*/  MOV R6, R14 ;  /* 0x0000000e00067202 */ /* 0x000fe40000000f00 */
[----:B------:R-:W-:Y:S02]  /*88d0*/  LOP3.LUT P0, RZ, R19, 0x40000000, RZ, 0xc0, !PT ;  /* 0x4000000013ff7812 */ /* 0x000fe4000780c0ff */
[----:B------:R-:W-:Y:S02]  /*88e0*/  MOV R14, RZ ;  /* 0x000000ff000e7202 */ /* 0x000fe40000000f00 */
[----:B--2---:R-:W-:Y:S01]  /*88f0*/  @!P1 MOV R14, R8 ;  /* 0x00000008000e9202 */ /* 0x004fe20000000f00 */
[----:B------:R-:W-:Y:S04]  /*8900*/  STL [R1+0x79c], R15 ;  /* 0x00079c0f01007387 */ /* 0x000fe80000100800 */
[----:B------:R0:W-:Y:S02]  /*8910*/  STL [R1+0x73c], R14 ;  /* 0x00073c0e01007387 */ /* 0x0001e40000100800 */
[----:B0-----:R-:W-:-:S06]  /*8920*/  CS2R R14, SRZ ;  /* 0x00000000000e7805 */ /* 0x001fcc000001ff00 */
[----:B------:R0:W2:Y:S02]  /*8930*/  @!P0 LDG.E.64 R14, desc[UR10][R20.64] ;  /* 0x0000000a140e8981 */ /* 0x0000a4000c1e1b00 */
[----:B0-----:R-:W-:Y:S02]  /*8940*/  MOV R20, R12 ;  /* 0x0000000c00147202 */ /* 0x001fe40000000f00 */
[----:B------:R-:W-:Y:S02]  /*8950*/  MOV R21, R13 ;  /* 0x0000000d00157202 */ /* 0x000fe40000000f00 */
[----:B------:R-:W-:-:S06]  /*8960*/  CS2R R12, SRZ ;  /* 0x00000000000c7805 */ /* 0x000fcc000001ff00 */
[----:B---3--:R0:W3:Y:S02]  /*8970*/  @!P0 LDG.E.64 R12, desc[UR10][R10.64] ;  /* 0x0000000a0a0c8981 */ /* 0x0080e4000c1e1b00 */
[----:B0-----:R-:W-:Y:S02]  /*8980*/  MOV R10, R16 ;  /* 0x00000010000a7202 */ /* 0x001fe40000000f00 */
[----:B------:R-:W-:Y:S02]  /*8990*/  MOV R11, R17 ;  /* 0x00000011000b7202 */ /* 0x000fe40000000f00 */
[----:B------:R-:W-:Y:S02]  /*89a0*/  MOV R16, R2 ;  /* 0x0000000200107202 */ /* 0x000fe40000000f00 */
[----:B------:R-:W-:Y:S02]  /*89b0*/  MOV R17, R3 ;  /* 0x0000000300117202 */ /* 0x000fe40000000f00 */
[----:B------:R-:W4:Y:S01]  /*89c0*/  LDL.LU.64 R2, [R1+0x778] ;  /* 0x0007780001027983 */ /* 0x000f220000300a00 */
[----:B------:R-:W-:-:S03]  /*89d0*/  LOP3.LUT P2, RZ, R19, 0x20000000, RZ, 0xc0, !PT ;  /* 0x2000000013ff7812 */ /* 0x000fc6000784c0ff */
[----:B------:R0:W-:Y:S02]  /*89e0*/  STL.64 [R1+0xd0], R22 ;  /* 0x0000d01601007387 */ /* 0x0001e40000100a00 */
[----:B0-----:R-:W-:Y:S01]  /*89f0*/  HFMA2 R22, -RZ, RZ, 0, 0 ;  /* 0x00000000ff167431 */ /* 0x001fe200000001ff */
[----:B--2---:R-:W-:Y:S02]  /*8a00*/  @!P0 MOV R22, R15 ;  /* 0x0000000f00168202 */ /* 0x004fe40000000f00 */
[----:B------:R-:W-:-:S03]  /*8a10*/  MOV R23, R11 ;  /* 0x0000000b00177202 */ /* 0x000fc60000000f00 */
[----:B------:R0:W-:Y:S01]  /*8a20*/  STL [R1+0x784], R22 ;  /* 0x0007841601007387 */ /* 0x0001e20000100800 */
[----:B------:R-:W-:-:S03]  /*8a30*/  MOV R11, R17 ;  /* 0x00000011000b7202 */ /* 0x000fc60000000f00 */
[----:B------:R1:W-:Y:S01]  /*8a40*/  STL.64 [R1+0x2d0], R24 ;  /* 0x0002d01801007387 */ /* 0x0003e20000100a00 */
[----:B0-----:R-:W-:Y:S02]  /*8a50*/  MOV R22, R10 ;  /* 0x0000000a00167202 */ /* 0x001fe40000000f00 */
[----:B------:R-:W-:Y:S02]  /*8a60*/  MOV R10, R16 ;  /* 0x00000010000a7202 */ /* 0x000fe40000000f00 */
[----:B------:R-:W-:Y:S01]  /*8a70*/  CS2R R16, SRZ ;  /* 0x0000000000107805 */ /* 0x000fe2000001ff00 */
[----:B-1----:R-:W2:Y:S05]  /*8a80*/  LDL.LU.64 R24, [R1+0x460] ;  /* 0x0004600001187983 */ /* 0x002eaa0000300a00 */
[----:B----4-:R0:W4:Y:S02]  /*8a90*/  @!P2 LDG.E.64 R16, desc[UR10][R2.64] ;  /* 0x0000000a0210a981 */ /* 0x010124000c1e1b00 */
[----:B0-----:R-:W-:-:S02]  /*8aa0*/  CS2R R2, SRZ ;  /* 0x0000000000027805 */ /* 0x001fc4000001ff00 */
[----:B------:R0:W-:Y:S04]  /*8ab0*/  STL.64 [R1+0x2d8], R4 ;  /* 0x0002d80401007387 */ /* 0x0001e80000100a00 */
[----:B0-----:R-:W3:Y:S04]  /*8ac0*/  LDL.LU.64 R4, [R1+0x770] ;  /* 0x0007700001047983 */ /* 0x001ee80000300a00 */
[----:B--2---:R0:W2:Y:S02]  /*8ad0*/  @!P2 LDG.E.64 R2, desc[UR10][R24.64] ;  /* 0x0000000a1802a981 */ /* 0x0040a4000c1e1b00 */
[----:B0-----:R-:W-:Y:S01]  /*8ae0*/  MOV R24, R10 ;  /* 0x0000000a00187202 */ /* 0x001fe20000000f00 */
[----:B------:R-:W-:Y:S01]  /*8af0*/  HFMA2 R10, -RZ, RZ, 0, 0 ;  /* 0x00000000ff0a7431 */ /* 0x000fe200000001ff */
[----:B------:R-:W-:-:S02]  /*8b00*/  MOV R25, R11 ;  /* 0x0000000b00197202 */ /* 0x000fc40000000f00 */
[----:B----4-:R-:W-:-:S05]  /*8b10*/  @!P2 MOV R10, R17 ;  /* 0x00000011000aa202 */ /* 0x010fca0000000f00 */
[----:B------:R0:W-:Y:S04]  /*8b20*/  STL [R1+0x77c], R10 ;  /* 0x00077c0a01007387 */ /* 0x0001e80000100800 */
[----:B0-----:R-:W4:Y:S04]  /*8b30*/  LDL.LU.64 R10, [R1+0x458] ;  /* 0x00045800010a7983 */ /* 0x001f280000300a00 */
[----:B------:R0:W-:Y:S04]  /*8b40*/  STL [R1+0x798], R0 ;  /* 0x0007980001007387 */ /* 0x0001e80000100800 */
[----:B------:R1:W-:Y:S01]  /*8b50*/  STL.64 [R1+0xd8], R26 ;  /* 0x0000d81a01007387 */ /* 0x0003e20000100a00 */
[----:B0-----:R-:W-:Y:S01]  /*8b60*/  HFMA2 R0, -RZ, RZ, 0, 0 ;  /* 0x00000000ff007431 */ /* 0x001fe200000001ff */
[----:B------:R-:W-:-:S02]  /*8b70*/  @!P1 MOV R0, R9 ;  /* 0x0000000900009202 */ /* 0x000fc40000000f00 */
[----:B------:R-:W-:Y:S02]  /*8b80*/  LOP3.LUT P1, RZ, R19, 0x10000000, RZ, 0xc0, !PT ;  /* 0x1000000013ff7812 */ /* 0x000fe4000782c0ff */
[----:B-1----:R-:W-:Y:S02]  /*8b90*/  MOV R26, R20 ;  /* 0x00000014001a7202 */ /* 0x002fe40000000f00 */
[----:B------:R-:W-:Y:S02]  /*8ba0*/  MOV R27, R21 ;  /* 0x00000015001b7202 */ /* 0x000fe40000000f00 */
[----:B------:R-:W-:Y:S02]  /*8bb0*/  MOV R20, R6 ;  /* 0x0000000600147202 */ /* 0x000fe40000000f00 */
[----:B------:R-:W-:Y:S02]  /*8bc0*/  MOV R21, R7 ;  /* 0x0000000700157202 */ /* 0x000fe40000000f00 */
[----:B------:R-:W-:-:S06]  /*8bd0*/  CS2R R6, SRZ ;  /* 0x0000000000067805 */ /* 0x000fcc000001ff00 */
[----:B---3--:R0:W3:Y:S02]  /*8be0*/  @!P1 LDG.E.64 R6, desc[UR10][R4.64] ;  /* 0x0000000a04069981 */ /* 0x0080e4000c1e1b00 */
[----:B0-----:R-:W-:-:S06]  /*8bf0*/  CS2R R4, SRZ ;  /* 0x0000000000047805 */ /* 0x001fcc000001ff00 */
[----:B----4-:R0:W4:Y:S04]  /*8c00*/  @!P1 LDG.E.64 R4, desc[UR10][R10.64] ;  /* 0x0000000a0a049981 */ /* 0x010128000c1e1b00 */
        /* <DEDUP_REMOVED lines=12> */
[----:B-1----:R-:W4:Y:S01]  /*8cd0*/  LDL.LU.64 R8, [R1+0x760] ;  /* 0x0007600001087983 */ /* 0x002f220000300a00 */
[----:B--2---:R-:W-:Y:S01]  /*8ce0*/  HFMA2 R0, -RZ, RZ, 0, 0 ;  /* 0x00000000ff007431 */ /* 0x004fe200000001ff */
[----:B------:R-:W-:-:S02]  /*8cf0*/  @!P2 MOV R0, R3 ;  /* 0x000000030000a202 */ /* 0x000fc40000000f00 */
[----:B---3--:R-:W-:Y:S04]  /*8d00*/  STL.64 [R1+0x9b0], R6 ;  /* 0x0009b00601007387 */ /* 0x008fe80000100a00 */
[----:B------:R1:W-:Y:S02]  /*8d10*/  STL [R1+0x460], R0 ;  /* 0x0004600001007387 */ /* 0x0003e40000100800 */
[----:B-1----:R-:W-:Y:S01]  /*8d20*/  HFMA2 R0, -RZ, RZ, 0, 0 ;  /* 0x00000000ff007431 */ /* 0x002fe200000001ff */
[----:B------:R-:W-:Y:S01]  /*8d30*/  @!P1 MOV R0, R6 ;  /* 0x0000000600009202 */ /* 0x000fe20000000f00 */
[----:B----4-:R0:W-:Y:S02]  /*8d40*/  STL.64 [R1+0xe0], R10 ;  /* 0x0000e00a01007387 */ /* 0x0101e40000100a00 */
[----:B0-----:R-:W-:Y:S01]  /*8d50*/  HFMA2 R11, -RZ, RZ, 0, 0 ;  /* 0x00000000ff0b7431 */ /* 0x001fe200000001ff */
[----:B------:R-:W-:-:S02]  /*8d60*/  @!P1 MOV R11, R7 ;  /* 0x00000007000b9202 */ /* 0x000fc40000000f00 */
[----:B------:R-:W2:Y:S01]  /*8d70*/  LDL.LU.64 R6, [R1+0x450] ;  /* 0x0004500001067983 */ /* 0x000ea20000300a00 */
[----:B------:R-:W-:-:S03]  /*8d80*/  MOV R10, RZ ;  /* 0x000000ff000a7202 */ /* 0x000fc60000000f00 */
[----:B------:R0:W-:Y:S01]  /*8d90*/  STL [R1+0x990], R18 ;  /* 0x0009901201007387 */ /* 0x0001e20000100800 */
[----:B------:R-:W-:Y:S02]  /*8da0*/  @!P1 MOV R10, R4 ;  /* 0x00000004000a9202 */ /* 0x000fe40000000f00 */
[----:B0-----:R-:W-:Y:S02]  /*8db0*/  MOV R18, RZ ;  /* 0x000000ff00127202 */ /* 0x001fe40000000f00 */
[----:B------:R-:W-:Y:S02]  /*8dc0*/  @!P0 MOV R18, R12 ;  /* 0x0000000c00128202 */ /* 0x000fe40000000f00 */
[----:B------:R-:W-:Y:S01]  /*8dd0*/  LOP3.LUT P0, RZ, R19, 0x8000000, RZ, 0xc0, !PT ;  /* 0x0800000013ff7812 */ /* 0x000fe2000780c0ff */
[----:B------:R-:W-:Y:S04]  /*8de0*/  STL [R1+0x774], R11 ;  /* 0x0007740b01007387 */ /* 0x000fe80000100800 */
[----:B------:R0:W-:Y:S02]  /*8df0*/  STL [R1+0x45c], R10 ;  /* 0x00045c0a01007387 */ /* 0x0001e40000100800 */
[----:B0-----:R-:W-:-:S06]  /*8e00*/  CS2R R10, SRZ ;  /* 0x00000000000a7805 */ /* 0x001fcc000001ff00 */
[----:B------:R0:W3:Y:S02]  /*8e10*/  @!P0 LDG.E.64 R10, desc[UR10][R8.64] ;  /* 0x0000000a080a8981 */ /* 0x0000e4000c1e1b00 */
[----:B0-----:R-:W-:Y:S02]  /*8e20*/  CS2R R8, SRZ ;  /* 0x0000000000087805 */ /* 0x001fe4000001ff00 */
[----:B------:R0:W-:Y:S04]  /*8e30*/  STL.64 [R1+0x2e8], R12 ;  /* 0x0002e80c01007387 */ /* 0x0001e80000100a00 */
[----:B0-----:R-:W4:Y:S04]  /*8e40*/  LDL.LU.64 R12, [R1+0x748] ;  /* 0x00074800010c7983 */ /* 0x001f280000300a00 */
[----:B--2---:R0:W2:Y:S04]  /*8e50*/  @!P0 LDG.E.64 R8, desc[UR10][R6.64] ;  /* 0x0000000a06088981 */ /* 0x0040a8000c1e1b00 */
[----:B------:R1:W-:Y:S01]  /*8e60*/  STL [R1+0x75c], R18 ;  /* 0x00075c1201007387 */ /* 0x0003e20000100800 */
[----:B0-----:R-:W-:-:S03]  /*8e70*/  HFMA2 R6, -RZ, RZ, 0, 0 ;  /* 0x00000000ff067431 */ /* 0x001fc600000001ff */
[----:B------:R0:W-:Y:S01]  /*8e80*/  STL.64 [R1+0xe8], R14 ;  /* 0x0000e80e01007387 */ /* 0x0001e20000100a00 */
[----:B-1----:R-:W-:Y:S02]  /*8e90*/  MOV R18, RZ ;  /* 0x000000ff00127202 */ /* 0x002fe40000000f00 */
[----:B------:R-:W-:Y:S02]  /*8ea0*/  @!P2 MOV R18, R2 ;  /* 0x000000020012a202 */ /* 0x000fe40000000f00 */
[----:B------:R-:W-:Y:S02]  /*8eb0*/  LOP3.LUT P2, RZ, R19, 0x4000000, RZ, 0xc0, !PT ;  /* 0x0400000013ff7812 */ /* 0x000fe4000784c0ff */
[----:B0-----:R-:W-:Y:S02]  /*8ec0*/  MOV R14, RZ ;  /* 0x000000ff000e7202 */ /* 0x001fe40000000f00 */
[----:B---3--:R-:W-:-:S05]  /*8ed0*/  @!P0 MOV R6, R11 ;  /* 0x0000000b00068202 */ /* 0x008fca0000000f00 */
[----:B------:R0:W-:Y:S04]  /*8ee0*/  STL [R1+0x764], R6 ;  /* 0x0007640601007387 */ /* 0x0001e80000100800 */
[----:B0-----:R-:W3:Y:S01]  /*8ef0*/  LDL.LU.64 R6, [R1+0x448] ;  /* 0x0004480001067983 */ /* 0x001ee20000300a00 */
[----:B--2---:R-:W-:-:S05]  /*8f00*/  @!P0 MOV R14, R8 ;  /* 0x00000008000e8202 */ /* 0x004fca0000000f00 */
[----:B------:R0:W-:Y:S02]  /*8f10*/  STL [R1+0x454], R14 ;  /* 0x0004540e01007387 */ /* 0x0001e40000100800 */
[----:B0-----:R-:W-:-:S06]  /*8f20*/  CS2R R14, SRZ ;  /* 0x00000000000e7805 */ /* 0x001fcc000001ff00 */
[----:B----4-:R0:W2:Y:S02]  /*8f30*/  @!P2 LDG.E.64 R14, desc[UR10][R12.64] ;  /* 0x0000000a0c0ea981 */ /* 0x0100a4000c1e1b00 */
[----:B0-----:R-:W-:Y:S02]  /*8f40*/  CS2R R12, SRZ ;  /* 0x00000000000c7805 */ /* 0x001fe4000001ff00 */
[----:B------:R0:W-:Y:S04]  /*8f50*/  STL.64 [R1+0x2f0], R2 ;  /* 0x0002f00201007387 */ /* 0x0001e80000100a00 */
[----:B0-----:R-:W4:Y:S04]  /*8f60*/  LDL.LU.64 R2, [R1+0x740] ;  /* 0x0007400001027983 */ /* 0x001f280000300a00 */
[----:B---3--:R0:W3:Y:S02]  /*8f70*/  @!P2 LDG.E.64 R12, desc[UR10][R6.64] ;  /* 0x0000000a060ca981 */ /* 0x0080e4000c1e1b00 */
        /* <DEDUP_REMOVED lines=10> */
[----:B---3--:R-:W-:-:S05]  /*9020*/  @!P2 MOV R16, R12 ;  /* 0x0000000c0010a202 */ /* 0x008fca0000000f00 */
[----:B------:R0:W-:Y:S02]  /*9030*/  STL [R1+0x44c], R16 ;  /* 0x00044c1001007387 */ /* 0x0001e40000100800 */
[----:B0-----:R-:W-:-:S06]  /*9040*/  CS2R R16, SRZ ;  /* 0x0000000000107805 */ /* 0x001fcc000001ff00 */
[----:B----4-:R0:W3:Y:S02]  /*9050*/  @!P1 LDG.E.64 R16, desc[UR10][R2.64] ;  /* 0x0000000a02109981 */ /* 0x0100e4000c1e1b00 */
        /* <DEDUP_REMOVED lines=85> */
[----:B0-----:R-:W-:-:S02]  /*95b0*/  CS2R R16, SRZ ;  /* 0x0000000000107805 */ /* 0x001fc4000001ff00 */
[----:B------:R-:W-:Y:S02]  /*95c0*/  @!P1 MOV R17, R15 ;  /* 0x0000000f00119202 */ /* 0x000fe40000000f00 */
[----:B------:R-:W2:Y:S01]  /*95d0*/  LDL.LU.64 R14, [R1+0x420] ;  /* 0x00042000010e7983 */ /* 0x000ea20000300a00 */
[----:B------:R-:W-:Y:S02]  /*95e0*/  LOP3.LUT P0, RZ, R19, 0x200000, RZ, 0xc0, !PT ;  /* 0x0020000013ff7812 */ /* 0x000fe4000780c0ff */
        /* <DEDUP_REMOVED lines=8> */
[----:B--2---:R-:W2:Y:S04]  /*9670*/  @!P0 LDG.E.64 R2, desc[UR10][R14.64] ;  /* 0x0000000a0e028981 */ /* 0x004ea8000c1e1b00 */
[----:B------:R-:W3:Y:S01]  /*9680*/  LDL.LU.64 R14, [R1+0x418] ;  /* 0x00041800010e7983 */ /* 0x000ee20000300a00 */
[----:B------:R-:W-:-:S03]  /*9690*/  LOP3.LUT P2, RZ, R19, 0x100000, RZ, 0xc0, !PT ;  /* 0x0010000013ff7812 */ /* 0x000fc6000784c0ff */
[----:B------:R0:W-:Y:S02]  /*96a0*/  STL.64 [R1+0x118], R6 ;  /* 0x0001180601007387 */ /* 0x0001e40000100a00 */
[----:B0-----:R-:W-:Y:S02]  /*96b0*/  CS2R R6, SRZ ;  /* 0x0000000000067805 */ /* 0x001fe4000001ff00 */
[----:B----4-:R-:W-:-:S05]  /*96c0*/  @!P0 MOV R7, R17 ;  /* 0x0000001100078202 */ /* 0x010fca0000000f00 */
[----:B------:R-:W-:Y:S04]  /*96d0*/  STL [R1+0x6fc], R7 ;  /* 0x0006fc0701007387 */ /* 0x000fe80000100800 */
[----:B------:R0:W-:Y:S04]  /*96e0*/  STL.64 [R1+0x320], R8 ;  /* 0x0003200801007387 */ /* 0x0001e80000100a00 */
[----:B0-----:R-:W4:Y:S01]  /*96f0*/  LDL.LU.64 R8, [R1+0x6d8] ;  /* 0x0006d80001087983 */ /* 0x001f220000300a00 */
[----:B--2---:R-:W-:-:S05]  /*9700*/  @!P0 MOV R6, R2 ;  /* 0x0000000200068202 */ /* 0x004fca0000000f00 */
[----:B------:R0:W-:Y:S02]  /*9710*/  STL [R1+0x424], R6 ;  /* 0x0004240601007387 */ /* 0x0001e40000100800 */
[----:B0-----:R-:W-:-:S06]  /*9720*/  CS2R R6, SRZ ;  /* 0x0000000000067805 */ /* 0x001fcc000001ff00 */
[----:B---3--:R0:W2:Y:S02]  /*9730*/  @!P2 LDG.E.64 R6, desc[UR10][R4.64] ;  /* 0x0000000a0406a981 */ /* 0x0080a4000c1e1b00 */
        /* <DEDUP_REMOVED lines=24> */
[----:B------:R1:W-:Y:S01]  /*98c0*/  STL [R1+0x420], R0 ;  /* 0x0004200001007387 */ /* 0x0003e20000100800 */
[----:B------:R-:W-:Y:S01]  /*98d0*/  LOP3.LUT P0, RZ, R19, 0x40000, RZ, 0xc0, !PT ;  /* 0x0004000013ff7812 */ /* 0x000fe2000780c0ff */
[----:B-1----:R-:W-:Y:S01]  /*98e0*/  HFMA2 R0, -RZ, RZ, 0, 0 ;  /* 0x00000000ff007431 */ /* 0x002fe200000001ff */
[----:B------:R-:W-:-:S05]  /*98f0*/  @!P2 MOV R0, R6 ;  /* 0x000000060000a202 */ /* 0x000fca0000000f00 */
[----:B------:R1:W-:Y:S02]  /*9900*/  STL [R1+0x6f0], R0 ;  /* 0x0006f00001007387 */ /* 0x0003e40000100800 */
[----:B-1----:R-:W-:Y:S01]  /*9910*/  HFMA2 R0, -RZ, RZ, 0, 0 ;  /* 0x00000000ff007431 */ /* 0x002fe200000001ff */
[----:B------:R-:W-:Y:S02]  /*9920*/  @!P2 MOV R0, R5 ;  /* 0x000000050000a202 */ /* 0x000fe40000000f00 */
[----:B------:R-:W-:Y:S01]  /*9930*/  LOP3.LUT P2, RZ, R19, 0x20000, RZ, 0xc0, !PT ;  /* 0x0002000013ff7812 */ /* 0x000fe2000784c0ff */
[----:B------:R1:W-:Y:S04]  /*9940*/  STL.64 [R1+0x130], R16 ;  /* 0x0001301001007387 */ /* 0x0003e80000100a00 */
[----:B------:R0:W-:Y:S01]  /*9950*/  STL.64 [R1+0x328], R12 ;  /* 0x0003280c01007387 */ /* 0x0001e20000100a00 */
[----:B-1----:R-:W-:-:S02]  /*9960*/  CS2R R16, SRZ ;  /* 0x0000000000107805 */ /* 0x002fc4000001ff00 */
[----:B0-----:R-:W-:-:S06]  /*9970*/  CS2R R12, SRZ ;  /* 0x00000000000c7805 */ /* 0x001fcc000001ff00 */
[----:B------:R-:W3:Y:S04]  /*9980*/  @!P0 LDG.E.64 R12, desc[UR10][R20.64] ;  /* 0x0000000a140c8981 */ /* 0x000ee8000c1e1b00 */
[----:B------:R-:W3:Y:S04]  /*9990*/  LDL.LU.64 R20, [R1+0x698] ;  /* 0x0006980001147983 */ /* 0x000ee80000300a00 */
[----:B----4-:R0:W-:Y:S02]  /*99a0*/  STL.64 [R1+0x128], R14 ;  /* 0x0001280e01007387 */ /* 0x0101e40000100a00 */
[----:B0-----:R-:W-:-:S02]  /*99b0*/  CS2R R14, SRZ ;  /* 0x00000000000e7805 */ /* 0x001fc4000001ff00 */
[----:B--2---:R-:W-:Y:S02]  /*99c0*/  @!P1 MOV R15, R11 ;  /* 0x0000000b000f9202 */ /* 0x004fe40000000f00 */
[----:B---3--:R-:W-:-:S03]  /*99d0*/  @!P1 MOV R14, R8 ;  /* 0x00000008000e9202 */ /* 0x008fc60000000f00 */
[----:B------:R-:W-:Y:S04]  /*99e0*/  STL [R1+0x790], R15 ;  /* 0x0007900f01007387 */ /* 0x000fe80000100800 */
[----:B------:R0:W-:Y:S02]  /*99f0*/  STL [R1+0x414], R14 ;  /* 0x0004140e01007387 */ /* 0x0001e40000100800 */
[----:B0-----:R-:W-:-:S06]  /*9a00*/  CS2R R14, SRZ ;  /* 0x00000000000e7805 */ /* 0x001fcc000001ff00 */
[----:B------:R0:W2:Y:S02]  /*9a10*/  @!P0 LDG.E.64 R14, desc[UR10][R26.64] ;  /* 0x0000000a1a0e8981 */ /* 0x0000a4000c1e1b00 */
[----:B0-----:R-:W-:Y:S02]  /*9a20*/  MOV R26, R60 ;  /* 0x0000003c001a7202 */ /* 0x001fe40000000f00 */
[----:B------:R-:W-:-:S05]  /*9a30*/  MOV R27, R61 ;  /* 0x0000003d001b7202 */ /* 0x000fca0000000f00 */
[----:B------:R-:W3:Y:S04]  /*9a40*/  @!P2 LDG.E.64 R16, desc[UR10][R26.64] ;  /* 0x0000000a1a10a981 */ /* 0x000ee8000c1e1b00 */
[----:B------:R0:W-:Y:S04]  /*9a50*/  STL [R1+0x418], R0 ;  /* 0x0004180001007387 */ /* 0x0001e80000100800 */
[----:B------:R1:W-:Y:S04]  /*9a60*/  STL.64 [R1+0x138], R6 ;  /* 0x0001380601007387 */ /* 0x0003e80000100a00 */
[----:B------:R4:W-:Y:S01]  /*9a70*/  STL.64 [R1+0x330], R2 ;  /* 0x0003300201007387 */ /* 0x0009e20000100a00 */
[----:B0-----:R-:W-:Y:S01]  /*9a80*/  HFMA2 R0, -RZ, RZ, 0, 0 ;  /* 0x00000000ff007431 */ /* 0x001fe200000001ff */
[----:B------:R-:W-:-:S02]  /*9a90*/  @!P1 MOV R0, R10 ;  /* 0x0000000a00009202 */ /* 0x000fc40000000f00 */
[----:B------:R-:W-:Y:S01]  /*9aa0*/  CS2R R60, SRZ ;  /* 0x00000000003c7805 */ /* 0x000fe2000001ff00 */
[----:B------:R-:W-:Y:S04]  /*9ab0*/  STL.64 [R1+0x140], R10 ;  /* 0x0001400a01007387 */ /* 0x000fe80000100a00 */
[----:B------:R0:W-:Y:S01]  /*9ac0*/  STL [R1+0x6d8], R0 ;  /* 0x0006d80001007387 */ /* 0x0001e20000100800 */
[----:B-1----:R-:W-:Y:S01]  /*9ad0*/  HFMA2 R6, -RZ, RZ, 0, 0 ;  /* 0x00000000ff067431 */ /* 0x002fe200000001ff */
[----:B----4-:R-:W-:Y:S02]  /*9ae0*/  CS2R R2, SRZ ;  /* 0x0000000000027805 */ /* 0x010fe4000001ff00 */
[----:B------:R-:W-:Y:S04]  /*9af0*/  STL.64 [R1+0x338], R4 ;  /* 0x0003380401007387 */ /* 0x000fe80000100a00 */
[----:B------:R-:W-:Y:S01]  /*9b00*/  STL [R1+0x464], R18 ;  /* 0x0004641201007387 */ /* 0x000fe20000100800 */
[----:B0-----:R-:W-:Y:S01]  /*9b10*/  HFMA2 R0, -RZ, RZ, 0, 0 ;  /* 0x00000000ff007431 */ /* 0x001fe200000001ff */
[----:B------:R-:W-:-:S02]  /*9b20*/  @!P1 MOV R0, R9 ;  /* 0x0000000900009202 */ /* 0x000fc40000000f00 */
[----:B------:R-:W-:Y:S01]  /*9b30*/  STL.64 [R1+0x340], R8 ;  /* 0x0003400801007387 */ /* 0x000fe20000100a00 */
[----:B------:R-:W-:-:S03]  /*9b40*/  LOP3.LUT P1, RZ, R19, 0x10000, RZ, 0xc0, !PT ;  /* 0x0001000013ff7812 */ /* 0x000fc6000782c0ff */
[----:B------:R-:W-:Y:S04]  /*9b50*/  STL.64 [R1+0x348], R12 ;  /* 0x0003480c01007387 */ /* 0x000fe80000100a00 */
[----:B------:R-:W4:Y:S04]  /*9b60*/  LDL.LU.64 R26, [R1+0x5e8] ;  /* 0x0005e800011a7983 */ /* 0x000f280000300a00 */
[----:B------:R0:W4:Y:S02]  /*9b70*/  @!P2 LDG.E.64 R2, desc[UR10][R20.64] ;  /* 0x0000000a1402a981 */ /* 0x000124000c1e1b00 */
[----:B0-----:R-:W-:-:S02]  /*9b80*/  MOV R20, R38 ;  /* 0x0000002600147202 */ /* 0x001fc40000000f00 */
[----:B------:R-:W-:Y:S02]  /*9b90*/  MOV R21, R39 ;  /* 0x0000002700157202 */ /* 0x000fe40000000f00 */
[----:B---3--:R-:W-:-:S05]  /*9ba0*/  @!P2 MOV R6, R17 ;  /* 0x000000110006a202 */ /* 0x008fca0000000f00 */
[----:B------:R0:W-:Y:S02]  /*9bb0*/  STL [R1+0x7c8], R6 ;  /* 0x0007c80601007387 */ /* 0x0001e40000100800 */
[----:B0-----:R-:W-:-:S06]  /*9bc0*/  CS2R R6, SRZ ;  /* 0x0000000000067805 */ /* 0x001fcc000001ff00 */
[----:B------:R0:W3:Y:S04]  /*9bd0*/  @!P1 LDG.E.64 R6, desc[UR10][R20.64] ;  /* 0x0000000a14069981 */ /* 0x0000e8000c1e1b00 */
[----:B------:R1:W-:Y:S01]  /*9be0*/  STL [R1+0x410], R0 ;  /* 0x0004100001007387 */ /* 0x0003e20000100800 */
[----:B------:R-:W-:Y:S01]  /*9bf0*/  @!P0 MOV R61, R12 ;  /* 0x0000000c003d8202 */ /* 0x000fe20000000f00 */
[----:B-1----:R-:W-:Y:S01]  /*9c00*/  HFMA2 R0, -RZ, RZ, 0, 0 ;  /* 0x00000000ff007431 */ /* 0x002fe200000001ff */
[----:B--2---:R-:W-:Y:S01]  /*9c10*/  @!P0 MOV R0, R14 ;  /* 0x0000000e00008202 */ /* 0x004fe20000000f00 */
[----:B------:R-:W-:Y:S01]  /*9c20*/  HFMA2 R10, -RZ, RZ, 0, 0 ;  /* 0x00000000ff0a7431 */ /* 0x000fe200000001ff */
[----:B------:R-:W-:-:S03]  /*9c30*/  @!P0 MOV R60, R13 ;  /* 0x0000000d003c8202 */ /* 0x000fc60000000f00 */
[----:B------:R1:W-:Y:S01]  /*9c40*/  STL [R1+0x794], R0 ;  /* 0x0007940001007387 */ /* 0x0003e20000100800 */
[----:B------:R-:W-:Y:S02]  /*9c50*/  MOV R38, R36 ;  /* 0x0000002400267202 */ /* 0x000fe40000000f00 */
[----:B------:R-:W-:Y:S01]  /*9c60*/  MOV R39, R37 ;  /* 0x0000002500277202 */ /* 0x000fe20000000f00 */
[----:B-1----:R-:W-:Y:S01]  /*9c70*/  HFMA2 R0, -RZ, RZ, 0, 0 ;  /* 0x00000000ff007431 */ /* 0x002fe200000001ff */
[----:B------:R-:W-:Y:S02]  /*9c80*/  @!P0 MOV R0, R15 ;  /* 0x0000000f00008202 */ /* 0x000fe40000000f00 */
[----:B------:R-:W-:Y:S02]  /*9c90*/  LOP3.LUT P0, RZ, R19, 0x8000, RZ, 0xc0, !PT ;  /* 0x0000800013ff7812 */ /* 0x000fe4000780c0ff */
[----:B------:R-:W-:Y:S02]  /*9ca0*/  MOV R36, R34 ;  /* 0x0000002200247202 */ /* 0x000fe40000000f00 */
[----:B------:R-:W-:-:S02]  /*9cb0*/  MOV R37, R35 ;  /* 0x0000002300257202 */ /* 0x000fc40000000f00 */
[----:B0-----:R-:W-:Y:S02]  /*9cc0*/  MOV R20, R36 ;  /* 0x0000002400147202 */ /* 0x001fe40000000f00 */
[----:B------:R-:W-:Y:S02]  /*9cd0*/  MOV R21, R37 ;  /* 0x0000002500157202 */ /* 0x000fe40000000f00 */
[----:B---3--:R-:W-:Y:S01]  /*9ce0*/  @!P1 MOV R10, R7 ;  /* 0x00000007000a9202 */ /* 0x008fe20000000f00 */
[----:B------:R-:W-:Y:S04]  /*9cf0*/  STL [R1+0x7a0], R0 ;  /* 0x0007a00001007387 */ /* 0x000fe80000100800 */
[----:B------:R0:W-:Y:S01]  /*9d00*/  STL [R1+0x7e8], R10 ;  /* 0x0007e80a01007387 */ /* 0x0001e20000100800 */
[----:B------:R-:W-:-:S02]  /*9d10*/  MOV R34, R32 ;  /* 0x0000002000227202 */ /* 0x000fc40000000f00 */
[----:B------:R-:W-:Y:S02]  /*9d20*/  CS2R R4, SRZ ;  /* 0x0000000000047805 */ /* 0x000fe4000001ff00 */
[----:B------:R-:W-:Y:S01]  /*9d30*/  MOV R35, R33 ;  /* 0x0000002100237202 */ /* 0x000fe20000000f00 */
[----:B------:R1:W-:Y:S04]  /*9d40*/  STL.64 [R1+0x148], R14 ;  /* 0x0001480e01007387 */ /* 0x0003e80000100a00 */
[----:B------:R-:W2:Y:S01]  /*9d50*/  LDL.LU.64 R36, [R1+0x668] ;  /* 0x0006680001247983 */ /* 0x000ea20000300a00 */
[----:B0-----:R-:W-:Y:S01]  /*9d60*/  CS2R R10, SRZ ;  /* 0x00000000000a7805 */ /* 0x001fe2000001ff00 */
[----:B------:R-:W-:Y:S02]  /*9d70*/  HFMA2 R0, -RZ, RZ, 0, 0 ;  /* 0x00000000ff007431 */ /* 0x000fe400000001ff */
[----:B------:R0:W3:Y:S04]  /*9d80*/  @!P1 LDG.E.64 R4, desc[UR10][R38.64] ;  /* 0x0000000a26049981 */ /* 0x0000e8000c1e1b00 */
[----:B------:R0:W2:Y:S01]  /*9d90*/  @!P0 LDG.E.64 R10, desc[UR10][R20.64] ;  /* 0x0000000a140a8981 */ /* 0x0000a2000c1e1b00 */
[----:B------:R-:W-:-:S02]  /*9da0*/  @!P2 MOV R0, R16 ;  /* 0x000000100000a202 */ /* 0x000fc40000000f00 */
[----:B------:R-:W-:Y:S01]  /*9db0*/  CS2R R32, SRZ ;  /* 0x0000000000207805 */ /* 0x000fe2000001ff00 */
[----:B-1----:R-:W-:Y:S01]  /*9dc0*/  HFMA2 R14, -RZ, RZ, 0, 0 ;  /* 0x00000000ff0e7431 */ /* 0x002fe200000001ff */
[----:B----4-:R-:W-:Y:S01]  /*9dd0*/  @!P2 MOV R32, R3 ;  /* 0x000000030020a202 */ /* 0x010fe20000000f00 */
[----:B------:R1:W-:Y:S01]  /*9de0*/  STL [R1+0x7a4], R0 ;  /* 0x0007a40001007387 */ /* 0x0003e20000100800 */
[----:B0-----:R-:W-:Y:S02]  /*9df0*/  MOV R38, R34 ;  /* 0x0000002200267202 */ /* 0x001fe40000000f00 */
[----:B------:R-:W-:Y:S02]  /*9e00*/  MOV R39, R35 ;  /* 0x0000002300277202 */ /* 0x000fe40000000f00 */
[----:B-1----:R-:W-:Y:S02]  /*9e10*/  MOV R0, RZ ;  /* 0x000000ff00007202 */ /* 0x002fe40000000f00 */
[----:B------:R-:W-:-:S02]  /*9e20*/  @!P2 MOV R0, R2 ;  /* 0x000000020000a202 */ /* 0x000fc40000000f00 */
[----:B------:R-:W-:Y:S02]  /*9e30*/  LOP3.LUT P2, RZ, R19, 0x4000, RZ, 0xc0, !PT ;  /* 0x0000400013ff7812 */ /* 0x000fe4000784c0ff */
[----:B------:R-:W-:Y:S02]  /*9e40*/  MOV R20, R38 ;  /* 0x0000002600147202 */ /* 0x000fe40000000f00 */
[----:B------:R-:W-:Y:S02]  /*9e50*/  MOV R21, R39 ;  /* 0x0000002700157202 */ /* 0x000fe40000000f00 */
[----:B--2---:R-:W-:Y:S02]  /*9e60*/  @!P0 MOV R14, R11 ;  /* 0x0000000b000e8202 */ /* 0x004fe40000000f00 */
[----:B------:R-:W-:Y:S01]  /*9e70*/  CS2R R34, SRZ ;  /* 0x0000000000227805 */ /* 0x000fe2000001ff00 */
[----:B------:R-:W-:Y:S01]  /*9e80*/  HFMA2 R18, -RZ, RZ, 0, 0 ;  /* 0x00000000ff127431 */ /* 0x000fe200000001ff */
[----:B---3--:R-:W-:Y:S01]  /*9e90*/  @!P1 MOV R33, R4 ;  /* 0x0000000400219202 */ /* 0x008fe20000000f00 */
[----:B------:R-:W-:Y:S04]  /*9ea0*/  STL.64 [R1+0x150], R16 ;  /* 0x0001501001007387 */ /* 0x000fe80000100a00 */
[----:B------:R0:W-:Y:S01]  /*9eb0*/  STL [R1+0x7f8], R14 ;  /* 0x0007f80e01007387 */ /* 0x0001e20000100800 */
[----:B------:R-:W-:-:S02]  /*9ec0*/  CS2R R8, SRZ ;  /* 0x0000000000087805 */ /* 0x000fc4000001ff00 */
[----:B------:R-:W-:Y:S02]  /*9ed0*/  @!P1 MOV R18, R6 ;  /* 0x0000000600129202 */ /* 0x000fe40000000f00 */
[----:B------:R-:W-:Y:S01]  /*9ee0*/  @!P1 MOV R34, R5 ;  /* 0x0000000500229202 */ /* 0x000fe20000000f00 */
[----:B------:R-:W2:Y:S01]  /*9ef0*/  LDL.LU.64 R38, [R1+0x650] ;  /* 0x0006500001267983 */ /* 0x000ea20000300a00 */
[----:B0-----:R-:W-:Y:S01]  /*9f00*/  CS2R R14, SRZ ;  /* 0x00000000000e7805 */ /* 0x001fe2000001ff00 */
[----:B------:R-:W-:Y:S02]  /*9f10*/  HFMA2 R16, -RZ, RZ, 0, 0 ;  /* 0x00000000ff107431 */ /* 0x000fe400000001ff */
[----:B------:R0:W3:Y:S04]  /*9f20*/  @!P0 LDG.E.64 R8, desc[UR10][R36.64] ;  /* 0x0000000a24088981 */ /* 0x0000e8000c1e1b00 */
[----:B------:R-:W4:Y:S01]  /*9f30*/  @!P2 LDG.E.64 R14, desc[UR10][R20.64] ;  /* 0x0000000a140ea981 */ /* 0x000f22000c1e1b00 */
[----:B------:R-:W-:-:S03]  /*9f40*/  LOP3.LUT P1, RZ, R19, 0x2000, RZ, 0xc0, !PT ;  /* 0x0000200013ff7812 */ /* 0x000fc6000782c0ff */
[----:B------:R-:W2:Y:S01]  /*9f50*/  LDL.LU.64 R20, [R1+0x630] ;  /* 0x0006300001147983 */ /* 0x000ea20000300a00 */
[----:B----4-:R-:W-:-:S05]  /*9f60*/  @!P2 MOV R16, R15 ;  /* 0x0000000f0010a202 */ /* 0x010fca0000000f00 */
[----:B------:R1:W-:Y:S02]  /*9f70*/  STL [R1+0x820], R16 ;  /* 0x0008201001007387 */ /* 0x0003e40000100800 */
[----:B-1----:R-:W-:-:S06]  /*9f80*/  CS2R R16, SRZ ;  /* 0x0000000000107805 */ /* 0x002fcc000001ff00 */
[----:B------:R-:W4:Y:S01]  /*9f90*/  @!P1 LDG.E.64 R16, desc[UR10][R30.64] ;  /* 0x0000000a1e109981 */ /* 0x000f22000c1e1b00 */
[----:B0-----:R-:W-:-:S03]  /*9fa0*/  MOV R36, RZ ;  /* 0x000000ff00247202 */ /* 0x001fc60000000f00 */
[----:B------:R0:W-:Y:S01]  /*9fb0*/  STL [R1+0x7cc], R18 ;  /* 0x0007cc1201007387 */ /* 0x0001e20000100800 */
[----:B---3--:R-:W-:Y:S02]  /*9fc0*/  @!P0 MOV R35, R8 ;  /* 0x0000000800238202 */ /* 0x008fe40000000f00 */
[----:B------:R-:W-:Y:S01]  /*9fd0*/  @!P0 MOV R36, R9 ;  /* 0x0000000900248202 */ /* 0x000fe20000000f00 */
[----:B------:R1:W-:Y:S01]  /*9fe0*/  STL.64 [R1+0x158], R6 ;  /* 0x0001580601007387 */ /* 0x0003e20000100a00 */
[----:B------:R-:W-:-:S03]  /*9ff0*/  CS2R R12, SRZ ;  /* 0x00000000000c7805 */ /* 0x000fc6000001ff00 */
[----:B------:R3:W-:Y:S01]  /*a000*/  STL.64 [R1+0x350], R2 ;  /* 0x0003500201007387 */ /* 0x0007e20000100a00 */
[----:B0-----:R-:W-:Y:S01]  /*a010*/  HFMA2 R18, -RZ, RZ, 0, 0 ;  /* 0x00000000ff127431 */ /* 0x001fe200000001ff */
[----:B------:R-:W-:Y:S02]  /*a020*/  @!P0 MOV R18, R10 ;  /* 0x0000000a00128202 */ /* 0x000fe40000000f00 */
[----:B--2---:R0:W2:Y:S01]  /*a030*/  @!P2 LDG.E.64 R12, desc[UR10][R38.64] ;  /* 0x0000000a260ca981 */ /* 0x0040a2000c1e1b00 */
[----:B------:R-:W-:Y:S01]  /*a040*/  LOP3.LUT P0, RZ, R19, 0x1000, RZ, 0xc0, !PT ;  /* 0x0000100013ff7812 */ /* 0x000fe2000780c0ff */
[----:B-1----:R-:W-:Y:S02]  /*a050*/  HFMA2 R6, -RZ, RZ, 0, 0 ;  /* 0x00000000ff067431 */ /* 0x002fe400000001ff */
[----:B------:R-:W2:Y:S01]  /*a060*/  LDL.LU.64 R30, [R1+0x620] ;  /* 0x00062000011e7983 */ /* 0x000ea20000300a00 */
[----:B---3--:R-:W-:-:S06]  /*a070*/  CS2R R2, SRZ ;  /* 0x0000000000027805 */ /* 0x008fcc000001ff00 */
[----:B------:R1:W3:Y:S04]  /*a080*/  @!P1 LDG.E.64 R2, desc[UR10][R20.64] ;  /* 0x0000000a14029981 */ /* 0x0002e8000c1e1b00 */
[----:B------:R0:W-:Y:S04]  /*a090*/  STL.64 [R1+0x988], R60 ;  /* 0x0009883c01007387 */ /* 0x0001e80000100a00 */
[----:B0-----:R-:W3:Y:S01]  /*a0a0*/  LDL.LU.64 R60, [R1+0x5f8] ;  /* 0x0005f800013c7983 */ /* 0x001ee20000300a00 */
[----:B----4-:R-:W-:-:S05]  /*a0b0*/  @!P1 MOV R6, R17 ;  /* 0x0000001100069202 */ /* 0x010fca0000000f00 */
[----:B------:R0:W-:Y:S02]  /*a0c0*/  STL [R1+0x838], R6 ;  /* 0x0008380601007387 */ /* 0x0001e40000100800 */
[----:B0-----:R-:W-:-:S06]  /*a0d0*/  CS2R R6, SRZ ;  /* 0x0000000000067805 */ /* 0x001fcc000001ff00 */
[----:B------:R-:W4:Y:S04]  /*a0e0*/  @!P0 LDG.E.64 R6, desc[UR10][R22.64] ;  /* 0x0000000a16068981 */ /* 0x000f28000c1e1b00 */
[----:B------:R-:W4:Y:S01]  /*a0f0*/  LDL.LU.64 R22, [R1+0x608] ;  /* 0x0006080001167983 */ /* 0x000f220000300a00 */
[----:B------:R-:W-:Y:S02]  /*a100*/  CS2R R38, SRZ ;  /* 0x0000000000267805 */ /* 0x000fe4000001ff00 */
[----:B------:R-:W-:Y:S01]  /*a110*/  MOV R37, RZ ;  /* 0x000000ff00257202 */ /* 0x000fe20000000f00 */
[----:B------:R0:W-:Y:S01]  /*a120*/  STL [R1+0x7ec], R18 ;  /* 0x0007ec1201007387 */ /* 0x0001e20000100800 */
[----:B--2---:R-:W-:Y:S02]  /*a130*/  @!P2 MOV R37, R12 ;  /* 0x0000000c0025a202 */ /* 0x004fe40000000f00 */
[----:B------:R-:W-:Y:S01]  /*a140*/  @!P2 MOV R38, R13 ;  /* 0x0000000d0026a202 */ /* 0x000fe20000000f00 */
[----:B------:R2:W-:Y:S01]  /*a150*/  STL.64 [R1+0x160], R10 ;  /* 0x0001600a01007387 */ /* 0x0005e20000100a00 */
[----:B0-----:R-:W-:Y:S01]  /*a160*/  HFMA2 R18, -RZ, RZ, 0, 0 ;  /* 0x00000000ff127431 */ /* 0x001fe200000001ff */
[----:B------:R-:W-:-:S02]  /*a170*/  @!P2 MOV R18, R14 ;  /* 0x0000000e0012a202 */ /* 0x000fc40000000f00 */
[----:B------:R-:W-:Y:S01]  /*a180*/  LOP3.LUT P2, RZ, R19, 0x800, RZ, 0xc0, !PT ;  /* 0x0000080013ff7812 */ /* 0x000fe2000784c0ff */
[----:B--2---:R-:W-:Y:S01]  /*a190*/  HFMA2 R10, -RZ, RZ, 0, 0 ;  /* 0x00000000ff0a7431 */ /* 0x004fe200000001ff */
[----:B------:R0:W-:Y:S01]  /*a1a0*/  STL.64 [R1+0x360], R8 ;  /* 0x0003600801007387 */ /* 0x0001e20000100a00 */
[----:B-1----:R-:W-:Y:S02]  /*a1b0*/  MOV R20, R40 ;  /* 0x0000002800147202 */ /* 0x002fe40000000f00 */
[----:B------:R-:W-:Y:S01]  /*a1c0*/  MOV R21, R41 ;  /* 0x0000002900157202 */ /* 0x000fe20000000f00 */
[----:B------:R1:W-:Y:S01]  /*a1d0*/  STL [R1+0x7fc], R18 ;  /* 0x0007fc1201007387 */ /* 0x0003e20000100800 */
[----:B------:R-:W-:Y:S02]  /*a1e0*/  CS2R R40, SRZ ;  /* 0x0000000000287805 */ /* 0x000fe4000001ff00 */
[----:B---3--:R-:W-:Y:S02]  /*a1f0*/  @!P1 MOV R39, R2 ;  /* 0x0000000200279202 */ /* 0x008fe40000000f00 */
[----:B0-----:R-:W-:-:S02]  /*a200*/  CS2R R8, SRZ ;  /* 0x0000000000087805 */ /* 0x001fc4000001ff00 */
[----:B------:R-:W-:Y:S01]  /*a210*/  @!P1 MOV R40, R3 ;  /* 0x0000000300289202 */ /* 0x000fe20000000f00 */
[----:B-1----:R-:W-:Y:S01]  /*a220*/  HFMA2 R18, -RZ, RZ, 0, 0 ;  /* 0x00000000ff127431 */ /* 0x002fe200000001ff */
[----:B------:R-:W-:Y:S01]  /*a230*/  @!P1 MOV R18, R16 ;  /* 0x0000001000129202 */ /* 0x000fe20000000f00 */
[----:B------:R0:W-:Y:S01]  /*a240*/  STL.64 [R1+0x358], R4 ;  /* 0x0003580401007387 */ /* 0x0001e20000100a00 */
[----:B------:R-:W-:-:S03]  /*a250*/  LOP3.LUT P1, RZ, R19, 0x400, RZ, 0xc0, !PT ;  /* 0x0000040013ff7812 */ /* 0x000fc6000782c0ff */
[----:B------:R1:W-:Y:S01]  /*a260*/  STL.64 [R1+0x368], R12 ;  /* 0x0003680c01007387 */ /* 0x0003e20000100a00 */
[----:B0-----:R-:W-:Y:S02]  /*a270*/  CS2R R4, SRZ ;  /* 0x0000000000047805 */ /* 0x001fe4000001ff00 */
[----:B-1----:R-:W-:-:S04]  /*a280*/  CS2R R12, SRZ ;  /* 0x00000000000c7805 */ /* 0x002fc8000001ff00 */
[----:B------:R0:W2:Y:S04]  /*a290*/  @!P0 LDG.E.64 R4, desc[UR10][R30.64] ;  /* 0x0000000a1e048981 */ /* 0x0000a8000c1e1b00 */
[----:B------:R-:W3:Y:S04]  /*a2a0*/  @!P1 LDG.E.64 R12, desc[UR10][R60.64] ;  /* 0x0000000a3c0c9981 */ /* 0x000ee8000c1e1b00 */
[----:B------:R-:W3:Y:S01]  /*a2b0*/  LDL.LU.64 R60, [R1+0x5c8] ;  /* 0x0005c800013c7983 */ /* 0x000ee20000300a00 */
[----:B----4-:R-:W-:-:S05]  /*a2c0*/  @!P0 MOV R10, R7 ;  /* 0x00000007000a8202 */ /* 0x010fca0000000f00 */
[----:B------:R1:W-:Y:S04]  /*a2d0*/  STL [R1+0x840], R10 ;  /* 0x0008400a01007387 */ /* 0x0003e80000100800 */
[----:B------:R-:W4:Y:S01]  /*a2e0*/  @!P2 LDG.E.64 R8, desc[UR10][R22.64] ;  /* 0x0000000a1608a981 */ /* 0x000f22000c1e1b00 */
[----:B-1----:R-:W-:-:S03]  /*a2f0*/  CS2R R10, SRZ ;  /* 0x00000000000a7805 */ /* 0x002fc6000001ff00 */
[----:B------:R1:W-:Y:S01]  /*a300*/  STL.64 [R1+0x168], R14 ;  /* 0x0001680e01007387 */ /* 0x0003e20000100a00 */
[----:B0-----:R-:W-:Y:S02]  /*a310*/  MOV R30, R50 ;  /* 0x00000032001e7202 */ /* 0x001fe40000000f00 */
[----:B------:R-:W-:Y:S01]  /*a320*/  MOV R31, R51 ;  /* 0x00000033001f7202 */ /* 0x000fe20000000f00 */
[----:B------:R0:W-:Y:S04]  /*a330*/  STL [R1+0x824], R18 ;  /* 0x0008241201007387 */ /* 0x0001e80000100800 */
[----:B------:R0:W3:Y:S01]  /*a340*/  @!P2 LDG.E.64 R10, desc[UR10][R24.64] ;  /* 0x0000000a180aa981 */ /* 0x0000e2000c1e1b00 */
[----:B-1----:R-:W-:-:S03]  /*a350*/  HFMA2 R14, -RZ, RZ, 0, 0 ;  /* 0x00000000ff0e7431 */ /* 0x002fc600000001ff */
[----:B------:R1:W-:Y:S01]  /*a360*/  STL.64 [R1+0x998], R32 ;  /* 0x0009982001007387 */ /* 0x0003e20000100a00 */
[----:B0-----:R-:W-:Y:S01]  /*a370*/  HFMA2 R18, -RZ, RZ, 0, 0 ;  /* 0x00000000ff127431 */ /* 0x001fe200000001ff */
[----:B------:R-:W-:Y:S02]  /*a380*/  @!P0 MOV R18, R6 ;  /* 0x0000000600128202 */ /* 0x000fe40000000f00 */
[----:B------:R-:W4:Y:S01]  /*a390*/  LDL.LU.64 R22, [R1+0x5e0] ;  /* 0x0005e00001167983 */ /* 0x000f220000300a00 */
[----:B------:R-:W-:Y:S02]  /*a3a0*/  MOV R24, R30 ;  /* 0x0000001e00187202 */ /* 0x000fe40000000f00 */
[----:B------:R-:W-:Y:S02]  /*a3b0*/  MOV R25, R31 ;  /* 0x0000001f00197202 */ /* 0x000fe40000000f00 */
[----:B------:R-:W-:Y:S02]  /*a3c0*/  MOV R30, R28 ;  /* 0x0000001c001e7202 */ /* 0x000fe40000000f00 */
[----:B------:R-:W-:Y:S01]  /*a3d0*/  MOV R31, R29 ;  /* 0x0000001d001f7202 */ /* 0x000fe20000000f00 */
[----:B------:R0:W-:Y:S01]  /*a3e0*/  STL [R1+0x83c], R18 ;  /* 0x00083c1201007387 */ /* 0x0001e20000100800 */
[----:B------:R-:W-:-:S02]  /*a3f0*/  MOV R28, R52 ;  /* 0x00000034001c7202 */ /* 0x000fc40000000f00 */
[----:B------:R-:W-:Y:S02]  /*a400*/  CS2R R50, SRZ ;  /* 0x0000000000327805 */ /* 0x000fe4000001ff00 */
[----:B------:R-:W-:Y:S02]  /*a410*/  MOV R29, R53 ;  /* 0x00000035001d7202 */ /* 0x000fe40000000f00 */
[----:B------:R-:W-:Y:S01]  /*a420*/  CS2R R52, SRZ ;  /* 0x0000000000347805 */ /* 0x000fe2000001ff00 */
[----:B-1----:R-:W4:Y:S01]  /*a430*/  LDL.LU.64 R32, [R1+0x5d8] ;  /* 0x0005d80001207983 */ /* 0x002f220000300a00 */
[----:B0-----:R-:W-:Y:S01]  /*a440*/  HFMA2 R18, -RZ, RZ, 0, 0 ;  /* 0x00000000ff127431 */ /* 0x001fe200000001ff */
[----:B--2---:R-:W-:Y:S02]  /*a450*/  @!P0 MOV R41, R4 ;  /* 0x0000000400298202 */ /* 0x004fe40000000f00 */
[----:B------:R0:W-:Y:S01]  /*a460*/  STL.64 [R1+0x378], R4 ;  /* 0x0003780401007387 */ /* 0x0001e20000100a00 */
[----:B------:R-:W-:-:S02]  /*a470*/  @!P0 MOV R50, R5 ;  /* 0x0000000500328202 */ /* 0x000fc40000000f00 */
[----:B0-----:R-:W-:Y:S02]  /*a480*/  CS2R R4, SRZ ;  /* 0x0000000000047805 */ /* 0x001fe4000001ff00 */
[----:B---3--:R-:W-:-:S05]  /*a490*/  @!P2 MOV R14, R11 ;  /* 0x0000000b000ea202 */ /* 0x008fca0000000f00 */
[----:B------:R0:W-:Y:S02]  /*a4a0*/  STL [R1+0x850], R14 ;  /* 0x0008500e01007387 */ /* 0x0001e40000100800 */
[----:B0-----:R-:W-:-:S06]  /*a4b0*/  CS2R R14, SRZ ;  /* 0x00000000000e7805 */ /* 0x001fcc000001ff00 */
[----:B------:R0:W2:Y:S01]  /*a4c0*/  @!P1 LDG.E.64 R14, desc[UR10][R26.64] ;  /* 0x0000000a1a0e9981 */ /* 0x0000a2000c1e1b00 */
[----:B------:R-:W-:Y:S02]  /*a4d0*/  @!P2 MOV R18, R10 ;  /* 0x0000000a0012a202 */ /* 0x000fe40000000f00 */
[----:B----4-:R-:W-:Y:S02]  /*a4e0*/  @!P2 MOV R51, R8 ;  /* 0x000000080033a202 */ /* 0x010fe40000000f00 */
[----:B------:R-:W-:Y:S02]  /*a4f0*/  @!P2 MOV R52, R9 ;  /* 0x000000090034a202 */ /* 0x000fe40000000f00 */
[----:B------:R-:W-:Y:S01]  /*a500*/  LOP3.LUT P2, RZ, R19, 0x100, RZ, 0xc0, !PT ;  /* 0x0000010013ff7812 */ /* 0x000fe2000784c0ff */
[----:B------:R1:W-:Y:S04]  /*a510*/  STL.64 [R1+0x180], R10 ;  /* 0x0001800a01007387 */ /* 0x0003e80000100a00 */
[----:B-1----:R-:W3:Y:S08]  /*a520*/  LDL.LU.64 R10, [R1+0x5b0] ;  /* 0x0005b000010a7983 */ /* 0x002ef00000300a00 */
[----:B------:R-:W4:Y:S04]  /*a530*/  @!P2 LDG.E.64 R4, desc[UR10][R60.64] ;  /* 0x0000000a3c04a981 */ /* 0x000f28000c1e1b00 */
[----:B------:R-:W4:Y:S01]  /*a540*/  LDL.LU.64 R60, [R1+0x5a0] ;  /* 0x0005a000013c7983 */ /* 0x000f220000300a00 */
[----:B0-----:R-:W-:-:S02]  /*a550*/  MOV R26, R58 ;  /* 0x0000003a001a7202 */ /* 0x001fc40000000f00 */
[----:B------:R-:W-:Y:S01]  /*a560*/  MOV R27, R59 ;  /* 0x0000003b001b7202 */ /* 0x000fe20000000f00 */
[----:B------:R0:W-:Y:S01]  /*a570*/  STL [R1+0x844], R18 ;  /* 0x0008441201007387 */ /* 0x0001e20000100800 */
[----:B------:R-:W-:Y:S02]  /*a580*/  MOV R58, R54 ;  /* 0x00000036003a7202 */ /* 0x000fe40000000f00 */
[----:B------:R-:W-:Y:S01]  /*a590*/  MOV R59, R55 ;  /* 0x00000037003b7202 */ /* 0x000fe20000000f00 */
[----:B------:R1:W-:Y:S01]  /*a5a0*/  STL.64 [R1+0x170], R16 ;  /* 0x0001701001007387 */ /* 0x0003e20000100a00 */
[----:B------:R-:W-:Y:S01]  /*a5b0*/  CS2R R54, SRZ ;  /* 0x0000000000367805 */ /* 0x000fe2000001ff00 */
[----:B0-----:R-:W-:Y:S01]  /*a5c0*/  HFMA2 R18, -RZ, RZ, 0, 0 ;  /* 0x00000000ff127431 */ /* 0x001fe200000001ff */
[----:B------:R-:W-:Y:S01]  /*a5d0*/  @!P1 MOV R18, R12 ;  /* 0x0000000c00129202 */ /* 0x000fe20000000f00 */
[----:B-1----:R-:W-:Y:S01]  /*a5e0*/  HFMA2 R16, -RZ, RZ, 0, 0 ;  /* 0x00000000ff107431 */ /* 0x002fe200000001ff */
[----:B------:R-:W-:Y:S01]  /*a5f0*/  @!P1 MOV R16, R13 ;  /* 0x0000000d00109202 */ /* 0x000fe20000000f00 */
[----:B------:R0:W-:Y:S01]  /*a600*/  STL.64 [R1+0x380], R8 ;  /* 0x0003800801007387 */ /* 0x0001e20000100a00 */
[----:B------:R-:W-:-:S03]  /*a610*/  LOP3.LUT P0, RZ, R19, 0x200, RZ, 0xc0, !PT ;  /* 0x0000020013ff7812 */ /* 0x000fc6000780c0ff */
[----:B------:R1:W-:Y:S04]  /*a620*/  STL [R1+0x864], R16 ;  /* 0x0008641001007387 */ /* 0x0003e80000100800 */
[----:B------:R1:W-:Y:S01]  /*a630*/  STL.64 [R1+0x370], R2 ;  /* 0x0003700201007387 */ /* 0x0003e20000100a00 */
[----:B0-----:R-:W-:Y:S02]  /*a640*/  CS2R R8, SRZ ;  /* 0x0000000000087805 */ /* 0x001fe4000001ff00 */
[----:B-1----:R-:W-:Y:S02]  /*a650*/  CS2R R16, SRZ ;  /* 0x0000000000107805 */ /* 0x002fe4000001ff00 */
[----:B------:R-:W-:-:S04]  /*a660*/  CS2R R2, SRZ ;  /* 0x0000000000027805 */ /* 0x000fc8000001ff00 */
[----:B------:R-:W4:Y:S04]  /*a670*/  @!P0 LDG.E.64 R16, desc[UR10][R32.64] ;  /* 0x0000000a20108981 */ /* 0x000f28000c1e1b00 */
[----:B------:R-:W4:Y:S01]  /*a680*/  @!P0 LDG.E.64 R2, desc[UR10][R22.64] ;  /* 0x0000000a16028981 */ /* 0x000f22000c1e1b00 */
[----:B--2---:R-:W-:-:S03]  /*a690*/  @!P1 MOV R53, R14 ;  /* 0x0000000e00359202 */ /* 0x004fc60000000f00 */
[----:B------:R0:W-:Y:S01]  /*a6a0*/  STL.64 [R1+0x388], R14 ;  /* 0x0003880e01007387 */ /* 0x0001e20000100a00 */
[----:B------:R-:W-:Y:S02]  /*a6b0*/  @!P1 MOV R54, R15 ;  /* 0x0000000f00369202 */ /* 0x000fe40000000f00 */
[----:B------:R-:W-:Y:S01]  /*a6c0*/  LOP3.LUT P1, RZ, R19, 0x80, RZ, 0xc0, !PT ;  /* 0x0000008013ff7812 */ /* 0x000fe2000782c0ff */
[----:B------:R-:W2:Y:S04]  /*a6d0*/  LDL.LU.64 R22, [R1+0x5c0] ;  /* 0x0005c00001167983 */ /* 0x000ea80000300a00 */
[----:B------:R1:W-:Y:S04]  /*a6e0*/  STL.64 [R1+0x178], R6 ;  /* 0x0001780601007387 */ /* 0x0003e80000100a00 */
[----:B0-----:R-:W2:Y:S04]  /*a6f0*/  LDL.LU.64 R14, [R1+0x598] ;  /* 0x00059800010e7983 */ /* 0x001ea80000300a00 */
[----:B------:R0:W-:Y:S04]  /*a700*/  STL [R1+0x858], R18 ;  /* 0x0008581201007387 */ /* 0x0001e80000100800 */
[----:B---3--:R3:W2:Y:S04]  /*a710*/  @!P1 LDG.E.64 R8, desc[UR10][R10.64] ;  /* 0x0000000a0a089981 */ /* 0x0086a8000c1e1b00 */
[----:B------:R0:W-:Y:S04]  /*a720*/  STL.64 [R1+0x188], R12 ;  /* 0x0001880c01007387 */ /* 0x0001e80000100a00 */
[----:B----4-:R-:W-:Y:S01]  /*a730*/  STL.64 [R1+0x198], R4 ;  /* 0x0001980401007387 */ /* 0x010fe20000100a00 */
[----:B---3--:R-:W-:Y:S01]  /*a740*/  CS2R R10, SRZ ;  /* 0x00000000000a7805 */ /* 0x008fe2000001ff00 */
[----:B------:R-:W-:-:S02]  /*a750*/  UIMAD.WIDE UR6, UR8, 0x8, UR6 ;  /* 0x00000008080678a5 */ /* 0x000fc4000f8e0206 */
[----:B------:R-:W5:Y:S04]  /*a760*/  LDL.LU.64 R32, [R1+0x998] ;  /* 0x0009980001207983 */ /* 0x000f680000300a00 */
[----:B------:R-:W3:Y:S01]  /*a770*/  @!P1 LDG.E.64 R10, desc[UR10][R60.64] ;  /* 0x0000000a3c0a9981 */ /* 0x000ee2000c1e1b00 */
[----:B-1----:R-:W-:Y:S01]  /*a780*/  CS2R R6, SRZ ;  /* 0x0000000000067805 */ /* 0x002fe2000001ff00 */
[----:B0-----:R-:W-:Y:S01]  /*a790*/  HFMA2 R18, -RZ, RZ, 0, 0 ;  /* 0x00000000ff127431 */ /* 0x001fe200000001ff */
[----:B------:R-:W-:Y:S01]  /*a7a0*/  CS2R R12, SRZ ;  /* 0x00000000000c7805 */ /* 0x000fe2000001ff00 */
[----:B------:R-:W5:Y:S01]  /*a7b0*/  LDL.LU.64 R60, [R1+0x988] ;  /* 0x00098800013c7983 */ /* 0x000f620000300a00 */
[----:B------:R-:W-:Y:S02]  /*a7c0*/  @!P0 MOV R55, R16 ;  /* 0x0000001000378202 */ /* 0x000fe40000000f00 */
[----:B------:R-:W-:-:S02]  /*a7d0*/  @!P0 MOV R6, R17 ;  /* 0x0000001100068202 */ /* 0x000fc40000000f00 */
[----:B------:R-:W-:Y:S02]  /*a7e0*/  @!P0 MOV R18, R2 ;  /* 0x0000000200128202 */ /* 0x000fe40000000f00 */
[----:B------:R-:W-:Y:S02]  /*a7f0*/  @!P0 MOV R7, R3 ;  /* 0x0000000300078202 */ /* 0x000fe40000000f00 */
[----:B------:R-:W-:Y:S01]  /*a800*/  LOP3.LUT P0, RZ, R19, 0x40, RZ, 0xc0, !PT ;  /* 0x0000004013ff7812 */ /* 0x000fe2000780c0ff */
[----:B------:R-:W-:Y:S04]  /*a810*/  STL [R1+0x5d8], R6 ;  /* 0x0005d80601007387 */ /* 0x000fe80000100800 */
[----:B------:R0:W-:Y:S02]  /*a820*/  STL [R1+0x874], R7 ;  /* 0x0008740701007387 */ /* 0x0001e40000100800 */
[----:B0-----:R-:W-:-:S02]  /*a830*/  CS2R R6, SRZ ;  /* 0x0000000000067805 */ /* 0x001fc4000001ff00 */
[----:B------:R0:W-:Y:S04]  /*a840*/  STL.64 [R1+0x390], R16 ;  /* 0x0003901001007387 */ /* 0x0001e80000100a00 */
[----:B0-----:R-:W4:Y:S04]  /*a850*/  LDL.LU.64 R16, [R1+0x580] ;  /* 0x0005800001107983 */ /* 0x001f280000300a00 */
[----:B--2---:R-:W2:Y:S01]  /*a860*/  @!P2 LDG.E.64 R6, desc[UR10][R22.64] ;  /* 0x0000000a1606a981 */ /* 0x004ea2000c1e1b00 */
[----:B---3--:R-:W-:Y:S02]  /*a870*/  @!P1 MOV R13, R10 ;  /* 0x0000000a000d9202 */ /* 0x008fe40000000f00 */
[----:B------:R-:W-:-:S03]  /*a880*/  @!P1 MOV R12, R11 ;  /* 0x0000000b000c9202 */ /* 0x000fc60000000f00 */
[----:B------:R-:W-:Y:S04]  /*a890*/  STL [R1+0x5a0], R13 ;  /* 0x0005a00d01007387 */ /* 0x000fe80000100800 */
[----:B------:R0:W-:Y:S02]  /*a8a0*/  STL [R1+0x5a4], R12 ;  /* 0x0005a40c01007387 */ /* 0x0001e40000100800 */
[----:B0-----:R-:W-:-:S06]  /*a8b0*/  CS2R R12, SRZ ;  /* 0x00000000000c7805 */ /* 0x001fcc000001ff00 */
[----:B------:R0:W3:Y:S02]  /*a8c0*/  @!P0 LDG.E.64 R12, desc[UR10][R14.64] ;  /* 0x0000000a0e0c8981 */ /* 0x0000e4000c1e1b00 */
[----:B0-----:R-:W-:-:S06]  /*a8d0*/  CS2R R14, SRZ ;  /* 0x00000000000e7805 */ /* 0x001fcc000001ff00 */
[----:B------:R-:W4:Y:S04]  /*a8e0*/  @!P0 LDG.E.64 R14, desc[UR10][R58.64] ;  /* 0x0000000a3a0e8981 */ /* 0x000f28000c1e1b00 */
[----:B------:R0:W-:Y:S01]  /*a8f0*/  STL [R1+0x868], R18 ;  /* 0x0008681201007387 */ /* 0x0001e20000100800 */
[----:B------:R-:W-:Y:S02]  /*a900*/  MOV R22, R20 ;  /* 0x0000001400167202 */ /* 0x000fe40000000f00 */
[----:B------:R-:W-:Y:S02]  /*a910*/  MOV R23, R21 ;  /* 0x0000001500177202 */ /* 0x000fe40000000f00 */
[----:B------:R-:W-:Y:S01]  /*a920*/  MOV R20, R56 ;  /* 0x0000003800147202 */ /* 0x000fe20000000f00 */
[----:B------:R1:W-:Y:S01]  /*a930*/  STL.64 [R1+0x190], R2 ;  /* 0x0001900201007387 */ /* 0x0003e20000100a00 */
[----:B0-----:R-:W-:Y:S01]  /*a940*/  HFMA2 R18, -RZ, RZ, 0, 0 ;  /* 0x00000000ff127431 */ /* 0x001fe200000001ff */
[----:B------:R-:W-:-:S02]  /*a950*/  @!P2 MOV R18, R4 ;  /* 0x000000040012a202 */ /* 0x000fc40000000f00 */
[----:B------:R-:W-:Y:S01]  /*a960*/  STL.64 [R1+0x3a0], R10 ;  /* 0x0003a00a01007387 */ /* 0x000fe20000100a00 */
[----:B------:R-:W-:Y:S02]  /*a970*/  MOV R21, R57 ;  /* 0x0000003900157202 */ /* 0x000fe40000000f00 */
[----:B------:R-:W-:Y:S01]  /*a980*/  CS2R R56, SRZ ;  /* 0x0000000000387805 */ /* 0x000fe2000001ff00 */
[----:B------:R0:W-:Y:S01]  /*a990*/  STL [R1+0x878], R18 ;  /* 0x0008781201007387 */ /* 0x0001e20000100800 */
[----:B-1----:R-:W-:-:S03]  /*a9a0*/  CS2R R2, SRZ ;  /* 0x0000000000027805 */ /* 0x002fc6000001ff00 */
[----:B------:R-:W-:Y:S04]  /*a9b0*/  STL.64 [R1+0x1a0], R8 ;  /* 0x0001a00801007387 */ /* 0x000fe80000100a00 */
[----:B------:R-:W3:Y:S01]  /*a9c0*/  LDL.LU.64 R58, [R1+0x980] ;  /* 0x00098000013a7983 */ /* 0x000ee20000300a00 */
[----:B0-----:R-:W-:Y:S01]  /*a9d0*/  HFMA2 R18, -RZ, RZ, 0, 0 ;  /* 0x00000000ff127431 */ /* 0x001fe200000001ff */
[----:B------:R-:W-:Y:S02]  /*a9e0*/  @!P2 MOV R18, R5 ;  /* 0x000000050012a202 */ /* 0x000fe40000000f00 */
[----:B--2---:R-:W-:Y:S02]  /*a9f0*/  @!P2 MOV R56, R6 ;  /* 0x000000060038a202 */ /* 0x004fe40000000f00 */
[----:B------:R-:W-:-:S02]  /*aa00*/  @!P2 MOV R57, R7 ;  /* 0x000000070039a202 */ /* 0x000fc40000000f00 */
[----:B------:R-:W-:Y:S01]  /*aa10*/  LOP3.LUT P2, RZ, R19, 0x20, RZ, 0xc0, !PT ;  /* 0x0000002013ff7812 */ /* 0x000fe2000784c0ff */
[----:B------:R0:W-:Y:S04]  /*aa20*/  STL.64 [R1+0x398], R6 ;  /* 0x0003980601007387 */ /* 0x0001e80000100a00 */
[----:B0-----:R-:W2:Y:S01]  /*aa30*/  LDL.LU.64 R6, [R1+0x568] ;  /* 0x0005680001067983 */ /* 0x001ea20000300a00 */
[----:B----4-:R-:W-:Y:S02]  /*aa40*/  @!P0 MOV R3, R14 ;  /* 0x0000000e00038202 */ /* 0x010fe40000000f00 */
[----:B------:R-:W-:-:S03]  /*aa50*/  @!P0 MOV R2, R15 ;  /* 0x0000000f00028202 */ /* 0x000fc60000000f00 */
[----:B------:R-:W-:Y:S04]  /*aa60*/  STL [R1+0x588], R3 ;  /* 0x0005880301007387 */ /* 0x000fe80000100800 */
[----:B------:R0:W-:Y:S02]  /*aa70*/  STL [R1+0x58c], R2 ;  /* 0x00058c0201007387 */ /* 0x0001e40000100800 */
[----:B0-----:R-:W-:-:S06]  /*aa80*/  CS2R R2, SRZ ;  /* 0x0000000000027805 */ /* 0x001fcc000001ff00 */
[----:B------:R0:W4:Y:S02]  /*aa90*/  @!P2 LDG.E.64 R2, desc[UR10][R16.64] ;  /* 0x0000000a1002a981 */ /* 0x000124000c1e1b00 */
[----:B0-----:R-:W-:-:S06]  /*aaa0*/  CS2R R16, SRZ ;  /* 0x0000000000107805 */ /* 0x001fcc000001ff00 */
[----:B------:R-:W2:Y:S04]  /*aab0*/  @!P2 LDG.E.64 R16, desc[UR10][R42.64] ;  /* 0x0000000a2a10a981 */ /* 0x000ea8000c1e1b00 */
[----:B------:R0:W-:Y:S01]  /*aac0*/  STL [R1+0x5c0], R57 ;  /* 0x0005c03901007387 */ /* 0x0001e20000100800 */
[----:B------:R-:W-:Y:S02]  /*aad0*/  CS2R R4, SRZ ;  /* 0x0000000000047805 */ /* 0x000fe4000001ff00 */
[----:B------:R-:W-:Y:S01]  /*aae0*/  CS2R R10, SRZ ;  /* 0x00000000000a7805 */ /* 0x000fe2000001ff00 */
[----:B------:R1:W-:Y:S04]  /*aaf0*/  STL.64 [R1+0x3a8], R14 ;  /* 0x0003a80e01007387 */ /* 0x0003e80000100a00 */
[----:B---3--:R-:W-:Y:S01]  /*ab00*/  STL.64 [R1+0x1a8], R12 ;  /* 0x0001a80c01007387 */ /* 0x008fe20000100a00 */
[----:B0-----:R-:W-:Y:S01]  /*ab10*/  HFMA2 R57, -RZ, RZ, 0, 0 ;  /* 0x00000000ff397431 */ /* 0x001fe200000001ff */
[----:B------:R-:W-:-:S02]  /*ab20*/  @!P1 MOV R57, R8 ;  /* 0x0000000800399202 */ /* 0x000fc40000000f00 */
[----:B------:R0:W-:Y:S04]  /*ab30*/  STL [R1+0x884], R18 ;  /* 0x0008841201007387 */ /* 0x0001e80000100800 */
[----:B------:R3:W-:Y:S01]  /*ab40*/  STL [R1+0x888], R57 ;  /* 0x0008883901007387 */ /* 0x0007e20000100800 */
[----:B-1----:R-:W-:-:S03]  /*ab50*/  CS2R R14, SRZ ;  /* 0x00000000000e7805 */ /* 0x002fc6000001ff00 */
[----:B------:R-:W4:Y:S04]  /*ab60*/  LDL.LU.64 R42, [R1+0x978] ;  /* 0x00097800012a7983 */ /* 0x000f280000300a00 */
[----:B0-----:R-:W4:Y:S01]  /*ab70*/  LDL.LU R18, [R1+0x990] ;  /* 0x0009900001127983 */ /* 0x001f220000300800 */
[----:B---3--:R-:W-:Y:S01]  /*ab80*/  HFMA2 R57, -RZ, RZ, 0, 0 ;  /* 0x00000000ff397431 */ /* 0x008fe200000001ff */
[----:B------:R-:W-:Y:S02]  /*ab90*/  @!P1 MOV R57, R9 ;  /* 0x0000000900399202 */ /* 0x000fe40000000f00 */
[----:B------:R-:W-:-:S03]  /*aba0*/  LOP3.LUT P1, RZ, R19, 0x10, RZ, 0xc0, !PT ;  /* 0x0000001013ff7812 */ /* 0x000fc6000782c0ff */
[----:B------:R0:W-:Y:S02]  /*abb0*/  STL [R1+0x898], R57 ;  /* 0x0008983901007387 */ /* 0x0001e40000100800 */
[----:B0-----:R-:W-:Y:S01]  /*abc0*/  HFMA2 R57, -RZ, RZ, 0, 0 ;  /* 0x00000000ff397431 */ /* 0x001fe200000001ff */
[----:B------:R-:W-:-:S05]  /*abd0*/  @!P0 MOV R57, R12 ;  /* 0x0000000c00398202 */ /* 0x000fca0000000f00 */
[----:B------:R0:W-:Y:S02]  /*abe0*/  STL [R1+0x8a0], R57 ;  /* 0x0008a03901007387 */ /* 0x0001e40000100800 */
[----:B0-----:R-:W-:Y:S01]  /*abf0*/  HFMA2 R57, -RZ, RZ, 0, 0 ;  /* 0x00000000ff397431 */ /* 0x001fe200000001ff */
[----:B------:R-:W-:Y:S02]  /*ac00*/  @!P0 MOV R57, R13 ;  /* 0x0000000d00398202 */ /* 0x000fe40000000f00 */
[----:B------:R-:W-:-:S03]  /*ac10*/  LOP3.LUT P0, RZ, R19, 0x8, RZ, 0xc0, !PT ;  /* 0x0000000813ff7812 */ /* 0x000fc6000780c0ff */
[----:B------:R0:W-:Y:S10]  /*ac20*/  STL [R1+0x8ac], R57 ;  /* 0x0008ac3901007387 */ /* 0x0001f40000100800 */
[----:B------:R-:W3:Y:S01]  /*ac30*/  @!P0 LDG.E.64 R10, desc[UR10][R24.64] ;  /* 0x0000000a180a8981 */ /* 0x000ee2000c1e1b00 */
[----:B0-----:R-:W-:Y:S01]  /*ac40*/  HFMA2 R57, -RZ, RZ, 0, 0 ;  /* 0x00000000ff397431 */ /* 0x001fe200000001ff */
[----:B--2---:R-:W-:-:S02]  /*ac50*/  @!P2 MOV R5, R16 ;  /* 0x000000100005a202 */ /* 0x004fc40000000f00 */
[----:B------:R-:W-:-:S03]  /*ac60*/  @!P2 MOV R4, R17 ;  /* 0x000000110004a202 */ /* 0x000fc60000000f00 */
[----:B------:R-:W-:Y:S04]  /*ac70*/  STL [R1+0x570], R5 ;  /* 0x0005700501007387 */ /* 0x000fe80000100800 */
[----:B------:R0:W-:Y:S02]  /*ac80*/  STL [R1+0x574], R4 ;  /* 0x0005740401007387 */ /* 0x0001e40000100800 */
[----:B0-----:R-:W-:-:S06]  /*ac90*/  CS2R R4, SRZ ;  /* 0x0000000000047805 */ /* 0x001fcc000001ff00 */
[----:B------:R0:W2:Y:S02]  /*aca0*/  @!P1 LDG.E.64 R4, desc[UR10][R6.64] ;  /* 0x0000000a06049981 */ /* 0x0000a4000c1e1b00 */
[----:B0-----:R-:W-:-:S06]  /*acb0*/  CS2R R6, SRZ ;  /* 0x0000000000067805 */ /* 0x001fcc000001ff00 */
[----:B------:R-:W2:Y:S01]  /*acc0*/  @!P1 LDG.E.64 R6, desc[UR10][R44.64] ;  /* 0x0000000a2c069981 */ /* 0x000ea2000c1e1b00 */
[----:B----4-:R-:W-:-:S05]  /*acd0*/  @!P2 MOV R57, R2 ;  /* 0x000000020039a202 */ /* 0x010fca0000000f00 */
[----:B------:R0:W-:Y:S01]  /*ace0*/  STL [R1+0x8b0], R57 ;  /* 0x0008b03901007387 */ /* 0x0001e20000100800 */
[----:B------:R-:W-:Y:S02]  /*acf0*/  CS2R R8, SRZ ;  /* 0x0000000000087805 */ /* 0x000fe4000001ff00 */
[----:B------:R-:W-:Y:S01]  /*ad00*/  CS2R R12, SRZ ;  /* 0x00000000000c7805 */ /* 0x000fe2000001ff00 */
[----:B------:R-:W-:Y:S04]  /*ad10*/  STL.64 [R1+0x3b0], R16 ;  /* 0x0003b01001007387 */ /* 0x000fe80000100a00 */
[----:B------:R-:W-:Y:S01]  /*ad20*/  STL.64 [R1+0x1b0], R2 ;  /* 0x0001b00201007387 */ /* 0x000fe20000100a00 */
[----:B0-----:R-:W-:Y:S01]  /*ad30*/  HFMA2 R57, -RZ, RZ, 0, 0 ;  /* 0x00000000ff397431 */ /* 0x001fe200000001ff */
[----:B------:R-:W-:Y:S01]  /*ad40*/  @!P2 MOV R57, R3 ;  /* 0x000000030039a202 */ /* 0x000fe20000000f00 */
[----:B------:R-:W-:Y:S01]  /*ad50*/  HFMA2 R24, -RZ, RZ, 0, 0 ;  /* 0x00000000ff187431 */ /* 0x000fe200000001ff */
[----:B------:R-:W-:Y:S01]  /*ad60*/  LOP3.LUT P2, RZ, R19, 0x4, RZ, 0xc0, !PT ;  /* 0x0000000413ff7812 */ /* 0x000fe2000784c0ff */
[----:B------:R-:W5:-:S12]  /*ad70*/  LDL.LU.64 R44, [R1+0x970] ;  /* 0x00097000012c7983 */ /* 0x000f580000300a00 */
[----:B------:R-:W4:Y:S01]  /*ad80*/  @!P2 LDG.E.64 R14, desc[UR10][R20.64] ;  /* 0x0000000a140ea981 */ /* 0x000f22000c1e1b00 */
[----:B---3--:R-:W-:Y:S02]  /*ad90*/  @!P0 MOV R13, R10 ;  /* 0x0000000a000d8202 */ /* 0x008fe40000000f00 */
[----:B------:R-:W-:Y:S01]  /*ada0*/  @!P0 MOV R12, R11 ;  /* 0x0000000b000c8202 */ /* 0x000fe20000000f00 */
[----:B------:R0:W-:Y:S04]  /*adb0*/  STL [R1+0x8bc], R57 ;  /* 0x0008bc3901007387 */ /* 0x0001e80000100800 */
[----:B------:R-:W-:Y:S04]  /*adc0*/  STL [R1+0x538], R13 ;  /* 0x0005380d01007387 */ /* 0x000fe80000100800 */
[----:B------:R1:W-:Y:S01]  /*add0*/  STL [R1+0x53c], R12 ;  /* 0x00053c0c01007387 */ /* 0x0003e20000100800 */
[----:B0-----:R-:W-:Y:S01]  /*ade0*/  HFMA2 R57, -RZ, RZ, 0, 0 ;  /* 0x00000000ff397431 */ /* 0x001fe200000001ff */
[----:B------:R-:W-:-:S02]  /*adf0*/  CS2R R16, SRZ ;  /* 0x0000000000107805 */ /* 0x000fc4000001ff00 */
[----:B------:R-:W-:Y:S01]  /*ae00*/  CS2R R2, SRZ ;  /* 0x0000000000027805 */ /* 0x000fe2000001ff00 */
[----:B------:R0:W-:Y:S04]  /*ae10*/  STL.64 [R1+0x3c0], R10 ;  /* 0x0003c00a01007387 */ /* 0x0001e80000100a00 */
[----:B------:R-:W3:Y:S01]  /*ae20*/  LDL.LU.64 R20, [R1+0x4b8] ;  /* 0x0004b80001147983 */ /* 0x000ee20000300a00 */
[----:B-1----:R-:W-:-:S06]  /*ae30*/  CS2R R12, SRZ ;  /* 0x00000000000c7805 */ /* 0x002fcc000001ff00 */
[----:B------:R-:W3:Y:S04]  /*ae40*/  @!P2 LDG.E.64 R12, desc[UR10][R22.64] ;  /* 0x0000000a160ca981 */ /* 0x000ee8000c1e1b00 */
[----:B0-----:R-:W3:Y:S04]  /*ae50*/  LDL.LU.64 R10, [R1+0x4d8] ;  /* 0x0004d800010a7983 */ /* 0x001ee80000300a00 */
[----:B------:R-:W3:Y:S01]  /*ae60*/  LDL.LU.64 R22, [R1+0x4a8] ;  /* 0x0004a80001167983 */ /* 0x000ee20000300a00 */
[----:B--2---:R-:W-:Y:S02]  /*ae70*/  @!P1 MOV R57, R4 ;  /* 0x0000000400399202 */ /* 0x004fe40000000f00 */
[----:B------:R-:W-:-:S02]  /*ae80*/  @!P1 MOV R9, R6 ;  /* 0x0000000600099202 */ /* 0x000fc40000000f00 */
[----:B------:R-:W-:-:S03]  /*ae90*/  @!P1 MOV R8, R7 ;  /* 0x0000000700089202 */ /* 0x000fc60000000f00 */
[----:B------:R-:W-:Y:S04]  /*aea0*/  STL [R1+0x558], R9 ;  /* 0x0005580901007387 */ /* 0x000fe80000100800 */
[----:B------:R0:W-:Y:S02]  /*aeb0*/  STL [R1+0x55c], R8 ;  /* 0x00055c0801007387 */ /* 0x0001e40000100800 */
[----:B0-----:R-:W-:-:S06]  /*aec0*/  CS2R R8, SRZ ;  /* 0x0000000000087805 */ /* 0x001fcc000001ff00 */
[----:B------:R-:W2:Y:S04]  /*aed0*/  @!P0 LDG.E.64 R8, desc[UR10][R26.64] ;  /* 0x0000000a1a088981 */ /* 0x000ea8000c1e1b00 */
[----:B------:R0:W-:Y:S01]  /*aee0*/  STL [R1+0x8c0], R57 ;  /* 0x0008c03901007387 */ /* 0x0001e20000100800 */
[----:B----4-:R-:W-:Y:S02]  /*aef0*/  @!P2 MOV R3, R14 ;  /* 0x0000000e0003a202 */ /* 0x010fe40000000f00 */
[----:B------:R-:W-:Y:S01]  /*af00*/  @!P2 MOV R2, R15 ;  /* 0x0000000f0002a202 */ /* 0x000fe20000000f00 */
[----:B------:R-:W-:Y:S01]  /*af10*/  STL.64 [R1+0x1b8], R4 ;  /* 0x0001b80401007387 */ /* 0x000fe20000100a00 */
[----:B0-----:R-:W-:Y:S01]  /*af20*/  HFMA2 R57, -RZ, RZ, 0, 0 ;  /* 0x00000000ff397431 */ /* 0x001fe200000001ff */
[----:B------:R-:W-:-:S02]  /*af30*/  @!P1 MOV R57, R5 ;  /* 0x0000000500399202 */ /* 0x000fc40000000f00 */
[----:B------:R-:W4:Y:S01]  /*af40*/  LDL.LU.64 R26, [R1+0x4c8] ;  /* 0x0004c800011a7983 */ /* 0x000f220000300a00 */
[----:B------:R-:W-:-:S03]  /*af50*/  LOP3.LUT P1, RZ, R19, 0x2, RZ, 0xc0, !PT ;  /* 0x0000000213ff7812 */ /* 0x000fc6000782c0ff */
[----:B------:R-:W-:Y:S04]  /*af60*/  STL [R1+0x544], R3 ;  /* 0x0005440301007387 */ /* 0x000fe80000100800 */
[----:B------:R0:W-:Y:S06]  /*af70*/  STL [R1+0x568], R2 ;  /* 0x0005680201007387 */ /* 0x0001ec0000100800 */
[----:B------:R-:W4:Y:S01]  /*af80*/  @!P1 LDG.E.64 R16, desc[UR10][R30.64] ;  /* 0x0000000a1e109981 */ /* 0x000f22000c1e1b00 */
[----:B0-----:R-:W-:-:S06]  /*af90*/  CS2R R2, SRZ ;  /* 0x0000000000027805 */ /* 0x001fcc000001ff00 */
[----:B------:R-:W4:Y:S01]  /*afa0*/  @!P1 LDG.E.64 R2, desc[UR10][R28.64] ;  /* 0x0000000a1c029981 */ /* 0x000f22000c1e1b00 */
[----:B------:R-:W-:-:S03]  /*afb0*/  CS2R R4, SRZ ;  /* 0x0000000000047805 */ /* 0x000fc6000001ff00 */
[----:B------:R-:W4:Y:S04]  /*afc0*/  LDL.LU.64 R30, [R1+0x490] ;  /* 0x00049000011e7983 */ /* 0x000f280000300a00 */
[----:B------:R-:W4:Y:S04]  /*afd0*/  LDL.LU.64 R28, [R1+0x478] ;  /* 0x00047800011c7983 */ /* 0x000f280000300a00 */
[----:B------:R0:W-:Y:S02]  /*afe0*/  STL.64 [R1+0x3b8], R6 ;  /* 0x0003b80601007387 */ /* 0x0001e40000100a00 */
[----:B0-----:R-:W-:-:S02]  /*aff0*/  CS2R R6, SRZ ;  /* 0x0000000000067805 */ /* 0x001fc4000001ff00 */
[----:B--2---:R-:W-:-:S05]  /*b000*/  @!P0 MOV R24, R8 ;  /* 0x0000000800188202 */ /* 0x004fca0000000f00 */
[----:B------:R0:W-:Y:S02]  /*b010*/  STL [R1+0x8d0], R24 ;  /* 0x0008d01801007387 */ /* 0x0001e40000100800 */
[----:B0-----:R-:W-:Y:S01]  /*b020*/  HFMA2 R24, -RZ, RZ, 0, 0 ;  /* 0x00000000ff187431 */ /* 0x001fe200000001ff */
[----:B------:R-:W-:Y:S02]  /*b030*/  @!P0 MOV R24, R9 ;  /* 0x0000000900188202 */ /* 0x000fe40000000f00 */
[----:B------:R-:W-:Y:S01]  /*b040*/  LOP3.LUT P0, RZ, R19, 0x1, RZ, 0xc0, !PT ;  /* 0x0000000113ff7812 */ /* 0x000fe2000780c0ff */
[----:B------:R-:W-:Y:S01]  /*b050*/  HFMA2 R19, -RZ, RZ, 0, 0 ;  /* 0x00000000ff137431 */ /* 0x000fe200000001ff */
[----:B---3--:R-:W-:-:S05]  /*b060*/  @!P2 MOV R19, R12 ;  /* 0x0000000c0013a202 */ /* 0x008fca0000000f00 */
[----:B------:R0:W-:Y:S01]  /*b070*/  STL [R1+0x8ec], R19 ;  /* 0x0008ec1301007387 */ /* 0x0001e20000100800 */
[----:B----4-:R-:W-:Y:S01]  /*b080*/  @!P1 MOV R5, R2 ;  /* 0x0000000200059202 */ /* 0x010fe20000000f00 */
[----:B0-----:R-:W-:Y:S01]  /*b090*/  HFMA2 R19, -RZ, RZ, 0, 0 ;  /* 0x00000000ff137431 */ /* 0x001fe200000001ff */
[----:B------:R-:W-:Y:S02]  /*b0a0*/  @!P2 MOV R19, R13 ;  /* 0x0000000d0013a202 */ /* 0x000fe40000000f00 */
[----:B------:R-:W-:Y:S01]  /*b0b0*/  @!P1 MOV R4, R3 ;  /* 0x0000000300049202 */ /* 0x000fe20000000f00 */
[----:B------:R0:W-:Y:S04]  /*b0c0*/  STL [R1+0x8e0], R24 ;  /* 0x0008e01801007387 */ /* 0x0001e80000100800 */
[----:B------:R1:W-:Y:S01]  /*b0d0*/  STL [R1+0x900], R19 ;  /* 0x0009001301007387 */ /* 0x0003e20000100800 */
[----:B------:R-:W-:-:S03]  /*b0e0*/  LOP3.LUT P2, RZ, R18, 0x8000000, RZ, 0xc0, !PT ;  /* 0x0800000012ff7812 */ /* 0x000fc6000784c0ff */
[----:B------:R-:W2:Y:S04]  /*b0f0*/  @!P0 LDG.E.64 R6, desc[UR10][R46.64] ;  /* 0x0000000a2e068981 */ /* 0x000ea8000c1e1b00 */
[----:B0-----:R-:W3:Y:S01]  /*b100*/  LDL.LU.64 R24, [R1+0x4d0] ;  /* 0x0004d00001187983 */ /* 0x001ee20000300a00 */
[----:B-1----:R-:W-:Y:S01]  /*b110*/  HFMA2 R19, -RZ, RZ, 0, 0 ;  /* 0x00000000ff137431 */ /* 0x002fe200000001ff */
[----:B------:R-:W-:Y:S02]  /*b120*/  @!P1 MOV R19, R16 ;  /* 0x0000001000139202 */ /* 0x000fe40000000f00 */
[----:B------:R-:W-:Y:S04]  /*b130*/  STL [R1+0x56c], R5 ;  /* 0x00056c0501007387 */ /* 0x000fe80000100800 */
[----:B------:R0:W-:Y:S04]  /*b140*/  STL [R1+0x908], R19 ;  /* 0x0009081301007387 */ /* 0x0001e80000100800 */
[----:B------:R-:W-:Y:S04]  /*b150*/  STL [R1+0x59c], R4 ;  /* 0x00059c0401007387 */ /* 0x000fe80000100800 */
[----:B------:R-:W4:Y:S01]  /*b160*/  LDL.LU.64 R46, [R1+0x488] ;  /* 0x00048800012e7983 */ /* 0x000f220000300a00 */
[----:B0-----:R-:W-:Y:S01]  /*b170*/  HFMA2 R19, -RZ, RZ, 0, 0 ;  /* 0x00000000ff137431 */ /* 0x001fe200000001ff */
[----:B------:R-:W-:-:S02]  /*b180*/  @!P1 MOV R19, R17 ;  /* 0x0000001100139202 */ /* 0x000fc40000000f00 */
[----:B------:R-:W-:-:S03]  /*b190*/  LOP3.LUT P1, RZ, R18, 0x4000000, RZ, 0xc0, !PT ;  /* 0x0400000012ff7812 */ /* 0x000fc6000782c0ff */
[----:B------:R0:W-:Y:S04]  /*b1a0*/  STL [R1+0x918], R19 ;  /* 0x0009181301007387 */ /* 0x0001e80000100800 */
[----:B0-----:R-:W2:Y:S01]  /*b1b0*/  LDL.LU.64 R18, [R1+0x4e8] ;  /* 0x0004e80001127983 */ /* 0x001ea20000300a00 */
[----:B------:R-:W-:-:S06]  /*b1c0*/  CS2R R4, SRZ ;  /* 0x0000000000047805 */ /* 0x000fcc000001ff00 */
[----:B------:R-:W2:Y:S04]  /*b1d0*/  @!P0 LDG.E.64 R4, desc[UR10][R48.64] ;  /* 0x0000000a30048981 */ /* 0x000ea8000c1e1b00 */
[----:B------:R-:W2:Y:S04]  /*b1e0*/  LDL.LU.64 R48, [R1+0x498] ;  /* 0x0004980001307983 */ /* 0x000ea80000300a00 */
[----:B------:R0:W-:Y:S04]  /*b1f0*/  STL.64 [R1+0x1c0], R8 ;  /* 0x0001c00801007387 */ /* 0x0001e80000100a00 */
[----:B------:R1:W-:Y:S04]  /*b200*/  STL.64 [R1+0x1c8], R12 ;  /* 0x0001c80c01007387 */ /* 0x0003e80000100a00 */
[----:B------:R1:W-:Y:S01]  /*b210*/  STL.64 [R1+0x3c8], R14 ;  /* 0x0003c80e01007387 */ /* 0x0003e20000100a00 */
[----:B0-----:R-:W-:-:S03]  /*b220*/  CS2R R8, SRZ ;  /* 0x0000000000087805 */ /* 0x001fc6000001ff00 */
[----:B------:R0:W-:Y:S04]  /*b230*/  STL.64 [R1+0x1d0], R16 ;  /* 0x0001d01001007387 */ /* 0x0001e80000100a00 */
[----:B------:R1:W2:Y:S02]  /*b240*/  @!P1 LDG.E.64 R8, desc[UR10][R10.64] ;  /* 0x0000000a0a089981 */ /* 0x0002a4000c1e1b00 */
[----:B-1----:R-:W-:Y:S02]  /*b250*/  CS2R R10, SRZ ;  /* 0x00000000000a7805 */ /* 0x002fe4000001ff00 */
[----:B------:R-:W-:Y:S02]  /*b260*/  CS2R R12, SRZ ;  /* 0x00000000000c7805 */ /* 0x000fe4000001ff00 */
[----:B------:R-:W-:-:S04]  /*b270*/  CS2R R14, SRZ ;  /* 0x00000000000e7805 */ /* 0x000fc8000001ff00 */
[----:B------:R-:W2:Y:S01]  /*b280*/  @!P2 LDG.E.64 R12, desc[UR10][R26.64] ;  /* 0x0000000a1a0ca981 */ /* 0x000ea2000c1e1b00 */
[----:B0-----:R-:W-:-:S06]  /*b290*/  CS2R R16, SRZ ;  /* 0x0000000000107805 */ /* 0x001fcc000001ff00 */
[----:B------:R0:W2:Y:S02]  /*b2a0*/  @!P3 LDG.E.64 R16, desc[UR10][R22.64] ;  /* 0x0000000a1610b981 */ /* 0x0000a4000c1e1b00 */
[----:B0-----:R-:W-:Y:S02]  /*b2b0*/  CS2R R22, SRZ ;  /* 0x0000000000167805 */ /* 0x001fe4000001ff00 */
[----:B------:R0:W-:Y:S01]  /*b2c0*/  STL [R1+0x8cc], R57 ;  /* 0x0008cc3901007387 */ /* 0x0001e20000100800 */
[----:B------:R-:W-:-:S03]  /*b2d0*/  CS2R R26, SRZ ;  /* 0x00000000001a7805 */ /* 0x000fc6000001ff00 */
[----:B0-----:R-:W5:Y:S04]  /*b2e0*/  LDL.LU R57, [R1+0x968] ;  /* 0x0009680001397983 */ /* 0x001f680000300800 */
[----:B---3--:R0:W3:Y:S02]  /*b2f0*/  @!P2 LDG.E.64 R14, desc[UR10][R24.64] ;  /* 0x0000000a180ea981 */ /* 0x0080e4000c1e1b00 */
[----:B0-----:R-:W-:-:S06]  /*b300*/  CS2R R24, SRZ ;  /* 0x0000000000187805 */ /* 0x001fcc000001ff00 */
[----:B------:R0:W3:Y:S04]  /*b310*/  @!P5 LDG.E.64 R24, desc[UR10][R28.64] ;  /* 0x0000000a1c18d981 */ /* 0x0000e8000c1e1b00 */
[----:B----4-:R1:W4:Y:S04]  /*b320*/  @!P5 LDG.E.64 R26, desc[UR10][R46.64] ;  /* 0x0000000a2e1ad981 */ /* 0x010328000c1e1b00 */
[----:B--2---:R-:W2:Y:S01]  /*b330*/  @!P1 LDG.E.64 R10, desc[UR10][R18.64] ;  /* 0x0000000a120a9981 */ /* 0x004ea2000c1e1b00 */
[----:B0-----:R-:W-:Y:S01]  /*b340*/  CS2R R28, SRZ ;  /* 0x00000000001c7805 */ /* 0x001fe2000001ff00 */
[----:B-1----:R-:W0:Y:S05]  /*b350*/  @!P6 LDC.64 R46, c[0x0][0x398] ;  /* 0x0000e600ff2eeb82 */ /* 0x002e2a0000000a00 */
[----:B------:R1:W4:Y:S02]  /*b360*/  @!P6 LDG.E.64 R28, desc[UR10][R58.64] ;  /* 0x0000000a3a1ce981 */ /* 0x000324000c1e1b00 */
[----:B-1----:R-:W-:-:S02]  /*b370*/  MOV R58, UR6 ;  /* 0x00000006003a7c02 */ /* 0x002fc40008000f00 */
[----:B------:R1:W4:Y:S01]  /*b380*/  @!P4 LDG.E.64 R22, desc[UR10][R48.64] ;  /* 0x0000000a3016c981 */ /* 0x000322000c1e1b00 */
[----:B------:R-:W-:Y:S01]  /*b390*/  MOV R59, UR7 ;  /* 0x00000007003b7c02 */ /* 0x000fe20008000f00 */
[----:B------:R-:W-:Y:S01]  /*b3a0*/  HFMA2 R18, -RZ, RZ, 0, 0 ;  /* 0x00000000ff127431 */ /* 0x000fe200000001ff */
[----:B------:R-:W-:Y:S01]  /*b3b0*/  MOV R19, RZ ;  /* 0x000000ff00137202 */ /* 0x000fe20000000f00 */
[----:B------:R-:W-:Y:S01]  /*b3c0*/  STL.64 [R1+0x3d0], R2 ;  /* 0x0003d00201007387 */ /* 0x000fe20000100a00 */
[----:B------:R-:W0:Y:S03]  /*b3d0*/  LDCU.U8 UR6, c[0x0][0x414] ;  /* 0x00008280ff0677ac */ /* 0x000e260008000000 */
[----:B------:R-:W4:Y:S01]  /*b3e0*/  LDG.E.64 R58, desc[UR10][R58.64] ;  /* 0x0000000a3a3a7981 */ /* 0x000f22000c1e1b00 */
[----:B-1----:R-:W1:Y:S03]  /*b3f0*/  S2R R48, SR_TID.X ;  /* 0x0000000000307919 */ /* 0x002e660000002100 */
[----:B------:R0:W4:Y:S02]  /*b400*/  @!P3 LDG.E.64 R18, desc[UR10][R20.64] ;  /* 0x0000000a1412b981 */ /* 0x000124000c1e1b00 */
[----:B0-----:R-:W-:-:S06]  /*b410*/  CS2R R20, SRZ ;  /* 0x0000000000147805 */ /* 0x001fcc000001ff00 */
[----:B------:R0:W4:Y:S02]  /*b420*/  @!P4 LDG.E.64 R20, desc[UR10][R30.64] ;  /* 0x0000000a1e14c981 */ /* 0x000124000c1e1b00 */
[----:B0-----:R-:W-:Y:S01]  /*b430*/  HFMA2 R31, -RZ, RZ, 0, 0 ;  /* 0x00000000ff1f7431 */ /* 0x001fe200000001ff */
[----:B-1----:R-:W-:Y:S02]  /*b440*/  LOP3.LUT R30, R48, 0xffff, RZ, 0xc0, !PT ;  /* 0x0000ffff301e7812 */ /* 0x002fe400078ec0ff */
[----:B------:R-:W-:Y:S02]  /*b450*/  CS2R R48, SRZ ;  /* 0x0000000000307805 */ /* 0x000fe4000001ff00 */
[----:B------:R-:W-:Y:S02]  /*b460*/  @!P0 MOV R31, R4 ;  /* 0x00000004001f8202 */ /* 0x000fe40000000f00 */
[----:B------:R-:W-:-:S03]  /*b470*/  @!P0 MOV R48, R5 ;  /* 0x0000000500308202 */ /* 0x000fc60000000f00 */
[----:B------:R-:W-:Y:S04]  /*b480*/  STL [R1+0x4cc], R31 ;  /* 0x0004cc1f01007387 */ /* 0x000fe80000100800 */
[----:B------:R0:W-:Y:S01]  /*b490*/  STL [R1+0x8f0], R48 ;  /* 0x0008f03001007387 */ /* 0x0001e20000100800 */
[----:B------:R-:W-:Y:S01]  /*b4a0*/  IMAD R30, R30, 0x445, RZ ;  /* 0x000004451e1e7824 */ /* 0x000fe200078e02ff */
[----:B0-----:R-:W0:Y:S04]  /*b4b0*/  S2R R48, SR_TID.X ;  /* 0x0000000000307919 */ /* 0x001e280000002100 */
[----:B------:R-:W-:-:S04]  /*b4c0*/  SHF.R.U32.HI R30, RZ, 0x10, R30 ;  /* 0x00000010ff1e7819 */ /* 0x000fc8000001161e */
[----:B------:R-:W-:-:S05]  /*b4d0*/  PRMT R30, R30, 0x9910, RZ ;  /* 0x000099101e1e7816 */ /* 0x000fca00000000ff */
[----:B------:R-:W-:Y:S02]  /*b4e0*/  IMAD R30, R30, 0x3c, RZ ;  /* 0x0000003c1e1e7824 */ /* 0x000fe400078e02ff */
[----:B------:R-:W-:Y:S01]  /*b4f0*/  HFMA2 R31, -RZ, RZ, 0, 0 ;  /* 0x00000000ff1f7431 */ /* 0x000fe200000001ff */
[----:B------:R-:W-:Y:S02]  /*b500*/  @!P0 MOV R31, R7 ;  /* 0x00000007001f8202 */ /* 0x000fe40000000f00 */
[----:B------:R-:W-:Y:S02]  /*b510*/  IADD3 R30, PT, PT, RZ, -R30, RZ ;  /* 0x8000001eff1e7210 */ /* 0x000fe40007ffe0ff */
[----:B------:R-:W-:Y:S02]  /*b520*/  @!P0 MOV R49, R6 ;  /* 0x0000000600318202 */ /* 0x000fe40000000f00 */
[----:B------:R-:W-:Y:S02]  /*b530*/  PRMT R30, R30, 0x7710, RZ ;  /* 0x000077101e1e7816 */ /* 0x000fe400000000ff */
[----:B------:R-:W-:Y:S01]  /*b540*/  @!P6 IADD3 R46, P0, PT, R42, R46, RZ ;  /* 0x0000002e2a2ee210 */ /* 0x000fe20007f1e0ff */
[----:B------:R1:W-:Y:S03]  /*b550*/  STL [R1+0x4bc], R31 ;  /* 0x0004bc1f01007387 */ /* 0x0003e60000100800 */
[----:B------:R-:W-:-:S02]  /*b560*/  @!P6 IADD3.X R47, PT, PT, R43, R47, RZ, P0, !PT ;  /* 0x0000002f2b2fe210 */ /* 0x000fc400007fe4ff */
[----:B0-----:R-:W-:Y:S01]  /*b570*/  IADD3 R48, PT, PT, R30, R48, RZ ;  /* 0x000000301e307210 */ /* 0x001fe20007ffe0ff */
[----:B------:R-:W-:Y:S01]  /*b580*/  HFMA2 R30, -RZ, RZ, 0, 0 ;  /* 0x00000000ff1e7431 */ /* 0x000fe200000001ff */
[----:B-1----:R-:W-:-:S06]  /*b590*/  MOV R31, RZ ;  /* 0x000000ff001f7202 */ /* 0x002fcc0000000f00 */
[----:B------:R0:W4:Y:S01]  /*b5a0*/  @!P6 LDG.E.64 R30, desc[UR10][R46.64] ;  /* 0x0000000a2e1ee981 */ /* 0x000122000c1e1b00 */
[----:B------:R-:W-:Y:S02]  /*b5b0*/  CS2R R2, SRZ ;  /* 0x0000000000027805 */ /* 0x000fe4000001ff00 */
[----:B------:R-:W-:-:S05]  /*b5c0*/  @!P1 MOV R2, R9 ;  /* 0x0000000900029202 */ /* 0x000fca0000000f00 */
[----:B------:R1:W-:Y:S02]  /*b5d0*/  STL [R1+0x8e4], R2 ;  /* 0x0008e40201007387 */ /* 0x0003e40000100800 */
[----:B-1----:R-:W-:Y:S01]  /*b5e0*/  HFMA2 R2, -RZ, RZ, 0, 0 ;  /* 0x00000000ff027431 */ /* 0x002fe200000001ff */
[----:B------:R-:W-:Y:S02]  /*b5f0*/  ISETP.NE.AND P0, PT, RZ, UR6, PT ;  /* 0x00000006ff007c0c */ /* 0x000fe4000bf05270 */
[----:B------:R-:W-:-:S11]  /*b600*/  @!P1 MOV R3, R8 ;  /* 0x0000000800039202 */ /* 0x000fd60000000f00 */
[----:B------:R-:W1:Y:S01]  /*b610*/  @P0 LDC.64 R42, c[0x0][0x3b0] ;  /* 0x0000ec00ff2a0b82 */ /* 0x000e620000000a00 */
[----:B0-----:R-:W-:Y:S01]  /*b620*/  SHF.L.U32 R46, R48, 0x1, RZ ;  /* 0x00000001302e7819 */ /* 0x001fe200000006ff */
[----:B------:R-:W-:Y:S01]  /*b630*/  STL [R1+0x4c8], R3 ;  /* 0x0004c80301007387 */ /* 0x000fe20000100800 */
[----:B------:R-:W-:-:S03]  /*b640*/  MOV R48, UR13 ;  /* 0x0000000d00307c02 */ /* 0x000fc60008000f00 */
[----:B------:R0:W-:Y:S02]  /*b650*/  STL [R1+0x498], R49 ;  /* 0x0004983101007387 */ /* 0x0001e40000100800 */
[----:B0-----:R-:W-:Y:S02]  /*b660*/  LOP3.LUT R49, R46, 0xffff, RZ, 0xc0, !PT ;  /* 0x0000ffff2e317812 */ /* 0x001fe400078ec0ff */
[----:B------:R-:W-:-:S03]  /*b670*/  CS2R R46, SRZ ;  /* 0x00000000002e7805 */ /* 0x000fc6000001ff00 */
[----:B------:R-:W-:-:S04]  /*b680*/  IMAD R48, R48, 0x78, R49 ;  /* 0x0000007830307824 */ /* 0x000fc800078e0231 */
[----:B-1----:R-:W-:-:S05]  /*b690*/  @P0 IMAD.WIDE R42, R48, 0x4, R42 ;  /* 0x00000004302a0825 */ /* 0x002fca00078e022a */
[----:B------:R0:W5:Y:S02]  /*b6a0*/  @P0 LDG.E.64 R46, desc[UR10][R42.64] ;  /* 0x0000000a2a2e0981 */ /* 0x000164000c1e1b00 */
[----:B0-----:R-:W0:Y:S01]  /*b6b0*/  LDC.64 R42, c[0x0][0x3a8] ;  /* 0x0000ea00ff2a7b82 */ /* 0x001e220000000a00 */
[----:B--2---:R-:W-:-:S05]  /*b6c0*/  @!P1 MOV R2, R10 ;  /* 0x0000000a00029202 */ /* 0x004fca0000000f00 */
        /* <DEDUP_REMOVED lines=11> */
[----:B---3--:R-:W-:-:S05]  /*b780*/  @!P2 MOV R2, R14 ;  /* 0x0000000e0002a202 */ /* 0x008fca0000000f00 */
[----:B------:R1:W-:Y:S01]  /*b790*/  STL [R1+0x4b8], R2 ;  /* 0x0004b80201007387 */ /* 0x0003e20000100800 */
[----:B----4-:R-:W-:Y:S01]  /*b7a0*/  R2UR UR28, R58 ;  /* 0x000000003a1c72ca */ /* 0x010fe200000e0000 */
[----:B-1----:R-:W-:Y:S01]  /*b7b0*/  HFMA2 R2, -RZ, RZ, 0, 0 ;  /* 0x00000000ff027431 */ /* 0x002fe200000001ff */
[----:B------:R-:W-:-:S05]  /*b7c0*/  @!P2 MOV R2, R15 ;  /* 0x0000000f0002a202 */ /* 0x000fca0000000f00 */
[----:B------:R1:W-:Y:S02]  /*b7d0*/  STL [R1+0x580], R2 ;  /* 0x0005800201007387 */ /* 0x0003e40000100800 */
[----:B-1----:R-:W-:Y:S01]  /*b7e0*/  HFMA2 R2, -RZ, RZ, 0, 0 ;  /* 0x00000000ff027431 */ /* 0x002fe200000001ff */
[----:B------:R-:W-:-:S05]  /*b7f0*/  @!P3 MOV R2, R16 ;  /* 0x000000100002b202 */ /* 0x000fca0000000f00 */
[----:B------:R1:W-:Y:S02]  /*b800*/  STL [R1+0x914], R2 ;  /* 0x0009140201007387 */ /* 0x0003e40000100800 */
[----:B-1----:R-:W-:Y:S02]  /*b810*/  CS2R R2, SRZ ;  /* 0x0000000000027805 */ /* 0x002fe4000001ff00 */
[----:B------:R-:W-:-:S05]  /*b820*/  @!P3 MOV R2, R17 ;  /* 0x000000110002b202 */ /* 0x000fca0000000f00 */
[----:B------:R1:W-:Y:S02]  /*b830*/  STL [R1+0x924], R2 ;  /* 0x0009240201007387 */ /* 0x0003e40000100800 */
[----:B-1----:R-:W-:-:S05]  /*b840*/  MOV R2, UR28 ;  /* 0x0000001c00027c02 */ /* 0x002fca0008000f00 */
[----:B------:R-:W-:-:S05]  /*b850*/  FFMA.FTZ R59, -R2, UR28, R59 ;  /* 0x0000001c023b7c23 */ /* 0x000fca000801013b */
[----:B------:R-:W-:-:S13]  /*b860*/  FSETP.GTU.FTZ.AND P0, PT, R59, RZ, PT ;  /* 0x000000ff3b00720b */ /* 0x000fda0003f1c000 */
[----:B------:R-:W-:-:S05]  /*b870*/  VOTEU.ANY UP0, P0 ;  /* 0x0000000000ff7886 */ /* 0x000fca0000000100 */
[----:B------:R-:W1:Y:S01]  /*b880*/  @UP0 LDCU UR5, c[0x0][0x3c0] ;  /* 0x00007800ff0507ac */ /* 0x000e620008000800 */
[----:B------:R-:W-:Y:S01]  /*b890*/  PLOP3.LUT P0, PT, PT, PT, UP0, 0x80, 0x8 ;  /* 0x000000000008781c */ /* 0x000fe20003f0f008 */
[----:B------:R-:W-:Y:S01]  /*b8a0*/  HFMA2 R2, -RZ, RZ, 0, 0 ;  /* 0x00000000ff027431 */ /* 0x000fe200000001ff */
[----:B------:R-:W-:-:S05]  /*b8b0*/  @!P4 MOV R2, R21 ;  /* 0x000000150002c202 */ /* 0x000fca0000000f00 */
[----:B------:R2:W-:Y:S06]  /*b8c0*/  STL [R1+0x92c], R2 ;  /* 0x00092c0201007387 */ /* 0x0005ec0000100800 */
[----:B-1----:R-:W-:Y:S01]  /*b8d0*/  @P0 FADD.FTZ R59, R59, UR5 ;  /* 0x000000053b3b0e21 */ /* 0x002fe20008010000 */
[----:B--2---:R-:W-:Y:S01]  /*b8e0*/  HFMA2 R2, -RZ, RZ, 0, 0 ;  /* 0x00000000ff027431 */ /* 0x004fe200000001ff */
[----:B------:R-:W-:-:S04]  /*b8f0*/  @!P5 MOV R2, R24 ;  /* 0x000000180002d202 */ /* 0x000fc80000000f00 */
[----:B------:R-:W1:Y:S01]  /*b900*/  @P0 MUFU.RSQ R59, R59 ;  /* 0x0000003b003b0308 */ /* 0x000e620000001400 */
[----:B------:R2:W-:Y:S02]  /*b910*/  STL [R1+0x930], R2 ;  /* 0x0009300201007387 */ /* 0x0005e40000100800 */
[----:B--2---:R-:W-:Y:S01]  /*b920*/  HFMA2 R2, -RZ, RZ, 0, 0 ;  /* 0x00000000ff027431 */ /* 0x004fe200000001ff */
[----:B------:R-:W-:Y:S01]  /*b930*/  @!P5 MOV R2, R25 ;  /* 0x000000190002d202 */ /* 0x000fe20000000f00 */
[----:B------:R0:W-:Y:S04]  /*b940*/  STL [R1+0x954], R49 ;  /* 0x0009543101007387 */ /* 0x0001e80000100800 */
[----:B------:R2:W-:Y:S01]  /*b950*/  STL [R1+0x938], R2 ;  /* 0x0009380201007387 */ /* 0x0005e20000100800 */
[----:B------:R-:W-:Y:S01]  /*b960*/  @!P3 MOV R3, R19 ;  /* 0x000000130003b202 */ /* 0x000fe20000000f00 */
[----:B------:R-:W-:Y:S01]  /*b970*/  HFMA2 R58, -RZ, RZ, 0, 0 ;  /* 0x00000000ff3a7431 */ /* 0x000fe200000001ff */
[----:B------:R-:W-:Y:S01]  /*b980*/  @!P3 MOV R58, R18 ;  /* 0x00000012003ab202 */ /* 0x000fe20000000f00 */
[----:B------:R3:W-:Y:S01]  /*b990*/  STL.64 [R1+0x1f0], R16 ;  /* 0x0001f01001007387 */ /* 0x0007e20000100a00 */
[----:B0-----:R-:W-:-:S04]  /*b9a0*/  IMAD.WIDE R48, R48, 0x4, R42 ;  /* 0x0000000430307825 */ /* 0x001fc800078e022a */
[----:B--2---:R-:W-:Y:S01]  /*b9b0*/  HFMA2 R2, -RZ, RZ, 0, 0 ;  /* 0x00000000ff027431 */ /* 0x004fe200000001ff */
[----:B------:R-:W-:Y:S01]  /*b9c0*/  @!P5 MOV R2, R26 ;  /* 0x0000001a0002d202 */ /* 0x000fe20000000f00 */
[----:B------:R0:W-:Y:S01]  /*b9d0*/  STL.64 [R1+0x3f0], R18 ;  /* 0x0003f01201007387 */ /* 0x0001e20000100a00 */
[----:B-1----:R-:W-:Y:S01]  /*b9e0*/  @P0 R2UR UR5, R59 ;  /* 0x000000003b0502ca */ /* 0x002fe200000e0000 */
[----:B------:R-:W-:Y:S02]  /*b9f0*/  HFMA2 R59, -RZ, RZ, 0, 0 ;  /* 0x00000000ff3b7431 */ /* 0x000fe400000001ff */
[----:B------:R1:W-:Y:S01]  /*ba00*/  STL.64 [R1+0x1e8], R12 ;  /* 0x0001e80c01007387 */ /* 0x0003e20000100a00 */
[----:B---3--:R-:W-:Y:S02]  /*ba10*/  CS2R R16, SRZ ;  /* 0x0000000000107805 */ /* 0x008fe4000001ff00 */
[----:B------:R-:W-:Y:S01]  /*ba20*/  @!P6 MOV R59, R30 ;  /* 0x0000001e003be202 */ /* 0x000fe20000000f00 */
[----:B------:R2:W-:Y:S01]  /*ba30*/  STL.64 [R1+0x1f8], R20 ;  /* 0x0001f81401007387 */ /* 0x0005e20000100a00 */
[----:B------:R-:W-:-:S02]  /*ba40*/  @!P5 MOV R16, R27 ;  /* 0x0000001b0010d202 */ /* 0x000fc40000000f00 */
[----:B0-----:R-:W-:Y:S01]  /*ba50*/  CS2R R18, SRZ ;  /* 0x0000000000127805 */ /* 0x001fe2000001ff00 */
[----:B------:R0:W-:Y:S01]  /*ba60*/  STL [R1+0x5e0], R2 ;  /* 0x0005e00201007387 */ /* 0x0001e20000100800 */
[----:B------:R-:W-:Y:S01]  /*ba70*/  @!P4 MOV R19, R22 ;  /* 0x000000160013c202 */ /* 0x000fe20000000f00 */
[----:B-1----:R-:W-:Y:S02]  /*ba80*/  HFMA2 R12, -RZ, RZ, 0, 0 ;  /* 0x00000000ff0c7431 */ /* 0x002fe400000001ff */
[----:B------:R1:W-:Y:S01]  /*ba90*/  STL.64 [R1+0x3e8], R14 ;  /* 0x0003e80e01007387 */ /* 0x0003e20000100a00 */
[----:B------:R-:W-:Y:S01]  /*baa0*/  @!P4 MOV R12, R20 ;  /* 0x00000014000cc202 */ /* 0x000fe20000000f00 */
[----:B--2---:R-:W-:Y:S02]  /*bab0*/  HFMA2 R21, -RZ, RZ, 0, 0 ;  /* 0x00000000ff157431 */ /* 0x004fe400000001ff */
[----:B------:R-:W-:Y:S01]  /*bac0*/  STL [R1+0x5b0], R3 ;  /* 0x0005b00301007387 */ /* 0x000fe20000100800 */
[----:B------:R-:W-:Y:S01]  /*bad0*/  @!P4 MOV R21, R23 ;  /* 0x000000170015c202 */ /* 0x000fe20000000f00 */
[----:B0-----:R-:W-:Y:S01]  /*bae0*/  HFMA2 R2, -RZ, RZ, 0, 0 ;  /* 0x00000000ff027431 */ /* 0x001fe200000001ff */
[----:B------:R-:W-:Y:S01]  /*baf0*/  @!P6 MOV R2, R28 ;  /* 0x0000001c0002e202 */ /* 0x000fe20000000f00 */
[----:B------:R0:W-:Y:S01]  /*bb00*/  STL.64 [R1+0x3f8], R22 ;  /* 0x0003f81601007387 */ /* 0x0001e20000100a00 */
[----:B------:R-:W-:-:S02]  /*bb10*/  @!P6 MOV R18, R29 ;  /* 0x0000001d0012e202 */ /* 0x000fc40000000f00 */
[----:B------:R-:W-:Y:S01]  /*bb20*/  @!P6 MOV R17, R31 ;  /* 0x0000001f0011e202 */ /* 0x000fe20000000f00 */
[----:B------:R2:W-:Y:S04]  /*bb30*/  STL.64 [R1+0x200], R24 ;  /* 0x0002001801007387 */ /* 0x0005e80000100a00 */
[----:B------:R3:W-:Y:S04]  /*bb40*/  STL.64 [R1+0x400], R26 ;  /* 0x0004001a01007387 */ /* 0x0007e80000100a00 */
[----:B------:R4:W-:Y:S04]  /*bb50*/  STL.64 [R1+0x208], R28 ;  /* 0x0002081c01007387 */ /* 0x0009e80000100a00 */
[----:B------:R4:W-:Y:S04]  /*bb60*/  STL.64 [R1+0x408], R30 ;  /* 0x0004081e01007387 */ /* 0x0009e80000100a00 */
[----:B------:R0:W5:Y:S04]  /*bb70*/  LDL.LU.64 R42, [R1+0x960] ;  /* 0x00096000012a7983 */ /* 0x0001680000300a00 */
[----:B------:R-:W5:Y:S04]  /*bb80*/  LDG.E.64 R48, desc[UR10][R48.64] ;  /* 0x0000000a30307981 */ /* 0x000f68000c1e1b00 */
[----:B-1----:R1:W5:Y:S04]  /*bb90*/  LDL R14, [R1+0x868] ;  /* 0x00086800010e7983 */ /* 0x0023680000100800 */
[----:B------:R1:W5:Y:S04]  /*bba0*/  LDL R15, [R1+0x874] ;  /* 0x00087400010f7983 */ /* 0x0003680000100800 */
[----:B------:R1:W5:Y:S04]  /*bbb0*/  LDL R20, [R1+0x4ac] ;  /* 0x0004ac0001147983 */ /* 0x0003680000100800 */
[----:B0-----:R1:W5:Y:S04]  /*bbc0*/  LDL R22, [R1+0x59c] ;  /* 0x00059c0001167983 */ /* 0x0013680000100800 */
[----:B------:R1:W5:Y:S04]  /*bbd0*/  LDL R23, [R1+0x92c] ;  /* 0x00092c0001177983 */ /* 0x0003680000100800 */
[----:B--2---:R1:W5:Y:S04]  /*bbe0*/  LDL R24, [R1+0x5b0] ;  /* 0x0005b00001187983 */ /* 0x0043680000100800 */
[----:B------:R1:W5:Y:S04]  /*bbf0*/  LDL R25, [R1+0x4bc] ;  /* 0x0004bc0001197983 */ /* 0x0003680000100800 */
[----:B---3--:R1:W5:Y:S04]  /*bc00*/  LDL R26, [R1+0x568] ;  /* 0x00056800011a7983 */ /* 0x0083680000100800 */
[----:B------:R1:W5:Y:S04]  /*bc10*/  LDL R27, [R1+0x914] ;  /* 0x00091400011b7983 */ /* 0x0003680000100800 */
[----:B----4-:R1:W5:Y:S04]  /*bc20*/  LDL R28, [R1+0x53c] ;  /* 0x00053c00011c7983 */ /* 0x0103680000100800 */
[----:B------:R1:W5:Y:S04]  /*bc30*/  LDL R29, [R1+0x4b8] ;  /* 0x0004b800011d7983 */ /* 0x0003680000100800 */
[----:B------:R1:W5:Y:S04]  /*bc40*/  LDL R30, [R1+0x55c] ;  /* 0x00055c00011e7983 */ /* 0x0003680000100800 */
[----:B------:R1:W5:Y:S04]  /*bc50*/  LDL R31, [R1+0x488] ;  /* 0x00048800011f7983 */ /* 0x0003680000100800 */
[----:B------:R1:W-:Y:S04]  /*bc60*/  STL.64 [R1+0x1d8], R4 ;  /* 0x0001d80401007387 */ /* 0x0003e80000100a00 */
[----:B------:R1:W-:Y:S04]  /*bc70*/  STL.64 [R1+0x3d8], R6 ;  /* 0x0003d80601007387 */ /* 0x0003e80000100a00 */
[----:B------:R1:W-:Y:S04]  /*bc80*/  STL.64 [R1+0x1e0], R8 ;  /* 0x0001e00801007387 */ /* 0x0003e80000100a00 */
[----:B------:R1:W-:Y:S04]  /*bc90*/  STL.64 [R1+0x3e0], R10 ;  /* 0x0003e00a01007387 */ /* 0x0003e80000100a00 */
[----:B------:R1:W-:Y:S04]  /*bca0*/  STL [R1+0x928], R12 ;  /* 0x0009280c01007387 */ /* 0x0003e80000100800 */
[----:B------:R1:W-:Y:S04]  /*bcb0*/  STL [R1+0x5e8], R16 ;  /* 0x0005e81001007387 */ /* 0x0003e80000100800 */
[----:B------:R1:W-:Y:S04]  /*bcc0*/  STL [R1+0x93c], R2 ;  /* 0x00093c0201007387 */ /* 0x0003e80000100800 */
[----:B------:R1:W-:Y:S04]  /*bcd0*/  STL [R1+0x940], R18 ;  /* 0x0009401201007387 */ /* 0x0003e80000100800 */
[----:B------:R1:W-:Y:S01]  /*bce0*/  STL [R1+0x608], R17 ;  /* 0x0006081101007387 */ /* 0x0003e20000100800 */
[----:B------:R-:W-:Y:S01]  /*bcf0*/  UISETP.NE.AND UP1, UPT, UR6, URZ, UPT ;  /* 0x000000ff0600728c */ /* 0x000fe2000bf25270 */
[----:B------:R-:W-:Y:S01]  /*bd00*/  UMOV UR16, 0x3f800000 ;  /* 0x3f80000000107882 */ /* 0x000fe20000000000 */
[----:B------:R-:W-:-:S07]  /*bd10*/  @UP0 UMOV UR16, UR5 ;  /* 0x0000000500100c82 */ /* 0x000fce0008000000 */
        /* <DEDUP_REMOVED lines=9> */
[----:B------:R-:W4:Y:S04]  /*bdb0*/  LDL.LU R10, [R1+0x484] ;  /* 0x00048400010a7983 */ /* 0x000f280000300800 */
[----:B-----5:R0:W-:Y:S04]  /*bdc0*/  STL [R1+0x970], R47 ;  /* 0x0009702f01007387 */ /* 0x0201e80000100800 */
[----:B------:R1:W-:Y:S04]  /*bdd0*/  STL [R1+0x978], R17 ;  /* 0x0009781101007387 */ /* 0x0003e80000100800 */
[----:B0-----:R-:W4:Y:S04]  /*bde0*/  LDL.LU R47, [R1+0x480] ;  /* 0x00048000012f7983 */ /* 0x001f280000300800 */
[----:B-1----:R-:W4:Y:S04]  /*bdf0*/  LDL.LU R17, [R1+0x5f4] ;  /* 0x0005f40001117983 */ /* 0x002f280000300800 */
[----:B------:R-:W-:Y:S04]  /*be00*/  STL [R1+0x980], R59 ;  /* 0x0009803b01007387 */ /* 0x000fe80000100800 */
[----:B------:R0:W-:Y:S04]  /*be10*/  STL [R1+0x974], R57 ;  /* 0x0009743901007387 */ /* 0x0001e80000100800 */
[----:B------:R1:W-:Y:S04]  /*be20*/  STL [R1+0x97c], R18 ;  /* 0x00097c1201007387 */ /* 0x0003e80000100800 */
[----:B0-----:R-:W4:Y:S04]  /*be30*/  LDL.LU R57, [R1+0x4a4] ;  /* 0x0004a40001397983 */ /* 0x001f280000300800 */
[----:B-1----:R-:W4:Y:S04]  /*be40*/  LDL.LU R18, [R1+0x604] ;  /* 0x0006040001127983 */ /* 0x002f280000300800 */
[----:B------:R0:W-:Y:S04]  /*be50*/  STL [R1+0x96c], R46 ;  /* 0x00096c2e01007387 */ /* 0x0001e80000100800 */
[----:B0-----:R-:W4:Y:S01]  /*be60*/  LDL.LU R46, [R1+0x4a0] ;  /* 0x0004a000012e7983 */ /* 0x001f220000300800 */
[----:B--2---:R-:W-:Y:S01]  /*be70*/  FADD.FTZ R3, R3, -UR28 ;  /* 0x8000001c03037e21 */ /* 0x004fe20008010000 */
[----:B---3--:R-:W-:-:S03]  /*be80*/  FADD.FTZ R2, R4, -UR28 ;  /* 0x8000001c04027e21 */ /* 0x008fc60008010000 */
[----:B------:R-:W-:Y:S01]  /*be90*/  FMUL.FTZ R3, R3, UR16 ;  /* 0x0000001003037c20 */ /* 0x000fe20008410000 */
[----:B----4-:R-:W-:Y:S01]  /*bea0*/  FMUL.FTZ R4, R48, R7 ;  /* 0x0000000730047220 */ /* 0x010fe20000410000 */
[----:B------:R-:W-:Y:S01]  /*beb0*/  FMUL.FTZ R2, R2, UR16 ;  /* 0x0000001002027c20 */ /* 0x000fe20008410000 */
[----:B------:R-:W-:Y:S02]  /*bec0*/  MOV R59, R5 ;  /* 0x00000005003b7202 */ /* 0x000fe40000000f00 */
[----:B------:R-:W-:Y:S01]  /*bed0*/  FADD.FTZ R5, RZ, R4 ;  /* 0x00000004ff057221 */ /* 0x000fe20000010000 */
[----:B------:R-:W-:Y:S01]  /*bee0*/  FFMA.FTZ R4, R3, R4, RZ ;  /* 0x0000000403047223 */ /* 0x000fe200000100ff */
[----:B------:R-:W-:Y:S01]  /*bef0*/  MOV R11, R6 ;  /* 0x00000006000b7202 */ /* 0x000fe20000000f00 */
[----:B------:R-:W-:-:S04]  /*bf00*/  FMUL.FTZ R6, R49, R9 ;  /* 0x0000000931067220 */ /* 0x000fc80000410000 */
[----:B------:R-:W-:Y:S01]  /*bf10*/  FFMA.FTZ R4, R2, R6, R4 ;  /* 0x0000000602047223 */ /* 0x000fe20000010004 */
[----:B------:R-:W-:Y:S01]  /*bf20*/  FADD.FTZ R5, R6, R5 ;  /* 0x0000000506057221 */ /* 0x000fe20000010000 */
[----:B------:R-:W-:Y:S01]  /*bf30*/  FADD.FTZ R6, R13, -UR28 ;  /* 0x8000001c0d067e21 */ /* 0x000fe20008010000 */
[----:B------:R-:W-:Y:S01]  /*bf40*/  FFMA.FTZ R3, R3, R7, RZ ;  /* 0x0000000703037223 */ /* 0x000fe200000100ff */
[----:B------:R-:W-:Y:S01]  /*bf50*/  FADD.FTZ R7, RZ, R7 ;  /* 0x00000007ff077221 */ /* 0x000fe20000010000 */
[----:B------:R-:W-:Y:S01]  /*bf60*/  FFMA.FTZ R2, R2, R9, RZ ;  /* 0x0000000902027223 */ /* 0x000fe200000100ff */
[----:B------:R-:W-:Y:S01]  /*bf70*/  FMUL.FTZ R6, R6, UR16 ;  /* 0x0000001006067c20 */ /* 0x000fe20008410000 */
[----:B------:R-:W2:Y:S01]  /*bf80*/  LDL.LU R13, [R1+0x638] ;  /* 0x00063800010d7983 */ /* 0x000ea20000300800 */
[----:B------:R-:W-:Y:S02]  /*bf90*/  FADD.FTZ R7, R7, R8 ;  /* 0x0000000807077221 */ /* 0x000fe40000010000 */
[-C--:B------:R-:W-:Y:S01]  /*bfa0*/  FFMA.FTZ R3, R6, R8.reuse, R3 ;  /* 0x0000000806037223 */ /* 0x080fe20000010003 */
[----:B------:R-:W-:-:S04]  /*bfb0*/  FMUL.FTZ R8, R48, R8 ;  /* 0x0000000830087220 */ /* 0x000fc80000410000 */
[----:B------:R-:W-:Y:S01]  /*bfc0*/  FFMA.FTZ R4, R6, R8, R4 ;  /* 0x0000000806047223 */ /* 0x000fe20000010004 */
[----:B------:R-:W-:Y:S01]  /*bfd0*/  FADD.FTZ R6, R11, -UR28 ;  /* 0x8000001c0b067e21 */ /* 0x000fe20008010000 */
[----:B------:R-:W-:Y:S01]  /*bfe0*/  FADD.FTZ R9, RZ, R9 ;  /* 0x00000009ff097221 */ /* 0x000fe20000010000 */
[----:B------:R-:W3:Y:S02]  /*bff0*/  LDL.LU R11, [R1+0x4c0] ;  /* 0x0004c000010b7983 */ /* 0x000ee40000300800 */
[----:B------:R-:W-:Y:S01]  /*c000*/  FMUL.FTZ R6, R6, UR16 ;  /* 0x0000001006067c20 */ /* 0x000fe20008410000 */
[----:B------:R-:W-:-:S03]  /*c010*/  FADD.FTZ R9, R9, R10 ;  /* 0x0000000a09097221 */ /* 0x000fc60000010000 */
[-C--:B------:R-:W-:Y:S01]  /*c020*/  FFMA.FTZ R2, R6, R10.reuse, R2 ;  /* 0x0000000a06027223 */ /* 0x080fe20000010002 */
[----:B------:R-:W-:-:S04]  /*c030*/  FMUL.FTZ R10, R49, R10 ;  /* 0x0000000a310a7220 */ /* 0x000fc80000410000 */
[----:B------:R-:W-:Y:S01]  /*c040*/  FFMA.FTZ R4, R6, R10, R4 ;  /* 0x0000000a06047223 */ /* 0x000fe20000010004 */
[----:B------:R-:W-:Y:S01]  /*c050*/  FADD.FTZ R6, R59, -UR28 ;  /* 0x8000001c3b067e21 */ /* 0x000fe20008010000 */
[----:B------:R-:W-:Y:S01]  /*c060*/  FADD.FTZ R5, R5, R8 ;  /* 0x0000000805057221 */ /* 0x000fe20000010000 */
[----:B------:R-:W4:Y:S02]  /*c070*/  LDL.LU R59, [R1+0x648] ;  /* 0x00064800013b7983 */ /* 0x000f240000300800 */
[----:B------:R-:W-:Y:S01]  /*c080*/  FMUL.FTZ R8, R6, UR16 ;  /* 0x0000001006087c20 */ /* 0x000fe20008410000 */
[----:B------:R-:W-:-:S03]  /*c090*/  FMUL.FTZ R6, R48, R47 ;  /* 0x0000002f30067220 */ /* 0x000fc60000410000 */
[C---:B------:R-:W-:Y:S01]  /*c0a0*/  FFMA.FTZ R3, R8.reuse, R47, R3 ;  /* 0x0000002f08037223 */ /* 0x040fe20000010003 */
[----:B------:R-:W-:Y:S01]  /*c0b0*/  FFMA.FTZ R4, R8, R6, R4 ;  /* 0x0000000608047223 */ /* 0x000fe20000010004 */
[----:B------:R-:W-:Y:S02]  /*c0c0*/  FADD.FTZ R8, R17, -UR28 ;  /* 0x8000001c11087e21 */ /* 0x000fe40008010000 */
[----:B------:R-:W4:Y:S01]  /*c0d0*/  LDL.LU R17, [R1+0x4b0] ;  /* 0x0004b00001117983 */ /* 0x000f220000300800 */
[----:B------:R-:W-:Y:S01]  /*c0e0*/  FADD.FTZ R5, R10, R5 ;  /* 0x000000050a057221 */ /* 0x000fe20000010000 */
[----:B------:R-:W-:-:S03]  /*c0f0*/  FMUL.FTZ R8, R8, UR16 ;  /* 0x0000001008087c20 */ /* 0x000fc60008410000 */
[----:B------:R-:W-:Y:S01]  /*c100*/  FADD.FTZ R5, R5, R6 ;  /* 0x0000000605057221 */ /* 0x000fe20000010000 */
[-C--:B------:R-:W-:Y:S01]  /*c110*/  FMUL.FTZ R6, R49, R57.reuse ;  /* 0x0000003931067220 */ /* 0x080fe20000410000 */
[----:B------:R-:W-:Y:S01]  /*c120*/  FADD.FTZ R7, R7, R47 ;  /* 0x0000002f07077221 */ /* 0x000fe20000010000 */
[----:B------:R-:W-:Y:S01]  /*c130*/  FADD.FTZ R10, R18, -UR28 ;  /* 0x8000001c120a7e21 */ /* 0x000fe20008010000 */
[----:B------:R-:W4:Y:S01]  /*c140*/  LDL.LU R47, [R1+0x670] ;  /* 0x00067000012f7983 */ /* 0x000f220000300800 */
[----:B------:R-:W-:Y:S01]  /*c150*/  FFMA.FTZ R4, R8, R6, R4 ;  /* 0x0000000608047223 */ /* 0x000fe20000010004 */
[----:B------:R-:W-:Y:S02]  /*c160*/  FADD.FTZ R5, R6, R5 ;  /* 0x0000000506057221 */ /* 0x000fe40000010000 */
[----:B------:R-:W4:Y:S01]  /*c170*/  LDL.LU R18, [R1+0x674] ;  /* 0x0006740001127983 */ /* 0x000f220000300800 */
[----:B------:R-:W-:Y:S01]  /*c180*/  FADD.FTZ R9, R9, R57 ;  /* 0x0000003909097221 */ /* 0x000fe20000010000 */
[----:B------:R-:W-:Y:S01]  /*c190*/  FFMA.FTZ R2, R8, R57, R2 ;  /* 0x0000003908027223 */ /* 0x000fe20000010002 */
[----:B------:R-:W-:Y:S01]  /*c1a0*/  FMUL.FTZ R10, R10, UR16 ;  /* 0x000000100a0a7c20 */ /* 0x000fe20008410000 */
[----:B------:R-:W4:Y:S01]  /*c1b0*/  LDL.LU R57, [R1+0x4b4] ;  /* 0x0004b40001397983 */ /* 0x000f220000300800 */
[----:B------:R-:W-:-:S02]  /*c1c0*/  FMUL.FTZ R8, R48, R46 ;  /* 0x0000002e30087220 */ /* 0x000fc40000410000 */
[C---:B------:R-:W-:Y:S02]  /*c1d0*/  FFMA.FTZ R3, R10.reuse, R46, R3 ;  /* 0x0000002e0a037223 */ /* 0x040fe40000010003 */
[----:B------:R-:W-:Y:S01]  /*c1e0*/  FFMA.FTZ R4, R10, R8, R4 ;  /* 0x000000080a047223 */ /* 0x000fe20000010004 */
[----:B------:R-:W-:Y:S01]  /*c1f0*/  FADD.FTZ R5, R5, R8 ;  /* 0x0000000805057221 */ /* 0x000fe20000010000 */
[----:B------:R0:W-:Y:S01]  /*c200*/  STL [R1+0x95c], R42 ;  /* 0x00095c2a01007387 */ /* 0x0001e20000100800 */
[----:B------:R-:W-:-:S03]  /*c210*/  FADD.FTZ R7, R7, R46 ;  /* 0x0000002e07077221 */ /* 0x000fc60000010000 */
[----:B------:R1:W-:Y:S04]  /*c220*/  STL [R1+0x968], R45 ;  /* 0x0009682d01007387 */ /* 0x0003e80000100800 */
[----:B------:R1:W-:Y:S04]  /*c230*/  STL [R1+0x960], R43 ;  /* 0x0009602b01007387 */ /* 0x0003e80000100800 */
[----:B0-----:R-:W4:Y:S04]  /*c240*/  LDL.LU R42, [R1+0x4e0] ;  /* 0x0004e000012a7983 */ /* 0x001f280000300800 */
[----:B-1----:R-:W4:Y:S04]  /*c250*/  LDL.LU R45, [R1+0x4c4] ;  /* 0x0004c400012d7983 */ /* 0x002f280000300800 */
[----:B------:R-:W4:Y:S04]  /*c260*/  LDL.LU R43, [R1+0x4f8] ;  /* 0x0004f800012b7983 */ /* 0x000f280000300800 */
[----:B------:R-:W4:Y:S01]  /*c270*/  LDL.LU R46, [R1+0x4e4] ;  /* 0x0004e400012e7983 */ /* 0x000f220000300800 */
[----:B--2---:R-:W-:-:S03]  /*c280*/  FADD.FTZ R6, R13, -UR28 ;  /* 0x8000001c0d067e21 */ /* 0x004fc60008010000 */
[----:B------:R-:W2:Y:S01]  /*c290*/  LDL.LU R13, [R1+0x470] ;  /* 0x00047000010d7983 */ /* 0x000ea20000300800 */
[----:B------:R-:W-:Y:S01]  /*c2a0*/  FMUL.FTZ R6, R6, UR16 ;  /* 0x0000001006067c20 */ /* 0x000fe20008410000 */
[----:B---3--:R-:W-:-:S03]  /*c2b0*/  FADD.FTZ R9, R9, R11 ;  /* 0x0000000b09097221 */ /* 0x008fc60000010000 */
[CC--:B------:R-:W-:Y:S01]  /*c2c0*/  FFMA.FTZ R2, R6.reuse, R11.reuse, R2 ;  /* 0x0000000b06027223 */ /* 0x0c0fe20000010002 */
[----:B------:R-:W-:Y:S02]  /*c2d0*/  FMUL.FTZ R8, R49, R11 ;  /* 0x0000000b31087220 */ /* 0x000fe40000410000 */
[----:B------:R-:W3:Y:S02]  /*c2e0*/  LDL.LU R11, [R1+0x6ac] ;  /* 0x0006ac00010b7983 */ /* 0x000ee40000300800 */
[----:B------:R-:W-:Y:S01]  /*c2f0*/  FFMA.FTZ R4, R6, R8, R4 ;  /* 0x0000000806047223 */ /* 0x000fe20000010004 */
[----:B----4-:R-:W-:Y:S02]  /*c300*/  FADD.FTZ R10, R59, -UR28 ;  /* 0x8000001c3b0a7e21 */ /* 0x010fe40008010000 */
[----:B------:R-:W4:Y:S02]  /*c310*/  LDL.LU R59, [R1+0x6c0] ;  /* 0x0006c000013b7983 */ /* 0x000f240000300800 */
[----:B------:R-:W-:Y:S01]  /*c320*/  FMUL.FTZ R10, R10, UR16 ;  /* 0x000000100a0a7c20 */ /* 0x000fe20008410000 */
[----:B------:R-:W-:-:S03]  /*c330*/  FADD.FTZ R7, R7, R17 ;  /* 0x0000001107077221 */ /* 0x000fc60000010000 */
[-C--:B------:R-:W-:Y:S01]  /*c340*/  FFMA.FTZ R3, R10, R17.reuse, R3 ;  /* 0x000000110a037223 */ /* 0x080fe20000010003 */
[----:B------:R-:W-:Y:S02]  /*c350*/  FMUL.FTZ R6, R48, R17 ;  /* 0x0000001130067220 */ /* 0x000fe40000410000 */
[----:B------:R-:W4:Y:S01]  /*c360*/  LDL.LU R17, [R1+0x6d4] ;  /* 0x0006d40001117983 */ /* 0x000f220000300800 */
[----:B------:R-:W-:Y:S01]  /*c370*/  FADD.FTZ R5, R8, R5 ;  /* 0x0000000508057221 */ /* 0x000fe20000010000 */
[----:B------:R-:W-:Y:S01]  /*c380*/  FFMA.FTZ R4, R10, R6, R4 ;  /* 0x000000060a047223 */ /* 0x000fe20000010004 */
[----:B------:R-:W-:Y:S02]  /*c390*/  FADD.FTZ R8, R47, -UR28 ;  /* 0x8000001c2f087e21 */ /* 0x000fe40008010000 */
[----:B------:R-:W-:Y:S01]  /*c3a0*/  FADD.FTZ R5, R5, R6 ;  /* 0x0000000605057221 */ /* 0x000fe20000010000 */
[----:B------:R-:W4:Y:S01]  /*c3b0*/  LDL.LU R47, [R1+0x4fc] ;  /* 0x0004fc00012f7983 */ /* 0x000f220000300800 */
[----:B------:R-:W-:-:S03]  /*c3c0*/  FADD.FTZ R10, R18, -UR28 ;  /* 0x8000001c120a7e21 */ /* 0x000fc60008010000 */
[----:B------:R-:W4:Y:S01]  /*c3d0*/  LDL.LU R18, [R1+0x6e4] ;  /* 0x0006e40001127983 */ /* 0x000f220000300800 */
[----:B------:R-:W-:Y:S01]  /*c3e0*/  FMUL.FTZ R8, R8, UR16 ;  /* 0x0000001008087c20 */ /* 0x000fe20008410000 */
[-C--:B------:R-:W-:Y:S01]  /*c3f0*/  FMUL.FTZ R6, R49, R57.reuse ;  /* 0x0000003931067220 */ /* 0x080fe20000410000 */
[----:B------:R-:W-:Y:S02]  /*c400*/  FMUL.FTZ R10, R10, UR16 ;  /* 0x000000100a0a7c20 */ /* 0x000fe40008410000 */
[C---:B------:R-:W-:Y:S01]  /*c410*/  FFMA.FTZ R2, R8.reuse, R57, R2 ;  /* 0x0000003908027223 */ /* 0x040fe20000010002 */
[----:B------:R-:W-:Y:S01]  /*c420*/  FFMA.FTZ R4, R8, R6, R4 ;  /* 0x0000000608047223 */ /* 0x000fe20000010004 */
[----:B------:R-:W-:Y:S01]  /*c430*/  FADD.FTZ R5, R6, R5 ;  /* 0x0000000506057221 */ /* 0x000fe20000010000 */
[-C--:B--2---:R-:W-:Y:S01]  /*c440*/  FMUL.FTZ R8, R48, R13.reuse ;  /* 0x0000000d30087220 */ /* 0x084fe20000410000 */
[----:B------:R-:W-:Y:S01]  /*c450*/  FADD.FTZ R7, R7, R13 ;  /* 0x0000000d07077221 */ /* 0x000fe20000010000 */
[----:B------:R-:W-:-:S02]  /*c460*/  FFMA.FTZ R3, R10, R13, R3 ;  /* 0x0000000d0a037223 */ /* 0x000fc40000010003 */
[----:B------:R-:W2:Y:S01]  /*c470*/  LDL.LU R13, [R1+0x700] ;  /* 0x00070000010d7983 */ /* 0x000ea20000300800 */
[----:B------:R-:W-:Y:S01]  /*c480*/  FADD.FTZ R6, R5, R8 ;  /* 0x0000000805067221 */ /* 0x000fe20000010000 */
[----:B------:R-:W-:Y:S01]  /*c490*/  FFMA.FTZ R4, R10, R8, R4 ;  /* 0x000000080a047223 */ /* 0x000fe20000010004 */
[----:B------:R-:W-:Y:S01]  /*c4a0*/  FMUL.FTZ R5, R49, R42 ;  /* 0x0000002a31057220 */ /* 0x000fe20000410000 */
[----:B---3--:R-:W-:-:S04]  /*c4b0*/  FADD.FTZ R11, R11, -UR28 ;  /* 0x8000001c0b0b7e21 */ /* 0x008fc80008010000 */
[----:B------:R-:W-:Y:S01]  /*c4c0*/  FMUL.FTZ R11, R11, UR16 ;  /* 0x000000100b0b7c20 */ /* 0x000fe20008410000 */
[----:B------:R-:W-:-:S03]  /*c4d0*/  FADD.FTZ R6, R5, R6 ;  /* 0x0000000605067221 */ /* 0x000fc60000010000 */
[----:B------:R-:W-:Y:S01]  /*c4e0*/  FFMA.FTZ R4, R11, R5, R4 ;  /* 0x000000050b047223 */ /* 0x000fe20000010004 */
[----:B----4-:R-:W-:Y:S02]  /*c4f0*/  FADD.FTZ R5, R17, -UR28 ;  /* 0x8000001c11057e21 */ /* 0x010fe40008010000 */
[----:B------:R-:W3:Y:S01]  /*c500*/  LDL.LU R17, [R1+0x728] ;  /* 0x0007280001117983 */ /* 0x000ee20000300800 */
[----:B------:R-:W-:-:S03]  /*c510*/  FADD.FTZ R8, R59, -UR28 ;  /* 0x8000001c3b087e21 */ /* 0x000fc60008010000 */
[----:B------:R-:W4:Y:S01]  /*c520*/  LDL.LU R59, [R1+0x714] ;  /* 0x00071400013b7983 */ /* 0x000f220000300800 */
[----:B------:R-:W-:-:S03]  /*c530*/  FADD.FTZ R9, R9, R57 ;  /* 0x0000003909097221 */ /* 0x000fc60000010000 */
[----:B------:R-:W4:Y:S01]  /*c540*/  LDL.LU R57, [R1+0x510] ;  /* 0x0005100001397983 */ /* 0x000f220000300800 */
[----:B------:R-:W-:Y:S01]  /*c550*/  FFMA.FTZ R2, R11, R42, R2 ;  /* 0x0000002a0b027223 */ /* 0x000fe20000010002 */
[----:B------:R-:W-:Y:S02]  /*c560*/  FADD.FTZ R11, R18, -UR28 ;  /* 0x8000001c120b7e21 */ /* 0x000fe40008010000 */
[----:B------:R-:W4:Y:S01]  /*c570*/  LDL.LU R18, [R1+0x72c] ;  /* 0x00072c0001127983 */ /* 0x000f220000300800 */
[----:B------:R-:W-:Y:S01]  /*c580*/  FMUL.FTZ R10, R48, R45 ;  /* 0x0000002d300a7220 */ /* 0x000fe20000410000 */
[----:B------:R-:W-:Y:S01]  /*c590*/  FMUL.FTZ R8, R8, UR16 ;  /* 0x0000001008087c20 */ /* 0x000fe20008410000 */
[----:B------:R-:W-:Y:S01]  /*c5a0*/  FMUL.FTZ R5, R5, UR16 ;  /* 0x0000001005057c20 */ /* 0x000fe20008410000 */
[----:B------:R0:W-:Y:S01]  /*c5b0*/  STL [R1+0x964], R44 ;  /* 0x0009642c01007387 */ /* 0x0001e20000100800 */
[----:B------:R-:W-:Y:S01]  /*c5c0*/  FADD.FTZ R6, R6, R10 ;  /* 0x0000000a06067221 */ /* 0x000fe20000010000 */
[C---:B------:R-:W-:Y:S01]  /*c5d0*/  FFMA.FTZ R4, R8.reuse, R10, R4 ;  /* 0x0000000a08047223 */ /* 0x040fe20000010004 */
[----:B------:R-:W-:Y:S01]  /*c5e0*/  FMUL.FTZ R10, R49, R43 ;  /* 0x0000002b310a7220 */ /* 0x000fe20000410000 */
[----:B------:R-:W-:Y:S01]  /*c5f0*/  FFMA.FTZ R3, R8, R45, R3 ;  /* 0x0000002d08037223 */ /* 0x000fe20000010003 */
[----:B------:R-:W-:Y:S01]  /*c600*/  FMUL.FTZ R11, R11, UR16 ;  /* 0x000000100b0b7c20 */ /* 0x000fe20008410000 */
[----:B------:R-:W-:Y:S01]  /*c610*/  FADD.FTZ R7, R7, R45 ;  /* 0x0000002d07077221 */ /* 0x000fe20000010000 */
[----:B------:R-:W-:Y:S01]  /*c620*/  FADD.FTZ R6, R10, R6 ;  /* 0x000000060a067221 */ /* 0x000fe20000010000 */
[----:B0-----:R-:W4:Y:S01]  /*c630*/  LDL.LU R44, [R1+0x530] ;  /* 0x00053000012c7983 */ /* 0x001f220000300800 */
[----:B------:R-:W-:Y:S01]  /*c640*/  FFMA.FTZ R4, R5, R10, R4 ;  /* 0x0000000a05047223 */ /* 0x000fe20000010004 */
[----:B------:R-:W-:-:S02]  /*c650*/  FMUL.FTZ R10, R48, R46 ;  /* 0x0000002e300a7220 */ /* 0x000fc40000410000 */
[----:B------:R-:W4:Y:S01]  /*c660*/  LDL.LU R45, [R1+0x514] ;  /* 0x00051400012d7983 */ /* 0x000f220000300800 */
[C---:B------:R-:W-:Y:S01]  /*c670*/  FFMA.FTZ R3, R11.reuse, R46, R3 ;  /* 0x0000002e0b037223 */ /* 0x040fe20000010003 */
[----:B------:R-:W-:Y:S01]  /*c680*/  FFMA.FTZ R4, R11, R10, R4 ;  /* 0x0000000a0b047223 */ /* 0x000fe20000010004 */
[----:B------:R-:W-:Y:S01]  /*c690*/  FFMA.FTZ R2, R5, R43, R2 ;  /* 0x0000002b05027223 */ /* 0x000fe20000010002 */
[----:B--2---:R-:W-:Y:S02]  /*c6a0*/  FADD.FTZ R8, R13, -UR28 ;  /* 0x8000001c0d087e21 */ /* 0x004fe40008010000 */
[----:B------:R-:W2:Y:S01]  /*c6b0*/  LDL.LU R13, [R1+0x750] ;  /* 0x00075000010d7983 */ /* 0x000ea20000300800 */
[----:B---3--:R-:W-:-:S03]  /*c6c0*/  FADD.FTZ R11, R17, -UR28 ;  /* 0x8000001c110b7e21 */ /* 0x008fc60008010000 */
[----:B------:R-:W3:Y:S01]  /*c6d0*/  LDL.LU R17, [R1+0x76c] ;  /* 0x00076c0001117983 */ /* 0x000ee20000300800 */
[----:B----4-:R-:W-:-:S03]  /*c6e0*/  FADD.FTZ R5, R59, -UR28 ;  /* 0x8000001c3b057e21 */ /* 0x010fc60008010000 */
[----:B------:R-:W4:Y:S01]  /*c6f0*/  LDL.LU R59, [R1+0x758] ;  /* 0x00075800013b7983 */ /* 0x000f220000300800 */
[----:B------:R-:W-:Y:S01]  /*c700*/  FADD.FTZ R6, R6, R10 ;  /* 0x0000000a06067221 */ /* 0x000fe20000010000 */
[----:B------:R-:W-:Y:S01]  /*c710*/  FADD.FTZ R9, R9, R42 ;  /* 0x0000002a09097221 */ /* 0x000fe20000010000 */
[-C--:B------:R-:W-:Y:S01]  /*c720*/  FMUL.FTZ R10, R49, R57.reuse ;  /* 0x00000039310a7220 */ /* 0x080fe20000410000 */
[----:B------:R-:W-:Y:S01]  /*c730*/  FMUL.FTZ R8, R8, UR16 ;  /* 0x0000001008087c20 */ /* 0x000fe20008410000 */
[----:B------:R-:W4:Y:S03]  /*c740*/  LDL.LU R42, [R1+0x548] ;  /* 0x00054800012a7983 */ /* 0x000f260000300800 */
[C---:B------:R-:W-:Y:S01]  /*c750*/  FFMA.FTZ R4, R8.reuse, R10, R4 ;  /* 0x0000000a08047223 */ /* 0x040fe20000010004 */
[----:B------:R-:W-:Y:S01]  /*c760*/  FFMA.FTZ R2, R8, R57, R2 ;  /* 0x0000003908027223 */ /* 0x000fe20000010002 */
[----:B------:R-:W-:Y:S01]  /*c770*/  FADD.FTZ R8, R18, -UR28 ;  /* 0x8000001c12087e21 */ /* 0x000fe20008010000 */
[----:B------:R-:W-:Y:S01]  /*c780*/  FADD.FTZ R6, R10, R6 ;  /* 0x000000060a067221 */ /* 0x000fe20000010000 */
[----:B------:R-:W4:Y:S01]  /*c790*/  LDL.LU R18, [R1+0x788] ;  /* 0x0007880001127983 */ /* 0x000f220000300800 */
[----:B------:R-:W-:Y:S01]  /*c7a0*/  FMUL.FTZ R10, R48, R47 ;  /* 0x0000002f300a7220 */ /* 0x000fe20000410000 */
[----:B------:R-:W-:Y:S01]  /*c7b0*/  FMUL.FTZ R5, R5, UR16 ;  /* 0x0000001005057c20 */ /* 0x000fe20008410000 */
[----:B------:R-:W-:-:S02]  /*c7c0*/  FADD.FTZ R7, R7, R46 ;  /* 0x0000002e07077221 */ /* 0x000fc40000010000 */
[----:B------:R-:W4:Y:S01]  /*c7d0*/  LDL.LU R46, [R1+0x534] ;  /* 0x00053400012e7983 */ /* 0x000f220000300800 */
[----:B------:R-:W-:Y:S01]  /*c7e0*/  FADD.FTZ R6, R6, R10 ;  /* 0x0000000a06067221 */ /* 0x000fe20000010000 */
[----:B------:R-:W-:Y:S01]  /*c7f0*/  FFMA.FTZ R4, R5, R10, R4 ;  /* 0x0000000a05047223 */ /* 0x000fe20000010004 */
[----:B------:R-:W-:Y:S01]  /*c800*/  FADD.FTZ R9, R9, R43 ;  /* 0x0000002b09097221 */ /* 0x000fe20000010000 */
[----:B------:R-:W-:Y:S01]  /*c810*/  FMUL.FTZ R10, R49, R44 ;  /* 0x0000002c310a7220 */ /* 0x000fe20000410000 */
[----:B------:R-:W-:Y:S01]  /*c820*/  FMUL.FTZ R11, R11, UR16 ;  /* 0x000000100b0b7c20 */ /* 0x000fe20008410000 */
[----:B------:R-:W-:Y:S01]  /*c830*/  FFMA.FTZ R3, R5, R47, R3 ;  /* 0x0000002f05037223 */ /* 0x000fe20000010003 */
[----:B------:R-:W4:Y:S01]  /*c840*/  LDL.LU R43, [R1+0x550] ;  /* 0x00055000012b7983 */ /* 0x000f220000300800 */
[----:B------:R-:W-:Y:S01]  /*c850*/  FADD.FTZ R6, R10, R6 ;  /* 0x000000060a067221 */ /* 0x000fe20000010000 */
[----:B------:R-:W-:Y:S01]  /*c860*/  FFMA.FTZ R4, R11, R10, R4 ;  /* 0x0000000a0b047223 */ /* 0x000fe20000010004 */
[----:B------:R-:W-:Y:S01]  /*c870*/  FADD.FTZ R9, R9, R57 ;  /* 0x0000003909097221 */ /* 0x000fe20000010000 */
[-C--:B------:R-:W-:Y:S01]  /*c880*/  FMUL.FTZ R10, R48, R45.reuse ;  /* 0x0000002d300a7220 */ /* 0x080fe20000410000 */
[----:B------:R-:W-:Y:S01]  /*c890*/  FMUL.FTZ R8, R8, UR16 ;  /* 0x0000001008087c20 */ /* 0x000fe20008410000 */
[----:B------:R-:W4:Y:S03]  /*c8a0*/  LDL.LU R57, [R1+0x554] ;  /* 0x0005540001397983 */ /* 0x000f260000300800 */
[C---:B------:R-:W-:Y:S01]  /*c8b0*/  FFMA.FTZ R4, R8.reuse, R10, R4 ;  /* 0x0000000a08047223 */ /* 0x040fe20000010004 */
[----:B------:R-:W-:Y:S01]  /*c8c0*/  FFMA.FTZ R3, R8, R45, R3 ;  /* 0x0000002d08037223 */ /* 0x000fe20000010003 */
[----:B------:R-:W-:Y:S01]  /*c8d0*/  FFMA.FTZ R2, R11, R44, R2 ;  /* 0x0000002c0b027223 */ /* 0x000fe20000010002 */
[----:B--2---:R-:W-:-:S02]  /*c8e0*/  FADD.FTZ R5, R13, -UR28 ;  /* 0x8000001c0d057e21 */ /* 0x004fc40008010000 */
[----:B------:R-:W2:Y:S01]  /*c8f0*/  LDL.LU R13, [R1+0x78c] ;  /* 0x00078c00010d7983 */ /* 0x000ea20000300800 */
[----:B---3--:R-:W-:-:S03]  /*c900*/  FADD.FTZ R8, R17, -UR28 ;  /* 0x8000001c11087e21 */ /* 0x008fc60008010000 */
[----:B------:R-:W3:Y:S01]  /*c910*/  LDL.LU R17, [R1+0x7b4] ;  /* 0x0007b40001117983 */ /* 0x000ee20000300800 */
[----:B----4-:R-:W-:-:S03]  /*c920*/  FADD.FTZ R11, R59, -UR28 ;  /* 0x8000001c3b0b7e21 */ /* 0x010fc60008010000 */
[----:B------:R-:W4:Y:S01]  /*c930*/  LDL.LU R59, [R1+0x7b0] ;  /* 0x0007b000013b7983 */ /* 0x000f220000300800 */
[----:B------:R-:W-:Y:S01]  /*c940*/  FADD.FTZ R6, R6, R10 ;  /* 0x0000000a06067221 */ /* 0x000fe20000010000 */
[----:B------:R-:W-:Y:S01]  /*c950*/  FADD.FTZ R7, R7, R47 ;  /* 0x0000002f07077221 */ /* 0x000fe20000010000 */
[----:B------:R-:W-:Y:S01]  /*c960*/  FMUL.FTZ R10, R49, R42 ;  /* 0x0000002a310a7220 */ /* 0x000fe20000410000 */
[----:B------:R-:W-:Y:S01]  /*c970*/  FMUL.FTZ R5, R5, UR16 ;  /* 0x0000001005057c20 */ /* 0x000fe20008410000 */
[----:B------:R-:W4:Y:S03]  /*c980*/  LDL.LU R47, [R1+0x564] ;  /* 0x00056400012f7983 */ /* 0x000f260000300800 */
[C---:B------:R-:W-:Y:S01]  /*c990*/  FFMA.FTZ R4, R5.reuse, R10, R4 ;  /* 0x0000000a05047223 */ /* 0x040fe20000010004 */
[----:B------:R-:W-:Y:S01]  /*c9a0*/  FFMA.FTZ R2, R5, R42, R2 ;  /* 0x0000002a05027223 */ /* 0x000fe20000010002 */
[----:B------:R-:W-:Y:S01]  /*c9b0*/  FADD.FTZ R5, R18, -UR28 ;  /* 0x8000001c12057e21 */ /* 0x000fe20008010000 */
[----:B------:R-:W-:Y:S01]  /*c9c0*/  FADD.FTZ R6, R10, R6 ;  /* 0x000000060a067221 */ /* 0x000fe20000010000 */
[----:B------:R-:W4:Y:S01]  /*c9d0*/  LDL.LU R18, [R1+0x7e0] ;  /* 0x0007e00001127983 */ /* 0x000f220000300800 */
[----:B------:R-:W-:Y:S01]  /*c9e0*/  FADD.FTZ R9, R9, R44 ;  /* 0x0000002c09097221 */ /* 0x000fe20000010000 */
[----:B------:R-:W-:Y:S01]  /*c9f0*/  FMUL.FTZ R11, R11, UR16 ;  /* 0x000000100b0b7c20 */ /* 0x000fe20008410000 */
[----:B------:R-:W-:Y:S01]  /*ca00*/  FMUL.FTZ R10, R48, R46 ;  /* 0x0000002e300a7220 */ /* 0x000fe20000410000 */
[----:B------:R-:W4:Y:S01]  /*ca10*/  LDL.LU R44, [R1+0x578] ;  /* 0x00057800012c7983 */ /* 0x000f220000300800 */
[----:B------:R-:W-:Y:S01]  /*ca20*/  FADD.FTZ R7, R7, R45 ;  /* 0x0000002d07077221 */ /* 0x000fe20000010000 */
[----:B------:R-:W-:Y:S01]  /*ca30*/  FMUL.FTZ R8, R8, UR16 ;  /* 0x0000001008087c20 */ /* 0x000fe20008410000 */
[----:B------:R-:W-:Y:S01]  /*ca40*/  FADD.FTZ R6, R6, R10 ;  /* 0x0000000a06067221 */ /* 0x000fe20000010000 */
[C---:B------:R-:W-:Y:S01]  /*ca50*/  FFMA.FTZ R4, R11.reuse, R10, R4 ;  /* 0x0000000a0b047223 */ /* 0x040fe20000010004 */
[----:B------:R-:W-:Y:S01]  /*ca60*/  FFMA.FTZ R3, R11, R46, R3 ;  /* 0x0000002e0b037223 */ /* 0x000fe20000010003 */
[----:B------:R-:W-:Y:S01]  /*ca70*/  FMUL.FTZ R10, R49, R43 ;  /* 0x0000002b310a7220 */ /* 0x000fe20000410000 */
[----:B------:R-:W4:Y:S01]  /*ca80*/  LDL.LU R45, [R1+0x590] ;  /* 0x00059000012d7983 */ /* 0x000f220000300800 */
[----:B------:R-:W-:Y:S01]  /*ca90*/  FMUL.FTZ R5, R5, UR16 ;  /* 0x0000001005057c20 */ /* 0x000fe20008410000 */
[----:B------:R-:W-:Y:S01]  /*caa0*/  FADD.FTZ R7, R7, R46 ;  /* 0x0000002e07077221 */ /* 0x000fe20000010000 */
[----:B------:R-:W-:Y:S01]  /*cab0*/  FADD.FTZ R6, R10, R6 ;  /* 0x000000060a067221 */ /* 0x000fe20000010000 */
[----:B------:R-:W-:Y:S01]  /*cac0*/  FFMA.FTZ R4, R8, R10, R4 ;  /* 0x0000000a08047223 */ /* 0x000fe20000010004 */
[-C--:B------:R-:W-:Y:S01]  /*cad0*/  FMUL.FTZ R10, R48, R57.reuse ;  /* 0x00000039300a7220 */ /* 0x080fe20000410000 */
[----:B------:R-:W4:Y:S01]  /*cae0*/  LDL.LU R46, [R1+0x594] ;  /* 0x00059400012e7983 */ /* 0x000f220000300800 */
[----:B------:R-:W-:-:S02]  /*caf0*/  FFMA.FTZ R3, R5, R57, R3 ;  /* 0x0000003905037223 */ /* 0x000fc40000010003 */
        /* <DEDUP_REMOVED lines=18> */
[----:B------:R-:W-:Y:S01]  /*cc20*/  FMUL.FTZ R8, R8, UR16 ;  /* 0x0000001008087c20 */ /* 0x000fe20008410000 */
[----:B------:R-:W-:Y:S01]  /*cc30*/  FMUL.FTZ R10, R48, R44 ;  /* 0x0000002c300a7220 */ /* 0x000fe20000410000 */
[----:B------:R-:W-:-:S02]  /*cc40*/  FADD.FTZ R7, R7, R57 ;  /* 0x0000003907077221 */ /* 0x000fc40000010000 */
[----:B------:R-:W4:Y:S01]  /*cc50*/  LDL.LU R57, [R1+0x5b8] ;  /* 0x0005b80001397983 */ /* 0x000f220000300800 */
[----:B------:R-:W-:Y:S01]  /*cc60*/  FADD.FTZ R6, R6, R10 ;  /* 0x0000000a06067221 */ /* 0x000fe20000010000 */
[C---:B------:R-:W-:Y:S01]  /*cc70*/  FFMA.FTZ R4, R8.reuse, R10, R4 ;  /* 0x0000000a08047223 */ /* 0x040fe20000010004 */
[----:B------:R-:W-:Y:S01]  /*cc80*/  FADD.FTZ R9, R9, R43 ;  /* 0x0000002b09097221 */ /* 0x000fe20000010000 */
[-C--:B------:R-:W-:Y:S01]  /*cc90*/  FMUL.FTZ R10, R49, R45.reuse ;  /* 0x0000002d310a7220 */ /* 0x080fe20000410000 */
[----:B------:R-:W-:Y:S01]  /*cca0*/  FMUL.FTZ R5, R5, UR16 ;  /* 0x0000001005057c20 */ /* 0x000fe20008410000 */
[----:B------:R-:W-:Y:S01]  /*ccb0*/  FFMA.FTZ R3, R8, R44, R3 ;  /* 0x0000002c08037223 */ /* 0x000fe20000010003 */
[----:B------:R-:W4:Y:S01]  /*ccc0*/  LDL.LU R43, [R1+0x5bc] ;  /* 0x0005bc00012b7983 */ /* 0x000f220000300800 */
[----:B------:R-:W-:Y:S01]  /*ccd0*/  FADD.FTZ R6, R10, R6 ;  /* 0x000000060a067221 */ /* 0x000fe20000010000 */
[----:B------:R-:W-:Y:S01]  /*cce0*/  FFMA.FTZ R4, R5, R10, R4 ;  /* 0x0000000a05047223 */ /* 0x000fe20000010004 */
[----:B------:R-:W-:Y:S01]  /*ccf0*/  FADD.FTZ R9, R9, R47 ;  /* 0x0000002f09097221 */ /* 0x000fe20000010000 */
[----:B------:R-:W-:Y:S01]  /*cd00*/  FMUL.FTZ R10, R48, R46 ;  /* 0x0000002e300a7220 */ /* 0x000fe20000410000 */
        /* <DEDUP_REMOVED lines=23> */
[-C--:B------:R-:W-:Y:S01]  /*ce80*/  FMUL.FTZ R10, R48, R57.reuse ;  /* 0x00000039300a7220 */ /* 0x080fe20000410000 */
        /* <DEDUP_REMOVED lines=124> */
[----:B------:R-:W-:Y:S01]  /*d650*/  FADD.FTZ R9, R9, R57 ;  /* 0x0000003909097221 */ /* 0x000fe20000010000 */
[----:B------:R-:W-:-:S02]  /*d660*/  FFMA.FTZ R2, R11, R57, R2 ;  /* 0x000000390b027223 */ /* 0x000fc40000010002 */
[----:B------:R-:W4:Y:S01]  /*d670*/  LDL.LU R57, [R1+0x7b8] ;  /* 0x0007b80001397983 */ /* 0x000f220000300800 */
[----:B------:R-:W-:-:S03]  /*d680*/  FADD.FTZ R7, R7, R46 ;  /* 0x0000002e07077221 */ /* 0x000fc60000010000 */
[----:B------:R-:W4:Y:S01]  /*d690*/  LDL.LU R46, [R1+0x704] ;  /* 0x00070400012e7983 */ /* 0x000f220000300800 */
[----:B------:R-:W-:-:S03]  /*d6a0*/  FADD.FTZ R7, R7, R47 ;  /* 0x0000002f07077221 */ /* 0x000fc60000010000 */
[----:B------:R-:W4:Y:S01]  /*d6b0*/  LDL.LU R47, [R1+0x718] ;  /* 0x00071800012f7983 */ /* 0x000f220000300800 */
[----:B--2---:R-:W-:-:S03]  /*d6c0*/  FADD.FTZ R5, R13, -UR28 ;  /* 0x8000001c0d057e21 */ /* 0x004fc60008010000 */
[----:B------:R-:W2:Y:S01]  /*d6d0*/  LDL.LU R13, [R1+0x7c4] ;  /* 0x0007c400010d7983 */ /* 0x000ea20000300800 */
[----:B---3--:R-:W-:-:S03]  /*d6e0*/  FADD.FTZ R8, R17, -UR28 ;  /* 0x8000001c11087e21 */ /* 0x008fc60008010000 */
[----:B------:R-:W3:Y:S01]  /*d6f0*/  LDL.LU R17, [R1+0x7bc] ;  /* 0x0007bc0001117983 */ /* 0x000ee20000300800 */
[----:B----4-:R-:W-:-:S03]  /*d700*/  FADD.FTZ R11, R59, -UR28 ;  /* 0x8000001c3b0b7e21 */ /* 0x010fc60008010000 */
[----:B------:R-:W4:Y:S01]  /*d710*/  LDL.LU R59, [R1+0x710] ;  /* 0x00071000013b7983 */ /* 0x000f220000300800 */
[----:B------:R-:W-:Y:S01]  /*d720*/  FADD.FTZ R6, R6, R10 ;  /* 0x0000000a06067221 */ /* 0x000fe20000010000 */
[----:B------:R-:W-:Y:S01]  /*d730*/  FMUL.FTZ R5, R5, UR16 ;  /* 0x0000001005057c20 */ /* 0x000fe20008410000 */
[----:B------:R-:W-:-:S03]  /*d740*/  FMUL.FTZ R10, R49, R42 ;  /* 0x0000002a310a7220 */ /* 0x000fc60000410000 */
[C---:B------:R-:W-:Y:S01]  /*d750*/  FFMA.FTZ R2, R5.reuse, R42, R2 ;  /* 0x0000002a05027223 */ /* 0x040fe20000010002 */
[----:B------:R-:W-:Y:S01]  /*d760*/  FFMA.FTZ R4, R5, R10, R4 ;  /* 0x0000000a05047223 */ /* 0x000fe20000010004 */
[----:B------:R-:W-:Y:S01]  /*d770*/  FADD.FTZ R6, R10, R6 ;  /* 0x000000060a067221 */ /* 0x000fe20000010000 */
[----:B------:R-:W-:Y:S02]  /*d780*/  FADD.FTZ R5, R18, -UR28 ;  /* 0x8000001c12057e21 */ /* 0x000fe40008010000 */
[----:B------:R-:W4:Y:S01]  /*d790*/  LDL.LU R18, [R1+0x7a8] ;  /* 0x0007a80001127983 */ /* 0x000f220000300800 */
[----:B------:R-:W-:Y:S01]  /*d7a0*/  FMUL.FTZ R11, R11, UR16 ;  /* 0x000000100b0b7c20 */ /* 0x000fe20008410000 */
[-C--:B------:R-:W-:Y:S01]  /*d7b0*/  FMUL.FTZ R10, R48, R44.reuse ;  /* 0x0000002c300a7220 */ /* 0x080fe20000410000 */
[----:B------:R-:W-:Y:S02]  /*d7c0*/  FMUL.FTZ R8, R8, UR16 ;  /* 0x0000001008087c20 */ /* 0x000fe40008410000 */
[C---:B------:R-:W-:Y:S01]  /*d7d0*/  FFMA.FTZ R3, R11.reuse, R44, R3 ;  /* 0x0000002c0b037223 */ /* 0x040fe20000010003 */
[----:B------:R-:W-:Y:S01]  /*d7e0*/  FADD.FTZ R6, R6, R10 ;  /* 0x0000000a06067221 */ /* 0x000fe20000010000 */
[----:B------:R-:W-:Y:S01]  /*d7f0*/  FFMA.FTZ R4, R11, R10, R4 ;  /* 0x0000000a0b047223 */ /* 0x000fe20000010004 */
[----:B------:R-:W-:Y:S01]  /*d800*/  FMUL.FTZ R10, R49, R43 ;  /* 0x0000002b310a7220 */ /* 0x000fe20000410000 */
[----:B------:R-:W-:Y:S01]  /*d810*/  FMUL.FTZ R5, R5, UR16 ;  /* 0x0000001005057c20 */ /* 0x000fe20008410000 */
[----:B------:R-:W-:-:S02]  /*d820*/  FADD.FTZ R7, R7, R44 ;  /* 0x0000002c07077221 */ /* 0x000fc40000010000 */
[----:B------:R-:W-:Y:S01]  /*d830*/  FADD.FTZ R6, R10, R6 ;  /* 0x000000060a067221 */ /* 0x000fe20000010000 */
[----:B------:R-:W-:Y:S01]  /*d840*/  FFMA.FTZ R4, R8, R10, R4 ;  /* 0x0000000a08047223 */ /* 0x000fe20000010004 */
[-C--:B------:R-:W-:Y:S01]  /*d850*/  FMUL.FTZ R10, R48, R45.reuse ;  /* 0x0000002d300a7220 */ /* 0x080fe20000410000 */
[----:B------:R-:W4:Y:S01]  /*d860*/  LDL.LU R44, [R1+0x71c] ;  /* 0x00071c00012c7983 */ /* 0x000f220000300800 */
[C---:B------:R-:W-:Y:S02]  /*d870*/  FFMA.FTZ R3, R5.reuse, R45, R3 ;  /* 0x0000002d05037223 */ /* 0x040fe40000010003 */
[----:B------:R-:W-:Y:S01]  /*d880*/  FFMA.FTZ R4, R5, R10, R4 ;  /* 0x0000000a05047223 */ /* 0x000fe20000010004 */
[----:B------:R-:W-:Y:S01]  /*d890*/  FFMA.FTZ R2, R8, R43, R2 ;  /* 0x0000002b08027223 */ /* 0x000fe20000010002 */
[----:B------:R-:W-:Y:S02]  /*d8a0*/  FADD.FTZ R8, R57, -UR28 ;  /* 0x8000001c39087e21 */ /* 0x000fe40008010000 */
[----:B------:R-:W4:Y:S01]  /*d8b0*/  LDL.LU R57, [R1+0x798] ;  /* 0x0007980001397983 */ /* 0x000f220000300800 */
[----:B------:R-:W-:-:S03]  /*d8c0*/  FADD.FTZ R9, R9, R42 ;  /* 0x0000002a09097221 */ /* 0x000fc60000010000 */
[----:B------:R-:W4:Y:S01]  /*d8d0*/  LDL.LU R42, [R1+0x738] ;  /* 0x00073800012a7983 */ /* 0x000f220000300800 */
[----:B------:R-:W-:Y:S01]  /*d8e0*/  FADD.FTZ R6, R6, R10 ;  /* 0x0000000a06067221 */ /* 0x000fe20000010000 */
[----:B------:R-:W-:Y:S01]  /*d8f0*/  FMUL.FTZ R10, R49, R46 ;  /* 0x0000002e310a7220 */ /* 0x000fe20000410000 */
[----:B------:R-:W-:Y:S02]  /*d900*/  FADD.FTZ R9, R9, R43 ;  /* 0x0000002b09097221 */ /* 0x000fe40000010000 */
[----:B------:R-:W4:Y:S01]  /*d910*/  LDL.LU R43, [R1+0x73c] ;  /* 0x00073c00012b7983 */ /* 0x000f220000300800 */
[----:B------:R-:W-:Y:S01]  /*d920*/  FADD.FTZ R6, R10, R6 ;  /* 0x000000060a067221 */ /* 0x000fe20000010000 */
[----:B------:R-:W-:Y:S01]  /*d930*/  FMUL.FTZ R8, R8, UR16 ;  /* 0x0000001008087c20 */ /* 0x000fe20008410000 */
[----:B------:R-:W-:Y:S01]  /*d940*/  FADD.FTZ R7, R7, R45 ;  /* 0x0000002d07077221 */ /* 0x000fe20000010000 */
[----:B------:R-:W-:Y:S01]  /*d950*/  FADD.FTZ R9, R9, R46 ;  /* 0x0000002e09097221 */ /* 0x000fe20000010000 */
[----:B------:R-:W4:Y:S03]  /*d960*/  LDL.LU R45, [R1+0x754] ;  /* 0x00075400012d7983 */ /* 0x000f260000300800 */
[----:B------:R-:W-:Y:S01]  /*d970*/  FADD.FTZ R9, R9, R47 ;  /* 0x0000002f09097221 */ /* 0x000fe20000010000 */
[----:B--2---:R-:W-:-:S02]  /*d980*/  FADD.FTZ R11, R13, -UR28 ;  /* 0x8000001c0d0b7e21 */ /* 0x004fc40008010000 */
[----:B------:R-:W2:Y:S02]  /*d990*/  LDL.LU R13, [R1+0x7ac] ;  /* 0x0007ac00010d7983 */ /* 0x000ea40000300800 */
[----:B------:R-:W-:-:S04]  /*d9a0*/  FMUL.FTZ R11, R11, UR16 ;  /* 0x000000100b0b7c20 */ /* 0x000fc80008410000 */
[C---:B------:R-:W-:Y:S01]  /*d9b0*/  FFMA.FTZ R4, R11.reuse, R10, R4 ;  /* 0x0000000a0b047223 */ /* 0x040fe20000010004 */
[----:B------:R-:W-:Y:S02]  /*d9c0*/  FFMA.FTZ R2, R11, R46, R2 ;  /* 0x0000002e0b027223 */ /* 0x000fe40000010002 */
[----:B------:R-:W2:Y:S01]  /*d9d0*/  LDL.LU R46, [R1+0x75c] ;  /* 0x00075c00012e7983 */ /* 0x000ea20000300800 */
[----:B---3--:R-:W-:-:S03]  /*d9e0*/  FADD.FTZ R5, R17, -UR28 ;  /* 0x8000001c11057e21 */ /* 0x008fc60008010000 */
[----:B------:R-:W3:Y:S01]  /*d9f0*/  LDL.LU R17, [R1+0x79c] ;  /* 0x00079c0001117983 */ /* 0x000ee20000300800 */
[----:B----4-:R-:W-:Y:S01]  /*da00*/  FMUL.FTZ R10, R48, R59 ;  /* 0x0000003b300a7220 */ /* 0x010fe20000410000 */
[----:B------:R-:W-:-:S03]  /*da10*/  FMUL.FTZ R5, R5, UR16 ;  /* 0x0000001005057c20 */ /* 0x000fc60008410000 */
[----:B------:R-:W-:Y:S01]  /*da20*/  FADD.FTZ R6, R6, R10 ;  /* 0x0000000a06067221 */ /* 0x000fe20000010000 */
[----:B------:R-:W-:Y:S01]  /*da30*/  FFMA.FTZ R4, R8, R10, R4 ;  /* 0x0000000a08047223 */ /* 0x000fe20000010004 */
[-C--:B------:R-:W-:Y:S01]  /*da40*/  FMUL.FTZ R10, R49, R47.reuse ;  /* 0x0000002f310a7220 */ /* 0x080fe20000410000 */
[----:B------:R-:W-:Y:S02]  /*da50*/  FFMA.FTZ R2, R5, R47, R2 ;  /* 0x0000002f05027223 */ /* 0x000fe40000010002 */
[----:B------:R-:W4:Y:S01]  /*da60*/  LDL.LU R47, [R1+0x778] ;  /* 0x00077800012f7983 */ /* 0x000f220000300800 */
[----:B------:R-:W-:-:S03]  /*da70*/  FADD.FTZ R11, R18, -UR28 ;  /* 0x8000001c120b7e21 */ /* 0x000fc60008010000 */
[----:B------:R-:W4:Y:S01]  /*da80*/  LDL.LU R18, [R1+0x780] ;  /* 0x0007800001127983 */ /* 0x000f220000300800 */
[----:B------:R-:W-:Y:S01]  /*da90*/  FFMA.FTZ R3, R8, R59, R3 ;  /* 0x0000003b08037223 */ /* 0x000fe20000010003 */
[----:B------:R-:W-:Y:S01]  /*daa0*/  FADD.FTZ R6, R10, R6 ;  /* 0x000000060a067221 */ /* 0x000fe20000010000 */
[----:B------:R-:W-:Y:S01]  /*dab0*/  FFMA.FTZ R4, R5, R10, R4 ;  /* 0x0000000a05047223 */ /* 0x000fe20000010004 */
[----:B------:R-:W-:Y:S01]  /*dac0*/  FMUL.FTZ R11, R11, UR16 ;  /* 0x000000100b0b7c20 */ /* 0x000fe20008410000 */
[----:B------:R-:W-:Y:S02]  /*dad0*/  FADD.FTZ R7, R7, R59 ;  /* 0x0000003b07077221 */ /* 0x000fe40000010000 */
[----:B------:R-:W4:Y:S01]  /*dae0*/  LDL.LU R59, [R1+0x768] ;  /* 0x00076800013b7983 */ /* 0x000f220000300800 */
[-C--:B------:R-:W-:Y:S01]  /*daf0*/  FMUL.FTZ R10, R48, R44.reuse ;  /* 0x0000002c300a7220 */ /* 0x080fe20000410000 */
[----:B------:R-:W-:-:S03]  /*db00*/  FFMA.FTZ R3, R11, R44, R3 ;  /* 0x0000002c0b037223 */ /* 0x000fc60000010003 */
[----:B------:R-:W-:Y:S01]  /*db10*/  FFMA.FTZ R4, R11, R10, R4 ;  /* 0x0000000a0b047223 */ /* 0x000fe20000010004 */
[----:B------:R-:W-:Y:S01]  /*db20*/  FADD.FTZ R6, R6, R10 ;  /* 0x0000000a06067221 */ /* 0x000fe20000010000 */
[----:B------:R-:W-:Y:S02]  /*db30*/  FADD.FTZ R5, R57, -UR28 ;  /* 0x8000001c39057e21 */ /* 0x000fe40008010000 */
[----:B------:R-:W4:Y:S01]  /*db40*/  LDL.LU R57, [R1+0x464] ;  /* 0x0004640001397983 */ /* 0x000f220000300800 */
[----:B------:R-:W-:Y:S01]  /*db50*/  FMUL.FTZ R10, R49, R42 ;  /* 0x0000002a310a7220 */ /* 0x000fe20000410000 */
[----:B------:R-:W-:-:S03]  /*db60*/  FMUL.FTZ R5, R5, UR16 ;  /* 0x0000001005057c20 */ /* 0x000fc60008410000 */
[----:B------:R-:W-:Y:S01]  /*db70*/  FADD.FTZ R6, R10, R6 ;  /* 0x000000060a067221 */ /* 0x000fe20000010000 */
[----:B------:R-:W-:Y:S02]  /*db80*/  FADD.FTZ R7, R7, R44 ;  /* 0x0000002c07077221 */ /* 0x000fe40000010000 */
[----:B------:R-:W4:Y:S01]  /*db90*/  LDL.LU R44, [R1+0x460] ;  /* 0x00046000012c7983 */ /* 0x000f220000300800 */
[----:B--2---:R-:W-:-:S03]  /*dba0*/  FADD.FTZ R8, R13, -UR28 ;  /* 0x8000001c0d087e21 */ /* 0x004fc60008010000 */
[----:B------:R-:W2:Y:S01]  /*dbb0*/  LDL.LU R13, [R1+0x784] ;  /* 0x00078400010d7983 */ /* 0x000ea20000300800 */
[----:B------:R-:W-:-:S04]  /*dbc0*/  FMUL.FTZ R8, R8, UR16 ;  /* 0x0000001008087c20 */ /* 0x000fc80008410000 */
[----:B------:R-:W-:Y:S01]  /*dbd0*/  FFMA.FTZ R4, R8, R10, R4 ;  /* 0x0000000a08047223 */ /* 0x000fe20000010004 */
[----:B------:R-:W-:Y:S01]  /*dbe0*/  FMUL.FTZ R10, R48, R43 ;  /* 0x0000002b300a7220 */ /* 0x000fe20000410000 */
[----:B------:R-:W-:-:S03]  /*dbf0*/  FFMA.FTZ R2, R8, R42, R2 ;  /* 0x0000002a08027223 */ /* 0x000fc60000010002 */
[----:B------:R-:W-:Y:S01]  /*dc00*/  FADD.FTZ R6, R6, R10 ;  /* 0x0000000a06067221 */ /* 0x000fe20000010000 */
[----:B------:R-:W-:Y:S01]  /*dc10*/  FFMA.FTZ R4, R5, R10, R4 ;  /* 0x0000000a05047223 */ /* 0x000fe20000010004 */
[----:B------:R-:W-:Y:S01]  /*dc20*/  FMUL.FTZ R10, R49, R45 ;  /* 0x0000002d310a7220 */ /* 0x000fe20000410000 */
[----:B---3--:R-:W-:Y:S02]  /*dc30*/  FADD.FTZ R11, R17, -UR28 ;  /* 0x8000001c110b7e21 */ /* 0x008fe40008010000 */
[----:B------:R-:W3:Y:S02]  /*dc40*/  LDL.LU R17, [R1+0x77c] ;  /* 0x00077c0001117983 */ /* 0x000ee40000300800 */
[----:B------:R-:W-:-:S04]  /*dc50*/  FMUL.FTZ R11, R11, UR16 ;  /* 0x000000100b0b7c20 */ /* 0x000fc80008410000 */
[C---:B------:R-:W-:Y:S01]  /*dc60*/  FFMA.FTZ R4, R11.reuse, R10, R4 ;  /* 0x0000000a0b047223 */ /* 0x040fe20000010004 */
[----:B------:R-:W-:Y:S01]  /*dc70*/  FFMA.FTZ R2, R11, R45, R2 ;  /* 0x0000002d0b027223 */ /* 0x000fe20000010002 */
[----:B----4-:R-:W-:Y:S02]  /*dc80*/  FADD.FTZ R11, R47, -UR28 ;  /* 0x8000001c2f0b7e21 */ /* 0x010fe40008010000 */
[----:B------:R-:W4:Y:S01]  /*dc90*/  LDL.LU R47, [R1+0x760] ;  /* 0x00076000012f7983 */ /* 0x000f220000300800 */
[----:B------:R-:W-:-:S03]  /*dca0*/  FADD.FTZ R8, R18, -UR28 ;  /* 0x8000001c12087e21 */ /* 0x000fc60008010000 */
[----:B------:R-:W4:Y:S01]  /*dcb0*/  LDL.LU R18, [R1+0x770] ;  /* 0x0007700001127983 */ /* 0x000f220000300800 */
[----:B------:R-:W-:Y:S01]  /*dcc0*/  FADD.FTZ R7, R7, R43 ;  /* 0x0000002b07077221 */ /* 0x000fe20000010000 */
[----:B------:R-:W-:Y:S01]  /*dcd0*/  FFMA.FTZ R3, R5, R43, R3 ;  /* 0x0000002b05037223 */ /* 0x000fe20000010003 */
[----:B------:R-:W-:Y:S01]  /*dce0*/  FMUL.FTZ R8, R8, UR16 ;  /* 0x0000001008087c20 */ /* 0x000fe20008410000 */
[----:B------:R-:W4:Y:S01]  /*dcf0*/  LDL.LU R43, [R1+0x45c] ;  /* 0x00045c00012b7983 */ /* 0x000f220000300800 */
[----:B------:R-:W-:Y:S01]  /*dd00*/  FADD.FTZ R6, R10, R6 ;  /* 0x000000060a067221 */ /* 0x000fe20000010000 */
[-C--:B------:R-:W-:Y:S01]  /*dd10*/  FMUL.FTZ R10, R48, R46.reuse ;  /* 0x0000002e300a7220 */ /* 0x080fe20000410000 */
[----:B------:R-:W-:Y:S01]  /*dd20*/  FADD.FTZ R7, R7, R46 ;  /* 0x0000002e07077221 */ /* 0x000fe20000010000 */
[----:B------:R-:W-:Y:S02]  /*dd30*/  FFMA.FTZ R3, R8, R46, R3 ;  /* 0x0000002e08037223 */ /* 0x000fe40000010003 */
[----:B------:R-:W4:Y:S01]  /*dd40*/  LDL.LU R46, [R1+0x764] ;  /* 0x00076400012e7983 */ /* 0x000f220000300800 */
[----:B------:R-:W-:-:S03]  /*dd50*/  FADD.FTZ R9, R9, R42 ;  /* 0x0000002a09097221 */ /* 0x000fc60000010000 */
[----:B------:R-:W4:Y:S01]  /*dd60*/  LDL.LU R42, [R1+0x458] ;  /* 0x00045800012a7983 */ /* 0x000f220000300800 */
[----:B------:R-:W-:Y:S01]  /*dd70*/  FADD.FTZ R6, R6, R10 ;  /* 0x0000000a06067221 */ /* 0x000fe20000010000 */
[----:B------:R-:W-:Y:S01]  /*dd80*/  FFMA.FTZ R4, R8, R10, R4 ;  /* 0x0000000a08047223 */ /* 0x000fe20000010004 */
[----:B------:R-:W-:Y:S01]  /*dd90*/  FMUL.FTZ R10, R49, R59 ;  /* 0x0000003b310a7220 */ /* 0x000fe20000410000 */
[----:B------:R-:W-:Y:S01]  /*dda0*/  FADD.FTZ R9, R9, R45 ;  /* 0x0000002d09097221 */ /* 0x000fe20000010000 */
[----:B------:R-:W-:Y:S01]  /*ddb0*/  FMUL.FTZ R11, R11, UR16 ;  /* 0x000000100b0b7c20 */ /* 0x000fe20008410000 */
[----:B------:R-:W4:Y:S01]  /*ddc0*/  LDL.LU R45, [R1+0x454] ;  /* 0x00045400012d7983 */ /* 0x000f220000300800 */
[----:B------:R-:W-:Y:S01]  /*ddd0*/  FADD.FTZ R6, R10, R6 ;  /* 0x000000060a067221 */ /* 0x000fe20000010000 */
[----:B------:R-:W-:Y:S01]  /*dde0*/  FADD.FTZ R7, R7, R57 ;  /* 0x0000003907077221 */ /* 0x000fe20000010000 */
[----:B------:R-:W-:Y:S01]  /*ddf0*/  FFMA.FTZ R3, R11, R57, R3 ;  /* 0x000000390b037223 */ /* 0x000fe20000010003 */
[----:B------:R-:W-:Y:S01]  /*de00*/  FADD.FTZ R9, R9, R59 ;  /* 0x0000003b09097221 */ /* 0x000fe20000010000 */
[----:B--2---:R-:W-:-:S02]  /*de10*/  FADD.FTZ R5, R13, -UR28 ;  /* 0x8000001c0d057e21 */ /* 0x004fc40008010000 */
[----:B------:R-:W2:Y:S02]  /*de20*/  LDL.LU R13, [R1+0x774] ;  /* 0x00077400010d7983 */ /* 0x000ea40000300800 */
[----:B------:R-:W-:-:S04]  /*de30*/  FMUL.FTZ R5, R5, UR16 ;  /* 0x0000001005057c20 */ /* 0x000fc80008410000 */
[C---:B------:R-:W-:Y:S01]  /*de40*/  FFMA.FTZ R4, R5.reuse, R10, R4 ;  /* 0x0000000a05047223 */ /* 0x040fe20000010004 */
[----:B------:R-:W-:Y:S02]  /*de50*/  FMUL.FTZ R10, R48, R57 ;  /* 0x00000039300a7220 */ /* 0x000fe40000410000 */
[----:B------:R-:W2:Y:S01]  /*de60*/  LDL.LU R57, [R1+0x74c] ;  /* 0x00074c0001397983 */ /* 0x000ea20000300800 */
[----:B------:R-:W-:Y:S01]  /*de70*/  FFMA.FTZ R2, R5, R59, R2 ;  /* 0x0000003b05027223 */ /* 0x000fe20000010002 */
[----:B------:R-:W-:Y:S01]  /*de80*/  FADD.FTZ R6, R6, R10 ;  /* 0x0000000a06067221 */ /* 0x000fe20000010000 */
[----:B------:R-:W-:Y:S01]  /*de90*/  FFMA.FTZ R4, R11, R10, R4 ;  /* 0x0000000a0b047223 */ /* 0x000fe20000010004 */
[----:B------:R-:W-:Y:S01]  /*dea0*/  FMUL.FTZ R10, R49, R44 ;  /* 0x0000002c310a7220 */ /* 0x000fe20000410000 */
[----:B------:R-:W2:Y:S01]  /*deb0*/  LDL.LU R59, [R1+0x450] ;  /* 0x00045000013b7983 */ /* 0x000ea20000300800 */
[----:B---3--:R-:W-:-:S03]  /*dec0*/  FADD.FTZ R8, R17, -UR28 ;  /* 0x8000001c11087e21 */ /* 0x008fc60008010000 */
[----:B------:R-:W3:Y:S01]  /*ded0*/  LDL.LU R17, [R1+0x748] ;  /* 0x0007480001117983 */ /* 0x000ee20000300800 */
[----:B------:R-:W-:-:S04]  /*dee0*/  FMUL.FTZ R8, R8, UR16 ;  /* 0x0000001008087c20 */ /* 0x000fc80008410000 */
[C---:B------:R-:W-:Y:S01]  /*def0*/  FFMA.FTZ R4, R8.reuse, R10, R4 ;  /* 0x0000000a08047223 */ /* 0x040fe20000010004 */
[----:B------:R-:W-:Y:S01]  /*df00*/  FFMA.FTZ R2, R8, R44, R2 ;  /* 0x0000002c08027223 */ /* 0x000fe20000010002 */
[----:B----4-:R-:W-:Y:S02]  /*df10*/  FADD.FTZ R8, R47, -UR28 ;  /* 0x8000001c2f087e21 */ /* 0x010fe40008010000 */
[----:B------:R-:W4:Y:S01]  /*df20*/  LDL.LU R47, [R1+0x740] ;  /* 0x00074000012f7983 */ /* 0x000f220000300800 */
[----:B------:R-:W-:Y:S01]  /*df30*/  FADD.FTZ R5, R18, -UR28 ;  /* 0x8000001c12057e21 */ /* 0x000fe20008010000 */
[----:B------:R-:W-:Y:S02]  /*df40*/  FADD.FTZ R6, R10, R6 ;  /* 0x000000060a067221 */ /* 0x000fe40000010000 */
[----:B------:R-:W4:Y:S01]  /*df50*/  LDL.LU R18, [R1+0x44c] ;  /* 0x00044c0001127983 */ /* 0x000f220000300800 */
[----:B------:R-:W-:Y:S01]  /*df60*/  FMUL.FTZ R10, R48, R43 ;  /* 0x0000002b300a7220 */ /* 0x000fe20000410000 */
[----:B------:R-:W-:-:S04]  /*df70*/  FMUL.FTZ R5, R5, UR16 ;  /* 0x0000001005057c20 */ /* 0x000fc80008410000 */
[C---:B------:R-:W-:Y:S01]  /*df80*/  FFMA.FTZ R4, R5.reuse, R10, R4 ;  /* 0x0000000a05047223 */ /* 0x040fe20000010004 */
[----:B------:R-:W-:Y:S01]  /*df90*/  FFMA.FTZ R3, R5, R43, R3 ;  /* 0x0000002b05037223 */ /* 0x000fe20000010003 */
[----:B------:R-:W-:Y:S02]  /*dfa0*/  FADD.FTZ R5, R46, -UR28 ;  /* 0x8000001c2e057e21 */ /* 0x000fe40008010000 */
[----:B------:R-:W4:Y:S01]  /*dfb0*/  LDL.LU R46, [R1+0x744] ;  /* 0x00074400012e7983 */ /* 0x000f220000300800 */
[----:B------:R-:W-:Y:S01]  /*dfc0*/  FADD.FTZ R6, R6, R10 ;  /* 0x0000000a06067221 */ /* 0x000fe20000010000 */
[----:B------:R-:W-:Y:S01]  /*dfd0*/  FMUL.FTZ R10, R49, R42 ;  /* 0x0000002a310a7220 */ /* 0x000fe20000410000 */
[----:B------:R-:W-:Y:S01]  /*dfe0*/  FADD.FTZ R9, R9, R44 ;  /* 0x0000002c09097221 */ /* 0x000fe20000010000 */
[----:B------:R-:W-:Y:S01]  /*dff0*/  FMUL.FTZ R8, R8, UR16 ;  /* 0x0000001008087c20 */ /* 0x000fe20008410000 */
[----:B------:R-:W4:Y:S01]  /*e000*/  LDL.LU R44, [R1+0x444] ;  /* 0x00044400012c7983 */ /* 0x000f220000300800 */
[----:B------:R-:W-:-:S02]  /*e010*/  FADD.FTZ R6, R10, R6 ;  /* 0x000000060a067221 */ /* 0x000fc40000010000 */
[----:B------:R-:W-:Y:S01]  /*e020*/  FFMA.FTZ R3, R8, R45, R3 ;  /* 0x0000002d08037223 */ /* 0x000fe20000010003 */
[----:B------:R-:W-:Y:S01]  /*e030*/  FADD.FTZ R7, R7, R43 ;  /* 0x0000002b07077221 */ /* 0x000fe20000010000 */
[----:B------:R-:W-:Y:S01]  /*e040*/  FMUL.FTZ R5, R5, UR16 ;  /* 0x0000001005057c20 */ /* 0x000fe20008410000 */
[----:B------:R-:W4:Y:S01]  /*e050*/  LDL.LU R43, [R1+0x440] ;  /* 0x00044000012b7983 */ /* 0x000f220000300800 */
[----:B--2---:R-:W-:-:S03]  /*e060*/  FADD.FTZ R11, R13, -UR28 ;  /* 0x8000001c0d0b7e21 */ /* 0x004fc60008010000 */
[----:B------:R-:W2:Y:S01]  /*e070*/  LDL.LU R13, [R1+0x448] ;  /* 0x00044800010d7983 */ /* 0x000ea20000300800 */
[----:B------:R-:W-:-:S04]  /*e080*/  FMUL.FTZ R11, R11, UR16 ;  /* 0x000000100b0b7c20 */ /* 0x000fc80008410000 */
[C---:B------:R-:W-:Y:S01]  /*e090*/  FFMA.FTZ R4, R11.reuse, R10, R4 ;  /* 0x0000000a0b047223 */ /* 0x040fe20000010004 */
[----:B------:R-:W-:Y:S01]  /*e0a0*/  FFMA.FTZ R2, R11, R42, R2 ;  /* 0x0000002a0b027223 */ /* 0x000fe20000010002 */
[----:B------:R-:W-:-:S04]  /*e0b0*/  FMUL.FTZ R10, R48, R45 ;  /* 0x0000002d300a7220 */ /* 0x000fc80000410000 */
[----:B------:R-:W-:Y:S01]  /*e0c0*/  FFMA.FTZ R4, R8, R10, R4 ;  /* 0x0000000a08047223 */ /* 0x000fe20000010004 */
[----:B------:R-:W-:Y:S02]  /*e0d0*/  FADD.FTZ R8, R57, -UR28 ;  /* 0x8000001c39087e21 */ /* 0x000fe40008010000 */
[----:B------:R-:W2:Y:S01]  /*e0e0*/  LDL.LU R57, [R1+0x734] ;  /* 0x0007340001397983 */ /* 0x000ea20000300800 */
[----:B------:R-:W-:Y:S01]  /*e0f0*/  FADD.FTZ R6, R6, R10 ;  /* 0x0000000a06067221 */ /* 0x000fe20000010000 */
[----:B---3--:R-:W-:Y:S02]  /*e100*/  FADD.FTZ R11, R17, -UR28 ;  /* 0x8000001c110b7e21 */ /* 0x008fe40008010000 */
[----:B------:R-:W3:Y:S01]  /*e110*/  LDL.LU R17, [R1+0x730] ;  /* 0x0007300001117983 */ /* 0x000ee20000300800 */
[-C--:B------:R-:W-:Y:S01]  /*e120*/  FMUL.FTZ R10, R49, R59.reuse ;  /* 0x0000003b310a7220 */ /* 0x080fe20000410000 */
[----:B------:R-:W-:-:S03]  /*e130*/  FFMA.FTZ R2, R5, R59, R2 ;  /* 0x0000003b05027223 */ /* 0x000fc60000010002 */
[----:B------:R-:W-:Y:S01]  /*e140*/  FFMA.FTZ R4, R5, R10, R4 ;  /* 0x0000000a05047223 */ /* 0x000fe20000010004 */
[----:B----4-:R-:W-:Y:S02]  /*e150*/  FADD.FTZ R5, R47, -UR28 ;  /* 0x8000001c2f057e21 */ /* 0x010fe40008010000 */
[----:B------:R-:W4:Y:S01]  /*e160*/  LDL.LU R47, [R1+0x720] ;  /* 0x00072000012f7983 */ /* 0x000f220000300800 */
[----:B------:R-:W-:-:S03]  /*e170*/  FADD.FTZ R9, R9, R42 ;  /* 0x0000002a09097221 */ /* 0x000fc60000010000 */
[----:B------:R-:W4:Y:S01]  /*e180*/  LDL.LU R42, [R1+0x43c] ;  /* 0x00043c00012a7983 */ /* 0x000f220000300800 */
[----:B------:R-:W-:Y:S01]  /*e190*/  FADD.FTZ R6, R10, R6 ;  /* 0x000000060a067221 */ /* 0x000fe20000010000 */
[----:B------:R-:W-:Y:S01]  /*e1a0*/  FADD.FTZ R9, R9, R59 ;  /* 0x0000003b09097221 */ /* 0x000fe20000010000 */
[----:B------:R-:W-:Y:S01]  /*e1b0*/  FMUL.FTZ R10, R48, R18 ;  /* 0x00000012300a7220 */ /* 0x000fe20000410000 */
[----:B------:R-:W-:Y:S01]  /*e1c0*/  FMUL.FTZ R11, R11, UR16 ;  /* 0x000000100b0b7c20 */ /* 0x000fe20008410000 */
[----:B------:R-:W-:Y:S01]  /*e1d0*/  FADD.FTZ R7, R7, R45 ;  /* 0x0000002d07077221 */ /* 0x000fe20000010000 */
[----:B------:R-:W4:Y:S01]  /*e1e0*/  LDL.LU R59, [R1+0x438] ;  /* 0x00043800013b7983 */ /* 0x000f220000300800 */
[----:B------:R-:W-:Y:S01]  /*e1f0*/  FMUL.FTZ R8, R8, UR16 ;  /* 0x0000001008087c20 */ /* 0x000fe20008410000 */
[----:B------:R-:W-:Y:S01]  /*e200*/  FFMA.FTZ R4, R11, R10, R4 ;  /* 0x0000000a0b047223 */ /* 0x000fe20000010004 */
[----:B------:R-:W-:Y:S01]  /*e210*/  FADD.FTZ R7, R7, R18 ;  /* 0x0000001207077221 */ /* 0x000fe20000010000 */
[----:B------:R-:W-:Y:S01]  /*e220*/  FFMA.FTZ R3, R11, R18, R3 ;  /* 0x000000120b037223 */ /* 0x000fe20000010003 */
[----:B------:R-:W-:Y:S01]  /*e230*/  FADD.FTZ R11, R46, -UR28 ;  /* 0x8000001c2e0b7e21 */ /* 0x000fe20008010000 */
[----:B------:R-:W4:Y:S01]  /*e240*/  LDL.LU R18, [R1+0x434] ;  /* 0x0004340001127983 */ /* 0x000f220000300800 */
[----:B------:R-:W-:-:S03]  /*e250*/  FADD.FTZ R6, R6, R10 ;  /* 0x0000000a06067221 */ /* 0x000fc60000010000 */
[----:B------:R-:W4:Y:S01]  /*e260*/  LDL.LU R46, [R1+0x724] ;  /* 0x00072400012e7983 */ /* 0x000f220000300800 */
[----:B------:R-:W-:-:S03]  /*e270*/  FMUL.FTZ R5, R5, UR16 ;  /* 0x0000001005057c20 */ /* 0x000fc60008410000 */
[----:B------:R-:W4:Y:S01]  /*e280*/  LDL.LU R45, [R1+0x708] ;  /* 0x00070800012d7983 */ /* 0x000f220000300800 */
[----:B------:R-:W-:Y:S01]  /*e290*/  FADD.FTZ R7, R7, R44 ;  /* 0x0000002c07077221 */ /* 0x000fe20000010000 */
[----:B------:R-:W-:Y:S01]  /*e2a0*/  FFMA.FTZ R3, R5, R44, R3 ;  /* 0x0000002c05037223 */ /* 0x000fe20000010003 */
[----:B------:R-:W-:Y:S01]  /*e2b0*/  FMUL.FTZ R11, R11, UR16 ;  /* 0x000000100b0b7c20 */ /* 0x000fe20008410000 */
[-C--:B--2---:R-:W-:Y:S01]  /*e2c0*/  FMUL.FTZ R10, R49, R13.reuse ;  /* 0x0000000d310a7220 */ /* 0x084fe20000410000 */
[----:B------:R-:W-:Y:S01]  /*e2d0*/  FADD.FTZ R9, R9, R13 ;  /* 0x0000000d09097221 */ /* 0x000fe20000010000 */
[----:B------:R-:W-:Y:S02]  /*e2e0*/  FFMA.FTZ R2, R8, R13, R2 ;  /* 0x0000000d08027223 */ /* 0x000fe40000010002 */
[----:B------:R-:W2:Y:S01]  /*e2f0*/  LDL.LU R13, [R1+0x430] ;  /* 0x00043000010d7983 */ /* 0x000ea20000300800 */
[----:B------:R-:W-:Y:S01]  /*e300*/  FADD.FTZ R6, R10, R6 ;  /* 0x000000060a067221 */ /* 0x000fe20000010000 */
[----:B------:R-:W-:Y:S01]  /*e310*/  FFMA.FTZ R4, R8, R10, R4 ;  /* 0x0000000a08047223 */ /* 0x000fe20000010004 */
[----:B------:R-:W-:-:S02]  /*e320*/  FMUL.FTZ R10, R48, R44 ;  /* 0x0000002c300a7220 */ /* 0x000fc40000410000 */
[----:B------:R-:W2:Y:S02]  /*e330*/  LDL.LU R44, [R1+0x70c] ;  /* 0x00070c00012c7983 */ /* 0x000ea40000300800 */
[----:B------:R-:W-:Y:S01]  /*e340*/  FFMA.FTZ R4, R5, R10, R4 ;  /* 0x0000000a05047223 */ /* 0x000fe20000010004 */
[----:B------:R-:W-:Y:S02]  /*e350*/  FADD.FTZ R5, R57, -UR28 ;  /* 0x8000001c39057e21 */ /* 0x000fe40008010000 */
[----:B------:R-:W2:Y:S01]  /*e360*/  LDL.LU R57, [R1+0x428] ;  /* 0x0004280001397983 */ /* 0x000ea20000300800 */
[----:B------:R-:W-:Y:S01]  /*e370*/  FADD.FTZ R6, R6, R10 ;  /* 0x0000000a06067221 */ /* 0x000fe20000010000 */
[----:B---3--:R-:W-:Y:S02]  /*e380*/  FADD.FTZ R8, R17, -UR28 ;  /* 0x8000001c11087e21 */ /* 0x008fe40008010000 */
[----:B------:R-:W3:Y:S01]  /*e390*/  LDL.LU R17, [R1+0x42c] ;  /* 0x00042c0001117983 */ /* 0x000ee20000300800 */
[-C--:B------:R-:W-:Y:S01]  /*e3a0*/  FMUL.FTZ R10, R49, R43.reuse ;  /* 0x0000002b310a7220 */ /* 0x080fe20000410000 */
[----:B------:R-:W-:Y:S01]  /*e3b0*/  FADD.FTZ R9, R9, R43 ;  /* 0x0000002b09097221 */ /* 0x000fe20000010000 */
[----:B------:R-:W-:-:S02]  /*e3c0*/  FFMA.FTZ R2, R11, R43, R2 ;  /* 0x0000002b0b027223 */ /* 0x000fc40000010002 */
[----:B------:R-:W3:Y:S01]  /*e3d0*/  LDL.LU R43, [R1+0x6f8] ;  /* 0x0006f800012b7983 */ /* 0x000ee20000300800 */
[----:B------:R-:W-:Y:S01]  /*e3e0*/  FFMA.FTZ R4, R11, R10, R4 ;  /* 0x0000000a0b047223 */ /* 0x000fe20000010004 */
[----:B----4-:R-:W-:Y:S02]  /*e3f0*/  FADD.FTZ R11, R47, -UR28 ;  /* 0x8000001c2f0b7e21 */ /* 0x010fe40008010000 */
[----:B------:R-:W4:Y:S01]  /*e400*/  LDL.LU R47, [R1+0x424] ;  /* 0x00042400012f7983 */ /* 0x000f220000300800 */
[----:B------:R-:W-:Y:S01]  /*e410*/  FADD.FTZ R6, R10, R6 ;  /* 0x000000060a067221 */ /* 0x000fe20000010000 */
[----:B------:R-:W-:Y:S01]  /*e420*/  FMUL.FTZ R10, R48, R42 ;  /* 0x0000002a300a7220 */ /* 0x000fe20000410000 */
[----:B------:R-:W-:Y:S01]  /*e430*/  FMUL.FTZ R8, R8, UR16 ;  /* 0x0000001008087c20 */ /* 0x000fe20008410000 */
[----:B------:R-:W-:Y:S02]  /*e440*/  FMUL.FTZ R5, R5, UR16 ;  /* 0x0000001005057c20 */ /* 0x000fe40008410000 */
[----:B------:R-:W-:Y:S01]  /*e450*/  FADD.FTZ R6, R6, R10 ;  /* 0x0000000a06067221 */ /* 0x000fe20000010000 */
[C---:B------:R-:W-:Y:S01]  /*e460*/  FFMA.FTZ R4, R8.reuse, R10, R4 ;  /* 0x0000000a08047223 */ /* 0x040fe20000010004 */
[----:B------:R-:W-:Y:S01]  /*e470*/  FMUL.FTZ R10, R49, R59 ;  /* 0x0000003b310a7220 */ /* 0x000fe20000410000 */
[----:B------:R-:W-:Y:S01]  /*e480*/  FMUL.FTZ R11, R11, UR16 ;  /* 0x000000100b0b7c20 */ /* 0x000fe20008410000 */
[----:B------:R-:W-:-:S02]  /*e490*/  FFMA.FTZ R3, R8, R42, R3 ;  /* 0x0000002a08037223 */ /* 0x000fc40000010003 */
[----:B------:R-:W-:Y:S01]  /*e4a0*/  FADD.FTZ R6, R10, R6 ;  /* 0x000000060a067221 */ /* 0x000fe20000010000 */
[----:B------:R-:W-:Y:S01]  /*e4b0*/  FFMA.FTZ R4, R5, R10, R4 ;  /* 0x0000000a05047223 */ /* 0x000fe20000010004 */
[----:B------:R-:W-:Y:S01]  /*e4c0*/  FMUL.FTZ R10, R48, R18 ;  /* 0x00000012300a7220 */ /* 0x000fe20000410000 */
[----:B------:R-:W-:-:S03]  /*e4d0*/  FADD.FTZ R8, R46, -UR28 ;  /* 0x8000001c2e087e21 */ /* 0x000fc60008010000 */
[----:B------:R-:W-:Y:S01]  /*e4e0*/  FADD.FTZ R6, R6, R10 ;  /* 0x0000000a06067221 */ /* 0x000fe20000010000 */
[----:B------:R-:W-:Y:S01]  /*e4f0*/  FFMA.FTZ R4, R11, R10, R4 ;  /* 0x0000000a0b047223 */ /* 0x000fe20000010004 */
[----:B------:R-:W-:Y:S01]  /*e500*/  FFMA.FTZ R2, R5, R59, R2 ;  /* 0x0000003b05027223 */ /* 0x000fe20000010002 */
[----:B------:R-:W-:Y:S01]  /*e510*/  FMUL.FTZ R8, R8, UR16 ;  /* 0x0000001008087c20 */ /* 0x000fe20008410000 */
[----:B------:R-:W-:Y:S01]  /*e520*/  FADD.FTZ R5, R45, -UR28 ;  /* 0x8000001c2d057e21 */ /* 0x000fe20008010000 */
[----:B------:R-:W-:Y:S01]  /*e530*/  FFMA.FTZ R3, R11, R18, R3 ;  /* 0x000000120b037223 */ /* 0x000fe20000010003 */
[----:B------:R-:W-:Y:S01]  /*e540*/  FADD.FTZ R7, R7, R42 ;  /* 0x0000002a07077221 */ /* 0x000fe20000010000 */
[----:B------:R-:W4:Y:S01]  /*e550*/  LDL.LU R46, [R1+0x420] ;  /* 0x00042000012e7983 */ /* 0x000f220000300800 */
[----:B------:R-:W-:-:S03]  /*e560*/  FMUL.FTZ R5, R5, UR16 ;  /* 0x0000001005057c20 */ /* 0x000fc60008410000 */
[----:B------:R-:W4:Y:S04]  /*e570*/  LDL.LU R42, [R1+0x6fc] ;  /* 0x0006fc00012a7983 */ /* 0x000f280000300800 */
[----:B------:R-:W4:Y:S01]  /*e580*/  LDL.LU R45, [R1+0x41c] ;  /* 0x00041c00012d7983 */ /* 0x000f220000300800 */
[----:B------:R-:W-:Y:S01]  /*e590*/  FADD.FTZ R9, R9, R59 ;  /* 0x0000003b09097221 */ /* 0x000fe20000010000 */
[----:B--2---:R-:W-:Y:S01]  /*e5a0*/  FMUL.FTZ R10, R49, R13 ;  /* 0x0000000d310a7220 */ /* 0x004fe20000410000 */
[----:B------:R-:W-:-:S03]  /*e5b0*/  FADD.FTZ R11, R44, -UR28 ;  /* 0x8000001c2c0b7e21 */ /* 0x000fc60008010000 */
[----:B------:R-:W-:Y:S01]  /*e5c0*/  FADD.FTZ R6, R10, R6 ;  /* 0x000000060a067221 */ /* 0x000fe20000010000 */
[C---:B------:R-:W-:Y:S01]  /*e5d0*/  FFMA.FTZ R4, R8.reuse, R10, R4 ;  /* 0x0000000a08047223 */ /* 0x040fe20000010004 */
[----:B------:R-:W-:Y:S01]  /*e5e0*/  FFMA.FTZ R2, R8, R13, R2 ;  /* 0x0000000d08027223 */ /* 0x000fe20000010002 */
[----:B------:R-:W-:Y:S01]  /*e5f0*/  FMUL.FTZ R11, R11, UR16 ;  /* 0x000000100b0b7c20 */ /* 0x000fe20008410000 */
[----:B------:R-:W2:Y:S03]  /*e600*/  LDL.LU R44, [R1+0x418] ;  /* 0x00041800012c7983 */ /* 0x000ea60000300800 */
[----:B------:R-:W-:Y:S01]  /*e610*/  FFMA.FTZ R2, R11, R57, R2 ;  /* 0x000000390b027223 */ /* 0x000fe20000010002 */
[----:B------:R-:W-:Y:S01]  /*e620*/  FADD.FTZ R7, R7, R18 ;  /* 0x0000001207077221 */ /* 0x000fe20000010000 */
[-C--:B---3--:R-:W-:Y:S01]  /*e630*/  FFMA.FTZ R3, R5, R17.reuse, R3 ;  /* 0x0000001105037223 */ /* 0x088fe20000010003 */
[----:B------:R-:W-:Y:S01]  /*e640*/  FMUL.FTZ R10, R48, R17 ;  /* 0x00000011300a7220 */ /* 0x000fe20000410000 */
[----:B------:R-:W-:Y:S01]  /*e650*/  FADD.FTZ R9, R9, R13 ;  /* 0x0000000d09097221 */ /* 0x000fe20000010000 */
[----:B------:R-:W3:Y:S02]  /*e660*/  LDL.LU R59, [R1+0x980] ;  /* 0x00098000013b7983 */ /* 0x000ee40000300800 */
[----:B------:R-:W-:Y:S01]  /*e670*/  FADD.FTZ R6, R6, R10 ;  /* 0x0000000a06067221 */ /* 0x000fe20000010000 */
[----:B------:R-:W-:Y:S01]  /*e680*/  FFMA.FTZ R4, R5, R10, R4 ;  /* 0x0000000a05047223 */ /* 0x000fe20000010004 */
[----:B------:R-:W-:Y:S01]  /*e690*/  FMUL.FTZ R10, R49, R57 ;  /* 0x00000039310a7220 */ /* 0x000fe20000410000 */
[----:B------:R-:W-:Y:S01]  /*e6a0*/  FADD.FTZ R8, R43, -UR28 ;  /* 0x8000001c2b087e21 */ /* 0x000fe20008010000 */
[----:B------:R-:W3:Y:S02]  /*e6b0*/  LDL.LU R13, [R1+0x6d8] ;  /* 0x0006d800010d7983 */ /* 0x000ee40000300800 */
[----:B------:R-:W-:-:S02]  /*e6c0*/  FFMA.FTZ R4, R11, R10, R4 ;  /* 0x0000000a0b047223 */ /* 0x000fc40000010004 */
[----:B------:R-:W2:Y:S01]  /*e6d0*/  LDL.LU R11, [R1+0x6f0] ;  /* 0x0006f000010b7983 */ /* 0x000ea20000300800 */
[----:B------:R-:W-:Y:S01]  /*e6e0*/  FADD.FTZ R6, R10, R6 ;  /* 0x000000060a067221 */ /* 0x000fe20000010000 */
[----:B------:R-:W-:Y:S01]  /*e6f0*/  FMUL.FTZ R8, R8, UR16 ;  /* 0x0000001008087c20 */ /* 0x000fe20008410000 */
[-C--:B----4-:R-:W-:Y:S01]  /*e700*/  FMUL.FTZ R10, R48, R47.reuse ;  /* 0x0000002f300a7220 */ /* 0x090fe20000410000 */
[----:B------:R-:W4:Y:S02]  /*e710*/  LDL.LU R43, [R1+0x414] ;  /* 0x00041400012b7983 */ /* 0x000f240000300800 */
[C---:B------:R-:W-:Y:S01]  /*e720*/  FFMA.FTZ R3, R8.reuse, R47, R3 ;  /* 0x0000002f08037223 */ /* 0x040fe20000010003 */
[----:B------:R-:W-:Y:S01]  /*e730*/  FFMA.FTZ R4, R8, R10, R4 ;  /* 0x0000000a08047223 */ /* 0x000fe20000010004 */
[----:B------:R-:W4:Y:S04]  /*e740*/  LDL.LU R18, [R1+0x97c] ;  /* 0x00097c0001127983 */ /* 0x000f280000300800 */
[----:B------:R-:W3:Y:S01]  /*e750*/  LDL.LU R8, [R1+0x6f4] ;  /* 0x0006f40001087983 */ /* 0x000ee20000300800 */
[----:B------:R-:W-:Y:S01]  /*e760*/  FADD.FTZ R6, R6, R10 ;  /* 0x0000000a06067221 */ /* 0x000fe20000010000 */
[----:B------:R-:W-:Y:S01]  /*e770*/  FMUL.FTZ R10, R49, R46 ;  /* 0x0000002e310a7220 */ /* 0x000fe20000410000 */
[----:B------:R-:W-:-:S03]  /*e780*/  FADD.FTZ R5, R42, -UR28 ;  /* 0x8000001c2a057e21 */ /* 0x000fc60008010000 */
[----:B------:R-:W-:Y:S01]  /*e790*/  FADD.FTZ R6, R10, R6 ;  /* 0x000000060a067221 */ /* 0x000fe20000010000 */
[----:B------:R-:W4:Y:S01]  /*e7a0*/  LDL.LU R42, [R1+0x410] ;  /* 0x00041000012a7983 */ /* 0x000f220000300800 */
[----:B------:R-:W-:-:S04]  /*e7b0*/  FMUL.FTZ R5, R5, UR16 ;  /* 0x0000001005057c20 */ /* 0x000fc80008410000 */
[C---:B------:R-:W-:Y:S01]  /*e7c0*/  FFMA.FTZ R4, R5.reuse, R10, R4 ;  /* 0x0000000a05047223 */ /* 0x040fe20000010004 */
[----:B------:R-:W-:Y:S01]  /*e7d0*/  FMUL.FTZ R10, R48, R45 ;  /* 0x0000002d300a7220 */ /* 0x000fe20000410000 */
[----:B------:R-:W-:-:S03]  /*e7e0*/  FFMA.FTZ R2, R5, R46, R2 ;  /* 0x0000002e05027223 */ /* 0x000fc60000010002 */
[----:B------:R-:W-:Y:S01]  /*e7f0*/  FADD.FTZ R6, R6, R10 ;  /* 0x0000000a06067221 */ /* 0x000fe20000010000 */
[----:B--2---:R-:W-:-:S04]  /*e800*/  FADD.FTZ R11, R11, -UR28 ;  /* 0x8000001c0b0b7e21 */ /* 0x004fc80008010000 */
[----:B------:R-:W-:-:S04]  /*e810*/  FMUL.FTZ R11, R11, UR16 ;  /* 0x000000100b0b7c20 */ /* 0x000fc80008410000 */
[C---:B------:R-:W-:Y:S01]  /*e820*/  FFMA.FTZ R4, R11.reuse, R10, R4 ;  /* 0x0000000a0b047223 */ /* 0x040fe20000010004 */
[----:B------:R-:W-:Y:S02]  /*e830*/  FFMA.FTZ R3, R11, R45, R3 ;  /* 0x0000002d0b037223 */ /* 0x000fe40000010003 */
[----:B------:R-:W2:Y:S01]  /*e840*/  LDL.LU R11, [R1+0x790] ;  /* 0x00079000010b7983 */ /* 0x000ea20000300800 */
[----:B---3--:R-:W-:Y:S01]  /*e850*/  FADD.FTZ R8, R8, -UR28 ;  /* 0x8000001c08087e21 */ /* 0x008fe20008010000 */
[----:B------:R-:W-:-:S03]  /*e860*/  FMUL.FTZ R10, R49, R44 ;  /* 0x0000002c310a7220 */ /* 0x000fc60000410000 */
[----:B------:R-:W-:-:S04]  /*e870*/  FMUL.FTZ R8, R8, UR16 ;  /* 0x0000001008087c20 */ /* 0x000fc80008410000 */
[C---:B------:R-:W-:Y:S01]  /*e880*/  FFMA.FTZ R4, R8.reuse, R10, R4 ;  /* 0x0000000a08047223 */ /* 0x040fe20000010004 */
[----:B------:R-:W-:Y:S02]  /*e890*/  FFMA.FTZ R2, R8, R44, R2 ;  /* 0x0000002c08027223 */ /* 0x000fe40000010002 */
[----:B------:R-:W3:Y:S01]  /*e8a0*/  LDL.LU R8, [R1+0x794] ;  /* 0x0007940001087983 */ /* 0x000ee20000300800 */
[----:B------:R-:W-:Y:S01]  /*e8b0*/  FADD.FTZ R5, R13, -UR28 ;  /* 0x8000001c0d057e21 */ /* 0x000fe20008010000 */
[----:B------:R-:W-:Y:S01]  /*e8c0*/  FADD.FTZ R6, R10, R6 ;  /* 0x000000060a067221 */ /* 0x000fe20000010000 */
[----:B----4-:R-:W-:Y:S01]  /*e8d0*/  FMUL.FTZ R10, R48, R43 ;  /* 0x0000002b300a7220 */ /* 0x010fe20000410000 */
[----:B------:R-:W4:Y:S01]  /*e8e0*/  LDL.LU R13, [R1+0x7c8] ;  /* 0x0007c800010d7983 */ /* 0x000f220000300800 */
[----:B------:R-:W-:-:S04]  /*e8f0*/  FMUL.FTZ R5, R5, UR16 ;  /* 0x0000001005057c20 */ /* 0x000fc80008410000 */
[C---:B------:R-:W-:Y:S01]  /*e900*/  FFMA.FTZ R4, R5.reuse, R10, R4 ;  /* 0x0000000a05047223 */ /* 0x040fe20000010004 */
[----:B------:R-:W-:Y:S02]  /*e910*/  FFMA.FTZ R3, R5, R43, R3 ;  /* 0x0000002b05037223 */ /* 0x000fe40000010003 */
[----:B------:R-:W4:Y:S01]  /*e920*/  LDL.LU R5, [R1+0x7a0] ;  /* 0x0007a00001057983 */ /* 0x000f220000300800 */
[----:B------:R-:W-:Y:S01]  /*e930*/  FADD.FTZ R6, R6, R10 ;  /* 0x0000000a06067221 */ /* 0x000fe20000010000 */
[----:B------:R-:W-:Y:S01]  /*e940*/  FMUL.FTZ R10, R49, R42 ;  /* 0x0000002a310a7220 */ /* 0x000fe20000410000 */
[----:B------:R-:W-:Y:S01]  /*e950*/  FADD.FTZ R7, R7, R17 ;  /* 0x0000001107077221 */ /* 0x000fe20000010000 */
[----:B------:R-:W-:Y:S01]  /*e960*/  FADD.FTZ R9, R9, R57 ;  /* 0x0000003909097221 */ /* 0x000fe20000010000 */
[----:B------:R-:W4:Y:S02]  /*e970*/  LDL.LU R17, [R1+0x978] ;  /* 0x0009780001117983 */ /* 0x000f240000300800 */
[----:B------:R-:W-:Y:S01]  /*e980*/  FADD.FTZ R7, R7, R47 ;  /* 0x0000002f07077221 */ /* 0x000fe20000010000 */
[----:B------:R-:W-:Y:S01]  /*e990*/  FADD.FTZ R6, R10, R6 ;  /* 0x000000060a067221 */ /* 0x000fe20000010000 */
[----:B------:R-:W-:Y:S01]  /*e9a0*/  FADD.FTZ R9, R9, R46 ;  /* 0x0000002e09097221 */ /* 0x000fe20000010000 */
[----:B------:R0:W5:Y:S01]  /*e9b0*/  LDL.LU R57, [R1+0x974] ;  /* 0x0009740001397983 */ /* 0x0001620000300800 */
[----:B------:R-:W-:-:S02]  /*e9c0*/  FADD.FTZ R7, R7, R45 ;  /* 0x0000002d07077221 */ /* 0x000fc40000010000 */
[----:B------:R-:W-:Y:S01]  /*e9d0*/  FADD.FTZ R9, R9, R44 ;  /* 0x0000002c09097221 */ /* 0x000fe20000010000 */
[----:B------:R0:W5:Y:S01]  /*e9e0*/  LDL.LU R47, [R1+0x970] ;  /* 0x00097000012f7983 */ /* 0x0001620000300800 */
[----:B------:R-:W-:Y:S02]  /*e9f0*/  FADD.FTZ R7, R7, R43 ;  /* 0x0000002b07077221 */ /* 0x000fe40000010000 */
[----:B------:R-:W-:Y:S01]  /*ea00*/  FADD.FTZ R9, R9, R42 ;  /* 0x0000002a09097221 */ /* 0x000fe20000010000 */
[----:B------:R0:W5:Y:S01]  /*ea10*/  LDL.LU R46, [R1+0x96c] ;  /* 0x00096c00012e7983 */ /* 0x0001620000300800 */
[----:B------:R-:W-:Y:S02]  /*ea20*/  FADD.FTZ R7, R7, R61 ;  /* 0x0000003d07077221 */ /* 0x000fe40000010000 */
[----:B------:R-:W-:Y:S01]  /*ea30*/  FADD.FTZ R9, R9, R60 ;  /* 0x0000003c09097221 */ /* 0x000fe20000010000 */
[----:B------:R0:W5:Y:S01]  /*ea40*/  LDL.LU R45, [R1+0x968] ;  /* 0x00096800012d7983 */ /* 0x0001620000300800 */
[----:B--2---:R-:W-:-:S03]  /*ea50*/  FADD.FTZ R11, R11, -UR28 ;  /* 0x8000001c0b0b7e21 */ /* 0x004fc60008010000 */
[----:B------:R0:W5:Y:S01]  /*ea60*/  LDL.LU R44, [R1+0x964] ;  /* 0x00096400012c7983 */ /* 0x0001620000300800 */
[----:B------:R-:W-:-:S03]  /*ea70*/  FMUL.FTZ R11, R11, UR16 ;  /* 0x000000100b0b7c20 */ /* 0x000fc60008410000 */
[----:B------:R0:W5:Y:S01]  /*ea80*/  LDL.LU R43, [R1+0x960] ;  /* 0x00096000012b7983 */ /* 0x0001620000300800 */
[C---:B------:R-:W-:Y:S01]  /*ea90*/  FFMA.FTZ R4, R11.reuse, R10, R4 ;  /* 0x0000000a0b047223 */ /* 0x040fe20000010004 */
[----:B------:R-:W-:Y:S02]  /*eaa0*/  FFMA.FTZ R2, R11, R42, R2 ;  /* 0x0000002a0b027223 */ /* 0x000fe40000010002 */
[----:B------:R-:W2:Y:S01]  /*eab0*/  LDL.LU R11, [R1+0x7a4] ;  /* 0x0007a400010b7983 */ /* 0x000ea20000300800 */
[----:B---3--:R-:W-:Y:S01]  /*eac0*/  FADD.FTZ R8, R8, -UR28 ;  /* 0x8000001c08087e21 */ /* 0x008fe20008010000 */
[-C--:B------:R-:W-:Y:S01]  /*ead0*/  FMUL.FTZ R10, R48, R61.reuse ;  /* 0x0000003d300a7220 */ /* 0x080fe20000410000 */
[----:B----4-:R-:W-:Y:S02]  /*eae0*/  FADD.FTZ R5, R5, -UR28 ;  /* 0x8000001c05057e21 */ /* 0x010fe40008010000 */
[----:B------:R-:W-:Y:S01]  /*eaf0*/  FMUL.FTZ R8, R8, UR16 ;  /* 0x0000001008087c20 */ /* 0x000fe20008410000 */
[----:B------:R-:W-:Y:S01]  /*eb00*/  FADD.FTZ R7, R7, R0 ;  /* 0x0000000007077221 */ /* 0x000fe20000010000 */
[----:B------:R-:W-:Y:S01]  /*eb10*/  FADD.FTZ R9, R9, R32 ;  /* 0x0000002009097221 */ /* 0x000fe20000010000 */
[----:B------:R0:W5:Y:S01]  /*eb20*/  LDL.LU R42, [R1+0x95c] ;  /* 0x00095c00012a7983 */ /* 0x0001620000300800 */
[----:B------:R-:W-:-:S03]  /*eb30*/  FFMA.FTZ R3, R8, R61, R3 ;  /* 0x0000003d08037223 */ /* 0x000fc60000010003 */
[----:B------:R-:W3:Y:S01]  /*eb40*/  LDL.LU R61, [R1+0x7cc] ;  /* 0x0007cc00013d7983 */ /* 0x000ee20000300800 */
[----:B------:R-:W-:Y:S01]  /*eb50*/  FFMA.FTZ R4, R8, R10, R4 ;  /* 0x0000000a08047223 */ /* 0x000fe20000010004 */
[----:B------:R-:W-:Y:S02]  /*eb60*/  FADD.FTZ R8, R13, -UR28 ;  /* 0x8000001c0d087e21 */ /* 0x000fe40008010000 */
[----:B------:R-:W4:Y:S01]  /*eb70*/  LDL.LU R13, [R1+0x7f8] ;  /* 0x0007f800010d7983 */ /* 0x000f220000300800 */
[----:B------:R-:W-:Y:S01]  /*eb80*/  FMUL.FTZ R5, R5, UR16 ;  /* 0x0000001005057c20 */ /* 0x000fe20008410000 */
[----:B------:R-:W-:Y:S01]  /*eb90*/  FADD.FTZ R6, R6, R10 ;  /* 0x0000000a06067221 */ /* 0x000fe20000010000 */
[-C--:B------:R-:W-:Y:S02]  /*eba0*/  FMUL.FTZ R10, R49, R60.reuse ;  /* 0x0000003c310a7220 */ /* 0x080fe40000410000 */
[C---:B------:R-:W-:Y:S02]  /*ebb0*/  FFMA.FTZ R2, R5.reuse, R60, R2 ;  /* 0x0000003c05027223 */ /* 0x040fe40000010002 */
[----:B------:R-:W4:Y:S01]  /*ebc0*/  LDL.LU R60, [R1+0x7ec] ;  /* 0x0007ec00013c7983 */ /* 0x000f220000300800 */
[----:B------:R-:W-:Y:S01]  /*ebd0*/  FADD.FTZ R6, R10, R6 ;  /* 0x000000060a067221 */ /* 0x000fe20000010000 */
[----:B------:R-:W-:Y:S01]  /*ebe0*/  FFMA.FTZ R4, R5, R10, R4 ;  /* 0x0000000a05047223 */ /* 0x000fe20000010004 */
[----:B------:R-:W-:Y:S01]  /*ebf0*/  FMUL.FTZ R10, R48, R0 ;  /* 0x00000000300a7220 */ /* 0x000fe20000410000 */
[----:B------:R-:W-:-:S03]  /*ec00*/  FMUL.FTZ R8, R8, UR16 ;  /* 0x0000001008087c20 */ /* 0x000fc60008410000 */
[----:B------:R-:W-:Y:S01]  /*ec10*/  FADD.FTZ R6, R6, R10 ;  /* 0x0000000a06067221 */ /* 0x000fe20000010000 */
[----:B------:R-:W-:Y:S01]  /*ec20*/  FFMA.FTZ R2, R8, R32, R2 ;  /* 0x0000002008027223 */ /* 0x000fe20000010002 */
[----:B--2---:R-:W-:-:S04]  /*ec30*/  FADD.FTZ R11, R11, -UR28 ;  /* 0x8000001c0b0b7e21 */ /* 0x004fc80008010000 */
[----:B------:R-:W-:-:S04]  /*ec40*/  FMUL.FTZ R11, R11, UR16 ;  /* 0x000000100b0b7c20 */ /* 0x000fc80008410000 */
[C---:B------:R-:W-:Y:S02]  /*ec50*/  FFMA.FTZ R3, R11.reuse, R0, R3 ;  /* 0x000000000b037223 */ /* 0x040fe40000010003 */
[----:B------:R-:W2:Y:S01]  /*ec60*/  LDL.LU R0, [R1+0x7e8] ;  /* 0x0007e80001007983 */ /* 0x000ea20000300800 */
[----:B------:R-:W-:Y:S01]  /*ec70*/  FFMA.FTZ R4, R11, R10, R4 ;  /* 0x0000000a0b047223 */ /* 0x000fe20000010004 */
[----:B------:R-:W-:Y:S02]  /*ec80*/  FMUL.FTZ R10, R49, R32 ;  /* 0x00000020310a7220 */ /* 0x000fe40000410000 */
[----:B------:R-:W2:Y:S01]  /*ec90*/  LDL.LU R11, [R1+0x820] ;  /* 0x00082000010b7983 */ /* 0x000ea20000300800 */
[----:B---3--:R-:W-:-:S03]  /*eca0*/  FADD.FTZ R5, R61, -UR28 ;  /* 0x8000001c3d057e21 */ /* 0x008fc60008010000 */
[----:B------:R-:W3:Y:S04]  /*ecb0*/  LDL.LU R32, [R1+0x840] ;  /* 0x0008400001207983 */ /* 0x000ee80000300800 */
[----:B------:R-:W3:Y:S01]  /*ecc0*/  LDL.LU R61, [R1+0x7fc] ;  /* 0x0007fc00013d7983 */ /* 0x000ee20000300800 */
[----:B------:R-:W-:Y:S01]  /*ecd0*/  FADD.FTZ R6, R10, R6 ;  /* 0x000000060a067221 */ /* 0x000fe20000010000 */
[----:B------:R-:W-:Y:S01]  /*ece0*/  FFMA.FTZ R4, R8, R10, R4 ;  /* 0x0000000a08047223 */ /* 0x000fe20000010004 */
[----:B------:R-:W-:Y:S01]  /*ecf0*/  FMUL.FTZ R10, R48, R33 ;  /* 0x00000021300a7220 */ /* 0x000fe20000410000 */
        /* <DEDUP_REMOVED lines=8> */
[----:B------:R-:W-:Y:S01]  /*ed80*/  FMUL.FTZ R10, R49, R34 ;  /* 0x00000022310a7220 */ /* 0x000fe20000410000 */
[----:B------:R-:W-:-:S03]  /*ed90*/  FMUL.FTZ R8, R8, UR16 ;  /* 0x0000001008087c20 */ /* 0x000fc60008410000 */
[----:B------:R-:W-:Y:S01]  /*eda0*/  FADD.FTZ R6, R10, R6 ;  /* 0x000000060a067221 */ /* 0x000fe20000010000 */
[----:B------:R-:W-:Y:S01]  /*edb0*/  FMUL.FTZ R5, R5, UR16 ;  /* 0x0000001005057c20 */ /* 0x000fe20008410000 */
[----:B------:R-:W-:Y:S01]  /*edc0*/  FFMA.FTZ R3, R8, R35, R3 ;  /* 0x0000002308037223 */ /* 0x000fe20000010003 */
[----:B--2---:R-:W-:-:S04]  /*edd0*/  FADD.FTZ R0, R0, -UR28 ;  /* 0x8000001c00007e21 */ /* 0x004fc80008010000 */
[----:B------:R-:W-:-:S04]  /*ede0*/  FMUL.FTZ R0, R0, UR16 ;  /* 0x0000001000007c20 */ /* 0x000fc80008410000 */
[C---:B------:R-:W-:Y:S01]  /*edf0*/  FFMA.FTZ R4, R0.reuse, R10, R4 ;  /* 0x0000000a00047223 */ /* 0x040fe20000010004 */
[----:B------:R-:W-:Y:S01]  /*ee00*/  FFMA.FTZ R2, R0, R34, R2 ;  /* 0x0000002200027223 */ /* 0x000fe20000010002 */
[----:B------:R-:W-:Y:S01]  /*ee10*/  FMUL.FTZ R10, R48, R35 ;  /* 0x00000023300a7220 */ /* 0x000fe20000410000 */
[----:B---3--:R-:W-:Y:S02]  /*ee20*/  FADD.FTZ R0, R61, -UR28 ;  /* 0x8000001c3d007e21 */ /* 0x008fe40008010000 */
[----:B------:R-:W2:Y:S01]  /*ee30*/  LDL.LU R61, [R1+0x83c] ;  /* 0x00083c00013d7983 */ /* 0x000ea20000300800 */
[----:B------:R-:W-:Y:S01]  /*ee40*/  FADD.FTZ R6, R6, R10 ;  /* 0x0000000a06067221 */ /* 0x000fe20000010000 */
[----:B------:R-:W-:Y:S01]  /*ee50*/  FFMA.FTZ R4, R8, R10, R4 ;  /* 0x0000000a08047223 */ /* 0x000fe20000010004 */
[----:B------:R-:W-:Y:S01]  /*ee60*/  FMUL.FTZ R10, R49, R36 ;  /* 0x00000024310a7220 */ /* 0x000fe20000410000 */
[----:B------:R-:W-:-:S03]  /*ee70*/  FMUL.FTZ R0, R0, UR16 ;  /* 0x0000001000007c20 */ /* 0x000fc60008410000 */
[----:B------:R-:W-:Y:S01]  /*ee80*/  FADD.FTZ R6, R10, R6 ;  /* 0x000000060a067221 */ /* 0x000fe20000010000 */
[----:B------:R-:W-:Y:S01]  /*ee90*/  FFMA.FTZ R4, R5, R10, R4 ;  /* 0x0000000a05047223 */ /* 0x000fe20000010004 */
[-C--:B------:R-:W-:Y:S01]  /*eea0*/  FMUL.FTZ R10, R48, R37.reuse ;  /* 0x00000025300a7220 */ /* 0x080fe20000410000 */
[----:B------:R-:W-:-:S03]  /*eeb0*/  FFMA.FTZ R3, R0, R37, R3 ;  /* 0x0000002500037223 */ /* 0x000fc60000010003 */
[----:B------:R-:W-:Y:S01]  /*eec0*/  FFMA.FTZ R4, R0, R10, R4 ;  /* 0x0000000a00047223 */ /* 0x000fe20000010004 */
[----:B----4-:R-:W-:Y:S02]  /*eed0*/  FADD.FTZ R0, R13, -UR28 ;  /* 0x8000001c0d007e21 */ /* 0x010fe40008010000 */
[----:B------:R-:W3:Y:S01]  /*eee0*/  LDL.LU R13, [R1+0x858] ;  /* 0x00085800010d7983 */ /* 0x000ee20000300800 */
[----:B------:R-:W-:Y:S01]  /*eef0*/  FFMA.FTZ R2, R5, R36, R2 ;  /* 0x0000002405027223 */ /* 0x000fe20000010002 */
[----:B------:R-:W-:Y:S02]  /*ef00*/  FADD.FTZ R5, R60, -UR28 ;  /* 0x8000001c3c057e21 */ /* 0x000fe40008010000 */
[----:B------:R-:W4:Y:S01]  /*ef10*/  LDL.LU R60, [R1+0x850] ;  /* 0x00085000013c7983 */ /* 0x000f220000300800 */
[----:B------:R-:W-:-:S03]  /*ef20*/  FADD.FTZ R8, R11, -UR28 ;  /* 0x8000001c0b087e21 */ /* 0x000fc60008010000 */
[----:B------:R-:W4:Y:S01]  /*ef30*/  LDL.LU R11, [R1+0x844] ;  /* 0x00084400010b7983 */ /* 0x000f220000300800 */
[----:B------:R-:W-:Y:S01]  /*ef40*/  FADD.FTZ R6, R6, R10 ;  /* 0x0000000a06067221 */ /* 0x000fe20000010000 */
[----:B------:R-:W-:Y:S01]  /*ef50*/  FMUL.FTZ R10, R49, R38 ;  /* 0x00000026310a7220 */ /* 0x000fe20000410000 */
[----:B------:R-:W-:Y:S01]  /*ef60*/  FMUL.FTZ R8, R8, UR16 ;  /* 0x0000001008087c20 */ /* 0x000fe20008410000 */
[----:B------:R-:W-:Y:S02]  /*ef70*/  FMUL.FTZ R5, R5, UR16 ;  /* 0x0000001005057c20 */ /* 0x000fe40008410000 */
[----:B------:R-:W-:Y:S01]  /*ef80*/  FADD.FTZ R6, R10, R6 ;  /* 0x000000060a067221 */ /* 0x000fe20000010000 */
[----:B------:R-:W-:Y:S01]  /*ef90*/  FFMA.FTZ R4, R8, R10, R4 ;  /* 0x0000000a08047223 */ /* 0x000fe20000010004 */
[----:B------:R-:W-:Y:S01]  /*efa0*/  FMUL.FTZ R10, R48, R39 ;  /* 0x00000027300a7220 */ /* 0x000fe20000410000 */
[----:B------:R-:W-:Y:S01]  /*efb0*/  FFMA.FTZ R2, R8, R38, R2 ;  /* 0x0000002608027223 */ /* 0x000fe20000010002 */
[----:B------:R-:W-:-:S02]  /*efc0*/  FMUL.FTZ R0, R0, UR16 ;  /* 0x0000001000007c20 */ /* 0x000fc40008410000 */
[----:B------:R-:W-:Y:S01]  /*efd0*/  FADD.FTZ R6, R6, R10 ;  /* 0x0000000a06067221 */ /* 0x000fe20000010000 */
[----:B------:R-:W-:Y:S01]  /*efe0*/  FFMA.FTZ R4, R5, R10, R4 ;  /* 0x0000000a05047223 */ /* 0x000fe20000010004 */
[----:B------:R-:W-:Y:S01]  /*eff0*/  FMUL.FTZ R10, R49, R40 ;  /* 0x00000028310a7220 */ /* 0x000fe20000410000 */
[----:B------:R-:W-:Y:S01]  /*f000*/  FFMA.FTZ R3, R5, R39, R3 ;  /* 0x0000002705037223 */ /* 0x000fe20000010003 */
[----:B------:R-:W-:Y:S02]  /*f010*/  FADD.FTZ R5, R32, -UR28 ;  /* 0x8000001c20057e21 */ /* 0x000fe40008010000 */
[----:B------:R-:W-:Y:S01]  /*f020*/  FADD.FTZ R6, R10, R6 ;  /* 0x000000060a067221 */ /* 0x000fe20000010000 */
[----:B------:R-:W-:Y:S01]  /*f030*/  FFMA.FTZ R4, R0, R10, R4 ;  /* 0x0000000a00047223 */ /* 0x000fe20000010004 */
[----:B------:R-:W-:Y:S01]  /*f040*/  FMUL.FTZ R10, R48, R41 ;  /* 0x00000029300a7220 */ /* 0x000fe20000410000 */
[----:B------:R-:W-:Y:S01]  /*f050*/  FMUL.FTZ R5, R5, UR16 ;  /* 0x0000001005057c20 */ /* 0x000fe20008410000 */
[----:B------:R-:W-:Y:S01]  /*f060*/  FFMA.FTZ R2, R0, R40, R2 ;  /* 0x0000002800027223 */ /* 0x000fe20000010002 */
[----:B------:R-:W4:Y:S01]  /*f070*/  LDL.LU R32, [R1+0x5d8] ;  /* 0x0005d80001207983 */ /* 0x000f220000300800 */
[----:B------:R-:W-:-:S02]  /*f080*/  FADD.FTZ R6, R6, R10 ;  /* 0x0000000a06067221 */ /* 0x000fc40000010000 */
[----:B------:R-:W-:Y:S01]  /*f090*/  FFMA.FTZ R2, R5, R50, R2 ;  /* 0x0000003205027223 */ /* 0x000fe20000010002 */
[----:B--2---:R-:W-:Y:S02]  /*f0a0*/  FADD.FTZ R8, R61, -UR28 ;  /* 0x8000001c3d087e21 */ /* 0x004fe40008010000 */
[----:B------:R-:W2:Y:S02]  /*f0b0*/  LDL.LU R61, [R1+0x864] ;  /* 0x00086400013d7983 */ /* 0x000ea40000300800 */
[----:B------:R-:W-:-:S04]  /*f0c0*/  FMUL.FTZ R8, R8, UR16 ;  /* 0x0000001008087c20 */ /* 0x000fc80008410000 */
[----:B------:R-:W-:Y:S01]  /*f0d0*/  FFMA.FTZ R4, R8, R10, R4 ;  /* 0x0000000a08047223 */ /* 0x000fe20000010004 */
[----:B------:R-:W-:-:S04]  /*f0e0*/  FMUL.FTZ R10, R49, R50 ;  /* 0x00000032310a7220 */ /* 0x000fc80000410000 */
[----:B------:R-:W-:Y:S01]  /*f0f0*/  FFMA.FTZ R4, R5, R10, R4 ;  /* 0x0000000a05047223 */ /* 0x000fe20000010004 */
[----:B---3--:R-:W-:Y:S02]  /*f100*/  FADD.FTZ R5, R13, -UR28 ;  /* 0x8000001c0d057e21 */ /* 0x008fe40008010000 */
[----:B------:R-:W3:Y:S01]  /*f110*/  LDL.LU R13, [R1+0x878] ;  /* 0x00087800010d7983 */ /* 0x000ee20000300800 */
[----:B------:R-:W-:Y:S01]  /*f120*/  FFMA.FTZ R3, R8, R41, R3 ;  /* 0x0000002908037223 */ /* 0x000fe20000010003 */
[----:B----4-:R-:W-:Y:S02]  /*f130*/  FADD.FTZ R8, R60, -UR28 ;  /* 0x8000001c3c087e21 */ /* 0x010fe40008010000 */
[----:B------:R-:W4:Y:S01]  /*f140*/  LDL.LU R60, [R1+0x898] ;  /* 0x00089800013c7983 */ /* 0x000f220000300800 */
[----:B------:R-:W-:Y:S01]  /*f150*/  FADD.FTZ R0, R11, -UR28 ;  /* 0x8000001c0b007e21 */ /* 0x000fe20008010000 */
[----:B------:R-:W-:Y:S01]  /*f160*/  FADD.FTZ R6, R10, R6 ;  /* 0x000000060a067221 */ /* 0x000fe20000010000 */
[-C--:B------:R-:W-:Y:S01]  /*f170*/  FMUL.FTZ R10, R48, R51.reuse ;  /* 0x00000033300a7220 */ /* 0x080fe20000410000 */
[----:B------:R-:W-:Y:S01]  /*f180*/  FMUL.FTZ R8, R8, UR16 ;  /* 0x0000001008087c20 */ /* 0x000fe20008410000 */
[----:B------:R-:W-:Y:S01]  /*f190*/  FMUL.FTZ R0, R0, UR16 ;  /* 0x0000001000007c20 */ /* 0x000fe20008410000 */
[----:B------:R-:W-:Y:S01]  /*f1a0*/  FADD.FTZ R7, R7, R33 ;  /* 0x0000002107077221 */ /* 0x000fe20000010000 */
[----:B------:R-:W-:Y:S01]  /*f1b0*/  FADD.FTZ R6, R6, R10 ;  /* 0x0000000a06067221 */ /* 0x000fe20000010000 */
[----:B------:R-:W-:Y:S01]  /*f1c0*/  FMUL.FTZ R5, R5, UR16 ;  /* 0x0000001005057c20 */ /* 0x000fe20008410000 */
[C---:B------:R-:W-:Y:S01]  /*f1d0*/  FFMA.FTZ R4, R0.reuse, R10, R4 ;  /* 0x0000000a00047223 */ /* 0x040fe20000010004 */
[----:B------:R-:W-:Y:S01]  /*f1e0*/  FMUL.FTZ R10, R49, R52 ;  /* 0x00000034310a7220 */ /* 0x000fe20000410000 */
[----:B------:R-:W-:Y:S01]  /*f1f0*/  FFMA.FTZ R3, R0, R51, R3 ;  /* 0x0000003300037223 */ /* 0x000fe20000010003 */
[----:B------:R-:W4:Y:S02]  /*f200*/  LDL.LU R33, [R1+0x884] ;  /* 0x0008840001217983 */ /* 0x000f240000300800 */
[----:B------:R-:W-:Y:S01]  /*f210*/  FADD.FTZ R6, R10, R6 ;  /* 0x000000060a067221 */ /* 0x000fe20000010000 */
[----:B------:R-:W-:Y:S01]  /*f220*/  FFMA.FTZ R4, R8, R10, R4 ;  /* 0x0000000a08047223 */ /* 0x000fe20000010004 */
[-C--:B------:R-:W-:Y:S01]  /*f230*/  FMUL.FTZ R10, R48, R53.reuse ;  /* 0x00000035300a7220 */ /* 0x080fe20000410000 */
[----:B------:R-:W-:Y:S01]  /*f240*/  FADD.FTZ R9, R9, R34 ;  /* 0x0000002209097221 */ /* 0x000fe20000010000 */
[----:B------:R-:W-:Y:S01]  /*f250*/  FFMA.FTZ R2, R8, R52, R2 ;  /* 0x0000003408027223 */ /* 0x000fe20000010002 */
[----:B------:R-:W4:Y:S01]  /*f260*/  LDL.LU R11, [R1+0x5c0] ;  /* 0x0005c000010b7983 */ /* 0x000f220000300800 */
[----:B------:R-:W-:Y:S01]  /*f270*/  FADD.FTZ R6, R6, R10 ;  /* 0x0000000a06067221 */ /* 0x000fe20000010000 */
[----:B------:R-:W-:Y:S01]  /*f280*/  FFMA.FTZ R4, R5, R10, R4 ;  /* 0x0000000a05047223 */ /* 0x000fe20000010004 */
[----:B------:R-:W-:Y:S01]  /*f290*/  FMUL.FTZ R10, R49, R54 ;  /* 0x00000036310a7220 */ /* 0x000fe20000410000 */
[----:B------:R-:W-:Y:S01]  /*f2a0*/  FADD.FTZ R9, R9, R36 ;  /* 0x0000002409097221 */ /* 0x000fe20000010000 */
[----:B------:R-:W-:Y:S01]  /*f2b0*/  FADD.FTZ R8, R14, -UR28 ;  /* 0x8000001c0e087e21 */ /* 0x000fe20008010000 */
[----:B------:R-:W-:Y:S01]  /*f2c0*/  FFMA.FTZ R3, R5, R53, R3 ;  /* 0x0000003505037223 */ /* 0x000fe20000010003 */
[----:B------:R-:W-:Y:S01]  /*f2d0*/  FADD.FTZ R6, R10, R6 ;  /* 0x000000060a067221 */ /* 0x000fe20000010000 */
[----:B------:R-:W-:Y:S01]  /*f2e0*/  FADD.FTZ R9, R9, R38 ;  /* 0x0000002609097221 */ /* 0x000fe20000010000 */
[----:B------:R-:W-:Y:S01]  /*f2f0*/  FMUL.FTZ R8, R8, UR16 ;  /* 0x0000001008087c20 */ /* 0x000fe20008410000 */
[----:B------:R-:W-:Y:S01]  /*f300*/  FADD.FTZ R7, R7, R35 ;  /* 0x0000002307077221 */ /* 0x000fe20000010000 */
[----:B------:R-:W4:Y:S01]  /*f310*/  LDL.LU R38, [R1+0x5a0] ;  /* 0x0005a00001267983 */ /* 0x000f220000300800 */
[----:B------:R-:W-:-:S02]  /*f320*/  FADD.FTZ R5, R15, -UR28 ;  /* 0x8000001c0f057e21 */ /* 0x000fc40008010000 */
[----:B------:R-:W-:Y:S01]  /*f330*/  FADD.FTZ R7, R7, R37 ;  /* 0x0000002507077221 */ /* 0x000fe20000010000 */
[----:B------:R-:W-:Y:S01]  /*f340*/  FFMA.FTZ R3, R8, R55, R3 ;  /* 0x0000003708037223 */ /* 0x000fe20000010003 */
[----:B------:R-:W-:Y:S01]  /*f350*/  FMUL.FTZ R5, R5, UR16 ;  /* 0x0000001005057c20 */ /* 0x000fe20008410000 */
[----:B------:R-:W4:Y:S04]  /*f360*/  LDL.LU R37, [R1+0x5a4] ;  /* 0x0005a40001257983 */ /* 0x000f280000300800 */
[----:B------:R-:W4:Y:S01]  /*f370*/  LDL.LU R36, [R1+0x588] ;  /* 0x0005880001247983 */ /* 0x000f220000300800 */
[----:B--2---:R-:W-:Y:S01]  /*f380*/  FADD.FTZ R0, R61, -UR28 ;  /* 0x8000001c3d007e21 */ /* 0x004fe20008010000 */
[----:B------:R-:W-:Y:S02]  /*f390*/  FADD.FTZ R9, R9, R40 ;  /* 0x0000002809097221 */ /* 0x000fe40000010000 */
[----:B------:R-:W2:Y:S01]  /*f3a0*/  LDL.LU R61, [R1+0x888] ;  /* 0x00088800013d7983 */ /* 0x000ea20000300800 */
[----:B------:R-:W-:-:S03]  /*f3b0*/  FMUL.FTZ R0, R0, UR16 ;  /* 0x0000001000007c20 */ /* 0x000fc60008410000 */
[----:B------:R-:W2:Y:S01]  /*f3c0*/  LDL.LU R35, [R1+0x58c] ;  /* 0x00058c0001237983 */ /* 0x000ea20000300800 */
[----:B------:R-:W-:Y:S01]  /*f3d0*/  FFMA.FTZ R4, R0, R10, R4 ;  /* 0x0000000a00047223 */ /* 0x000fe20000010004 */
[----:B------:R-:W-:Y:S01]  /*f3e0*/  FMUL.FTZ R10, R48, R55 ;  /* 0x00000037300a7220 */ /* 0x000fe20000410000 */
[----:B------:R-:W-:Y:S01]  /*f3f0*/  FFMA.FTZ R2, R0, R54, R2 ;  /* 0x0000003600027223 */ /* 0x000fe20000010002 */
[----:B------:R-:W2:Y:S02]  /*f400*/  LDL.LU R34, [R1+0x570] ;  /* 0x0005700001227983 */ /* 0x000ea40000300800 */
[----:B------:R-:W-:Y:S01]  /*f410*/  FADD.FTZ R6, R6, R10 ;  /* 0x0000000a06067221 */ /* 0x000fe20000010000 */
[----:B------:R-:W-:Y:S01]  /*f420*/  FFMA.FTZ R4, R8, R10, R4 ;  /* 0x0000000a08047223 */ /* 0x000fe20000010004 */
[----:B------:R-:W-:Y:S01]  /*f430*/  FMUL.FTZ R10, R49, R32 ;  /* 0x00000020310a7220 */ /* 0x000fe20000410000 */
[----:B---3--:R-:W-:Y:S02]  /*f440*/  FADD.FTZ R0, R13, -UR28 ;  /* 0x8000001c0d007e21 */ /* 0x008fe40008010000 */
        /* <DEDUP_REMOVED lines=12> */
[----:B------:R-:W-:Y:S01]  /*f510*/  FADD.FTZ R6, R6, R10 ;  /* 0x0000000a06067221 */ /* 0x000fe20000010000 */
[----:B------:R-:W-:Y:S01]  /*f520*/  FMUL.FTZ R8, R8, UR16 ;  /* 0x0000001008087c20 */ /* 0x000fe20008410000 */
[----:B------:R-:W-:Y:S01]  /*f530*/  FFMA.FTZ R2, R5, R32, R2 ;  /* 0x0000002005027223 */ /* 0x000fe20000010002 */
[----:B------:R-:W-:Y:S01]  /*f540*/  FMUL.FTZ R10, R49, R11 ;  /* 0x0000000b310a7220 */ /* 0x000fe20000410000 */
[----:B------:R-:W-:-:S03]  /*f550*/  FADD.FTZ R9, R9, R52 ;  /* 0x0000003409097221 */ /* 0x000fc60000010000 */
[----:B------:R-:W-:Y:S01]  /*f560*/  FADD.FTZ R6, R10, R6 ;  /* 0x000000060a067221 */ /* 0x000fe20000010000 */
[----:B------:R-:W-:Y:S01]  /*f570*/  FFMA.FTZ R4, R8, R10, R4 ;  /* 0x0000000a08047223 */ /* 0x000fe20000010004 */
[----:B------:R-:W-:Y:S01]  /*f580*/  FADD.FTZ R9, R9, R54 ;  /* 0x0000003609097221 */ /* 0x000fe20000010000 */
[----:B------:R-:W-:-:S03]  /*f590*/  FMUL.FTZ R10, R48, R38 ;  /* 0x00000026300a7220 */ /* 0x000fc60000410000 */
[----:B------:R-:W-:Y:S01]  /*f5a0*/  FADD.FTZ R9, R9, R32 ;  /* 0x0000002009097221 */ /* 0x000fe20000010000 */
[----:B------:R-:W-:Y:S01]  /*f5b0*/  FMUL.FTZ R0, R0, UR16 ;  /* 0x0000001000007c20 */ /* 0x000fe20008410000 */
[----:B------:R-:W-:Y:S01]  /*f5c0*/  FFMA.FTZ R2, R8, R11, R2 ;  /* 0x0000000b08027223 */ /* 0x000fe20000010002 */
[----:B------:R-:W-:Y:S01]  /*f5d0*/  FADD.FTZ R6, R6, R10 ;  /* 0x0000000a06067221 */ /* 0x000fe20000010000 */
[----:B------:R-:W4:Y:S01]  /*f5e0*/  LDL.LU R32, [R1+0x574] ;  /* 0x0005740001207983 */ /* 0x000f220000300800 */
[----:B------:R-:W-:Y:S01]  /*f5f0*/  FADD.FTZ R9, R9, R11 ;  /* 0x0000000b09097221 */ /* 0x000fe20000010000 */
[----:B--2---:R-:W-:Y:S02]  /*f600*/  FADD.FTZ R5, R61, -UR28 ;  /* 0x8000001c3d057e21 */ /* 0x004fe40008010000 */
[----:B------:R-:W2:Y:S02]  /*f610*/  LDL.LU R61, [R1+0x8b0] ;  /* 0x0008b000013d7983 */ /* 0x000ea40000300800 */
[----:B------:R-:W-:-:S04]  /*f620*/  FMUL.FTZ R5, R5, UR16 ;  /* 0x0000001005057c20 */ /* 0x000fc80008410000 */
[----:B------:R-:W-:Y:S01]  /*f630*/  FFMA.FTZ R4, R5, R10, R4 ;  /* 0x0000000a05047223 */ /* 0x000fe20000010004 */
[----:B------:R-:W-:Y:S01]  /*f640*/  FMUL.FTZ R10, R49, R37 ;  /* 0x00000025310a7220 */ /* 0x000fe20000410000 */
[----:B------:R-:W-:-:S03]  /*f650*/  FFMA.FTZ R3, R5, R38, R3 ;  /* 0x0000002605037223 */ /* 0x000fc60000010003 */
[----:B------:R-:W-:Y:S01]  /*f660*/  FADD.FTZ R6, R10, R6 ;  /* 0x000000060a067221 */ /* 0x000fe20000010000 */
[----:B---3--:R-:W-:Y:S02]  /*f670*/  FADD.FTZ R8, R13, -UR28 ;  /* 0x8000001c0d087e21 */ /* 0x008fe40008010000 */
[----:B------:R-:W3:Y:S01]  /*f680*/  LDL.LU R13, [R1+0x8c0] ;  /* 0x0008c000010d7983 */ /* 0x000ee20000300800 */
[----:B------:R-:W-:Y:S01]  /*f690*/  FFMA.FTZ R4, R0, R10, R4 ;  /* 0x0000000a00047223 */ /* 0x000fe20000010004 */
[----:B------:R-:W-:Y:S01]  /*f6a0*/  FMUL.FTZ R10, R48, R36 ;  /* 0x00000024300a7220 */ /* 0x000fe20000410000 */
[----:B------:R-:W-:Y:S01]  /*f6b0*/  FMUL.FTZ R8, R8, UR16 ;  /* 0x0000001008087c20 */ /* 0x000fe20008410000 */
[----:B------:R-:W3:Y:S03]  /*f6c0*/  LDL.LU R11, [R1+0x558] ;  /* 0x00055800010b7983 */ /* 0x000ee60000300800 */
[C---:B------:R-:W-:Y:S01]  /*f6d0*/  FFMA.FTZ R4, R8.reuse, R10, R4 ;  /* 0x0000000a08047223 */ /* 0x040fe20000010004 */
[----:B------:R-:W-:Y:S01]  /*f6e0*/  FFMA.FTZ R3, R8, R36, R3 ;  /* 0x0000002408037223 */ /* 0x000fe20000010003 */
[----:B----4-:R-:W-:-:S02]  /*f6f0*/  FADD.FTZ R8, R60, -UR28 ;  /* 0x8000001c3c087e21 */ /* 0x010fc40008010000 */
[----:B------:R-:W4:Y:S01]  /*f700*/  LDL.LU R60, [R1+0x8e0] ;  /* 0x0008e000013c7983 */ /* 0x000f220000300800 */
[----:B------:R-:W-:-:S04]  /*f710*/  FADD.FTZ R7, R7, R39 ;  /* 0x0000002707077221 */ /* 0x000fc80000010000 */
[----:B------:R-:W-:Y:S01]  /*f720*/  FADD.FTZ R7, R7, R41 ;  /* 0x0000002907077221 */ /* 0x000fe20000010000 */
[----:B------:R-:W-:Y:S02]  /*f730*/  FADD.FTZ R5, R33, -UR28 ;  /* 0x8000001c21057e21 */ /* 0x000fe40008010000 */
[----:B------:R-:W4:Y:S01]  /*f740*/  LDL.LU R33, [R1+0x8cc] ;  /* 0x0008cc0001217983 */ /* 0x000f220000300800 */
[----:B------:R-:W-:Y:S01]  /*f750*/  FADD.FTZ R7, R7, R51 ;  /* 0x0000003307077221 */ /* 0x000fe20000010000 */
[----:B------:R-:W-:Y:S01]  /*f760*/  FADD.FTZ R6, R6, R10 ;  /* 0x0000000a06067221 */ /* 0x000fe20000010000 */
[----:B------:R-:W-:Y:S02]  /*f770*/  FMUL.FTZ R10, R49, R35 ;  /* 0x00000023310a7220 */ /* 0x000fe40000410000 */
[----:B------:R-:W-:Y:S01]  /*f780*/  FADD.FTZ R7, R7, R53 ;  /* 0x0000003507077221 */ /* 0x000fe20000010000 */
[----:B------:R-:W-:Y:S01]  /*f790*/  FMUL.FTZ R5, R5, UR16 ;  /* 0x0000001005057c20 */ /* 0x000fe20008410000 */
[----:B------:R-:W-:-:S02]  /*f7a0*/  FFMA.FTZ R2, R0, R37, R2 ;  /* 0x0000002500027223 */ /* 0x000fc40000010002 */
[----:B------:R-:W-:Y:S01]  /*f7b0*/  FADD.FTZ R7, R7, R55 ;  /* 0x0000003707077221 */ /* 0x000fe20000010000 */
[----:B------:R-:W-:Y:S01]  /*f7c0*/  FADD.FTZ R9, R9, R37 ;  /* 0x0000002509097221 */ /* 0x000fe20000010000 */
[----:B------:R-:W-:Y:S01]  /*f7d0*/  FADD.FTZ R6, R10, R6 ;  /* 0x000000060a067221 */ /* 0x000fe20000010000 */
[----:B------:R-:W-:Y:S01]  /*f7e0*/  FFMA.FTZ R4, R5, R10, R4 ;  /* 0x0000000a05047223 */ /* 0x000fe20000010004 */
[----:B------:R-:W4:Y:S01]  /*f7f0*/  LDL.LU R37, [R1+0x538] ;  /* 0x0005380001257983 */ /* 0x000f220000300800 */
[----:B------:R-:W-:Y:S01]  /*f800*/  FMUL.FTZ R10, R48, R34 ;  /* 0x00000022300a7220 */ /* 0x000fe20000410000 */
[----:B------:R-:W-:Y:S01]  /*f810*/  FADD.FTZ R7, R7, R56 ;  /* 0x0000003807077221 */ /* 0x000fe20000010000 */
[----:B------:R-:W-:Y:S01]  /*f820*/  FMUL.FTZ R8, R8, UR16 ;  /* 0x0000001008087c20 */ /* 0x000fe20008410000 */
[----:B------:R-:W-:Y:S01]  /*f830*/  FFMA.FTZ R2, R5, R35, R2 ;  /* 0x0000002305027223 */ /* 0x000fe20000010002 */
[----:B------:R-:W-:Y:S01]  /*f840*/  FADD.FTZ R6, R6, R10 ;  /* 0x0000000a06067221 */ /* 0x000fe20000010000 */
[----:B------:R-:W-:Y:S01]  /*f850*/  FADD.FTZ R7, R7, R38 ;  /* 0x0000002607077221 */ /* 0x000fe20000010000 */
[----:B------:R-:W-:-:S02]  /*f860*/  FADD.FTZ R9, R9, R35 ;  /* 0x0000002309097221 */ /* 0x000fc40000010000 */
[----:B------:R-:W4:Y:S01]  /*f870*/  LDL.LU R35, [R1+0x908] ;  /* 0x0009080001237983 */ /* 0x000f220000300800 */
[----:B------:R-:W-:-:S03]  /*f880*/  FADD.FTZ R7, R7, R36 ;  /* 0x0000002407077221 */ /* 0x000fc60000010000 */
[----:B------:R-:W4:Y:S01]  /*f890*/  LDL.LU R36, [R1+0x544] ;  /* 0x0005440001247983 */ /* 0x000f220000300800 */
[----:B--2---:R-:W-:-:S03]  /*f8a0*/  FADD.FTZ R0, R61, -UR28 ;  /* 0x8000001c3d007e21 */ /* 0x004fc60008010000 */
[----:B------:R-:W2:Y:S01]  /*f8b0*/  LDL.LU R61, [R1+0x8d0] ;  /* 0x0008d000013d7983 */ /* 0x000ea20000300800 */
[----:B------:R-:W-:-:S04]  /*f8c0*/  FMUL.FTZ R0, R0, UR16 ;  /* 0x0000001000007c20 */ /* 0x000fc80008410000 */
[C---:B------:R-:W-:Y:S01]  /*f8d0*/  FFMA.FTZ R4, R0.reuse, R10, R4 ;  /* 0x0000000a00047223 */ /* 0x040fe20000010004 */
[----:B------:R-:W-:Y:S01]  /*f8e0*/  FMUL.FTZ R10, R49, R32 ;  /* 0x00000020310a7220 */ /* 0x000fe20000410000 */
[----:B------:R-:W-:-:S03]  /*f8f0*/  FFMA.FTZ R3, R0, R34, R3 ;  /* 0x0000002200037223 */ /* 0x000fc60000010003 */
[----:B------:R-:W-:Y:S01]  /*f900*/  FADD.FTZ R6, R10, R6 ;  /* 0x000000060a067221 */ /* 0x000fe20000010000 */
[----:B---3--:R-:W-:Y:S02]  /*f910*/  FADD.FTZ R5, R13, -UR28 ;  /* 0x8000001c0d057e21 */ /* 0x008fe40008010000 */
[----:B------:R-:W3:Y:S01]  /*f920*/  LDL.LU R13, [R1+0x8ec] ;  /* 0x0008ec00010d7983 */ /* 0x000ee20000300800 */
[----:B------:R-:W-:Y:S01]  /*f930*/  FFMA.FTZ R4, R8, R10, R4 ;  /* 0x0000000a08047223 */ /* 0x000fe20000010004 */
[----:B------:R-:W-:Y:S01]  /*f940*/  FMUL.FTZ R10, R48, R11 ;  /* 0x0000000b300a7220 */ /* 0x000fe20000410000 */
[----:B------:R-:W-:-:S04]  /*f950*/  FMUL.FTZ R5, R5, UR16 ;  /* 0x0000001005057c20 */ /* 0x000fc80008410000 */
[C---:B------:R-:W-:Y:S01]  /*f960*/  FFMA.FTZ R4, R5.reuse, R10, R4 ;  /* 0x0000000a05047223 */ /* 0x040fe20000010004 */
[----:B------:R-:W-:Y:S01]  /*f970*/  FFMA.FTZ R3, R5, R11, R3 ;  /* 0x0000000b05037223 */ /* 0x000fe20000010003 */
[----:B----4-:R-:W-:Y:S02]  /*f980*/  FADD.FTZ R5, R60, -UR28 ;  /* 0x8000001c3c057e21 */ /* 0x010fe40008010000 */
[----:B------:R-:W4:Y:S01]  /*f990*/  LDL.LU R60, [R1+0x918] ;  /* 0x00091800013c7983 */ /* 0x000f220000300800 */
[----:B------:R-:W-:-:S03]  /*f9a0*/  FADD.FTZ R7, R7, R34 ;  /* 0x0000002207077221 */ /* 0x000fc60000010000 */
[----:B------:R-:W4:Y:S01]  /*f9b0*/  LDL.LU R34, [R1+0x900] ;  /* 0x0009000001227983 */ /* 0x000f220000300800 */
[----:B------:R-:W-:Y:S01]  /*f9c0*/  FADD.FTZ R0, R33, -UR28 ;  /* 0x8000001c21007e21 */ /* 0x000fe20008010000 */
[----:B------:R-:W-:Y:S01]  /*f9d0*/  FADD.FTZ R6, R6, R10 ;  /* 0x0000000a06067221 */ /* 0x000fe20000010000 */
[----:B------:R-:W-:Y:S01]  /*f9e0*/  FMUL.FTZ R10, R49, R30 ;  /* 0x0000001e310a7220 */ /* 0x000fe20000410000 */
[----:B------:R-:W-:Y:S01]  /*f9f0*/  FFMA.FTZ R2, R8, R32, R2 ;  /* 0x0000002008027223 */ /* 0x000fe20000010002 */
[----:B------:R-:W-:Y:S01]  /*fa00*/  FMUL.FTZ R0, R0, UR16 ;  /* 0x0000001000007c20 */ /* 0x000fe20008410000 */
[----:B------:R-:W-:Y:S01]  /*fa10*/  FADD.FTZ R7, R7, R11 ;  /* 0x0000000b07077221 */ /* 0x000fe20000010000 */
[----:B------:R-:W-:Y:S01]  /*fa20*/  FADD.FTZ R6, R10, R6 ;  /* 0x000000060a067221 */ /* 0x000fe20000010000 */
[----:B------:R-:W-:Y:S01]  /*fa30*/  FADD.FTZ R9, R9, R32 ;  /* 0x0000002009097221 */ /* 0x000fe20000010000 */
[C---:B------:R-:W-:Y:S01]  /*fa40*/  FFMA.FTZ R4, R0.reuse, R10, R4 ;  /* 0x0000000a00047223 */ /* 0x040fe20000010004 */
[----:B------:R-:W-:Y:S01]  /*fa50*/  FMUL.FTZ R11, R49, R28 ;  /* 0x0000001c310b7220 */ /* 0x000fe20000410000 */
[----:B------:R-:W-:Y:S01]  /*fa60*/  FMUL.FTZ R5, R5, UR16 ;  /* 0x0000001005057c20 */ /* 0x000fe20008410000 */
[----:B------:R-:W-:Y:S01]  /*fa70*/  FFMA.FTZ R2, R0, R30, R2 ;  /* 0x0000001e00027223 */ /* 0x000fe20000010002 */
[----:B------:R-:W4:Y:S01]  /*fa80*/  LDL.LU R32, [R1+0x4cc] ;  /* 0x0004cc0001207983 */ /* 0x000f220000300800 */
[----:B------:R-:W-:-:S03]  /*fa90*/  FMUL.FTZ R10, R48, R37 ;  /* 0x00000025300a7220 */ /* 0x000fc60000410000 */
[----:B------:R-:W4:Y:S01]  /*faa0*/  LDL.LU R33, [R1+0x498] ;  /* 0x0004980001217983 */ /* 0x000f220000300800 */
[----:B------:R-:W-:-:S04]  /*fab0*/  FADD.FTZ R6, R6, R10 ;  /* 0x0000000a06067221 */ /* 0x000fc80000010000 */
[----:B------:R-:W-:Y:S01]  /*fac0*/  FADD.FTZ R6, R11, R6 ;  /* 0x000000060b067221 */ /* 0x000fe20000010000 */
[----:B--2---:R-:W-:Y:S02]  /*fad0*/  FADD.FTZ R8, R61, -UR28 ;  /* 0x8000001c3d087e21 */ /* 0x004fe40008010000 */
[----:B------:R-:W2:Y:S02]  /*fae0*/  LDL.LU R61, [R1+0x56c] ;  /* 0x00056c00013d7983 */ /* 0x000ea40000300800 */
[----:B------:R-:W-:-:S04]  /*faf0*/  FMUL.FTZ R8, R8, UR16 ;  /* 0x0000001008087c20 */ /* 0x000fc80008410000 */
[C---:B------:R-:W-:Y:S01]  /*fb00*/  FFMA.FTZ R4, R8.reuse, R10, R4 ;  /* 0x0000000a08047223 */ /* 0x040fe20000010004 */
[----:B------:R-:W-:-:S03]  /*fb10*/  FFMA.FTZ R3, R8, R37, R3 ;  /* 0x0000002508037223 */ /* 0x000fc60000010003 */
[C---:B------:R-:W-:Y:S01]  /*fb20*/  FFMA.FTZ R11, R5.reuse, R11, R4 ;  /* 0x0000000b050b7223 */ /* 0x040fe20000010004 */
[----:B------:R-:W-:Y:S01]  /*fb30*/  FFMA.FTZ R5, R5, R28, R2 ;  /* 0x0000001c05057223 */ /* 0x000fe20000010002 */
[----:B---3--:R-:W-:Y:S01]  /*fb40*/  FADD.FTZ R0, R13, -UR28 ;  /* 0x8000001c0d007e21 */ /* 0x008fe20008010000 */
[-C--:B------:R-:W-:Y:S01]  /*fb50*/  FMUL.FTZ R13, R48, R36.reuse ;  /* 0x00000024300d7220 */ /* 0x080fe20000410000 */
[----:B------:R-:W-:Y:S02]  /*fb60*/  FADD.FTZ R2, R35, -UR28 ;  /* 0x8000001c23027e21 */ /* 0x000fe40008010000 */
[----:B------:R-:W-:Y:S01]  /*fb70*/  FMUL.FTZ R0, R0, UR16 ;  /* 0x0000001000007c20 */ /* 0x000fe20008410000 */
[----:B------:R-:W3:Y:S01]  /*fb80*/  LDL.LU R35, [R1+0x4c8] ;  /* 0x0004c80001237983 */ /* 0x000ee20000300800 */
[----:B------:R-:W-:Y:S02]  /*fb90*/  FADD.FTZ R6, R6, R13 ;  /* 0x0000000d06067221 */ /* 0x000fe40000010000 */
[C---:B------:R-:W-:Y:S01]  /*fba0*/  FFMA.FTZ R13, R0.reuse, R13, R11 ;  /* 0x0000000d000d7223 */ /* 0x040fe2000001000b */
[----:B------:R-:W-:Y:S01]  /*fbb0*/  FFMA.FTZ R3, R0, R36, R3 ;  /* 0x0000002400037223 */ /* 0x000fe20000010003 */
[----:B----4-:R-:W-:-:S02]  /*fbc0*/  FADD.FTZ R0, R60, -UR28 ;  /* 0x8000001c3c007e21 */ /* 0x010fc40008010000 */
[----:B------:R-:W4:Y:S01]  /*fbd0*/  LDL.LU R60, [R1+0x8e4] ;  /* 0x0008e400013c7983 */ /* 0x000f220000300800 */
[----:B------:R-:W-:-:S03]  /*fbe0*/  FADD.FTZ R4, R34, -UR28 ;  /* 0x8000001c22047e21 */ /* 0x000fc60008010000 */
[----:B------:R-:W4:Y:S01]  /*fbf0*/  LDL.LU R34, [R1+0x8f0] ;  /* 0x0008f00001227983 */ /* 0x000f220000300800 */
[-C--:B------:R-:W-:Y:S01]  /*fc00*/  FMUL.FTZ R11, R49, R26.reuse ;  /* 0x0000001a310b7220 */ /* 0x080fe20000410000 */
[----:B------:R-:W-:Y:S01]  /*fc10*/  FMUL.FTZ R4, R4, UR16 ;  /* 0x0000001004047c20 */ /* 0x000fe20008410000 */
[----:B------:R-:W-:Y:S02]  /*fc20*/  FMUL.FTZ R2, R2, UR16 ;  /* 0x0000001002027c20 */ /* 0x000fe40008410000 */
[----:B------:R-:W-:Y:S01]  /*fc30*/  FADD.FTZ R6, R11, R6 ;  /* 0x000000060b067221 */ /* 0x000fe20000010000 */
[C---:B------:R-:W-:Y:S01]  /*fc40*/  FFMA.FTZ R13, R4.reuse, R11, R13 ;  /* 0x0000000b040d7223 */ /* 0x040fe2000001000d */
[----:B------:R-:W-:Y:S01]  /*fc50*/  FADD.FTZ R7, R7, R37 ;  /* 0x0000002507077221 */ /* 0x000fe20000010000 */
[----:B------:R-:W-:Y:S01]  /*fc60*/  FFMA.FTZ R5, R4, R26, R5 ;  /* 0x0000001a04057223 */ /* 0x000fe20000010005 */
[----:B------:R-:W-:Y:S02]  /*fc70*/  FMUL.FTZ R0, R0, UR16 ;  /* 0x0000001000007c20 */ /* 0x000fe40008410000 */
[----:B------:R-:W-:Y:S01]  /*fc80*/  FADD.FTZ R7, R7, R36 ;  /* 0x0000002407077221 */ /* 0x000fe20000010000 */
[----:B------:R-:W-:-:S02]  /*fc90*/  FADD.FTZ R4, R32, -UR28 ;  /* 0x8000001c20047e21 */ /* 0x000fc40008010000 */
[----:B------:R-:W4:Y:S01]  /*fca0*/  LDL.LU R32, [R1+0x8f8] ;  /* 0x0008f80001207983 */ /* 0x000f220000300800 */
[----:B------:R-:W-:Y:S01]  /*fcb0*/  FFMA.FTZ R5, R0, R22, R5 ;  /* 0x0000001600057223 */ /* 0x000fe20000010005 */
[----:B--2---:R-:W-:-:S04]  /*fcc0*/  FMUL.FTZ R11, R48, R61 ;  /* 0x0000003d300b7220 */ /* 0x004fc80000410000 */
[----:B------:R-:W-:Y:S01]  /*fcd0*/  FADD.FTZ R6, R6, R11 ;  /* 0x0000000b06067221 */ /* 0x000fe20000010000 */
[C---:B------:R-:W-:Y:S01]  /*fce0*/  FFMA.FTZ R13, R2.reuse, R11, R13 ;  /* 0x0000000b020d7223 */ /* 0x040fe2000001000d */
[----:B------:R-:W-:Y:S01]  /*fcf0*/  FMUL.FTZ R11, R49, R22 ;  /* 0x00000016310b7220 */ /* 0x000fe20000410000 */
[----:B------:R-:W-:Y:S01]  /*fd00*/  FADD.FTZ R7, R7, R61 ;  /* 0x0000003d07077221 */ /* 0x000fe20000010000 */
[----:B------:R-:W-:Y:S02]  /*fd10*/  FFMA.FTZ R3, R2, R61, R3 ;  /* 0x0000003d02037223 */ /* 0x000fe40000010003 */
[----:B------:R-:W-:Y:S01]  /*fd20*/  FFMA.FTZ R13, R0, R11, R13 ;  /* 0x0000000b000d7223 */ /* 0x000fe2000001000d */
[----:B------:R-:W2:Y:S01]  /*fd30*/  LDL.LU R61, [R1+0x90c] ;  /* 0x00090c00013d7983 */ /* 0x000ea20000300800 */
[----:B---3--:R-:W-:-:S04]  /*fd40*/  FADD.FTZ R0, R35, -UR28 ;  /* 0x8000001c23007e21 */ /* 0x008fc80008010000 */
[----:B------:R-:W-:Y:S01]  /*fd50*/  FMUL.FTZ R8, R0, UR16 ;  /* 0x0000001000087c20 */ /* 0x000fe20008410000 */
[----:B----4-:R-:W-:Y:S02]  /*fd60*/  FADD.FTZ R0, R60, -UR28 ;  /* 0x8000001c3c007e21 */ /* 0x010fe40008010000 */
[----:B------:R-:W3:Y:S01]  /*fd70*/  LDL.LU R60, [R1+0x924] ;  /* 0x00092400013c7983 */ /* 0x000ee20000300800 */
        /* <DEDUP_REMOVED lines=17> */
[----:B------:R-:W-:Y:S01]  /*fe90*/  FFMA.FTZ R3, R4, R33, R3 ;  /* 0x0000002104037223 */ /* 0x000fe20000010003 */
[----:B------:R-:W-:Y:S01]  /*fea0*/  FMUL.FTZ R11, R49, R20 ;  /* 0x00000014310b7220 */ /* 0x000fe20000410000 */
[----:B------:R-:W-:Y:S01]  /*feb0*/  FMUL.FTZ R0, R0, UR16 ;  /* 0x0000001000007c20 */ /* 0x000fe20008410000 */
[----:B------:R-:W4:Y:S01]  /*fec0*/  LDL.LU R33, [R1+0x930] ;  /* 0x0009300001217983 */ /* 0x000f220000300800 */
[----:B------:R-:W-:-:S02]  /*fed0*/  FMUL.FTZ R4, R2, UR16 ;  /* 0x0000001002047c20 */ /* 0x000fc40008410000 */
[C---:B------:R-:W-:Y:S01]  /*fee0*/  FFMA.FTZ R13, R0.reuse, R11, R13 ;  /* 0x0000000b000d7223 */ /* 0x040fe2000001000d */
[----:B------:R-:W-:Y:S01]  /*fef0*/  FFMA.FTZ R5, R0, R20, R5 ;  /* 0x0000001400057223 */ /* 0x000fe20000010005 */
[----:B------:R-:W-:Y:S01]  /*ff00*/  FADD.FTZ R0, R27, -UR28 ;  /* 0x8000001c1b007e21 */ /* 0x000fe20008010000 */
[----:B------:R-:W4:Y:S01]  /*ff10*/  LDL.LU R32, [R1+0x938] ;  /* 0x0009380001207983 */ /* 0x000f220000300800 */
[----:B------:R-:W-:Y:S02]  /*ff20*/  FFMA.FTZ R3, R8, R31, R3 ;  /* 0x0000001f08037223 */ /* 0x000fe40000010003 */
[----:B------:R-:W-:Y:S01]  /*ff30*/  FMUL.FTZ R8, R0, UR16 ;  /* 0x0000001000087c20 */ /* 0x000fe20008410000 */
[----:B--2---:R-:W-:Y:S02]  /*ff40*/  FADD.FTZ R2, R61, -UR28 ;  /* 0x8000001c3d027e21 */ /* 0x004fe40008010000 */
[----:B------:R-:W2:Y:S01]  /*ff50*/  LDL.LU R61, [R1+0x5e0] ;  /* 0x0005e000013d7983 */ /* 0x000ea20000300800 */
[----:B---3--:R-:W-:-:S03]  /*ff60*/  FADD.FTZ R0, R60, -UR28 ;  /* 0x8000001c3c007e21 */ /* 0x008fc60008010000 */
[----:B------:R-:W3:Y:S01]  /*ff70*/  LDL.LU R60, [R1+0x93c] ;  /* 0x00093c00013c7983 */ /* 0x000ee20000300800 */
[----:B------:R-:W-:Y:S01]  /*ff80*/  FADD.FTZ R6, R11, R6 ;  /* 0x000000060b067221 */ /* 0x000fe20000010000 */
[----:B------:R-:W-:Y:S01]  /*ff90*/  FMUL.FTZ R11, R48, R29 ;  /* 0x0000001d300b7220 */ /* 0x000fe20000410000 */
[----:B------:R-:W-:Y:S01]  /*ffa0*/  FADD.FTZ R9, R9, R30 ;  /* 0x0000001e09097221 */ /* 0x000fe20000010000 */
[----:B------:R-:W-:Y:S02]  /*ffb0*/  FMUL.FTZ R2, R2, UR16 ;  /* 0x0000001002027c20 */ /* 0x000fe40008410000 */
[----:B------:R-:W-:Y:S01]  /*ffc0*/  FADD.FTZ R6, R6, R11 ;  /* 0x0000000b06067221 */ /* 0x000fe20000010000 */
[----:B------:R-:W-:Y:S01]  /*ffd0*/  FFMA.FTZ R13, R4, R11, R13 ;  /* 0x0000000b040d7223 */ /* 0x000fe2000001000d */
[----:B------:R-:W-:Y:S01]  /*ffe0*/  FADD.FTZ R9, R9, R28 ;  /* 0x0000001c09097221 */ /* 0x000fe20000010000 */
[----:B----4-:R-:W-:-:S03]  /*fff0*/  FMUL.FTZ R11, R49, R34 ;  /* 0x00000022310b7220 */ /* 0x010fc60000410000 */
[----:B------:R-:W-:Y:S01]  /*10000*/  FADD.FTZ R9, R9, R26 ;  /* 0x0000001a09097221 */ /* 0x000fe20000010000 */
[----:B------:R-:W-:Y:S01]  /*10010*/  FADD.FTZ R6, R11, R6 ;  /* 0x000000060b067221 */ /* 0x000fe20000010000 */
[----:B------:R-:W-:Y:S01]  /*10020*/  FFMA.FTZ R13, R2, R11, R13 ;  /* 0x0000000b020d7223 */ /* 0x000fe2000001000d */
[----:B------:R-:W-:Y:S01]  /*10030*/  FMUL.FTZ R11, R48, R58 ;  /* 0x0000003a300b7220 */ /* 0x000fe20000410000 */
[----:B------:R-:W-:Y:S01]  /*10040*/  FADD.FTZ R9, R9, R22 ;  /* 0x0000001609097221 */ /* 0x000fe20000010000 */
[----:B------:R-:W-:Y:S01]  /*10050*/  FADD.FTZ R7, R7, R31 ;  /* 0x0000001f07077221 */ /* 0x000fe20000010000 */
[----:B------:R-:W-:Y:S01]  /*10060*/  FMUL.FTZ R0, R0, UR16 ;  /* 0x0000001000007c20 */ /* 0x000fe20008410000 */
[----:B------:R-:W-:Y:S01]  /*10070*/  FADD.FTZ R6, R6, R11 ;  /* 0x0000000b06067221 */ /* 0x000fe20000010000 */
[----:B------:R-:W-:Y:S01]  /*10080*/  FFMA.FTZ R13, R8, R11, R13 ;  /* 0x0000000b080d7223 */ /* 0x000fe2000001000d */
[----:B------:R-:W-:Y:S01]  /*10090*/  FMUL.FTZ R11, R49, R24 ;  /* 0x00000018310b7220 */ /* 0x000fe20000410000 */
[----:B------:R-:W-:Y:S01]  /*100a0*/  FFMA.FTZ R3, R4, R29, R3 ;  /* 0x0000001d04037223 */ /* 0x000fe20000010003 */
[----:B------:R-:W-:Y:S01]  /*100b0*/  FFMA.FTZ R5, R2, R34, R5 ;  /* 0x0000002202057223 */ /* 0x000fe20000010005 */
[----:B------:R-:W-:Y:S01]  /*100c0*/  FADD.FTZ R9, R9, R25 ;  /* 0x0000001909097221 */ /* 0x000fe20000010000 */
[----:B------:R-:W-:Y:S01]  /*100d0*/  FADD.FTZ R2, R12, -UR28 ;  /* 0x8000001c0c027e21 */ /* 0x000fe20008010000 */
[----:B------:R-:W-:Y:S01]  /*100e0*/  FADD.FTZ R7, R7, R29 ;  /* 0x0000001d07077221 */ /* 0x000fe20000010000 */
[----:B------:R-:W-:Y:S01]  /*100f0*/  FADD.FTZ R6, R11, R6 ;  /* 0x000000060b067221 */ /* 0x000fe20000010000 */
[----:B------:R-:W-:Y:S01]  /*10100*/  FFMA.FTZ R13, R0, R11, R13 ;  /* 0x0000000b000d7223 */ /* 0x000fe2000001000d */
[----:B------:R-:W-:Y:S01]  /*10110*/  FMUL.FTZ R11, R48, R19 ;  /* 0x00000013300b7220 */ /* 0x000fe20000410000 */
[----:B------:R-:W-:Y:S01]  /*10120*/  FFMA.FTZ R8, R8, R58, R3 ;  /* 0x0000003a08087223 */ /* 0x000fe20000010003 */
[----:B------:R-:W-:Y:S01]  /*10130*/  FADD.FTZ R9, R9, R20 ;  /* 0x0000001409097221 */ /* 0x000fe20000010000 */
[----:B------:R-:W-:Y:S01]  /*10140*/  FMUL.FTZ R10, R2, UR16 ;  /* 0x00000010020a7c20 */ /* 0x000fe20008410000 */
[----:B------:R-:W-:Y:S01]  /*10150*/  FADD.FTZ R3, R23, -UR28 ;  /* 0x8000001c17037e21 */ /* 0x000fe20008010000 */
[----:B------:R-:W-:Y:S01]  /*10160*/  FADD.FTZ R2, R7, R58 ;  /* 0x0000003a07027221 */ /* 0x000fe20000010000 */
[----:B------:R-:W-:Y:S01]  /*10170*/  FADD.FTZ R7, R6, R11 ;  /* 0x0000000b06077221 */ /* 0x000fe20000010000 */
[----:B------:R-:W-:Y:S01]  /*10180*/  FADD.FTZ R9, R9, R34 ;  /* 0x0000002209097221 */ /* 0x000fe20000010000 */
[----:B------:R-:W-:Y:S01]  /*10190*/  FFMA.FTZ R12, R10, R11, R13 ;  /* 0x0000000b0a0c7223 */ /* 0x000fe2000001000d */
[-C--:B------:R-:W-:Y:S01]  /*101a0*/  FMUL.FTZ R6, R49, R21.reuse ;  /* 0x0000001531067220 */ /* 0x080fe20000410000 */
[----:B------:R-:W-:Y:S01]  /*101b0*/  FMUL.FTZ R3, R3, UR16 ;  /* 0x0000001003037c20 */ /* 0x000fe20008410000 */
[----:B------:R-:W-:Y:S01]  /*101c0*/  FFMA.FTZ R0, R0, R24, R5 ;  /* 0x0000001800007223 */ /* 0x000fe20000010005 */
[----:B------:R-:W-:Y:S01]  /*101d0*/  FADD.FTZ R5, R33, -UR28 ;  /* 0x8000001c21057e21 */ /* 0x000fe20008010000 */
[----:B------:R-:W-:Y:S01]  /*101e0*/  FADD.FTZ R4, R9, R24 ;  /* 0x0000001809047221 */ /* 0x000fe20000010000 */
[----:B------:R-:W-:Y:S01]  /*101f0*/  FADD.FTZ R7, R6, R7 ;  /* 0x0000000706077221 */ /* 0x000fe20000010000 */
[----:B------:R-:W-:Y:S01]  /*10200*/  FFMA.FTZ R12, R3, R6, R12 ;  /* 0x00000006030c7223 */ /* 0x000fe2000001000c */
[----:B------:R-:W-:Y:S01]  /*10210*/  FMUL.FTZ R9, R5, UR16 ;  /* 0x0000001005097c20 */ /* 0x000fe20008410000 */
[----:B------:R-:W-:Y:S01]  /*10220*/  FADD.FTZ R5, R32, -UR28 ;  /* 0x8000001c20057e21 */ /* 0x000fe20008010000 */
[----:B------:R-:W-:-:S03]  /*10230*/  FFMA.FTZ R0, R3, R21, R0 ;  /* 0x0000001503007223 */ /* 0x000fc60000010000 */
[----:B------:R-:W-:Y:S01]  /*10240*/  FMUL.FTZ R5, R5, UR16 ;  /* 0x0000001005057c20 */ /* 0x000fe20008410000 */
[----:B------:R-:W-:Y:S01]  /*10250*/  FADD.FTZ R4, R4, R21 ;  /* 0x0000001504047221 */ /* 0x000fe20000010000 */
[----:B------:R-:W-:Y:S01]  /*10260*/  FADD.FTZ R2, R2, R19 ;  /* 0x0000001302027221 */ /* 0x000fe20000010000 */
[----:B------:R-:W-:Y:S01]  /*10270*/  FFMA.FTZ R8, R10, R19, R8 ;  /* 0x000000130a087223 */ /* 0x000fe20000010008 */
[----:B------:R-:W-:Y:S01]  /*10280*/  FFMA.FTZ R0, R5, R16, R0 ;  /* 0x0000001005007223 */ /* 0x000fe20000010000 */
[----:B------:R-:W-:-:S04]  /*10290*/  FADD.FTZ R4, R4, R16 ;  /* 0x0000001004047221 */ /* 0x000fc80000010000 */
[----:B------:R-:W-:Y:S01]  /*102a0*/  FADD.FTZ R19, R4, R17 ;  /* 0x0000001104137221 */ /* 0x000fe20000010000 */
[----:B--2---:R-:W-:-:S04]  /*102b0*/  FMUL.FTZ R6, R48, R61 ;  /* 0x0000003d30067220 */ /* 0x004fc80000410000 */
[----:B------:R-:W-:Y:S01]  /*102c0*/  FADD.FTZ R7, R7, R6 ;  /* 0x0000000607077221 */ /* 0x000fe20000010000 */
[----:B------:R-:W-:Y:S01]  /*102d0*/  FFMA.FTZ R12, R9, R6, R12 ;  /* 0x00000006090c7223 */ /* 0x000fe2000001000c */
[----:B------:R-:W-:-:S04]  /*102e0*/  FMUL.FTZ R6, R49, R16 ;  /* 0x0000001031067220 */ /* 0x000fc80000410000 */
[----:B------:R-:W-:Y:S01]  /*102f0*/  FADD.FTZ R7, R6, R7 ;  /* 0x0000000706077221 */ /* 0x000fe20000010000 */
[----:B------:R-:W-:Y:S01]  /*10300*/  FFMA.FTZ R12, R5, R6, R12 ;  /* 0x00000006050c7223 */ /* 0x000fe2000001000c */
[----:B------:R-:W-:Y:S01]  /*10310*/  FMUL.FTZ R6, R48, R59 ;  /* 0x0000003b30067220 */ /* 0x000fe20000410000 */
[----:B---3--:R-:W-:-:S04]  /*10320*/  FADD.FTZ R3, R60, -UR28 ;  /* 0x8000001c3c037e21 */ /* 0x008fc80008010000 */
[----:B------:R-:W-:Y:S01]  /*10330*/  FMUL.FTZ R11, R3, UR16 ;  /* 0x00000010030b7c20 */ /* 0x000fe20008410000 */
[----:B------:R-:W-:Y:S01]  /*10340*/  FADD.FTZ R3, R18, -UR28 ;  /* 0x8000001c12037e21 */ /* 0x000fe20008010000 */
[----:B------:R-:W-:Y:S02]  /*10350*/  FADD.FTZ R7, R7, R6 ;  /* 0x0000000607077221 */ /* 0x000fe40000010000 */
[----:B------:R-:W-:Y:S01]  /*10360*/  FFMA.FTZ R12, R11, R6, R12 ;  /* 0x000000060b0c7223 */ /* 0x000fe2000001000c */
[----:B------:R-:W-:Y:S01]  /*10370*/  FMUL.FTZ R6, R49, R17 ;  /* 0x0000001131067220 */ /* 0x000fe20000410000 */
[----:B------:R-:W-:Y:S01]  /*10380*/  FADD.FTZ R2, R2, R61 ;  /* 0x0000003d02027221 */ /* 0x000fe20000010000 */
[----:B------:R-:W-:Y:S01]  /*10390*/  FFMA.FTZ R8, R9, R61, R8 ;  /* 0x0000003d09087223 */ /* 0x000fe20000010008 */
[----:B------:R-:W-:Y:S01]  /*103a0*/  FMUL.FTZ R3, R3, UR16 ;  /* 0x0000001003037c20 */ /* 0x000fe20008410000 */
[----:B------:R-:W-:Y:S01]  /*103b0*/  FADD.FTZ R7, R6, R7 ;  /* 0x0000000706077221 */ /* 0x000fe20000010000 */
[----:B------:R-:W-:Y:S01]  /*103c0*/  FADD.FTZ R18, R2, R59 ;  /* 0x0000003b02127221 */ /* 0x000fe20000010000 */
[----:B------:R-:W-:Y:S01]  /*103d0*/  FFMA.FTZ R16, R11, R59, R8 ;  /* 0x0000003b0b107223 */ /* 0x000fe20000010008 */
[C---:B------:R-:W-:Y:S01]  /*103e0*/  FFMA.FTZ R6, R3.reuse, R6, R12 ;  /* 0x0000000603067223 */ /* 0x040fe2000001000c */
[----:B------:R-:W-:Y:S01]  /*103f0*/  FFMA.FTZ R17, R3, R17, R0 ;  /* 0x0000001103117223 */ /* 0x000fe20000010000 */
[----:B0-----:R-:W-:Y:S06]  /*10400*/  BRA `(.L_x_1381) ;  /* 0x000000a800647947 */ /* 0x001fec0003800000 */
.L_x_1380:
        /* <DEDUP_REMOVED lines=9> */
[----:B------:R-:W-:Y:S04]  /*104a0*/  STL [R1+0x968], R45 ;  /* 0x0009682d01007387 */ /* 0x000fe80000100800 */
[----:B------:R-:W-:Y:S04]  /*104b0*/  STL [R1+0x964], R44 ;  /* 0x0009642c01007387 */ /* 0x000fe80000100800 */
[----:B------:R-:W-:Y:S04]  /*104c0*/  STL [R1+0x960], R43 ;  /* 0x0009602b01007387 */ /* 0x000fe80000100800 */
[----:B------:R-:W-:Y:S01]  /*104d0*/  STL [R1+0x95c], R42 ;  /* 0x00095c2a01007387 */ /* 0x000fe20000100800 */
[----:B--2---:R-:W-:-:S04]  /*104e0*/  FADD.FTZ R2, R2, -UR28 ;  /* 0x8000001c02027e21 */ /* 0x004fc80008010000 */
[----:B------:R-:W-:-:S04]  /*104f0*/  FMUL.FTZ R2, R2, UR16 ;  /* 0x0000001002027c20 */ /* 0x000fc80008410000 */
[----:B------:R-:W-:-:S04]  /*10500*/  FFMA.FTZ R4, R48, R2, R46 ;  /* 0x0000000230047223 */ /* 0x000fc8000001002e */
[----:B------:R-:W-:-:S06]  /*10510*/  FMUL.FTZ R3, R4, -1.4426950216293334961 ;  /* 0xbfb8aa3b04037820 */ /* 0x000fcc0000410000 */
[----:B------:R-:W0:Y:S02]  /*10520*/  MUFU.EX2 R3, R3 ;  /* 0x0000000300037308 */ /* 0x000e240000000800 */
[----:B0-----:R-:W-:-:S04]  /*10530*/  FADD.FTZ R3, R3, 1 ;  /* 0x3f80000003037421 */ /* 0x001fc80000010000 */
[----:B------:R3:W4:Y:S02]  /*10540*/  MUFU.RCP R5, R3 ;  /* 0x0000000300057308 */ /* 0x0007240000001000 */
[----:B---3--:R-:W-:Y:S02]  /*10550*/  FADD.FTZ R3, R8, -UR28 ;  /* 0x8000001c08037e21 */ /* 0x008fe40008010000 */
[----:B------:R-:W2:Y:S01]  /*10560*/  LDL.LU R8, [R1+0x474] ;  /* 0x0004740001087983 */ /* 0x000ea20000300800 */
[----:B----4-:R-:W-:Y:S01]  /*10570*/  FMUL.FTZ R6, R5, R10 ;  /* 0x0000000a05067220 */ /* 0x010fe20000410000 */
[----:B------:R-:W-:Y:S01]  /*10580*/  FMUL.FTZ R10, R3, UR16 ;  /* 0x00000010030a7c20 */ /* 0x000fe20008410000 */
[----:B------:R-:W-:-:S03]  /*10590*/  FADD.FTZ R5, -R5, 1 ;  /* 0x3f80000005057421 */ /* 0x000fc60000010100 */
[----:B------:R-:W-:Y:S01]  /*105a0*/  FFMA.FTZ R3, R49, R10, R47 ;  /* 0x0000000a31037223 */ /* 0x000fe2000001002f */
[----:B------:R-:W-:-:S03]  /*105b0*/  FFMA.FTZ R4, R4, R5, 1 ;  /* 0x3f80000004047423 */ /* 0x000fc60000010005 */
[----:B------:R-:W-:-:S06]  /*105c0*/  FMUL.FTZ R5, R3, -1.4426950216293334961 ;  /* 0xbfb8aa3b03057820 */ /* 0x000fcc0000410000 */
[----:B------:R-:W0:Y:S02]  /*105d0*/  MUFU.EX2 R5, R5 ;  /* 0x0000000500057308 */ /* 0x000e240000000800 */
[----:B0-----:R-:W-:-:S06]  /*105e0*/  FADD.FTZ R5, R5, 1 ;  /* 0x3f80000005057421 */ /* 0x001fcc0000010000 */
[----:B------:R-:W0:Y:S02]  /*105f0*/  MUFU.RCP R5, R5 ;  /* 0x0000000500057308 */ /* 0x000e240000001000 */
[C---:B0-----:R-:W-:Y:S01]  /*10600*/  FMUL.FTZ R7, R5.reuse, R9 ;  /* 0x0000000905077220 */ /* 0x041fe20000410000 */
[----:B------:R-:W-:-:S04]  /*10610*/  FADD.FTZ R5, -R5, 1 ;  /* 0x3f80000005057421 */ /* 0x000fc80000010100 */
[----:B------:R-:W-:-:S04]  /*10620*/  FFMA.FTZ R5, R3, R5, 1 ;  /* 0x3f80000003057423 */ /* 0x000fc80000010005 */
[----:B------:R-:W-:-:S04]  /*10630*/  FMUL.FTZ R9, R7, R5 ;  /* 0x0000000507097220 */ /* 0x000fc80000410000 */
[----:B------:R-:W-:Y:S01]  /*10640*/  FMUL.FTZ R7, R49, R9 ;  /* 0x0000000931077220 */ /* 0x000fe20000410000 */
[----:B------:R0:W-:Y:S04]  /*10650*/  STL [R1+0x668], R9 ;  /* 0x0006680901007387 */ /* 0x0001e80000100800 */
[----:B0-----:R-:W3:Y:S01]  /*10660*/  LDL.LU R9, [R1+0x5d0] ;  /* 0x0005d00001097983 */ /* 0x001ee20000300800 */
[----:B------:R-:W-:-:S04]  /*10670*/  FMUL.FTZ R4, R6, R4 ;  /* 0x0000000406047220 */ /* 0x000fc80000410000 */
[----:B------:R-:W-:-:S04]  /*10680*/  FMUL.FTZ R6, R48, R4 ;  /* 0x0000000430067220 */ /* 0x000fc80000410000 */
[----:B------:R-:W-:Y:S01]  /*10690*/  FFMA.FTZ R3, R2, R6, RZ ;  /* 0x0000000602037223 */ /* 0x000fe200000100ff */
[----:B------:R-:W-:Y:S01]  /*106a0*/  FADD.FTZ R6, RZ, R6 ;  /* 0x00000006ff067221 */ /* 0x000fe20000010000 */
[----:B------:R0:W-:Y:S02]  /*106b0*/  STL [R1+0x934], R10 ;  /* 0x0009340a01007387 */ /* 0x0001e40000100800 */
[----:B------:R-:W-:Y:S01]  /*106c0*/  FFMA.FTZ R3, R10, R7, R3 ;  /* 0x000000070a037223 */ /* 0x000fe20000010003 */
[----:B------:R-:W-:Y:S01]  /*106d0*/  FADD.FTZ R5, R12, -UR28 ;  /* 0x8000001c0c057e21 */ /* 0x000fe20008010000 */
[----:B------:R-:W-:Y:S01]  /*106e0*/  FFMA.FTZ R2, R2, R4, RZ ;  /* 0x0000000402027223 */ /* 0x000fe200000100ff */
[----:B------:R-:W4:Y:S01]  /*106f0*/  LDL.LU R12, [R1+0x4a4] ;  /* 0x0004a400010c7983 */ /* 0x000f220000300800 */
[----:B0-----:R-:W-:-:S05]  /*10700*/  FADD.FTZ R10, R7, R6 ;  /* 0x00000006070a7221 */ /* 0x001fca0000010000 */
[----:B------:R0:W-:Y:S01]  /*10710*/  STL [R1+0x950], R10 ;  /* 0x0009500a01007387 */ /* 0x0001e20000100800 */
[----:B------:R-:W-:-:S03]  /*10720*/  FMUL.FTZ R5, R5, UR16 ;  /* 0x0000001005057c20 */ /* 0x000fc60008410000 */
[----:B0-----:R-:W4:Y:S01]  /*10730*/  LDL.LU R10, [R1+0x5f4] ;  /* 0x0005f400010a7983 */ /* 0x001f220000300800 */
[----:B------:R-:W-:-:S04]  /*10740*/  FFMA.FTZ R6, R48, R5, R46 ;  /* 0x0000000530067223 */ /* 0x000fc8000001002e */
[----:B------:R-:W-:-:S06]  /*10750*/  FMUL.FTZ R7, R6, -1.4426950216293334961 ;  /* 0xbfb8aa3b06077820 */ /* 0x000fcc0000410000 */
[----:B------:R-:W0:Y:S02]  /*10760*/  MUFU.EX2 R7, R7 ;  /* 0x0000000700077308 */ /* 0x000e240000000800 */
[----:B0-----:R-:W-:-:S06]  /*10770*/  FADD.FTZ R7, R7, 1 ;  /* 0x3f80000007077421 */ /* 0x001fcc0000010000 */
[----:B------:R-:W2:Y:S01]  /*10780*/  MUFU.RCP R7, R7 ;  /* 0x0000000700077308 */ /* 0x000ea20000001000 */
[----:B------:R-:W-:Y:S01]  /*10790*/  FADD.FTZ R4, RZ, R4 ;  /* 0x00000004ff047221 */ /* 0x000fe20000010000 */
[C---:B--2---:R-:W-:Y:S01]  /*107a0*/  FMUL.FTZ R8, R7.reuse, R8 ;  /* 0x0000000807087220 */ /* 0x044fe20000410000 */
[----:B------:R-:W-:-:S04]  /*107b0*/  FADD.FTZ R7, -R7, 1 ;  /* 0x3f80000007077421 */ /* 0x000fc80000010100 */
[----:B------:R-:W-:Y:S01]  /*107c0*/  FFMA.FTZ R7, R6, R7, 1 ;  /* 0x3f80000006077423 */ /* 0x000fe20000010007 */
[----:B------:R-:W-:Y:S02]  /*107d0*/  FADD.FTZ R6, R11, -UR28 ;  /* 0x8000001c0b067e21 */ /* 0x000fe40008010000 */
[----:B------:R-:W2:Y:S01]  /*107e0*/  LDL.LU R11, [R1+0x604] ;  /* 0x00060400010b7983 */ /* 0x000ea20000300800 */
[----:B------:R-:W-:-:S04]  /*107f0*/  FMUL.FTZ R7, R8, R7 ;  /* 0x0000000708077220 */ /* 0x000fc80000410000 */
[----:B------:R-:W-:Y:S01]  /*10800*/  FADD.FTZ R4, R4, R7 ;  /* 0x0000000704047221 */ /* 0x000fe20000010000 */
[-C--:B------:R-:W-:Y:S01]  /*10810*/  FFMA.FTZ R2, R5, R7.reuse, R2 ;  /* 0x0000000705027223 */ /* 0x080fe20000010002 */
[----:B------:R-:W-:-:S03]  /*10820*/  FMUL.FTZ R8, R48, R7 ;  /* 0x0000000730087220 */ /* 0x000fc60000410000 */
[----:B------:R0:W-:Y:S01]  /*10830*/  STL [R1+0x94c], R4 ;  /* 0x00094c0401007387 */ /* 0x0001e20000100800 */
[----:B------:R-:W-:-:S03]  /*10840*/  FFMA.FTZ R3, R5, R8, R3 ;  /* 0x0000000805037223 */ /* 0x000fc60000010003 */
[----:B------:R1:W-:Y:S01]  /*10850*/  STL [R1+0x948], R2 ;  /* 0x0009480201007387 */ /* 0x0003e20000100800 */
[----:B0-----:R-:W-:-:S03]  /*10860*/  FMUL.FTZ R4, R6, UR16 ;  /* 0x0000001006047c20 */ /* 0x001fc60008410000 */
[----:B------:R0:W-:Y:S01]  /*10870*/  STL [R1+0x944], R3 ;  /* 0x0009440301007387 */ /* 0x0001e20000100800 */
[----:B-1----:R-:W-:-:S04]  /*10880*/  FFMA.FTZ R2, R49, R4, R47 ;  /* 0x0000000431027223 */ /* 0x002fc8000001002f */
[----:B0-----:R-:W-:-:S06]  /*10890*/  FMUL.FTZ R3, R2, -1.4426950216293334961 ;  /* 0xbfb8aa3b02037820 */ /* 0x001fcc0000410000 */
[----:B------:R-:W0:Y:S02]  /*108a0*/  MUFU.EX2 R3, R3 ;  /* 0x0000000300037308 */ /* 0x000e240000000800 */
[----:B0-----:R-:W-:-:S06]  /*108b0*/  FADD.FTZ R3, R3, 1 ;  /* 0x3f80000003037421 */ /* 0x001fcc0000010000 */
[----:B------:R-:W0:Y:S01]  /*108c0*/  MUFU.RCP R3, R3 ;  /* 0x0000000300037308 */ /* 0x000e220000001000 */
[----:B------:R0:W-:Y:S02]  /*108d0*/  STL [R1+0x920], R4 ;  /* 0x0009200401007387 */ /* 0x0001e40000100800 */
[C---:B0-----:R-:W-:Y:S01]  /*108e0*/  FMUL.FTZ R4, R3.reuse, R17 ;  /* 0x0000001103047220 */ /* 0x041fe20000410000 */
[----:B------:R-:W-:Y:S01]  /*108f0*/  FADD.FTZ R3, -R3, 1 ;  /* 0x3f80000003037421 */ /* 0x000fe20000010100 */
[----:B------:R-:W2:Y:S01]  /*10900*/  LDL.LU R17, [R1+0x4a0] ;  /* 0x0004a00001117983 */ /* 0x000ea20000300800 */
[----:B---3--:R-:W-:Y:S02]  /*10910*/  FADD.FTZ R5, R9, -UR28 ;  /* 0x8000001c09057e21 */ /* 0x008fe40008010000 */
[----:B------:R-:W-:Y:S01]  /*10920*/  FFMA.FTZ R3, R2, R3, 1 ;  /* 0x3f80000002037423 */ /* 0x000fe20000010003 */
[----:B------:R-:W3:Y:S01]  /*10930*/  LDL.LU R9, [R1+0x638] ;  /* 0x0006380001097983 */ /* 0x000ee20000300800 */
[----:B------:R-:W-:-:S02]  /*10940*/  FMUL.FTZ R6, R5, UR16 ;  /* 0x0000001005067c20 */ /* 0x000fc40008410000 */
[----:B------:R-:W-:Y:S02]  /*10950*/  FMUL.FTZ R3, R4, R3 ;  /* 0x0000000304037220 */ /* 0x000fe40000410000 */
[----:B------:R-:W-:-:S03]  /*10960*/  FFMA.FTZ R2, R48, R6, R46 ;  /* 0x0000000630027223 */ /* 0x000fc6000001002e */
[----:B------:R0:W-:Y:S02]  /*10970*/  STL [R1+0x654], R3 ;  /* 0x0006540301007387 */ /* 0x0001e40000100800 */
[----:B0-----:R-:W-:-:S06]  /*10980*/  FMUL.FTZ R3, R2, -1.4426950216293334961 ;  /* 0xbfb8aa3b02037820 */ /* 0x001fcc0000410000 */
[----:B------:R-:W0:Y:S02]  /*10990*/  MUFU.EX2 R3, R3 ;  /* 0x0000000300037308 */ /* 0x000e240000000800 */
[----:B0-----:R-:W-:-:S06]  /*109a0*/  FADD.FTZ R3, R3, 1 ;  /* 0x3f80000003037421 */ /* 0x001fcc0000010000 */
[----:B------:R-:W0:Y:S01]  /*109b0*/  MUFU.RCP R3, R3 ;  /* 0x0000000300037308 */ /* 0x000e220000001000 */
[----:B----4-:R-:W-:Y:S02]  /*109c0*/  FADD.FTZ R5, R10, -UR28 ;  /* 0x8000001c0a057e21 */ /* 0x010fe40008010000 */
[----:B------:R-:W4:Y:S01]  /*109d0*/  LDL.LU R10, [R1+0x648] ;  /* 0x00064800010a7983 */ /* 0x000f220000300800 */
[----:B0-----:R-:W-:-:S03]  /*109e0*/  FMUL.FTZ R4, R3, R13 ;  /* 0x0000000d03047220 */ /* 0x001fc60000410000 */
[----:B------:R-:W4:Y:S04]  /*109f0*/  LDL.LU R13, [R1+0x4c0] ;  /* 0x0004c000010d7983 */ /* 0x000f280000300800 */
[----:B------:R0:W-:Y:S02]  /*10a00*/  STL [R1+0x91c], R6 ;  /* 0x00091c0601007387 */ /* 0x0001e40000100800 */
[----:B0-----:R-:W-:Y:S01]  /*10a10*/  FMUL.FTZ R6, R5, UR16 ;  /* 0x0000001005067c20 */ /* 0x001fe20008410000 */
[----:B------:R-:W-:-:S04]  /*10a20*/  FADD.FTZ R3, -R3, 1 ;  /* 0x3f80000003037421 */ /* 0x000fc80000010100 */
[----:B------:R-:W-:Y:S01]  /*10a30*/  FFMA.FTZ R3, R2, R3, 1 ;  /* 0x3f80000002037423 */ /* 0x000fe20000010003 */
[----:B------:R-:W-:-:S03]  /*10a40*/  FFMA.FTZ R2, R49, R6, R47 ;  /* 0x0000000631027223 */ /* 0x000fc6000001002f */
[----:B------:R-:W-:-:S05]  /*10a50*/  FMUL.FTZ R3, R4, R3 ;  /* 0x0000000304037220 */ /* 0x000fca0000410000 */
[----:B------:R0:W-:Y:S02]  /*10a60*/  STL [R1+0x650], R3 ;  /* 0x0006500301007387 */ /* 0x0001e40000100800 */
[----:B0-----:R-:W-:-:S06]  /*10a70*/  FMUL.FTZ R3, R2, -1.4426950216293334961 ;  /* 0xbfb8aa3b02037820 */ /* 0x001fcc0000410000 */
[----:B------:R-:W0:Y:S02]  /*10a80*/  MUFU.EX2 R3, R3 ;  /* 0x0000000300037308 */ /* 0x000e240000000800 */
[----:B0-----:R-:W-:Y:S01]  /*10a90*/  FADD.FTZ R3, R3, 1 ;  /* 0x3f80000003037421 */ /* 0x001fe20000010000 */
[----:B--2---:R-:W-:Y:S02]  /*10aa0*/  FADD.FTZ R5, R11, -UR28 ;  /* 0x8000001c0b057e21 */ /* 0x004fe40008010000 */
[----:B------:R-:W2:Y:S03]  /*10ab0*/  LDL.LU R11, [R1+0x670] ;  /* 0x00067000010b7983 */ /* 0x000ea60000300800 */
[----:B------:R-:W0:Y:S01]  /*10ac0*/  MUFU.RCP R3, R3 ;  /* 0x0000000300037308 */ /* 0x000e220000001000 */
[----:B------:R1:W-:Y:S01]  /*10ad0*/  STL [R1+0x910], R6 ;  /* 0x0009100601007387 */ /* 0x0003e20000100800 */
[C---:B0-----:R-:W-:Y:S01]  /*10ae0*/  FMUL.FTZ R4, R3.reuse, R12 ;  /* 0x0000000c03047220 */ /* 0x041fe20000410000 */
[----:B------:R-:W-:-:S02]  /*10af0*/  FADD.FTZ R3, -R3, 1 ;  /* 0x3f80000003037421 */ /* 0x000fc40000010100 */
[----:B------:R-:W2:Y:S01]  /*10b00*/  LDL.LU R12, [R1+0x4b0] ;  /* 0x0004b000010c7983 */ /* 0x000ea20000300800 */
[----:B-1----:R-:W-:Y:S01]  /*10b10*/  FMUL.FTZ R6, R5, UR16 ;  /* 0x0000001005067c20 */ /* 0x002fe20008410000 */
[----:B------:R-:W-:-:S03]  /*10b20*/  FFMA.FTZ R3, R2, R3, 1 ;  /* 0x3f80000002037423 */ /* 0x000fc60000010003 */
[----:B------:R-:W-:Y:S01]  /*10b30*/  FFMA.FTZ R2, R48, R6, R46 ;  /* 0x0000000630027223 */ /* 0x000fe2000001002e */
[----:B------:R-:W-:-:S05]  /*10b40*/  FMUL.FTZ R3, R4, R3 ;  /* 0x0000000304037220 */ /* 0x000fca0000410000 */
[----:B------:R0:W-:Y:S02]  /*10b50*/  STL [R1+0x644], R3 ;  /* 0x0006440301007387 */ /* 0x0001e40000100800 */
[----:B0-----:R-:W-:-:S06]  /*10b60*/  FMUL.FTZ R3, R2, -1.4426950216293334961 ;  /* 0xbfb8aa3b02037820 */ /* 0x001fcc0000410000 */
[----:B------:R-:W0:Y:S02]  /*10b70*/  MUFU.EX2 R3, R3 ;  /* 0x0000000300037308 */ /* 0x000e240000000800 */
[----:B0-----:R-:W-:-:S06]  /*10b80*/  FADD.FTZ R3, R3, 1 ;  /* 0x3f80000003037421 */ /* 0x001fcc0000010000 */
[----:B------:R-:W0:Y:S01]  /*10b90*/  MUFU.RCP R3, R3 ;  /* 0x0000000300037308 */ /* 0x000e220000001000 */
[----:B------:R1:W-:Y:S01]  /*10ba0*/  STL [R1+0x904], R6 ;  /* 0x0009040601007387 */ /* 0x0003e20000100800 */
[----:B---3--:R-:W-:-:S03]  /*10bb0*/  FADD.FTZ R5, R9, -UR28 ;  /* 0x8000001c09057e21 */ /* 0x008fc60008010000 */
[----:B------:R-:W3:Y:S01]  /*10bc0*/  LDL.LU R9, [R1+0x674] ;  /* 0x0006740001097983 */ /* 0x000ee20000300800 */
[C---:B0-----:R-:W-:Y:S01]  /*10bd0*/  FMUL.FTZ R4, R3.reuse, R17 ;  /* 0x0000001103047220 */ /* 0x041fe20000410000 */
[----:B------:R-:W-:Y:S02]  /*10be0*/  FADD.FTZ R3, -R3, 1 ;  /* 0x3f80000003037421 */ /* 0x000fe40000010100 */
[----:B------:R-:W3:Y:S01]  /*10bf0*/  LDL.LU R17, [R1+0x4b4] ;  /* 0x0004b40001117983 */ /* 0x000ee20000300800 */
        /* <DEDUP_REMOVED lines=21> */
[----:B------:R-:W0:Y:S01]  /*10d50*/  MUFU.EX2 R3, R3 ;  /* 0x0000000300037308 */ /* 0x000e220000000800 */
[----:B--2---:R-:W-:Y:S02]  /*10d60*/  FADD.FTZ R5, R11, -UR28 ;  /* 0x8000001c0b057e21 */ /* 0x004fe40008010000 */
[----:B------:R-:W2:Y:S01]  /*10d70*/  LDL.LU R11, [R1+0x6c0] ;  /* 0x0006c000010b7983 */ /* 0x000ea20000300800 */
[----:B0-----:R-:W-:-:S06]  /*10d80*/  FADD.FTZ R3, R3, 1 ;  /* 0x3f80000003037421 */ /* 0x001fcc0000010000 */
[----:B------:R-:W0:Y:S01]  /*10d90*/  MUFU.RCP R3, R3 ;  /* 0x0000000300037308 */ /* 0x000e220000001000 */
[----:B------:R1:W-:Y:S02]  /*10da0*/  STL [R1+0x8f4], R6 ;  /* 0x0008f40601007387 */ /* 0x0003e40000100800 */
[----:B-1----:R-:W-:Y:S01]  /*10db0*/  FMUL.FTZ R6, R5, UR16 ;  /* 0x0000001005067c20 */ /* 0x002fe20008410000 */
[C---:B0-----:R-:W-:Y:S01]  /*10dc0*/  FMUL.FTZ R4, R3.reuse, R12 ;  /* 0x0000000c03047220 */ /* 0x041fe20000410000 */
[----:B------:R-:W-:Y:S01]  /*10dd0*/  FADD.FTZ R3, -R3, 1 ;  /* 0x3f80000003037421 */ /* 0x000fe20000010100 */
[----:B------:R-:W2:Y:S03]  /*10de0*/  LDL.LU R12, [R1+0x4e0] ;  /* 0x0004e000010c7983 */ /* 0x000ea60000300800 */
        /* <DEDUP_REMOVED lines=11> */
[----:B-1----:R-:W-:Y:S01]  /*10ea0*/  FMUL.FTZ R6, R5, UR16 ;  /* 0x0000001005067c20 */ /* 0x002fe20008410000 */
[C---:B0-----:R-:W-:Y:S01]  /*10eb0*/  FMUL.FTZ R4, R3.reuse, R17 ;  /* 0x0000001103047220 */ /* 0x041fe20000410000 */
[----:B------:R-:W-:Y:S01]  /*10ec0*/  FADD.FTZ R3, -R3, 1 ;  /* 0x3f80000003037421 */ /* 0x000fe20000010100 */
[----:B------:R-:W3:Y:S03]  /*10ed0*/  LDL.LU R17, [R1+0x4c4] ;  /* 0x0004c40001117983 */ /* 0x000ee60000300800 */
        /* <DEDUP_REMOVED lines=703> */
[----:B------:R-:W-:-:S03]  /*13ad0*/  FADD.FTZ R3, -R3, 1 ;  /* 0x3f80000003037421 */ /* 0x000fc60000010100 */
[----:B------:R-:W-:Y:S01]  /*13ae0*/  STL [R1+0x6c4], R6 ;  /* 0x0006c40601007387 */ /* 0x000fe20000100800 */
[----:B------:R-:W-:Y:S01]  /*13af0*/  FFMA.FTZ R3, R2, R3, 1 ;  /* 0x3f80000002037423 */ /* 0x000fe20000010003 */
[----:B------:R-:W-:Y:S02]  /*13b00*/  FFMA.FTZ R2, R49, R6, R47 ;  /* 0x0000000631027223 */ /* 0x000fe4000001002f */
[----:B------:R-:W2:Y:S01]  /*13b10*/  LDL.LU R12, [R1+0x458] ;  /* 0x00045800010c7983 */ /* 0x000ea20000300800 */
[----:B------:R-:W-:-:S05]  /*13b20*/  FMUL.FTZ R3, R4, R3 ;  /* 0x0000000304037220 */ /* 0x000fca0000410000 */
[----:B------:R0:W-:Y:S02]  /*13b30*/  STL [R1+0x464], R3 ;  /* 0x0004640301007387 */ /* 0x0001e40000100800 */
[----:B0-----:R-:W-:-:S06]  /*13b40*/  FMUL.FTZ R3, R2, -1.4426950216293334961 ;  /* 0xbfb8aa3b02037820 */ /* 0x001fcc0000410000 */
[----:B------:R-:W0:Y:S02]  /*13b50*/  MUFU.EX2 R3, R3 ;  /* 0x0000000300037308 */ /* 0x000e240000000800 */
[----:B0-----:R-:W-:-:S06]  /*13b60*/  FADD.FTZ R3, R3, 1 ;  /* 0x3f80000003037421 */ /* 0x001fcc0000010000 */
[----:B------:R-:W0:Y:S01]  /*13b70*/  MUFU.RCP R3, R3 ;  /* 0x0000000300037308 */ /* 0x000e220000001000 */
[----:B---3--:R-:W-:Y:S02]  /*13b80*/  FADD.FTZ R5, R9, -UR28 ;  /* 0x8000001c09057e21 */ /* 0x008fe40008010000 */
[----:B------:R-:W3:Y:S02]  /*13b90*/  LDL.LU R9, [R1+0x764] ;  /* 0x0007640001097983 */ /* 0x000ee40000300800 */
[----:B------:R-:W-:Y:S01]  /*13ba0*/  FMUL.FTZ R6, R5, UR16 ;  /* 0x0000001005067c20 */ /* 0x000fe20008410000 */
[C---:B0-----:R-:W-:Y:S01]  /*13bb0*/  FMUL.FTZ R4, R3.reuse, R17 ;  /* 0x0000001103047220 */ /* 0x041fe20000410000 */
[----:B------:R-:W-:-:S03]  /*13bc0*/  FADD.FTZ R3, -R3, 1 ;  /* 0x3f80000003037421 */ /* 0x000fc60000010100 */
[----:B------:R-:W-:Y:S01]  /*13bd0*/  STL [R1+0x6c0], R6 ;  /* 0x0006c00601007387 */ /* 0x000fe20000100800 */
[----:B------:R-:W-:Y:S01]  /*13be0*/  FFMA.FTZ R3, R2, R3, 1 ;  /* 0x3f80000002037423 */ /* 0x000fe20000010003 */
[----:B------:R-:W-:Y:S02]  /*13bf0*/  FFMA.FTZ R2, R48, R6, R46 ;  /* 0x0000000630027223 */ /* 0x000fe4000001002e */
[----:B------:R-:W3:Y:S01]  /*13c00*/  LDL.LU R17, [R1+0x454] ;  /* 0x0004540001117983 */ /* 0x000ee20000300800 */
[----:B------:R-:W-:-:S05]  /*13c10*/  FMUL.FTZ R3, R4, R3 ;  /* 0x0000000304037220 */ /* 0x000fca0000410000 */
[----:B------:R0:W-:Y:S02]  /*13c20*/  STL [R1+0x460], R3 ;  /* 0x0004600301007387 */ /* 0x0001e40000100800 */
[----:B0-----:R-:W-:-:S06]  /*13c30*/  FMUL.FTZ R3, R2, -1.4426950216293334961 ;  /* 0xbfb8aa3b02037820 */ /* 0x001fcc0000410000 */
[----:B------:R-:W0:Y:S02]  /*13c40*/  MUFU.EX2 R3, R3 ;  /* 0x0000000300037308 */ /* 0x000e240000000800 */
[----:B0-----:R-:W-:-:S06]  /*13c50*/  FADD.FTZ R3, R3, 1 ;  /* 0x3f80000003037421 */ /* 0x001fcc0000010000 */
[----:B------:R-:W0:Y:S01]  /*13c60*/  MUFU.RCP R3, R3 ;  /* 0x0000000300037308 */ /* 0x000e220000001000 */
[----:B----4-:R-:W-:-:S04]  /*13c70*/  FADD.FTZ R5, R10, -UR28 ;  /* 0x8000001c0a057e21 */ /* 0x010fc80008010000 */
[----:B------:R-:W-:Y:S01]  /*13c80*/  FMUL.FTZ R6, R5, UR16 ;  /* 0x0000001005067c20 */ /* 0x000fe20008410000 */
[C---:B0-----:R-:W-:Y:S01]  /*13c90*/  FMUL.FTZ R4, R3.reuse, R13 ;  /* 0x0000000d03047220 */ /* 0x041fe20000410000 */
[----:B------:R-:W-:Y:S01]  /*13ca0*/  FADD.FTZ R3, -R3, 1 ;  /* 0x3f80000003037421 */ /* 0x000fe20000010100 */
[----:B------:R-:W-:Y:S03]  /*13cb0*/  STL [R1+0x890], R8 ;  /* 0x0008900801007387 */ /* 0x000fe60000100800 */
[----:B------:R-:W-:Y:S01]  /*13cc0*/  FFMA.FTZ R3, R2, R3, 1 ;  /* 0x3f80000002037423 */ /* 0x000fe20000010003 */
[----:B------:R-:W-:Y:S03]  /*13cd0*/  STL [R1+0x6bc], R6 ;  /* 0x0006bc0601007387 */ /* 0x000fe60000100800 */
[----:B------:R-:W-:Y:S01]  /*13ce0*/  FMUL.FTZ R3, R4, R3 ;  /* 0x0000000304037220 */ /* 0x000fe20000410000 */
[----:B------:R-:W4:Y:S04]  /*13cf0*/  LDL.LU R13, [R1+0x450] ;  /* 0x00045000010d7983 */ /* 0x000f280000300800 */
[----:B------:R0:W-:Y:S04]  /*13d00*/  STL [R1+0x45c], R3 ;  /* 0x00045c0301007387 */ /* 0x0001e80000100800 */
[----:B------:R-:W4:Y:S01]  /*13d10*/  LDL.LU R10, [R1+0x748] ;  /* 0x00074800010a7983 */ /* 0x000f220000300800 */
[----:B--2---:R-:W-:Y:S01]  /*13d20*/  FADD.FTZ R5, R11, -UR28 ;  /* 0x8000001c0b057e21 */ /* 0x004fe20008010000 */
[----:B------:R-:W-:-:S02]  /*13d30*/  FFMA.FTZ R2, R49, R6, R47 ;  /* 0x0000000631027223 */ /* 0x000fc4000001002f */
[----:B------:R-:W2:Y:S02]  /*13d40*/  LDL.LU R11, [R1+0x74c] ;  /* 0x00074c00010b7983 */ /* 0x000ea40000300800 */
[----:B0-----:R-:W-:Y:S02]  /*13d50*/  FMUL.FTZ R3, R2, -1.4426950216293334961 ;  /* 0xbfb8aa3b02037820 */ /* 0x001fe40000410000 */
[----:B------:R-:W2:Y:S04]  /*13d60*/  LDL.LU R57, [R1+0x5d8] ;  /* 0x0005d80001397983 */ /* 0x000ea80000300800 */
[----:B------:R-:W2:Y:S01]  /*13d70*/  LDL.LU R18, [R1+0x884] ;  /* 0x0008840001127983 */ /* 0x000ea20000300800 */
[----:B------:R-:W0:Y:S03]  /*13d80*/  MUFU.EX2 R3, R3 ;  /* 0x0000000300037308 */ /* 0x000e260000000800 */
[----:B------:R-:W2:Y:S01]  /*13d90*/  LDL.LU R45, [R1+0x888] ;  /* 0x00088800012d7983 */ /* 0x000ea20000300800 */
[----:B------:R-:W-:Y:S01]  /*13da0*/  FADD.FTZ R14, R14, -UR28 ;  /* 0x8000001c0e0e7e21 */ /* 0x000fe20008010000 */
[----:B------:R-:W-:-:S02]  /*13db0*/  FADD.FTZ R15, R15, -UR28 ;  /* 0x8000001c0f0f7e21 */ /* 0x000fc40008010000 */
[----:B------:R-:W2:Y:S04]  /*13dc0*/  LDL.LU R43, [R1+0x5c0] ;  /* 0x0005c000012b7983 */ /* 0x000ea80000300800 */
[----:B------:R-:W2:Y:S01]  /*13dd0*/  LDL.LU R44, [R1+0x5a0] ;  /* 0x0005a000012c7983 */ /* 0x000ea20000300800 */
[----:B0-----:R-:W-:-:S03]  /*13de0*/  FADD.FTZ R3, R3, 1 ;  /* 0x3f80000003037421 */ /* 0x001fc60000010000 */
[----:B------:R-:W2:Y:S03]  /*13df0*/  LDL.LU R42, [R1+0x5a4] ;  /* 0x0005a400012a7983 */ /* 0x000ea60000300800 */
[----:B------:R-:W0:Y:S01]  /*13e00*/  MUFU.RCP R3, R3 ;  /* 0x0000000300037308 */ /* 0x000e220000001000 */
[----:B------:R-:W-:Y:S01]  /*13e10*/  FMUL.FTZ R6, R5, UR16 ;  /* 0x0000001005067c20 */ /* 0x000fe20008410000 */
[C---:B0-----:R-:W-:Y:S01]  /*13e20*/  FMUL.FTZ R4, R3.reuse, R12 ;  /* 0x0000000c03047220 */ /* 0x041fe20000410000 */
[----:B------:R-:W-:Y:S01]  /*13e30*/  FADD.FTZ R3, -R3, 1 ;  /* 0x3f80000003037421 */ /* 0x000fe20000010100 */
[----:B------:R-:W2:Y:S03]  /*13e40*/  LDL.LU R12, [R1+0x44c] ;  /* 0x00044c00010c7983 */ /* 0x000ea60000300800 */
[----:B------:R-:W-:Y:S01]  /*13e50*/  FFMA.FTZ R3, R2, R3, 1 ;  /* 0x3f80000002037423 */ /* 0x000fe20000010003 */
[----:B------:R-:W-:-:S03]  /*13e60*/  FFMA.FTZ R2, R48, R6, R46 ;  /* 0x0000000630027223 */ /* 0x000fc6000001002e */
[----:B------:R-:W-:-:S05]  /*13e70*/  FMUL.FTZ R3, R4, R3 ;  /* 0x0000000304037220 */ /* 0x000fca0000410000 */
[----:B------:R0:W-:Y:S02]  /*13e80*/  STL [R1+0x458], R3 ;  /* 0x0004580301007387 */ /* 0x0001e40000100800 */
[----:B0-----:R-:W-:Y:S01]  /*13e90*/  FMUL.FTZ R3, R2, -1.4426950216293334961 ;  /* 0xbfb8aa3b02037820 */ /* 0x001fe20000410000 */
[----:B---3--:R-:W-:Y:S02]  /*13ea0*/  FADD.FTZ R5, R9, -UR28 ;  /* 0x8000001c09057e21 */ /* 0x008fe40008010000 */
[----:B------:R-:W3:Y:S03]  /*13eb0*/  LDL.LU R9, [R1+0x740] ;  /* 0x0007400001097983 */ /* 0x000ee60000300800 */
[----:B------:R-:W0:Y:S02]  /*13ec0*/  MUFU.EX2 R3, R3 ;  /* 0x0000000300037308 */ /* 0x000e240000000800 */
[----:B0-----:R-:W-:-:S06]  /*13ed0*/  FADD.FTZ R3, R3, 1 ;  /* 0x3f80000003037421 */ /* 0x001fcc0000010000 */
[----:B------:R-:W0:Y:S01]  /*13ee0*/  MUFU.RCP R3, R3 ;  /* 0x0000000300037308 */ /* 0x000e220000001000 */
[----:B------:R1:W-:Y:S02]  /*13ef0*/  STL [R1+0x6b8], R6 ;  /* 0x0006b80601007387 */ /* 0x0003e40000100800 */
[----:B-1----:R-:W-:Y:S01]  /*13f00*/  FMUL.FTZ R6, R5, UR16 ;  /* 0x0000001005067c20 */ /* 0x002fe20008410000 */
[C---:B0-----:R-:W-:Y:S02]  /*13f10*/  FMUL.FTZ R4, R3.reuse, R17 ;  /* 0x0000001103047220 */ /* 0x041fe40000410000 */
[----:B------:R-:W3:Y:S01]  /*13f20*/  LDL.LU R17, [R1+0x448] ;  /* 0x0004480001117983 */ /* 0x000ee20000300800 */
[----:B------:R-:W-:Y:S01]  /*13f30*/  FADD.FTZ R3, -R3, 1 ;  /* 0x3f80000003037421 */ /* 0x000fe20000010100 */
[----:B----4-:R-:W-:Y:S02]  /*13f40*/  FADD.FTZ R5, R10, -UR28 ;  /* 0x8000001c0a057e21 */ /* 0x010fe40008010000 */
[----:B------:R-:W4:Y:S01]  /*13f50*/  LDL.LU R10, [R1+0x744] ;  /* 0x00074400010a7983 */ /* 0x000f220000300800 */
[----:B------:R-:W-:Y:S01]  /*13f60*/  FFMA.FTZ R3, R2, R3, 1 ;  /* 0x3f80000002037423 */ /* 0x000fe20000010003 */
[----:B------:R-:W-:-:S02]  /*13f70*/  FFMA.FTZ R2, R49, R6, R47 ;  /* 0x0000000631027223 */ /* 0x000fc4000001002f */
[----:B------:R0:W-:Y:S02]  /*13f80*/  STL [R1+0x6b4], R6 ;  /* 0x0006b40601007387 */ /* 0x0001e40000100800 */
[----:B0-----:R-:W-:Y:S01]  /*13f90*/  FMUL.FTZ R6, R5, UR16 ;  /* 0x0000001005067c20 */ /* 0x001fe20008410000 */
[----:B------:R-:W-:-:S05]  /*13fa0*/  FMUL.FTZ R3, R4, R3 ;  /* 0x0000000304037220 */ /* 0x000fca0000410000 */
[----:B------:R0:W-:Y:S02]  /*13fb0*/  STL [R1+0x454], R3 ;  /* 0x0004540301007387 */ /* 0x0001e40000100800 */
[----:B0-----:R-:W-:-:S06]  /*13fc0*/  FMUL.FTZ R3, R2, -1.4426950216293334961 ;  /* 0xbfb8aa3b02037820 */ /* 0x001fcc0000410000 */
[----:B------:R-:W0:Y:S01]  /*13fd0*/  MUFU.EX2 R3, R3 ;  /* 0x0000000300037308 */ /* 0x000e220000000800 */
[----:B--2---:R-:W-:Y:S02]  /*13fe0*/  FADD.FTZ R5, R11, -UR28 ;  /* 0x8000001c0b057e21 */ /* 0x004fe40008010000 */
[----:B------:R-:W2:Y:S01]  /*13ff0*/  LDL.LU R11, [R1+0x730] ;  /* 0x00073000010b7983 */ /* 0x000ea20000300800 */
[----:B0-----:R-:W-:-:S06]  /*14000*/  FADD.FTZ R3, R3, 1 ;  /* 0x3f80000003037421 */ /* 0x001fcc0000010000 */
[----:B------:R-:W0:Y:S02]  /*14010*/  MUFU.RCP R3, R3 ;  /* 0x0000000300037308 */ /* 0x000e240000001000 */
        /* <DEDUP_REMOVED lines=18> */
[----:B------:R-:W-:Y:S01]  /*14140*/  FMUL.FTZ R3, R4, R3 ;  /* 0x0000000304037220 */ /* 0x000fe20000410000 */
[----:B---3--:R-:W-:Y:S02]  /*14150*/  FADD.FTZ R5, R9, -UR28 ;  /* 0x8000001c09057e21 */ /* 0x008fe40008010000 */
[----:B------:R-:W3:Y:S04]  /*14160*/  LDL.LU R9, [R1+0x734] ;  /* 0x0007340001097983 */ /* 0x000ee80000300800 */
[----:B------:R0:W-:Y:S02]  /*14170*/  STL [R1+0x44c], R3 ;  /* 0x00044c0301007387 */ /* 0x0001e40000100800 */
[----:B0-----:R-:W-:-:S06]  /*14180*/  FMUL.FTZ R3, R2, -1.4426950216293334961 ;  /* 0xbfb8aa3b02037820 */ /* 0x001fcc0000410000 */
[----:B------:R-:W0:Y:S02]  /*14190*/  MUFU.EX2 R3, R3 ;  /* 0x0000000300037308 */ /* 0x000e240000000800 */
[----:B0-----:R-:W-:-:S06]  /*141a0*/  FADD.FTZ R3, R3, 1 ;  /* 0x3f80000003037421 */ /* 0x001fcc0000010000 */
[----:B------:R-:W0:Y:S01]  /*141b0*/  MUFU.RCP R3, R3 ;  /* 0x0000000300037308 */ /* 0x000e220000001000 */
[----:B------:R1:W-:Y:S02]  /*141c0*/  STL [R1+0x6ac], R6 ;  /* 0x0006ac0601007387 */ /* 0x0003e40000100800 */
[----:B-1----:R-:W-:Y:S01]  /*141d0*/  FMUL.FTZ R6, R5, UR16 ;  /* 0x0000001005067c20 */ /* 0x002fe20008410000 */
[----:B0-----:R-:W-:Y:S02]  /*141e0*/  FMUL.FTZ R4, R3, R17 ;  /* 0x0000001103047220 */ /* 0x001fe40000410000 */
[----:B------:R-:W3:Y:S01]  /*141f0*/  LDL.LU R17, [R1+0x43c] ;  /* 0x00043c0001117983 */ /* 0x000ee20000300800 */
[----:B----4-:R-:W-:-:S03]  /*14200*/  FADD.FTZ R5, R10, -UR28 ;  /* 0x8000001c0a057e21 */ /* 0x010fc60008010000 */
[----:B------:R-:W4:Y:S01]  /*14210*/  LDL.LU R10, [R1+0x720] ;  /* 0x00072000010a7983 */ /* 0x000f220000300800 */
[----:B------:R-:W-:-:S03]  /*14220*/  FADD.FTZ R3, -R3, 1 ;  /* 0x3f80000003037421 */ /* 0x000fc60000010100 */
[----:B------:R0:W-:Y:S01]  /*14230*/  STL [R1+0x6a8], R6 ;  /* 0x0006a80601007387 */ /* 0x0001e20000100800 */
[----:B------:R-:W-:Y:S01]  /*14240*/  FFMA.FTZ R3, R2, R3, 1 ;  /* 0x3f80000002037423 */ /* 0x000fe20000010003 */
[----:B------:R-:W-:Y:S01]  /*14250*/  FFMA.FTZ R2, R48, R6, R46 ;  /* 0x0000000630027223 */ /* 0x000fe2000001002e */
[----:B0-----:R-:W-:Y:S02]  /*14260*/  FMUL.FTZ R6, R5, UR16 ;  /* 0x0000001005067c20 */ /* 0x001fe40008410000 */
        /* <DEDUP_REMOVED lines=172> */
[----:B------:R-:W-:-:S03]  /*14d30*/  FADD.FTZ R3, -R3, 1 ;  /* 0x3f80000003037421 */ /* 0x000fc60000010100 */
[----:B------:R4:W-:Y:S01]  /*14d40*/  STL [R1+0x678], R6 ;  /* 0x0006780601007387 */ /* 0x0009e20000100800 */
[----:B------:R-:W-:Y:S01]  /*14d50*/  FFMA.FTZ R2, R2, R3, 1 ;  /* 0x3f80000002027423 */ /* 0x000fe20000010003 */
[----:B------:R-:W-:Y:S02]  /*14d60*/  FFMA.FTZ R3, R48, R6, R46 ;  /* 0x0000000630037223 */ /* 0x000fe4000001002e */
[----:B------:R-:W3:Y:S01]  /*14d70*/  LDL.LU R17, [R1+0x878] ;  /* 0x0008780001117983 */ /* 0x000ee20000300800 */
[----:B----4-:R-:W-:-:S03]  /*14d80*/  FADD.FTZ R6, R10, -UR28 ;  /* 0x8000001c0a067e21 */ /* 0x010fc60008010000 */
[----:B------:R-:W4:Y:S01]  /*14d90*/  LDL.LU R10, [R1+0x7a4] ;  /* 0x0007a400010a7983 */ /* 0x000f220000300800 */
[----:B------:R-:W-:-:S05]  /*14da0*/  FMUL.FTZ R2, R4, R2 ;  /* 0x0000000204027220 */ /* 0x000fca0000410000 */
[----:B------:R0:W-:Y:S02]  /*14db0*/  STL [R1+0x988], R2 ;  /* 0x0009880201007387 */ /* 0x0001e40000100800 */
[----:B0-----:R-:W-:Y:S01]  /*14dc0*/  FMUL.FTZ R2, R6, UR16 ;  /* 0x0000001006027c20 */ /* 0x001fe20008410000 */
[----:B------:R-:W-:-:S06]  /*14dd0*/  FMUL.FTZ R4, R3, -1.4426950216293334961 ;  /* 0xbfb8aa3b03047820 */ /* 0x000fcc0000410000 */
[----:B------:R-:W0:Y:S01]  /*14de0*/  MUFU.EX2 R4, R4 ;  /* 0x0000000400047308 */ /* 0x000e220000000800 */
[----:B--2---:R-:W-:Y:S02]  /*14df0*/  FADD.FTZ R6, R11, -UR28 ;  /* 0x8000001c0b067e21 */ /* 0x004fe40008010000 */
[----:B------:R-:W2:Y:S01]  /*14e00*/  LDL.LU R11, [R1+0x7c8] ;  /* 0x0007c800010b7983 */ /* 0x000ea20000300800 */
[----:B0-----:R-:W-:-:S06]  /*14e10*/  FADD.FTZ R4, R4, 1 ;  /* 0x3f80000004047421 */ /* 0x001fcc0000010000 */
[----:B------:R-:W0:Y:S02]  /*14e20*/  MUFU.RCP R4, R4 ;  /* 0x0000000400047308 */ /* 0x000e240000001000 */
[C---:B0-----:R-:W-:Y:S01]  /*14e30*/  FMUL.FTZ R5, R4.reuse, R13 ;  /* 0x0000000d04057220 */ /* 0x041fe20000410000 */
[----:B------:R-:W-:Y:S01]  /*14e40*/  FADD.FTZ R4, -R4, 1 ;  /* 0x3f80000004047421 */ /* 0x000fe20000010100 */
[----:B------:R-:W-:Y:S03]  /*14e50*/  STL [R1+0x674], R2 ;  /* 0x0006740201007387 */ /* 0x000fe60000100800 */
[----:B------:R-:W-:Y:S01]  /*14e60*/  FFMA.FTZ R4, R3, R4, 1 ;  /* 0x3f80000003047423 */ /* 0x000fe20000010004 */
[----:B------:R-:W-:Y:S01]  /*14e70*/  FFMA.FTZ R3, R49, R2, R47 ;  /* 0x0000000231037223 */ /* 0x000fe2000001002f */
[----:B------:R-:W2:Y:S02]  /*14e80*/  LDL.LU R13, [R1+0x864] ;  /* 0x00086400010d7983 */ /* 0x000ea40000300800 */
[----:B------:R-:W-:-:S05]  /*14e90*/  FMUL.FTZ R4, R5, R4 ;  /* 0x0000000405047220 */ /* 0x000fca0000410000 */
[----:B------:R0:W-:Y:S02]  /*14ea0*/  STL [R1+0x414], R4 ;  /* 0x0004140401007387 */ /* 0x0001e40000100800 */
[----:B0-----:R-:W-:-:S06]  /*14eb0*/  FMUL.FTZ R4, R3, -1.4426950216293334961 ;  /* 0xbfb8aa3b03047820 */ /* 0x001fcc0000410000 */
[----:B------:R-:W0:Y:S02]  /*14ec0*/  MUFU.EX2 R4, R4 ;  /* 0x0000000400047308 */ /* 0x000e240000000800 */
[----:B0-----:R-:W-:-:S06]  /*14ed0*/  FADD.FTZ R4, R4, 1 ;  /* 0x3f80000004047421 */ /* 0x001fcc0000010000 */
[----:B------:R-:W0:Y:S02]  /*14ee0*/  MUFU.RCP R4, R4 ;  /* 0x0000000400047308 */ /* 0x000e240000001000 */
[C---:B0-----:R-:W-:Y:S01]  /*14ef0*/  FMUL.FTZ R5, R4.reuse, R12 ;  /* 0x0000000c04057220 */ /* 0x041fe20000410000 */
[----:B------:R-:W-:Y:S01]  /*14f00*/  FADD.FTZ R4, -R4, 1 ;  /* 0x3f80000004047421 */ /* 0x000fe20000010100 */
[----:B------:R-:W-:Y:S01]  /*14f10*/  FMUL.FTZ R2, R6, UR16 ;  /* 0x0000001006027c20 */ /* 0x000fe20008410000 */
[----:B------:R-:W2:Y:S02]  /*14f20*/  LDL.LU R12, [R1+0x858] ;  /* 0x00085800010c7983 */ /* 0x000ea40000300800 */
[----:B------:R-:W-:-:S04]  /*14f30*/  FFMA.FTZ R4, R3, R4, 1 ;  /* 0x3f80000003047423 */ /* 0x000fc80000010004 */
[----:B------:R-:W-:Y:S01]  /*14f40*/  FMUL.FTZ R4, R5, R4 ;  /* 0x0000000405047220 */ /* 0x000fe20000410000 */
[----:B---3--:R-:W-:Y:S02]  /*14f50*/  FADD.FTZ R5, R9, -UR28 ;  /* 0x8000001c09057e21 */ /* 0x008fe40008010000 */
[----:B------:R-:W3:Y:S01]  /*14f60*/  LDL.LU R9, [R1+0x7cc] ;  /* 0x0007cc0001097983 */ /* 0x000ee20000300800 */
[----:B------:R-:W-:-:S03]  /*14f70*/  FFMA.FTZ R3, R48, R2, R46 ;  /* 0x0000000230037223 */ /* 0x000fc6000001002e */
[----:B------:R0:W-:Y:S02]  /*14f80*/  STL [R1+0x670], R2 ;  /* 0x0006700201007387 */ /* 0x0001e40000100800 */
[----:B0-----:R-:W-:Y:S01]  /*14f90*/  FMUL.FTZ R2, R5, UR16 ;  /* 0x0000001005027c20 */ /* 0x001fe20008410000 */
[----:B----4-:R-:W-:Y:S02]  /*14fa0*/  FADD.FTZ R5, R10, -UR28 ;  /* 0x8000001c0a057e21 */ /* 0x010fe40008010000 */
[----:B------:R-:W4:Y:S04]  /*14fb0*/  LDL.LU R10, [R1+0x7e8] ;  /* 0x0007e800010a7983 */ /* 0x000f280000300800 */
[----:B------:R0:W-:Y:S02]  /*14fc0*/  STL [R1+0x418], R4 ;  /* 0x0004180401007387 */ /* 0x0001e40000100800 */
[----:B0-----:R-:W-:-:S06]  /*14fd0*/  FMUL.FTZ R4, R3, -1.4426950216293334961 ;  /* 0xbfb8aa3b03047820 */ /* 0x001fcc0000410000 */
[----:B------:R-:W0:Y:S02]  /*14fe0*/  MUFU.EX2 R4, R4 ;  /* 0x0000000400047308 */ /* 0x000e240000000800 */
[----:B0-----:R-:W-:-:S06]  /*14ff0*/  FADD.FTZ R4, R4, 1 ;  /* 0x3f80000004047421 */ /* 0x001fcc0000010000 */
[----:B------:R-:W0:Y:S01]  /*15000*/  MUFU.RCP R4, R4 ;  /* 0x0000000400047308 */ /* 0x000e220000001000 */
[----:B--2---:R-:W-:Y:S02]  /*15010*/  FADD.FTZ R6, R11, -UR28 ;  /* 0x8000001c0b067e21 */ /* 0x004fe40008010000 */
[----:B------:R-:W2:Y:S01]  /*15020*/  LDL.LU R11, [R1+0x7ec] ;  /* 0x0007ec00010b7983 */ /* 0x000ea20000300800 */
[C---:B0-----:R-:W-:Y:S01]  /*15030*/  FMUL.FTZ R61, R4.reuse, R61 ;  /* 0x0000003d043d7220 */ /* 0x041fe20000410000 */
[----:B------:R-:W-:-:S04]  /*15040*/  FADD.FTZ R4, -R4, 1 ;  /* 0x3f80000004047421 */ /* 0x000fc80000010100 */
[----:B------:R-:W-:Y:S01]  /*15050*/  FFMA.FTZ R4, R3, R4, 1 ;  /* 0x3f80000003047423 */ /* 0x000fe20000010004 */
[----:B------:R-:W-:-:S03]  /*15060*/  FFMA.FTZ R3, R49, R2, R47 ;  /* 0x0000000231037223 */ /* 0x000fc6000001002f */
[----:B------:R-:W-:Y:S01]  /*15070*/  FMUL.FTZ R4, R61, R4 ;  /* 0x000000043d047220 */ /* 0x000fe20000410000 */
[----:B------:R-:W-:Y:S04]  /*15080*/  STL [R1+0x66c], R2 ;  /* 0x00066c0201007387 */ /* 0x000fe80000100800 */
[----:B------:R0:W-:Y:S01]  /*15090*/  STL [R1+0x484], R4 ;  /* 0x0004840401007387 */ /* 0x0001e20000100800 */
[----:B------:R-:W-:-:S03]  /*150a0*/  FADD.FTZ R17, R17, -UR28 ;  /* 0x8000001c11117e21 */ /* 0x000fc60008010000 */
[----:B------:R-:W2:Y:S01]  /*150b0*/  LDL.LU R61, [R1+0x950] ;  /* 0x00095000013d7983 */ /* 0x000ea20000300800 */
[----:B0-----:R-:W-:-:S06]  /*150c0*/  FMUL.FTZ R4, R3, -1.4426950216293334961 ;  /* 0xbfb8aa3b03047820 */ /* 0x001fcc0000410000 */
[----:B------:R-:W0:Y:S02]  /*150d0*/  MUFU.EX2 R4, R4 ;  /* 0x0000000400047308 */ /* 0x000e240000000800 */
[----:B0-----:R-:W-:-:S06]  /*150e0*/  FADD.FTZ R4, R4, 1 ;  /* 0x3f80000004047421 */ /* 0x001fcc0000010000 */
[----:B------:R-:W0:Y:S01]  /*150f0*/  MUFU.RCP R4, R4 ;  /* 0x0000000400047308 */ /* 0x000e220000001000 */
        /* <DEDUP_REMOVED lines=10> */
[----:B------:R-:W-:Y:S04]  /*151a0*/  STL [R1+0x664], R2 ;  /* 0x0006640201007387 */ /* 0x000fe80000100800 */
[----:B------:R1:W-:Y:S01]  /*151b0*/  STL [R1+0x980], R3 ;  /* 0x0009800301007387 */ /* 0x0003e20000100800 */
[----:B------:R-:W-:Y:S01]  /*151c0*/  FADD.FTZ R12, R12, -UR28 ;  /* 0x8000001c0c0c7e21 */ /* 0x000fe20008010000 */
[----:B------:R-:W-:Y:S02]  /*151d0*/  FADD.FTZ R13, R13, -UR28 ;  /* 0x8000001c0d0d7e21 */ /* 0x000fe40008010000 */
[----:B------:R-:W2:Y:S01]  /*151e0*/  LDL.LU R60, [R1+0x920] ;  /* 0x00092000013c7983 */ /* 0x000ea20000300800 */
[C---:B0-----:R-:W-:Y:S01]  /*151f0*/  FMUL.FTZ R0, R5.reuse, R0 ;  /* 0x0000000005007220 */ /* 0x041fe20000410000 */
[----:B------:R-:W-:-:S04]  /*15200*/  FADD.FTZ R5, -R5, 1 ;  /* 0x3f80000005057421 */ /* 0x000fc80000010100 */
[----:B------:R-:W-:-:S04]  /*15210*/  FFMA.FTZ R5, R4, R5, 1 ;  /* 0x3f80000004057423 */ /* 0x000fc80000010005 */
[----:B-1----:R-:W-:Y:S01]  /*15220*/  FMUL.FTZ R3, R0, R5 ;  /* 0x0000000500037220 */ /* 0x002fe20000410000 */
[----:B---3--:R-:W-:Y:S02]  /*15230*/  FADD.FTZ R5, R9, -UR28 ;  /* 0x8000001c09057e21 */ /* 0x008fe40008010000 */
[----:B------:R-:W3:Y:S01]  /*15240*/  LDL.LU R9, [R1+0x7f8] ;  /* 0x0007f80001097983 */ /* 0x000ee20000300800 */
[----:B------:R-:W-:-:S04]  /*15250*/  FMUL.FTZ R2, R6, UR16 ;  /* 0x0000001006027c20 */ /* 0x000fc80008410000 */
[----:B------:R-:W-:Y:S01]  /*15260*/  FFMA.FTZ R0, R49, R2, R47 ;  /* 0x0000000231007223 */ /* 0x000fe2000001002f */
[----:B------:R0:W-:Y:S03]  /*15270*/  STL [R1+0x660], R2 ;  /* 0x0006600201007387 */ /* 0x0001e60000100800 */
[----:B------:R-:W-:Y:S01]  /*15280*/  FMUL.FTZ R4, R0, -1.4426950216293334961 ;  /* 0xbfb8aa3b00047820 */ /* 0x000fe20000410000 */
[----:B0-----:R-:W-:-:S05]  /*15290*/  FMUL.FTZ R2, R5, UR16 ;  /* 0x0000001005027c20 */ /* 0x001fca0008410000 */
[----:B------:R-:W0:Y:S01]  /*152a0*/  MUFU.EX2 R4, R4 ;  /* 0x0000000400047308 */ /* 0x000e220000000800 */
[----:B----4-:R-:W-:Y:S02]  /*152b0*/  FADD.FTZ R5, R10, -UR28 ;  /* 0x8000001c0a057e21 */ /* 0x010fe40008010000 */
[----:B------:R-:W4:Y:S01]  /*152c0*/  LDL.LU R10, [R1+0x7fc] ;  /* 0x0007fc00010a7983 */ /* 0x000f220000300800 */
[----:B0-----:R-:W-:-:S06]  /*152d0*/  FADD.FTZ R4, R4, 1 ;  /* 0x3f80000004047421 */ /* 0x001fcc0000010000 */
[----:B------:R-:W0:Y:S01]  /*152e0*/  MUFU.RCP R4, R4 ;  /* 0x0000000400047308 */ /* 0x000e220000001000 */
[----:B------:R1:W-:Y:S01]  /*152f0*/  STL [R1+0x65c], R2 ;  /* 0x00065c0201007387 */ /* 0x0003e20000100800 */
[C---:B0-----:R-:W-:Y:S01]  /*15300*/  FMUL.FTZ R32, R4.reuse, R32 ;  /* 0x0000002004207220 */ /* 0x041fe20000410000 */
[----:B------:R-:W-:-:S04]  /*15310*/  FADD.FTZ R4, -R4, 1 ;  /* 0x3f80000004047421 */ /* 0x000fc80000010100 */
[----:B------:R-:W-:Y:S01]  /*15320*/  FFMA.FTZ R4, R0, R4, 1 ;  /* 0x3f80000000047423 */ /* 0x000fe20000010004 */
[----:B------:R-:W-:Y:S01]  /*15330*/  FFMA.FTZ R0, R48, R2, R46 ;  /* 0x0000000230007223 */ /* 0x000fe2000001002e */
[----:B-1----:R-:W-:Y:S01]  /*15340*/  FMUL.FTZ R2, R5, UR16 ;  /* 0x0000001005027c20 */ /* 0x002fe20008410000 */
[----:B--2---:R-:W-:Y:S02]  /*15350*/  FADD.FTZ R5, R11, -UR28 ;  /* 0x8000001c0b057e21 */ /* 0x004fe40008010000 */
[----:B------:R-:W2:Y:S04]  /*15360*/  LDL.LU R11, [R1+0x820] ;  /* 0x00082000010b7983 */ /* 0x000ea80000300800 */
[----:B------:R0:W-:Y:S02]  /*15370*/  STL [R1+0x48c], R3 ;  /* 0x00048c0301007387 */ /* 0x0001e40000100800 */
[----:B0-----:R-:W-:Y:S01]  /*15380*/  FMUL.FTZ R3, R32, R4 ;  /* 0x0000000420037220 */ /* 0x001fe20000410000 */
[----:B------:R-:W-:-:S06]  /*15390*/  FMUL.FTZ R4, R0, -1.4426950216293334961 ;  /* 0xbfb8aa3b00047820 */ /* 0x000fcc0000410000 */
[----:B------:R-:W0:Y:S02]  /*153a0*/  MUFU.EX2 R4, R4 ;  /* 0x0000000400047308 */ /* 0x000e240000000800 */
[----:B0-----:R-:W-:-:S06]  /*153b0*/  FADD.FTZ R4, R4, 1 ;  /* 0x3f80000004047421 */ /* 0x001fcc0000010000 */
[----:B------:R-:W0:Y:S01]  /*153c0*/  MUFU.RCP R4, R4 ;  /* 0x0000000400047308 */ /* 0x000e220000001000 */
[----:B------:R1:W-:Y:S01]  /*153d0*/  STL [R1+0x490], R3 ;  /* 0x0004900301007387 */ /* 0x0003e20000100800 */
[C---:B0-----:R-:W-:Y:S01]  /*153e0*/  FMUL.FTZ R33, R4.reuse, R33 ;  /* 0x0000002104217220 */ /* 0x041fe20000410000 */
        /* <DEDUP_REMOVED lines=8> */
[----:B---3--:R-:W-:Y:S02]  /*15470*/  FADD.FTZ R6, R9, -UR28 ;  /* 0x8000001c09067e21 */ /* 0x008fe40008010000 */
[----:B------:R-:W3:Y:S01]  /*15480*/  LDL.LU R9, [R1+0x824] ;  /* 0x0008240001097983 */ /* 0x000ee20000300800 */
[C---:B0-----:R-:W-:Y:S01]  /*15490*/  FMUL.FTZ R34, R4.reuse, R34 ;  /* 0x0000002204227220 */ /* 0x041fe20000410000 */
[----:B------:R-:W-:-:S04]  /*154a0*/  FADD.FTZ R4, -R4, 1 ;  /* 0x3f80000004047421 */ /* 0x000fc80000010100 */
[----:B------:R-:W-:Y:S01]  /*154b0*/  FFMA.FTZ R0, R0, R4, 1 ;  /* 0x3f80000000007423 */ /* 0x000fe20000010004 */
[----:B------:R0:W-:Y:S03]  /*154c0*/  STL [R1+0x658], R2 ;  /* 0x0006580201007387 */ /* 0x0001e60000100800 */
[----:B------:R-:W-:Y:S01]  /*154d0*/  FMUL.FTZ R0, R34, R0 ;  /* 0x0000000022007220 */ /* 0x000fe20000410000 */
[----:B0-----:R-:W-:-:S04]  /*154e0*/  FMUL.FTZ R2, R5, UR16 ;  /* 0x0000001005027c20 */ /* 0x001fc80008410000 */
[----:B------:R0:W-:Y:S01]  /*154f0*/  STL [R1+0x978], R0 ;  /* 0x0009780001007387 */ /* 0x0001e20000100800 */
[----:B------:R-:W-:-:S04]  /*15500*/  FFMA.FTZ R4, R48, R2, R46 ;  /* 0x0000000230047223 */ /* 0x000fc8000001002e */
        /* <DEDUP_REMOVED lines=34> */
[----:B------:R-:W-:Y:S02]  /*15730*/  FADD.FTZ R5, -R5, 1 ;  /* 0x3f80000005057421 */ /* 0x000fe40000010100 */
[----:B------:R0:W-:Y:S02]  /*15740*/  STL [R1+0x63c], R0 ;  /* 0x00063c0001007387 */ /* 0x0001e40000100800 */
[----:B------:R-:W-:Y:S01]  /*15750*/  FFMA.FTZ R4, R4, R5, 1 ;  /* 0x3f80000004047423 */ /* 0x000fe20000010005 */
[----:B0-----:R-:W-:-:S04]  /*15760*/  FMUL.FTZ R0, R6, UR16 ;  /* 0x0000001006007c20 */ /* 0x001fc80008410000 */
[----:B------:R-:W-:Y:S01]  /*15770*/  FFMA.FTZ R5, R49, R0, R47 ;  /* 0x0000000031057223 */ /* 0x000fe2000001002f */
[----:B------:R0:W-:Y:S02]  /*15780*/  STL [R1+0x634], R0 ;  /* 0x0006340001007387 */ /* 0x0001e40000100800 */
[----:B0-----:R-:W-:Y:S01]  /*15790*/  FMUL.FTZ R0, R7, UR16 ;  /* 0x0000001007007c20 */ /* 0x001fe20008410000 */
[----:B----4-:R-:W-:Y:S02]  /*157a0*/  FADD.FTZ R7, R10, -UR28 ;  /* 0x8000001c0a077e21 */ /* 0x010fe40008010000 */
[----:B------:R-:W4:Y:S01]  /*157b0*/  LDL.LU R10, [R1+0x844] ;  /* 0x00084400010a7983 */ /* 0x000f220000300800 */
        /* <DEDUP_REMOVED lines=36> */
[----:B------:R1:W-:Y:S01]  /*15a00*/  STL [R1+0x614], R0 ;  /* 0x0006140001007387 */ /* 0x0003e20000100800 */
[----:B---3--:R-:W-:Y:S01]  /*15a10*/  FADD.FTZ R9, R9, -UR28 ;  /* 0x8000001c09097e21 */ /* 0x008fe20008010000 */
[C---:B0-----:R-:W-:Y:S01]  /*15a20*/  FMUL.FTZ R41, R8.reuse, R41 ;  /* 0x0000002908297220 */ /* 0x041fe20000410000 */
[----:B------:R-:W-:Y:S02]  /*15a30*/  FADD.FTZ R8, -R8, 1 ;  /* 0x3f80000008087421 */ /* 0x000fe40000010100 */
[----:B-1----:R-:W-:Y:S02]  /*15a40*/  FMUL.FTZ R0, R9, UR16 ;  /* 0x0000001009007c20 */ /* 0x002fe40008410000 */
[----:B------:R-:W-:Y:S02]  /*15a50*/  FFMA.FTZ R7, R7, R8, 1 ;  /* 0x3f80000007077423 */ /* 0x000fe40000010008 */
[----:B------:R-:W-:-:S04]  /*15a60*/  FFMA.FTZ R8, R49, R0, R47 ;  /* 0x0000000031087223 */ /* 0x000fc8000001002f */
[----:B------:R-:W-:-:S06]  /*15a70*/  FMUL.FTZ R9, R8, -1.4426950216293334961 ;  /* 0xbfb8aa3b08097820 */ /* 0x000fcc0000410000 */
[----:B------:R-:W0:Y:S02]  /*15a80*/  MUFU.EX2 R9, R9 ;  /* 0x0000000900097308 */ /* 0x000e240000000800 */
[----:B0-----:R-:W-:-:S06]  /*15a90*/  FADD.FTZ R9, R9, 1 ;  /* 0x3f80000009097421 */ /* 0x001fcc0000010000 */
[----:B------:R-:W0:Y:S01]  /*15aa0*/  MUFU.RCP R9, R9 ;  /* 0x0000000900097308 */ /* 0x000e220000001000 */
[----:B------:R1:W-:Y:S01]  /*15ab0*/  STL [R1+0x610], R0 ;  /* 0x0006100001007387 */ /* 0x0003e20000100800 */
[----:B----4-:R-:W-:-:S04]  /*15ac0*/  FADD.FTZ R10, R10, -UR28 ;  /* 0x8000001c0a0a7e21 */ /* 0x010fc80008010000 */
        /* <DEDUP_REMOVED lines=13> */
[----:B--2---:R-:W-:-:S04]  /*15ba0*/  FADD.FTZ R11, R11, -UR28 ;  /* 0x8000001c0b0b7e21 */ /* 0x004fc80008010000 */
[----:B-1----:R-:W-:-:S04]  /*15bb0*/  FMUL.FTZ R0, R11, UR16 ;  /* 0x000000100b007c20 */ /* 0x002fc80008410000 */
        /* <DEDUP_REMOVED lines=43> */
[----:B0-----:R-:W-:-:S04]  /*15e70*/  FADD.FTZ R15, R15, 1 ;  /* 0x3f8000000f0f7421 */ /* 0x001fc80000010000 */
[----:B------:R-:W0:Y:S02]  /*15e80*/  MUFU.RCP R16, R15 ;  /* 0x0000000f00107308 */ /* 0x000e240000001000 */
[C---:B0-----:R-:W-:Y:S02]  /*15e90*/  FMUL.FTZ R15, R16.reuse, R57 ;  /* 0x00000039100f7220 */ /* 0x041fe40000410000 */
[----:B------:R-:W2:Y:S01]  /*15ea0*/  LDL.LU R57, [R1+0x898] ;  /* 0x0008980001397983 */ /* 0x000ea20000300800 */
[----:B------:R-:W-:-:S03]  /*15eb0*/  FADD.FTZ R16, -R16, 1 ;  /* 0x3f80000010107421 */ /* 0x000fc60000010100 */
[----:B------:R0:W-:Y:S01]  /*15ec0*/  STL [R1+0x5bc], R0 ;  /* 0x0005bc0001007387 */ /* 0x0001e20000100800 */
[----:B------:R-:W-:-:S04]  /*15ed0*/  FFMA.FTZ R13, R13, R16, 1 ;  /* 0x3f8000000d0d7423 */ /* 0x000fc80000010010 */
[----:B------:R-:W-:Y:S01]  /*15ee0*/  FMUL.FTZ R13, R15, R13 ;  /* 0x0000000d0f0d7220 */ /* 0x000fe20000410000 */
[----:B0-----:R-:W-:Y:S01]  /*15ef0*/  FMUL.FTZ R0, R17, UR16 ;  /* 0x0000001011007c20 */ /* 0x001fe20008410000 */
[----:B------:R-:W-:Y:S02]  /*15f00*/  FADD.FTZ R17, R18, -UR28 ;  /* 0x8000001c12117e21 */ /* 0x000fe40008010000 */
[----:B------:R-:W3:Y:S01]  /*15f10*/  LDL.LU R18, [R1+0x8a0] ;  /* 0x0008a00001127983 */ /* 0x000ee20000300800 */
[----:B------:R-:W-:-:S03]  /*15f20*/  FFMA.FTZ R15, R48, R0, R46 ;  /* 0x00000000300f7223 */ /* 0x000fc6000001002e */
[----:B------:R0:W-:Y:S02]  /*15f30*/  STL [R1+0x5b8], R0 ;  /* 0x0005b80001007387 */ /* 0x0001e40000100800 */
[----:B0-----:R-:W-:Y:S01]  /*15f40*/  FMUL.FTZ R0, R17, UR16 ;  /* 0x0000001011007c20 */ /* 0x001fe20008410000 */
[----:B------:R-:W-:Y:S02]  /*15f50*/  FADD.FTZ R17, R45, -UR28 ;  /* 0x8000001c2d117e21 */ /* 0x000fe40008010000 */
[----:B------:R-:W4:Y:S01]  /*15f60*/  LDL.LU R45, [R1+0x8ac] ;  /* 0x0008ac00012d7983 */ /* 0x000f220000300800 */
[----:B------:R-:W-:-:S06]  /*15f70*/  FMUL.FTZ R16, R15, -1.4426950216293334961 ;  /* 0xbfb8aa3b0f107820 */ /* 0x000fcc0000410000 */
[----:B------:R-:W0:Y:S02]  /*15f80*/  MUFU.EX2 R16, R16 ;  /* 0x0000001000107308 */ /* 0x000e240000000800 */
[----:B0-----:R-:W-:-:S06]  /*15f90*/  FADD.FTZ R16, R16, 1 ;  /* 0x3f80000010107421 */ /* 0x001fcc0000010000 */
[----:B------:R-:W0:Y:S01]  /*15fa0*/  MUFU.RCP R16, R16 ;  /* 0x0000001000107308 */ /* 0x000e220000001000 */
[----:B------:R-:W-:Y:S01]  /*15fb0*/  FMUL.FTZ R10, R52, R10 ;  /* 0x0000000a340a7220 */ /* 0x000fe20000410000 */
[----:B------:R1:W-:Y:S01]  /*15fc0*/  STL [R1+0x5a8], R0 ;  /* 0x0005a80001007387 */ /* 0x0003e20000100800 */
[C---:B0-----:R-:W-:Y:S01]  /*15fd0*/  FMUL.FTZ R52, R16.reuse, R56 ;  /* 0x0000003810347220 */ /* 0x041fe20000410000 */
[----:B------:R-:W-:Y:S01]  /*15fe0*/  FADD.FTZ R16, -R16, 1 ;  /* 0x3f80000010107421 */ /* 0x000fe20000010100 */
[----:B------:R-:W-:Y:S01]  /*15ff0*/  FMUL.FTZ R9, R51, R9 ;  /* 0x0000000933097220 */ /* 0x000fe20000410000 */
[----:B------:R-:W-:Y:S01]  /*16000*/  FMUL.FTZ R8, R50, R8 ;  /* 0x0000000832087220 */ /* 0x000fe20000410000 */
[----:B------:R-:W-:Y:S01]  /*16010*/  FMUL.FTZ R7, R41, R7 ;  /* 0x0000000729077220 */ /* 0x000fe20000410000 */
[----:B------:R-:W-:Y:S01]  /*16020*/  FFMA.FTZ R16, R15, R16, 1 ;  /* 0x3f8000000f107423 */ /* 0x000fe20000010010 */
[----:B------:R-:W-:Y:S01]  /*16030*/  FFMA.FTZ R15, R49, R0, R47 ;  /* 0x00000000310f7223 */ /* 0x000fe2000001002f */
[----:B-1----:R-:W-:Y:S01]  /*16040*/  FMUL.FTZ R0, R17, UR16 ;  /* 0x0000001011007c20 */ /* 0x002fe20008410000 */
[----:B------:R-:W-:Y:S01]  /*16050*/  FMUL.FTZ R6, R40, R6 ;  /* 0x0000000628067220 */ /* 0x000fe20000410000 */
[----:B------:R-:W-:Y:S01]  /*16060*/  FMUL.FTZ R52, R52, R16 ;  /* 0x0000001034347220 */ /* 0x000fe20000410000 */
[----:B------:R-:W-:Y:S01]  /*16070*/  FMUL.FTZ R16, R15, -1.4426950216293334961 ;  /* 0xbfb8aa3b0f107820 */ /* 0x000fe20000410000 */
[----:B------:R-:W-:Y:S01]  /*16080*/  FMUL.FTZ R5, R39, R5 ;  /* 0x0000000527057220 */ /* 0x000fe20000410000 */
[----:B------:R-:W-:Y:S01]  /*16090*/  FMUL.FTZ R4, R37, R4 ;  /* 0x0000000425047220 */ /* 0x000fe20000410000 */
[----:B------:R0:W-:Y:S03]  /*160a0*/  STL [R1+0x4a8], R2 ;  /* 0x0004a80201007387 */ /* 0x0001e60000100800 */
[----:B------:R-:W1:Y:S01]  /*160b0*/  MUFU.EX2 R16, R16 ;  /* 0x0000001000107308 */ /* 0x000e620000000800 */
[----:B------:R2:W-:Y:S04]  /*160c0*/  STL [R1+0x594], R0 ;  /* 0x0005940001007387 */ /* 0x0005e80000100800 */
[----:B------:R-:W4:Y:S04]  /*160d0*/  LDL.LU R56, [R1+0x608] ;  /* 0x0006080001387983 */ /* 0x000f280000300800 */
[----:B0-----:R-:W4:Y:S01]  /*160e0*/  LDL.LU R2, [R1+0x5e8] ;  /* 0x0005e80001027983 */ /* 0x001f220000300800 */
[----:B-1----:R-:W-:-:S06]  /*160f0*/  FADD.FTZ R16, R16, 1 ;  /* 0x3f80000010107421 */ /* 0x002fcc0000010000 */
[----:B------:R-:W0:Y:S02]  /*16100*/  MUFU.RCP R16, R16 ;  /* 0x0000001000107308 */ /* 0x000e240000001000 */
[C---:B0-----:R-:W-:Y:S01]  /*16110*/  FMUL.FTZ R38, R16.reuse, R43 ;  /* 0x0000002b10267220 */ /* 0x041fe20000410000 */
[----:B------:R-:W-:Y:S01]  /*16120*/  FADD.FTZ R16, -R16, 1 ;  /* 0x3f80000010107421 */ /* 0x000fe20000010100 */
[----:B------:R-:W4:Y:S03]  /*16130*/  LDL.LU R43, [R1+0x588] ;  /* 0x00058800012b7983 */ /* 0x000f260000300800 */
        /* <DEDUP_REMOVED lines=8> */
[----:B------:R-:W-:Y:S01]  /*161c0*/  FADD.FTZ R16, -R16, 1 ;  /* 0x3f80000010107421 */ /* 0x000fe20000010100 */
[----:B------:R-:W4:Y:S03]  /*161d0*/  LDL.LU R44, [R1+0x58c] ;  /* 0x00058c00012c7983 */ /* 0x000f260000300800 */
[----:B------:R-:W-:Y:S01]  /*161e0*/  FFMA.FTZ R16, R15, R16, 1 ;  /* 0x3f8000000f107423 */ /* 0x000fe20000010010 */
[----:B--2---:R-:W-:Y:S02]  /*161f0*/  FADD.FTZ R17, R57, -UR28 ;  /* 0x8000001c39117e21 */ /* 0x004fe40008010000 */
[----:B------:R-:W2:Y:S02]  /*16200*/  LDL.LU R57, [R1+0x8b0] ;  /* 0x0008b00001397983 */ /* 0x000ea40000300800 */
[----:B------:R-:W-:-:S04]  /*16210*/  FMUL.FTZ R0, R17, UR16 ;  /* 0x0000001011007c20 */ /* 0x000fc80008410000 */
[----:B------:R-:W-:Y:S01]  /*16220*/  FFMA.FTZ R15, R49, R0, R47 ;  /* 0x00000000310f7223 */ /* 0x000fe2000001002f */
[----:B------:R0:W-:Y:S01]  /*16230*/  STL [R1+0x590], R0 ;  /* 0x0005900001007387 */ /* 0x0001e20000100800 */
[----:B---3--:R-:W-:-:S03]  /*16240*/  FADD.FTZ R17, R18, -UR28 ;  /* 0x8000001c12117e21 */ /* 0x008fc60008010000 */
[----:B------:R-:W3:Y:S01]  /*16250*/  LDL.LU R18, [R1+0x8bc] ;  /* 0x0008bc0001127983 */ /* 0x000ee20000300800 */
[----:B0-----:R-:W-:Y:S01]  /*16260*/  FMUL.FTZ R0, R17, UR16 ;  /* 0x0000001011007c20 */ /* 0x001fe20008410000 */
[----:B----4-:R-:W-:Y:S02]  /*16270*/  FADD.FTZ R17, R45, -UR28 ;  /* 0x8000001c2d117e21 */ /* 0x010fe40008010000 */
[----:B------:R-:W4:Y:S01]  /*16280*/  LDL.LU R45, [R1+0x8c0] ;  /* 0x0008c000012d7983 */ /* 0x000f220000300800 */
[----:B------:R-:W-:Y:S01]  /*16290*/  FMUL.FTZ R51, R51, R16 ;  /* 0x0000001033337220 */ /* 0x000fe20000410000 */
[----:B------:R-:W-:-:S06]  /*162a0*/  FMUL.FTZ R16, R15, -1.4426950216293334961 ;  /* 0xbfb8aa3b0f107820 */ /* 0x000fcc0000410000 */
[----:B------:R-:W0:Y:S02]  /*162b0*/  MUFU.EX2 R16, R16 ;  /* 0x0000001000107308 */ /* 0x000e240000000800 */
[----:B0-----:R-:W-:-:S06]  /*162c0*/  FADD.FTZ R16, R16, 1 ;  /* 0x3f80000010107421 */ /* 0x001fcc0000010000 */
[----:B------:R-:W0:Y:S01]  /*162d0*/  MUFU.RCP R16, R16 ;  /* 0x0000001000107308 */ /* 0x000e220000001000 */
[----:B------:R1:W-:Y:S01]  /*162e0*/  STL [R1+0x578], R0 ;  /* 0x0005780001007387 */ /* 0x0003e20000100800 */
[C---:B0-----:R-:W-:Y:S01]  /*162f0*/  FMUL.FTZ R36, R16.reuse, R42 ;  /* 0x0000002a10247220 */ /* 0x041fe20000410000 */
[----:B------:R-:W-:Y:S02]  /*16300*/  FADD.FTZ R16, -R16, 1 ;  /* 0x3f80000010107421 */ /* 0x000fe40000010100 */
[----:B------:R-:W4:Y:S02]  /*16310*/  LDL.LU R42, [R1+0x570] ;  /* 0x00057000012a7983 */ /* 0x000f240000300800 */
[----:B------:R-:W-:Y:S01]  /*16320*/  FFMA.FTZ R16, R15, R16, 1 ;  /* 0x3f8000000f107423 */ /* 0x000fe20000010010 */
[----:B------:R-:W-:Y:S01]  /*16330*/  FFMA.FTZ R15, R48, R0, R46 ;  /* 0x00000000300f7223 */ /* 0x000fe2000001002e */
[----:B-1----:R-:W-:Y:S02]  /*16340*/  FMUL.FTZ R0, R17, UR16 ;  /* 0x0000001011007c20 */ /* 0x002fe40008410000 */
        /* <DEDUP_REMOVED lines=20> */
[----:B--2---:R-:W-:Y:S02]  /*16490*/  FADD.FTZ R17, R57, -UR28 ;  /* 0x8000001c39117e21 */ /* 0x004fe40008010000 */
[----:B------:R-:W2:Y:S02]  /*164a0*/  LDL.LU R57, [R1+0x8cc] ;  /* 0x0008cc0001397983 */ /* 0x000ea40000300800 */
[----:B-1----:R-:W-:-:S04]  /*164b0*/  FMUL.FTZ R0, R17, UR16 ;  /* 0x0000001011007c20 */ /* 0x002fc80008410000 */
        /* <DEDUP_REMOVED lines=67> */
[----:B------:R0:W-:Y:S03]  /*168f0*/  STL [R1+0x4f4], R0 ;  /* 0x0004f40001007387 */ /* 0x0001e60000100800 */
[----:B------:R-:W-:Y:S01]  /*16900*/  FFMA.FTZ R16, R15, R16, 1 ;  /* 0x3f8000000f107423 */ /* 0x000fe20000010010 */
[----:B------:R-:W-:Y:S01]  /*16910*/  FFMA.FTZ R15, R49, R0, R47 ;  /* 0x00000000310f7223 */ /* 0x000fe2000001002f */
[----:B------:R-:W4:Y:S02]  /*16920*/  LDL.LU R43, [R1+0x56c] ;  /* 0x00056c00012b7983 */ /* 0x000f240000300800 */
[----:B------:R-:W-:Y:S01]  /*16930*/  FMUL.FTZ R39, R39, R16 ;  /* 0x0000001027277220 */ /* 0x000fe20000410000 */
[----:B------:R-:W-:-:S06]  /*16940*/  FMUL.FTZ R16, R15, -1.4426950216293334961 ;  /* 0xbfb8aa3b0f107820 */ /* 0x000fcc0000410000 */
[----:B------:R-:W1:Y:S02]  /*16950*/  MUFU.EX2 R16, R16 ;  /* 0x0000001000107308 */ /* 0x000e640000000800 */
[----:B-1----:R-:W-:-:S06]  /*16960*/  FADD.FTZ R16, R16, 1 ;  /* 0x3f80000010107421 */ /* 0x002fcc0000010000 */
[----:B------:R-:W1:Y:S02]  /*16970*/  MUFU.RCP R16, R16 ;  /* 0x0000001000107308 */ /* 0x000e640000001000 */
[C---:B-1----:R-:W-:Y:S01]  /*16980*/  FMUL.FTZ R28, R16.reuse, R28 ;  /* 0x0000001c101c7220 */ /* 0x042fe20000410000 */
[----:B------:R-:W-:-:S04]  /*16990*/  FADD.FTZ R16, -R16, 1 ;  /* 0x3f80000010107421 */ /* 0x000fc80000010100 */
[----:B------:R-:W-:Y:S01]  /*169a0*/  FFMA.FTZ R16, R15, R16, 1 ;  /* 0x3f8000000f107423 */ /* 0x000fe20000010010 */
[----:B--2---:R-:W-:Y:S02]  /*169b0*/  FADD.FTZ R17, R57, -UR28 ;  /* 0x8000001c39117e21 */ /* 0x004fe40008010000 */
[----:B------:R-:W2:Y:S02]  /*169c0*/  LDL.LU R57, [R1+0x918] ;  /* 0x0009180001397983 */ /* 0x000ea40000300800 */
[----:B0-----:R-:W-:-:S04]  /*169d0*/  FMUL.FTZ R0, R17, UR16 ;  /* 0x0000001011007c20 */ /* 0x001fc80008410000 */
        /* <DEDUP_REMOVED lines=116> */
[----:B------:R-:W-:-:S04]  /*17120*/  FFMA.FTZ R16, R15, R16, 1 ;  /* 0x3f8000000f107423 */ /* 0x000fc80000010010 */
[----:B------:R-:W-:Y:S01]  /*17130*/  FMUL.FTZ R29, R29, R16 ;  /* 0x000000101d1d7220 */ /* 0x000fe20000410000 */
[----:B--2---:R-:W-:Y:S02]  /*17140*/  FADD.FTZ R17, R57, -UR28 ;  /* 0x8000001c39117e21 */ /* 0x004fe40008010000 */
[----:B------:R-:W2:Y:S02]  /*17150*/  LDL.LU R57, [R1+0x928] ;  /* 0x0009280001397983 */ /* 0x000ea40000300800 */
[----:B-1----:R-:W-:-:S04]  /*17160*/  FMUL.FTZ R0, R17, UR16 ;  /* 0x0000001011007c20 */ /* 0x002fc80008410000 */
[----:B------:R-:W-:-:S04]  /*17170*/  FFMA.FTZ R15, R49, R0, R47 ;  /* 0x00000000310f7223 */ /* 0x000fc8000001002f */
[----:B------:R-:W-:-:S06]  /*17180*/  FMUL.FTZ R16, R15, -1.4426950216293334961 ;  /* 0xbfb8aa3b0f107820 */ /* 0x000fcc0000410000 */
[----:B------:R-:W0:Y:S02]  /*17190*/  MUFU.EX2 R16, R16 ;  /* 0x0000001000107308 */ /* 0x000e240000000800 */
[----:B0-----:R-:W-:-:S04]  /*171a0*/  FADD.FTZ R16, R16, 1 ;  /* 0x3f80000010107421 */ /* 0x001fc80000010000 */
[----:B------:R-:W3:Y:S01]  /*171b0*/  MUFU.RCP R17, R16 ;  /* 0x0000001000117308 */ /* 0x000ee20000001000 */
[----:B------:R0:W-:Y:S01]  /*171c0*/  STL [R1+0x4bc], R0 ;  /* 0x0004bc0001007387 */ /* 0x0001e20000100800 */
[----:B---3--:R-:W-:Y:S01]  /*171d0*/  FMUL.FTZ R16, R17, R18 ;  /* 0x0000001211107220 */ /* 0x008fe20000410000 */
[----:B------:R-:W-:-:S04]  /*171e0*/  FADD.FTZ R18, R27, -UR28 ;  /* 0x8000001c1b127e21 */ /* 0x000fc80008010000 */
[----:B0-----:R-:W-:Y:S01]  /*171f0*/  FMUL.FTZ R0, R18, UR16 ;  /* 0x0000001012007c20 */ /* 0x001fe20008410000 */
[----:B----4-:R-:W-:Y:S02]  /*17200*/  FADD.FTZ R18, R45, -UR28 ;  /* 0x8000001c2d127e21 */ /* 0x010fe40008010000 */
[----:B------:R-:W3:Y:S01]  /*17210*/  LDL.LU R45, [R1+0x930] ;  /* 0x00093000012d7983 */ /* 0x000ee20000300800 */
        /* <DEDUP_REMOVED lines=15> */
[----:B------:R0:W-:Y:S01]  /*17310*/  STL [R1+0x970], R6 ;  /* 0x0009700601007387 */ /* 0x0001e20000100800 */
[----:B------:R-:W-:Y:S01]  /*17320*/  FMUL.FTZ R27, R27, R17 ;  /* 0x000000111b1b7220 */ /* 0x000fe20000410000 */
[----:B------:R-:W-:Y:S01]  /*17330*/  FMUL.FTZ R17, R15, -1.4426950216293334961 ;  /* 0xbfb8aa3b0f117820 */ /* 0x000fe20000410000 */
[----:B------:R-:W-:Y:S01]  /*17340*/  FMUL.FTZ R11, R53, R11 ;  /* 0x0000000b350b7220 */ /* 0x000fe20000410000 */
[----:B------:R-:W-:Y:S01]  /*17350*/  FMUL.FTZ R12, R54, R12 ;  /* 0x0000000c360c7220 */ /* 0x000fe20000410000 */
[----:B------:R-:W4:Y:S03]  /*17360*/  LDL.LU R58, [R1+0x654] ;  /* 0x00065400013a7983 */ /* 0x000f260000300800 */
[----:B------:R-:W1:Y:S01]  /*17370*/  MUFU.EX2 R17, R17 ;  /* 0x0000001100117308 */ /* 0x000e620000000800 */
[----:B0-----:R-:W4:Y:S01]  /*17380*/  LDL.LU R6, [R1+0x934] ;  /* 0x0009340001067983 */ /* 0x001f220000300800 */
[----:B-1----:R-:W-:-:S06]  /*17390*/  FADD.FTZ R17, R17, 1 ;  /* 0x3f80000011117421 */ /* 0x002fcc0000010000 */
        /* <DEDUP_REMOVED lines=10> */
[----:B0-----:R-:W-:-:S04]  /*17440*/  FADD.FTZ R17, R17, 1 ;  /* 0x3f80000011117421 */ /* 0x001fc80000010000 */
[----:B------:R-:W0:Y:S02]  /*17450*/  MUFU.RCP R18, R17 ;  /* 0x0000001100127308 */ /* 0x000e240000001000 */
[C---:B0-----:R-:W-:Y:S01]  /*17460*/  FMUL.FTZ R17, R18.reuse, R19 ;  /* 0x0000001312117220 */ /* 0x041fe20000410000 */
        /* <DEDUP_REMOVED lines=10> */
[----:B---3--:R-:W-:-:S04]  /*17510*/  FADD.FTZ R19, R45, -UR28 ;  /* 0x8000001c2d137e21 */ /* 0x008fc80008010000 */
        /* <DEDUP_REMOVED lines=10> */
[----:B0-----:R-:W-:Y:S02]  /*175c0*/  FMUL.FTZ R21, R18, R42 ;  /* 0x0000002a12157220 */ /* 0x001fe40000410000 */
[----:B------:R-:W2:Y:S04]  /*175d0*/  LDL.LU R42, [R1+0x940] ;  /* 0x00094000012a7983 */ /* 0x000ea80000300800 */
[----:B------:R0:W-:Y:S04]  /*175e0*/  STL [R1+0x4b0], R0 ;  /* 0x0004b00001007387 */ /* 0x0001e80000100800 */
[----:B0-----:R-:W3:Y:S01]  /*175f0*/  LDL.LU R0, [R1+0x668] ;  /* 0x0006680001007983 */ /* 0x001ee20000300800 */
[----:B------:R-:W-:Y:S01]  /*17600*/  FADD.FTZ R19, R44, -UR28 ;  /* 0x8000001c2c137e21 */ /* 0x000fe20008010000 */
[----:B------:R-:W-:-:S03]  /*17610*/  FADD.FTZ R18, -R18, 1 ;  /* 0x3f80000012127421 */ /* 0x000fc60000010100 */
[----:B------:R-:W-:Y:S01]  /*17620*/  FMUL.FTZ R44, R19, UR16 ;  /* 0x00000010132c7c20 */ /* 0x000fe20008410000 */
[----:B------:R-:W-:-:S03]  /*17630*/  FFMA.FTZ R18, R17, R18, 1 ;  /* 0x3f80000011127423 */ /* 0x000fc60000010012 */
[----:B------:R-:W-:Y:S01]  /*17640*/  FFMA.FTZ R17, R49, R44, R47 ;  /* 0x0000002c31117223 */ /* 0x000fe2000001002f */
[----:B------:R-:W-:-:S03]  /*17650*/  FMUL.FTZ R21, R21, R18 ;  /* 0x0000001215157220 */ /* 0x000fc60000410000 */
[----:B------:R-:W-:-:S06]  /*17660*/  FMUL.FTZ R18, R17, -1.4426950216293334961 ;  /* 0xbfb8aa3b11127820 */ /* 0x000fcc0000410000 */
[----:B------:R-:W0:Y:S02]  /*17670*/  MUFU.EX2 R18, R18 ;  /* 0x0000001200127308 */ /* 0x000e240000000800 */
[----:B0-----:R-:W-:-:S04]  /*17680*/  FADD.FTZ R18, R18, 1 ;  /* 0x3f80000012127421 */ /* 0x001fc80000010000 */
[----:B------:R-:W0:Y:S01]  /*17690*/  MUFU.RCP R19, R18 ;  /* 0x0000001200137308 */ /* 0x000e220000001000 */
[----:B------:R-:W-:-:S04]  /*176a0*/  FADD.FTZ R53, R43, -UR28 ;  /* 0x8000001c2b357e21 */ /* 0x000fc80008010000 */
[----:B------:R-:W-:Y:S01]  /*176b0*/  FMUL.FTZ R43, R53, UR16 ;  /* 0x00000010352b7c20 */ /* 0x000fe20008410000 */
[C---:B0-----:R-:W-:Y:S01]  /*176c0*/  FMUL.FTZ R18, R19.reuse, R2 ;  /* 0x0000000213127220 */ /* 0x041fe20000410000 */
[----:B------:R-:W-:Y:S01]  /*176d0*/  FADD.FTZ R19, -R19, 1 ;  /* 0x3f80000013137421 */ /* 0x000fe20000010100 */
[----:B------:R0:W-:Y:S03]  /*176e0*/  STL [R1+0x974], R4 ;  /* 0x0009740401007387 */ /* 0x0001e60000100800 */
[----:B------:R-:W-:Y:S01]  /*176f0*/  FFMA.FTZ R17, R17, R19, 1 ;  /* 0x3f80000011117423 */ /* 0x000fe20000010013 */
[----:B------:R-:W-:Y:S01]  /*17700*/  FMUL.FTZ R14, R55, R14 ;  /* 0x0000000e370e7220 */ /* 0x000fe20000410000 */
[----:B------:R1:W-:Y:S02]  /*17710*/  STL [R1+0x990], R9 ;  /* 0x0009900901007387 */ /* 0x0003e40000100800 */
[----:B------:R-:W-:Y:S01]  /*17720*/  FMUL.FTZ R17, R18, R17 ;  /* 0x0000001112117220 */ /* 0x000fe20000410000 */
[----:B------:R-:W-:Y:S01]  /*17730*/  FFMA.FTZ R18, R48, R43, R46 ;  /* 0x0000002b30127223 */ /* 0x000fe2000001002e */
[----:B------:R-:W4:Y:S03]  /*17740*/  LDL.LU R55, [R1+0x94c] ;  /* 0x00094c0001377983 */ /* 0x000f260000300800 */
[----:B------:R-:W-:Y:S01]  /*17750*/  FMUL.FTZ R19, R18, -1.4426950216293334961 ;  /* 0xbfb8aa3b12137820 */ /* 0x000fe20000410000 */
[----:B0-----:R-:W4:Y:S04]  /*17760*/  LDL.LU R4, [R1+0x650] ;  /* 0x0006500001047983 */ /* 0x001f280000300800 */
[----:B-1----:R-:W4:Y:S01]  /*17770*/  LDL.LU R9, [R1+0x944] ;  /* 0x0009440001097983 */ /* 0x002f220000300800 */
[----:B------:R-:W0:Y:S03]  /*17780*/  MUFU.EX2 R19, R19 ;  /* 0x0000001300137308 */ /* 0x000e260000000800 */
[----:B------:R1:W-:Y:S04]  /*17790*/  STL [R1+0x97c], R5 ;  /* 0x00097c0501007387 */ /* 0x0003e80000100800 */
[----:B------:R1:W-:Y:S04]  /*177a0*/  STL [R1+0x984], R7 ;  /* 0x0009840701007387 */ /* 0x0003e80000100800 */
[----:B------:R1:W-:Y:S01]  /*177b0*/  STL [R1+0x494], R3 ;  /* 0x0004940301007387 */ /* 0x0003e20000100800 */
[----:B0-----:R-:W-:-:S03]  /*177c0*/  FADD.FTZ R19, R19, 1 ;  /* 0x3f80000013137421 */ /* 0x001fc60000010000 */
[----:B-1----:R-:W4:Y:S01]  /*177d0*/  LDL.LU R5, [R1+0x644] ;  /* 0x0006440001057983 */ /* 0x002f220000300800 */
[----:B------:R-:W0:Y:S03]  /*177e0*/  MUFU.RCP R53, R19 ;  /* 0x0000001300357308 */ /* 0x000e260000001000 */
[----:B------:R-:W4:Y:S04]  /*177f0*/  LDL.LU R7, [R1+0x91c] ;  /* 0x00091c0001077983 */ /* 0x000f280000300800 */
[----:B------:R1:W-:Y:S04]  /*17800*/  STL [R1+0x98c], R8 ;  /* 0x00098c0801007387 */ /* 0x0003e80000100800 */
[----:B------:R0:W-:Y:S04]  /*17810*/  STL [R1+0x994], R10 ;  /* 0x0009940a01007387 */ /* 0x0001e80000100800 */
[----:B------:R-:W4:Y:S04]  /*17820*/  LDL.LU R3, [R1+0x640] ;  /* 0x0006400001037983 */ /* 0x000f280000300800 */
[----:B-1----:R-:W4:Y:S01]  /*17830*/  LDL.LU R8, [R1+0x948] ;  /* 0x0009480001087983 */ /* 0x002f220000300800 */
[C---:B0-----:R-:W-:Y:S01]  /*17840*/  FMUL.FTZ R19, R53.reuse, R59 ;  /* 0x0000003b35137220 */ /* 0x041fe20000410000 */
[----:B------:R-:W-:-:S02]  /*17850*/  FADD.FTZ R53, -R53, 1 ;  /* 0x3f80000035357421 */ /* 0x000fc40000010100 */
[----:B------:R-:W4:Y:S02]  /*17860*/  LDL.LU R59, [R1+0x890] ;  /* 0x00089000013b7983 */ /* 0x000f240000300800 */
[----:B------:R-:W-:Y:S02]  /*17870*/  FFMA.FTZ R18, R18, R53, 1 ;  /* 0x3f80000012127423 */ /* 0x000fe40000010035 */
[----:B------:R-:W4:Y:S02]  /*17880*/  LDL.LU R10, [R1+0x910] ;  /* 0x00091000010a7983 */ /* 0x000f240000300800 */
[----:B------:R-:W-:Y:S02]  /*17890*/  FMUL.FTZ R18, R19, R18 ;  /* 0x0000001213127220 */ /* 0x000fe40000410000 */
[----:B------:R-:W4:Y:S01]  /*178a0*/  LDL.LU R2, [R1+0x904] ;  /* 0x0009040001027983 */ /* 0x000f220000300800 */
        /* <DEDUP_REMOVED lines=9> */
[----:B---3--:R-:W-:-:S03]  /*17940*/  FADD.FTZ R56, RZ, R0 ;  /* 0x00000000ff387221 */ /* 0x008fc60000010000 */
[----:B------:R-:W-:Y:S01]  /*17950*/  FFMA.FTZ R53, R53, R54, 1 ;  /* 0x3f80000035357423 */ /* 0x000fe20000010036 */
[----:B----4-:R-:W-:Y:S02]  /*17960*/  FFMA.FTZ R54, R6, R0, RZ ;  /* 0x0000000006367223 */ /* 0x010fe400000100ff */
[----:B------:R-:W2:Y:S04]  /*17970*/  LDL.LU R6, [R1+0x638] ;  /* 0x0006380001067983 */ /* 0x000ea80000300800 */
[----:B------:R-:W3:Y:S01]  /*17980*/  LDL.LU R0, [R1+0x8fc] ;  /* 0x0008fc0001007983 */ /* 0x000ee20000300800 */
[----:B------:R-:W-:Y:S01]  /*17990*/  FADD.FTZ R56, R56, R58 ;  /* 0x0000003a38387221 */ /* 0x000fe20000010000 */
[-C--:B------:R-:W-:Y:S01]  /*179a0*/  FFMA.FTZ R54, R60, R58.reuse, R54 ;  /* 0x0000003a3c367223 */ /* 0x080fe20000010036 */
[----:B------:R-:W-:Y:S01]  /*179b0*/  FMUL.FTZ R58, R49, R58 ;  /* 0x0000003a313a7220 */ /* 0x000fe20000410000 */
[----:B------:R-:W-:Y:S01]  /*179c0*/  FMUL.FTZ R19, R19, R53 ;  /* 0x0000003513137220 */ /* 0x000fe20000410000 */
[----:B------:R-:W-:Y:S01]  /*179d0*/  FADD.FTZ R53, R55, R4 ;  /* 0x0000000437357221 */ /* 0x000fe20000010000 */
[----:B------:R-:W-:Y:S01]  /*179e0*/  FMUL.FTZ R55, R48, R4 ;  /* 0x0000000430377220 */ /* 0x000fe20000410000 */
[----:B------:R-:W-:-:S02]  /*179f0*/  FFMA.FTZ R60, R60, R58, R9 ;  /* 0x0000003a3c3c7223 */ /* 0x000fc40000010009 */
[----:B------:R-:W4:Y:S02]  /*17a00*/  LDL.LU R9, [R1+0x8f4] ;  /* 0x0008f40001097983 */ /* 0x000f240000300800 */
[----:B------:R-:W-:Y:S01]  /*17a10*/  FFMA.FTZ R60, R7, R55, R60 ;  /* 0x00000037073c7223 */ /* 0x000fe2000001003c */
[----:B------:R-:W-:Y:S01]  /*17a20*/  FADD.FTZ R56, R56, R5 ;  /* 0x0000000538387221 */ /* 0x000fe20000010000 */
[----:B------:R-:W-:-:S04]  /*17a30*/  FADD.FTZ R61, R61, R59 ;  /* 0x0000003b3d3d7221 */ /* 0x000fc80000010000 */
[----:B------:R-:W-:Y:S01]  /*17a40*/  FADD.FTZ R58, R58, R61 ;  /* 0x0000003d3a3a7221 */ /* 0x000fe20000010000 */
[----:B------:R-:W-:-:S03]  /*17a50*/  FMUL.FTZ R61, R49, R5 ;  /* 0x00000005313d7220 */ /* 0x000fc60000410000 */
[----:B------:R-:W-:Y:S01]  /*17a60*/  FADD.FTZ R55, R58, R55 ;  /* 0x000000373a377221 */ /* 0x000fe20000010000 */
[----:B------:R-:W-:Y:S01]  /*17a70*/  FFMA.FTZ R59, R7, R4, R8 ;  /* 0x00000004073b7223 */ /* 0x000fe20000010008 */
[----:B------:R-:W-:Y:S01]  /*17a80*/  FFMA.FTZ R60, R10, R61, R60 ;  /* 0x0000003d0a3c7223 */ /* 0x000fe2000001003c */
[----:B------:R-:W-:Y:S01]  /*17a90*/  FMUL.FTZ R58, R48, R3 ;  /* 0x00000003303a7220 */ /* 0x000fe20000410000 */
[----:B------:R-:W-:Y:S01]  /*17aa0*/  FADD.FTZ R61, R61, R55 ;  /* 0x000000373d3d7221 */ /* 0x000fe20000010000 */
[----:B------:R-:W-:Y:S01]  /*17ab0*/  FFMA.FTZ R54, R10, R5, R54 ;  /* 0x000000050a367223 */ /* 0x000fe20000010036 */
[----:B------:R-:W-:Y:S01]  /*17ac0*/  FADD.FTZ R53, R53, R3 ;  /* 0x0000000335357221 */ /* 0x000fe20000010000 */
[C---:B------:R-:W-:Y:S01]  /*17ad0*/  FFMA.FTZ R59, R2.reuse, R3, R59 ;  /* 0x00000003023b7223 */ /* 0x040fe2000001003b */
[----:B------:R-:W-:Y:S01]  /*17ae0*/  FFMA.FTZ R60, R2, R58, R60 ;  /* 0x0000003a023c7223 */ /* 0x000fe2000001003c */
[----:B------:R-:W4:Y:S01]  /*17af0*/  LDL.LU R8, [R1+0x628] ;  /* 0x0006280001087983 */ /* 0x000f220000300800 */
[----:B------:R-:W-:-:S03]  /*17b00*/  FADD.FTZ R58, R61, R58 ;  /* 0x0000003a3d3a7221 */ /* 0x000fc60000010000 */
[----:B------:R-:W4:Y:S04]  /*17b10*/  LDL.LU R4, [R1+0x8e8] ;  /* 0x0008e80001047983 */ /* 0x000f280000300800 */
[----:B------:R-:W4:Y:S04]  /*17b20*/  LDL.LU R7, [R1+0x620] ;  /* 0x0006200001077983 */ /* 0x000f280000300800 */
[----:B------:R-:W4:Y:S04]  /*17b30*/  LDL.LU R5, [R1+0x8dc] ;  /* 0x0008dc0001057983 */ /* 0x000f280000300800 */
[----:B------:R-:W4:Y:S04]  /*17b40*/  LDL.LU R3, [R1+0x61c] ;  /* 0x00061c0001037983 */ /* 0x000f280000300800 */
[----:B------:R-:W4:Y:S04]  /*17b50*/  LDL.LU R2, [R1+0x8d8] ;  /* 0x0008d80001027983 */ /* 0x000f280000300800 */
[----:B------:R-:W4:Y:S04]  /*17b60*/  LDL.LU R10, [R1+0x618] ;  /* 0x00061800010a7983 */ /* 0x000f280000300800 */
[----:B------:R-:W4:Y:S01]  /*17b70*/  LDL.LU R61, [R1+0x630] ;  /* 0x00063000013d7983 */ /* 0x000f220000300800 */
[----:B--2---:R-:W-:Y:S01]  /*17b80*/  FADD.FTZ R56, R56, R6 ;  /* 0x0000000638387221 */ /* 0x004fe20000010000 */
[-C--:B------:R-:W-:Y:S01]  /*17b90*/  FMUL.FTZ R55, R49, R6.reuse ;  /* 0x0000000631377220 */ /* 0x080fe20000410000 */
[----:B---3--:R-:W-:-:S02]  /*17ba0*/  FFMA.FTZ R54, R0, R6, R54 ;  /* 0x0000000600367223 */ /* 0x008fc40000010036 */
[----:B------:R-:W2:Y:S01]  /*17bb0*/  LDL.LU R6, [R1+0x8d4] ;  /* 0x0008d40001067983 */ /* 0x000ea20000300800 */
[----:B------:R-:W-:Y:S01]  /*17bc0*/  FFMA.FTZ R60, R0, R55, R60 ;  /* 0x00000037003c7223 */ /* 0x000fe2000001003c */
[----:B------:R-:W-:Y:S02]  /*17bd0*/  FADD.FTZ R55, R55, R58 ;  /* 0x0000003a37377221 */ /* 0x000fe40000010000 */
[----:B------:R-:W3:Y:S01]  /*17be0*/  LDL.LU R0, [R1+0x60c] ;  /* 0x00060c0001007983 */ /* 0x000ee20000300800 */
[----:B----4-:R-:W-:Y:S01]  /*17bf0*/  FMUL.FTZ R58, R49, R8 ;  /* 0x00000008313a7220 */ /* 0x010fe20000410000 */
[----:B------:R-:W-:Y:S01]  /*17c00*/  FADD.FTZ R53, R53, R61 ;  /* 0x0000003d35357221 */ /* 0x000fe20000010000 */
[-C--:B------:R-:W-:Y:S01]  /*17c10*/  FFMA.FTZ R59, R9, R61.reuse, R59 ;  /* 0x0000003d093b7223 */ /* 0x080fe2000001003b */
[----:B------:R-:W-:-:S04]  /*17c20*/  FMUL.FTZ R61, R48, R61 ;  /* 0x0000003d303d7220 */ /* 0x000fc80000410000 */
[----:B------:R-:W-:Y:S01]  /*17c30*/  FFMA.FTZ R60, R9, R61, R60 ;  /* 0x0000003d093c7223 */ /* 0x000fe2000001003c */
[----:B------:R-:W-:Y:S01]  /*17c40*/  FADD.FTZ R61, R55, R61 ;  /* 0x0000003d373d7221 */ /* 0x000fe20000010000 */
[----:B------:R-:W-:Y:S01]  /*17c50*/  FMUL.FTZ R55, R48, R7 ;  /* 0x0000000730377220 */ /* 0x000fe20000410000 */
[----:B------:R-:W4:Y:S01]  /*17c60*/  LDL.LU R9, [R1+0x604] ;  /* 0x0006040001097983 */ /* 0x000f220000300800 */
        /* <DEDUP_REMOVED lines=9> */
[----:B------:R-:W-:Y:S02]  /*17d00*/  FFMA.FTZ R54, R4, R8, R54 ;  /* 0x0000000804367223 */ /* 0x000fe40000010036 */
[----:B------:R-:W4:Y:S01]  /*17d10*/  LDL.LU R8, [R1+0x8c4] ;  /* 0x0008c40001087983 */ /* 0x000f220000300800 */
[----:B------:R-:W-:-:S03]  /*17d20*/  FADD.FTZ R53, R53, R7 ;  /* 0x0000000735357221 */ /* 0x000fc60000010000 */
[----:B------:R-:W4:Y:S01]  /*17d30*/  LDL.LU R4, [R1+0x5fc] ;  /* 0x0005fc0001047983 */ /* 0x000f220000300800 */
[----:B------:R-:W-:-:S03]  /*17d40*/  FFMA.FTZ R59, R5, R7, R59 ;  /* 0x00000007053b7223 */ /* 0x000fc6000001003b */
[----:B------:R-:W4:Y:S01]  /*17d50*/  LDL.LU R5, [R1+0x8b8] ;  /* 0x0008b80001057983 */ /* 0x000f220000300800 */
[----:B------:R-:W-:-:S03]  /*17d60*/  FFMA.FTZ R54, R2, R3, R54 ;  /* 0x0000000302367223 */ /* 0x000fc60000010036 */
[----:B------:R-:W4:Y:S01]  /*17d70*/  LDL.LU R7, [R1+0x5f4] ;  /* 0x0005f40001077983 */ /* 0x000f220000300800 */
[----:B------:R-:W-:-:S03]  /*17d80*/  FADD.FTZ R56, R56, R3 ;  /* 0x0000000338387221 */ /* 0x000fc60000010000 */
[----:B------:R-:W4:Y:S04]  /*17d90*/  LDL.LU R2, [R1+0x8b4] ;  /* 0x0008b40001027983 */ /* 0x000f280000300800 */
[----:B------:R-:W4:Y:S01]  /*17da0*/  LDL.LU R3, [R1+0x5ec] ;  /* 0x0005ec0001037983 */ /* 0x000f220000300800 */
[C---:B--2---:R-:W-:Y:S01]  /*17db0*/  FFMA.FTZ R60, R6.reuse, R58, R60 ;  /* 0x0000003a063c7223 */ /* 0x044fe2000001003c */
[----:B------:R-:W-:Y:S02]  /*17dc0*/  FADD.FTZ R58, R61, R58 ;  /* 0x0000003a3d3a7221 */ /* 0x000fe40000010000 */
[----:B------:R-:W2:Y:S01]  /*17dd0*/  LDL.LU R61, [R1+0x8c8] ;  /* 0x0008c800013d7983 */ /* 0x000ea20000300800 */
[----:B------:R-:W-:-:S03]  /*17de0*/  FFMA.FTZ R59, R6, R10, R59 ;  /* 0x0000000a063b7223 */ /* 0x000fc6000001003b */
[----:B------:R-:W2:Y:S01]  /*17df0*/  LDL.LU R6, [R1+0x8a8] ;  /* 0x0008a80001067983 */ /* 0x000ea20000300800 */
[-C--:B---3--:R-:W-:Y:S01]  /*17e00*/  FMUL.FTZ R55, R49, R0.reuse ;  /* 0x0000000031377220 */ /* 0x088fe20000410000 */
[----:B------:R-:W-:Y:S02]  /*17e10*/  FADD.FTZ R53, R53, R10 ;  /* 0x0000000a35357221 */ /* 0x000fe40000010000 */
[----:B------:R-:W3:Y:S01]  /*17e20*/  LDL.LU R10, [R1+0x5e4] ;  /* 0x0005e400010a7983 */ /* 0x000ee20000300800 */
[----:B------:R-:W-:Y:S01]  /*17e30*/  FADD.FTZ R56, R56, R0 ;  /* 0x0000000038387221 */ /* 0x000fe20000010000 */
[----:B----4-:R-:W-:Y:S01]  /*17e40*/  FADD.FTZ R53, R53, R9 ;  /* 0x0000000935357221 */ /* 0x010fe20000010000 */
[----:B------:R-:W-:Y:S02]  /*17e50*/  FFMA.FTZ R59, R8, R9, R59 ;  /* 0x00000009083b7223 */ /* 0x000fe4000001003b */
[----:B------:R-:W-:Y:S01]  /*17e60*/  FADD.FTZ R56, R56, R4 ;  /* 0x0000000438387221 */ /* 0x000fe20000010000 */
[----:B------:R-:W-:Y:S01]  /*17e70*/  FADD.FTZ R53, R53, R7 ;  /* 0x0000000735357221 */ /* 0x000fe20000010000 */
[----:B------:R-:W-:Y:S01]  /*17e80*/  FFMA.FTZ R59, R2, R7, R59 ;  /* 0x00000007023b7223 */ /* 0x000fe2000001003b */
[C---:B--2---:R-:W-:Y:S01]  /*17e90*/  FFMA.FTZ R54, R61.reuse, R0, R54 ;  /* 0x000000003d367223 */ /* 0x044fe20000010036 */
[----:B------:R-:W-:Y:S01]  /*17ea0*/  FFMA.FTZ R60, R61, R55, R60 ;  /* 0x000000373d3c7223 */ /* 0x000fe2000001003c */
[----:B------:R-:W-:Y:S01]  /*17eb0*/  FMUL.FTZ R61, R48, R9 ;  /* 0x00000009303d7220 */ /* 0x000fe20000410000 */
[----:B------:R-:W-:Y:S01]  /*17ec0*/  FADD.FTZ R55, R55, R58 ;  /* 0x0000003a37377221 */ /* 0x000fe20000010000 */
[----:B------:R-:W-:Y:S01]  /*17ed0*/  FMUL.FTZ R58, R49, R4 ;  /* 0x00000004313a7220 */ /* 0x000fe20000410000 */
[----:B------:R-:W2:Y:S01]  /*17ee0*/  LDL.LU R0, [R1+0x5dc] ;  /* 0x0005dc0001007983 */ /* 0x000ea20000300800 */
        /* <DEDUP_REMOVED lines=11> */
[----:B------:R-:W4:Y:S01]  /*17fa0*/  LDL.LU R2, [R1+0x88c] ;  /* 0x00088c0001027983 */ /* 0x000f220000300800 */
[----:B------:R-:W-:Y:S01]  /*17fb0*/  FFMA.FTZ R60, R6, R61, R60 ;  /* 0x0000003d063c7223 */ /* 0x000fe2000001003c */
[----:B------:R-:W-:-:S02]  /*17fc0*/  FADD.FTZ R61, R61, R55 ;  /* 0x000000373d3d7221 */ /* 0x000fc40000010000 */
[----:B------:R-:W2:Y:S04]  /*17fd0*/  LDL.LU R55, [R1+0x8a4] ;  /* 0x0008a40001377983 */ /* 0x000ea80000300800 */
[----:B------:R-:W4:Y:S04]  /*17fe0*/  LDL.LU R5, [R1+0x894] ;  /* 0x0008940001057983 */ /* 0x000f280000300800 */
[----:B------:R-:W4:Y:S01]  /*17ff0*/  LDL.LU R4, [R1+0x5c8] ;  /* 0x0005c80001047983 */ /* 0x000f220000300800 */
[----:B------:R-:W-:-:S03]  /*18000*/  FFMA.FTZ R54, R6, R3, R54 ;  /* 0x0000000306367223 */ /* 0x000fc60000010036 */
[----:B------:R-:W4:Y:S04]  /*18010*/  LDL.LU R7, [R1+0x5c4] ;  /* 0x0005c40001077983 */ /* 0x000f280000300800 */
[----:B------:R-:W4:Y:S01]  /*18020*/  LDL.LU R6, [R1+0x880] ;  /* 0x0008800001067983 */ /* 0x000f220000300800 */
[-C--:B---3--:R-:W-:Y:S01]  /*18030*/  FMUL.FTZ R58, R48, R10.reuse ;  /* 0x0000000a303a7220 */ /* 0x088fe20000410000 */
[----:B------:R-:W-:Y:S02]  /*18040*/  FADD.FTZ R56, R56, R3 ;  /* 0x0000000338387221 */ /* 0x000fe40000010000 */
[----:B------:R-:W3:Y:S01]  /*18050*/  LDL.LU R3, [R1+0x5b4] ;  /* 0x0005b40001037983 */ /* 0x000ee20000300800 */
[----:B------:R-:W-:Y:S01]  /*18060*/  FADD.FTZ R53, R53, R10 ;  /* 0x0000000a35357221 */ /* 0x000fe20000010000 */
[C---:B--2---:R-:W-:Y:S01]  /*18070*/  FFMA.FTZ R59, R55.reuse, R10, R59 ;  /* 0x0000000a373b7223 */ /* 0x044fe2000001003b */
[----:B------:R-:W-:Y:S01]  /*18080*/  FFMA.FTZ R60, R55, R58, R60 ;  /* 0x0000003a373c7223 */ /* 0x000fe2000001003c */
[----:B------:R-:W-:Y:S01]  /*18090*/  FMUL.FTZ R55, R49, R0 ;  /* 0x0000000031377220 */ /* 0x000fe20000410000 */
[----:B------:R-:W-:Y:S01]  /*180a0*/  FADD.FTZ R58, R61, R58 ;  /* 0x0000003a3d3a7221 */ /* 0x000fe20000010000 */
[----:B----4-:R-:W-:Y:S01]  /*180b0*/  FMUL.FTZ R61, R48, R9 ;  /* 0x00000009303d7220 */ /* 0x010fe20000410000 */
[----:B------:R-:W2:Y:S01]  /*180c0*/  LDL.LU R10, [R1+0x5ac] ;  /* 0x0005ac00010a7983 */ /* 0x000ea20000300800 */
[----:B------:R-:W-:Y:S01]  /*180d0*/  FFMA.FTZ R60, R8, R55, R60 ;  /* 0x00000037083c7223 */ /* 0x000fe2000001003c */
[----:B------:R-:W-:Y:S01]  /*180e0*/  FADD.FTZ R55, R55, R58 ;  /* 0x0000003a37377221 */ /* 0x000fe20000010000 */
[----:B------:R-:W-:-:S02]  /*180f0*/  FMUL.FTZ R58, R49, R4 ;  /* 0x00000004313a7220 */ /* 0x000fc40000410000 */
[----:B------:R-:W-:Y:S01]  /*18100*/  FFMA.FTZ R60, R5, R61, R60 ;  /* 0x0000003d053c7223 */ /* 0x000fe2000001003c */
[----:B------:R-:W-:Y:S01]  /*18110*/  FADD.FTZ R61, R55, R61 ;  /* 0x0000003d373d7221 */ /* 0x000fe20000010000 */
[----:B------:R-:W-:Y:S02]  /*18120*/  FMUL.FTZ R55, R48, R7 ;  /* 0x0000000730377220 */ /* 0x000fe40000410000 */
[----:B------:R-:W-:Y:S01]  /*18130*/  FFMA.FTZ R60, R2, R58, R60 ;  /* 0x0000003a023c7223 */ /* 0x000fe2000001003c */
[----:B------:R-:W-:-:S03]  /*18140*/  FADD.FTZ R58, R58, R61 ;  /* 0x0000003d3a3a7221 */ /* 0x000fc60000010000 */
[----:B------:R-:W-:Y:S01]  /*18150*/  FFMA.FTZ R60, R6, R55, R60 ;  /* 0x00000037063c7223 */ /* 0x000fe2000001003c */
[----:B------:R-:W-:Y:S02]  /*18160*/  FADD.FTZ R55, R58, R55 ;  /* 0x000000373a377221 */ /* 0x000fe40000010000 */
[----:B------:R-:W4:Y:S01]  /*18170*/  LDL.LU R58, [R1+0x87c] ;  /* 0x00087c00013a7983 */ /* 0x000f220000300800 */
[----:B------:R-:W-:Y:S01]  /*18180*/  FFMA.FTZ R54, R8, R0, R54 ;  /* 0x0000000008367223 */ /* 0x000fe20000010036 */
[----:B------:R-:W-:Y:S02]  /*18190*/  FADD.FTZ R56, R56, R0 ;  /* 0x0000000038387221 */ /* 0x000fe40000010000 */
[----:B------:R-:W2:Y:S01]  /*181a0*/  LDL.LU R8, [R1+0x870] ;  /* 0x0008700001087983 */ /* 0x000ea20000300800 */
[----:B------:R-:W-:-:S03]  /*181b0*/  FFMA.FTZ R59, R5, R9, R59 ;  /* 0x00000009053b7223 */ /* 0x000fc6000001003b */
[----:B------:R-:W2:Y:S01]  /*181c0*/  LDL.LU R0, [R1+0x598] ;  /* 0x0005980001007983 */ /* 0x000ea20000300800 */
[----:B------:R-:W-:-:S03]  /*181d0*/  FADD.FTZ R53, R53, R9 ;  /* 0x0000000935357221 */ /* 0x000fc60000010000 */
[----:B------:R-:W2:Y:S01]  /*181e0*/  LDL.LU R5, [R1+0x86c] ;  /* 0x00086c0001057983 */ /* 0x000ea20000300800 */
[----:B------:R-:W-:-:S03]  /*181f0*/  FFMA.FTZ R54, R2, R4, R54 ;  /* 0x0000000402367223 */ /* 0x000fc60000010036 */
[----:B------:R-:W2:Y:S01]  /*18200*/  LDL.LU R9, [R1+0x584] ;  /* 0x0005840001097983 */ /* 0x000ea20000300800 */
[----:B------:R-:W-:-:S03]  /*18210*/  FADD.FTZ R56, R56, R4 ;  /* 0x0000000438387221 */ /* 0x000fc60000010000 */
[----:B------:R-:W2:Y:S01]  /*18220*/  LDL.LU R2, [R1+0x860] ;  /* 0x0008600001027983 */ /* 0x000ea20000300800 */
[----:B------:R-:W-:-:S03]  /*18230*/  FFMA.FTZ R59, R6, R7, R59 ;  /* 0x00000007063b7223 */ /* 0x000fc6000001003b */
[----:B------:R-:W2:Y:S04]  /*18240*/  LDL.LU R4, [R1+0x57c] ;  /* 0x00057c0001047983 */ /* 0x000ea80000300800 */
[----:B------:R-:W2:Y:S01]  /*18250*/  LDL.LU R6, [R1+0x85c] ;  /* 0x00085c0001067983 */ /* 0x000ea20000300800 */
[-C--:B---3--:R-:W-:Y:S01]  /*18260*/  FMUL.FTZ R61, R49, R3.reuse ;  /* 0x00000003313d7220 */ /* 0x088fe20000410000 */
[----:B------:R-:W-:Y:S02]  /*18270*/  FADD.FTZ R53, R53, R7 ;  /* 0x0000000735357221 */ /* 0x000fe40000010000 */
[----:B------:R-:W3:Y:S01]  /*18280*/  LDL.LU R7, [R1+0x564] ;  /* 0x0005640001077983 */ /* 0x000ee20000300800 */
[----:B------:R-:W-:Y:S01]  /*18290*/  FADD.FTZ R56, R56, R3 ;  /* 0x0000000338387221 */ /* 0x000fe20000010000 */
[C---:B----4-:R-:W-:Y:S01]  /*182a0*/  FFMA.FTZ R54, R58.reuse, R3, R54 ;  /* 0x000000033a367223 */ /* 0x050fe20000010036 */
[----:B------:R-:W-:Y:S01]  /*182b0*/  FFMA.FTZ R60, R58, R61, R60 ;  /* 0x0000003d3a3c7223 */ /* 0x000fe2000001003c */
[----:B--2---:R-:W-:Y:S01]  /*182c0*/  FMUL.FTZ R58, R48, R10 ;  /* 0x0000000a303a7220 */ /* 0x004fe20000410000 */
[----:B------:R-:W-:Y:S01]  /*182d0*/  FADD.FTZ R61, R61, R55 ;  /* 0x000000373d3d7221 */ /* 0x000fe20000010000 */
[----:B------:R-:W2:Y:S02]  /*182e0*/  LDL.LU R3, [R1+0x554] ;  /* 0x0005540001037983 */ /* 0x000ea40000300800 */
[----:B------:R-:W-:Y:S01]  /*182f0*/  FFMA.FTZ R60, R8, R58, R60 ;  /* 0x0000003a083c7223 */ /* 0x000fe2000001003c */
[----:B------:R-:W-:Y:S01]  /*18300*/  FADD.FTZ R58, R61, R58 ;  /* 0x0000003a3d3a7221 */ /* 0x000fe20000010000 */
[----:B------:R-:W-:-:S04]  /*18310*/  FMUL.FTZ R55, R49, R0 ;  /* 0x0000000031377220 */ /* 0x000fc80000410000 */
[----:B------:R-:W-:Y:S01]  /*18320*/  FFMA.FTZ R60, R5, R55, R60 ;  /* 0x00000037053c7223 */ /* 0x000fe2000001003c */
[----:B------:R-:W-:Y:S01]  /*18330*/  FADD.FTZ R55, R55, R58 ;  /* 0x0000003a37377221 */ /* 0x000fe20000010000 */
[----:B------:R-:W-:-:S04]  /*18340*/  FMUL.FTZ R61, R48, R9 ;  /* 0x00000009303d7220 */ /* 0x000fc80000410000 */
[----:B------:R-:W-:Y:S01]  /*18350*/  FFMA.FTZ R60, R2, R61, R60 ;  /* 0x0000003d023c7223 */ /* 0x000fe2000001003c */
[----:B------:R-:W-:Y:S01]  /*18360*/  FADD.FTZ R61, R55, R61 ;  /* 0x0000003d373d7221 */ /* 0x000fe20000010000 */
[----:B------:R-:W-:-:S04]  /*18370*/  FMUL.FTZ R58, R49, R4 ;  /* 0x00000004313a7220 */ /* 0x000fc80000410000 */
[----:B------:R-:W-:Y:S01]  /*18380*/  FFMA.FTZ R60, R6, R58, R60 ;  /* 0x0000003a063c7223 */ /* 0x000fe2000001003c */
[----:B------:R-:W-:Y:S02]  /*18390*/  FADD.FTZ R58, R58, R61 ;  /* 0x0000003d3a3a7221 */ /* 0x000fe40000010000 */
[----:B------:R-:W4:Y:S01]  /*183a0*/  LDL.LU R61, [R1+0x854] ;  /* 0x00085400013d7983 */ /* 0x000f220000300800 */
[----:B------:R-:W-:Y:S01]  /*183b0*/  FFMA.FTZ R59, R8, R10, R59 ;  /* 0x0000000a083b7223 */ /* 0x000fe2000001003b */
[----:B------:R-:W-:Y:S02]  /*183c0*/  FADD.FTZ R53, R53, R10 ;  /* 0x0000000a35357221 */ /* 0x000fe40000010000 */
[----:B------:R-:W4:Y:S01]  /*183d0*/  LDL.LU R8, [R1+0x84c] ;  /* 0x00084c0001087983 */ /* 0x000f220000300800 */
[----:B------:R-:W-:-:S03]  /*183e0*/  FFMA.FTZ R54, R5, R0, R54 ;  /* 0x0000000005367223 */ /* 0x000fc60000010036 */
[----:B------:R-:W4:Y:S01]  /*183f0*/  LDL.LU R10, [R1+0x54c] ;  /* 0x00054c00010a7983 */ /* 0x000f220000300800 */
[----:B------:R-:W-:Y:S01]  /*18400*/  FADD.FTZ R56, R56, R0 ;  /* 0x0000000038387221 */ /* 0x000fe20000010000 */
[----:B------:R-:W-:Y:S02]  /*18410*/  FFMA.FTZ R59, R2, R9, R59 ;  /* 0x00000009023b7223 */ /* 0x000fe4000001003b */
[----:B------:R-:W4:Y:S01]  /*18420*/  LDL.LU R5, [R1+0x848] ;  /* 0x0008480001057983 */ /* 0x000f220000300800 */
[----:B------:R-:W-:-:S03]  /*18430*/  FADD.FTZ R53, R53, R9 ;  /* 0x0000000935357221 */ /* 0x000fc60000010000 */
[----:B------:R-:W4:Y:S04]  /*18440*/  LDL.LU R0, [R1+0x548] ;  /* 0x0005480001007983 */ /* 0x000f280000300800 */
[----:B------:R-:W4:Y:S01]  /*18450*/  LDL.LU R9, [R1+0x534] ;  /* 0x0005340001097983 */ /* 0x000f220000300800 */
[----:B------:R-:W-:-:S03]  /*18460*/  FFMA.FTZ R54, R6, R4, R54 ;  /* 0x0000000406367223 */ /* 0x000fc60000010036 */
[----:B------:R-:W4:Y:S04]  /*18470*/  LDL.LU R2, [R1+0x830] ;  /* 0x0008300001027983 */ /* 0x000f280000300800 */
[----:B------:R-:W4:Y:S01]  /*18480*/  LDL.LU R6, [R1+0x828] ;  /* 0x0008280001067983 */ /* 0x000f220000300800 */
[----:B---3--:R-:W-:-:S04]  /*18490*/  FMUL.FTZ R55, R48, R7 ;  /* 0x0000000730377220 */ /* 0x008fc80000410000 */
[----:B------:R-:W-:Y:S01]  /*184a0*/  FADD.FTZ R58, R58, R55 ;  /* 0x000000373a3a7221 */ /* 0x000fe20000010000 */
[----:B------:R-:W-:Y:S02]  /*184b0*/  FADD.FTZ R56, R56, R4 ;  /* 0x0000000438387221 */ /* 0x000fe40000010000 */
[----:B------:R-:W3:Y:S01]  /*184c0*/  LDL.LU R4, [R1+0x530] ;  /* 0x0005300001047983 */ /* 0x000ee20000300800 */
[----:B------:R-:W-:Y:S01]  /*184d0*/  FADD.FTZ R53, R53, R7 ;  /* 0x0000000735357221 */ /* 0x000fe20000010000 */
[----:B--2---:R-:W-:Y:S01]  /*184e0*/  FADD.FTZ R56, R56, R3 ;  /* 0x0000000338387221 */ /* 0x004fe20000010000 */
[C---:B----4-:R-:W-:Y:S01]  /*184f0*/  FFMA.FTZ R59, R61.reuse, R7, R59 ;  /* 0x000000073d3b7223 */ /* 0x050fe2000001003b */
[----:B------:R-:W-:Y:S01]  /*18500*/  FFMA.FTZ R60, R61, R55, R60 ;  /* 0x000000373d3c7223 */ /* 0x000fe2000001003c */
[----:B------:R-:W-:Y:S01]  /*18510*/  FMUL.FTZ R61, R49, R3 ;  /* 0x00000003313d7220 */ /* 0x000fe20000410000 */
[----:B------:R-:W2:Y:S03]  /*18520*/  LDL.LU R7, [R1+0x528] ;  /* 0x0005280001077983 */ /* 0x000ea60000300800 */
[----:B------:R-:W-:Y:S01]  /*18530*/  FFMA.FTZ R60, R8, R61, R60 ;  /* 0x0000003d083c7223 */ /* 0x000fe2000001003c */
[----:B------:R-:W-:Y:S01]  /*18540*/  FADD.FTZ R58, R61, R58 ;  /* 0x0000003a3d3a7221 */ /* 0x000fe20000010000 */
[----:B------:R-:W-:-:S04]  /*18550*/  FMUL.FTZ R55, R48, R10 ;  /* 0x0000000a30377220 */ /* 0x000fc80000410000 */
[----:B------:R-:W-:Y:S01]  /*18560*/  FFMA.FTZ R60, R5, R55, R60 ;  /* 0x00000037053c7223 */ /* 0x000fe2000001003c */
[----:B------:R-:W-:Y:S01]  /*18570*/  FADD.FTZ R58, R58, R55 ;  /* 0x000000373a3a7221 */ /* 0x000fe20000010000 */
[----:B------:R-:W-:Y:S01]  /*18580*/  FMUL.FTZ R61, R49, R0 ;  /* 0x00000000313d7220 */ /* 0x000fe20000410000 */
[----:B------:R-:W-:-:S03]  /*18590*/  FMUL.FTZ R55, R48, R9 ;  /* 0x0000000930377220 */ /* 0x000fc60000410000 */
[----:B------:R-:W-:Y:S01]  /*185a0*/  FADD.FTZ R58, R61, R58 ;  /* 0x0000003a3d3a7221 */ /* 0x000fe20000010000 */
[----:B------:R-:W-:-:S03]  /*185b0*/  FFMA.FTZ R60, R2, R61, R60 ;  /* 0x0000003d023c7223 */ /* 0x000fc6000001003c */
[----:B------:R-:W-:Y:S01]  /*185c0*/  FADD.FTZ R58, R58, R55 ;  /* 0x000000373a3a7221 */ /* 0x000fe20000010000 */
[----:B------:R-:W-:Y:S02]  /*185d0*/  FFMA.FTZ R60, R6, R55, R60 ;  /* 0x00000037063c7223 */ /* 0x000fe4000001003c */
[----:B------:R-:W4:Y:S01]  /*185e0*/  LDL.LU R55, [R1+0x80c] ;  /* 0x00080c0001377983 */ /* 0x000f220000300800 */
[----:B------:R-:W-:-:S03]  /*185f0*/  FFMA.FTZ R54, R8, R3, R54 ;  /* 0x0000000308367223 */ /* 0x000fc60000010036 */
        /* <DEDUP_REMOVED lines=210> */
[----:B------:R-:W2:Y:S01]  /*19320*/  LDL.LU R8, [R1+0x6a8] ;  /* 0x0006a80001087983 */ /* 0x000ea20000300800 */
[----:B------:R-:W-:-:S03]  /*19330*/  FFMA.FTZ R59, R5, R10, R59 ;  /* 0x0000000a053b7223 */ /* 0x000fc6000001003b */
[----:B------:R-:W2:Y:S01]  /*19340*/  LDL.LU R3, [R1+0x440] ;  /* 0x0004400001037983 */ /* 0x000ea20000300800 */
[----:B------:R-:W-:Y:S01]  /*19350*/  FADD.FTZ R53, R53, R10 ;  /* 0x0000000a35357221 */ /* 0x000fe20000010000 */
[----:B------:R-:W-:Y:S02]  /*19360*/  FFMA.FTZ R54, R2, R0, R54 ;  /* 0x0000000002367223 */ /* 0x000fe40000010036 */
[----:B------:R-:W2:Y:S01]  /*19370*/  LDL.LU R5, [R1+0x6a4] ;  /* 0x0006a40001057983 */ /* 0x000ea20000300800 */
[----:B------:R-:W-:-:S03]  /*19380*/  FADD.FTZ R56, R56, R0 ;  /* 0x0000000038387221 */ /* 0x000fc60000010000 */
[----:B------:R-:W2:Y:S04]  /*19390*/  LDL.LU R10, [R1+0x43c] ;  /* 0x00043c00010a7983 */ /* 0x000ea80000300800 */
[----:B------:R-:W2:Y:S01]  /*193a0*/  LDL.LU R0, [R1+0x438] ;  /* 0x0004380001007983 */ /* 0x000ea20000300800 */
[----:B------:R-:W-:-:S03]  /*193b0*/  FFMA.FTZ R59, R6, R9, R59 ;  /* 0x00000009063b7223 */ /* 0x000fc6000001003b */
[----:B------:R-:W2:Y:S04]  /*193c0*/  LDL.LU R2, [R1+0x6a0] ;  /* 0x0006a00001027983 */ /* 0x000ea80000300800 */
[----:B------:R-:W2:Y:S01]  /*193d0*/  LDL.LU R6, [R1+0x69c] ;  /* 0x00069c0001067983 */ /* 0x000ea20000300800 */
[----:B---3--:R-:W-:-:S04]  /*193e0*/  FMUL.FTZ R61, R49, R4 ;  /* 0x00000004313d7220 */ /* 0x008fc80000410000 */
[----:B------:R-:W-:Y:S01]  /*193f0*/  FADD.FTZ R58, R61, R58 ;  /* 0x0000003a3d3a7221 */ /* 0x000fe20000010000 */
[----:B------:R-:W-:Y:S02]  /*19400*/  FADD.FTZ R53, R53, R9 ;  /* 0x0000000935357221 */ /* 0x000fe40000010000 */
[----:B------:R-:W3:Y:S01]  /*19410*/  LDL.LU R9, [R1+0x434] ;  /* 0x0004340001097983 */ /* 0x000ee20000300800 */
[C---:B----4-:R-:W-:Y:S01]  /*19420*/  FFMA.FTZ R54, R55.reuse, R4, R54 ;  /* 0x0000000437367223 */ /* 0x050fe20000010036 */
[----:B------:R-:W-:Y:S01]  /*19430*/  FFMA.FTZ R60, R55, R61, R60 ;  /* 0x0000003d373c7223 */ /* 0x000fe2000001003c */
[----:B--2---:R-:W-:-:S04]  /*19440*/  FMUL.FTZ R55, R48, R7 ;  /* 0x0000000730377220 */ /* 0x004fc80000410000 */
        /* <DEDUP_REMOVED lines=11> */
[----:B------:R-:W2:Y:S01]  /*19500*/  LDL.LU R61, [R1+0x698] ;  /* 0x00069800013d7983 */ /* 0x000ea20000300800 */
[----:B------:R-:W-:-:S03]  /*19510*/  FADD.FTZ R56, R56, R4 ;  /* 0x0000000438387221 */ /* 0x000fc60000010000 */
[----:B------:R-:W4:Y:S01]  /*19520*/  LDL.LU R4, [R1+0x430] ;  /* 0x0004300001047983 */ /* 0x000f220000300800 */
[----:B---3--:R-:W-:Y:S01]  /*19530*/  FMUL.FTZ R55, R48, R9 ;  /* 0x0000000930377220 */ /* 0x008fe20000410000 */
[----:B------:R-:W-:Y:S02]  /*19540*/  FFMA.FTZ R59, R8, R7, R59 ;  /* 0x00000007083b7223 */ /* 0x000fe4000001003b */
[----:B------:R-:W3:Y:S01]  /*19550*/  LDL.LU R8, [R1+0x42c] ;  /* 0x00042c0001087983 */ /* 0x000ee20000300800 */
[----:B------:R-:W-:Y:S01]  /*19560*/  FADD.FTZ R58, R58, R55 ;  /* 0x000000373a3a7221 */ /* 0x000fe20000010000 */
[----:B------:R-:W-:Y:S01]  /*19570*/  FFMA.FTZ R54, R5, R3, R54 ;  /* 0x0000000305367223 */ /* 0x000fe20000010036 */
[----:B------:R-:W-:Y:S01]  /*19580*/  FADD.FTZ R53, R53, R7 ;  /* 0x0000000735357221 */ /* 0x000fe20000010000 */
[----:B------:R-:W3:Y:S01]  /*19590*/  LDL.LU R5, [R1+0x428] ;  /* 0x0004280001057983 */ /* 0x000ee20000300800 */
[----:B------:R-:W-:-:S03]  /*195a0*/  FADD.FTZ R56, R56, R3 ;  /* 0x0000000338387221 */ /* 0x000fc60000010000 */
[----:B------:R-:W3:Y:S04]  /*195b0*/  LDL.LU R7, [R1+0x690] ;  /* 0x0006900001077983 */ /* 0x000ee80000300800 */
[----:B------:R-:W3:Y:S01]  /*195c0*/  LDL.LU R3, [R1+0x68c] ;  /* 0x00068c0001037983 */ /* 0x000ee20000300800 */
[----:B--2---:R-:W-:-:S03]  /*195d0*/  FFMA.FTZ R60, R61, R55, R60 ;  /* 0x000000373d3c7223 */ /* 0x004fc6000001003c */
[----:B------:R-:W2:Y:S01]  /*195e0*/  LDL.LU R55, [R1+0x694] ;  /* 0x0006940001377983 */ /* 0x000ea20000300800 */
[----:B------:R-:W-:Y:S01]  /*195f0*/  FFMA.FTZ R59, R2, R10, R59 ;  /* 0x0000000a023b7223 */ /* 0x000fe2000001003b */
[----:B------:R-:W-:Y:S02]  /*19600*/  FFMA.FTZ R54, R6, R0, R54 ;  /* 0x0000000006367223 */ /* 0x000fe40000010036 */
[----:B------:R-:W3:Y:S01]  /*19610*/  LDL.LU R2, [R1+0x424] ;  /* 0x0004240001027983 */ /* 0x000ee20000300800 */
[----:B------:R-:W-:Y:S01]  /*19620*/  FFMA.FTZ R59, R61, R9, R59 ;  /* 0x000000093d3b7223 */ /* 0x000fe2000001003b */
[-C--:B----4-:R-:W-:Y:S02]  /*19630*/  FMUL.FTZ R61, R49, R4.reuse ;  /* 0x00000004313d7220 */ /* 0x090fe40000410000 */
[----:B------:R-:W4:Y:S02]  /*19640*/  LDL.LU R6, [R1+0x420] ;  /* 0x0004200001067983 */ /* 0x000f240000300800 */
[----:B------:R-:W-:Y:S01]  /*19650*/  FADD.FTZ R58, R61, R58 ;  /* 0x0000003a3d3a7221 */ /* 0x000fe20000010000 */
[C---:B--2---:R-:W-:Y:S01]  /*19660*/  FFMA.FTZ R54, R55.reuse, R4, R54 ;  /* 0x0000000437367223 */ /* 0x044fe20000010036 */
[----:B------:R-:W-:Y:S01]  /*19670*/  FFMA.FTZ R60, R55, R61, R60 ;  /* 0x0000003d373c7223 */ /* 0x000fe2000001003c */
[----:B---3--:R-:W-:Y:S01]  /*19680*/  FMUL.FTZ R55, R48, R8 ;  /* 0x0000000830377220 */ /* 0x008fe20000410000 */
[----:B------:R-:W-:-:S03]  /*19690*/  FMUL.FTZ R61, R49, R5 ;  /* 0x00000005313d7220 */ /* 0x000fc60000410000 */
[----:B------:R-:W-:Y:S01]  /*196a0*/  FFMA.FTZ R60, R7, R55, R60 ;  /* 0x00000037073c7223 */ /* 0x000fe2000001003c */
[----:B------:R-:W-:-:S03]  /*196b0*/  FADD.FTZ R58, R58, R55 ;  /* 0x000000373a3a7221 */ /* 0x000fc60000010000 */
[----:B------:R-:W-:Y:S01]  /*196c0*/  FFMA.FTZ R60, R3, R61, R60 ;  /* 0x0000003d033c7223 */ /* 0x000fe2000001003c */
[----:B------:R-:W-:Y:S02]  /*196d0*/  FADD.FTZ R58, R61, R58 ;  /* 0x0000003a3d3a7221 */ /* 0x000fe40000010000 */
[----:B------:R-:W2:Y:S01]  /*196e0*/  LDL.LU R61, [R1+0x688] ;  /* 0x00068800013d7983 */ /* 0x000ea20000300800 */
[----:B------:R-:W-:-:S04]  /*196f0*/  FMUL.FTZ R55, R48, R2 ;  /* 0x0000000230377220 */ /* 0x000fc80000410000 */
[----:B------:R-:W-:Y:S01]  /*19700*/  FADD.FTZ R58, R58, R55 ;  /* 0x000000373a3a7221 */ /* 0x000fe20000010000 */
[----:B------:R-:W-:Y:S01]  /*19710*/  FADD.FTZ R53, R53, R10 ;  /* 0x0000000a35357221 */ /* 0x000fe20000010000 */
[----:B------:R-:W-:Y:S01]  /*19720*/  FFMA.FTZ R59, R7, R8, R59 ;  /* 0x00000008073b7223 */ /* 0x000fe2000001003b */
[----:B------:R-:W-:Y:S01]  /*19730*/  FADD.FTZ R56, R56, R0 ;  /* 0x0000000038387221 */ /* 0x000fe20000010000 */
[----:B------:R-:W-:Y:S01]  /*19740*/  FFMA.FTZ R54, R3, R5, R54 ;  /* 0x0000000503367223 */ /* 0x000fe20000010036 */
[----:B--2---:R-:W-:Y:S01]  /*19750*/  FFMA.FTZ R60, R61, R55, R60 ;  /* 0x000000373d3c7223 */ /* 0x004fe2000001003c */
[----:B------:R-:W-:Y:S01]  /*19760*/  FADD.FTZ R53, R53, R9 ;  /* 0x0000000935357221 */ /* 0x000fe20000010000 */
[----:B------:R-:W2:Y:S01]  /*19770*/  LDL.LU R55, [R1+0x684] ;  /* 0x0006840001377983 */ /* 0x000ea20000300800 */
[----:B------:R-:W-:Y:S01]  /*19780*/  FFMA.FTZ R59, R61, R2, R59 ;  /* 0x000000023d3b7223 */ /* 0x000fe2000001003b */
[-C--:B----4-:R-:W-:Y:S01]  /*19790*/  FMUL.FTZ R61, R49, R6.reuse ;  /* 0x00000006313d7220 */ /* 0x090fe20000410000 */
[----:B------:R-:W-:Y:S01]  /*197a0*/  FADD.FTZ R53, R53, R8 ;  /* 0x0000000835357221 */ /* 0x000fe20000010000 */
[----:B------:R-:W3:Y:S01]  /*197b0*/  LDL.LU R0, [R1+0x41c] ;  /* 0x00041c0001007983 */ /* 0x000ee20000300800 */
[----:B------:R-:W-:Y:S01]  /*197c0*/  FADD.FTZ R56, R56, R4 ;  /* 0x0000000438387221 */ /* 0x000fe20000010000 */
[----:B------:R-:W-:Y:S01]  /*197d0*/  FADD.FTZ R58, R61, R58 ;  /* 0x0000003a3d3a7221 */ /* 0x000fe20000010000 */
[----:B------:R-:W-:Y:S01]  /*197e0*/  FADD.FTZ R53, R53, R2 ;  /* 0x0000000235357221 */ /* 0x000fe20000010000 */
[----:B------:R-:W4:Y:S04]  /*197f0*/  LDL.LU R4, [R1+0x67c] ;  /* 0x00067c0001047983 */ /* 0x000f280000300800 */
[----:B------:R-:W4:Y:S04]  /*19800*/  LDL.LU R2, [R1+0x988] ;  /* 0x0009880001027983 */ /* 0x000f280000300800 */
[----:B------:R-:W4:Y:S04]  /*19810*/  LDL.LU R7, [R1+0x414] ;  /* 0x0004140001077983 */ /* 0x000f280000300800 */
[----:B------:R-:W4:Y:S04]  /*19820*/  LDL.LU R3, [R1+0x418] ;  /* 0x0004180001037983 */ /* 0x000f280000300800 */
[----:B------:R-:W4:Y:S04]  /*19830*/  LDL.LU R9, [R1+0x990] ;  /* 0x0009900001097983 */ /* 0x000f280000300800 */
[----:B------:R-:W4:Y:S01]  /*19840*/  LDL.LU R10, [R1+0x994] ;  /* 0x00099400010a7983 */ /* 0x000f220000300800 */
[C---:B--2---:R-:W-:Y:S01]  /*19850*/  FFMA.FTZ R60, R55.reuse, R61, R60 ;  /* 0x0000003d373c7223 */ /* 0x044fe2000001003c */
[----:B------:R-:W-:-:S02]  /*19860*/  FFMA.FTZ R54, R55, R6, R54 ;  /* 0x0000000637367223 */ /* 0x000fc40000010036 */
[----:B------:R-:W2:Y:S01]  /*19870*/  LDL.LU R61, [R1+0x680] ;  /* 0x00068000013d7983 */ /* 0x000ea20000300800 */
[----:B------:R-:W-:Y:S01]  /*19880*/  FADD.FTZ R56, R56, R5 ;  /* 0x0000000538387221 */ /* 0x000fe20000010000 */
[----:B---3--:R-:W-:Y:S02]  /*19890*/  FMUL.FTZ R55, R48, R0 ;  /* 0x0000000030377220 */ /* 0x008fe40000410000 */
[----:B------:R-:W3:Y:S01]  /*198a0*/  LDL.LU R5, [R1+0x484] ;  /* 0x0004840001057983 */ /* 0x000ee20000300800 */
[----:B------:R-:W-:-:S03]  /*198b0*/  FADD.FTZ R56, R56, R6 ;  /* 0x0000000638387221 */ /* 0x000fc60000010000 */
[----:B------:R-:W3:Y:S01]  /*198c0*/  LDL.LU R8, [R1+0x98c] ;  /* 0x00098c0001087983 */ /* 0x000ee20000300800 */
[----:B----4-:R-:W-:Y:S01]  /*198d0*/  FFMA.FTZ R54, R4, R2, R54 ;  /* 0x0000000204367223 */ /* 0x010fe20000010036 */
[----:B------:R-:W-:Y:S01]  /*198e0*/  FADD.FTZ R56, R56, R2 ;  /* 0x0000000238387221 */ /* 0x000fe20000010000 */
[C---:B--2---:R-:W-:Y:S01]  /*198f0*/  FFMA.FTZ R59, R61.reuse, R0, R59 ;  /* 0x000000003d3b7223 */ /* 0x044fe2000001003b */
[----:B------:R-:W-:Y:S01]  /*19900*/  FFMA.FTZ R60, R61, R55, R60 ;  /* 0x000000373d3c7223 */ /* 0x000fe2000001003c */
[----:B------:R-:W-:Y:S01]  /*19910*/  FMUL.FTZ R61, R49, R2 ;  /* 0x00000002313d7220 */ /* 0x000fe20000410000 */
[----:B------:R-:W-:Y:S01]  /*19920*/  FADD.FTZ R58, R58, R55 ;  /* 0x000000373a3a7221 */ /* 0x000fe20000010000 */
[----:B------:R-:W2:Y:S01]  /*19930*/  LDL.LU R2, [R1+0x678] ;  /* 0x0006780001027983 */ /* 0x000ea20000300800 */
[----:B------:R-:W-:Y:S01]  /*19940*/  FMUL.FTZ R55, R48, R7 ;  /* 0x0000000730377220 */ /* 0x000fe20000410000 */
[----:B------:R-:W-:Y:S01]  /*19950*/  FFMA.FTZ R60, R4, R61, R60 ;  /* 0x0000003d043c7223 */ /* 0x000fe2000001003c */
[----:B------:R-:W-:Y:S01]  /*19960*/  FADD.FTZ R58, R61, R58 ;  /* 0x0000003a3d3a7221 */ /* 0x000fe20000010000 */
[----:B------:R-:W-:Y:S01]  /*19970*/  FADD.FTZ R56, R56, R3 ;  /* 0x0000000338387221 */ /* 0x000fe20000010000 */
[----:B------:R-:W4:Y:S02]  /*19980*/  LDL.LU R61, [R1+0x670] ;  /* 0x00067000013d7983 */ /* 0x000f240000300800 */
[----:B------:R-:W-:-:S02]  /*19990*/  FADD.FTZ R58, R58, R55 ;  /* 0x000000373a3a7221 */ /* 0x000fc40000010000 */
[----:B------:R-:W4:Y:S01]  /*199a0*/  LDL.LU R6, [R1+0x48c] ;  /* 0x00048c0001067983 */ /* 0x000f220000300800 */
[----:B------:R-:W-:-:S03]  /*199b0*/  FADD.FTZ R53, R53, R0 ;  /* 0x0000000035357221 */ /* 0x000fc60000010000 */
[----:B------:R-:W4:Y:S04]  /*199c0*/  LDL.LU R0, [R1+0x490] ;  /* 0x0004900001007983 */ /* 0x000f280000300800 */
[----:B------:R-:W4:Y:S01]  /*199d0*/  LDL.LU R4, [R1+0x494] ;  /* 0x0004940001047983 */ /* 0x000f220000300800 */
[----:B--2---:R-:W-:-:S03]  /*199e0*/  FFMA.FTZ R60, R2, R55, R60 ;  /* 0x00000037023c7223 */ /* 0x004fc6000001003c */
[----:B------:R-:W2:Y:S01]  /*199f0*/  LDL.LU R55, [R1+0x674] ;  /* 0x0006740001377983 */ /* 0x000ea20000300800 */
[----:B------:R-:W-:Y:S01]  /*19a00*/  FFMA.FTZ R59, R2, R7, R59 ;  /* 0x00000007023b7223 */ /* 0x000fe2000001003b */
[----:B------:R-:W-:-:S04]  /*19a10*/  FMUL.FTZ R2, R49, R3 ;  /* 0x0000000331027220 */ /* 0x000fc80000410000 */
[----:B------:R-:W-:Y:S01]  /*19a20*/  FADD.FTZ R58, R2, R58 ;  /* 0x0000003a023a7221 */ /* 0x000fe20000010000 */
[C---:B--2---:R-:W-:Y:S01]  /*19a30*/  FFMA.FTZ R54, R55.reuse, R3, R54 ;  /* 0x0000000337367223 */ /* 0x044fe20000010036 */
[----:B------:R-:W-:Y:S01]  /*19a40*/  FFMA.FTZ R60, R55, R2, R60 ;  /* 0x00000002373c7223 */ /* 0x000fe2000001003c */
[----:B---3--:R-:W-:Y:S01]  /*19a50*/  FMUL.FTZ R55, R48, R5 ;  /* 0x0000000530377220 */ /* 0x008fe20000410000 */
[----:B------:R-:W2:Y:S03]  /*19a60*/  LDL.LU R3, [R1+0x980] ;  /* 0x0009800001037983 */ /* 0x000ea60000300800 */
[----:B----4-:R-:W-:Y:S01]  /*19a70*/  FFMA.FTZ R60, R61, R55, R60 ;  /* 0x000000373d3c7223 */ /* 0x010fe2000001003c */
[----:B------:R-:W-:Y:S02]  /*19a80*/  FADD.FTZ R58, R58, R55 ;  /* 0x000000373a3a7221 */ /* 0x000fe40000010000 */
[----:B------:R-:W3:Y:S01]  /*19a90*/  LDL.LU R55, [R1+0x66c] ;  /* 0x00066c0001377983 */ /* 0x000ee20000300800 */
[----:B--2---:R-:W-:-:S04]  /*19aa0*/  FMUL.FTZ R2, R49, R3 ;  /* 0x0000000331027220 */ /* 0x004fc80000410000 */
[----:B------:R-:W-:Y:S01]  /*19ab0*/  FADD.FTZ R58, R2, R58 ;  /* 0x0000003a023a7221 */ /* 0x000fe20000010000 */
[C---:B---3--:R-:W-:Y:S02]  /*19ac0*/  FFMA.FTZ R60, R55.reuse, R2, R60 ;  /* 0x00000002373c7223 */ /* 0x048fe4000001003c */
[----:B------:R-:W2:Y:S01]  /*19ad0*/  LDL.LU R2, [R1+0x664] ;  /* 0x0006640001027983 */ /* 0x000ea20000300800 */
[----:B------:R-:W-:Y:S01]  /*19ae0*/  FFMA.FTZ R54, R55, R3, R54 ;  /* 0x0000000337367223 */ /* 0x000fe20000010036 */
[----:B------:R-:W-:Y:S02]  /*19af0*/  FADD.FTZ R56, R56, R3 ;  /* 0x0000000338387221 */ /* 0x000fe40000010000 */
[----:B------:R-:W3:Y:S01]  /*19b00*/  LDL.LU R3, [R1+0x660] ;  /* 0x0006600001037983 */ /* 0x000ee20000300800 */
[----:B------:R-:W-:Y:S01]  /*19b10*/  FFMA.FTZ R59, R61, R5, R59 ;  /* 0x000000053d3b7223 */ /* 0x000fe2000001003b */
[-C--:B------:R-:W-:Y:S01]  /*19b20*/  FMUL.FTZ R55, R48, R6.reuse ;  /* 0x0000000630377220 */ /* 0x080fe20000410000 */
[----:B------:R-:W-:Y:S01]  /*19b30*/  FADD.FTZ R56, R56, R0 ;  /* 0x0000000038387221 */ /* 0x000fe20000010000 */
[----:B------:R-:W4:Y:S02]  /*19b40*/  LDL.LU R61, [R1+0x4a0] ;  /* 0x0004a000013d7983 */ /* 0x000f240000300800 */
[----:B------:R-:W-:Y:S01]  /*19b50*/  FADD.FTZ R58, R58, R55 ;  /* 0x000000373a3a7221 */ /* 0x000fe20000010000 */
[C---:B--2---:R-:W-:Y:S01]  /*19b60*/  FFMA.FTZ R59, R2.reuse, R6, R59 ;  /* 0x00000006023b7223 */ /* 0x044fe2000001003b */
[----:B------:R-:W-:Y:S01]  /*19b70*/  FFMA.FTZ R60, R2, R55, R60 ;  /* 0x00000037023c7223 */ /* 0x000fe2000001003c */
[----:B------:R-:W-:Y:S01]  /*19b80*/  FMUL.FTZ R2, R49, R0 ;  /* 0x0000000031027220 */ /* 0x000fe20000410000 */
[----:B------:R-:W2:Y:S03]  /*19b90*/  LDL.LU R55, [R1+0x49c] ;  /* 0x00049c0001377983 */ /* 0x000ea60000300800 */
[----:B---3--:R-:W-:Y:S01]  /*19ba0*/  FFMA.FTZ R60, R3, R2, R60 ;  /* 0x00000002033c7223 */ /* 0x008fe2000001003c */
[----:B------:R-:W-:-:S02]  /*19bb0*/  FADD.FTZ R58, R2, R58 ;  /* 0x0000003a023a7221 */ /* 0x000fc40000010000 */
[----:B------:R-:W3:Y:S01]  /*19bc0*/  LDL.LU R2, [R1+0x65c] ;  /* 0x00065c0001027983 */ /* 0x000ee20000300800 */
[----:B------:R-:W-:Y:S01]  /*19bd0*/  FFMA.FTZ R54, R3, R0, R54 ;  /* 0x0000000003367223 */ /* 0x000fe20000010036 */
[-C--:B------:R-:W-:Y:S02]  /*19be0*/  FMUL.FTZ R3, R48, R4.reuse ;  /* 0x0000000430037220 */ /* 0x080fe40000410000 */
[----:B------:R-:W4:Y:S02]  /*19bf0*/  LDL.LU R0, [R1+0x978] ;  /* 0x0009780001007983 */ /* 0x000f240000300800 */
[----:B------:R-:W-:Y:S01]  /*19c00*/  FADD.FTZ R58, R58, R3 ;  /* 0x000000033a3a7221 */ /* 0x000fe20000010000 */
[C---:B---3--:R-:W-:Y:S02]  /*19c10*/  FFMA.FTZ R60, R2.reuse, R3, R60 ;  /* 0x00000003023c7223 */ /* 0x048fe4000001003c */
[----:B------:R-:W3:Y:S01]  /*19c20*/  LDL.LU R3, [R1+0x658] ;  /* 0x0006580001037983 */ /* 0x000ee20000300800 */
[----:B------:R-:W-:Y:S01]  /*19c30*/  FFMA.FTZ R59, R2, R4, R59 ;  /* 0x00000004023b7223 */ /* 0x000fe2000001003b */
[----:B----4-:R-:W-:Y:S01]  /*19c40*/  FMUL.FTZ R2, R49, R0 ;  /* 0x0000000031027220 */ /* 0x010fe20000410000 */
[----:B------:R-:W-:-:S03]  /*19c50*/  FADD.FTZ R56, R56, R0 ;  /* 0x0000000038387221 */ /* 0x000fc60000010000 */
[----:B------:R-:W-:Y:S01]  /*19c60*/  FADD.FTZ R58, R2, R58 ;  /* 0x0000003a023a7221 */ /* 0x000fe20000010000 */
[----:B------:R-:W-:Y:S01]  /*19c70*/  FADD.FTZ R53, R53, R7 ;  /* 0x0000000735357221 */ /* 0x000fe20000010000 */
[C---:B---3--:R-:W-:Y:S01]  /*19c80*/  FFMA.FTZ R54, R3.reuse, R0, R54 ;  /* 0x0000000003367223 */ /* 0x048fe20000010036 */
[----:B------:R-:W-:Y:S01]  /*19c90*/  FFMA.FTZ R60, R3, R2, R60 ;  /* 0x00000002033c7223 */ /* 0x000fe2000001003c */
[----:B------:R-:W3:Y:S04]  /*19ca0*/  LDL.LU R0, [R1+0x64c] ;  /* 0x00064c0001007983 */ /* 0x000ee80000300800 */
[----:B------:R-:W4:Y:S01]  /*19cb0*/  LDL.LU R2, [R1+0x648] ;  /* 0x0006480001027983 */ /* 0x000f220000300800 */
[----:B------:R-:W-:Y:S01]  /*19cc0*/  FADD.FTZ R53, R53, R5 ;  /* 0x0000000535357221 */ /* 0x000fe20000010000 */
[----:B--2---:R-:W-:Y:S01]  /*19cd0*/  FMUL.FTZ R3, R48, R55 ;  /* 0x0000003730037220 */ /* 0x004fe20000410000 */
[----:B------:R-:W-:Y:S01]  /*19ce0*/  FADD.FTZ R56, R56, R61 ;  /* 0x0000003d38387221 */ /* 0x000fe20000010000 */
[----:B------:R-:W2:Y:S01]  /*19cf0*/  LDL.LU R5, [R1+0x97c] ;  /* 0x00097c0001057983 */ /* 0x000ea20000300800 */
[----:B------:R-:W-:Y:S01]  /*19d00*/  FADD.FTZ R53, R53, R6 ;  /* 0x0000000635357221 */ /* 0x000fe20000010000 */
[----:B------:R-:W-:-:S02]  /*19d10*/  FADD.FTZ R58, R58, R3 ;  /* 0x000000033a3a7221 */ /* 0x000fc40000010000 */
[----:B------:R-:W2:Y:S01]  /*19d20*/  LDL.LU R6, [R1+0x4a8] ;  /* 0x0004a80001067983 */ /* 0x000ea20000300800 */
[----:B------:R-:W-:-:S03]  /*19d30*/  FADD.FTZ R53, R53, R4 ;  /* 0x0000000435357221 */ /* 0x000fc60000010000 */
[----:B------:R-:W2:Y:S04]  /*19d40*/  LDL.LU R4, [R1+0x974] ;  /* 0x0009740001047983 */ /* 0x000ea80000300800 */
[----:B------:R-:W2:Y:S01]  /*19d50*/  LDL.LU R7, [R1+0x984] ;  /* 0x0009840001077983 */ /* 0x000ea20000300800 */
[C---:B---3--:R-:W-:Y:S01]  /*19d60*/  FFMA.FTZ R59, R0.reuse, R55, R59 ;  /* 0x00000037003b7223 */ /* 0x048fe2000001003b */
[----:B------:R-:W-:Y:S01]  /*19d70*/  FFMA.FTZ R60, R0, R3, R60 ;  /* 0x00000003003c7223 */ /* 0x000fe2000001003c */
[-C--:B------:R-:W-:Y:S01]  /*19d80*/  FMUL.FTZ R0, R49, R61.reuse ;  /* 0x0000003d31007220 */ /* 0x080fe20000410000 */
[C---:B----4-:R-:W-:Y:S01]  /*19d90*/  FFMA.FTZ R54, R2.reuse, R61, R54 ;  /* 0x0000003d02367223 */ /* 0x050fe20000010036 */
[----:B------:R-:W-:Y:S02]  /*19da0*/  FADD.FTZ R53, R53, R55 ;  /* 0x0000003735357221 */ /* 0x000fe40000010000 */
[----:B------:R-:W-:Y:S01]  /*19db0*/  FFMA.FTZ R60, R2, R0, R60 ;  /* 0x00000000023c7223 */ /* 0x000fe2000001003c */
[----:B------:R-:W-:Y:S01]  /*19dc0*/  FADD.FTZ R58, R0, R58 ;  /* 0x0000003a003a7221 */ /* 0x000fe20000010000 */
[----:B------:R-:W3:Y:S04]  /*19dd0*/  LDL.LU R3, [R1+0x62c] ;  /* 0x00062c0001037983 */ /* 0x000ee80000300800 */
[----:B------:R-:W4:Y:S01]  /*19de0*/  LDL.LU R0, [R1+0x63c] ;  /* 0x00063c0001007983 */ /* 0x000f220000300800 */
[----:B--2---:R-:W-:Y:S01]  /*19df0*/  FMUL.FTZ R2, R48, R4 ;  /* 0x0000000430027220 */ /* 0x004fe20000410000 */
[----:B------:R-:W-:-:S02]  /*19e00*/  FADD.FTZ R56, R56, R6 ;  /* 0x0000000638387221 */ /* 0x000fc40000010000 */
[----:B------:R-:W2:Y:S01]  /*19e10*/  LDL.LU R55, [R1+0x614] ;  /* 0x0006140001377983 */ /* 0x000ea20000300800 */
[----:B------:R-:W-:-:S03]  /*19e20*/  FADD.FTZ R58, R58, R2 ;  /* 0x000000023a3a7221 */ /* 0x000fc60000010000 */
[----:B------:R-:W2:Y:S01]  /*19e30*/  LDL.LU R61, [R1+0x610] ;  /* 0x00061000013d7983 */ /* 0x000ea20000300800 */
[----:B----4-:R-:W-:-:S03]  /*19e40*/  FFMA.FTZ R60, R0, R2, R60 ;  /* 0x00000002003c7223 */ /* 0x010fc6000001003c */
[----:B------:R-:W4:Y:S01]  /*19e50*/  LDL.LU R2, [R1+0x634] ;  /* 0x0006340001027983 */ /* 0x000f220000300800 */
[----:B------:R-:W-:Y:S01]  /*19e60*/  FFMA.FTZ R59, R0, R4, R59 ;  /* 0x00000004003b7223 */ /* 0x000fe2000001003b */
[-C--:B------:R-:W-:Y:S01]  /*19e70*/  FMUL.FTZ R0, R49, R6.reuse ;  /* 0x0000000631007220 */ /* 0x080fe20000410000 */
[----:B------:R-:W-:Y:S02]  /*19e80*/  FADD.FTZ R53, R53, R4 ;  /* 0x0000000435357221 */ /* 0x000fe40000010000 */
[----:B------:R-:W2:Y:S01]  /*19e90*/  LDL.LU R4, [R1+0x624] ;  /* 0x0006240001047983 */ /* 0x000ea20000300800 */
[----:B----4-:R-:W-:-:S03]  /*19ea0*/  FFMA.FTZ R54, R2, R6, R54 ;  /* 0x0000000602367223 */ /* 0x010fc60000010036 */
[----:B------:R-:W4:Y:S01]  /*19eb0*/  LDL.LU R6, [R1+0x970] ;  /* 0x0009700001067983 */ /* 0x000f220000300800 */
[----:B------:R-:W-:Y:S01]  /*19ec0*/  FFMA.FTZ R60, R2, R0, R60 ;  /* 0x00000000023c7223 */ /* 0x000fe2000001003c */
[----:B------:R-:W-:Y:S01]  /*19ed0*/  FADD.FTZ R58, R0, R58 ;  /* 0x0000003a003a7221 */ /* 0x000fe20000010000 */
[-C--:B------:R-:W-:Y:S01]  /*19ee0*/  FMUL.FTZ R2, R48, R5.reuse ;  /* 0x0000000530027220 */ /* 0x080fe20000410000 */
[----:B---3--:R-:W-:Y:S01]  /*19ef0*/  FFMA.FTZ R59, R3, R5, R59 ;  /* 0x00000005033b7223 */ /* 0x008fe2000001003b */
[----:B------:R-:W-:Y:S02]  /*19f00*/  FADD.FTZ R53, R53, R5 ;  /* 0x0000000535357221 */ /* 0x000fe40000010000 */
[----:B------:R-:W3:Y:S01]  /*19f10*/  LDL.LU R5, [R1+0x5f8] ;  /* 0x0005f80001057983 */ /* 0x000ee20000300800 */
[----:B------:R-:W-:Y:S01]  /*19f20*/  FFMA.FTZ R60, R3, R2, R60 ;  /* 0x00000002033c7223 */ /* 0x000fe2000001003c */
[----:B------:R-:W-:Y:S02]  /*19f30*/  FADD.FTZ R58, R58, R2 ;  /* 0x000000023a3a7221 */ /* 0x000fe40000010000 */
[----:B------:R-:W3:Y:S01]  /*19f40*/  LDL.LU R3, [R1+0x5f0] ;  /* 0x0005f00001037983 */ /* 0x000ee20000300800 */
[-C--:B------:R-:W-:Y:S01]  /*19f50*/  FMUL.FTZ R2, R48, R7.reuse ;  /* 0x0000000730027220 */ /* 0x080fe20000410000 */
[----:B--2---:R-:W-:Y:S01]  /*19f60*/  FFMA.FTZ R59, R55, R7, R59 ;  /* 0x00000007373b7223 */ /* 0x004fe2000001003b */
[-C--:B----4-:R-:W-:Y:S01]  /*19f70*/  FMUL.FTZ R0, R49, R6.reuse ;  /* 0x0000000631007220 */ /* 0x090fe20000410000 */
[----:B------:R-:W-:Y:S01]  /*19f80*/  FFMA.FTZ R54, R4, R6, R54 ;  /* 0x0000000604367223 */ /* 0x000fe20000010036 */
[----:B------:R-:W-:-:S02]  /*19f90*/  FADD.FTZ R56, R56, R6 ;  /* 0x0000000638387221 */ /* 0x000fc40000010000 */
[----:B------:R-:W2:Y:S01]  /*19fa0*/  LDL.LU R6, [R1+0x600] ;  /* 0x0006000001067983 */ /* 0x000ea20000300800 */
[----:B------:R-:W-:Y:S01]  /*19fb0*/  FFMA.FTZ R60, R4, R0, R60 ;  /* 0x00000000043c7223 */ /* 0x000fe2000001003c */
[----:B------:R-:W-:Y:S02]  /*19fc0*/  FADD.FTZ R58, R0, R58 ;  /* 0x0000003a003a7221 */ /* 0x000fe40000010000 */
[----:B------:R-:W4:Y:S01]  /*19fd0*/  LDL.LU R4, [R1+0x5d4] ;  /* 0x0005d40001047983 */ /* 0x000f220000300800 */
[----:B------:R-:W-:Y:S01]  /*19fe0*/  FFMA.FTZ R60, R55, R2, R60 ;  /* 0x00000002373c7223 */ /* 0x000fe2000001003c */
[-C--:B------:R-:W-:Y:S02]  /*19ff0*/  FMUL.FTZ R0, R49, R8.reuse ;  /* 0x0000000831007220 */ /* 0x080fe40000410000 */
[----:B------:R-:W4:Y:S01]  /*1a000*/  LDL.LU R55, [R1+0x5d0] ;  /* 0x0005d00001377983 */ /* 0x000f220000300800 */
[C---:B------:R-:W-:Y:S01]  /*1a010*/  FFMA.FTZ R54, R61.reuse, R8, R54 ;  /* 0x000000083d367223 */ /* 0x040fe20000010036 */
[----:B------:R-:W-:-:S02]  /*1a020*/  FFMA.FTZ R60, R61, R0, R60 ;  /* 0x000000003d3c7223 */ /* 0x000fc4000001003c */
[----:B------:R-:W4:Y:S01]  /*1a030*/  LDL.LU R61, [R1+0x5bc] ;  /* 0x0005bc00013d7983 */ /* 0x000f220000300800 */
[----:B------:R-:W-:Y:S01]  /*1a040*/  FADD.FTZ R58, R58, R2 ;  /* 0x000000023a3a7221 */ /* 0x000fe20000010000 */
[----:B------:R-:W-:-:S03]  /*1a050*/  FMUL.FTZ R2, R48, R9 ;  /* 0x0000000930027220 */ /* 0x000fc60000410000 */
[----:B------:R-:W-:Y:S01]  /*1a060*/  FADD.FTZ R58, R0, R58 ;  /* 0x0000003a003a7221 */ /* 0x000fe20000010000 */
[-C--:B------:R-:W-:Y:S01]  /*1a070*/  FMUL.FTZ R0, R49, R10.reuse ;  /* 0x0000000a31007220 */ /* 0x080fe20000410000 */
[----:B---3--:R-:W-:Y:S02]  /*1a080*/  FFMA.FTZ R54, R5, R10, R54 ;  /* 0x0000000a05367223 */ /* 0x008fe40000010036 */
[----:B------:R-:W-:-:S04]  /*1a090*/  FADD.FTZ R58, R58, R2 ;  /* 0x000000023a3a7221 */ /* 0x000fc80000010000 */
[----:B------:R-:W-:Y:S01]  /*1a0a0*/  FADD.FTZ R58, R0, R58 ;  /* 0x0000003a003a7221 */ /* 0x000fe20000010000 */
[C---:B--2---:R-:W-:Y:S01]  /*1a0b0*/  FFMA.FTZ R59, R6.reuse, R9, R59 ;  /* 0x00000009063b7223 */ /* 0x044fe2000001003b */
[----:B------:R-:W-:Y:S02]  /*1a0c0*/  FFMA.FTZ R60, R6, R2, R60 ;  /* 0x00000002063c7223 */ /* 0x000fe4000001003c */
[----:B------:R-:W2:Y:S01]  /*1a0d0*/  LDL.LU R6, [R1+0x5b8] ;  /* 0x0005b80001067983 */ /* 0x000ea20000300800 */
[-C--:B------:R-:W-:Y:S01]  /*1a0e0*/  FMUL.FTZ R2, R48, R11.reuse ;  /* 0x0000000b30027220 */ /* 0x080fe20000410000 */
[----:B------:R-:W-:Y:S02]  /*1a0f0*/  FFMA.FTZ R60, R5, R0, R60 ;  /* 0x00000000053c7223 */ /* 0x000fe4000001003c */
[----:B------:R-:W3:Y:S01]  /*1a100*/  LDL.LU R5, [R1+0x5a8] ;  /* 0x0005a80001057983 */ /* 0x000ee20000300800 */
[C---:B------:R-:W-:Y:S01]  /*1a110*/  FFMA.FTZ R59, R3.reuse, R11, R59 ;  /* 0x0000000b033b7223 */ /* 0x040fe2000001003b */
[----:B------:R-:W-:Y:S01]  /*1a120*/  FFMA.FTZ R60, R3, R2, R60 ;  /* 0x00000002033c7223 */ /* 0x000fe2000001003c */
[-C--:B------:R-:W-:Y:S01]  /*1a130*/  FMUL.FTZ R0, R49, R12.reuse ;  /* 0x0000000c31007220 */ /* 0x080fe20000410000 */
[----:B------:R-:W3:Y:S01]  /*1a140*/  LDL.LU R3, [R1+0x594] ;  /* 0x0005940001037983 */ /* 0x000ee20000300800 */
[----:B------:R-:W-:Y:S01]  /*1a150*/  FADD.FTZ R58, R58, R2 ;  /* 0x000000023a3a7221 */ /* 0x000fe20000010000 */
[C---:B----4-:R-:W-:Y:S01]  /*1a160*/  FFMA.FTZ R54, R4.reuse, R12, R54 ;  /* 0x0000000c04367223 */ /* 0x050fe20000010036 */
[----:B------:R-:W-:Y:S01]  /*1a170*/  FFMA.FTZ R60, R4, R0, R60 ;  /* 0x00000000043c7223 */ /* 0x000fe2000001003c */
[-C--:B------:R-:W-:Y:S01]  /*1a180*/  FMUL.FTZ R2, R48, R14.reuse ;  /* 0x0000000e30027220 */ /* 0x080fe20000410000 */
[----:B------:R-:W4:Y:S01]  /*1a190*/  LDL.LU R4, [R1+0x590] ;  /* 0x0005900001047983 */ /* 0x000f220000300800 */
[----:B------:R-:W-:Y:S01]  /*1a1a0*/  FADD.FTZ R58, R0, R58 ;  /* 0x0000003a003a7221 */ /* 0x000fe20000010000 */
[C---:B------:R-:W-:Y:S01]  /*1a1b0*/  FFMA.FTZ R59, R55.reuse, R14, R59 ;  /* 0x0000000e373b7223 */ /* 0x040fe2000001003b */
[----:B------:R-:W-:Y:S01]  /*1a1c0*/  FFMA.FTZ R60, R55, R2, R60 ;  /* 0x00000002373c7223 */ /* 0x000fe2000001003c */
[-C--:B------:R-:W-:Y:S01]  /*1a1d0*/  FMUL.FTZ R0, R49, R13.reuse ;  /* 0x0000000d31007220 */ /* 0x080fe20000410000 */
[----:B------:R-:W4:Y:S01]  /*1a1e0*/  LDL.LU R55, [R1+0x578] ;  /* 0x0005780001377983 */ /* 0x000f220000300800 */
[----:B------:R-:W-:-:S02]  /*1a1f0*/  FFMA.FTZ R54, R61, R13, R54 ;  /* 0x0000000d3d367223 */ /* 0x000fc40000010036 */
[----:B------:R-:W-:Y:S02]  /*1a200*/  FFMA.FTZ R60, R61, R0, R60 ;  /* 0x000000003d3c7223 */ /* 0x000fe4000001003c */
[----:B------:R-:W4:Y:S01]  /*1a210*/  LDL.LU R61, [R1+0x560] ;  /* 0x00056000013d7983 */ /* 0x000f220000300800 */
[----:B------:R-:W-:Y:S01]  /*1a220*/  FADD.FTZ R58, R58, R2 ;  /* 0x000000023a3a7221 */ /* 0x000fe20000010000 */
[----:B------:R-:W-:-:S03]  /*1a230*/  FMUL.FTZ R2, R48, R52 ;  /* 0x0000003430027220 */ /* 0x000fc60000410000 */
[----:B------:R-:W-:Y:S01]  /*1a240*/  FADD.FTZ R58, R0, R58 ;  /* 0x0000003a003a7221 */ /* 0x000fe20000010000 */
[----:B------:R-:W-:-:S03]  /*1a250*/  FMUL.FTZ R0, R49, R38 ;  /* 0x0000002631007220 */ /* 0x000fc60000410000 */
[----:B------:R-:W-:-:S04]  /*1a260*/  FADD.FTZ R58, R58, R2 ;  /* 0x000000023a3a7221 */ /* 0x000fc80000010000 */
        /* <DEDUP_REMOVED lines=8> */
[----:B------:R-:W-:Y:S01]  /*1a2f0*/  FFMA.FTZ R59, R3, R51, R59 ;  /* 0x00000033033b7223 */ /* 0x000fe2000001003b */
[----:B------:R-:W-:Y:S01]  /*1a300*/  FMUL.FTZ R0, R49, R36 ;  /* 0x0000002431007220 */ /* 0x000fe20000410000 */
[----:B------:R-:W-:-:S02]  /*1a310*/  FFMA.FTZ R60, R3, R2, R60 ;  /* 0x00000002033c7223 */ /* 0x000fc4000001003c */
        /* <DEDUP_REMOVED lines=15> */
[----:B------:R-:W-:Y:S01]  /*1a410*/  FADD.FTZ R58, R58, R2 ;  /* 0x000000023a3a7221 */ /* 0x000fe20000010000 */
[----:B------:R-:W-:Y:S02]  /*1a420*/  FMUL.FTZ R2, R48, R41 ;  /* 0x0000002930027220 */ /* 0x000fe40000410000 */
[----:B------:R-:W-:Y:S01]  /*1a430*/  FADD.FTZ R53, R53, R9 ;  /* 0x0000000935357221 */ /* 0x000fe20000010000 */
[----:B------:R-:W-:Y:S01]  /*1a440*/  FADD.FTZ R56, R56, R8 ;  /* 0x0000000838387221 */ /* 0x000fe20000010000 */
[----:B------:R-:W-:Y:S01]  /*1a450*/  FADD.FTZ R58, R0, R58 ;  /* 0x0000003a003a7221 */ /* 0x000fe20000010000 */
[----:B------:R-:W-:Y:S01]  /*1a460*/  FMUL.FTZ R0, R49, R32 ;  /* 0x0000002031007220 */ /* 0x000fe20000410000 */
[----:B------:R-:W-:Y:S01]  /*1a470*/  FADD.FTZ R53, R53, R11 ;  /* 0x0000000b35357221 */ /* 0x000fe20000010000 */
[----:B------:R-:W4:Y:S01]  /*1a480*/  LDL.LU R8, [R1+0x4d8] ;  /* 0x0004d80001087983 */ /* 0x000f220000300800 */
[----:B------:R-:W-:-:S03]  /*1a490*/  FADD.FTZ R56, R56, R10 ;  /* 0x0000000a38387221 */ /* 0x000fc60000010000 */
[----:B------:R-:W4:Y:S01]  /*1a4a0*/  LDL.LU R11, [R1+0x4e0] ;  /* 0x0004e000010b7983 */ /* 0x000f220000300800 */
[----:B------:R-:W-:-:S03]  /*1a4b0*/  FADD.FTZ R58, R58, R2 ;  /* 0x000000023a3a7221 */ /* 0x000fc60000010000 */
[----:B------:R-:W4:Y:S01]  /*1a4c0*/  LDL.LU R10, [R1+0x4dc] ;  /* 0x0004dc00010a7983 */ /* 0x000f220000300800 */
[----:B------:R-:W-:Y:S01]  /*1a4d0*/  FADD.FTZ R58, R0, R58 ;  /* 0x0000003a003a7221 */ /* 0x000fe20000010000 */
[----:B--2---:R-:W-:Y:S01]  /*1a4e0*/  FFMA.FTZ R60, R6, R2, R60 ;  /* 0x00000002063c7223 */ /* 0x004fe2000001003c */
[----:B------:R-:W-:Y:S01]  /*1a4f0*/  FMUL.FTZ R2, R48, R40 ;  /* 0x0000002830027220 */ /* 0x000fe20000410000 */
[----:B------:R-:W-:Y:S02]  /*1a500*/  FFMA.FTZ R59, R6, R41, R59 ;  /* 0x00000029063b7223 */ /* 0x000fe4000001003b */
[----:B---3--:R-:W-:Y:S01]  /*1a510*/  FFMA.FTZ R60, R5, R0, R60 ;  /* 0x00000000053c7223 */ /* 0x008fe2000001003c */
[----:B------:R-:W-:Y:S01]  /*1a520*/  FMUL.FTZ R0, R49, R30 ;  /* 0x0000001e31007220 */ /* 0x000fe20000410000 */
[----:B------:R-:W-:Y:S01]  /*1a530*/  FFMA.FTZ R54, R5, R32, R54 ;  /* 0x0000002005367223 */ /* 0x000fe20000010036 */
[----:B------:R-:W2:Y:S01]  /*1a540*/  LDL.LU R6, [R1+0x4d4] ;  /* 0x0004d40001067983 */ /* 0x000ea20000300800 */
[C---:B------:R-:W-:Y:S01]  /*1a550*/  FFMA.FTZ R60, R3.reuse, R2, R60 ;  /* 0x00000002033c7223 */ /* 0x040fe2000001003c */
[----:B------:R-:W-:Y:S01]  /*1a560*/  FFMA.FTZ R59, R3, R40, R59 ;  /* 0x00000028033b7223 */ /* 0x000fe2000001003b */
[----:B------:R-:W-:Y:S01]  /*1a570*/  FADD.FTZ R3, R58, R2 ;  /* 0x000000023a037221 */ /* 0x000fe20000010000 */
[-C--:B------:R-:W-:Y:S01]  /*1a580*/  FMUL.FTZ R2, R48, R39.reuse ;  /* 0x0000002730027220 */ /* 0x080fe20000410000 */
[C---:B----4-:R-:W-:Y:S01]  /*1a590*/  FFMA.FTZ R7, R4.reuse, R0, R60 ;  /* 0x0000000004077223 */ /* 0x050fe2000001003c */
[----:B------:R-:W-:Y:S01]  /*1a5a0*/  FFMA.FTZ R5, R4, R30, R54 ;  /* 0x0000001e04057223 */ /* 0x000fe20000010036 */
[----:B------:R-:W-:Y:S01]  /*1a5b0*/  FADD.FTZ R3, R0, R3 ;  /* 0x0000000300037221 */ /* 0x000fe20000010000 */
[----:B------:R-:W-:Y:S01]  /*1a5c0*/  FMUL.FTZ R4, R49, R28 ;  /* 0x0000001c31047220 */ /* 0x000fe20000410000 */
[C---:B------:R-:W-:Y:S01]  /*1a5d0*/  FFMA.FTZ R0, R55.reuse, R39, R59 ;  /* 0x0000002737007223 */ /* 0x040fe2000001003b */
[----:B------:R-:W-:-:S02]  /*1a5e0*/  FFMA.FTZ R7, R55, R2, R7 ;  /* 0x0000000237077223 */ /* 0x000fc40000010007 */
[----:B------:R-:W3:Y:S01]  /*1a5f0*/  LDL.LU R55, [R1+0x4d0] ;  /* 0x0004d00001377983 */ /* 0x000ee20000300800 */
        /* <DEDUP_REMOVED lines=8> */
[----:B------:R-:W-:Y:S01]  /*1a680*/  FMUL.FTZ R4, R49, R26 ;  /* 0x0000001a31047220 */ /* 0x000fe20000410000 */
[----:B------:R-:W-:-:S02]  /*1a690*/  FADD.FTZ R56, R56, R12 ;  /* 0x0000000c38387221 */ /* 0x000fc40000010000 */
[----:B------:R-:W4:Y:S01]  /*1a6a0*/  LDL.LU R12, [R1+0x4c4] ;  /* 0x0004c400010c7983 */ /* 0x000f220000300800 */
[----:B------:R-:W-:Y:S01]  /*1a6b0*/  FFMA.FTZ R7, R11, R2, R7 ;  /* 0x000000020b077223 */ /* 0x000fe20000010007 */
[----:B------:R-:W-:Y:S01]  /*1a6c0*/  FADD.FTZ R3, R3, R2 ;  /* 0x0000000203037221 */ /* 0x000fe20000010000 */
[----:B------:R-:W-:Y:S01]  /*1a6d0*/  FMUL.FTZ R2, R48, R35 ;  /* 0x0000002330027220 */ /* 0x000fe20000410000 */
[----:B------:R-:W-:Y:S01]  /*1a6e0*/  FFMA.FTZ R0, R11, R37, R0 ;  /* 0x000000250b007223 */ /* 0x000fe20000010000 */
[----:B------:R-:W-:Y:S01]  /*1a6f0*/  FFMA.FTZ R7, R10, R4, R7 ;  /* 0x000000040a077223 */ /* 0x000fe20000010007 */
[----:B------:R-:W4:Y:S01]  /*1a700*/  LDL.LU R11, [R1+0x4c0] ;  /* 0x0004c000010b7983 */ /* 0x000f220000300800 */
[----:B------:R-:W-:Y:S01]  /*1a710*/  FADD.FTZ R3, R4, R3 ;  /* 0x0000000304037221 */ /* 0x000fe20000010000 */
[----:B------:R-:W-:Y:S01]  /*1a720*/  FFMA.FTZ R5, R10, R26, R5 ;  /* 0x0000001a0a057223 */ /* 0x000fe20000010005 */
[C---:B------:R-:W-:Y:S01]  /*1a730*/  FFMA.FTZ R7, R8.reuse, R2, R7 ;  /* 0x0000000208077223 */ /* 0x040fe20000010007 */
[----:B------:R-:W-:Y:S01]  /*1a740*/  FMUL.FTZ R4, R49, R22 ;  /* 0x0000001631047220 */ /* 0x000fe20000410000 */
[----:B------:R-:W4:Y:S01]  /*1a750*/  LDL.LU R10, [R1+0x4bc] ;  /* 0x0004bc00010a7983 */ /* 0x000f220000300800 */
[----:B------:R-:W-:Y:S01]  /*1a760*/  FADD.FTZ R3, R3, R2 ;  /* 0x0000000203037221 */ /* 0x000fe20000010000 */
[----:B------:R-:W-:-:S02]  /*1a770*/  FFMA.FTZ R0, R8, R35, R0 ;  /* 0x0000002308007223 */ /* 0x000fc40000010000 */
[----:B------:R-:W4:Y:S01]  /*1a780*/  LDL.LU R8, [R1+0x4b8] ;  /* 0x0004b80001087983 */ /* 0x000f220000300800 */
[----:B------:R-:W-:Y:S01]  /*1a790*/  FADD.FTZ R3, R4, R3 ;  /* 0x0000000304037221 */ /* 0x000fe20000010000 */
[C---:B--2---:R-:W-:Y:S01]  /*1a7a0*/  FFMA.FTZ R2, R6.reuse, R22, R5 ;  /* 0x0000001606027223 */ /* 0x044fe20000010005 */
[----:B------:R-:W-:Y:S01]  /*1a7b0*/  FFMA.FTZ R7, R6, R4, R7 ;  /* 0x0000000406077223 */ /* 0x000fe20000010007 */
[----:B------:R-:W-:Y:S01]  /*1a7c0*/  FMUL.FTZ R6, R48, R33 ;  /* 0x0000002130067220 */ /* 0x000fe20000410000 */
[----:B------:R-:W-:-:S03]  /*1a7d0*/  FMUL.FTZ R4, R49, R25 ;  /* 0x0000001931047220 */ /* 0x000fc60000410000 */
[----:B------:R-:W-:Y:S01]  /*1a7e0*/  FADD.FTZ R5, R3, R6 ;  /* 0x0000000603057221 */ /* 0x000fe20000010000 */
[C---:B---3--:R-:W-:Y:S01]  /*1a7f0*/  FFMA.FTZ R0, R55.reuse, R33, R0 ;  /* 0x0000002137007223 */ /* 0x048fe20000010000 */
[----:B------:R-:W-:Y:S02]  /*1a800*/  FFMA.FTZ R7, R55, R6, R7 ;  /* 0x0000000637077223 */ /* 0x000fe40000010007 */
[----:B------:R-:W2:Y:S01]  /*1a810*/  LDL.LU R55, [R1+0x4b4] ;  /* 0x0004b40001377983 */ /* 0x000ea20000300800 */
[C---:B----4-:R-:W-:Y:S01]  /*1a820*/  FFMA.FTZ R3, R61.reuse, R25, R2 ;  /* 0x000000193d037223 */ /* 0x050fe20000010002 */
[----:B------:R-:W-:Y:S02]  /*1a830*/  FFMA.FTZ R7, R61, R4, R7 ;  /* 0x000000043d077223 */ /* 0x000fe40000010007 */
[----:B------:R-:W3:Y:S01]  /*1a840*/  LDL.LU R61, [R1+0x4b0] ;  /* 0x0004b000013d7983 */ /* 0x000ee20000300800 */
[----:B------:R-:W-:-:S04]  /*1a850*/  FADD.FTZ R56, R56, R13 ;  /* 0x0000000d38387221 */ /* 0x000fc80000010000 */
[----:B------:R-:W-:Y:S01]  /*1a860*/  FADD.FTZ R56, R56, R38 ;  /* 0x0000002638387221 */ /* 0x000fe20000010000 */
[----:B------:R-:W-:-:S03]  /*1a870*/  FMUL.FTZ R2, R48, R31 ;  /* 0x0000001f30027220 */ /* 0x000fc60000410000 */
        /* <DEDUP_REMOVED lines=28> */
[----:B------:R-:W-:-:S02]  /*1aa40*/  FADD.FTZ R25, R22, R25 ;  /* 0x0000001916197221 */ /* 0x000fc40000010000 */
[----:B------:R-:W-:Y:S02]  /*1aa50*/  FFMA.FTZ R0, R11, R29, R0 ;  /* 0x0000001d0b007223 */ /* 0x000fe40000010000 */
[----:B------:R-:W-:Y:S02]  /*1aa60*/  FADD.FTZ R25, R25, R20 ;  /* 0x0000001419197221 */ /* 0x000fe40000010000 */
[----:B------:R-:W-:Y:S02]  /*1aa70*/  FFMA.FTZ R0, R8, R27, R0 ;  /* 0x0000001b08007223 */ /* 0x000fe40000010000 */
[----:B------:R-:W-:Y:S01]  /*1aa80*/  FADD.FTZ R25, R25, R16 ;  /* 0x0000001019197221 */ /* 0x000fe20000010000 */
[C---:B--2---:R-:W-:Y:S01]  /*1aa90*/  FFMA.FTZ R7, R55.reuse, R4, R7 ;  /* 0x0000000437077223 */ /* 0x044fe20000010007 */
[----:B------:R-:W-:Y:S01]  /*1aaa0*/  FFMA.FTZ R2, R55, R24, R3 ;  /* 0x0000001837027223 */ /* 0x000fe20000010003 */
[----:B------:R-:W-:Y:S02]  /*1aab0*/  FMUL.FTZ R3, R49, R23 ;  /* 0x0000001731037220 */ /* 0x000fe40000410000 */
[----:B---3--:R-:W-:Y:S01]  /*1aac0*/  FFMA.FTZ R4, R61, R6, R7 ;  /* 0x000000063d047223 */ /* 0x008fe20000010007 */
[----:B------:R-:W-:Y:S01]  /*1aad0*/  FADD.FTZ R6, R5, R6 ;  /* 0x0000000605067221 */ /* 0x000fe20000010000 */
[----:B------:R-:W-:-:S02]  /*1aae0*/  FMUL.FTZ R5, R48, R21 ;  /* 0x0000001530057220 */ /* 0x000fc40000410000 */
[----:B------:R-:W-:Y:S01]  /*1aaf0*/  FFMA.FTZ R4, R57, R3, R4 ;  /* 0x0000000339047223 */ /* 0x000fe20000010004 */
[----:B------:R-:W-:Y:S01]  /*1ab00*/  FADD.FTZ R6, R3, R6 ;  /* 0x0000000603067221 */ /* 0x000fe20000010000 */
[----:B------:R-:W-:Y:S02]  /*1ab10*/  FMUL.FTZ R7, R49, R17 ;  /* 0x0000001131077220 */ /* 0x000fe40000410000 */
[----:B------:R-:W-:Y:S01]  /*1ab20*/  FFMA.FTZ R4, R45, R5, R4 ;  /* 0x000000052d047223 */ /* 0x000fe20000010004 */
[----:B------:R-:W-:Y:S01]  /*1ab30*/  FADD.FTZ R24, R25, R24 ;  /* 0x0000001819187221 */ /* 0x000fe20000010000 */
[----:B------:R-:W-:Y:S01]  /*1ab40*/  FADD.FTZ R6, R6, R5 ;  /* 0x0000000506067221 */ /* 0x000fe20000010000 */
[----:B------:R-:W-:Y:S01]  /*1ab50*/  FFMA.FTZ R0, R61, R15, R0 ;  /* 0x0000000f3d007223 */ /* 0x000fe20000010000 */
[----:B------:R-:W-:Y:S01]  /*1ab60*/  FFMA.FTZ R2, R57, R23, R2 ;  /* 0x0000001739027223 */ /* 0x000fe20000010002 */
[-C--:B------:R-:W-:Y:S01]  /*1ab70*/  FMUL.FTZ R5, R48, R18.reuse ;  /* 0x0000001230057220 */ /* 0x080fe20000410000 */
[----:B------:R-:W-:Y:S01]  /*1ab80*/  FFMA.FTZ R4, R44, R7, R4 ;  /* 0x000000072c047223 */ /* 0x000fe20000010004 */
[----:B------:R-:W-:Y:S01]  /*1ab90*/  FADD.FTZ R24, R24, R23 ;  /* 0x0000001718187221 */ /* 0x000fe20000010000 */
[----:B------:R-:W-:Y:S01]  /*1aba0*/  FADD.FTZ R6, R7, R6 ;  /* 0x0000000607067221 */ /* 0x000fe20000010000 */
[----:B------:R-:W-:Y:S01]  /*1abb0*/  FFMA.FTZ R3, R45, R21, R0 ;  /* 0x000000152d037223 */ /* 0x000fe20000010000 */
[----:B------:R-:W-:Y:S01]  /*1abc0*/  FMUL.FTZ R7, R49, R19 ;  /* 0x0000001331077220 */ /* 0x000fe20000410000 */
[C---:B------:R-:W-:Y:S01]  /*1abd0*/  FFMA.FTZ R4, R43.reuse, R5, R4 ;  /* 0x000000052b047223 */ /* 0x040fe20000010004 */
[----:B------:R-:W-:Y:S01]  /*1abe0*/  FFMA.FTZ R2, R44, R17, R2 ;  /* 0x000000112c027223 */ /* 0x000fe20000010002 */
[----:B------:R-:W-:Y:S01]  /*1abf0*/  FADD.FTZ R0, R6, R5 ;  /* 0x0000000506007221 */ /* 0x000fe20000010000 */
[----:B------:R-:W-:Y:S01]  /*1ac00*/  FADD.FTZ R24, R24, R17 ;  /* 0x0000001118187221 */ /* 0x000fe20000010000 */
[C---:B------:R-:W-:Y:S01]  /*1ac10*/  FFMA.FTZ R6, R42.reuse, R7, R4 ;  /* 0x000000072a067223 */ /* 0x040fe20000010004 */
[----:B------:R-:W-:Y:S01]  /*1ac20*/  FFMA.FTZ R16, R43, R18, R3 ;  /* 0x000000122b107223 */ /* 0x000fe20000010003 */
[----:B------:R-:W-:Y:S01]  /*1ac30*/  FFMA.FTZ R17, R42, R19, R2 ;  /* 0x000000132a117223 */ /* 0x000fe20000010002 */
[----:B------:R0:W5:Y:S04]  /*1ac40*/  LDL.LU R57, [R1+0x96c] ;  /* 0x00096c0001397983 */ /* 0x0001680000300800 */
        /* <DEDUP_REMOVED lines=18> */
[----:B------:R-:W-:Y:S01]  /*1ad70*/  FADD.FTZ R7, R7, R0 ;  /* 0x0000000007077221 */ /* 0x000fe20000010000 */
[----:B------:R-:W-:Y:S02]  /*1ad80*/  FADD.FTZ R19, R24, R19 ;  /* 0x0000001318137221 */ /* 0x000fe40000010000 */
[----:B0-----:R-:W-:-:S07]  /*1ad90*/  FADD.FTZ R18, R21, R18 ;  /* 0x0000001215127221 */ /* 0x001fce0000010000 */
.L_x_1381:
        /* <DEDUP_REMOVED lines=47> */
.L_x_1383:
[----:B------:R-:W-:Y:S05]  /*1b090*/  BSYNC.RECONVERGENT B0 ;  /* 0x0000000000007941 */ /* 0x000fea0003800200 */
.L_x_1382:
        /* <DEDUP_REMOVED lines=40> */
.L_x_1385:
[----:B------:R-:W-:Y:S05]  /*1b320*/  BSYNC.RECONVERGENT B0 ;  /* 0x0000000000007941 */ /* 0x000fea0003800200 */
.L_x_1384:
        /* <DEDUP_REMOVED lines=38> */
.L_x_1387:
[----:B------:R-:W-:Y:S05]  /*1b590*/  BSYNC.RECONVERGENT B0 ;  /* 0x0000000000007941 */ /* 0x000fea0003800200 */
.L_x_1386:
[----:B------:R-:W-:Y:S04]  /*1b5a0*/  BSSY.RECONVERGENT B0, `(.L_x_1388) ;  /* 0x000001e000007945 */ /* 0x000fe80003800200 */
[----:B------:R-:W-:Y:S05]  /*1b5b0*/  @P3 BRA `(.L_x_1389) ;  /* 0x0000000000703947 */ /* 0x000fea0003800000 */
[----:B------:R-:W4:Y:S01]  /*1b5c0*/  LDC.64 R14, c[0x0][0x3f8] ;  /* 0x0000fe00ff0e7b82 */ /* 0x000f220000000a00 */
[----:B------:R-:W-:-:S05]  /*1b5d0*/  MOV R9, UR13 ;  /* 0x0000000d00097c02 */ /* 0x000fca0008000f00 */
[----:B------:R-:W-:Y:S02]  /*1b5e0*/  IMAD R9, R9, 0x3c, R0 ;  /* 0x0000003c09097824 */ /* 0x000fe400078e0200 */
[----:B0-2---:R-:W0:Y:S01]  /*1b5f0*/  LDC.64 R2, c[0x0][0x3d8] ;  /* 0x0000f600ff027b82 */ /* 0x005e220000000a00 */
[----:B----4-:R-:W-:Y:S01]  /*1b600*/  IMAD.WIDE.U32 R4, R14, 0x3, RZ ;  /* 0x000000030e047825 */ /* 0x010fe200078e00ff */
[C---:B---3--:R-:W-:Y:S02]  /*1b610*/  LEA R7, R15.reuse, R15, 0x1 ;  /* 0x0000000f0f077211 */ /* 0x048fe400078e08ff */
[----:B------:R-:W-:Y:S02]  /*1b620*/  LEA.HI R13, P1, R15, R14, RZ, 0x1 ;  /* 0x0000000e0f0d7211 */ /* 0x000fe400078308ff */
[----:B------:R-:W-:Y:S02]  /*1b630*/  IADD3 R7, PT, PT, R5, R7, RZ ;  /* 0x0000000705077210 */ /* 0x000fe40007ffe0ff */
[----:B-1----:R-:W-:Y:S01]  /*1b640*/  IADD3.X R6, PT, PT, RZ, R15, RZ, P1, !PT ;  /* 0x0000000fff067210 */ /* 0x002fe20000ffe4ff */
        /* <DEDUP_REMOVED lines=19> */
.L_x_1389:
[----:B------:R-:W-:Y:S05]  /*1b780*/  BSYNC.RECONVERGENT B0 ;  /* 0x0000000000007941 */ /* 0x000fea0003800200 */
.L_x_1388:
        /* <DEDUP_REMOVED lines=10> */
[----:B--2---:R-:W-:-:S05]  /*1b830*/  MOV R3, UR5 ;  /* 0x0000000500037c02 */ /* 0x004fca0008000f00 */
[----:B----4-:R-:W-:Y:S01]  /*1b840*/  IMAD.WIDE R4, R3, 0x4, R4 ;  /* 0x0000000403047825 */ /* 0x010fe200078e0204 */
[----:B0-----:R-:W-:Y:S06]  /*1b850*/  @P0 BRA `(.L_x_1392) ;  /* 0x0000000000680947 */ /* 0x001fec0003800000 */
[----:B------:R-:W0:Y:S01]  /*1b860*/  LDC.64 R2, c[0x0][0x3c8] ;  /* 0x0000f200ff027b82 */ /* 0x000e220000000a00 */
[----:B------:R-:W-:Y:S02]  /*1b870*/  UIADD3 UR7, UPT, UPT, UR6, UR14, URZ ;  /* 0x0000000e06077290 */ /* 0x000fe4000fffe0ff */
[----:B------:R-:W-:Y:S02]  /*1b880*/  UIMAD UR13, UR29, UR9, UR14 ;  /* 0x000000091d0d72a4 */ /* 0x000fe4000f8e020e */
[----:B------:R-:W-:Y:S02]  /*1b890*/  ULOP3.LUT UP0, UR5, UR4, 0x2, URZ, 0xc0, !UPT ;  /* 0x0000000204057892 */ /* 0x000fe4000f80c0ff */
[----:B------:R-:W-:Y:S02]  /*1b8a0*/  MOV R9, UR7 ;  /* 0x0000000700097c02 */ /* 0x000fe40008000f00 */
[----:B------:R-:W-:Y:S01]  /*1b8b0*/  UIADD3 UR5, UPT, UPT, -UR5, 0x1, URZ ;  /* 0x0000000105057890 */ /* 0x000fe2000fffe1ff */
[----:B---3--:R-:W-:-:S05]  /*1b8c0*/  MOV R7, UR13 ;  /* 0x0000000d00077c02 */ /* 0x008fca0008000f00 */
[----:B-1----:R-:W-:-:S05]  /*1b8d0*/  IMAD.WIDE.U32 R6, R7, 0x8, R4 ;  /* 0x0000000807067825 */ /* 0x002fca00078e0004 */
        /* <DEDUP_REMOVED lines=12> */
[----:B--2---:R-:W-:Y:S05]  /*1b9a0*/  BRA.U !UP0, `(.L_x_1392) ;  /* 0x0000000108147547 */ /* 0x004fea000b800000 */
.L_x_1393:
[----:B------:R-:W2:Y:S04]  /*1b9b0*/  LDG.E.STRONG.GPU R2, desc[UR10][R8.64] ;  /* 0x0000000a08027981 */ /* 0x000ea8000c1ef900 */
[----:B--2---:R-:W-:Y:S04]  /*1b9c0*/  CCTL.IVALL ;  /* 0x00000000ff00798f */ /* 0x004fe80002000000 */
[----:B------:R0:W-:Y:S01]  /*1b9d0*/  STL [R1], R2 ;  /* 0x0000000201007387 */ /* 0x0001e20000100800 */
[----:B------:R-:W-:-:S13]  /*1b9e0*/  ISETP.NE.AND P0, PT, R2, UR5, PT ;  /* 0x0000000502007c0c */ /* 0x000fda000bf05270 */
[----:B0-----:R-:W-:Y:S05]  /*1b9f0*/  @P0 BRA `(.L_x_1393) ;  /* 0xfffffffc00ec0947 */ /* 0x001fea000383ffff */
.L_x_1392:
[----:B------:R-:W-:Y:S05]  /*1ba00*/  BSYNC.RECONVERGENT B0 ;  /* 0x0000000000007941 */ /* 0x000fea0003800200 */
.L_x_1391:
        /* <DEDUP_REMOVED lines=15> */
.L_x_1395:
[----:B------:R-:W-:Y:S02]  /*1bb00*/  ISETP.NE.AND P1, PT, RZ, UR23, PT ;  /* 0x00000017ff007c0c */ /* 0x000fe4000bf25270 */
[----:B------:R-:W-:Y:S02]  /*1bb10*/  MOV R3, UR6 ;  /* 0x0000000600037c02 */ /* 0x000fe40008000f00 */
[----:B------:R-:W-:-:S13]  /*1bb20*/  ISETP.NE.OR P1, PT, R0, RZ, !P1 ;  /* 0x000000ff0000720c */ /* 0x000fda0004f25670 */
[----:B------:R-:W-:-:S06]  /*1bb30*/  @!P1 IMAD.WIDE.U32 R2, R3, 0x8, R4 ;  /* 0x0000000803029825 */ /* 0x000fcc00078e0004 */
[----:B------:R-:W2:Y:S01]  /*1bb40*/  @!P1 LDG.E.64 R2, desc[UR10][R2.64] ;  /* 0x0000000a02029981 */ /* 0x000ea2000c1e1b00 */
[----:B------:R-:W-:Y:S01]  /*1bb50*/  UIADD3 UR24, UPT, UPT, UR5, 0x1, URZ ;  /* 0x0000000105187890 */ /* 0x000fe2000fffe0ff */
[----:B---3--:R-:W-:Y:S01]  /*1bb60*/  MOV R7, UR17 ;  /* 0x0000001100077c02 */ /* 0x008fe20008000f00 */
[----:B------:R-:W-:Y:S01]  /*1bb70*/  UIADD3 UR25, UPT, UPT, UR5, 0x2, URZ ;  /* 0x0000000205197890 */ /* 0x000fe2000fffe0ff */
[----:B-1----:R-:W0:Y:S01]  /*1bb80*/  S2R R6, SR_CTAID.X ;  /* 0x0000000000067919 */ /* 0x002e220000002500 */
        /* <DEDUP_REMOVED lines=68> */
.L_x_1394:
        /* <DEDUP_REMOVED lines=26> */
[----:B-1----:R-:W-:-:S03]  /*1c170*/  @!P1 IMAD.WIDE.U32 R6, R7, 0x8, R4 ;  /* 0x0000000807069825 */ /* 0x002fc600078e0004 */
        /* <DEDUP_REMOVED lines=25> */
.L_x_1396:
[----:B------:R-:W-:Y:S05]  /*1c310*/  BRA.U !UP0, `(.L_x_1390) ;  /* 0x00000001089c7547 */ /* 0x000fea000b800000 */
[----:B------:R-:W0:Y:S01]  /*1c320*/  S2R R9, SR_CTAID.X ;  /* 0x0000000000097919 */ /* 0x000e220000002500 */
[----:B------:R-:W-:Y:S02]  /*1c330*/  UISETP.NE.AND UP0, UPT, UR18, 0x1, UPT ;  /* 0x000000011200788c */ /* 0x000fe4000bf05270 */
[----:B------:R-:W-:-:S07]  /*1c340*/  ULOP3.LUT UR6, UR12, 0x1, URZ, 0xc0, !UPT ;  /* 0x000000010c067892 */ /* 0x000fce000f8ec0ff */
[----:B------:R-:W-:Y:S05]  /*1c350*/  BRA.U !UP0, `(.L_x_1397) ;  /* 0x0000000108587547 */ /* 0x000fea000b800000 */
[----:B------:R-:W2:Y:S01]  /*1c360*/  S2R R3, SR_CTAID.X ;  /* 0x0000000000037919 */ /* 0x000ea20000002500 */
[----:B------:R-:W-:Y:S01]  /*1c370*/  MOV R8, UR5 ;  /* 0x0000000500087c02 */ /* 0x000fe20008000f00 */
[----:B------:R-:W4:Y:S01]  /*1c380*/  S2R R2, SR_CTAID.Y ;  /* 0x0000000000027919 */ /* 0x000f220000002600 */
[----:B--2---:R-:W-:Y:S02]  /*1c390*/  ISETP.NE.AND P0, PT, R3, UR5, PT ;  /* 0x0000000503007c0c */ /* 0x004fe4000bf05270 */
        /* <DEDUP_REMOVED lines=8> */
[----:B---3--:R-:W-:-:S05]  /*1c420*/  MOV R7, UR5 ;  /* 0x0000000500077c02 */ /* 0x008fca0008000f00 */
[----:B-1----:R-:W-:Y:S01]  /*1c430*/  @!P1 IMAD.WIDE.U32 R6, R7, 0x8, R4 ;  /* 0x0000000807069825 */ /* 0x002fe200078e0004 */
        /* <DEDUP_REMOVED lines=8> */
.L_x_1397:
        /* <DEDUP_REMOVED lines=12> */
.L_x_1398:
[----:B------:R-:W-:Y:S05]  /*1c580*/  BSYNC.RECONVERGENT B0 ;  /* 0x0000000000007941 */ /* 0x000fea0003800200 */
.L_x_1390:
        /* <DEDUP_REMOVED lines=12> */
[----:B--2-4-:R-:W1:Y:S01]  /*1c650*/  LDS.64 R2, [UR5+0x90] ;  /* 0x00009005ff027984 */ /* 0x014e620008000a00 */
[----:B------:R-:W1:Y:S02]  /*1c660*/  LDCU UR5, c[0x0][0x42c] ;  /* 0x00008580ff0577ac */ /* 0x000e640008000800 */
[----:B-1----:R-:W-:Y:S01]  /*1c670*/  FMUL.FTZ R0, R2, UR5 ;  /* 0x0000000502007c20 */ /* 0x002fe20008410000 */
[----:B------:R-:W-:-:S02]  /*1c680*/  HFMA2 R2, -RZ, RZ, 0, 0 ;  /* 0x00000000ff027431 */ /* 0x000fc400000001ff */
[----:B0-----:R-:W-:-:S07]  /*1c690*/  FMUL.FTZ R3, R3, UR5 ;  /* 0x0000000503037c20 */ /* 0x001fce0008410000 */
.L_x_1404:
[----:B------:R-:W-:-:S05]  /*1c6a0*/  LEA R13, R2, UR15, 0x3 ;  /* 0x0000000f020d7c11 */ /* 0x000fca000f8e18ff */
[----:B01----:R-:W2:Y:S04]  /*1c6b0*/  LDL.128 R8, [R13+0x10] ;  /* 0x000010000d087983 */ /* 0x003ea80000100c00 */
[----:B---3--:R0:W3:Y:S01]  /*1c6c0*/  LDL.128 R4, [R13+0x210] ;  /* 0x000210000d047983 */ /* 0x0080e20000100c00 */
[----:B-----5:R-:W-:Y:S01]  /*1c6d0*/  LEA R20, R2, R57, 0x3 ;  /* 0x0000003902147211 */ /* 0x020fe200078e18ff */
[----:B------:R-:W-:Y:S03]  /*1c6e0*/  BSSY.RECONVERGENT B0, `(.L_x_1399) ;  /* 0x0000037000007945 */ /* 0x000fe60003800200 */
[----:B------:R-:W-:Y:S01]  /*1c6f0*/  ISETP.GE.U32.AND P0, PT, R20, UR18, PT ;  /* 0x0000001214007c0c */ /* 0x000fe2000bf06070 */
[----:B--2---:R-:W-:Y:S01]  /*1c700*/  FADD.FTZ R8, R8, -UR28 ;  /* 0x8000001c08087e21 */ /* 0x004fe20008010000 */
[----:B------:R-:W-:Y:S01]  /*1c710*/  FADD.FTZ R9, R9, -UR28 ;  /* 0x8000001c09097e21 */ /* 0x000fe20008010000 */
[----:B------:R-:W-:Y:S01]  /*1c720*/  FADD.FTZ R10, R10, -UR28 ;  /* 0x8000001c0a0a7e21 */ /* 0x000fe20008010000 */
[----:B------:R-:W-:Y:S01]  /*1c730*/  FADD.FTZ R11, R11, -UR28 ;  /* 0x8000001c0b0b7e21 */ /* 0x000fe20008010000 */
[----:B------:R-:W-:Y:S01]  /*1c740*/  FMUL.FTZ R21, R8, UR16 ;  /* 0x0000001008157c20 */ /* 0x000fe20008410000 */
[----:B------:R-:W-:-:S02]  /*1c750*/  FMUL.FTZ R18, R9, UR16 ;  /* 0x0000001009127c20 */ /* 0x000fc40008410000 */
[----:B------:R-:W-:Y:S01]  /*1c760*/  FMUL.FTZ R22, R11, UR16 ;  /* 0x000000100b167c20 */ /* 0x000fe20008410000 */
[----:B------:R-:W-:Y:S01]  /*1c770*/  @P2 FFMA.FTZ R8, R48, R21, R46 ;  /* 0x0000001530082223 */ /* 0x000fe2000001002e */
[----:B------:R-:W-:-:S03]  /*1c780*/  @P2 FFMA.FTZ R9, R49, R18, R47 ;  /* 0x0000001231092223 */ /* 0x000fc6000001002f */
[----:B------:R-:W-:Y:S01]  /*1c790*/  @P2 FMUL.FTZ R12, R8, -1.4426950216293334961 ;  /* 0xbfb8aa3b080c2820 */ /* 0x000fe20000410000 */
[----:B------:R-:W-:-:S05]  /*1c7a0*/  @P2 FMUL.FTZ R14, R9, -1.4426950216293334961 ;  /* 0xbfb8aa3b090e2820 */ /* 0x000fca0000410000 */
[----:B------:R-:W0:Y:S04]  /*1c7b0*/  @P2 MUFU.EX2 R12, R12 ;  /* 0x0000000c000c2308 */ /* 0x000e280000000800 */
[----:B------:R-:W1:Y:S01]  /*1c7c0*/  @P2 MUFU.EX2 R14, R14 ;  /* 0x0000000e000e2308 */ /* 0x000e620000000800 */
[----:B0-----:R-:W-:Y:S01]  /*1c7d0*/  @P2 FADD.FTZ R13, R12, 1 ;  /* 0x3f8000000c0d2421 */ /* 0x001fe20000010000 */
[----:B-1----:R-:W-:-:S05]  /*1c7e0*/  @P2 FADD.FTZ R15, R14, 1 ;  /* 0x3f8000000e0f2421 */ /* 0x002fca0000010000 */
[----:B------:R-:W0:Y:S08]  /*1c7f0*/  @P2 MUFU.RCP R13, R13 ;  /* 0x0000000d000d2308 */ /* 0x000e300000001000 */
[----:B------:R-:W1:Y:S01]  /*1c800*/  @P2 MUFU.RCP R16, R15 ;  /* 0x0000000f00102308 */ /* 0x000e620000001000 */
[----:B0-----:R-:W-:Y:S01]  /*1c810*/  @P2 FADD.FTZ R19, -R13, 1 ;  /* 0x3f8000000d132421 */ /* 0x001fe20000010100 */
[----:B---3--:R-:W-:Y:S01]  /*1c820*/  @P2 FMUL.FTZ R17, R4, R13 ;  /* 0x0000000d04112220 */ /* 0x008fe20000410000 */
[----:B------:R-:W-:-:S02]  /*1c830*/  SHF.R.S32.HI R13, RZ, 0x1f, R20 ;  /* 0x0000001fff0d7819 */ /* 0x000fc40000011414 */
[----:B------:R-:W-:Y:S02]  /*1c840*/  @P2 FFMA.FTZ R8, R8, R19, 1 ;  /* 0x3f80000008082423 */ /* 0x000fe40000010013 */
[----:B------:R-:W-:Y:S01]  /*1c850*/  ISETP.GE.AND.EX P0, PT, R13, UR19, PT, P0 ;  /* 0x000000130d007c0c */ /* 0x000fe2000bf06300 */
[----:B-1----:R-:W-:Y:S01]  /*1c860*/  @P2 FADD.FTZ R12, -R16, 1 ;  /* 0x3f800000100c2421 */ /* 0x002fe20000010100 */
[----:B------:R-:W-:Y:S01]  /*1c870*/  @P2 FMUL.FTZ R4, R17, R8 ;  /* 0x0000000811042220 */ /* 0x000fe20000410000 */
[----:B------:R-:W-:Y:S01]  /*1c880*/  FFMA.FTZ R17, R0, R21, R3 ;  /* 0x0000001500117223 */ /* 0x000fe20000010003 */
[----:B------:R-:W-:Y:S01]  /*1c890*/  @P2 FMUL.FTZ R16, R5, R16 ;  /* 0x0000001005102220 */ /* 0x000fe20000410000 */
[----:B------:R-:W-:Y:S01]  /*1c8a0*/  @P2 FFMA.FTZ R9, R9, R12, 1 ;  /* 0x3f80000009092423 */ /* 0x000fe2000001000c */
[----:B------:R-:W-:Y:S01]  /*1c8b0*/  FMUL.FTZ R21, R10, UR16 ;  /* 0x000000100a157c20 */ /* 0x000fe20008410000 */
[----:B------:R-:W-:Y:S01]  /*1c8c0*/  FFMA.FTZ R17, R48, R4, -R17 ;  /* 0x0000000430117223 */ /* 0x000fe20000010811 */
[----:B------:R-:W-:Y:S01]  /*1c8d0*/  IADD3 R4, PT, PT, R20, 0x8, RZ ;  /* 0x0000000814047810 */ /* 0x000fe20007ffe0ff */
[----:B------:R-:W-:Y:S01]  /*1c8e0*/  @P2 FMUL.FTZ R5, R16, R9 ;  /* 0x0000000910052220 */ /* 0x000fe20000410000 */
[----:B------:R-:W-:Y:S01]  /*1c8f0*/  MOV R9, R6 ;  /* 0x0000000600097202 */ /* 0x000fe20000000f00 */
[--C-:B------:R-:W-:Y:S01]  /*1c900*/  FFMA.FTZ R6, R0, R18, R3.reuse ;  /* 0x0000001200067223 */ /* 0x100fe20000010003 */
[----:B------:R-:W-:Y:S01]  /*1c910*/  ISETP.GE.U32.AND P1, PT, R4, UR18, PT ;  /* 0x0000001204007c0c */ /* 0x000fe2000bf26070 */
[C-C-:B------:R-:W-:Y:S01]  /*1c920*/  FFMA.FTZ R19, R0.reuse, R21, R3.reuse ;  /* 0x0000001500137223 */ /* 0x140fe20000010003 */
[----:B------:R-:W-:Y:S01]  /*1c930*/  SHF.R.S32.HI R8, RZ, 0x1f, R4 ;  /* 0x0000001fff087819 */ /* 0x000fe20000011404 */
[----:B------:R-:W-:Y:S01]  /*1c940*/  FFMA.FTZ R16, R0, R22, R3 ;  /* 0x0000001600107223 */ /* 0x000fe20000010003 */
[----:B------:R-:W-:Y:S01]  /*1c950*/  ISETP.NE.AND P2, PT, RZ, UR12, PT ;  /* 0x0000000cff007c0c */ /* 0x000fe2000bf45270 */
[----:B------:R-:W-:Y:S01]  /*1c960*/  FFMA.FTZ R15, R49, R5, -R6 ;  /* 0x00000005310f7223 */ /* 0x000fe20000010806 */
[----:B------:R-:W-:-:S02]  /*1c970*/  ISETP.GE.AND.EX P1, PT, R8, UR19, PT, P1 ;  /* 0x0000001308007c0c */ /* 0x000fc4000bf26310 */
[----:B------:R-:W-:Y:S01]  /*1c980*/  MOV R12, R7 ;  /* 0x00000007000c7202 */ /* 0x000fe20000000f00 */
        /* <DEDUP_REMOVED lines=12> */
.L_x_1400:
[----:B------:R-:W-:Y:S05]  /*1ca50*/  BSYNC.RECONVERGENT B0 ;  /* 0x0000000000007941 */ /* 0x000fea0003800200 */
.L_x_1399:
[----:B------:R-:W-:Y:S05]  /*1ca60*/  @!P2 BRA `(.L_x_1401) ;  /* 0x000000000048a947 */ /* 0x000fea0003800000 */
        /* <DEDUP_REMOVED lines=18> */
.L_x_1401:
        /* <DEDUP_REMOVED lines=8> */
[C---:B------:R-:W-:Y:S02]  /*1cc10*/  IMAD R9, R4.reuse, UR21, R5 ;  /* 0x0000001504097c24 */ /* 0x040fe4000f8e0205 */
[----:B------:R-:W-:-:S05]  /*1cc20*/  IMAD.WIDE.U32 R4, R4, UR20, R6 ;  /* 0x0000001404047c25 */ /* 0x000fca000f8e0006 */
[----:B------:R-:W-:Y:S01]  /*1cc30*/  IADD3 R5, PT, PT, R5, R9, RZ ;  /* 0x0000000905057210 */ /* 0x000fe20007ffe0ff */
[----:B------:R-:W-:Y:S01]  /*1cc40*/  FMUL.FTZ R9, R16, UR16 ;  /* 0x0000001010097c20 */ /* 0x000fe20008410000 */
[----:B------:R-:W-:-:S04]  /*1cc50*/  LEA R6, P0, R4, UR6, 0x2 ;  /* 0x0000000604067c11 */ /* 0x000fc8000f8010ff */
[----:B------:R-:W-:-:S05]  /*1cc60*/  LEA.HI.X R7, R4, UR7, R5, 0x2, P0 ;  /* 0x0000000704077c11 */ /* 0x000fca00080f1405 */
[----:B------:R1:W-:Y:S04]  /*1cc70*/  STG.E.64 desc[UR10][R6.64], R8 ;  /* 0x0000000806007986 */ /* 0x0003e8000c101b0a */
.L_x_1403:
[----:B------:R-:W-:Y:S05]  /*1cc80*/  BSYNC.RECONVERGENT B0 ;  /* 0x0000000000007941 */ /* 0x000fea0003800200 */
.L_x_1402:
        /* <DEDUP_REMOVED lines=10> */
.L_x_1379:
        /* <DEDUP_REMOVED lines=16> */
.L_x_1407:
[----:B------:R-:W-:Y:S05]  /*1ce30*/  BSYNC.RECONVERGENT B0 ;  /* 0x0000000000007941 */ /* 0x000fea0003800200 */
.L_x_1406:
        /* <DEDUP_REMOVED lines=11> */
.L_x_1409:
[----:B------:R-:W2:Y:S04]  /*1cef0*/  LDG.E.STRONG.GPU R5, desc[UR10][R2.64] ;  /* 0x0000000a02057981 */ /* 0x000ea8000c1ef900 */
[----:B--2---:R-:W-:Y:S01]  /*1cf00*/  CCTL.IVALL ;  /* 0x00000000ff00798f */ /* 0x004fe20002000000 */
[----:B------:R-:W-:Y:S05]  /*1cf10*/  YIELD ;  /* 0x0000000000007946 */ /* 0x000fea0003800000 */
[----:B------:R-:W-:-:S13]  /*1cf20*/  ISETP.NE.AND P0, PT, R5, R0, PT ;  /* 0x000000000500720c */ /* 0x000fda0003f05270 */
[----:B------:R-:W-:Y:S05]  /*1cf30*/  @P0 BRA `(.L_x_1409) ;  /* 0xfffffffc00ec0947 */ /* 0x000fea000383ffff */
.L_x_1408:
        /* <DEDUP_REMOVED lines=74> */
.L_x_1412:
        /* <DEDUP_REMOVED lines=29> */
.L_x_1411:
[----:B------:R-:W-:Y:S05]  /*1d5b0*/  BSYNC.RECONVERGENT B0 ;  /* 0x0000000000007941 */ /* 0x000fea0003800200 */
.L_x_1410:
        /* <DEDUP_REMOVED lines=10> */
.L_x_1413:
        /* <DEDUP_REMOVED lines=82> */
.L_x_1414:
        /* <DEDUP_REMOVED lines=16> */
.L_x_4907:


//--------------------- .text._Z35group_norm_nhwc_bwd_one_pass_kernelI11Fp32IOBf16WLi64ELi120ELi480EEv26Group_norm_nhwc_bwd_params --------------------------
	.section	.text._Z35group_norm_nhwc_bwd_one_pass_kernelI11Fp32IOBf16WLi64ELi120ELi480EEv26Group_norm_nhwc_bwd_params,"ax",@progbits
	.align	128
        .global         _Z35group_norm_nhwc_bwd_one_pass_kernelI11Fp32IOBf16WLi64ELi120ELi480EEv26Group_norm_nhwc_bwd_params
        .type           _Z35group_norm_nhwc_bwd_one_pass_kernelI11Fp32IOBf16WLi64ELi120ELi480EEv26Group_norm_nhwc_bwd_params,@function
        .size           _Z35group_norm_nhwc_bwd_one_pass_kernelI11Fp32IOBf16WLi64ELi120ELi480EEv26Group_norm_nhwc_bwd_params,(.L_x_4908 - _Z35group_norm_nhwc_bwd_one_pass_kernelI11Fp32IOBf16WLi64ELi120ELi480EEv26Group_norm_nhwc_bwd_params)
        .other          _Z35group_norm_nhwc_bwd_one_pass_kernelI11Fp32IOBf16WLi64ELi120ELi480EEv26Group_norm_nhwc_bwd_params,@"STO_CUDA_ENTRY STV_DEFAULT"
_Z35group_norm_nhwc_bwd_one_pass_kernelI11Fp32IOBf16WLi64ELi120ELi480EEv26Group_norm_nhwc_bwd_params:
.text._Z35group_norm_nhwc_bwd_one_pass_kernelI11Fp32IOBf16WLi64ELi120ELi480EEv26Group_norm_nhwc_bwd_params:
[----:B------:R-:W-:Y:S08]  /*0000*/  LDC R1, c[0x0][0x37c] ;  /* 0x0000df00ff017b82 */ /* 0x000ff00000000800 */
[----:B------:R-:W0:Y:S01]  /*0010*/  S2UR UR5, SR_CTAID.Y ;  /* 0x00000000000579c3 */ /* 0x000e220000002600 */
[----:B------:R-:W1:Y:S01]  /*0020*/  LDCU UR4, c[0x0][0x410] ;  /* 0x00008200ff0477ac */ /* 0x000e620008000800 */
[----:B------:R-:W2:Y:S01]  /*0030*/  S2R R51, SR_TID.X ;  /* 0x0000000000337919 */ /* 0x000ea20000002100 */
[----:B------:R-:W1:Y:S01]  /*0040*/  LDCU UR6, c[0x0][0x3e0] ;  /* 0x00007c00ff0677ac */ /* 0x000e620008000800 */
[----:B------:R-:W3:Y:S01]  /*0050*/  LDCU.64 UR14, c[0x0][0x358] ;  /* 0x00006b00ff0e77ac */ /* 0x000ee20008000a00 */
[----:B-1----:R-:W-:-:S04]  /*0060*/  UIMAD UR4, UR4, UR6, URZ ;  /* 0x00000006040472a4 */ /* 0x002fc8000f8e02ff */
[----:B0-----:R-:W-:-:S09]  /*0070*/  UISETP.GE.AND UP0, UPT, UR5, UR4, UPT ;  /* 0x000000040500728c */ /* 0x001fd2000bf06270 */
[----:B--23--:R-:W-:Y:S05]  /*0080*/  BRA.U UP0, `(.L_x_1415) ;  /* 0x0000005d00407547 */ /* 0x00cfea000b800000 */
[----:B------:R-:W-:Y:S01]  /*0090*/  LOP3.LUT R0, R51, 0xffff, RZ, 0xc0, !PT ;  /* 0x0000ffff33007812 */ /* 0x000fe200078ec0ff */
[----:B------:R-:W0:Y:S01]  /*00a0*/  S2R R50, SR_LANEID ;  /* 0x0000000000327919 */ /* 0x000e220000000000 */
[----:B------:R-:W-:-:S03]  /*00b0*/  UMOV UR4, URZ ;  /* 0x000000ff00047c82 */ /* 0x000fc60008000000 */
[----:B------:R-:W-:-:S05]  /*00c0*/  IMAD R0, R0, 0x445, RZ ;  /* 0x0000044500007824 */ /* 0x000fca00078e02ff */
[----:B------:R-:W-:-:S04]  /*00d0*/  SHF.R.U32.HI R55, RZ, 0x10, R0 ;  /* 0x00000010ff377819 */ /* 0x000fc80000011600 */
[----:B------:R-:W-:-:S05]  /*00e0*/  PRMT R0, R55, 0x9910, RZ ;  /* 0x0000991037007816 */ /* 0x000fca00000000ff */
[----:B------:R-:W-:-:S05]  /*00f0*/  IMAD R0, R0, 0x3c, RZ ;  /* 0x0000003c00007824 */ /* 0x000fca00078e02ff */
[----:B------:R-:W-:-:S04]  /*0100*/  IADD3 R0, PT, PT, RZ, -R0, RZ ;  /* 0x80000000ff007210 */ /* 0x000fc80007ffe0ff */
[----:B------:R-:W-:-:S04]  /*0110*/  PRMT R54, R0, 0x7710, RZ ;  /* 0x0000771000367816 */ /* 0x000fc800000000ff */
[----:B------:R-:W-:-:S04]  /*0120*/  IADD3 R54, PT, PT, R54, R51, RZ ;  /* 0x0000003336367210 */ /* 0x000fc80007ffe0ff */
[----:B------:R-:W-:-:S04]  /*0130*/  SHF.L.U32 R54, R54, 0x1, RZ ;  /* 0x0000000136367819 */ /* 0x000fc800000006ff */
[----:B0-----:R-:W-:-:S07]  /*0140*/  LOP3.LUT R48, R54, 0xffff, RZ, 0xc0, !PT ;  /* 0x0000ffff36307812 */ /* 0x001fce00078ec0ff */
.L_x_1458:
[----:B0-----:R-:W0:Y:S01]  /*0150*/  LDC R8, c[0x0][0x410] ;  /* 0x00010400ff087b82 */ /* 0x001e220000000800 */
[----:B-1----:R-:W1:Y:S01]  /*0160*/  LDCU.128 UR16, c[0x0][0x400] ;  /* 0x00008000ff1077ac */ /* 0x002e620008000c00 */
[----:B------:R-:W-:Y:S02]  /*0170*/  ISETP.LE.AND P0, PT, RZ, UR5, PT ;  /* 0x00000005ff007c0c */ /* 0x000fe4000bf03270 */
[----:B------:R-:W-:Y:S02]  /*0180*/  CS2R R44, SRZ ;  /* 0x00000000002c7805 */ /* 0x000fe4000001ff00 */
[----:B------:R-:W-:Y:S01]  /*0190*/  CS2R R42, SRZ ;  /* 0x00000000002a7805 */ /* 0x000fe2000001ff00 */
[----:B--2---:R-:W2:Y:S01]  /*01a0*/  LDCU.64 UR6, c[0x0][0x3b8] ;  /* 0x00007700ff0677ac */ /* 0x004ea20008000a00 */
[----:B------:R-:W3:Y:S08]  /*01b0*/  S2UR UR11, SR_CTAID.X ;  /* 0x00000000000b79c3 */ /* 0x000ef00000002500 */
[----:B------:R-:W3:Y:S01]  /*01c0*/  LDC R6, c[0x0][0x41c] ;  /* 0x00010700ff067b82 */ /* 0x000ee20000000800 */
[----:B------:R-:W-:-:S02]  /*01d0*/  CS2R R40, SRZ ;  /* 0x0000000000287805 */ /* 0x000fc4000001ff00 */
[----:B------:R-:W-:Y:S01]  /*01e0*/  CS2R R38, SRZ ;  /* 0x0000000000267805 */ /* 0x000fe2000001ff00 */
[----:B------:R-:W4:Y:S01]  /*01f0*/  LDCU.U8 UR8, c[0x0][0x414] ;  /* 0x00008280ff0877ac */ /* 0x000f220008000000 */
[----:B0-----:R-:W-:-:S04]  /*0200*/  IABS R7, R8 ;  /* 0x0000000800077213 */ /* 0x001fc80000000000 */
[----:B------:R-:W0:Y:S08]  /*0210*/  I2F.RP R0, R7 ;  /* 0x0000000700007306 */ /* 0x000e300000209400 */
[----:B0-----:R-:W0:Y:S02]  /*0220*/  MUFU.RCP R0, R0 ;  /* 0x0000000000007308 */ /* 0x001e240000001000 */
[----:B0-----:R-:W-:-:S06]  /*0230*/  IADD3 R2, PT, PT, R0, 0xffffffe, RZ ;  /* 0x0ffffffe00027810 */ /* 0x001fcc0007ffe0ff */
[----:B------:R0:W1:Y:S02]  /*0240*/  F2I.FTZ.U32.TRUNC.NTZ R3, R2 ;  /* 0x0000000200037305 */ /* 0x000064000021f000 */
[----:B0-----:R-:W-:Y:S01]  /*0250*/  HFMA2 R2, -RZ, RZ, 0, 0 ;  /* 0x00000000ff027431 */ /* 0x001fe200000001ff */
[----:B-1----:R-:W-:-:S05]  /*0260*/  IADD3 R4, PT, PT, RZ, -R3, RZ ;  /* 0x80000003ff047210 */ /* 0x002fca0007ffe0ff */
[----:B------:R-:W-:Y:S01]  /*0270*/  IMAD R5, R4, R7, RZ ;  /* 0x0000000704057224 */ /* 0x000fe200078e02ff */
[----:B------:R-:W-:-:S03]  /*0280*/  IABS R4, UR5 ;  /* 0x0000000500047c13 */ /* 0x000fc60008000000 */
[----:B------:R-:W-:-:S04]  /*0290*/  IMAD.HI.U32 R3, R3, R5, R2 ;  /* 0x0000000503037227 */ /* 0x000fc800078e0002 */
[----:B---3--:R-:W-:Y:S02]  /*02a0*/  IMAD R5, R6, UR11, R55 ;  /* 0x0000000b06057c24 */ /* 0x008fe4000f8e0237 */
[----:B------:R-:W-:-:S03]  /*02b0*/  IMAD.HI.U32 R0, R3, R4, RZ ;  /* 0x0000000403007227 */ /* 0x000fc600078e00ff */
[C---:B------:R-:W-:Y:S02]  /*02c0*/  ISETP.GE.U32.AND P3, PT, R5.reuse, UR16, PT ;  /* 0x0000001005007c0c */ /* 0x040fe4000bf66070 */
[----:B------:R-:W-:Y:S02]  /*02d0*/  IADD3 R2, PT, PT, -R0, RZ, RZ ;  /* 0x000000ff00027210 */ /* 0x000fe40007ffe1ff */
[----:B------:R-:W-:Y:S02]  /*02e0*/  SHF.R.S32.HI R13, RZ, 0x1f, R5 ;  /* 0x0000001fff0d7819 */ /* 0x000fe40000011405 */
[----:B------:R-:W-:Y:S01]  /*02f0*/  IADD3 R25, PT, PT, R5, 0x8, RZ ;  /* 0x0000000805197810 */ /* 0x000fe20007ffe0ff */
[----:B------:R-:W-:Y:S01]  /*0300*/  IMAD R2, R7, R2, R4 ;  /* 0x0000000207027224 */ /* 0x000fe200078e0204 */
[----:B------:R-:W-:Y:S02]  /*0310*/  LOP3.LUT R4, R8, UR5, RZ, 0x3c, !PT ;  /* 0x0000000508047c12 */ /* 0x000fe4000f8e3cff */
[----:B------:R-:W-:-:S02]  /*0320*/  ISETP.GE.AND.EX P3, PT, R13, UR17, PT, P3 ;  /* 0x000000110d007c0c */ /* 0x000fc4000bf66330 */
[----:B------:R-:W-:Y:S02]  /*0330*/  ISETP.GT.U32.AND P4, PT, R7, R2, PT ;  /* 0x000000020700720c */ /* 0x000fe40003f84070 */
[----:B------:R-:W-:Y:S02]  /*0340*/  ISETP.GE.AND P2, PT, R4, RZ, PT ;  /* 0x000000ff0400720c */ /* 0x000fe40003f46270 */
[----:B------:R-:W-:Y:S02]  /*0350*/  SHF.R.S32.HI R23, RZ, 0x1f, R25 ;  /* 0x0000001fff177819 */ /* 0x000fe40000011419 */
[C---:B------:R-:W-:Y:S02]  /*0360*/  IADD3 R16, PT, PT, R5.reuse, 0x10, RZ ;  /* 0x0000001005107810 */ /* 0x040fe40007ffe0ff */
[----:B------:R-:W-:Y:S02]  /*0370*/  IADD3 R4, PT, PT, R5, 0x18, RZ ;  /* 0x0000001805047810 */ /* 0x000fe40007ffe0ff */
[----:B------:R-:W-:-:S02]  /*0380*/  SHF.R.S32.HI R21, RZ, 0x1f, R16 ;  /* 0x0000001fff157819 */ /* 0x000fc40000011410 */
[----:B------:R-:W-:Y:S02]  /*0390*/  SHF.R.S32.HI R17, RZ, 0x1f, R4 ;  /* 0x0000001fff117819 */ /* 0x000fe40000011404 */
[-C--:B------:R-:W-:Y:S02]  /*03a0*/  @!P4 IADD3 R2, PT, PT, R2, -R7.reuse, RZ ;  /* 0x800000070202c210 */ /* 0x080fe40007ffe0ff */
[----:B------:R-:W-:Y:S02]  /*03b0*/  @!P4 IADD3 R0, PT, PT, R0, 0x1, RZ ;  /* 0x000000010000c810 */ /* 0x000fe40007ffe0ff */
[CC--:B------:R-:W-:Y:S02]  /*03c0*/  ISETP.GE.U32.AND P1, PT, R2.reuse, R7.reuse, PT ;  /* 0x000000070200720c */ /* 0x0c0fe40003f26070 */
[----:B------:R-:W-:Y:S02]  /*03d0*/  ISETP.GT.U32.AND P5, PT, R7, R2, PT ;  /* 0x000000020700720c */ /* 0x000fe40003fa4070 */
[----:B------:R-:W-:-:S02]  /*03e0*/  IADD3 R3, PT, PT, R2, -R7, RZ ;  /* 0x8000000702037210 */ /* 0x000fc40007ffe0ff */
[----:B------:R-:W-:Y:S02]  /*03f0*/  ISETP.GE.U32.AND P4, PT, R25, UR16, PT ;  /* 0x0000001019007c0c */ /* 0x000fe4000bf86070 */
[----:B------:R-:W-:Y:S02]  /*0400*/  SEL R56, R3, R2, !P5 ;  /* 0x0000000203387207 */ /* 0x000fe40006800000 */
[----:B------:R-:W-:Y:S01]  /*0410*/  ISETP.NE.AND P5, PT, R8, RZ, PT ;  /* 0x000000ff0800720c */ /* 0x000fe20003fa5270 */
[----:B------:R-:W0:Y:S01]  /*0420*/  @!P3 LDC.64 R2, c[0x0][0x3f8] ;  /* 0x0000fe00ff02bb82 */ /* 0x000e220000000a00 */
[----:B------:R-:W-:Y:S02]  /*0430*/  LOP3.LUT R7, RZ, R8, RZ, 0x33, !PT ;  /* 0x00000008ff077212 */ /* 0x000fe400078e33ff */
[----:B------:R-:W-:Y:S02]  /*0440*/  @!P0 IADD3 R56, PT, PT, -R56, RZ, RZ ;  /* 0x000000ff38388210 */ /* 0x000fe40007ffe1ff */
[----:B------:R-:W-:-:S02]  /*0450*/  ISETP.GE.AND.EX P4, PT, R23, UR17, PT, P4 ;  /* 0x0000001117007c0c */ /* 0x000fc4000bf86340 */
[----:B------:R-:W-:Y:S02]  /*0460*/  @P1 IADD3 R0, PT, PT, R0, 0x1, RZ ;  /* 0x0000000100001810 */ /* 0x000fe40007ffe0ff */
[C---:B------:R-:W-:Y:S02]  /*0470*/  SEL R56, R7.reuse, R56, !P5 ;  /* 0x0000003807387207 */ /* 0x040fe40006800000 */
[----:B------:R-:W-:Y:S02]  /*0480*/  @!P2 IADD3 R0, PT, PT, -R0, RZ, RZ ;  /* 0x000000ff0000a210 */ /* 0x000fe40007ffe1ff */
[----:B------:R-:W-:Y:S01]  /*0490*/  ISETP.GE.U32.AND P0, PT, R16, UR16, PT ;  /* 0x0000001010007c0c */ /* 0x000fe2000bf06070 */
[----:B------:R-:W-:Y:S01]  /*04a0*/  IMAD R9, R56, 0x78, RZ ;  /* 0x0000007838097824 */ /* 0x000fe200078e02ff */
[----:B------:R-:W-:Y:S02]  /*04b0*/  SEL R7, R7, R0, !P5 ;  /* 0x0000000007077207 */ /* 0x000fe40006800000 */
[----:B------:R-:W-:Y:S01]  /*04c0*/  ISETP.GE.AND.EX P0, PT, R21, UR17, PT, P0 ;  /* 0x0000001115007c0c */ /* 0x000fe2000bf06300 */
[----:B------:R-:W1:Y:S01]  /*04d0*/  @!P4 LDC.64 R10, c[0x0][0x3f8] ;  /* 0x0000fe00ff0acb82 */ /* 0x000e620000000a00 */
[----:B------:R-:W-:-:S02]  /*04e0*/  IADD3 R58, P1, PT, R9, R48, RZ ;  /* 0x00000030093a7210 */ /* 0x000fc40007f3e0ff */
[----:B------:R-:W-:Y:S02]  /*04f0*/  SHF.R.S32.HI R0, RZ, 0x1f, R7 ;  /* 0x0000001fff007819 */ /* 0x000fe40000011407 */
[----:B------:R-:W-:Y:S02]  /*0500*/  LEA.HI.X.SX32 R59, R9, RZ, 0x1, P1 ;  /* 0x000000ff093b7211 */ /* 0x000fe400008f0eff */
[----:B------:R-:W-:Y:S01]  /*0510*/  ISETP.GE.U32.AND P1, PT, R4, UR16, PT ;  /* 0x0000001004007c0c */ /* 0x000fe2000bf26070 */
[----:B------:R-:W-:Y:S01]  /*0520*/  IMAD R0, R0, UR18, RZ ;  /* 0x0000001200007c24 */ /* 0x000fe2000f8e02ff */
[----:B------:R-:W3:Y:S01]  /*0530*/  @!P3 LDC.64 R8, c[0x0][0x3a0] ;  /* 0x0000e800ff08bb82 */ /* 0x000ee20000000a00 */
[----:B------:R-:W-:Y:S01]  /*0540*/  IMAD.WIDE.U32 R58, R7, UR18, R58 ;  /* 0x00000012073a7c25 */ /* 0x000fe2000f8e003a */
[----:B------:R-:W-:-:S03]  /*0550*/  ISETP.GE.AND.EX P1, PT, R17, UR17, PT, P1 ;  /* 0x0000001111007c0c */ /* 0x000fc6000bf26310 */
[----:B------:R-:W-:Y:S01]  /*0560*/  IMAD R61, R7, UR19, R0 ;  /* 0x00000013073d7c24 */ /* 0x000fe2000f8e0200 */
[----:B------:R-:W-:Y:S01]  /*0570*/  @!P3 MOV R60, R58 ;  /* 0x0000003a003cb202 */ /* 0x000fe20000000f00 */
[----:B0-----:R-:W-:Y:S01]  /*0580*/  @!P3 IMAD R0, R13, R2, RZ ;  /* 0x000000020d00b224 */ /* 0x001fe200078e02ff */
[----:B------:R-:W0:Y:S01]  /*0590*/  @!P3 LDC.64 R6, c[0x0][0x398] ;  /* 0x0000e600ff06bb82 */ /* 0x000e220000000a00 */
[----:B------:R-:W-:Y:S02]  /*05a0*/  @!P4 MOV R22, R58 ;  /* 0x0000003a0016c202 */ /* 0x000fe40000000f00 */
[----:B------:R-:W-:Y:S01]  /*05b0*/  IADD3 R61, PT, PT, R59, R61, RZ ;  /* 0x0000003d3b3d7210 */ /* 0x000fe20007ffe0ff */
[----:B------:R-:W-:Y:S02]  /*05c0*/  @!P3 IMAD R27, R5, R3, R0 ;  /* 0x00000003051bb224 */ /* 0x000fe400078e0200 */
[----:B-1----:R-:W-:Y:S02]  /*05d0*/  @!P4 IMAD R20, R23, R10, RZ ;  /* 0x0000000a1714c224 */ /* 0x002fe400078e02ff */
[----:B------:R-:W1:Y:S01]  /*05e0*/  @!P0 LDC.64 R18, c[0x0][0x3f8] ;  /* 0x0000fe00ff128b82 */ /* 0x000e620000000a00 */
[----:B------:R-:W-:Y:S01]  /*05f0*/  @!P3 IMAD.WIDE.U32 R14, R5, R2, R60 ;  /* 0x00000002050eb225 */ /* 0x000fe200078e003c */
[----:B------:R-:W-:-:S03]  /*0600*/  @!P4 MOV R23, R61 ;  /* 0x0000003d0017c202 */ /* 0x000fc60000000f00 */
[----:B------:R-:W-:Y:S01]  /*0610*/  @!P4 IMAD R29, R25, R11, R20 ;  /* 0x0000000b191dc224 */ /* 0x000fe200078e0214 */
[----:B------:R-:W-:Y:S01]  /*0620*/  @!P3 IADD3 R15, PT, PT, R15, R27, RZ ;  /* 0x0000001b0f0fb210 */ /* 0x000fe20007ffe0ff */
[----:B------:R-:W-:Y:S01]  /*0630*/  @!P4 IMAD.WIDE.U32 R22, R25, R10, R22 ;  /* 0x0000000a1916c225 */ /* 0x000fe200078e0016 */
[----:B------:R-:W4:Y:S01]  /*0640*/  @!P4 LDC.64 R12, c[0x0][0x3a0] ;  /* 0x0000e800ff0ccb82 */ /* 0x000f220000000a00 */
[C---:B------:R-:W-:Y:S02]  /*0650*/  @!P3 SHF.L.U32 R27, R14.reuse, 0x2, RZ ;  /* 0x000000020e1bb819 */ /* 0x040fe400000006ff */
[----:B------:R-:W-:Y:S02]  /*0660*/  @!P3 SHF.L.U64.HI R0, R14, 0x2, R15 ;  /* 0x000000020e00b819 */ /* 0x000fe4000001020f */
[C---:B---3--:R-:W-:Y:S02]  /*0670*/  @!P3 IADD3 R8, P2, PT, R27.reuse, R8, RZ ;  /* 0x000000081b08b210 */ /* 0x048fe40007f5e0ff */
[----:B------:R-:W-:Y:S01]  /*0680*/  @!P0 MOV R20, R58 ;  /* 0x0000003a00148202 */ /* 0x000fe20000000f00 */
[----:B------:R-:W3:Y:S01]  /*0690*/  @!P4 LDC.64 R2, c[0x0][0x398] ;  /* 0x0000e600ff02cb82 */ /* 0x000ee20000000a00 */
[----:B0-----:R-:W-:-:S02]  /*06a0*/  @!P3 IADD3 R6, P5, PT, R27, R6, RZ ;  /* 0x000000061b06b210 */ /* 0x001fc40007fbe0ff */
[----:B------:R-:W-:Y:S02]  /*06b0*/  @!P4 IADD3 R27, PT, PT, R23, R29, RZ ;  /* 0x0000001d171bc210 */ /* 0x000fe40007ffe0ff */
[C---:B------:R-:W-:Y:S02]  /*06c0*/  @!P4 SHF.L.U32 R23, R22.reuse, 0x2, RZ ;  /* 0x000000021617c819 */ /* 0x040fe400000006ff */
[----:B------:R-:W-:Y:S01]  /*06d0*/  @!P4 SHF.L.U64.HI R22, R22, 0x2, R27 ;  /* 0x000000021616c819 */ /* 0x000fe2000001021b */
[----:B------:R-:W0:Y:S01]  /*06e0*/  @!P0 LDC.64 R10, c[0x0][0x3a0] ;  /* 0x0000e800ff0a8b82 */ /* 0x000e220000000a00 */
[-C--:B-1----:R-:W-:Y:S01]  /*06f0*/  @!P0 IMAD R21, R21, R18.reuse, RZ ;  /* 0x0000001215158224 */ /* 0x082fe200078e02ff */
[C---:B------:R-:W-:Y:S02]  /*0700*/  @!P3 IADD3.X R9, PT, PT, R0.reuse, R9, RZ, P2, !PT ;  /* 0x000000090009b210 */ /* 0x040fe400017fe4ff */
[----:B------:R-:W-:Y:S01]  /*0710*/  @!P3 IADD3.X R7, PT, PT, R0, R7, RZ, P5, !PT ;  /* 0x000000070007b210 */ /* 0x000fe20002ffe4ff */
[C---:B------:R-:W-:Y:S01]  /*0720*/  @!P0 IMAD R27, R16.reuse, R19, R21 ;  /* 0x00000013101b8224 */ /* 0x040fe200078e0215 */
[----:B------:R-:W-:Y:S01]  /*0730*/  @!P0 MOV R21, R61 ;  /* 0x0000003d00158202 */ /* 0x000fe20000000f00 */
[----:B--2---:R-:W-:Y:S01]  /*0740*/  UIMAD.WIDE UR6, UR5, 0x8, UR6 ;  /* 0x00000008050678a5 */ /* 0x004fe2000f8e0206 */
[----:B------:R-:W1:Y:S01]  /*0750*/  @!P0 LDC.64 R24, c[0x0][0x398] ;  /* 0x0000e600ff188b82 */ /* 0x000e620000000a00 */
[----:B------:R-:W-:Y:S01]  /*0760*/  IADD3 R0, PT, PT, R5, 0x20, RZ ;  /* 0x0000002005007810 */ /* 0x000fe20007ffe0ff */
[----:B------:R-:W5:Y:S01]  /*0770*/  @!P3 LDG.E.64 R44, desc[UR14][R8.64] ;  /* 0x0000000e082cb981 */ /* 0x000f62000c1e1b00 */
[----:B------:R-:W-:Y:S01]  /*0780*/  @!P0 IMAD.WIDE.U32 R20, R16, R18, R20 ;  /* 0x0000001210148225 */ /* 0x000fe200078e0014 */
[----:B----4-:R-:W-:-:S02]  /*0790*/  @!P4 IADD3 R12, P6, PT, R23, R12, RZ ;  /* 0x0000000c170cc210 */ /* 0x010fc40007fde0ff */
[----:B------:R-:W-:Y:S01]  /*07a0*/  ISETP.GE.U32.AND P2, PT, R0, UR16, PT ;  /* 0x0000001000007c0c */ /* 0x000fe2000bf46070 */
[----:B------:R-:W5:Y:S01]  /*07b0*/  @!P3 LDG.E.64 R42, desc[UR14][R6.64] ;  /* 0x0000000e062ab981 */ /* 0x000f62000c1e1b00 */
[----:B------:R-:W2:Y:S01]  /*07c0*/  @!P1 LDC.64 R14, c[0x0][0x3f8] ;  /* 0x0000fe00ff0e9b82 */ /* 0x000ea20000000a00 */
[----:B---3--:R-:W-:Y:S02]  /*07d0*/  @!P4 IADD3 R2, P5, PT, R23, R2, RZ ;  /* 0x000000021702c210 */ /* 0x008fe40007fbe0ff */
[----:B------:R-:W-:Y:S02]  /*07e0*/  SHF.R.S32.HI R19, RZ, 0x1f, R0 ;  /* 0x0000001fff137819 */ /* 0x000fe40000011400 */
[----:B------:R-:W-:Y:S02]  /*07f0*/  @!P0 IADD3 R23, PT, PT, R21, R27, RZ ;  /* 0x0000001b15178210 */ /* 0x000fe40007ffe0ff */
[----:B------:R-:W-:Y:S01]  /*0800*/  @!P0 SHF.L.U32 R21, R20, 0x2, RZ ;  /* 0x0000000214158819 */ /* 0x000fe200000006ff */
[----:B------:R-:W3:Y:S01]  /*0810*/  @!P1 LDC.64 R36, c[0x0][0x398] ;  /* 0x0000e600ff249b82 */ /* 0x000ee20000000a00 */
[----:B------:R-:W-:-:S02]  /*0820*/  ISETP.GE.AND.EX P2, PT, R19, UR17, PT, P2 ;  /* 0x0000001113007c0c */ /* 0x000fc4000bf46320 */
[C---:B------:R-:W-:Y:S02]  /*0830*/  @!P4 IADD3.X R13, PT, PT, R22.reuse, R13, RZ, P6, !PT ;  /* 0x0000000d160dc210 */ /* 0x040fe400037fe4ff */
[----:B------:R-:W-:Y:S02]  /*0840*/  @!P4 IADD3.X R3, PT, PT, R22, R3, RZ, P5, !PT ;  /* 0x000000031603c210 */ /* 0x000fe40002ffe4ff */
[----:B------:R-:W-:Y:S01]  /*0850*/  @!P0 SHF.L.U64.HI R20, R20, 0x2, R23 ;  /* 0x0000000214148819 */ /* 0x000fe20000010217 */
[----:B------:R4:W5:Y:S01]  /*0860*/  @!P4 LDG.E.64 R40, desc[UR14][R12.64] ;  /* 0x0000000e0c28c981 */ /* 0x000962000c1e1b00 */
[C---:B0-----:R-:W-:Y:S02]  /*0870*/  @!P0 IADD3 R10, P5, PT, R21.reuse, R10, RZ ;  /* 0x0000000a150a8210 */ /* 0x041fe40007fbe0ff */
[----:B-1----:R-:W-:Y:S01]  /*0880*/  @!P0 IADD3 R24, P6, PT, R21, R24, RZ ;  /* 0x0000001815188210 */ /* 0x002fe20007fde0ff */
[----:B------:R0:W5:Y:S01]  /*0890*/  @!P4 LDG.E.64 R38, desc[UR14][R2.64] ;  /* 0x0000000e0226c981 */ /* 0x000162000c1e1b00 */
[----:B------:R-:W-:-:S02]  /*08a0*/  @!P0 IADD3.X R11, PT, PT, R20, R11, RZ, P5, !PT ;  /* 0x0000000b140b8210 */ /* 0x000fc40002ffe4ff */
[----:B------:R-:W-:Y:S01]  /*08b0*/  @!P0 IADD3.X R25, PT, PT, R20, R25, RZ, P6, !PT ;  /* 0x0000001914198210 */ /* 0x000fe200037fe4ff */
[----:B--2---:R-:W-:Y:S01]  /*08c0*/  @!P1 IMAD R17, R17, R14, RZ ;  /* 0x0000000e11119224 */ /* 0x004fe200078e02ff */
[-C--:B------:R-:W-:Y:S02]  /*08d0*/  @!P1 MOV R20, R58.reuse ;  /* 0x0000003a00149202 */ /* 0x080fe40000000f00 */
[----:B------:R-:W-:Y:S01]  /*08e0*/  @!P1 MOV R21, R61 ;  /* 0x0000003d00159202 */ /* 0x000fe20000000f00 */
[C---:B------:R-:W-:Y:S01]  /*08f0*/  @!P1 IMAD R23, R4.reuse, R15, R17 ;  /* 0x0000000f04179224 */ /* 0x040fe200078e0211 */
[----:B----4-:R-:W-:Y:S01]  /*0900*/  @!P2 MOV R12, R58 ;  /* 0x0000003a000ca202 */ /* 0x010fe20000000f00 */
[----:B------:R-:W1:Y:S01]  /*0910*/  @!P1 LDC.64 R16, c[0x0][0x3a0] ;  /* 0x0000e800ff109b82 */ /* 0x000e620000000a00 */
[----:B------:R-:W-:Y:S01]  /*0920*/  @!P1 IMAD.WIDE.U32 R20, R4, R14, R20 ;  /* 0x0000000e04149225 */ /* 0x000fe200078e0014 */
[----:B------:R-:W-:Y:S02]  /*0930*/  @!P2 MOV R13, R61 ;  /* 0x0000003d000da202 */ /* 0x000fe40000000f00 */
[----:B------:R-:W-:-:S02]  /*0940*/  IADD3 R29, PT, PT, R5, 0x28, RZ ;  /* 0x00000028051d7810 */ /* 0x000fc40007ffe0ff */
[----:B------:R-:W-:Y:S02]  /*0950*/  MOV R26, UR6 ;  /* 0x00000006001a7c02 */ /* 0x000fe40008000f00 */
[----:B------:R-:W2:Y:S01]  /*0960*/  @!P2 LDC.64 R14, c[0x0][0x3f8] ;  /* 0x0000fe00ff0eab82 */ /* 0x000ea20000000a00 */
[----:B------:R-:W-:Y:S02]  /*0970*/  ISETP.GE.U32.AND P3, PT, R29, UR16, PT ;  /* 0x000000101d007c0c */ /* 0x000fe4000bf66070 */
[----:B------:R-:W-:Y:S02]  /*0980*/  SHF.R.S32.HI R31, RZ, 0x1f, R29 ;  /* 0x0000001fff1f7819 */ /* 0x000fe4000001141d */
[----:B------:R-:W-:Y:S02]  /*0990*/  IADD3 R9, PT, PT, R5, 0x30, RZ ;  /* 0x0000003005097810 */ /* 0x000fe40007ffe0ff */
[----:B------:R-:W-:Y:S02]  /*09a0*/  ISETP.GE.AND.EX P4, PT, R31, UR17, PT, P3 ;  /* 0x000000111f007c0c */ /* 0x000fe4000bf86330 */
[----:B------:R-:W-:-:S02]  /*09b0*/  @!P1 IADD3 R23, PT, PT, R21, R23, RZ ;  /* 0x0000001715179210 */ /* 0x000fc40007ffe0ff */
[----:B------:R-:W-:Y:S01]  /*09c0*/  @!P1 SHF.L.U32 R21, R20, 0x2, RZ ;  /* 0x0000000214159819 */ /* 0x000fe200000006ff */
[-C--:B--2---:R-:W-:Y:S02]  /*09d0*/  @!P2 IMAD R19, R19, R14.reuse, RZ ;  /* 0x0000000e1313a224 */ /* 0x084fe400078e02ff */
[----:B------:R-:W-:Y:S01]  /*09e0*/  @!P2 IMAD.WIDE.U32 R12, R0, R14, R12 ;  /* 0x0000000e000ca225 */ /* 0x000fe200078e000c */
[----:B------:R-:W-:-:S05]  /*09f0*/  ISETP.GE.U32.AND P3, PT, R9, UR16, PT ;  /* 0x0000001009007c0c */ /* 0x000fca000bf66070 */
[----:B------:R-:W2:Y:S01]  /*0a00*/  @!P4 LDC.64 R6, c[0x0][0x3f8] ;  /* 0x0000fe00ff06cb82 */ /* 0x000ea20000000a00 */
[----:B------:R-:W-:Y:S01]  /*0a10*/  @!P1 SHF.L.U64.HI R4, R20, 0x2, R23 ;  /* 0x0000000214049819 */ /* 0x000fe20000010217 */
[----:B------:R-:W-:-:S05]  /*0a20*/  @!P2 IMAD R27, R0, R15, R19 ;  /* 0x0000000f001ba224 */ /* 0x000fca00078e0213 */
[----:B0-----:R-:W-:Y:S01]  /*0a30*/  @!P2 IADD3 R3, PT, PT, R13, R27, RZ ;  /* 0x0000001b0d03a210 */ /* 0x001fe20007ffe0ff */
[----:B------:R-:W0:Y:S01]  /*0a40*/  @!P2 LDC.64 R22, c[0x0][0x398] ;  /* 0x0000e600ff16ab82 */ /* 0x000e220000000a00 */
[----:B------:R-:W-:-:S06]  /*0a50*/  MOV R27, UR7 ;  /* 0x00000007001b7c02 */ /* 0x000fcc0008000f00 */
[----:B------:R-:W4:Y:S01]  /*0a60*/  LDG.E.64 R26, desc[UR14][R26.64] ;  /* 0x0000000e1a1a7981 */ /* 0x000f22000c1e1b00 */
[----:B------:R-:W-:Y:S01]  /*0a70*/  SHF.R.S32.HI R19, RZ, 0x1f, R9 ;  /* 0x0000001fff137819 */ /* 0x000fe20000011409 */
[----:B------:R-:W0:Y:S01]  /*0a80*/  @!P4 LDC.64 R52, c[0x0][0x3a0] ;  /* 0x0000e800ff34cb82 */ /* 0x000e220000000a00 */
[C---:B-1----:R-:W-:Y:S02]  /*0a90*/  @!P1 IADD3 R16, P5, PT, R21.reuse, R16, RZ ;  /* 0x0000001015109210 */ /* 0x042fe40007fbe0ff */
[----:B---3--:R-:W-:Y:S02]  /*0aa0*/  @!P1 IADD3 R36, P6, PT, R21, R36, RZ ;  /* 0x0000002415249210 */ /* 0x008fe40007fde0ff */
[----:B------:R-:W-:Y:S02]  /*0ab0*/  ISETP.GE.AND.EX P3, PT, R19, UR17, PT, P3 ;  /* 0x0000001113007c0c */ /* 0x000fe4000bf66330 */
[----:B------:R-:W-:Y:S01]  /*0ac0*/  IADD3 R0, PT, PT, R5, 0x38, RZ ;  /* 0x0000003805007810 */ /* 0x000fe20007ffe0ff */
[----:B------:R-:W1:Y:S01]  /*0ad0*/  @!P2 LDC.64 R20, c[0x0][0x3a0] ;  /* 0x0000e800ff14ab82 */ /* 0x000e620000000a00 */
[----:B------:R-:W-:-:S02]  /*0ae0*/  @!P1 IADD3.X R17, PT, PT, R4, R17, RZ, P5, !PT ;  /* 0x0000001104119210 */ /* 0x000fc40002ffe4ff */
[----:B------:R-:W-:Y:S02]  /*0af0*/  ISETP.GE.U32.AND P5, PT, R0, UR16, PT ;  /* 0x0000001000007c0c */ /* 0x000fe4000bfa6070 */
[----:B------:R-:W-:Y:S02]  /*0b00*/  SHF.R.S32.HI R15, RZ, 0x1f, R0 ;  /* 0x0000001fff0f7819 */ /* 0x000fe40000011400 */
[C---:B------:R-:W-:Y:S01]  /*0b10*/  @!P2 SHF.L.U32 R33, R12.reuse, 0x2, RZ ;  /* 0x000000020c21a819 */ /* 0x040fe200000006ff */
[----:B------:R-:W3:Y:S01]  /*0b20*/  @!P4 LDC.64 R46, c[0x0][0x398] ;  /* 0x0000e600ff2ecb82 */ /* 0x000ee20000000a00 */
[----:B------:R-:W-:Y:S02]  /*0b30*/  ISETP.GE.AND.EX P5, PT, R15, UR17, PT, P5 ;  /* 0x000000110f007c0c */ /* 0x000fe4000bfa6350 */
[----:B------:R-:W-:Y:S02]  /*0b40*/  @!P2 SHF.L.U64.HI R8, R12, 0x2, R3 ;  /* 0x000000020c08a819 */ /* 0x000fe40000010203 */
[----:B------:R-:W-:-:S02]  /*0b50*/  @!P1 IADD3.X R37, PT, PT, R4, R37, RZ, P6, !PT ;  /* 0x0000002504259210 */ /* 0x000fc400037fe4ff */
[----:B------:R-:W-:Y:S01]  /*0b60*/  CS2R R4, SRZ ;  /* 0x0000000000047805 */ /* 0x000fe2000001ff00 */
[----:B------:R-:W0:Y:S01]  /*0b70*/  @!P3 LDC.64 R12, c[0x0][0x3f8] ;  /* 0x0000fe00ff0cbb82 */ /* 0x000e220000000a00 */
[----:B------:R-:W-:Y:S01]  /*0b80*/  HFMA2 R3, -RZ, RZ, 0, 0 ;  /* 0x00000000ff037431 */ /* 0x000fe200000001ff */
[----:B------:R-:W-:Y:S01]  /*0b90*/  MOV R2, RZ ;  /* 0x000000ff00027202 */ /* 0x000fe20000000f00 */
[----:B--2---:R-:W-:Y:S02]  /*0ba0*/  @!P4 IMAD R14, R31, R6, RZ ;  /* 0x000000061f0ec224 */ /* 0x004fe400078e02ff */
[----:B------:R2:W5:Y:S04]  /*0bb0*/  @!P0 LDG.E.64 R4, desc[UR14][R24.64] ;  /* 0x0000000e18048981 */ /* 0x000568000c1e1b00 */
[----:B------:R2:W5:Y:S01]  /*0bc0*/  @!P0 LDG.E.64 R2, desc[UR14][R10.64] ;  /* 0x0000000e0a028981 */ /* 0x000562000c1e1b00 */
[----:B-1----:R-:W-:Y:S01]  /*0bd0*/  @!P2 IADD3 R20, P6, PT, R33, R20, RZ ;  /* 0x000000142114a210 */ /* 0x002fe20007fde0ff */
[----:B------:R-:W-:Y:S01]  /*0be0*/  @!P4 IMAD R31, R29, R7, R14 ;  /* 0x000000071d1fc224 */ /* 0x000fe200078e020e */
[----:B------:R-:W1:Y:S01]  /*0bf0*/  @!P3 LDC.64 R34, c[0x0][0x3a0] ;  /* 0x0000e800ff22bb82 */ /* 0x000e620000000a00 */
[----:B--2---:R-:W-:-:S02]  /*0c00*/  @!P4 MOV R24, R58 ;  /* 0x0000003a0018c202 */ /* 0x004fc40000000f00 */
[----:B------:R-:W-:-:S05]  /*0c10*/  @!P4 MOV R25, R61 ;  /* 0x0000003d0019c202 */ /* 0x000fca0000000f00 */
[----:B------:R-:W2:Y:S01]  /*0c20*/  @!P5 LDC.64 R10, c[0x0][0x3f8] ;  /* 0x0000fe00ff0adb82 */ /* 0x000ea20000000a00 */
[----:B------:R-:W-:Y:S01]  /*0c30*/  @!P4 IMAD.WIDE.U32 R6, R29, R6, R24 ;  /* 0x000000061d06c225 */ /* 0x000fe200078e0018 */
[----:B------:R-:W-:Y:S02]  /*0c40*/  @!P2 IADD3.X R21, PT, PT, R8, R21, RZ, P6, !PT ;  /* 0x000000150815a210 */ /* 0x000fe400037fe4ff */
[----:B------:R-:W-:Y:S02]  /*0c50*/  ISETP.NE.AND P6, PT, RZ, UR8, PT ;  /* 0x00000008ff007c0c */ /* 0x000fe4000bfc5270 */
[----:B------:R-:W-:Y:S02]  /*0c60*/  @!P4 IADD3 R7, PT, PT, R7, R31, RZ ;  /* 0x0000001f0707c210 */ /* 0x000fe40007ffe0ff */
[----:B------:R-:W1:Y:S01]  /*0c70*/  @!P3 LDC.64 R28, c[0x0][0x398] ;  /* 0x0000e600ff1cbb82 */ /* 0x000e620000000a00 */
[C---:B------:R-:W-:Y:S01]  /*0c80*/  @!P4 SHF.L.U32 R25, R6.reuse, 0x2, RZ ;  /* 0x000000020619c819 */ /* 0x040fe200000006ff */
[----:B0-----:R-:W-:Y:S01]  /*0c90*/  @!P3 IMAD R18, R19, R12, RZ ;  /* 0x0000000c1312b224 */ /* 0x001fe200078e02ff */
[----:B------:R-:W-:-:S02]  /*0ca0*/  @!P4 SHF.L.U64.HI R14, R6, 0x2, R7 ;  /* 0x00000002060ec819 */ /* 0x000fc40000010207 */
[----:B------:R-:W-:Y:S02]  /*0cb0*/  @!P2 IADD3 R22, P0, PT, R33, R22, RZ ;  /* 0x000000162116a210 */ /* 0x000fe40007f1e0ff */
[----:B------:R-:W-:Y:S01]  /*0cc0*/  @!P3 MOV R6, R58 ;  /* 0x0000003a0006b202 */ /* 0x000fe20000000f00 */
[----:B------:R-:W-:Y:S01]  /*0cd0*/  @!P3 IMAD R19, R9, R13, R18 ;  /* 0x0000000d0913b224 */ /* 0x000fe200078e0212 */
[----:B------:R-:W-:Y:S01]  /*0ce0*/  @!P3 MOV R7, R61 ;  /* 0x0000003d0007b202 */ /* 0x000fe20000000f00 */
[----:B------:R-:W0:Y:S01]  /*0cf0*/  @!P5 LDC.64 R30, c[0x0][0x3a0] ;  /* 0x0000e800ff1edb82 */ /* 0x000e220000000a00 */
[----:B------:R-:W-:Y:S02]  /*0d00*/  @!P2 IADD3.X R23, PT, PT, R8, R23, RZ, P0, !PT ;  /* 0x000000170817a210 */ /* 0x000fe400007fe4ff */
[----:B------:R-:W-:Y:S01]  /*0d10*/  @!P4 IADD3 R52, P0, PT, R25, R52, RZ ;  /* 0x000000341934c210 */ /* 0x000fe20007f1e0ff */
[----:B------:R-:W-:-:S04]  /*0d20*/  @!P3 IMAD.WIDE.U32 R12, R9, R12, R6 ;  /* 0x0000000c090cb225 */ /* 0x000fc800078e0006 */
[----:B------:R-:W0:Y:S01]  /*0d30*/  @P6 LDC.64 R8, c[0x0][0x3b0] ;  /* 0x0000ec00ff086b82 */ /* 0x000e220000000a00 */
[----:B------:R-:W-:Y:S01]  /*0d40*/  @!P4 IADD3.X R53, PT, PT, R14, R53, RZ, P0, !PT ;  /* 0x000000350e35c210 */ /* 0x000fe200007fe4ff */
[----:B--2---:R-:W-:Y:S01]  /*0d50*/  @!P5 IMAD R15, R15, R10, RZ ;  /* 0x0000000a0f0fd224 */ /* 0x004fe200078e02ff */
[----:B---3--:R-:W-:Y:S02]  /*0d60*/  @!P4 IADD3 R46, P0, PT, R25, R46, RZ ;  /* 0x0000002e192ec210 */ /* 0x008fe40007f1e0ff */
[----:B------:R-:W-:-:S03]  /*0d70*/  @!P3 IADD3 R19, PT, PT, R13, R19, RZ ;  /* 0x000000130d13b210 */ /* 0x000fc60007ffe0ff */
[----:B------:R-:W2:Y:S01]  /*0d80*/  LDC.64 R6, c[0x0][0x3a8] ;  /* 0x0000ea00ff067b82 */ /* 0x000ea20000000a00 */
[----:B------:R-:W-:Y:S01]  /*0d90*/  @!P4 IADD3.X R47, PT, PT, R14, R47, RZ, P0, !PT ;  /* 0x0000002f0e2fc210 */ /* 0x000fe200007fe4ff */
[----:B------:R-:W-:Y:S01]  /*0da0*/  @!P5 IMAD R11, R0, R11, R15 ;  /* 0x0000000b000bd224 */ /* 0x000fe200078e020f */
[----:B------:R-:W-:-:S05]  /*0db0*/  @!P3 SHF.L.U32 R13, R12, 0x2, RZ ;  /* 0x000000020c0db819 */ /* 0x000fca00000006ff */
[----:B------:R-:W3:Y:S01]  /*0dc0*/  @!P5 LDC.64 R32, c[0x0][0x398] ;  /* 0x0000e600ff20db82 */ /* 0x000ee20000000a00 */
[----:B------:R-:W-:Y:S02]  /*0dd0*/  @!P5 MOV R14, R58 ;  /* 0x0000003a000ed202 */ /* 0x000fe40000000f00 */
[----:B------:R-:W-:Y:S02]  /*0de0*/  @!P5 MOV R15, R61 ;  /* 0x0000003d000fd202 */ /* 0x000fe40000000f00 */
[----:B------:R-:W-:Y:S02]  /*0df0*/  @!P3 SHF.L.U64.HI R12, R12, 0x2, R19 ;  /* 0x000000020c0cb819 */ /* 0x000fe40000010213 */
[----:B-1----:R-:W-:Y:S01]  /*0e00*/  @!P3 IADD3 R34, P0, PT, R13, R34, RZ ;  /* 0x000000220d22b210 */ /* 0x002fe20007f1e0ff */
[----:B------:R-:W-:Y:S01]  /*0e10*/  @!P5 IMAD.WIDE.U32 R14, R0, R10, R14 ;  /* 0x0000000a000ed225 */ /* 0x000fe200078e000e */
[----:B------:R-:W-:Y:S02]  /*0e20*/  LOP3.LUT R48, R54, 0xffff, RZ, 0xc0, !PT ;  /* 0x0000ffff36307812 */ /* 0x000fe400078ec0ff */
[----:B------:R-:W-:-:S02]  /*0e30*/  @!P3 IADD3.X R35, PT, PT, R12, R35, RZ, P0, !PT ;  /* 0x000000230c23b210 */ /* 0x000fc400007fe4ff */
[----:B------:R-:W-:Y:S02]  /*0e40*/  @!P3 IADD3 R28, P0, PT, R13, R28, RZ ;  /* 0x0000001c0d1cb210 */ /* 0x000fe40007f1e0ff */
[----:B------:R-:W-:Y:S01]  /*0e50*/  @!P5 IADD3 R13, PT, PT, R15, R11, RZ ;  /* 0x0000000b0f0dd210 */ /* 0x000fe20007ffe0ff */
[----:B------:R-:W-:Y:S01]  /*0e60*/  IMAD R15, R56, 0x78, R48 ;  /* 0x00000078380f7824 */ /* 0x000fe200078e0230 */
[----:B------:R-:W-:Y:S02]  /*0e70*/  @!P5 SHF.L.U32 R11, R14, 0x2, RZ ;  /* 0x000000020e0bd819 */ /* 0x000fe400000006ff */
[----:B------:R-:W-:Y:S02]  /*0e80*/  @!P3 IADD3.X R29, PT, PT, R12, R29, RZ, P0, !PT ;  /* 0x0000001d0c1db210 */ /* 0x000fe400007fe4ff */
[----:B------:R-:W-:Y:S01]  /*0e90*/  @!P5 SHF.L.U64.HI R0, R14, 0x2, R13 ;  /* 0x000000020e00d819 */ /* 0x000fe2000001020d */
[----:B0-----:R-:W-:Y:S01]  /*0ea0*/  @P6 IMAD.WIDE R12, R15, 0x2, R8 ;  /* 0x000000020f0c6825 */ /* 0x001fe200078e0208 */
[----:B------:R-:W-:-:S02]  /*0eb0*/  @!P5 IADD3 R30, P0, PT, R11, R30, RZ ;  /* 0x0000001e0b1ed210 */ /* 0x000fc40007f1e0ff */
[----:B------:R-:W-:Y:S01]  /*0ec0*/  CS2R R8, SRZ ;  /* 0x0000000000087805 */ /* 0x000fe2000001ff00 */
[----:B--2---:R-:W-:Y:S01]  /*0ed0*/  IMAD.WIDE R14, R15, 0x2, R6 ;  /* 0x000000020f0e7825 */ /* 0x004fe200078e0206 */
[----:B------:R-:W-:Y:S01]  /*0ee0*/  @!P5 IADD3.X R31, PT, PT, R0, R31, RZ, P0, !PT ;  /* 0x0000001f001fd210 */ /* 0x000fe200007fe4ff */
[----:B------:R-:W2:Y:S01]  /*0ef0*/  @P6 LDG.E.U16 R24, desc[UR14][R12.64] ;  /* 0x0000000e0c186981 */ /* 0x000ea2000c1e1500 */
[----:B---3--:R-:W-:Y:S02]  /*0f00*/  @!P5 IADD3 R32, P0, PT, R11, R32, RZ ;  /* 0x000000200b20d210 */ /* 0x008fe40007f1e0ff */
[----:B------:R-:W-:Y:S02]  /*0f10*/  CS2R R6, SRZ ;  /* 0x0000000000067805 */ /* 0x000fe4000001ff00 */
[----:B------:R-:W-:Y:S01]  /*0f20*/  CS2R R10, SRZ ;  /* 0x00000000000a7805 */ /* 0x000fe2000001ff00 */
[----:B------:R0:W3:Y:S01]  /*0f30*/  @P6 LDG.E.U16 R25, desc[UR14][R12.64+0x2] ;  /* 0x0000020e0c196981 */ /* 0x0000e2000c1e1500 */
[----:B------:R-:W-:-:S02]  /*0f40*/  CS2R R18, SRZ ;  /* 0x0000000000127805 */ /* 0x000fc4000001ff00 */
[----:B------:R-:W-:Y:S01]  /*0f50*/  @!P5 IADD3.X R33, PT, PT, R0, R33, RZ, P0, !PT ;  /* 0x000000210021d210 */ /* 0x000fe200007fe4ff */
[----:B------:R1:W5:Y:S04]  /*0f60*/  @!P1 LDG.E.64 R6, desc[UR14][R16.64] ;  /* 0x0000000e10069981 */ /* 0x000368000c1e1b00 */
[----:B------:R1:W5:Y:S01]  /*0f70*/  @!P1 LDG.E.64 R8, desc[UR14][R36.64] ;  /* 0x0000000e24089981 */ /* 0x000362000c1e1b00 */
[----:B0-----:R-:W-:-:S03]  /*0f80*/  CS2R R12, SRZ ;  /* 0x00000000000c7805 */ /* 0x001fc6000001ff00 */
[----:B------:R0:W5:Y:S01]  /*0f90*/  @!P2 LDG.E.64 R10, desc[UR14][R20.64] ;  /* 0x0000000e140aa981 */ /* 0x000162000c1e1b00 */
[----:B-1----:R-:W-:-:S03]  /*0fa0*/  CS2R R16, SRZ ;  /* 0x0000000000107805 */ /* 0x002fc6000001ff00 */
[----:B------:R1:W5:Y:S01]  /*0fb0*/  @!P2 LDG.E.64 R12, desc[UR14][R22.64] ;  /* 0x0000000e160ca981 */ /* 0x000362000c1e1b00 */
[----:B------:R-:W-:-:S03]  /*0fc0*/  CS2R R36, SRZ ;  /* 0x0000000000247805 */ /* 0x000fc6000001ff00 */
[----:B------:R-:W3:Y:S01]  /*0fd0*/  LDG.E.U16 R49, desc[UR14][R14.64] ;  /* 0x0000000e0e317981 */ /* 0x000ee2000c1e1500 */
[----:B0-----:R-:W-:-:S03]  /*0fe0*/  CS2R R20, SRZ ;  /* 0x0000000000147805 */ /* 0x001fc6000001ff00 */
[----:B------:R0:W3:Y:S01]  /*0ff0*/  LDG.E.U16 R0, desc[UR14][R14.64+0x2] ;  /* 0x0000020e0e007981 */ /* 0x0000e2000c1e1500 */
[----:B-1----:R-:W-:-:S03]  /*1000*/  CS2R R22, SRZ ;  /* 0x0000000000167805 */ /* 0x002fc6000001ff00 */
[----:B------:R-:W5:Y:S04]  /*1010*/  @!P4 LDG.E.64 R16, desc[UR14][R46.64] ;  /* 0x0000000e2e10c981 */ /* 0x000f68000c1e1b00 */
[----:B------:R-:W5:Y:S04]  /*1020*/  @!P3 LDG.E.64 R18, desc[UR14][R34.64] ;  /* 0x0000000e2212b981 */ /* 0x000f68000c1e1b00 */
[----:B------:R-:W5:Y:S04]  /*1030*/  @!P3 LDG.E.64 R20, desc[UR14][R28.64] ;  /* 0x0000000e1c14b981 */ /* 0x000f68000c1e1b00 */
[----:B------:R-:W5:Y:S04]  /*1040*/  @!P5 LDG.E.64 R22, desc[UR14][R30.64] ;  /* 0x0000000e1e16d981 */ /* 0x000f68000c1e1b00 */
[----:B------:R-:W5:Y:S01]  /*1050*/  @!P5 LDG.E.64 R36, desc[UR14][R32.64] ;  /* 0x0000000e2024d981 */ /* 0x000f62000c1e1b00 */
[----:B------:R-:W-:Y:S01]  /*1060*/  UISETP.NE.AND UP1, UPT, UR8, URZ, UPT ;  /* 0x000000ff0800728c */ /* 0x000fe2000bf25270 */
[----:B0-----:R-:W-:Y:S01]  /*1070*/  CS2R R14, SRZ ;  /* 0x00000000000e7805 */ /* 0x001fe2000001ff00 */
[----:B------:R-:W-:-:S05]  /*1080*/  UMOV UR16, 0x3f800000 ;  /* 0x3f80000000107882 */ /* 0x000fca0000000000 */
[----:B------:R0:W5:Y:S02]  /*1090*/  @!P4 LDG.E.64 R14, desc[UR14][R52.64] ;  /* 0x0000000e340ec981 */ /* 0x000164000c1e1b00 */
[----:B0-----:R-:W-:Y:S02]  /*10a0*/  CS2R R52, SRZ ;  /* 0x0000000000347805 */ /* 0x001fe4000001ff00 */
[----:B----4-:R-:W-:-:S13]  /*10b0*/  R2UR UR13, R26 ;  /* 0x000000001a0d72ca */ /* 0x010fda00000e0000 */
        /* <DEDUP_REMOVED lines=10> */
[----:B--2---:R-:W-:Y:S02]  /*1160*/  @P6 SHF.L.U32 R52, R24, 0x10, RZ ;  /* 0x0000001018346819 */ /* 0x004fe400000006ff */
[----:B---3--:R-:W-:Y:S02]  /*1170*/  @P6 SHF.L.U32 R53, R25, 0x10, RZ ;  /* 0x0000001019356819 */ /* 0x008fe400000006ff */
[----:B------:R-:W-:Y:S02]  /*1180*/  SHF.L.U32 R49, R49, 0x10, RZ ;  /* 0x0000001031317819 */ /* 0x000fe400000006ff */
[----:B------:R-:W-:Y:S01]  /*1190*/  SHF.L.U32 R0, R0, 0x10, RZ ;  /* 0x0000001000007819 */ /* 0x000fe200000006ff */
[----:B------:R-:W-:Y:S06]  /*11a0*/  BRA.U UP1, `(.L_x_1416) ;  /* 0x0000000501c47547 */ /* 0x000fec000b800000 */
        /* <DEDUP_REMOVED lines=79> */
[----:B------:R-:W-:Y:S01]  /*16a0*/  FFMA.FTZ R31, R32, R31, R29 ;  /* 0x0000001f201f7223 */ /* 0x000fe2000001001d */
[----:B------:R-:W-:Y:S01]  /*16b0*/  FMUL.FTZ R30, R30, UR16 ;  /* 0x000000101e1e7c20 */ /* 0x000fe20008410000 */
        /* <DEDUP_REMOVED lines=8> */
[----:B------:R-:W-:Y:S01]  /*1740*/  FADD.FTZ R29, R22, -UR13 ;  /* 0x8000000d161d7e21 */ /* 0x000fe20008010000 */
[----:B------:R-:W-:Y:S01]  /*1750*/  FADD.FTZ R27, R8, R27 ;  /* 0x0000001b081b7221 */ /* 0x000fe20000010000 */
[----:B------:R-:W-:Y:S01]  /*1760*/  FMUL.FTZ R33, R36, R49 ;  /* 0x0000003124217220 */ /* 0x000fe20000410000 */
[----:B------:R-:W-:Y:S01]  /*1770*/  FADD.FTZ R24, R9, R24 ;  /* 0x0000001809187221 */ /* 0x000fe20000010000 */
[----:B------:R-:W-:Y:S01]  /*1780*/  FMUL.FTZ R28, R29, UR16 ;  /* 0x000000101d1c7c20 */ /* 0x000fe20008410000 */
[----:B------:R-:W-:Y:S01]  /*1790*/  FADD.FTZ R29, R23, -UR13 ;  /* 0x8000000d171d7e21 */ /* 0x000fe20008010000 */
[----:B------:R-:W-:Y:S01]  /*17a0*/  FADD.FTZ R27, R12, R27 ;  /* 0x0000001b0c1b7221 */ /* 0x000fe20000010000 */
[----:B------:R-:W-:Y:S01]  /*17b0*/  FADD.FTZ R35, R34, R33 ;  /* 0x0000002122237221 */ /* 0x000fe20000010000 */
[----:B------:R-:W-:Y:S01]  /*17c0*/  FADD.FTZ R24, R13, R24 ;  /* 0x000000180d187221 */ /* 0x000fe20000010000 */
[----:B------:R-:W-:Y:S01]  /*17d0*/  FFMA.FTZ R34, R28, R33, R31 ;  /* 0x000000211c227223 */ /* 0x000fe2000001001f */
[----:B------:R-:W-:Y:S01]  /*17e0*/  FFMA.FTZ R25, R20, R32, R25 ;  /* 0x0000002014197223 */ /* 0x000fe20000010019 */
[----:B------:R-:W-:Y:S01]  /*17f0*/  FMUL.FTZ R33, R29, UR16 ;  /* 0x000000101d217c20 */ /* 0x000fe20008410000 */
[----:B------:R-:W-:Y:S01]  /*1800*/  FMUL.FTZ R32, R37, R0 ;  /* 0x0000000025207220 */ /* 0x000fe20000410000 */
[----:B------:R-:W-:Y:S01]  /*1810*/  FADD.FTZ R29, R16, R27 ;  /* 0x0000001b101d7221 */ /* 0x000fe20000010000 */
[----:B------:R-:W-:Y:S01]  /*1820*/  FADD.FTZ R30, R17, R24 ;  /* 0x00000018111e7221 */ /* 0x000fe20000010000 */
[----:B------:R-:W-:Y:S01]  /*1830*/  FFMA.FTZ R28, R36, R28, R25 ;  /* 0x0000001c241c7223 */ /* 0x000fe20000010019 */
[----:B------:R-:W-:Y:S01]  /*1840*/  FADD.FTZ R24, R32, R35 ;  /* 0x0000002320187221 */ /* 0x000fe20000010000 */
[----:B------:R-:W-:Y:S01]  /*1850*/  FFMA.FTZ R27, R33, R32, R34 ;  /* 0x00000020211b7223 */ /* 0x000fe20000010022 */
[----:B------:R-:W-:Y:S01]  /*1860*/  FADD.FTZ R31, R20, R29 ;  /* 0x0000001d141f7221 */ /* 0x000fe20000010000 */
[----:B------:R-:W-:Y:S01]  /*1870*/  FADD.FTZ R32, R21, R30 ;  /* 0x0000001e15207221 */ /* 0x000fe20000010000 */
[----:B------:R-:W-:-:S02]  /*1880*/  FFMA.FTZ R29, R37, R33, R26 ;  /* 0x00000021251d7223 */ /* 0x000fc4000001001a */
[----:B------:R-:W-:Y:S01]  /*1890*/  FADD.FTZ R30, R36, R31 ;  /* 0x0000001f241e7221 */ /* 0x000fe20000010000 */
[----:B------:R-:W-:Y:S01]  /*18a0*/  FADD.FTZ R31, R37, R32 ;  /* 0x00000020251f7221 */ /* 0x000fe20000010000 */
[----:B------:R-:W-:Y:S06]  /*18b0*/  BRA `(.L_x_1417) ;  /* 0x0000001000007947 */ /* 0x000fec0003800000 */
.L_x_1416:
        /* <DEDUP_REMOVED lines=29> */
[----:B-1----:R-:W-:Y:S01]  /*1a90*/  FADD.FTZ R46, -R34, 1 ;  /* 0x3f800000222e7421 */ /* 0x002fe20000010100 */
[----:B------:R-:W-:Y:S01]  /*1aa0*/  FMUL.FTZ R26, R26, R47 ;  /* 0x0000002f1a1a7220 */ /* 0x000fe20000410000 */
[----:B------:R-:W-:Y:S01]  /*1ab0*/  FMUL.FTZ R34, R43, R34 ;  /* 0x000000222b227220 */ /* 0x000fe20000410000 */
[----:B------:R-:W-:Y:S01]  /*1ac0*/  FMUL.FTZ R27, R27, UR16 ;  /* 0x000000101b1b7c20 */ /* 0x000fe20008410000 */
[----:B------:R-:W-:Y:S01]  /*1ad0*/  FFMA.FTZ R51, R31, R46, 1 ;  /* 0x3f8000001f337423 */ /* 0x000fe2000001002e */
[----:B---3--:R-:W-:Y:S01]  /*1ae0*/  FADD.FTZ R46, R33, 1 ;  /* 0x3f800000212e7421 */ /* 0x008fe20000010000 */
[----:B------:R-:W0:Y:S01]  /*1af0*/  MUFU.RCP R35, R35 ;  /* 0x0000002300237308 */ /* 0x000e220000001000 */
[----:B------:R-:W-:Y:S01]  /*1b00*/  FFMA.FTZ R31, R49, R27, R52 ;  /* 0x0000001b311f7223 */ /* 0x000fe20000010034 */
[----:B------:R-:W-:-:S03]  /*1b10*/  FMUL.FTZ R33, R34, R51 ;  /* 0x0000003322217220 */ /* 0x000fc60000410000 */
[----:B------:R-:W-:-:S03]  /*1b20*/  FMUL.FTZ R57, R31, -1.4426950216293334961 ;  /* 0xbfb8aa3b1f397820 */ /* 0x000fc60000410000 */
[----:B------:R-:W1:Y:S08]  /*1b30*/  MUFU.RCP R46, R46 ;  /* 0x0000002e002e7308 */ /* 0x000e700000001000 */
[----:B------:R2:W3:Y:S01]  /*1b40*/  MUFU.EX2 R47, R57 ;  /* 0x00000039002f7308 */ /* 0x0004e20000000800 */
[----:B0-----:R-:W-:-:S04]  /*1b50*/  FADD.FTZ R34, -R35, 1 ;  /* 0x3f80000023227421 */ /* 0x001fc80000010100 */
[----:B------:R-:W-:Y:S01]  /*1b60*/  FFMA.FTZ R51, R29, R34, 1 ;  /* 0x3f8000001d337423 */ /* 0x000fe20000010022 */
[----:B--2---:R-:W-:Y:S01]  /*1b70*/  FMUL.FTZ R57, R0, R33 ;  /* 0x0000002100397220 */ /* 0x004fe20000410000 */
[----:B-1----:R-:W-:Y:S01]  /*1b80*/  FADD.FTZ R29, -R46, 1 ;  /* 0x3f8000002e1d7421 */ /* 0x002fe20000010100 */
[----:B------:R-:W-:Y:S01]  /*1b90*/  FMUL.FTZ R46, R39, R46 ;  /* 0x0000002e272e7220 */ /* 0x000fe20000410000 */
[----:B---3--:R-:W-:Y:S02]  /*1ba0*/  FADD.FTZ R47, R47, 1 ;  /* 0x3f8000002f2f7421 */ /* 0x008fe40000010000 */
[----:B------:R-:W-:Y:S01]  /*1bb0*/  FFMA.FTZ R29, R32, R29, 1 ;  /* 0x3f800000201d7423 */ /* 0x000fe2000001001d */
[----:B------:R-:W-:-:S03]  /*1bc0*/  FMUL.FTZ R32, R38, R35 ;  /* 0x0000002326207220 */ /* 0x000fc60000410000 */
[----:B------:R-:W-:Y:S01]  /*1bd0*/  FMUL.FTZ R29, R46, R29 ;  /* 0x0000001d2e1d7220 */ /* 0x000fe20000410000 */
[----:B------:R-:W0:Y:S01]  /*1be0*/  MUFU.RCP R47, R47 ;  /* 0x0000002f002f7308 */ /* 0x000e220000001000 */
[----:B------:R-:W-:Y:S01]  /*1bf0*/  FMUL.FTZ R51, R32, R51 ;  /* 0x0000003320337220 */ /* 0x000fe20000410000 */
[----:B------:R-:W-:-:S04]  /*1c00*/  FMUL.FTZ R32, R49, R26 ;  /* 0x0000001a31207220 */ /* 0x000fc80000410000 */
[C---:B------:R-:W-:Y:S01]  /*1c10*/  FFMA.FTZ R35, R25.reuse, R32, RZ ;  /* 0x0000002019237223 */ /* 0x040fe200000100ff */
[----:B------:R-:W-:Y:S01]  /*1c20*/  FADD.FTZ R46, RZ, R32 ;  /* 0x00000020ff2e7221 */ /* 0x000fe20000010000 */
[----:B------:R-:W-:Y:S01]  /*1c30*/  FFMA.FTZ R25, R25, R26, RZ ;  /* 0x0000001a19197223 */ /* 0x000fe200000100ff */
[----:B------:R-:W-:Y:S01]  /*1c40*/  FADD.FTZ R26, RZ, R26 ;  /* 0x0000001aff1a7221 */ /* 0x000fe20000010000 */
[----:B------:R-:W-:Y:S01]  /*1c50*/  FFMA.FTZ R35, R24, R57, R35 ;  /* 0x0000003918237223 */ /* 0x000fe20000010023 */
[----:B------:R-:W-:Y:S01]  /*1c60*/  FADD.FTZ R46, R57, R46 ;  /* 0x0000002e392e7221 */ /* 0x000fe20000010000 */
[----:B------:R-:W-:Y:S01]  /*1c70*/  FFMA.FTZ R34, R30, R51, R25 ;  /* 0x000000331e227223 */ /* 0x000fe20000010019 */
[----:B0-----:R-:W-:-:S04]  /*1c80*/  FADD.FTZ R32, -R47, 1 ;  /* 0x3f8000002f207421 */ /* 0x001fc80000010100 */
[----:B------:R-:W-:Y:S01]  /*1c90*/  FFMA.FTZ R31, R31, R32, 1 ;  /* 0x3f8000001f1f7423 */ /* 0x000fe20000010020 */
[----:B------:R-:W-:-:S04]  /*1ca0*/  FMUL.FTZ R32, R4, R47 ;  /* 0x0000002f04207220 */ /* 0x000fc80000410000 */
[----:B------:R-:W-:Y:S01]  /*1cb0*/  FMUL.FTZ R32, R32, R31 ;  /* 0x0000001f20207220 */ /* 0x000fe20000410000 */
[----:B------:R-:W-:Y:S01]  /*1cc0*/  FADD.FTZ R31, R26, R51 ;  /* 0x000000331a1f7221 */ /* 0x000fe20000010000 */
[----:B------:R-:W-:Y:S01]  /*1cd0*/  FADD.FTZ R26, R3, -UR13 ;  /* 0x8000000d031a7e21 */ /* 0x000fe20008010000 */
[----:B------:R-:W-:Y:S01]  /*1ce0*/  FMUL.FTZ R51, R49, R51 ;  /* 0x0000003331337220 */ /* 0x000fe20000410000 */
[----:B------:R-:W-:Y:S02]  /*1cf0*/  FFMA.FTZ R34, R27, R32, R34 ;  /* 0x000000201b227223 */ /* 0x000fe40000010022 */
        /* <DEDUP_REMOVED lines=11> */
[----:B------:R-:W-:Y:S01]  /*1db0*/  FFMA.FTZ R47, R24, R33, RZ ;  /* 0x00000021182f7223 */ /* 0x000fe200000100ff */
[----:B------:R-:W-:Y:S01]  /*1dc0*/  FADD.FTZ R46, RZ, R33 ;  /* 0x00000021ff2e7221 */ /* 0x000fe20000010000 */
[----:B------:R-:W-:Y:S01]  /*1dd0*/  FMUL.FTZ R24, R0, R29 ;  /* 0x0000001d00187220 */ /* 0x000fe20000410000 */
[----:B------:R-:W-:Y:S01]  /*1de0*/  FMUL.FTZ R25, R25, R51 ;  /* 0x0000003319197220 */ /* 0x000fe20000410000 */
[----:B------:R-:W-:Y:S01]  /*1df0*/  FADD.FTZ R51, R6, -UR13 ;  /* 0x8000000d06337e21 */ /* 0x000fe20008010000 */
[----:B------:R-:W-:Y:S01]  /*1e00*/  FADD.FTZ R46, R46, R29 ;  /* 0x0000001d2e2e7221 */ /* 0x000fe20000010000 */
[C---:B------:R-:W-:Y:S01]  /*1e10*/  FFMA.FTZ R33, R28.reuse, R29, R47 ;  /* 0x0000001d1c217223 */ /* 0x040fe2000001002f */
[----:B------:R-:W-:Y:S01]  /*1e20*/  FFMA.FTZ R28, R28, R24, R35 ;  /* 0x000000181c1c7223 */ /* 0x000fe20000010023 */
[----:B------:R-:W-:Y:S01]  /*1e30*/  FMUL.FTZ R29, R51, UR16 ;  /* 0x00000010331d7c20 */ /* 0x000fe20008410000 */
[----:B------:R-:W-:Y:S01]  /*1e40*/  FADD.FTZ R47, R24, R30 ;  /* 0x0000001e182f7221 */ /* 0x000fe20000010000 */
[----:B------:R-:W-:-:S02]  /*1e50*/  FFMA.FTZ R33, R26, R25, R33 ;  /* 0x000000191a217223 */ /* 0x000fc40000010021 */
        /* <DEDUP_REMOVED lines=12> */
[----:B------:R-:W-:Y:S02]  /*1f20*/  FMUL.FTZ R24, R24, UR16 ;  /* 0x0000001018187c20 */ /* 0x000fe40008410000 */
[----:B------:R-:W-:Y:S01]  /*1f30*/  FADD.FTZ R35, R35, R30 ;  /* 0x0000001e23237221 */ /* 0x000fe20000010000 */
[----:B------:R-:W-:Y:S01]  /*1f40*/  FFMA.FTZ R27, R27, R31, R28 ;  /* 0x0000001f1b1b7223 */ /* 0x000fe2000001001c */
[----:B------:R-:W-:Y:S01]  /*1f50*/  FFMA.FTZ R28, R0, R24, R53 ;  /* 0x00000018001c7223 */ /* 0x000fe20000010035 */
[----:B------:R-:W-:-:S03]  /*1f60*/  FADD.FTZ R47, R47, R31 ;  /* 0x0000001f2f2f7221 */ /* 0x000fc60000010000 */
        /* <DEDUP_REMOVED lines=8> */
[----:B------:R-:W-:Y:S02]  /*1ff0*/  FADD.FTZ R46, R10, -UR13 ;  /* 0x8000000d0a2e7e21 */ /* 0x000fe40008010000 */
[----:B------:R-:W-:Y:S01]  /*2000*/  FMUL.FTZ R31, R31, R28 ;  /* 0x0000001c1f1f7220 */ /* 0x000fe20000410000 */
        /* <DEDUP_REMOVED lines=13> */
[-C--:B------:R-:W-:Y:S01]  /*20e0*/  FFMA.FTZ R26, R29, R30.reuse, R34 ;  /* 0x0000001e1d1a7223 */ /* 0x080fe20000010022 */
[----:B------:R-:W-:Y:S02]  /*20f0*/  FMUL.FTZ R27, R27, UR16 ;  /* 0x000000101b1b7c20 */ /* 0x000fe40008410000 */
[----:B------:R-:W-:Y:S01]  /*2100*/  FMUL.FTZ R28, R28, R57 ;  /* 0x000000391c1c7220 */ /* 0x000fe20000410000 */
[----:B------:R-:W-:-:S03]  /*2110*/  FMUL.FTZ R57, R49, R30 ;  /* 0x0000001e31397220 */ /* 0x000fc60000410000 */
[----:B------:R-:W-:Y:S01]  /*2120*/  FADD.FTZ R35, R35, R28 ;  /* 0x0000001c23237221 */ /* 0x000fe20000010000 */
[----:B------:R-:W-:Y:S01]  /*2130*/  FFMA.FTZ R51, R29, R57, R46 ;  /* 0x000000391d337223 */ /* 0x000fe2000001002e */
[----:B------:R-:W-:Y:S01]  /*2140*/  FFMA.FTZ R29, R0, R27, R53 ;  /* 0x0000001b001d7223 */ /* 0x000fe20000010035 */
[----:B------:R-:W-:Y:S01]  /*2150*/  FADD.FTZ R47, R47, R57 ;  /* 0x000000392f2f7221 */ /* 0x000fe20000010000 */
[----:B------:R-:W-:Y:S01]  /*2160*/  FADD.FTZ R57, R14, -UR13 ;  /* 0x8000000d0e397e21 */ /* 0x000fe20008010000 */
        /* <DEDUP_REMOVED lines=8> */
[----:B------:R-:W-:Y:S01]  /*21f0*/  FADD.FTZ R30, R32, R31 ;  /* 0x0000001f201e7221 */ /* 0x000fe20000010000 */
[-C--:B------:R-:W-:Y:S02]  /*2200*/  FFMA.FTZ R32, R24, R31.reuse, R33 ;  /* 0x0000001f18207223 */ /* 0x080fe40000010021 */
[----:B------:R-:W-:Y:S01]  /*2210*/  FMUL.FTZ R29, R29, R46 ;  /* 0x0000002e1d1d7220 */ /* 0x000fe20000410000 */
        /* <DEDUP_REMOVED lines=9> */
[----:B------:R0:W1:Y:S02]  /*22b0*/  MUFU.RCP R33, R57 ;  /* 0x0000003900217308 */ /* 0x0000640000001000 */
[----:B0-----:R-:W-:Y:S01]  /*22c0*/  FADD.FTZ R57, R18, -UR13 ;  /* 0x8000000d12397e21 */ /* 0x001fe20008010000 */
[----:B-1----:R-:W-:-:S04]  /*22d0*/  FADD.FTZ R46, -R33, 1 ;  /* 0x3f800000212e7421 */ /* 0x002fc80000010100 */
[----:B------:R-:W-:Y:S01]  /*22e0*/  FFMA.FTZ R46, R24, R46, 1 ;  /* 0x3f800000182e7423 */ /* 0x000fe2000001002e */
[----:B------:R-:W-:Y:S01]  /*22f0*/  FMUL.FTZ R24, R16, R33 ;  /* 0x0000002110187220 */ /* 0x000fe20000410000 */
[----:B------:R-:W-:-:S03]  /*2300*/  FMUL.FTZ R33, R49, R28 ;  /* 0x0000001c31217220 */ /* 0x000fc60000410000 */
[----:B------:R-:W-:Y:S01]  /*2310*/  FMUL.FTZ R24, R24, R46 ;  /* 0x0000002e18187220 */ /* 0x000fe20000410000 */
[----:B------:R-:W-:Y:S01]  /*2320*/  FADD.FTZ R46, R15, -UR13 ;  /* 0x8000000d0f2e7e21 */ /* 0x000fe20008010000 */
[----:B------:R-:W-:Y:S01]  /*2330*/  FFMA.FTZ R34, R25, R33, R34 ;  /* 0x0000002119227223 */ /* 0x000fe20000010022 */
[----:B------:R-:W-:Y:S01]  /*2340*/  FADD.FTZ R47, R47, R33 ;  /* 0x000000212f2f7221 */ /* 0x000fe20000010000 */
[----:B------:R-:W-:Y:S01]  /*2350*/  FADD.FTZ R35, R35, R24 ;  /* 0x0000001823237221 */ /* 0x000fe20000010000 */
[----:B------:R-:W-:Y:S01]  /*2360*/  FMUL.FTZ R28, R46, UR16 ;  /* 0x000000102e1c7c20 */ /* 0x000fe20008410000 */
[----:B------:R-:W-:-:S03]  /*2370*/  FFMA.FTZ R26, R31, R24, R26 ;  /* 0x000000181f1a7223 */ /* 0x000fc6000001001a */
        /* <DEDUP_REMOVED lines=8> */
[----:B------:R-:W-:Y:S01]  /*2400*/  FADD.FTZ R51, R19, -UR13 ;  /* 0x8000000d13337e21 */ /* 0x000fe20008010000 */
[----:B0-----:R-:W-:-:S04]  /*2410*/  FADD.FTZ R33, -R46, 1 ;  /* 0x3f8000002e217421 */ /* 0x001fc80000010100 */
[----:B------:R-:W-:Y:S01]  /*2420*/  FFMA.FTZ R33, R25, R33, 1 ;  /* 0x3f80000019217423 */ /* 0x000fe20000010021 */
[----:B------:R-:W-:-:S04]  /*2430*/  FMUL.FTZ R25, R17, R46 ;  /* 0x0000002e11197220 */ /* 0x000fc80000410000 */
[----:B------:R-:W-:Y:S01]  /*2440*/  FMUL.FTZ R25, R25, R33 ;  /* 0x0000002119197220 */ /* 0x000fe20000410000 */
[----:B------:R-:W-:Y:S01]  /*2450*/  FFMA.FTZ R33, R27, R29, R32 ;  /* 0x0000001d1b217223 */ /* 0x000fe20000010020 */
[----:B------:R-:W-:Y:S02]  /*2460*/  FMUL.FTZ R29, R57, UR16 ;  /* 0x00000010391d7c20 */ /* 0x000fe40008410000 */
        /* <DEDUP_REMOVED lines=10> */
[----:B------:R-:W-:-:S03]  /*2510*/  FADD.FTZ R57, R22, -UR13 ;  /* 0x8000000d16397e21 */ /* 0x000fc60008010000 */
        /* <DEDUP_REMOVED lines=16> */
[----:B------:R-:W-:Y:S02]  /*2620*/  FMUL.FTZ R25, R57, UR16 ;  /* 0x0000001039197c20 */ /* 0x000fe40008410000 */
[----:B------:R-:W-:Y:S01]  /*2630*/  FFMA.FTZ R33, R24, R27, R33 ;  /* 0x0000001b18217223 */ /* 0x000fe20000010021 */
[----:B------:R-:W-:Y:S01]  /*2640*/  FFMA.FTZ R46, R28, R34, R31 ;  /* 0x000000221c2e7223 */ /* 0x000fe2000001001f */
[----:B------:R-:W-:Y:S01]  /*2650*/  FFMA.FTZ R28, R49, R25, R52 ;  /* 0x00000019311c7223 */ /* 0x000fe20000010034 */
[----:B------:R-:W-:-:S03]  /*2660*/  FADD.FTZ R47, R34, R47 ;  /* 0x0000002f222f7221 */ /* 0x000fc60000010000 */
[----:B------:R-:W-:-:S06]  /*2670*/  FMUL.FTZ R51, R28, -1.4426950216293334961 ;  /* 0xbfb8aa3b1c337820 */ /* 0x000fcc0000410000 */
[----:B------:R-:W0:Y:S02]  /*2680*/  MUFU.EX2 R51, R51 ;  /* 0x0000003300337308 */ /* 0x000e240000000800 */
[----:B0-----:R-:W-:Y:S01]  /*2690*/  FADD.FTZ R57, R51, 1 ;  /* 0x3f80000033397421 */ /* 0x001fe20000010000 */
[----:B------:R-:W-:-:S03]  /*26a0*/  FADD.FTZ R51, R23, -UR13 ;  /* 0x8000000d17337e21 */ /* 0x000fc60008010000 */
[----:B------:R-:W0:Y:S02]  /*26b0*/  MUFU.RCP R31, R57 ;  /* 0x00000039001f7308 */ /* 0x000e240000001000 */
[----:B0-----:R-:W-:-:S04]  /*26c0*/  FADD.FTZ R34, -R31, 1 ;  /* 0x3f8000001f227421 */ /* 0x001fc80000010100 */
[----:B------:R-:W-:Y:S01]  /*26d0*/  FFMA.FTZ R28, R28, R34, 1 ;  /* 0x3f8000001c1c7423 */ /* 0x000fe20000010022 */
[----:B------:R-:W-:Y:S01]  /*26e0*/  FMUL.FTZ R34, R36, R31 ;  /* 0x0000001f24227220 */ /* 0x000fe20000410000 */
        /* <DEDUP_REMOVED lines=16> */
[----:B------:R-:W-:Y:S02]  /*27f0*/  FMUL.FTZ R30, R0, R27 ;  /* 0x0000001b001e7220 */ /* 0x000fe40000410000 */
[----:B------:R-:W-:Y:S02]  /*2800*/  FMUL.FTZ R32, R57, R32 ;  /* 0x0000002039207220 */ /* 0x000fe40000410000 */
[----:B------:R-:W-:Y:S01]  /*2810*/  FFMA.FTZ R24, R24, R30, R29 ;  /* 0x0000001e18187223 */ /* 0x000fe2000001001d */
[----:B------:R-:W-:Y:S01]  /*2820*/  FADD.FTZ R47, R30, R47 ;  /* 0x0000002f1e2f7221 */ /* 0x000fe20000010000 */
[----:B------:R-:W-:Y:S01]  /*2830*/  FMUL.FTZ R30, R49, R34 ;  /* 0x00000022311e7220 */ /* 0x000fe20000410000 */
[----:B------:R-:W-:Y:S01]  /*2840*/  FMUL.FTZ R29, R0, R32 ;  /* 0x00000020001d7220 */ /* 0x000fe20000410000 */
[----:B------:R-:W-:-:S02]  /*2850*/  FADD.FTZ R31, R31, R32 ;  /* 0x000000201f1f7221 */ /* 0x000fc40000010000 */
[----:B------:R-:W-:Y:S01]  /*2860*/  FFMA.FTZ R27, R25, R30, R24 ;  /* 0x0000001e191b7223 */ /* 0x000fe20000010018 */
[----:B------:R-:W-:Y:S01]  /*2870*/  FADD.FTZ R24, R47, R30 ;  /* 0x0000001e2f187221 */ /* 0x000fe20000010000 */
[----:B------:R-:W-:Y:S02]  /*2880*/  FADD.FTZ R30, R35, R34 ;  /* 0x00000022231e7221 */ /* 0x000fe40000010000 */
[C---:B------:R-:W-:Y:S01]  /*2890*/  FFMA.FTZ R27, R26.reuse, R29, R27 ;  /* 0x0000001d1a1b7223 */ /* 0x040fe2000001001b */
[----:B------:R-:W-:Y:S01]  /*28a0*/  FADD.FTZ R24, R29, R24 ;  /* 0x000000181d187221 */ /* 0x000fe20000010000 */
[----:B------:R-:W-:-:S07]  /*28b0*/  FFMA.FTZ R29, R26, R32, R33 ;  /* 0x000000201a1d7223 */ /* 0x000fce0000010021 */
.L_x_1417:
[----:B------:R-:W0:Y:S01]  /*28c0*/  SHFL.DOWN PT, R26, R27, 0x1, 0x1f ;  /* 0x08201f001b1a7f89 */ /* 0x000e2200000e0000 */
[C---:B------:R-:W-:Y:S01]  /*28d0*/  ISETP.GT.AND P0, PT, R50.reuse, 0x1e, PT ;  /* 0x0000001e3200780c */ /* 0x040fe20003f04270 */
[----:B------:R-:W1:Y:S01]  /*28e0*/  S2UR UR8, SR_CgaCtaId ;  /* 0x00000000000879c3 */ /* 0x000e620000008800 */
[----:B------:R-:W-:Y:S01]  /*28f0*/  UMOV UR7, 0x400 ;  /* 0x0000040000077882 */ /* 0x000fe20000000000 */
[----:B------:R-:W2:Y:S01]  /*2900*/  SHFL.DOWN PT, R25, R24, 0x1, 0x1f ;  /* 0x08201f0018197f89 */ /* 0x000ea200000e0000 */
[----:B------:R-:W-:Y:S01]  /*2910*/  UIADD3 UR6, UPT, UPT, UR7, 0xa0, URZ ;  /* 0x000000a007067890 */ /* 0x000fe2000fffe0ff */
[C---:B------:R-:W-:Y:S01]  /*2920*/  ISETP.GT.AND P2, PT, R50.reuse, 0xf, PT ;  /* 0x0000000f3200780c */ /* 0x040fe20003f44270 */
[----:B------:R-:W3:Y:S01]  /*2930*/  LDCU UR18, c[0x0][0x370] ;  /* 0x00006e00ff1277ac */ /* 0x000ee20008000800 */
[----:B------:R-:W4:Y:S01]  /*2940*/  S2R R51, SR_TID.X ;  /* 0x0000000000337919 */ /* 0x000f220000002100 */
[----:B------:R-:W-:Y:S01]  /*2950*/  ISETP.GT.AND P1, PT, R50, 0x17, PT ;  /* 0x000000173200780c */ /* 0x000fe20003f24270 */
[----:B------:R-:W-:Y:S04]  /*2960*/  BSSY.RECONVERGENT B0, `(.L_x_1418) ;  /* 0x0000023000007945 */ /* 0x000fe80003800200 */
[----:B0-----:R-:W-:Y:S01]  /*2970*/  @!P0 FADD.FTZ R27, R26, R27 ;  /* 0x0000001b1a1b8221 */ /* 0x001fe20000010000 */
[----:B-1----:R-:W-:Y:S01]  /*2980*/  ULEA UR6, UR8, UR6, 0x18 ;  /* 0x0000000608067291 */ /* 0x002fe2000f8ec0ff */
[----:B--2---:R-:W-:-:S03]  /*2990*/  @!P0 FADD.FTZ R24, R25, R24 ;  /* 0x0000001819188221 */ /* 0x004fc60000010000 */
[----:B------:R-:W0:Y:S01]  /*29a0*/  SHFL.DOWN PT, R26, R27, 0x2, 0x1f ;  /* 0x08401f001b1a7f89 */ /* 0x000e2200000e0000 */
[----:B------:R-:W-:-:S03]  /*29b0*/  ISETP.GT.AND P0, PT, R50, 0x1d, PT ;  /* 0x0000001d3200780c */ /* 0x000fc60003f04270 */
[----:B------:R-:W1:Y:S01]  /*29c0*/  SHFL.DOWN PT, R25, R24, 0x2, 0x1f ;  /* 0x08401f0018197f89 */ /* 0x000e6200000e0000 */
[C---:B----4-:R-:W-:Y:S02]  /*29d0*/  LEA R57, R51.reuse, UR6, 0x4 ;  /* 0x0000000633397c11 */ /* 0x050fe4000f8e20ff */
[----:B------:R-:W-:-:S03]  /*29e0*/  ISETP.GT.U32.AND P3, PT, R51, 0x3b, PT ;  /* 0x0000003b3300780c */ /* 0x000fc60003f64070 */
        /* <DEDUP_REMOVED lines=26> */
.L_x_1419:
[----:B------:R-:W-:Y:S05]  /*2b90*/  BSYNC.RECONVERGENT B0 ;  /* 0x0000000000007941 */ /* 0x000fea0003800200 */
.L_x_1418:
[----:B------:R-:W-:Y:S06]  /*2ba0*/  BAR.SYNC.DEFER_BLOCKING 0x0 ;  /* 0x0000000000007b1d */ /* 0x000fec0000010000 */
[----:B------:R-:W-:Y:S04]  /*2bb0*/  BSSY.RECONVERGENT B0, `(.L_x_1420) ;  /* 0x0000027000007945 */ /* 0x000fe80003800200 */
[----:B------:R-:W-:Y:S05]  /*2bc0*/  @P0 BRA `(.L_x_1421) ;  /* 0x0000000000940947 */ /* 0x000fea0003800000 */
[----:B------:R-:W-:-:S09]  /*2bd0*/  ULEA UR6, UR8, UR7, 0x18 ;  /* 0x0000000708067291 */ /* 0x000fd2000f8ec0ff */
[----:B--2---:R-:W2:Y:S04]  /*2be0*/  LDS.64 R32, [UR6+0x18] ;  /* 0x00001806ff207984 */ /* 0x004ea80008000a00 */
[----:B-1-3--:R-:W0:Y:S01]  /*2bf0*/  LDS.128 R24, [UR6+0x20] ;  /* 0x00002006ff187984 */ /* 0x00ae220008000c00 */
[----:B--2---:R-:W-:Y:S01]  /*2c00*/  FADD.FTZ R35, R46, R32 ;  /* 0x000000202e237221 */ /* 0x004fe20000010000 */
        /* <DEDUP_REMOVED lines=33> */
.L_x_1421:
[----:B------:R-:W-:Y:S05]  /*2e20*/  BSYNC.RECONVERGENT B0 ;  /* 0x0000000000007941 */ /* 0x000fea0003800200 */
.L_x_1420:
[----:B------:R-:W-:Y:S06]  /*2e30*/  BAR.SYNC.DEFER_BLOCKING 0x0 ;  /* 0x0000000000007b1d */ /* 0x000fec0000010000 */
[----:B------:R-:W-:Y:S04]  /*2e40*/  BSSY.RECONVERGENT B0, `(.L_x_1422) ;  /* 0x0000025000007945 */ /* 0x000fe80003800200 */
[----:B------:R-:W-:Y:S05]  /*2e50*/  @P3 BRA `(.L_x_1423) ;  /* 0x00000000008c3947 */ /* 0x000fea0003800000 */
[----:B-1-3--:R-:W1:Y:S04]  /*2e60*/  LDS.128 R24, [R57+0x3c0] ;  /* 0x0003c00039187984 */ /* 0x00ae680000000c00 */
[----:B--2---:R-:W2:Y:S01]  /*2e70*/  LDS.128 R32, [R57+0x780] ;  /* 0x0007800039207984 */ /* 0x004ea20000000c00 */
[----:B-1----:R-:W-:Y:S01]  /*2e80*/  FADD.FTZ R24, R28, R24 ;  /* 0x000000181c187221 */ /* 0x002fe20000010000 */
[----:B------:R-:W-:Y:S01]  /*2e90*/  FADD.FTZ R25, R29, R25 ;  /* 0x000000191d197221 */ /* 0x000fe20000010000 */
[----:B------:R-:W-:Y:S01]  /*2ea0*/  FADD.FTZ R28, R31, R27 ;  /* 0x0000001b1f1c7221 */ /* 0x000fe20000010000 */
[----:B------:R-:W-:Y:S01]  /*2eb0*/  FADD.FTZ R29, R30, R26 ;  /* 0x0000001a1e1d7221 */ /* 0x000fe20000010000 */
[----:B--2---:R-:W-:Y:S01]  /*2ec0*/  FADD.FTZ R31, R24, R32 ;  /* 0x00000020181f7221 */ /* 0x004fe20000010000 */
        /* <DEDUP_REMOVED lines=28> */
.L_x_1423:
[----:B------:R-:W-:Y:S05]  /*3090*/  BSYNC.RECONVERGENT B0 ;  /* 0x0000000000007941 */ /* 0x000fea0003800200 */
.L_x_1422:
[----:B------:R-:W-:Y:S04]  /*30a0*/  BSSY.RECONVERGENT B0, `(.L_x_1424) ;  /* 0x000001d000007945 */ /* 0x000fe80003800200 */
[----:B------:R-:W-:Y:S05]  /*30b0*/  @P3 BRA `(.L_x_1425) ;  /* 0x00000000006c3947 */ /* 0x000fea0003800000 */
[----:B-1----:R-:W2:Y:S01]  /*30c0*/  LDC.64 R26, c[0x0][0x3d8] ;  /* 0x0000f600ff1a7b82 */ /* 0x002ea20000000a00 */
[----:B------:R-:W-:-:S07]  /*30d0*/  IMAD R33, R56, 0x3c, R51 ;  /* 0x0000003c38217824 */ /* 0x000fce00078e0233 */
[----:B---3--:R-:W1:Y:S01]  /*30e0*/  LDC.64 R24, c[0x0][0x3f8] ;  /* 0x0000fe00ff187b82 */ /* 0x008e620000000a00 */
[----:B--2---:R-:W-:-:S05]  /*30f0*/  IMAD.WIDE R32, R33, 0x4, R26 ;  /* 0x0000000421207825 */ /* 0x004fca00078e021a */
        /* <DEDUP_REMOVED lines=13> */
[----:B------:R-:W-:Y:S02]  /*31d0*/  IADD3 R24, P1, PT, R32, R24, RZ ;  /* 0x0000001820187210 */ /* 0x000fe40007f3e0ff */
[----:B------:R-:W-:Y:S02]  /*31e0*/  IADD3.X R35, PT, PT, RZ, R35, RZ, P3, !PT ;  /* 0x00000023ff237210 */ /* 0x000fe40001ffe4ff */
[----:B------:R-:W-:Y:S02]  /*31f0*/  LOP3.LUT R57, R57, 0xfffffffc, RZ, 0xc0, !PT ;  /* 0xfffffffc39397812 */ /* 0x000fe400078ec0ff */
[C---:B------:R-:W-:Y:S02]  /*3200*/  IADD3.X R25, PT, PT, R33.reuse, R25, RZ, P1, !PT ;  /* 0x0000001921197210 */ /* 0x040fe40000ffe4ff */
[----:B------:R-:W-:Y:S02]  /*3210*/  SHF.L.U64.HI R35, R34, 0x1, R35 ;  /* 0x0000000122237819 */ /* 0x000fe40000010223 */
[----:B--2---:R-:W-:Y:S01]  /*3220*/  IADD3 R32, P1, PT, R32, R57, RZ ;  /* 0x0000003920207210 */ /* 0x004fe20007f3e0ff */
[----:B------:R4:W-:Y:S03]  /*3230*/  REDG.E.ADD.F32.FTZ.RN.STRONG.GPU desc[UR14][R24.64], R29 ;  /* 0x0000001d180079a6 */ /* 0x0009e6000c12f30e */
[----:B------:R-:W-:Y:S01]  /*3240*/  IADD3.X R33, PT, PT, R33, R35, RZ, P1, !PT ;  /* 0x0000002321217210 */ /* 0x000fe20000ffe4ff */
[----:B------:R4:W-:Y:S04]  /*3250*/  REDG.E.ADD.F32.FTZ.RN.STRONG.GPU desc[UR14][R26.64], R30 ;  /* 0x0000001e1a0079a6 */ /* 0x0009e8000c12f30e */
[----:B------:R4:W-:Y:S04]  /*3260*/  REDG.E.ADD.F32.FTZ.RN.STRONG.GPU desc[UR14][R32.64], R31 ;  /* 0x0000001f200079a6 */ /* 0x0009e8000c12f30e */
.L_x_1425:
[----:B------:R-:W-:Y:S05]  /*3270*/  BSYNC.RECONVERGENT B0 ;  /* 0x0000000000007941 */ /* 0x000fea0003800200 */
.L_x_1424:
[----:B------:R-:W-:-:S09]  /*3280*/  UISETP.GE.U32.AND UP0, UPT, UR18, 0x2, UPT ;  /* 0x000000021200788c */ /* 0x000fd2000bf06070 */
[----:B------:R-:W-:Y:S05]  /*3290*/  BRA.U !UP0, `(.L_x_1426) ;  /* 0x0000001108887547 */ /* 0x000fea000b800000 */
[----:B------:R-:W0:Y:S01]  /*32a0*/  LDCU UR12, c[0x0][0x374] ;  /* 0x00006e80ff0c77ac */ /* 0x000e220008000800 */
[----:B------:R-:W-:Y:S01]  /*32b0*/  ULOP3.LUT UR19, UR4, 0x1, URZ, 0xc0, !UPT ;  /* 0x0000000104137892 */ /* 0x000fe2000f8ec0ff */
[----:B------:R-:W-:Y:S11]  /*32c0*/  @P0 BRA `(.L_x_1427) ;  /* 0x0000000000940947 */ /* 0x000ff60003800000 */
[----:B------:R-:W5:Y:S01]  /*32d0*/  S2UR UR9, SR_CTAID.Y ;  /* 0x00000000000979c3 */ /* 0x000f620000002600 */
[----:B------:R-:W2:Y:S01]  /*32e0*/  LDCU.64 UR6, c[0x0][0x3d0] ;  /* 0x00007a00ff0677ac */ /* 0x000ea20008000a00 */
[----:B0-----:R-:W-:Y:S02]  /*32f0*/  UIMAD UR8, UR19, UR12, URZ ;  /* 0x0000000c130872a4 */ /* 0x001fe4000f8e02ff */
[----:B------:R-:W-:-:S04]  /*3300*/  ULOP3.LUT UP0, UR10, UR4, 0x2, URZ, 0xc0, !UPT ;  /* 0x00000002040a7892 */ /* 0x000fc8000f80c0ff */
[----:B-1--4-:R-:W0:Y:S01]  /*3310*/  LDC.64 R26, c[0x0][0x3c8] ;  /* 0x0000f200ff1a7b82 */ /* 0x012e220000000a00 */
[----:B------:R-:W-:Y:S02]  /*3320*/  UIMAD UR8, UR8, UR18, URZ ;  /* 0x00000012080872a4 */ /* 0x000fe4000f8e02ff */
[----:B------:R-:W-:Y:S02]  /*3330*/  UIADD3 UR10, UPT, UPT, -UR10, 0x1, URZ ;  /* 0x000000010a0a7890 */ /* 0x000fe4000fffe1ff */
[----:B------:R-:W-:-:S03]  /*3340*/  USHF.L.U32 UR8, UR8, 0x1, URZ ;  /* 0x0000000108087899 */ /* 0x000fc600080006ff */
[----:B------:R-:W1:Y:S01]  /*3350*/  LDC R28, c[0x0][0x370] ;  /* 0x0000dc00ff1c7b82 */ /* 0x000e620000000800 */
[----:B-----5:R-:W-:Y:S01]  /*3360*/  UIMAD UR17, UR19, UR12, UR9 ;  /* 0x0000000c131172a4 */ /* 0x020fe2000f8e0209 */
[----:B------:R-:W-:Y:S01]  /*3370*/  PLOP3.LUT P0, PT, PT, PT, UP0, 0x80, 0x8 ;  /* 0x000000000008781c */ /* 0x000fe20003f0f008 */
[----:B------:R-:W-:Y:S01]  /*3380*/  UIMAD UR9, UR11, UR12, UR9 ;  /* 0x0000000c0b0972a4 */ /* 0x000fe2000f8e0209 */
[----:B------:R-:W-:Y:S01]  /*3390*/  MOV R31, UR10 ;  /* 0x0000000a001f7c02 */ /* 0x000fe20008000f00 */
[----:B--2---:R-:W-:Y:S02]  /*33a0*/  UIMAD.WIDE UR6, UR8, 0x4, UR6 ;  /* 0x00000004080678a5 */ /* 0x004fe4000f8e0206 */
[----:B------:R-:W-:Y:S02]  /*33b0*/  MOV R29, UR17 ;  /* 0x00000011001d7c02 */ /* 0x000fe40008000f00 */
[----:B------:R-:W-:-:S03]  /*33c0*/  UIMAD.WIDE.U32 UR6, UR9, 0x8, UR6 ;  /* 0x00000008090678a5 */ /* 0x000fc6000f8e0006 */
[----:B0-----:R-:W-:-:S03]  /*33d0*/  IMAD.WIDE.U32 R26, R29, 0x4, R26 ;  /* 0x000000041d1a7825 */ /* 0x001fc600078e001a */
[----:B---3--:R-:W-:Y:S02]  /*33e0*/  MOV R24, UR6 ;  /* 0x0000000600187c02 */ /* 0x008fe40008000f00 */
[----:B-1----:R-:W-:Y:S02]  /*33f0*/  SEL R29, R28, RZ, !P0 ;  /* 0x000000ff1c1d7207 */ /* 0x002fe40004000000 */
        /* <DEDUP_REMOVED lines=10> */
.L_x_1428:
        /* <DEDUP_REMOVED lines=8> */
.L_x_1427:
[----:B0--34-:R-:W-:Y:S01]  /*3520*/  MOV R24, UR18 ;  /* 0x0000001200187c02 */ /* 0x019fe20008000f00 */
[----:B------:R-:W-:Y:S05]  /*3530*/  WARPSYNC.ALL ;  /* 0x0000000000007948 */ /* 0x000fea0003800000 */
[----:B------:R-:W-:Y:S01]  /*3540*/  ISETP.GE.U32.AND P0, PT, R24, 0x8, PT ;  /* 0x000000081800780c */ /* 0x000fe20003f06070 */
[----:B------:R-:W-:Y:S01]  /*3550*/  BAR.SYNC.DEFER_BLOCKING 0x0 ;  /* 0x0000000000007b1d */ /* 0x000fe20000010000 */
[----:B------:R-:W-:-:S11]  /*3560*/  HFMA2 R34, -RZ, RZ, 0, 0 ;  /* 0x00000000ff227431 */ /* 0x000fd600000001ff */
[----:B------:R-:W-:Y:S05]  /*3570*/  @!P0 BRA `(.L_x_1429) ;  /* 0x0000000800948947 */ /* 0x000fea0003800000 */
[----:B------:R-:W0:Y:S01]  /*3580*/  S2UR UR6, SR_CTAID.Y ;  /* 0x00000000000679c3 */ /* 0x000e220000002600 */
[----:B------:R-:W3:Y:S01]  /*3590*/  S2R R34, SR_TID.X ;  /* 0x0000000000227919 */ /* 0x000ee20000002100 */
[----:B------:R-:W-:Y:S01]  /*35a0*/  MOV R35, RZ ;  /* 0x000000ff00237202 */ /* 0x000fe20000000f00 */
[----:B------:R-:W-:-:S05]  /*35b0*/  UIADD3 UR22, UPT, UPT, -UR11, URZ, URZ ;  /* 0x000000ff0b167290 */ /* 0x000fca000fffe1ff */
[----:B------:R-:W4:Y:S01]  /*35c0*/  S2UR UR9, SR_CTAID.X ;  /* 0x00000000000979c3 */ /* 0x000f220000002500 */
[----:B0-----:R-:W-:Y:S02]  /*35d0*/  ULEA UR10, UR12, UR6, 0x2 ;  /* 0x000000060c0a7291 */ /* 0x001fe4000f8e10ff */
[----:B------:R-:W-:Y:S02]  /*35e0*/  UIMAD UR17, UR12, 0x3, UR6 ;  /* 0x000000030c1178a4 */ /* 0x000fe4000f8e0206 */
[----:B------:R-:W-:Y:S02]  /*35f0*/  ULEA UR18, UR12, UR6, 0x1 ;  /* 0x000000060c127291 */ /* 0x000fe4000f8e08ff */
[----:B------:R-:W-:Y:S02]  /*3600*/  UIMAD UR19, UR12, 0x6, UR6 ;  /* 0x000000060c1378a4 */ /* 0x000fe4000f8e0206 */
[----:B------:R-:W-:Y:S02]  /*3610*/  UIMAD UR20, UR12, 0x7, UR6 ;  /* 0x000000070c1478a4 */ /* 0x000fe4000f8e0206 */
[----:B------:R-:W-:-:S02]  /*3620*/  UIMAD UR21, UR12, 0x5, UR6 ;  /* 0x000000050c1578a4 */ /* 0x000fc4000f8e0206 */
[----:B---34-:R-:W-:-:S12]  /*3630*/  UIADD3 UR7, UPT, UPT, UR6, UR12, URZ ;  /* 0x0000000c06077290 */ /* 0x018fd8000fffe0ff */
.L_x_1430:
[----:B------:R-:W-:Y:S01]  /*3640*/  ISETP.NE.AND P5, PT, RZ, UR22, PT ;  /* 0x00000016ff007c0c */ /* 0x000fe2000bfa5270 */
[----:B------:R-:W-:Y:S01]  /*3650*/  UMOV UR11, UR9 ;  /* 0x00000009000b7c82 */ /* 0x000fe20008000000 */
[----:B------:R-:W-:Y:S02]  /*3660*/  MOV R29, UR4 ;  /* 0x00000004001d7c02 */ /* 0x000fe40008000f00 */
[----:B------:R-:W-:Y:S02]  /*3670*/  ISETP.NE.OR P5, PT, R51, RZ, !P5 ;  /* 0x000000ff3300720c */ /* 0x000fe40006fa5670 */
[----:B------:R-:W-:Y:S02]  /*3680*/  IADD3 R28, PT, PT, R35, 0x1, RZ ;  /* 0x00000001231c7810 */ /* 0x000fe40007ffe0ff */
[----:B------:R-:W-:Y:S02]  /*3690*/  MOV R51, R34 ;  /* 0x0000002200337202 */ /* 0x000fe40000000f00 */
[----:B------:R-:W-:-:S02]  /*36a0*/  ISETP.NE.AND P4, PT, R28, UR11, PT ;  /* 0x0000000b1c007c0c */ /* 0x000fc4000bf85270 */
[----:B------:R-:W-:Y:S02]  /*36b0*/  IADD3 R28, PT, PT, R35, 0x2, RZ ;  /* 0x00000002231c7810 */ /* 0x000fe40007ffe0ff */
[----:B------:R-:W-:Y:S02]  /*36c0*/  ISETP.NE.OR P4, PT, R51, RZ, !P4 ;  /* 0x000000ff3300720c */ /* 0x000fe40006785670 */
[----:B------:R-:W-:Y:S01]  /*36d0*/  ISETP.NE.AND P3, PT, R28, UR11, PT ;  /* 0x0000000b1c007c0c */ /* 0x000fe2000bf65270 */
[----:B------:R-:W0:Y:S01]  /*36e0*/  @!P5 LDC R26, c[0x0][0x374] ;  /* 0x0000dd00ff1adb82 */ /* 0x000e220000000800 */
[----:B------:R-:W-:-:S07]  /*36f0*/  @!P5 LOP3.LUT R29, R29, 0x1, RZ, 0xc0, !PT ;  /* 0x000000011d1dd812 */ /* 0x000fce00078ec0ff */
[----:B-1----:R-:W1:Y:S08]  /*3700*/  @!P5 LDC R27, c[0x0][0x370] ;  /* 0x0000dc00ff1bdb82 */ /* 0x002e700000000800 */
[----:B------:R-:W3:Y:S01]  /*3710*/  @!P5 LDC.64 R24, c[0x0][0x3d0] ;  /* 0x0000f400ff18db82 */ /* 0x000ee20000000a00 */
[----:B0-----:R-:W-:Y:S01]  /*3720*/  @!P5 IMAD R26, R26, R29, RZ ;  /* 0x0000001d1a1ad224 */ /* 0x001fe200078e02ff */
[----:B------:R-:W-:-:S06]  /*3730*/  ISETP.NE.OR P3, PT, R51, RZ, !P3 ;  /* 0x000000ff3300720c */ /* 0x000fcc0005f65670 */
[----:B--2---:R-:W0:Y:S01]  /*3740*/  @!P4 LDC R32, c[0x0][0x374] ;  /* 0x0000dd00ff20cb82 */ /* 0x004e220000000800 */
[----:B-1----:R-:W-:-:S05]  /*3750*/  @!P5 IMAD R26, R26, R27, RZ ;  /* 0x0000001b1a1ad224 */ /* 0x002fca00078e02ff */
[----:B------:R-:W-:-:S05]  /*3760*/  @!P5 SHF.L.U32 R27, R26, 0x1, RZ ;  /* 0x000000011a1bd819 */ /* 0x000fca00000006ff */
[----:B---3--:R-:W-:Y:S01]  /*3770*/  @!P5 IMAD.WIDE R24, R27, 0x4, R24 ;  /* 0x000000041b18d825 */ /* 0x008fe200078e0218 */
[----:B------:R-:W-:-:S05]  /*3780*/  MOV R27, UR6 ;  /* 0x00000006001b7c02 */ /* 0x000fca0008000f00 */
[----:B------:R-:W-:Y:S02]  /*3790*/  @!P5 IMAD.WIDE.U32 R26, R27, 0x8, R24 ;  /* 0x000000081b1ad825 */ /* 0x000fe400078e0018 */
[----:B------:R-:W1:Y:S04]  /*37a0*/  @!P4 LDC R25, c[0x0][0x370] ;  /* 0x0000dc00ff19cb82 */ /* 0x000e680000000800 */
[----:B------:R-:W2:Y:S01]  /*37b0*/  @!P5 LDG.E.64 R26, desc[UR14][R26.64] ;  /* 0x0000000e1a1ad981 */ /* 0x000ea2000c1e1b00 */
[----:B------:R-:W-:Y:S02]  /*37c0*/  MOV R29, UR4 ;  /* 0x00000004001d7c02 */ /* 0x000fe40008000f00 */
[----:B------:R-:W-:Y:S01]  /*37d0*/  IADD3 R28, PT, PT, R35, 0x3, RZ ;  /* 0x00000003231c7810 */ /* 0x000fe20007ffe0ff */
[----:B------:R-:W3:Y:S01]  /*37e0*/  @!P3 LDC R24, c[0x0][0x374] ;  /* 0x0000dd00ff18bb82 */ /* 0x000ee20000000800 */
[----:B------:R-:W-:-:S02]  /*37f0*/  @!P4 LOP3.LUT R29, R29, 0x1, RZ, 0xc0, !PT ;  /* 0x000000011d1dc812 */ /* 0x000fc400078ec0ff */
[----:B------:R-:W-:Y:S02]  /*3800*/  ISETP.NE.AND P2, PT, R28, UR11, PT ;  /* 0x0000000b1c007c0c */ /* 0x000fe4000bf45270 */
[----:B------:R-:W-:Y:S01]  /*3810*/  MOV R31, UR4 ;  /* 0x00000004001f7c02 */ /* 0x000fe20008000f00 */
[----:B0-----:R-:W-:Y:S01]  /*3820*/  @!P4 IMAD R32, R32, R29, RZ ;  /* 0x0000001d2020c224 */ /* 0x001fe200078e02ff */
[----:B------:R-:W-:Y:S01]  /*3830*/  ISETP.NE.OR P2, PT, R51, RZ, !P2 ;  /* 0x000000ff3300720c */ /* 0x000fe20005745670 */
[----:B------:R-:W0:Y:S01]  /*3840*/  @!P3 LDC R30, c[0x0][0x370] ;  /* 0x0000dc00ff1ebb82 */ /* 0x000e220000000800 */
[----:B------:R-:W-:Y:S02]  /*3850*/  @!P3 LOP3.LUT R31, R31, 0x1, RZ, 0xc0, !PT ;  /* 0x000000011f1fb812 */ /* 0x000fe400078ec0ff */
[----:B------:R-:W-:-:S05]  /*3860*/  MOV R33, UR4 ;  /* 0x0000000400217c02 */ /* 0x000fca0008000f00 */
[----:B------:R-:W4:Y:S01]  /*3870*/  @!P4 LDC.64 R28, c[0x0][0x3d0] ;  /* 0x0000f400ff1ccb82 */ /* 0x000f220000000a00 */
[----:B-1----:R-:W-:-:S03]  /*3880*/  @!P4 IMAD R25, R32, R25, RZ ;  /* 0x000000192019c224 */ /* 0x002fc600078e02ff */
[----:B------:R-:W-:Y:S01]  /*3890*/  @!P2 LOP3.LUT R33, R33, 0x1, RZ, 0xc0, !PT ;  /* 0x000000012121a812 */ /* 0x000fe200078ec0ff */
[----:B---3--:R-:W-:-:S03]  /*38a0*/  @!P3 IMAD R31, R24, R31, RZ ;  /* 0x0000001f181fb224 */ /* 0x008fc600078e02ff */
[----:B------:R-:W1:Y:S01]  /*38b0*/  @!P2 LDC R32, c[0x0][0x374] ;  /* 0x0000dd00ff20ab82 */ /* 0x000e620000000800 */
[----:B0-----:R-:W-:Y:S01]  /*38c0*/  @!P3 IMAD R30, R31, R30, RZ ;  /* 0x0000001e1f1eb224 */ /* 0x001fe200078e02ff */
[----:B------:R-:W-:-:S06]  /*38d0*/  @!P4 SHF.L.U32 R31, R25, 0x1, RZ ;  /* 0x00000001191fc819 */ /* 0x000fcc00000006ff */
[----:B------:R-:W0:Y:S01]  /*38e0*/  @!P3 LDC.64 R24, c[0x0][0x3d0] ;  /* 0x0000f400ff18bb82 */ /* 0x000e220000000a00 */
[----:B----4-:R-:W-:Y:S01]  /*38f0*/  @!P4 IMAD.WIDE R28, R31, 0x4, R28 ;  /* 0x000000041f1cc825 */ /* 0x010fe200078e021c */
[----:B------:R-:W-:-:S05]  /*3900*/  MOV R31, UR7 ;  /* 0x00000007001f7c02 */ /* 0x000fca0008000f00 */
[----:B------:R-:W-:Y:S01]  /*3910*/  @!P4 IMAD.WIDE.U32 R28, R31, 0x8, R28 ;  /* 0x000000081f1cc825 */ /* 0x000fe200078e001c */
[----:B------:R-:W-:-:S03]  /*3920*/  @!P3 SHF.L.U32 R31, R30, 0x1, RZ ;  /* 0x000000011e1fb819 */ /* 0x000fc600000006ff */
[----:B-1----:R-:W-:Y:S02]  /*3930*/  @!P2 IMAD R32, R32, R33, RZ ;  /* 0x000000212020a224 */ /* 0x002fe400078e02ff */
[----:B------:R-:W3:Y:S01]  /*3940*/  @!P4 LDG.E.64 R28, desc[UR14][R28.64] ;  /* 0x0000000e1c1cc981 */ /* 0x000ee2000c1e1b00 */
[----:B------:R-:W1:Y:S01]  /*3950*/  @!P2 LDC R33, c[0x0][0x370] ;  /* 0x0000dc00ff21ab82 */ /* 0x000e620000000800 */
[----:B0-----:R-:W-:Y:S01]  /*3960*/  @!P3 IMAD.WIDE R24, R31, 0x4, R24 ;  /* 0x000000041f18b825 */ /* 0x001fe200078e0218 */
[----:B------:R-:W-:-:S05]  /*3970*/  MOV R31, UR18 ;  /* 0x00000012001f7c02 */ /* 0x000fca0008000f00 */
[----:B------:R-:W-:Y:S02]  /*3980*/  @!P3 IMAD.WIDE.U32 R30, R31, 0x8, R24 ;  /* 0x000000081f1eb825 */ /* 0x000fe400078e0018 */
[----:B------:R-:W0:Y:S04]  /*3990*/  @!P2 LDC.64 R24, c[0x0][0x3d0] ;  /* 0x0000f400ff18ab82 */ /* 0x000e280000000a00 */
[----:B------:R-:W4:Y:S01]  /*39a0*/  @!P3 LDG.E.64 R30, desc[UR14][R30.64] ;  /* 0x0000000e1e1eb981 */ /* 0x000f22000c1e1b00 */
        /* <DEDUP_REMOVED lines=13> */
[----:B------:R-:W0:Y:S01]  /*3a80*/  @!P1 LDC R32, c[0x0][0x370] ;  /* 0x0000dc00ff209b82 */ /* 0x000e220000000800 */
[----:B------:R-:W-:Y:S01]  /*3a90*/  MOV R57, UR4 ;  /* 0x0000000400397c02 */ /* 0x000fe20008000f00 */
[----:B0-----:R-:W-:Y:S02]  /*3aa0*/  @!P1 IMAD R33, R33, R32, RZ ;  /* 0x0000002021219224 */ /* 0x001fe400078e02ff */
[----:B--2---:R-:W-:Y:S01]  /*3ab0*/  @!P5 FADD.FTZ R46, R46, R26 ;  /* 0x0000001a2e2ed221 */ /* 0x004fe20000010000 */
[----:B------:R-:W-:-:S04]  /*3ac0*/  IADD3 R26, PT, PT, R35, 0x5, RZ ;  /* 0x00000005231a7810 */ /* 0x000fc80007ffe0ff */
[----:B------:R-:W-:-:S04]  /*3ad0*/  ISETP.NE.AND P0, PT, R26, UR11, PT ;  /* 0x0000000b1a007c0c */ /* 0x000fc8000bf05270 */
[----:B------:R-:W-:Y:S02]  /*3ae0*/  ISETP.NE.OR P0, PT, R51, RZ, !P0 ;  /* 0x000000ff3300720c */ /* 0x000fe40004705670 */
[----:B------:R-:W-:-:S11]  /*3af0*/  IADD3 R26, PT, PT, R35, 0x6, RZ ;  /* 0x00000006231a7810 */ /* 0x000fd60007ffe0ff */
[----:B------:R-:W0:Y:S01]  /*3b00*/  @!P0 LDC R56, c[0x0][0x374] ;  /* 0x0000dd00ff388b82 */ /* 0x000e220000000800 */
[----:B------:R-:W-:Y:S01]  /*3b10*/  ISETP.NE.AND P6, PT, R26, UR11, PT ;  /* 0x0000000b1a007c0c */ /* 0x000fe2000bfc5270 */
[----:B------:R-:W-:Y:S01]  /*3b20*/  @!P5 FADD.FTZ R47, R47, R27 ;  /* 0x0000001b2f2fd221 */ /* 0x000fe20000010000 */
[----:B------:R-:W-:Y:S02]  /*3b30*/  MOV R27, UR4 ;  /* 0x00000004001b7c02 */ /* 0x000fe40008000f00 */
[----:B------:R-:W-:Y:S02]  /*3b40*/  ISETP.NE.OR P5, PT, R51, RZ, !P6 ;  /* 0x000000ff3300720c */ /* 0x000fe400077a5670 */
[----:B------:R-:W-:Y:S02]  /*3b50*/  @!P0 LOP3.LUT R27, R27, 0x1, RZ, 0xc0, !PT ;  /* 0x000000011b1b8812 */ /* 0x000fe400078ec0ff */
[----:B------:R-:W-:-:S03]  /*3b60*/  IADD3 R26, PT, PT, R35, 0x7, RZ ;  /* 0x00000007231a7810 */ /* 0x000fc60007ffe0ff */
[----:B0-----:R-:W-:Y:S02]  /*3b70*/  @!P0 IMAD R56, R56, R27, RZ ;  /* 0x0000001b38388224 */ /* 0x001fe400078e02ff */
[----:B------:R-:W0:Y:S08]  /*3b80*/  @!P0 LDC R27, c[0x0][0x370] ;  /* 0x0000dc00ff1b8b82 */ /* 0x000e300000000800 */
[----:B------:R-:W1:Y:S01]  /*3b90*/  @!P5 LDC R32, c[0x0][0x374] ;  /* 0x0000dd00ff20db82 */ /* 0x000e620000000800 */
[----:B---3--:R-:W-:Y:S01]  /*3ba0*/  @!P4 FADD.FTZ R47, R47, R29 ;  /* 0x0000001d2f2fc221 */ /* 0x008fe20000010000 */
[----:B------:R-:W-:-:S06]  /*3bb0*/  @!P4 FADD.FTZ R46, R46, R28 ;  /* 0x0000001c2e2ec221 */ /* 0x000fcc0000010000 */
[----:B------:R-:W2:Y:S01]  /*3bc0*/  @!P5 LDC R29, c[0x0][0x370] ;  /* 0x0000dc00ff1ddb82 */ /* 0x000ea20000000800 */
[----:B------:R-:W-:-:S04]  /*3bd0*/  ISETP.NE.AND P4, PT, R26, UR11, PT ;  /* 0x0000000b1a007c0c */ /* 0x000fc8000bf85270 */
[----:B------:R-:W-:Y:S02]  /*3be0*/  ISETP.NE.OR P4, PT, R51, RZ, !P4 ;  /* 0x000000ff3300720c */ /* 0x000fe40006785670 */
[----:B------:R-:W-:Y:S01]  /*3bf0*/  @!P5 LOP3.LUT R57, R57, 0x1, RZ, 0xc0, !PT ;  /* 0x000000013939d812 */ /* 0x000fe200078ec0ff */
[----:B0-----:R-:W-:Y:S02]  /*3c00*/  @!P0 IMAD R56, R56, R27, RZ ;  /* 0x0000001b38388224 */ /* 0x001fe400078e02ff */
[----:B------:R-:W0:Y:S01]  /*3c10*/  @!P0 LDC.64 R26, c[0x0][0x3d0] ;  /* 0x0000f400ff1a8b82 */ /* 0x000e220000000a00 */
[----:B----4-:R-:W-:Y:S01]  /*3c20*/  @!P3 FADD.FTZ R46, R46, R30 ;  /* 0x0000001e2e2eb221 */ /* 0x010fe20000010000 */
[----:B-1----:R-:W-:-:S06]  /*3c30*/  @!P5 IMAD R32, R32, R57, RZ ;  /* 0x000000392020d224 */ /* 0x002fcc00078e02ff */
[----:B------:R-:W1:Y:S01]  /*3c40*/  @!P4 LDC R30, c[0x0][0x374] ;  /* 0x0000dd00ff1ecb82 */ /* 0x000e620000000800 */
[----:B--2---:R-:W-:-:S07]  /*3c50*/  @!P5 IMAD R32, R32, R29, RZ ;  /* 0x0000001d2020d224 */ /* 0x004fce00078e02ff */
[----:B------:R-:W2:Y:S01]  /*3c60*/  @!P1 LDC.64 R28, c[0x0][0x3d0] ;  /* 0x0000f400ff1c9b82 */ /* 0x000ea20000000a00 */
[----:B------:R-:W-:Y:S01]  /*3c70*/  MOV R57, UR4 ;  /* 0x0000000400397c02 */ /* 0x000fe20008000f00 */
[----:B------:R-:W-:Y:S01]  /*3c80*/  @!P3 FADD.FTZ R47, R47, R31 ;  /* 0x0000001f2f2fb221 */ /* 0x000fe20000010000 */
[----:B------:R-:W-:Y:S02]  /*3c90*/  @!P1 SHF.L.U32 R31, R33, 0x1, RZ ;  /* 0x00000001211f9819 */ /* 0x000fe400000006ff */
[----:B------:R-:W-:Y:S02]  /*3ca0*/  @!P4 LOP3.LUT R57, R57, 0x1, RZ, 0xc0, !PT ;  /* 0x000000013939c812 */ /* 0x000fe400078ec0ff */
[----:B------:R-:W-:Y:S01]  /*3cb0*/  @!P0 SHF.L.U32 R33, R56, 0x1, RZ ;  /* 0x0000000138218819 */ /* 0x000fe200000006ff */
[----:B-----5:R-:W-:Y:S02]  /*3cc0*/  @!P2 FADD.FTZ R46, R46, R24 ;  /* 0x000000182e2ea221 */ /* 0x020fe40000010000 */
[----:B-1----:R-:W-:-:S02]  /*3cd0*/  @!P4 IMAD R24, R30, R57, RZ ;  /* 0x000000391e18c224 */ /* 0x002fc400078e02ff */
[----:B--2---:R-:W-:-:S04]  /*3ce0*/  @!P1 IMAD.WIDE R30, R31, 0x4, R28 ;  /* 0x000000041f1e9825 */ /* 0x004fc800078e021c */
[----:B0-----:R-:W-:Y:S01]  /*3cf0*/  @!P0 IMAD.WIDE R28, R33, 0x4, R26 ;  /* 0x00000004211c8825 */ /* 0x001fe200078e021a */
[----:B------:R-:W-:-:S05]  /*3d00*/  MOV R27, UR10 ;  /* 0x0000000a001b7c02 */ /* 0x000fca0008000f00 */
[----:B------:R-:W-:Y:S02]  /*3d10*/  @!P1 IMAD.WIDE.U32 R26, R27, 0x8, R30 ;  /* 0x000000081b1a9825 */ /* 0x000fe400078e001e */
[----:B------:R-:W0:Y:S01]  /*3d20*/  @!P5 LDC.64 R30, c[0x0][0x3d0] ;  /* 0x0000f400ff1edb82 */ /* 0x000e220000000a00 */
[----:B------:R-:W-:Y:S02]  /*3d30*/  MOV R33, UR21 ;  /* 0x0000001500217c02 */ /* 0x000fe40008000f00 */
[----:B------:R-:W-:Y:S01]  /*3d40*/  @!P5 SHF.L.U32 R57, R32, 0x1, RZ ;  /* 0x000000012039d819 */ /* 0x000fe200000006ff */
[----:B------:R-:W2:Y:S02]  /*3d50*/  @!P1 LDG.E.64 R26, desc[UR14][R26.64] ;  /* 0x0000000e1a1a9981 */ /* 0x000ea4000c1e1b00 */
[----:B------:R-:W-:Y:S02]  /*3d60*/  @!P0 IMAD.WIDE.U32 R28, R33, 0x8, R28 ;  /* 0x00000008211c8825 */ /* 0x000fe400078e001c */
[----:B------:R-:W1:Y:S04]  /*3d70*/  @!P4 LDC R33, c[0x0][0x370] ;  /* 0x0000dc00ff21cb82 */ /* 0x000e680000000800 */
[----:B------:R-:W3:Y:S01]  /*3d80*/  @!P0 LDG.E.64 R28, desc[UR14][R28.64] ;  /* 0x0000000e1c1c8981 */ /* 0x000ee2000c1e1b00 */
[----:B0-----:R-:W-:Y:S01]  /*3d90*/  @!P5 IMAD.WIDE R30, R57, 0x4, R30 ;  /* 0x00000004391ed825 */ /* 0x001fe200078e021e */
[----:B------:R-:W-:-:S05]  /*3da0*/  MOV R57, UR19 ;  /* 0x0000001300397c02 */ /* 0x000fca0008000f00 */
[----:B------:R-:W-:Y:S02]  /*3db0*/  @!P5 IMAD.WIDE.U32 R56, R57, 0x8, R30 ;  /* 0x000000083938d825 */ /* 0x000fe400078e001e */
[----:B------:R-:W0:Y:S02]  /*3dc0*/  @!P4 LDC.64 R30, c[0x0][0x3d0] ;  /* 0x0000f400ff1ecb82 */ /* 0x000e240000000a00 */
[----:B-1----:R-:W-:-:S05]  /*3dd0*/  @!P4 IMAD R24, R24, R33, RZ ;  /* 0x000000211818c224 */ /* 0x002fca00078e02ff */
[----:B------:R-:W-:Y:S02]  /*3de0*/  @!P4 SHF.L.U32 R33, R24, 0x1, RZ ;  /* 0x000000011821c819 */ /* 0x000fe400000006ff */
[----:B------:R-:W-:-:S03]  /*3df0*/  MOV R24, UR20 ;  /* 0x0000001400187c02 */ /* 0x000fc60008000f00 */
[----:B0-----:R-:W-:Y:S02]  /*3e00*/  @!P4 IMAD.WIDE R32, R33, 0x4, R30 ;  /* 0x000000042120c825 */ /* 0x001fe400078e021e */
[----:B------:R-:W4:Y:S02]  /*3e10*/  @!P5 LDG.E.64 R30, desc[UR14][R56.64] ;  /* 0x0000000e381ed981 */ /* 0x000f24000c1e1b00 */
        /* <DEDUP_REMOVED lines=27> */
.L_x_1429:
[----:B--2---:R-:W0:Y:S02]  /*3fd0*/  LDC R32, c[0x0][0x370] ;  /* 0x0000dc00ff207b82 */ /* 0x004e240000000800 */
[----:B0-----:R-:W-:-:S13]  /*3fe0*/  LOP3.LUT P0, R24, R32, 0x7, RZ, 0xc0, !PT ;  /* 0x0000000720187812 */ /* 0x001fda000780c0ff */
[----:B------:R-:W-:Y:S05]  /*3ff0*/  @!P0 BRA `(.L_x_1426) ;  /* 0x0000000400308947 */ /* 0x000fea0003800000 */
[----:B------:R-:W0:Y:S01]  /*4000*/  LDC R33, c[0x0][0x374] ;  /* 0x0000dd00ff217b82 */ /* 0x000e220000000800 */
[----:B------:R-:W-:Y:S01]  /*4010*/  ULOP3.LUT UR6, UR4, 0x1, URZ, 0xc0, !UPT ;  /* 0x0000000104067892 */ /* 0x000fe2000f8ec0ff */
[----:B------:R-:W-:-:S04]  /*4020*/  IADD3 R24, PT, PT, R24, -0x1, RZ ;  /* 0xffffffff18187810 */ /* 0x000fc80007ffe0ff */
[----:B------:R-:W-:Y:S02]  /*4030*/  ISETP.GE.U32.AND P0, PT, R24, 0x3, PT ;  /* 0x000000031800780c */ /* 0x000fe40003f06070 */
[----:B------:R-:W2:Y:S01]  /*4040*/  LDC.64 R56, c[0x0][0x3d0] ;  /* 0x0000f400ff387b82 */ /* 0x000ea20000000a00 */
        /* <DEDUP_REMOVED lines=16> */
[----:B-1----:R-:W-:Y:S01]  /*4150*/  @!P2 IADD3 R27, PT, PT, R26, UR6, RZ ;  /* 0x000000061a1bac10 */ /* 0x002fe2000fffe0ff */
[----:B------:R-:W-:-:S04]  /*4160*/  @!P1 IMAD.WIDE.U32 R24, R25, 0x8, R56 ;  /* 0x0000000819189825 */ /* 0x000fc800078e0038 */
[-C--:B------:R-:W-:Y:S02]  /*4170*/  @!P3 IMAD R29, R28, R33.reuse, UR6 ;  /* 0x000000061c1dbe24 */ /* 0x080fe4000f8e0221 */
        /* <DEDUP_REMOVED lines=17> */
.L_x_1431:
        /* <DEDUP_REMOVED lines=8> */
[----:B------:R-:W0:Y:S02]  /*4310*/  @!P1 S2R R24, SR_CTAID.Y ;  /* 0x0000000000189919 */ /* 0x000e240000002600 */
[CC--:B------:R-:W-:Y:S01]  /*4320*/  @!P0 IMAD R26, R34.reuse, R33.reuse, R33 ;  /* 0x00000021221a8224 */ /* 0x0c0fe200078e0221 */
[----:B-1----:R-:W1:Y:S01]  /*4330*/  @!P0 S2R R27, SR_CTAID.Y ;  /* 0x00000000001b8919 */ /* 0x002e620000002600 */
[----:B0-----:R-:W-:-:S03]  /*4340*/  @!P1 IMAD R25, R34, R33, R24 ;  /* 0x0000002122199224 */ /* 0x001fc600078e0218 */
[----:B-1----:R-:W-:Y:S01]  /*4350*/  @!P0 IADD3 R27, PT, PT, R26, R27, RZ ;  /* 0x0000001b1a1b8210 */ /* 0x002fe20007ffe0ff */
        /* <DEDUP_REMOVED lines=9> */
.L_x_1432:
        /* <DEDUP_REMOVED lines=12> */
.L_x_1433:
[----:B------:R-:W-:Y:S05]  /*44b0*/  BSYNC.RECONVERGENT B0 ;  /* 0x0000000000007941 */ /* 0x000fea0003800200 */
.L_x_1426:
[----:B------:R-:W5:Y:S01]  /*44c0*/  S2UR UR7, SR_CgaCtaId ;  /* 0x00000000000779c3 */ /* 0x000f620000008800 */
[----:B------:R-:W-:Y:S01]  /*44d0*/  ISETP.NE.AND P0, PT, R51, RZ, PT ;  /* 0x000000ff3300720c */ /* 0x000fe20003f05270 */
[----:B------:R-:W-:Y:S01]  /*44e0*/  UMOV UR6, 0x400 ;  /* 0x0000040000067882 */ /* 0x000fe20000000000 */
[----:B------:R-:W0:Y:S01]  /*44f0*/  LDCU.64 UR8, c[0x0][0x400] ;  /* 0x00008000ff0877ac */ /* 0x000e220008000a00 */
[----:B----4-:R-:W-:Y:S01]  /*4500*/  FADD.FTZ R29, R44, -UR13 ;  /* 0x8000000d2c1d7e21 */ /* 0x010fe20008010000 */
[----:B------:R-:W-:-:S03]  /*4510*/  FADD.FTZ R45, R45, -UR13 ;  /* 0x8000000d2d2d7e21 */ /* 0x000fc60008010000 */
[----:B---3--:R-:W3:Y:S01]  /*4520*/  LDC R24, c[0x0][0x41c] ;  /* 0x00010700ff187b82 */ /* 0x008ee20000000800 */
[----:B------:R-:W-:Y:S01]  /*4530*/  FMUL.FTZ R29, R29, UR16 ;  /* 0x000000101d1d7c20 */ /* 0x000fe20008410000 */
[----:B-----5:R-:W-:Y:S01]  /*4540*/  ULEA UR6, UR7, UR6, 0x18 ;  /* 0x0000000607067291 */ /* 0x020fe2000f8ec0ff */
[----:B------:R-:W4:Y:S01]  /*4550*/  LDCU.U8 UR7, c[0x0][0x414] ;  /* 0x00008280ff0777ac */ /* 0x000f220008000000 */
[----:B---3--:R-:W-:-:S07]  /*4560*/  IMAD R24, R24, UR11, R55 ;  /* 0x0000000b18187c24 */ /* 0x008fce000f8e0237 */
[----:B------:R3:W-:Y:S01]  /*4570*/  @!P0 STS.64 [UR6+0x90], R46 ;  /* 0x0000902eff008988 */ /* 0x0007e20008000a06 */
[----:B------:R-:W-:Y:S01]  /*4580*/  BAR.SYNC.DEFER_BLOCKING 0x0 ;  /* 0x0000000000007b1d */ /* 0x000fe20000010000 */
[C---:B------:R-:W-:Y:S02]  /*4590*/  IADD3 R35, PT, PT, R24.reuse, 0x8, RZ ;  /* 0x0000000818237810 */ /* 0x040fe40007ffe0ff */
[C---:B------:R-:W-:Y:S02]  /*45a0*/  IADD3 R34, PT, PT, R24.reuse, 0x10, RZ ;  /* 0x0000001018227810 */ /* 0x040fe40007ffe0ff */
[----:B0-----:R-:W-:Y:S01]  /*45b0*/  ISETP.GE.U32.AND P0, PT, R24, UR8, PT ;  /* 0x0000000818007c0c */ /* 0x001fe2000bf06070 */
[----:B----4-:R-:W-:Y:S01]  /*45c0*/  UISETP.NE.AND UP0, UPT, UR7, URZ, UPT ;  /* 0x000000ff0700728c */ /* 0x010fe2000bf05270 */
[----:B------:R-:W-:Y:S02]  /*45d0*/  SHF.R.S32.HI R28, RZ, 0x1f, R24 ;  /* 0x0000001fff1c7819 */ /* 0x000fe40000011418 */
[----:B------:R-:W-:-:S02]  /*45e0*/  ISETP.GE.U32.AND P1, PT, R35, UR8, PT ;  /* 0x0000000823007c0c */ /* 0x000fc4000bf26070 */
[----:B------:R-:W-:Y:S02]  /*45f0*/  ISETP.GE.U32.AND P2, PT, R34, UR8, PT ;  /* 0x0000000822007c0c */ /* 0x000fe4000bf46070 */
[----:B------:R-:W-:Y:S02]  /*4600*/  SHF.R.S32.HI R44, RZ, 0x1f, R35 ;  /* 0x0000001fff2c7819 */ /* 0x000fe40000011423 */
[----:B---3--:R-:W-:Y:S02]  /*4610*/  SHF.R.S32.HI R46, RZ, 0x1f, R34 ;  /* 0x0000001fff2e7819 */ /* 0x008fe40000011422 */
[----:B------:R-:W-:Y:S02]  /*4620*/  ISETP.GE.AND.EX P0, PT, R28, UR9, PT, P0 ;  /* 0x000000091c007c0c */ /* 0x000fe4000bf06300 */
[----:B------:R-:W-:Y:S02]  /*4630*/  ISETP.GE.AND.EX P1, PT, R44, UR9, PT, P1 ;  /* 0x000000092c007c0c */ /* 0x000fe4000bf26310 */
[----:B------:R-:W-:Y:S01]  /*4640*/  ISETP.GE.AND.EX P2, PT, R46, UR9, PT, P2 ;  /* 0x000000092e007c0c */ /* 0x000fe2000bf46320 */
[----:B-1----:R-:W0:Y:S01]  /*4650*/  LDS.64 R26, [UR6+0x90] ;  /* 0x00009006ff1a7984 */ /* 0x002e220008000a00 */
[----:B------:R-:W0:Y:S02]  /*4660*/  LDCU UR6, c[0x0][0x42c] ;  /* 0x00008580ff0677ac */ /* 0x000e240008000800 */
[----:B0-----:R-:W-:Y:S01]  /*4670*/  FMUL.FTZ R25, R26, UR6 ;  /* 0x000000061a197c20 */ /* 0x001fe20008410000 */
[----:B------:R-:W-:Y:S01]  /*4680*/  FMUL.FTZ R26, R27, UR6 ;  /* 0x000000061b1a7c20 */ /* 0x000fe20008410000 */
[----:B------:R-:W-:-:S03]  /*4690*/  FMUL.FTZ R27, R45, UR16 ;  /* 0x000000102d1b7c20 */ /* 0x000fc60008410000 */
[----:B------:R-:W-:Y:S01]  /*46a0*/  FFMA.FTZ R30, R25, R29, R26 ;  /* 0x0000001d191e7223 */ /* 0x000fe2000001001a */
[----:B------:R-:W-:Y:S06]  /*46b0*/  BRA.U !UP0, `(.L_x_1434) ;  /* 0x0000000108487547 */ /* 0x000fec000b800000 */
[----:B------:R-:W-:Y:S01]  /*46c0*/  FFMA.FTZ R31, R49, R29, R52 ;  /* 0x0000001d311f7223 */ /* 0x000fe20000010034 */
[----:B------:R-:W-:-:S03]  /*46d0*/  FFMA.FTZ R29, R0, R27, R53 ;  /* 0x0000001b001d7223 */ /* 0x000fc60000010035 */
[----:B--2---:R-:W-:Y:S01]  /*46e0*/  FMUL.FTZ R32, R31, -1.4426950216293334961 ;  /* 0xbfb8aa3b1f207820 */ /* 0x004fe20000410000 */
        /* <DEDUP_REMOVED lines=15> */
.L_x_1434:
[----:B------:R-:W-:Y:S01]  /*47e0*/  FADD.FTZ R40, R40, -UR13 ;  /* 0x8000000d28287e21 */ /* 0x000fe20008010000 */
[----:B------:R-:W-:Y:S01]  /*47f0*/  FFMA.FTZ R29, R25, R27, R26 ;  /* 0x0000001b191d7223 */ /* 0x000fe2000001001a */
[----:B------:R-:W-:Y:S01]  /*4800*/  BSSY.RECONVERGENT B0, `(.L_x_1435) ;  /* 0x0000013000007945 */ /* 0x000fe20003800200 */
[----:B--2---:R-:W-:Y:S01]  /*4810*/  FFMA.FTZ R32, R49, R42, -R30 ;  /* 0x0000002a31207223 */ /* 0x004fe2000001081e */
[----:B------:R-:W-:Y:S01]  /*4820*/  FADD.FTZ R41, R41, -UR13 ;  /* 0x8000000d29297e21 */ /* 0x000fe20008010000 */
[----:B------:R-:W-:Y:S01]  /*4830*/  FMUL.FTZ R27, R40, UR16 ;  /* 0x00000010281b7c20 */ /* 0x000fe20008410000 */
        /* <DEDUP_REMOVED lines=12> */
[----:B------:R-:W-:-:S04]  /*4900*/  IADD3 R31, PT, PT, R29, R31, RZ ;  /* 0x0000001f1d1f7210 */ /* 0x000fc80007ffe0ff */
[----:B------:R-:W-:-:S05]  /*4910*/  LEA.HI.X R31, R28, UR7, R31, 0x2, P0 ;  /* 0x000000071c1f7c11 */ /* 0x000fca00080f141f */
[----:B------:R0:W-:Y:S02]  /*4920*/  STG.E.64 desc[UR14][R30.64], R32 ;  /* 0x000000201e007986 */ /* 0x0001e4000c101b0e */
.L_x_1436:
[----:B------:R-:W-:Y:S05]  /*4930*/  BSYNC.RECONVERGENT B0 ;  /* 0x0000000000007941 */ /* 0x000fea0003800200 */
.L_x_1435:
        /* <DEDUP_REMOVED lines=21> */
.L_x_1437:
        /* <DEDUP_REMOVED lines=21> */
.L_x_1439:
[----:B------:R-:W-:Y:S05]  /*4be0*/  BSYNC.RECONVERGENT B0 ;  /* 0x0000000000007941 */ /* 0x000fea0003800200 */
.L_x_1438:
[----:B------:R-:W-:Y:S01]  /*4bf0*/  FFMA.FTZ R40, R25, R32, R26 ;  /* 0x0000002019287223 */ /* 0x000fe2000001001a */
[----:B------:R-:W-:Y:S01]  /*4c00*/  FMUL.FTZ R35, R27, UR16 ;  /* 0x000000101b237c20 */ /* 0x000fe20008410000 */
        /* <DEDUP_REMOVED lines=19> */
.L_x_1440:
        /* <DEDUP_REMOVED lines=11> */
[----:B------:R-:W2:Y:S01]  /*4df0*/  LDCU.64 UR10, c[0x0][0x380] ;  /* 0x00007000ff0a77ac */ /* 0x000ea20008000a00 */
[----:B------:R-:W-:Y:S01]  /*4e00*/  FMUL.FTZ R41, R41, UR16 ;  /* 0x0000001029297c20 */ /* 0x000fe20008410000 */
[----:B-1----:R-:W-:Y:S02]  /*4e10*/  IMAD R5, R46, UR6, RZ ;  /* 0x000000062e057c24 */ /* 0x002fe4000f8e02ff */
[----:B------:R-:W-:-:S04]  /*4e20*/  IMAD.WIDE.U32 R2, R34, UR6, R2 ;  /* 0x0000000622027c25 */ /* 0x000fc8000f8e0002 */
[----:B------:R-:W-:Y:S01]  /*4e30*/  IMAD R5, R34, UR7, R5 ;  /* 0x0000000722057c24 */ /* 0x000fe2000f8e0205 */
[----:B--2---:R-:W-:-:S04]  /*4e40*/  LEA R4, P0, R2, UR10, 0x2 ;  /* 0x0000000a02047c11 */ /* 0x004fc8000f8010ff */
[----:B------:R-:W-:-:S04]  /*4e50*/  IADD3 R5, PT, PT, R3, R5, RZ ;  /* 0x0000000503057210 */ /* 0x000fc80007ffe0ff */
[----:B------:R-:W-:-:S05]  /*4e60*/  LEA.HI.X R5, R2, UR11, R5, 0x2, P0 ;  /* 0x0000000b02057c11 */ /* 0x000fca00080f1405 */
[----:B------:R1:W-:Y:S02]  /*4e70*/  STG.E.64 desc[UR14][R4.64], R40 ;  /* 0x0000002804007986 */ /* 0x0003e4000c101b0e */
.L_x_1442:
[----:B------:R-:W-:Y:S05]  /*4e80*/  BSYNC.RECONVERGENT B0 ;  /* 0x0000000000007941 */ /* 0x000fea0003800200 */
.L_x_1441:
[----:B-1----:R-:W-:Y:S01]  /*4e90*/  FADD.FTZ R41, R11, -UR13 ;  /* 0x8000000d0b297e21 */ /* 0x002fe20008010000 */
[----:B------:R-:W-:Y:S01]  /*4ea0*/  FADD.FTZ R39, R10, -UR13 ;  /* 0x8000000d0a277e21 */ /* 0x000fe20008010000 */
[----:B------:R-:W-:Y:S01]  /*4eb0*/  FADD.FTZ R11, R14, -UR13 ;  /* 0x8000000d0e0b7e21 */ /* 0x000fe20008010000 */
[----:B------:R-:W-:Y:S01]  /*4ec0*/  FADD.FTZ R15, R15, -UR13 ;  /* 0x8000000d0f0f7e21 */ /* 0x000fe20008010000 */
[----:B------:R-:W-:Y:S01]  /*4ed0*/  FADD.FTZ R18, R18, -UR13 ;  /* 0x8000000d12127e21 */ /* 0x000fe20008010000 */
[----:B------:R-:W-:Y:S01]  /*4ee0*/  FADD.FTZ R2, R19, -UR13 ;  /* 0x8000000d13027e21 */ /* 0x000fe20008010000 */
[----:B------:R-:W-:Y:S01]  /*4ef0*/  FADD.FTZ R27, R22, -UR13 ;  /* 0x8000000d161b7e21 */ /* 0x000fe20008010000 */
[----:B0-----:R-:W-:Y:S01]  /*4f00*/  FADD.FTZ R29, R23, -UR13 ;  /* 0x8000000d171d7e21 */ /* 0x001fe20008010000 */
[----:B------:R-:W-:Y:S01]  /*4f10*/  IADD3 R5, PT, PT, R24, 0x18, RZ ;  /* 0x0000001818057810 */ /* 0x000fe20007ffe0ff */
[----:B------:R-:W-:Y:S01]  /*4f20*/  FMUL.FTZ R6, R6, UR16 ;  /* 0x0000001006067c20 */ /* 0x000fe20008410000 */
[C---:B------:R-:W-:Y:S01]  /*4f30*/  IADD3 R35, PT, PT, R24.reuse, 0x20, RZ ;  /* 0x0000002018237810 */ /* 0x040fe20007ffe0ff */
[----:B------:R-:W-:Y:S01]  /*4f40*/  FMUL.FTZ R7, R7, UR16 ;  /* 0x0000001007077c20 */ /* 0x000fe20008410000 */
[C---:B------:R-:W-:Y:S01]  /*4f50*/  IADD3 R10, PT, PT, R24.reuse, 0x28, RZ ;  /* 0x00000028180a7810 */ /* 0x040fe20007ffe0ff */
        /* <DEDUP_REMOVED lines=19> */
[----:B------:R-:W-:Y:S01]  /*5090*/  SHF.R.S32.HI R2, RZ, 0x1f, R5 ;  /* 0x0000001fff027819 */ /* 0x000fe20000011405 */
[C-C-:B------:R-:W-:Y:S01]  /*50a0*/  FFMA.FTZ R31, R25.reuse, R15, R26.reuse ;  /* 0x0000000f191f7223 */ /* 0x140fe2000001001a */
        /* <DEDUP_REMOVED lines=31> */
.L_x_1443:
        /* <DEDUP_REMOVED lines=17> */
.L_x_1445:
[----:B------:R-:W-:Y:S05]  /*53b0*/  BSYNC.RECONVERGENT B0 ;  /* 0x0000000000007941 */ /* 0x000fea0003800200 */
.L_x_1444:
        /* <DEDUP_REMOVED lines=19> */
.L_x_1446:
        /* <DEDUP_REMOVED lines=17> */
.L_x_1448:
[----:B------:R-:W-:Y:S05]  /*5600*/  BSYNC.RECONVERGENT B0 ;  /* 0x0000000000007941 */ /* 0x000fea0003800200 */
.L_x_1447:
        /* <DEDUP_REMOVED lines=19> */
.L_x_1449:
        /* <DEDUP_REMOVED lines=17> */
.L_x_1451:
[----:B------:R-:W-:Y:S05]  /*5850*/  BSYNC.RECONVERGENT B0 ;  /* 0x0000000000007941 */ /* 0x000fea0003800200 */
.L_x_1450:
        /* <DEDUP_REMOVED lines=19> */
.L_x_1452:
[----:B------:R-:W-:Y:S01]  /*5990*/  BSSY.RECONVERGENT B0, `(.L_x_1453) ;  /* 0x0000012000007945 */ /* 0x000fe20003800200 */
[----:B------:R-:W-:Y:S01]  /*59a0*/  FFMA.FTZ R30, R49, R20, -R30 ;  /* 0x00000014311e7223 */ /* 0x000fe2000001081e */
[----:B------:R-:W-:Y:S01]  /*59b0*/  SHF.R.S32.HI R9, RZ, 0x1f, R24 ;  /* 0x0000001fff097819 */ /* 0x000fe20000011418 */
        /* <DEDUP_REMOVED lines=15> */
.L_x_1454:
[----:B------:R-:W-:Y:S05]  /*5ab0*/  BSYNC.RECONVERGENT B0 ;  /* 0x0000000000007941 */ /* 0x000fea0003800200 */
.L_x_1453:
[----:B------:R-:W-:Y:S05]  /*5ac0*/  BRA.U !UP0, `(.L_x_1455) ;  /* 0x0000000108487547 */ /* 0x000fea000b800000 */
[----:B------:R-:W-:Y:S01]  /*5ad0*/  FFMA.FTZ R27, R49, R27, R52 ;  /* 0x0000001b311b7223 */ /* 0x000fe20000010034 */
[----:B------:R-:W-:-:S03]  /*5ae0*/  FFMA.FTZ R29, R0, R29, R53 ;  /* 0x0000001d001d7223 */ /* 0x000fc60000010035 */
[----:B-1----:R-:W-:Y:S01]  /*5af0*/  FMUL.FTZ R2, R27, -1.4426950216293334961 ;  /* 0xbfb8aa3b1b027820 */ /* 0x002fe20000410000 */
        /* <DEDUP_REMOVED lines=15> */
.L_x_1455:
[----:B------:R-:W-:Y:S01]  /*5bf0*/  ISETP.GE.AND.EX P0, PT, R9, UR9, PT, P0 ;  /* 0x0000000909007c0c */ /* 0x000fe2000bf06300 */
[----:B------:R-:W-:Y:S01]  /*5c00*/  FFMA.FTZ R32, R49, R36, -R32 ;  /* 0x0000002431207223 */ /* 0x000fe20000010820 */
[----:B------:R-:W-:Y:S01]  /*5c10*/  FFMA.FTZ R25, R0, R37, -R25 ;  /* 0x0000002500197223 */ /* 0x000fe20000010819 */
[----:B------:R-:W-:Y:S02]  /*5c20*/  BSSY.RECONVERGENT B0, `(.L_x_1456) ;  /* 0x000000e000007945 */ /* 0x000fe40003800200 */
[----:B------:R-:W-:Y:S01]  /*5c30*/  FMUL.FTZ R32, R32, UR16 ;  /* 0x0000001020207c20 */ /* 0x000fe20008410000 */
[----:B------:R-:W-:-:S07]  /*5c40*/  FMUL.FTZ R33, R25, UR16 ;  /* 0x0000001019217c20 */ /* 0x000fce0008410000 */
[----:B------:R-:W-:Y:S05]  /*5c50*/  @P0 BRA `(.L_x_1457) ;  /* 0x0000000000280947 */ /* 0x000fea0003800000 */
[----:B------:R-:W2:Y:S01]  /*5c60*/  LDCU.64 UR6, c[0x0][0x3f8] ;  /* 0x00007f00ff0677ac */ /* 0x000ea20008000a00 */
[----:B------:R-:W-:Y:S01]  /*5c70*/  MOV R59, R61 ;  /* 0x0000003d003b7202 */ /* 0x000fe20000000f00 */
[----:B------:R-:W1:Y:S01]  /*5c80*/  LDCU.64 UR8, c[0x0][0x380] ;  /* 0x00007000ff0877ac */ /* 0x000e620008000a00 */
[----:B--2---:R-:W-:Y:S02]  /*5c90*/  IMAD R9, R9, UR6, RZ ;  /* 0x0000000609097c24 */ /* 0x004fe4000f8e02ff */
[----:B------:R-:W-:-:S04]  /*5ca0*/  IMAD.WIDE.U32 R58, R24, UR6, R58 ;  /* 0x00000006183a7c25 */ /* 0x000fc8000f8e003a */
[----:B------:R-:W-:Y:S01]  /*5cb0*/  IMAD R9, R24, UR7, R9 ;  /* 0x0000000718097c24 */ /* 0x000fe2000f8e0209 */
[----:B-1----:R-:W-:-:S04]  /*5cc0*/  LEA R2, P0, R58, UR8, 0x2 ;  /* 0x000000083a027c11 */ /* 0x002fc8000f8010ff */
[----:B------:R-:W-:-:S04]  /*5cd0*/  IADD3 R9, PT, PT, R59, R9, RZ ;  /* 0x000000093b097210 */ /* 0x000fc80007ffe0ff */
[----:B------:R-:W-:-:S05]  /*5ce0*/  LEA.HI.X R3, R58, UR9, R9, 0x2, P0 ;  /* 0x000000093a037c11 */ /* 0x000fca00080f1409 */
[----:B------:R2:W-:Y:S02]  /*5cf0*/  STG.E.64 desc[UR14][R2.64], R32 ;  /* 0x0000002002007986 */ /* 0x0005e4000c101b0e */
.L_x_1457:
[----:B------:R-:W-:Y:S05]  /*5d00*/  BSYNC.RECONVERGENT B0 ;  /* 0x0000000000007941 */ /* 0x000fea0003800200 */
.L_x_1456:
[----:B------:R-:W3:Y:S01]  /*5d10*/  LDCU UR6, c[0x0][0x374] ;  /* 0x00006e80ff0677ac */ /* 0x000ee20008000800 */
[----:B------:R-:W4:Y:S01]  /*5d20*/  LDCU UR7, c[0x0][0x410] ;  /* 0x00008200ff0777ac */ /* 0x000f220008000800 */
[----:B------:R-:W4:Y:S01]  /*5d30*/  LDCU UR8, c[0x0][0x3e0] ;  /* 0x00007c00ff0877ac */ /* 0x000f220008000800 */
[----:B------:R-:W-:Y:S02]  /*5d40*/  UIADD3 UR4, UPT, UPT, UR4, 0x1, URZ ;  /* 0x0000000104047890 */ /* 0x000fe4000fffe0ff */
[----:B---3--:R-:W-:Y:S02]  /*5d50*/  UIADD3 UR5, UPT, UPT, UR6, UR5, URZ ;  /* 0x0000000506057290 */ /* 0x008fe4000fffe0ff */
[----:B----4-:R-:W-:-:S04]  /*5d60*/  UIMAD UR7, UR7, UR8, URZ ;  /* 0x00000008070772a4 */ /* 0x010fc8000f8e02ff */
[----:B------:R-:W-:-:S09]  /*5d70*/  UISETP.GE.AND UP0, UPT, UR5, UR7, UPT ;  /* 0x000000070500728c */ /* 0x000fd2000bf06270 */
[----:B------:R-:W-:Y:S05]  /*5d80*/  BRA.U !UP0, `(.L_x_1458) ;  /* 0xffffffa108f07547 */ /* 0x000fea000b83ffff */
.L_x_1415:
[----:B0-----:R-:W0:Y:S01]  /*5d90*/  LDC R4, c[0x0][0x370] ;  /* 0x0000dc00ff047b82 */ /* 0x001e220000000800 */
[----:B------:R-:W-:Y:S01]  /*5da0*/  ISETP.NE.AND P1, PT, R51, RZ, PT ;  /* 0x000000ff3300720c */ /* 0x000fe20003f25270 */
[----:B------:R-:W-:Y:S06]  /*5db0*/  BSSY.RECONVERGENT B0, `(.L_x_1459) ;  /* 0x000000d000007945 */ /* 0x000fec0003800200 */
[----:B------:R-:W3:Y:S08]  /*5dc0*/  LDC R7, c[0x0][0x374] ;  /* 0x0000dd00ff077b82 */ /* 0x000ef00000000800 */
[----:B-12---:R-:W1:Y:S01]  /*5dd0*/  LDC.64 R2, c[0x0][0x3c8] ;  /* 0x0000f200ff027b82 */ /* 0x006e620000000a00 */
[----:B0-----:R-:W-:-:S02]  /*5de0*/  ISETP.NE.AND P0, PT, R4, 0x1, PT ;  /* 0x000000010400780c */ /* 0x001fc40003f05270 */
[----:B---3--:R-:W-:-:S04]  /*5df0*/  SHF.L.U32 R0, R7, 0x1, RZ ;  /* 0x0000000107007819 */ /* 0x008fc800000006ff */
[----:B------:R-:W-:-:S05]  /*5e00*/  SEL R5, R0, RZ, P0 ;  /* 0x000000ff00057207 */ /* 0x000fca0000000000 */
[----:B-1----:R-:W-:Y:S01]  /*5e10*/  IMAD.WIDE.U32 R2, R5, 0x4, R2 ;  /* 0x0000000405027825 */ /* 0x002fe200078e0002 */
[----:B------:R-:W-:Y:S06]  /*5e20*/  @P1 BRA `(.L_x_1460) ;  /* 0x0000000000141947 */ /* 0x000fec0003800000 */
[----:B------:R-:W-:Y:S01]  /*5e30*/  HFMA2 R5, -RZ, RZ, 0, 5.9604644775390625e-08 ;  /* 0x00000001ff057431 */ /* 0x000fe200000001ff */
[----:B------:R-:W-:Y:S06]  /*5e40*/  MEMBAR.ALL.GPU ;  /* 0x0000000000007992 */ /* 0x000fec000000a000 */
[----:B------:R-:W-:-:S00]  /*5e50*/  ERRBAR ;  /* 0x00000000000079ab */ /* 0x000fc00000000000 */
[----:B------:R-:W-:Y:S06]  /*5e60*/  CGAERRBAR ;  /* 0x00000000000075ab */ /* 0x000fec0000000000 */
[----:B------:R0:W-:Y:S02]  /*5e70*/  REDG.E.ADD.S32.STRONG.GPU desc[UR14][R2.64], R5 ;  /* 0x000000050200798e */ /* 0x0001e4000c12e30e */
.L_x_1460:
[----:B------:R-:W-:Y:S05]  /*5e80*/  BSYNC.RECONVERGENT B0 ;  /* 0x0000000000007941 */ /* 0x000fea0003800200 */
.L_x_1459:
        /* <DEDUP_REMOVED lines=11> */
.L_x_1462:
[----:B------:R-:W2:Y:S04]  /*5f40*/  LDG.E.STRONG.GPU R5, desc[UR14][R2.64] ;  /* 0x0000000e02057981 */ /* 0x000ea8000c1ef900 */
[----:B--2---:R-:W-:Y:S01]  /*5f50*/  CCTL.IVALL ;  /* 0x00000000ff00798f */ /* 0x004fe20002000000 */
[----:B------:R-:W-:Y:S05]  /*5f60*/  YIELD ;  /* 0x0000000000007946 */ /* 0x000fea0003800000 */
[----:B------:R-:W-:-:S13]  /*5f70*/  ISETP.NE.AND P0, PT, R5, R0, PT ;  /* 0x000000000500720c */ /* 0x000fda0003f05270 */
[----:B------:R-:W-:Y:S05]  /*5f80*/  @P0 BRA `(.L_x_1462) ;  /* 0xfffffffc00ec0947 */ /* 0x000fea000383ffff */
.L_x_1461:
        /* <DEDUP_REMOVED lines=31> */
[----:B------:R-:W-:Y:S01]  /*6180*/  IMAD.WIDE.U32 R8, R12, 0x3, RZ ;  /* 0x000000030c087825 */ /* 0x000fe200078e00ff */
[----:B------:R-:W-:-:S03]  /*6190*/  LEA R5, R13, R13, 0x1 ;  /* 0x0000000d0d057211 */ /* 0x000fc600078e08ff */
[----:B------:R-:W-:Y:S01]  /*61a0*/  IMAD.WIDE.U32.X R6, R15, -0x77777778, R10, P0 ;  /* 0x888888880f067825 */ /* 0x000fe200000e040a */
[----:B------:R-:W-:-:S04]  /*61b0*/  IADD3 R5, PT, PT, R9, R5, RZ ;  /* 0x0000000509057210 */ /* 0x000fc80007ffe0ff */
[----:B------:R-:W-:Y:S02]  /*61c0*/  SHF.R.U64 R2, R6, 0x8, R7 ;  /* 0x0000000806027819 */ /* 0x000fe40000001207 */
[----:B------:R-:W-:Y:S02]  /*61d0*/  LEA.HI R28, P2, R5, R8, RZ, 0x1 ;  /* 0x00000008051c7211 */ /* 0x000fe400078508ff */
[----:B------:R-:W-:Y:S02]  /*61e0*/  IADD3 R2, P0, PT, R2, R14, RZ ;  /* 0x0000000e02027210 */ /* 0x000fe40007f1e0ff */
[----:B------:R-:W-:Y:S02]  /*61f0*/  IADD3.X R5, PT, PT, RZ, R5, RZ, P2, !PT ;  /* 0x00000005ff057210 */ /* 0x000fe400017fe4ff */
[----:B------:R-:W-:Y:S02]  /*6200*/  LOP3.LUT R10, R2, 0x3, RZ, 0xc0, !PT ;  /* 0x00000003020a7812 */ /* 0x000fe400078ec0ff */
[----:B------:R-:W-:-:S02]  /*6210*/  LEA.HI.X R6, R7, RZ, RZ, 0x18, P0 ;  /* 0x000000ff07067211 */ /* 0x000fc400000fc4ff */
[----:B------:R-:W-:Y:S02]  /*6220*/  ISETP.NE.U32.AND P1, PT, R10, 0x3, PT ;  /* 0x000000030a00780c */ /* 0x000fe40003f25070 */
[----:B------:R-:W-:Y:S02]  /*6230*/  ISETP.GE.U32.AND P0, PT, R2, 0x3, PT ;  /* 0x000000030200780c */ /* 0x000fe40003f06070 */
[----:B------:R-:W-:Y:S02]  /*6240*/  ISETP.NE.AND.EX P1, PT, RZ, RZ, PT, P1 ;  /* 0x000000ffff00720c */ /* 0x000fe40003f25310 */
[----:B------:R-:W-:Y:S02]  /*6250*/  ISETP.GE.U32.AND.EX P0, PT, R6, RZ, PT, P0 ;  /* 0x000000ff0600720c */ /* 0x000fe40003f06100 */
[--C-:B------:R-:W-:Y:S02]  /*6260*/  SHF.R.S64 R28, R28, 0x1, R5.reuse ;  /* 0x000000011c1c7819 */ /* 0x100fe40000001005 */
[----:B------:R-:W-:-:S07]  /*6270*/  SHF.R.S32.HI R33, RZ, 0x1, R5 ;  /* 0x00000001ff217819 */ /* 0x000fce0000011405 */
        /* <DEDUP_REMOVED lines=12> */
[----:B------:R-:W-:-:S02]  /*6340*/  SHF.L.U32 R29, R13, 0x2, RZ ;  /* 0x000000020d1d7819 */ /* 0x000fc400000006ff */
[----:B------:R-:W-:Y:S02]  /*6350*/  SHF.L.U64.HI R31, R0, 0x2, R3 ;  /* 0x00000002001f7819 */ /* 0x000fe40000010203 */
[----:B0-----:R-:W-:Y:S02]  /*6360*/  IADD3 R25, P1, PT, R21, UR6, RZ ;  /* 0x0000000615197c10 */ /* 0x001fe4000ff3e0ff */
[----:B------:R-:W-:Y:S02]  /*6370*/  IADD3 R4, PT, PT, R7, UR4, RZ ;  /* 0x0000000407047c10 */ /* 0x000fe4000fffe0ff */
[----:B-1----:R-:W-:Y:S02]  /*6380*/  IADD3 R23, P2, PT, R21, UR8, RZ ;  /* 0x0000000815177c10 */ /* 0x002fe4000ff5e0ff */
[----:B------:R-:W-:Y:S01]  /*6390*/  MOV R51, R6 ;  /* 0x0000000600337202 */ /* 0x000fe20000000f00 */
[----:B------:R-:W-:Y:S01]  /*63a0*/  IMAD.WIDE.U32 R6, R12, 0x4, RZ ;  /* 0x000000040c067825 */ /* 0x000fe200078e00ff */
[----:B------:R-:W-:-:S02]  /*63b0*/  IADD3.X R26, PT, PT, R22, UR7, RZ, P1, !PT ;  /* 0x00000007161a7c10 */ /* 0x000fc40008ffe4ff */
[C---:B------:R-:W-:Y:S02]  /*63c0*/  IADD3.X R24, PT, PT, R22.reuse, UR9, RZ, P2, !PT ;  /* 0x0000000916187c10 */ /* 0x040fe400097fe4ff */
[----:B--2---:R-:W-:Y:S02]  /*63d0*/  IADD3 R21, P1, PT, R21, UR10, RZ ;  /* 0x0000000a15157c10 */ /* 0x004fe4000ff3e0ff */
[----:B------:R-:W-:Y:S02]  /*63e0*/  IADD3 R18, P2, PT, RZ, -R5, RZ ;  /* 0x80000005ff127210 */ /* 0x000fe40007f5e0ff */
[----:B------:R-:W-:Y:S02]  /*63f0*/  IADD3.X R22, PT, PT, R22, UR11, RZ, P1, !PT ;  /* 0x0000000b16167c10 */ /* 0x000fe40008ffe4ff */
[----:B------:R-:W-:Y:S02]  /*6400*/  SHF.L.U64.HI R27, R28, 0x2, R33 ;  /* 0x000000021c1b7819 */ /* 0x000fe40000010221 */
[----:B------:R-:W-:-:S02]  /*6410*/  IADD3 R29, PT, PT, R7, R29, RZ ;  /* 0x0000001d071d7210 */ /* 0x000fc40007ffe0ff */
[----:B------:R-:W-:-:S07]  /*6420*/  IADD3.X R20, PT, PT, RZ, -0x1, RZ, P2, !PT ;  /* 0xffffffffff147810 */ /* 0x000fce00017fe4ff */
.L_x_1465:
        /* <DEDUP_REMOVED lines=25> */
[----:B------:R-:W-:Y:S02]  /*65c0*/  MOV R11, R24 ;  /* 0x00000018000b7202 */ /* 0x000fe40000000f00 */
[----:B---3--:R-:W-:Y:S01]  /*65d0*/  F2FP.BF16.F32.PACK_AB R19, R17, R14 ;  /* 0x0000000e1113723e */ /* 0x008fe200000010ff */
[----:B------:R0:W-:Y:S04]  /*65e0*/  STG.E desc[UR14][R8.64], R5 ;  /* 0x0000000508007986 */ /* 0x0001e8000c10190e */
[----:B------:R0:W-:Y:S01]  /*65f0*/  STG.E desc[UR14][R10.64], R19 ;  /* 0x000000130a007986 */ /* 0x0001e2000c10190e */
[----:B------:R-:W-:Y:S01]  /*6600*/  IADD3.X R24, PT, PT, RZ, R24, RZ, P3, !PT ;  /* 0x00000018ff187210 */ /* 0x000fe20001ffe4ff */
[----:B------:R-:W-:Y:S06]  /*6610*/  @P1 BRA `(.L_x_1465) ;  /* 0xfffffffc00841947 */ /* 0x000fec000383ffff */
.L_x_1464:
[----:B------:R-:W-:Y:S05]  /*6620*/  BSYNC.RECONVERGENT B0 ;  /* 0x0000000000007941 */ /* 0x000fea0003800200 */
.L_x_1463:
        /* <DEDUP_REMOVED lines=10> */
.L_x_1466:
[C---:B------:R-:W-:Y:S02]  /*66d0*/  SHF.L.U32 R2, R51.reuse, 0x2, RZ ;  /* 0x0000000233027819 */ /* 0x040fe400000006ff */
[----:B------:R-:W-:Y:S02]  /*66e0*/  SHF.L.U64.HI R12, R51, 0x2, R4 ;  /* 0x00000002330c7819 */ /* 0x000fe40000010204 */
[----:B-1----:R-:W-:-:S04]  /*66f0*/  IADD3 R4, P0, PT, R2, UR4, RZ ;  /* 0x0000000402047c10 */ /* 0x002fc8000ff1e0ff */
[----:B---3--:R-:W-:Y:S02]  /*6700*/  IADD3.X R5, PT, PT, R12, UR5, RZ, P0, !PT ;  /* 0x000000050c057c10 */ /* 0x008fe400087fe4ff */
[C---:B------:R-:W-:Y:S02]  /*6710*/  IADD3 R6, P0, PT, R4.reuse, R17, RZ ;  /* 0x0000001104067210 */ /* 0x040fe40007f1e0ff */
[C---:B------:R-:W-:Y:S02]  /*6720*/  IADD3 R10, P2, PT, R4.reuse, R23, RZ ;  /* 0x00000017040a7210 */ /* 0x040fe40007f5e0ff */
[C---:B------:R-:W-:Y:S02]  /*6730*/  IADD3.X R7, PT, PT, R5.reuse, R15, RZ, P0, !PT ;  /* 0x0000000f05077210 */ /* 0x040fe400007fe4ff */
        /* <DEDUP_REMOVED lines=72> */
[----:B------:R-:W-:Y:S02]  /*6bc0*/  ISETP.GT.AND.EX P0, PT, R3, RZ, PT, P0 ;  /* 0x000000ff0300720c */ /* 0x000fe40003f04300 */
[----:B----4-:R-:W-:Y:S02]  /*6bd0*/  F2FP.BF16.F32.PACK_AB R11, R11, R4 ;  /* 0x000000040b0b723e */ /* 0x010fe400000010ff */
[----:B-----5:R-:W-:-:S03]  /*6be0*/  F2FP.BF16.F32.PACK_AB R5, R9, R6 ;  /* 0x000000060905723e */ /* 0x020fc600000010ff */
[----:B------:R3:W-:Y:S04]  /*6bf0*/  STG.E desc[UR14][R28.64], R11 ;  /* 0x0000000b1c007986 */ /* 0x0007e8000c10190e */
[----:B------:R3:W-:Y:S01]  /*6c00*/  STG.E desc[UR14][R26.64], R5 ;  /* 0x000000051a007986 */ /* 0x0007e2000c10190e */
[----:B------:R-:W-:Y:S01]  /*6c10*/  HFMA2 R4, -RZ, RZ, 0, 0 ;  /* 0x00000000ff047431 */ /* 0x000fe200000001ff */
[----:B------:R-:W-:Y:S06]  /*6c20*/  @P0 BRA `(.L_x_1466) ;  /* 0xfffffff800a80947 */ /* 0x000fec000383ffff */
[----:B------:R-:W-:Y:S05]  /*6c30*/  EXIT ;  /* 0x000000000000794d */ /* 0x000fea0003800000 */
.L_x_1467:
        /* <DEDUP_REMOVED lines=12> */
.L_x_4908:


//--------------------- .text._Z35group_norm_nhwc_bwd_one_pass_kernelI11Fp32IOBf16WLi128ELi120ELi480EEv26Group_norm_nhwc_bwd_params --------------------------
	.section	.text._Z35group_norm_nhwc_bwd_one_pass_kernelI11Fp32IOBf16WLi128ELi120ELi480EEv26Group_norm_nhwc_bwd_params,"ax",@progbits
	.align	128
        .global         _Z35group_norm_nhwc_bwd_one_pass_kernelI11Fp32IOBf16WLi128ELi120ELi480EEv26Group_norm_nhwc_bwd_params
        .type           _Z35group_norm_nhwc_bwd_one_pass_kernelI11Fp32IOBf16WLi128ELi120ELi480EEv26Group_norm_nhwc_bwd_params,@function
        .size           _Z35group_norm_nhwc_bwd_one_pass_kernelI11Fp32IOBf16WLi128ELi120ELi480EEv26Group_norm_nhwc_bwd_params,(.L_x_4909 - _Z35group_norm_nhwc_bwd_one_pass_kernelI11Fp32IOBf16WLi128ELi120ELi480EEv26Group_norm_nhwc_bwd_params)
        .other          _Z35group_norm_nhwc_bwd_one_pass_kernelI11Fp32IOBf16WLi128ELi120ELi480EEv26Group_norm_nhwc_bwd_params,@"STO_CUDA_ENTRY STV_DEFAULT"
_Z35group_norm_nhwc_bwd_one_pass_kernelI11Fp32IOBf16WLi128ELi120ELi480EEv26Group_norm_nhwc_bwd_params:
.text._Z35group_norm_nhwc_bwd_one_pass_kernelI11Fp32IOBf16WLi128ELi120ELi480EEv26Group_norm_nhwc_bwd_params:
        /* <DEDUP_REMOVED lines=48> */
.L_x_1535:
[----:B0-----:R-:W0:Y:S01]  /*0300*/  LDC R9, c[0x0][0x410] ;  /* 0x00010400ff097b82 */ /* 0x001e220000000800 */
[----:B-1----:R-:W1:Y:S01]  /*0310*/  LDCU.128 UR12, c[0x0][0x400] ;  /* 0x00008000ff0c77ac */ /* 0x002e620008000c00 */
[----:B--2---:R-:W-:Y:S02]  /*0320*/  SHF.R.S32.HI R11, RZ, 0x1f, R112 ;  /* 0x0000001fff0b7819 */ /* 0x004fe40000011470 */
[----:B------:R-:W-:Y:S02]  /*0330*/  ISETP.GE.AND P1, PT, R98, RZ, PT ;  /* 0x000000ff6200720c */ /* 0x000fe40003f26270 */
[----:B----4-:R-:W-:Y:S02]  /*0340*/  SHF.R.S32.HI R15, RZ, 0x1f, R111 ;  /* 0x0000001fff0f7819 */ /* 0x010fe4000001146f */
[----:B------:R-:W-:Y:S02]  /*0350*/  IADD3 R25, PT, PT, R112, 0x10, RZ ;  /* 0x0000001070197810 */ /* 0x000fe40007ffe0ff */
[----:B------:R-:W-:-:S02]  /*0360*/  LOP3.LUT R72, R100, 0xffff, RZ, 0xc0, !PT ;  /* 0x0000ffff64487812 */ /* 0x000fc400078ec0ff */
[----:B------:R-:W-:Y:S02]  /*0370*/  SHF.R.S32.HI R31, RZ, 0x1f, R25 ;  /* 0x0000001fff1f7819 */ /* 0x000fe40000011419 */
[C---:B------:R-:W-:Y:S02]  /*0380*/  IADD3 R27, PT, PT, R112.reuse, 0x8, RZ ;  /* 0x00000008701b7810 */ /* 0x040fe40007ffe0ff */
[C---:B------:R-:W-:Y:S02]  /*0390*/  IADD3 R35, PT, PT, R112.reuse, 0x18, RZ ;  /* 0x0000001870237810 */ /* 0x040fe40007ffe0ff */
[----:B------:R-:W-:Y:S02]  /*03a0*/  SHF.R.S32.HI R29, RZ, 0x1f, R27 ;  /* 0x0000001fff1d7819 */ /* 0x000fe4000001141b */
[----:B-1----:R-:W-:Y:S02]  /*03b0*/  ISETP.GE.U32.AND P2, PT, R112, UR12, PT ;  /* 0x0000000c70007c0c */ /* 0x002fe4000bf46070 */
[----:B------:R-:W-:-:S02]  /*03c0*/  SHF.R.S32.HI R39, RZ, 0x1f, R35 ;  /* 0x0000001fff277819 */ /* 0x000fc40000011423 */
[----:B0-----:R-:W-:Y:S02]  /*03d0*/  IABS R5, R9 ;  /* 0x0000000900057213 */ /* 0x001fe40000000000 */
[----:B------:R-:W-:Y:S02]  /*03e0*/  ISETP.GE.AND.EX P2, PT, R11, UR13, PT, P2 ;  /* 0x0000000d0b007c0c */ /* 0x000fe4000bf46320 */
[----:B------:R-:W0:Y:S01]  /*03f0*/  I2F.RP R4, R5 ;  /* 0x0000000500047306 */ /* 0x000e220000209400 */
[----:B------:R-:W-:-:S04]  /*0400*/  IADD3 R41, PT, PT, R112, 0x20, RZ ;  /* 0x0000002070297810 */ /* 0x000fc80007ffe0ff */
[----:B------:R-:W-:-:S06]  /*0410*/  SHF.R.S32.HI R43, RZ, 0x1f, R41 ;  /* 0x0000001fff2b7819 */ /* 0x000fcc0000011429 */
[----:B------:R-:W1:Y:S01]  /*0420*/  @!P2 LDC.64 R20, c[0x0][0x3a0] ;  /* 0x0000e800ff14ab82 */ /* 0x000e620000000a00 */
[----:B0-----:R-:W0:Y:S07]  /*0430*/  MUFU.RCP R4, R4 ;  /* 0x0000000400047308 */ /* 0x001e2e0000001000 */
[----:B------:R-:W2:Y:S01]  /*0440*/  @!P2 LDC.64 R18, c[0x0][0x398] ;  /* 0x0000e600ff12ab82 */ /* 0x000ea20000000a00 */
[----:B0--3--:R-:W-:-:S04]  /*0450*/  IADD3 R2, PT, PT, R4, 0xffffffe, RZ ;  /* 0x0ffffffe04027810 */ /* 0x009fc80007ffe0ff */
[----:B------:R0:W3:Y:S02]  /*0460*/  F2I.FTZ.U32.TRUNC.NTZ R3, R2 ;  /* 0x0000000200037305 */ /* 0x0000e4000021f000 */
[----:B0-----:R-:W-:Y:S02]  /*0470*/  MOV R2, RZ ;  /* 0x000000ff00027202 */ /* 0x001fe40000000f00 */
[----:B---3--:R-:W-:-:S05]  /*0480*/  IADD3 R6, PT, PT, RZ, -R3, RZ ;  /* 0x80000003ff067210 */ /* 0x008fca0007ffe0ff */
        /* <DEDUP_REMOVED lines=17> */
[----:B------:R-:W-:Y:S02]  /*05a0*/  ISETP.GE.U32.AND P5, PT, R111, UR12, PT ;  /* 0x0000000c6f007c0c */ /* 0x000fe4000bfa6070 */
[----:B------:R-:W-:Y:S02]  /*05b0*/  LOP3.LUT R5, RZ, R9, RZ, 0x33, !PT ;  /* 0x00000009ff057212 */ /* 0x000fe400078e33ff */
[----:B------:R-:W-:Y:S02]  /*05c0*/  ISETP.GE.AND.EX P5, PT, R15, UR13, PT, P5 ;  /* 0x0000000d0f007c0c */ /* 0x000fe4000bfa6350 */
[----:B------:R-:W-:Y:S02]  /*05d0*/  @!P1 IADD3 R4, PT, PT, -R4, RZ, RZ ;  /* 0x000000ff04049210 */ /* 0x000fe40007ffe1ff */
[----:B------:R-:W-:-:S02]  /*05e0*/  @P0 IADD3 R3, PT, PT, R3, 0x1, RZ ;  /* 0x0000000103030810 */ /* 0x000fc40007ffe0ff */
[----:B------:R-:W-:Y:S01]  /*05f0*/  SEL R117, R5, R4, !P4 ;  /* 0x0000000405757207 */ /* 0x000fe20006000000 */
[----:B0-----:R-:W-:Y:S01]  /*0600*/  @!P2 IMAD R4, R11, R6, RZ ;  /* 0x000000060b04a224 */ /* 0x001fe200078e02ff */
[----:B------:R-:W-:Y:S02]  /*0610*/  @!P3 IADD3 R3, PT, PT, -R3, RZ, RZ ;  /* 0x000000ff0303b210 */ /* 0x000fe40007ffe1ff */
[----:B------:R-:W-:Y:S01]  /*0620*/  ISETP.GE.U32.AND P3, PT, R27, UR12, PT ;  /* 0x0000000c1b007c0c */ /* 0x000fe2000bf66070 */
[----:B------:R-:W-:Y:S01]  /*0630*/  IMAD R73, R117, 0x78, RZ ;  /* 0x0000007875497824 */ /* 0x000fe200078e02ff */
[----:B------:R-:W-:Y:S01]  /*0640*/  SEL R3, R5, R3, !P4 ;  /* 0x0000000305037207 */ /* 0x000fe20006000000 */
[----:B------:R-:W0:Y:S01]  /*0650*/  @!P5 LDC.64 R8, c[0x0][0x3f8] ;  /* 0x0000fe00ff08db82 */ /* 0x000e220000000a00 */
[----:B------:R-:W-:Y:S01]  /*0660*/  ISETP.GE.U32.AND P4, PT, R25, UR12, PT ;  /* 0x0000000c19007c0c */ /* 0x000fe2000bf86070 */
[----:B------:R-:W-:Y:S01]  /*0670*/  @!P2 IMAD R7, R112, R7, R4 ;  /* 0x000000077007a224 */ /* 0x000fe200078e0204 */
[----:B------:R-:W-:-:S02]  /*0680*/  SHF.R.S32.HI R2, RZ, 0x1f, R3 ;  /* 0x0000001fff027819 */ /* 0x000fc40000011403 */
[----:B------:R-:W-:Y:S02]  /*0690*/  IADD3 R120, P0, PT, R73, R72, RZ ;  /* 0x0000004849787210 */ /* 0x000fe40007f1e0ff */
[----:B------:R-:W-:Y:S01]  /*06a0*/  ISETP.GE.AND.EX P4, PT, R31, UR13, PT, P4 ;  /* 0x0000000d1f007c0c */ /* 0x000fe2000bf86340 */
[----:B------:R-:W-:Y:S01]  /*06b0*/  IMAD R2, R2, UR14, RZ ;  /* 0x0000000e02027c24 */ /* 0x000fe2000f8e02ff */
[----:B------:R-:W-:Y:S01]  /*06c0*/  LEA.HI.X.SX32 R121, R73, RZ, 0x1, P0 ;  /* 0x000000ff49797211 */ /* 0x000fe200000f0eff */
[----:B------:R-:W3:Y:S01]  /*06d0*/  @!P5 LDC.64 R10, c[0x0][0x3a0] ;  /* 0x0000e800ff0adb82 */ /* 0x000ee20000000a00 */
[----:B------:R-:W-:Y:S01]  /*06e0*/  ISETP.GE.AND.EX P3, PT, R29, UR13, PT, P3 ;  /* 0x0000000d1d007c0c */ /* 0x000fe2000bf66330 */
[C---:B------:R-:W-:Y:S02]  /*06f0*/  IMAD R123, R3.reuse, UR15, R2 ;  /* 0x0000000f037b7c24 */ /* 0x040fe4000f8e0202 */
[----:B------:R-:W-:-:S04]  /*0700*/  IMAD.WIDE.U32 R120, R3, UR14, R120 ;  /* 0x0000000e03787c25 */ /* 0x000fc8000f8e0078 */
[----:B------:R-:W4:Y:S01]  /*0710*/  @!P5 LDC.64 R12, c[0x0][0x398] ;  /* 0x0000e600ff0cdb82 */ /* 0x000f220000000a00 */
[----:B------:R-:W-:Y:S02]  /*0720*/  IADD3 R123, PT, PT, R121, R123, RZ ;  /* 0x0000007b797b7210 */ /* 0x000fe40007ffe0ff */
[----:B------:R-:W-:-:S05]  /*0730*/  @!P2 MOV R122, R120 ;  /* 0x00000078007aa202 */ /* 0x000fca0000000f00 */
[----:B------:R-:W3:Y:S01]  /*0740*/  @!P4 LDC.64 R4, c[0x0][0x3f8] ;  /* 0x0000fe00ff04cb82 */ /* 0x000ee20000000a00 */
[----:B------:R-:W-:-:S04]  /*0750*/  @!P2 IMAD.WIDE.U32 R2, R112, R6, R122 ;  /* 0x000000067002a225 */ /* 0x000fc800078e007a */
[----:B0-----:R-:W-:Y:S01]  /*0760*/  @!P5 IMAD R6, R15, R8, RZ ;  /* 0x000000080f06d224 */ /* 0x001fe200078e02ff */
[----:B------:R-:W-:Y:S02]  /*0770*/  @!P2 IADD3 R3, PT, PT, R3, R7, RZ ;  /* 0x000000070303a210 */ /* 0x000fe40007ffe0ff */
[----:B------:R-:W-:Y:S01]  /*0780*/  @!P5 MOV R7, R123 ;  /* 0x0000007b0007d202 */ /* 0x000fe20000000f00 */
[C---:B------:R-:W-:Y:S01]  /*0790*/  @!P5 IMAD R9, R111.reuse, R9, R6 ;  /* 0x000000096f09d224 */ /* 0x040fe200078e0206 */
[----:B------:R-:W-:Y:S01]  /*07a0*/  @!P5 MOV R6, R120 ;  /* 0x000000780006d202 */ /* 0x000fe20000000f00 */
[----:B------:R-:W0:Y:S01]  /*07b0*/  @!P4 LDC.64 R16, c[0x0][0x3a0] ;  /* 0x0000e800ff10cb82 */ /* 0x000e220000000a00 */
[C---:B------:R-:W-:Y:S02]  /*07c0*/  @!P2 SHF.L.U32 R23, R2.reuse, 0x2, RZ ;  /* 0x000000020217a819 */ /* 0x040fe400000006ff */
[----:B------:R-:W-:Y:S01]  /*07d0*/  @!P2 SHF.L.U64.HI R22, R2, 0x2, R3 ;  /* 0x000000020216a819 */ /* 0x000fe20000010203 */
[----:B------:R-:W-:Y:S01]  /*07e0*/  @!P5 IMAD.WIDE.U32 R6, R111, R8, R6 ;  /* 0x000000086f06d225 */ /* 0x000fe200078e0006 */
[----:B-1----:R-:W-:-:S02]  /*07f0*/  @!P2 IADD3 R20, P1, PT, R23, R20, RZ ;  /* 0x000000141714a210 */ /* 0x002fc40007f3e0ff */
[----:B--2---:R-:W-:Y:S01]  /*0800*/  @!P2 IADD3 R18, P0, PT, R23, R18, RZ ;  /* 0x000000121712a210 */ /* 0x004fe20007f1e0ff */
[----:B------:R-:W1:Y:S01]  /*0810*/  @!P3 LDC.64 R2, c[0x0][0x3f8] ;  /* 0x0000fe00ff02bb82 */ /* 0x000e620000000a00 */
[----:B------:R-:W-:Y:S02]  /*0820*/  @!P5 IADD3 R9, PT, PT, R7, R9, RZ ;  /* 0x000000090709d210 */ /* 0x000fe40007ffe0ff */
[C---:B------:R-:W-:Y:S02]  /*0830*/  @!P5 SHF.L.U32 R7, R6.reuse, 0x2, RZ ;  /* 0x000000020607d819 */ /* 0x040fe400000006ff */
[----:B------:R-:W-:Y:S01]  /*0840*/  @!P5 SHF.L.U64.HI R8, R6, 0x2, R9 ;  /* 0x000000020608d819 */ /* 0x000fe20000010209 */
[----:B---3--:R-:W-:Y:S01]  /*0850*/  @!P4 IMAD R6, R31, R4, RZ ;  /* 0x000000041f06c224 */ /* 0x008fe200078e02ff */
[----:B------:R-:W-:Y:S01]  /*0860*/  @!P2 IADD3.X R21, PT, PT, R22, R21, RZ, P1, !PT ;  /* 0x000000151615a210 */ /* 0x000fe20000ffe4ff */
[----:B------:R-:W2:Y:S01]  /*0870*/  @!P4 LDC.64 R14, c[0x0][0x398] ;  /* 0x0000e600ff0ecb82 */ /* 0x000ea20000000a00 */
[----:B------:R-:W-:Y:S01]  /*0880*/  @!P5 IADD3 R10, P1, PT, R7, R10, RZ ;  /* 0x0000000a070ad210 */ /* 0x000fe20007f3e0ff */
[----:B------:R-:W-:Y:S01]  /*0890*/  @!P4 IMAD R9, R25, R5, R6 ;  /* 0x000000051909c224 */ /* 0x000fe200078e0206 */
[----:B----4-:R-:W-:-:S02]  /*08a0*/  @!P5 IADD3 R12, P6, PT, R7, R12, RZ ;  /* 0x0000000c070cd210 */ /* 0x010fc40007fde0ff */
[----:B------:R-:W-:Y:S02]  /*08b0*/  @!P4 MOV R6, R120 ;  /* 0x000000780006c202 */ /* 0x000fe40000000f00 */
[----:B------:R-:W-:Y:S02]  /*08c0*/  @!P4 MOV R7, R123 ;  /* 0x0000007b0007c202 */ /* 0x000fe40000000f00 */
[----:B------:R-:W-:Y:S02]  /*08d0*/  @!P2 IADD3.X R19, PT, PT, R22, R19, RZ, P0, !PT ;  /* 0x000000131613a210 */ /* 0x000fe400007fe4ff */
[----:B------:R-:W-:Y:S01]  /*08e0*/  ISETP.GE.U32.AND P0, PT, R35, UR12, PT ;  /* 0x0000000c23007c0c */ /* 0x000fe2000bf06070 */
[----:B------:R-:W-:Y:S01]  /*08f0*/  @!P4 IMAD.WIDE.U32 R4, R25, R4, R6 ;  /* 0x000000041904c225 */ /* 0x000fe200078e0006 */
[----:B------:R-:W-:Y:S01]  /*0900*/  @!P5 IADD3.X R11, PT, PT, R8, R11, RZ, P1, !PT ;  /* 0x0000000b080bd210 */ /* 0x000fe20000ffe4ff */
[----:B------:R-:W3:Y:S01]  /*0910*/  @!P3 LDC.64 R24, c[0x0][0x3a0] ;  /* 0x0000e800ff18bb82 */ /* 0x000ee20000000a00 */
[----:B------:R-:W-:Y:S01]  /*0920*/  ISETP.GE.AND.EX P0, PT, R39, UR13, PT, P0 ;  /* 0x0000000d27007c0c */ /* 0x000fe2000bf06300 */
[----:B-1----:R-:W-:Y:S01]  /*0930*/  @!P3 IMAD R6, R29, R2, RZ ;  /* 0x000000021d06b224 */ /* 0x002fe200078e02ff */
[----:B------:R-:W-:-:S02]  /*0940*/  @!P4 IADD3 R7, PT, PT, R5, R9, RZ ;  /* 0x000000090507c210 */ /* 0x000fc40007ffe0ff */
[C---:B------:R-:W-:Y:S01]  /*0950*/  @!P4 SHF.L.U32 R5, R4.reuse, 0x2, RZ ;  /* 0x000000020405c819 */ /* 0x040fe200000006ff */
[----:B------:R-:W-:Y:S01]  /*0960*/  @!P3 IMAD R3, R27, R3, R6 ;  /* 0x000000031b03b224 */ /* 0x000fe200078e0206 */
[----:B------:R-:W-:Y:S01]  /*0970*/  @!P4 SHF.L.U64.HI R4, R4, 0x2, R7 ;  /* 0x000000020404c819 */ /* 0x000fe20000010207 */
[----:B------:R-:W1:Y:S01]  /*0980*/  @!P3 LDC.64 R22, c[0x0][0x398] ;  /* 0x0000e600ff16bb82 */ /* 0x000e620000000a00 */
[----:B0-----:R-:W-:Y:S02]  /*0990*/  @!P4 IADD3 R16, P1, PT, R5, R16, RZ ;  /* 0x000000100510c210 */ /* 0x001fe40007f3e0ff */
[----:B------:R-:W-:Y:S02]  /*09a0*/  @!P3 MOV R6, R120 ;  /* 0x000000780006b202 */ /* 0x000fe40000000f00 */
[----:B------:R-:W-:Y:S02]  /*09b0*/  @!P4 IADD3.X R17, PT, PT, R4, R17, RZ, P1, !PT ;  /* 0x000000110411c210 */ /* 0x000fe40000ffe4ff */
[----:B------:R-:W-:Y:S01]  /*09c0*/  ISETP.GE.U32.AND P1, PT, R41, UR12, PT ;  /* 0x0000000c29007c0c */ /* 0x000fe2000bf26070 */
[----:B------:R-:W0:Y:S01]  /*09d0*/  @!P0 LDC.64 R30, c[0x0][0x3f8] ;  /* 0x0000fe00ff1e8b82 */ /* 0x000e220000000a00 */
[----:B------:R-:W-:-:S02]  /*09e0*/  @!P3 MOV R7, R123 ;  /* 0x0000007b0007b202 */ /* 0x000fc40000000f00 */
[----:B------:R-:W-:Y:S02]  /*09f0*/  ISETP.GE.AND.EX P1, PT, R43, UR13, PT, P1 ;  /* 0x0000000d2b007c0c */ /* 0x000fe4000bf26310 */
[----:B------:R-:W-:Y:S01]  /*0a00*/  @!P5 IADD3.X R13, PT, PT, R8, R13, RZ, P6, !PT ;  /* 0x0000000d080dd210 */ /* 0x000fe200037fe4ff */
[----:B------:R-:W-:Y:S01]  /*0a10*/  @!P3 IMAD.WIDE.U32 R6, R27, R2, R6 ;  /* 0x000000021b06b225 */ /* 0x000fe200078e0006 */
[----:B--2---:R-:W-:Y:S01]  /*0a20*/  @!P4 IADD3 R14, P6, PT, R5, R14, RZ ;  /* 0x0000000e050ec210 */ /* 0x004fe20007fde0ff */
[----:B------:R-:W2:Y:S01]  /*0a30*/  @!P0 LDC.64 R36, c[0x0][0x3a0] ;  /* 0x0000e800ff248b82 */ /* 0x000ea20000000a00 */
[----:B------:R-:W-:Y:S02]  /*0a40*/  MOV R2, RZ ;  /* 0x000000ff00027202 */ /* 0x000fe40000000f00 */
[----:B------:R-:W-:Y:S02]  /*0a50*/  @!P3 IADD3 R7, PT, PT, R7, R3, RZ ;  /* 0x000000030707b210 */ /* 0x000fe40007ffe0ff */
[----:B------:R-:W-:-:S02]  /*0a60*/  @!P4 IADD3.X R15, PT, PT, R4, R15, RZ, P6, !PT ;  /* 0x0000000f040fc210 */ /* 0x000fc400037fe4ff */
[----:B------:R-:W-:Y:S02]  /*0a70*/  CS2R R4, SRZ ;  /* 0x0000000000047805 */ /* 0x000fe4000001ff00 */
[----:B------:R-:W-:Y:S01]  /*0a80*/  MOV R3, RZ ;  /* 0x000000ff00037202 */ /* 0x000fe20000000f00 */
[----:B------:R-:W4:Y:S01]  /*0a90*/  @!P1 LDC.64 R28, c[0x0][0x3f8] ;  /* 0x0000fe00ff1c9b82 */ /* 0x000f220000000a00 */
[C---:B------:R-:W-:Y:S02]  /*0aa0*/  @!P3 SHF.L.U32 R33, R6.reuse, 0x2, RZ ;  /* 0x000000020621b819 */ /* 0x040fe400000006ff */
[----:B------:R-:W-:Y:S02]  /*0ab0*/  @!P3 SHF.L.U64.HI R32, R6, 0x2, R7 ;  /* 0x000000020620b819 */ /* 0x000fe40000010207 */
[----:B------:R-:W-:Y:S02]  /*0ac0*/  CS2R R6, SRZ ;  /* 0x0000000000067805 */ /* 0x000fe4000001ff00 */
[----:B------:R-:W-:Y:S01]  /*0ad0*/  CS2R R8, SRZ ;  /* 0x0000000000087805 */ /* 0x000fe2000001ff00 */
[----:B------:R-:W5:Y:S01]  /*0ae0*/  @!P2 LDG.E.64 R4, desc[UR8][R20.64] ;  /* 0x000000081404a981 */ /* 0x000f62000c1e1b00 */
[----:B------:R-:W2:Y:S03]  /*0af0*/  @!P0 LDC.64 R26, c[0x0][0x398] ;  /* 0x0000e600ff1a8b82 */ /* 0x000ea60000000a00 */
[----:B------:R0:W5:Y:S01]  /*0b00*/  @!P2 LDG.E.64 R2, desc[UR8][R18.64] ;  /* 0x000000081202a981 */ /* 0x000162000c1e1b00 */
[----:B------:R-:W-:-:S03]  /*0b10*/  ISETP.GE.U32.AND P2, PT, R110, UR12, PT ;  /* 0x0000000c6e007c0c */ /* 0x000fc6000bf46070 */
[----:B------:R3:W5:Y:S01]  /*0b20*/  @!P5 LDG.E.64 R6, desc[UR8][R10.64] ;  /* 0x000000080a06d981 */ /* 0x000762000c1e1b00 */
[----:B------:R-:W-:-:S03]  /*0b30*/  ISETP.GE.AND.EX P2, PT, R92, UR13, PT, P2 ;  /* 0x0000000d5c007c0c */ /* 0x000fc6000bf46320 */
[----:B------:R1:W5:Y:S01]  /*0b40*/  @!P5 LDG.E.64 R8, desc[UR8][R12.64] ;  /* 0x000000080c08d981 */ /* 0x000362000c1e1b00 */
[----:B0-----:R-:W-:Y:S01]  /*0b50*/  @!P0 IMAD R18, R39, R30, RZ ;  /* 0x0000001e27128224 */ /* 0x001fe200078e02ff */
[----:B---3--:R-:W-:Y:S02]  /*0b60*/  @!P0 MOV R10, R120 ;  /* 0x00000078000a8202 */ /* 0x008fe40000000f00 */
[----:B------:R-:W-:Y:S01]  /*0b70*/  @!P0 MOV R11, R123 ;  /* 0x0000007b000b8202 */ /* 0x000fe20000000f00 */
[----:B------:R-:W-:Y:S01]  /*0b80*/  @!P0 IMAD R19, R35, R31, R18 ;  /* 0x0000001f23138224 */ /* 0x000fe200078e0212 */
[----:B------:R-:W-:Y:S01]  /*0b90*/  @!P3 IADD3 R20, P5, PT, R33, R24, RZ ;  /* 0x000000182114b210 */ /* 0x000fe20007fbe0ff */
[----:B------:R-:W-:-:S03]  /*0ba0*/  @!P0 IMAD.WIDE.U32 R30, R35, R30, R10 ;  /* 0x0000001e231e8225 */ /* 0x000fc600078e000a */
[----:B------:R-:W-:Y:S02]  /*0bb0*/  @!P3 IADD3.X R21, PT, PT, R32, R25, RZ, P5, !PT ;  /* 0x000000192015b210 */ /* 0x000fe40002ffe4ff */
[----:B------:R-:W-:Y:S01]  /*0bc0*/  ISETP.GE.U32.AND P5, PT, R109, UR12, PT ;  /* 0x0000000c6d007c0c */ /* 0x000fe2000bfa6070 */
[----:B----4-:R-:W-:Y:S01]  /*0bd0*/  @!P1 IMAD R10, R43, R28, RZ ;  /* 0x0000001c2b0a9224 */ /* 0x010fe200078e02ff */
[----:B------:R-:W-:Y:S01]  /*0be0*/  @!P0 IADD3 R11, PT, PT, R31, R19, RZ ;  /* 0x000000131f0b8210 */ /* 0x000fe20007ffe0ff */
[----:B------:R-:W0:Y:S01]  /*0bf0*/  @!P2 LDC.64 R24, c[0x0][0x3f8] ;  /* 0x0000fe00ff18ab82 */ /* 0x000e220000000a00 */
[----:B------:R-:W-:Y:S01]  /*0c00*/  ISETP.GE.AND.EX P5, PT, R91, UR13, PT, P5 ;  /* 0x0000000d5b007c0c */ /* 0x000fe2000bfa6350 */
[----:B------:R-:W-:Y:S01]  /*0c10*/  @!P1 IMAD R19, R41, R29, R10 ;  /* 0x0000001d29139224 */ /* 0x000fe200078e020a */
[----:B-1----:R-:W-:Y:S02]  /*0c20*/  @!P0 SHF.L.U64.HI R12, R30, 0x2, R11 ;  /* 0x000000021e0c8819 */ /* 0x002fe4000001020b */
[----:B------:R-:W-:-:S02]  /*0c30*/  @!P1 MOV R10, R120 ;  /* 0x00000078000a9202 */ /* 0x000fc40000000f00 */
[----:B------:R-:W-:Y:S01]  /*0c40*/  @!P1 MOV R11, R123 ;  /* 0x0000007b000b9202 */ /* 0x000fe20000000f00 */
[----:B------:R-:W1:Y:S01]  /*0c50*/  @!P2 LDC.64 R42, c[0x0][0x398] ;  /* 0x0000e600ff2aab82 */ /* 0x000e620000000a00 */
[----:B------:R-:W-:Y:S02]  /*0c60*/  @!P3 IADD3 R22, P6, PT, R33, R22, RZ ;  /* 0x000000162116b210 */ /* 0x000fe40007fde0ff */
[----:B------:R-:W-:Y:S01]  /*0c70*/  @!P0 SHF.L.U32 R13, R30, 0x2, RZ ;  /* 0x000000021e0d8819 */ /* 0x000fe200000006ff */
[----:B------:R-:W-:Y:S01]  /*0c80*/  @!P1 IMAD.WIDE.U32 R28, R41, R28, R10 ;  /* 0x0000001c291c9225 */ /* 0x000fe200078e000a */
[----:B------:R-:W-:Y:S02]  /*0c90*/  @!P3 IADD3.X R23, PT, PT, R32, R23, RZ, P6, !PT ;  /* 0x000000172017b210 */ /* 0x000fe400037fe4ff */
[----:B--2---:R-:W-:Y:S01]  /*0ca0*/  @!P0 IADD3 R36, P6, PT, R13, R36, RZ ;  /* 0x000000240d248210 */ /* 0x004fe20007fde0ff */
[----:B------:R-:W2:Y:S01]  /*0cb0*/  @!P1 LDC.64 R32, c[0x0][0x3a0] ;  /* 0x0000e800ff209b82 */ /* 0x000ea20000000a00 */
[----:B------:R-:W-:-:S02]  /*0cc0*/  @!P1 IADD3 R11, PT, PT, R29, R19, RZ ;  /* 0x000000131d0b9210 */ /* 0x000fc40007ffe0ff */
[----:B------:R-:W-:Y:S02]  /*0cd0*/  @!P0 IADD3.X R37, PT, PT, R12, R37, RZ, P6, !PT ;  /* 0x000000250c258210 */ /* 0x000fe400037fe4ff */
[----:B------:R-:W-:-:S03]  /*0ce0*/  @!P0 IADD3 R26, P6, PT, R13, R26, RZ ;  /* 0x0000001a0d1a8210 */ /* 0x000fc60007fde0ff */
[----:B------:R-:W3:Y:S01]  /*0cf0*/  @!P5 LDC.64 R18, c[0x0][0x3f8] ;  /* 0x0000fe00ff12db82 */ /* 0x000ee20000000a00 */
[----:B------:R-:W-:Y:S02]  /*0d00*/  @!P0 IADD3.X R27, PT, PT, R12, R27, RZ, P6, !PT ;  /* 0x0000001b0c1b8210 */ /* 0x000fe400037fe4ff */
[----:B------:R-:W-:-:S05]  /*0d10*/  CS2R R12, SRZ ;  /* 0x00000000000c7805 */ /* 0x000fca000001ff00 */
[----:B------:R-:W4:Y:S01]  /*0d20*/  @!P1 LDC.64 R30, c[0x0][0x398] ;  /* 0x0000e600ff1e9b82 */ /* 0x000f220000000a00 */
[----:B------:R0:W5:Y:S02]  /*0d30*/  @!P4 LDG.E.64 R12, desc[UR8][R14.64] ;  /* 0x000000080e0cc981 */ /* 0x000164000c1e1b00 */
[----:B0-----:R-:W-:Y:S01]  /*0d40*/  @!P2 IMAD R34, R92, R24, RZ ;  /* 0x000000185c22a224 */ /* 0x001fe200078e02ff */
[C---:B------:R-:W-:Y:S02]  /*0d50*/  @!P1 SHF.L.U32 R29, R28.reuse, 0x2, RZ ;  /* 0x000000021c1d9819 */ /* 0x040fe400000006ff */
[----:B------:R-:W-:Y:S02]  /*0d60*/  @!P1 SHF.L.U64.HI R28, R28, 0x2, R11 ;  /* 0x000000021c1c9819 */ /* 0x000fe4000001020b */
[----:B------:R-:W-:Y:S01]  /*0d70*/  CS2R R10, SRZ ;  /* 0x00000000000a7805 */ /* 0x000fe2000001ff00 */
[----:B------:R-:W-:Y:S01]  /*0d80*/  @!P2 IMAD R39, R110, R25, R34 ;  /* 0x000000196e27a224 */ /* 0x000fe200078e0222 */
[----:B------:R-:W-:-:S04]  /*0d90*/  @!P2 MOV R14, R120 ;  /* 0x00000078000ea202 */ /* 0x000fc80000000f00 */
[----:B------:R0:W5:Y:S01]  /*0da0*/  @!P4 LDG.E.64 R10, desc[UR8][R16.64] ;  /* 0x00000008100ac981 */ /* 0x000162000c1e1b00 */
[----:B------:R-:W-:Y:S01]  /*0db0*/  @!P2 MOV R15, R123 ;  /* 0x0000007b000fa202 */ /* 0x000fe20000000f00 */
[----:B------:R-:W1:Y:S02]  /*0dc0*/  @!P2 LDC.64 R34, c[0x0][0x3a0] ;  /* 0x0000e800ff22ab82 */ /* 0x000e640000000a00 */
[----:B------:R-:W-:Y:S01]  /*0dd0*/  @!P2 IMAD.WIDE.U32 R24, R110, R24, R14 ;  /* 0x000000186e18a225 */ /* 0x000fe200078e000e */
[----:B------:R-:W-:-:S03]  /*0de0*/  ISETP.GE.U32.AND P4, PT, R107, UR12, PT ;  /* 0x0000000c6b007c0c */ /* 0x000fc6000bf86070 */
[----:B---3--:R-:W-:Y:S01]  /*0df0*/  @!P5 IMAD R14, R91, R18, RZ ;  /* 0x000000125b0ed224 */ /* 0x008fe200078e02ff */
[----:B0-----:R-:W-:Y:S02]  /*0e00*/  @!P2 IADD3 R17, PT, PT, R25, R39, RZ ;  /* 0x000000271911a210 */ /* 0x001fe40007ffe0ff */
[----:B--2---:R-:W-:Y:S01]  /*0e10*/  @!P1 IADD3 R32, P6, PT, R29, R32, RZ ;  /* 0x000000201d209210 */ /* 0x004fe20007fde0ff */
[----:B------:R-:W-:Y:S01]  /*0e20*/  @!P5 IMAD R41, R109, R19, R14 ;  /* 0x000000136d29d224 */ /* 0x000fe200078e020e */
[----:B------:R-:W-:Y:S02]  /*0e30*/  ISETP.GE.AND.EX P4, PT, R89, UR13, PT, P4 ;  /* 0x0000000d59007c0c */ /* 0x000fe4000bf86340 */
[----:B------:R-:W-:Y:S02]  /*0e40*/  CS2R R14, SRZ ;  /* 0x00000000000e7805 */ /* 0x000fe4000001ff00 */
[----:B------:R-:W-:Y:S02]  /*0e50*/  @!P2 SHF.L.U64.HI R38, R24, 0x2, R17 ;  /* 0x000000021826a819 */ /* 0x000fe40000010211 */
[----:B------:R-:W-:-:S02]  /*0e60*/  CS2R R16, SRZ ;  /* 0x0000000000107805 */ /* 0x000fc4000001ff00 */
[C---:B------:R-:W-:Y:S02]  /*0e70*/  @!P1 IADD3.X R33, PT, PT, R28.reuse, R33, RZ, P6, !PT ;  /* 0x000000211c219210 */ /* 0x040fe400037fe4ff */
[----:B----4-:R-:W-:Y:S01]  /*0e80*/  @!P1 IADD3 R30, P6, PT, R29, R30, RZ ;  /* 0x0000001e1d1e9210 */ /* 0x010fe20007fde0ff */
[----:B------:R0:W5:Y:S01]  /*0e90*/  @!P3 LDG.E.64 R14, desc[UR8][R20.64] ;  /* 0x00000008140eb981 */ /* 0x000162000c1e1b00 */
[----:B------:R-:W-:Y:S02]  /*0ea0*/  @!P5 MOV R29, R123 ;  /* 0x0000007b001dd202 */ /* 0x000fe40000000f00 */
[----:B------:R-:W-:Y:S01]  /*0eb0*/  @!P1 IADD3.X R31, PT, PT, R28, R31, RZ, P6, !PT ;  /* 0x0000001f1c1f9210 */ /* 0x000fe200037fe4ff */
[----:B------:R-:W5:Y:S01]  /*0ec0*/  @!P3 LDG.E.64 R16, desc[UR8][R22.64] ;  /* 0x000000081610b981 */ /* 0x000f62000c1e1b00 */
[----:B------:R-:W-:Y:S01]  /*0ed0*/  ISETP.GE.U32.AND P3, PT, R106, UR12, PT ;  /* 0x0000000c6a007c0c */ /* 0x000fe2000bf66070 */
[----:B------:R-:W2:Y:S01]  /*0ee0*/  @!P4 LDC.64 R52, c[0x0][0x398] ;  /* 0x0000e600ff34cb82 */ /* 0x000ea20000000a00 */
[----:B------:R-:W-:-:S02]  /*0ef0*/  @!P5 MOV R28, R120 ;  /* 0x00000078001cd202 */ /* 0x000fc40000000f00 */
[----:B------:R-:W-:Y:S02]  /*0f00*/  @!P2 SHF.L.U32 R39, R24, 0x2, RZ ;  /* 0x000000021827a819 */ /* 0x000fe400000006ff */
[----:B------:R-:W-:Y:S01]  /*0f10*/  ISETP.GE.AND.EX P3, PT, R88, UR13, PT, P3 ;  /* 0x0000000d58007c0c */ /* 0x000fe2000bf66330 */
[----:B------:R-:W-:Y:S02]  /*0f20*/  @!P5 IMAD.WIDE.U32 R28, R109, R18, R28 ;  /* 0x000000126d1cd225 */ /* 0x000fe400078e001c */
[----:B------:R-:W3:Y:S01]  /*0f30*/  @!P4 LDC.64 R24, c[0x0][0x3f8] ;  /* 0x0000fe00ff18cb82 */ /* 0x000ee20000000a00 */
[----:B------:R-:W-:Y:S02]  /*0f40*/  CS2R R18, SRZ ;  /* 0x0000000000127805 */ /* 0x000fe4000001ff00 */
[----:B0-----:R-:W-:Y:S02]  /*0f50*/  CS2R R20, SRZ ;  /* 0x0000000000147805 */ /* 0x001fe4000001ff00 */
[----:B------:R-:W-:-:S02]  /*0f60*/  @!P5 IADD3 R29, PT, PT, R29, R41, RZ ;  /* 0x000000291d1dd210 */ /* 0x000fc40007ffe0ff */
[C---:B------:R-:W-:Y:S02]  /*0f70*/  @!P5 SHF.L.U32 R49, R28.reuse, 0x2, RZ ;  /* 0x000000021c31d819 */ /* 0x040fe400000006ff */
[----:B------:R-:W-:Y:S01]  /*0f80*/  @!P5 SHF.L.U64.HI R44, R28, 0x2, R29 ;  /* 0x000000021c2cd819 */ /* 0x000fe2000001021d */
[----:B------:R0:W5:Y:S01]  /*0f90*/  @!P0 LDG.E.64 R18, desc[UR8][R36.64] ;  /* 0x0000000824128981 */ /* 0x000162000c1e1b00 */
[----:B------:R-:W4:Y:S03]  /*0fa0*/  @!P5 LDC.64 R40, c[0x0][0x398] ;  /* 0x0000e600ff28db82 */ /* 0x000f260000000a00 */
[----:B------:R2:W5:Y:S01]  /*0fb0*/  @!P0 LDG.E.64 R20, desc[UR8][R26.64] ;  /* 0x000000081a148981 */ /* 0x000562000c1e1b00 */
[----:B------:R-:W-:-:S04]  /*0fc0*/  ISETP.GE.U32.AND P0, PT, R105, UR12, PT ;  /* 0x0000000c69007c0c */ /* 0x000fc8000bf06070 */
[----:B------:R-:W4:Y:S01]  /*0fd0*/  @!P3 LDC.64 R28, c[0x0][0x3f8] ;  /* 0x0000fe00ff1cbb82 */ /* 0x000f220000000a00 */
[----:B------:R-:W-:Y:S02]  /*0fe0*/  ISETP.GE.AND.EX P0, PT, R87, UR13, PT, P0 ;  /* 0x0000000d57007c0c */ /* 0x000fe4000bf06300 */
[----:B-1----:R-:W-:Y:S02]  /*0ff0*/  @!P2 IADD3 R34, P6, PT, R39, R34, RZ ;  /* 0x000000222722a210 */ /* 0x002fe40007fde0ff */
[----:B0-----:R-:W-:Y:S02]  /*1000*/  @!P4 MOV R36, R120 ;  /* 0x000000780024c202 */ /* 0x001fe40000000f00 */
[----:B------:R-:W-:Y:S01]  /*1010*/  @!P2 IADD3.X R35, PT, PT, R38, R35, RZ, P6, !PT ;  /* 0x000000232623a210 */ /* 0x000fe200037fe4ff */
[----:B---3--:R-:W-:Y:S01]  /*1020*/  @!P4 IMAD R22, R89, R24, RZ ;  /* 0x000000185916c224 */ /* 0x008fe200078e02ff */
[----:B------:R-:W-:Y:S01]  /*1030*/  @!P4 MOV R37, R123 ;  /* 0x0000007b0025c202 */ /* 0x000fe20000000f00 */
[----:B------:R-:W0:Y:S01]  /*1040*/  @!P3 LDC.64 R50, c[0x0][0x3a0] ;  /* 0x0000e800ff32bb82 */ /* 0x000e220000000a00 */
[----:B------:R-:W-:Y:S01]  /*1050*/  @!P2 IADD3 R42, P6, PT, R39, R42, RZ ;  /* 0x0000002a272aa210 */ /* 0x000fe20007fde0ff */
[----:B------:R-:W-:-:S02]  /*1060*/  @!P4 IMAD R45, R107, R25, R22 ;  /* 0x000000196b2dc224 */ /* 0x000fc400078e0216 */
[----:B------:R-:W-:Y:S01]  /*1070*/  @!P4 IMAD.WIDE.U32 R36, R107, R24, R36 ;  /* 0x000000186b24c225 */ /* 0x000fe200078e0024 */
[----:B------:R-:W-:Y:S02]  /*1080*/  @!P2 IADD3.X R43, PT, PT, R38, R43, RZ, P6, !PT ;  /* 0x0000002b262ba210 */ /* 0x000fe400037fe4ff */
[----:B------:R-:W-:Y:S01]  /*1090*/  CS2R R24, SRZ ;  /* 0x0000000000187805 */ /* 0x000fe2000001ff00 */
[----:B------:R-:W1:Y:S01]  /*10a0*/  @!P5 LDC.64 R38, c[0x0][0x3a0] ;  /* 0x0000e800ff26db82 */ /* 0x000e620000000a00 */
[----:B------:R-:W-:-:S04]  /*10b0*/  CS2R R22, SRZ ;  /* 0x0000000000167805 */ /* 0x000fc8000001ff00 */
[----:B------:R3:W5:Y:S03]  /*10c0*/  @!P1 LDG.E.64 R24, desc[UR8][R30.64] ;  /* 0x000000081e189981 */ /* 0x000766000c1e1b00 */
[----:B--2---:R-:W2:Y:S01]  /*10d0*/  @!P0 LDC.64 R26, c[0x0][0x3f8] ;  /* 0x0000fe00ff1a8b82 */ /* 0x004ea20000000a00 */
[----:B----4-:R-:W-:Y:S01]  /*10e0*/  @!P3 IMAD R48, R88, R28, RZ ;  /* 0x0000001c5830b224 */ /* 0x010fe200078e02ff */
[----:B------:R4:W5:Y:S06]  /*10f0*/  @!P1 LDG.E.64 R22, desc[UR8][R32.64] ;  /* 0x0000000820169981 */ /* 0x00096c000c1e1b00 */
[----:B------:R-:W1:Y:S01]  /*1100*/  @!P3 LDC.64 R46, c[0x0][0x398] ;  /* 0x0000e600ff2ebb82 */ /* 0x000e620000000a00 */
[----:B---3--:R-:W-:-:S02]  /*1110*/  @!P3 MOV R30, R120 ;  /* 0x00000078001eb202 */ /* 0x008fc40000000f00 */
[----:B------:R-:W-:-:S05]  /*1120*/  @!P3 MOV R31, R123 ;  /* 0x0000007b001fb202 */ /* 0x000fca0000000f00 */
[----:B------:R-:W3:Y:S01]  /*1130*/  @!P4 LDC.64 R54, c[0x0][0x3a0] ;  /* 0x0000e800ff36cb82 */ /* 0x000ee20000000a00 */
[C---:B----4-:R-:W-:Y:S01]  /*1140*/  @!P3 IMAD R33, R106.reuse, R29, R48 ;  /* 0x0000001d6a21b224 */ /* 0x050fe200078e0230 */
[----:B------:R-:W-:Y:S01]  /*1150*/  @!P4 IADD3 R45, PT, PT, R37, R45, RZ ;  /* 0x0000002d252dc210 */ /* 0x000fe20007ffe0ff */
[----:B------:R-:W-:Y:S01]  /*1160*/  @!P3 IMAD.WIDE.U32 R28, R106, R28, R30 ;  /* 0x0000001c6a1cb225 */ /* 0x000fe200078e001e */
[----:B------:R-:W-:Y:S02]  /*1170*/  @!P5 IADD3 R40, P6, PT, R49, R40, RZ ;  /* 0x000000283128d210 */ /* 0x000fe40007fde0ff */
[----:B------:R-:W-:Y:S02]  /*1180*/  @!P4 SHF.L.U32 R37, R36, 0x2, RZ ;  /* 0x000000022425c819 */ /* 0x000fe400000006ff */
[----:B------:R-:W-:Y:S01]  /*1190*/  @!P5 IADD3.X R41, PT, PT, R44, R41, RZ, P6, !PT ;  /* 0x000000292c29d210 */ /* 0x000fe200037fe4ff */
[----:B------:R-:W4:Y:S01]  /*11a0*/  @!P0 LDC.64 R56, c[0x0][0x3a0] ;  /* 0x0000e800ff388b82 */ /* 0x000f220000000a00 */
[----:B------:R-:W-:-:S02]  /*11b0*/  @!P4 SHF.L.U64.HI R36, R36, 0x2, R45 ;  /* 0x000000022424c819 */ /* 0x000fc4000001022d */
[----:B------:R-:W-:Y:S02]  /*11c0*/  @!P4 IADD3 R52, P6, PT, R37, R52, RZ ;  /* 0x000000342534c210 */ /* 0x000fe40007fde0ff */
[----:B------:R-:W-:Y:S02]  /*11d0*/  @!P3 IADD3 R31, PT, PT, R29, R33, RZ ;  /* 0x000000211d1fb210 */ /* 0x000fe40007ffe0ff */
[----:B------:R-:W-:Y:S02]  /*11e0*/  @!P3 SHF.L.U32 R29, R28, 0x2, RZ ;  /* 0x000000021c1db819 */ /* 0x000fe400000006ff */
[----:B------:R-:W-:Y:S02]  /*11f0*/  @!P4 IADD3.X R53, PT, PT, R36, R53, RZ, P6, !PT ;  /* 0x000000352435c210 */ /* 0x000fe400037fe4ff */
[----:B------:R-:W-:Y:S02]  /*1200*/  @!P3 SHF.L.U64.HI R28, R28, 0x2, R31 ;  /* 0x000000021c1cb819 */ /* 0x000fe4000001021f */
[----:B0-----:R-:W-:Y:S01]  /*1210*/  @!P3 IADD3 R50, P6, PT, R29, R50, RZ ;  /* 0x000000321d32b210 */ /* 0x001fe20007fde0ff */
[----:B--2---:R-:W-:Y:S01]  /*1220*/  @!P0 IMAD R30, R87, R26, RZ ;  /* 0x0000001a571e8224 */ /* 0x004fe200078e02ff */
[----:B-1----:R-:W-:-:S02]  /*1230*/  @!P5 IADD3 R38, P1, PT, R49, R38, RZ ;  /* 0x000000263126d210 */ /* 0x002fc40007f3e0ff */
[----:B------:R-:W-:Y:S01]  /*1240*/  @!P3 IADD3.X R51, PT, PT, R28, R51, RZ, P6, !PT ;  /* 0x000000331c33b210 */ /* 0x000fe200037fe4ff */
[----:B------:R-:W0:Y:S01]  /*1250*/  @!P0 LDC.64 R48, c[0x0][0x398] ;  /* 0x0000e600ff308b82 */ /* 0x000e220000000a00 */
[----:B------:R-:W-:Y:S01]  /*1260*/  @!P3 IADD3 R46, P6, PT, R29, R46, RZ ;  /* 0x0000002e1d2eb210 */ /* 0x000fe20007fde0ff */
[----:B------:R-:W-:Y:S01]  /*1270*/  @!P0 IMAD R29, R105, R27, R30 ;  /* 0x0000001b691d8224 */ /* 0x000fe200078e021e */
[----:B------:R-:W-:Y:S02]  /*1280*/  @!P5 IADD3.X R39, PT, PT, R44, R39, RZ, P1, !PT ;  /* 0x000000272c27d210 */ /* 0x000fe40000ffe4ff */
[----:B---3--:R-:W-:Y:S02]  /*1290*/  @!P4 IADD3 R54, P1, PT, R37, R54, RZ ;  /* 0x000000362536c210 */ /* 0x008fe40007f3e0ff */
[----:B------:R-:W-:Y:S02]  /*12a0*/  @!P0 MOV R30, R120 ;  /* 0x00000078001e8202 */ /* 0x000fe40000000f00 */
[----:B------:R-:W-:-:S02]  /*12b0*/  @!P0 MOV R31, R123 ;  /* 0x0000007b001f8202 */ /* 0x000fc40000000f00 */
[----:B------:R-:W-:Y:S02]  /*12c0*/  @!P4 IADD3.X R55, PT, PT, R36, R55, RZ, P1, !PT ;  /* 0x000000372437c210 */ /* 0x000fe40000ffe4ff */
[----:B------:R-:W-:Y:S01]  /*12d0*/  ISETP.GE.U32.AND P1, PT, R104, UR12, PT ;  /* 0x0000000c68007c0c */ /* 0x000fe2000bf26070 */
[----:B------:R-:W-:Y:S01]  /*12e0*/  @!P0 IMAD.WIDE.U32 R30, R105, R26, R30 ;  /* 0x0000001a691e8225 */ /* 0x000fe200078e001e */
[----:B------:R-:W-:Y:S02]  /*12f0*/  @!P3 IADD3.X R47, PT, PT, R28, R47, RZ, P6, !PT ;  /* 0x0000002f1c2fb210 */ /* 0x000fe400037fe4ff */
[----:B------:R-:W-:Y:S02]  /*1300*/  ISETP.GE.AND.EX P1, PT, R86, UR13, PT, P1 ;  /* 0x0000000d56007c0c */ /* 0x000fe4000bf26310 */
[----:B------:R-:W-:Y:S02]  /*1310*/  CS2R R26, SRZ ;  /* 0x00000000001a7805 */ /* 0x000fe4000001ff00 */
[----:B------:R-:W-:-:S02]  /*1320*/  @!P0 IADD3 R31, PT, PT, R31, R29, RZ ;  /* 0x0000001d1f1f8210 */ /* 0x000fc40007ffe0ff */
[----:B------:R-:W-:Y:S02]  /*1330*/  CS2R R28, SRZ ;  /* 0x00000000001c7805 */ /* 0x000fe4000001ff00 */
[----:B------:R-:W5:Y:S04]  /*1340*/  @!P2 LDG.E.64 R26, desc[UR8][R34.64] ;  /* 0x00000008221aa981 */ /* 0x000f68000c1e1b00 */
[----:B------:R1:W5:Y:S01]  /*1350*/  @!P2 LDG.E.64 R28, desc[UR8][R42.64] ;  /* 0x000000082a1ca981 */ /* 0x000362000c1e1b00 */
[----:B------:R-:W-:Y:S01]  /*1360*/  ISETP.GE.U32.AND P2, PT, R103, UR12, PT ;  /* 0x0000000c67007c0c */ /* 0x000fe2000bf46070 */
[----:B------:R-:W2:Y:S03]  /*1370*/  @!P1 LDC.64 R36, c[0x0][0x3f8] ;  /* 0x0000fe00ff249b82 */ /* 0x000ea60000000a00 */
[----:B------:R-:W-:-:S02]  /*1380*/  ISETP.GE.AND.EX P2, PT, R0, UR13, PT, P2 ;  /* 0x0000000d00007c0c */ /* 0x000fc4000bf46320 */
[----:B------:R-:W-:Y:S02]  /*1390*/  CS2R R32, SRZ ;  /* 0x0000000000207805 */ /* 0x000fe4000001ff00 */
[C---:B------:R-:W-:Y:S02]  /*13a0*/  @!P0 SHF.L.U32 R45, R30.reuse, 0x2, RZ ;  /* 0x000000021e2d8819 */ /* 0x040fe400000006ff */
[----:B------:R-:W-:Y:S02]  /*13b0*/  @!P0 SHF.L.U64.HI R44, R30, 0x2, R31 ;  /* 0x000000021e2c8819 */ /* 0x000fe4000001021f */
[----:B------:R-:W-:Y:S01]  /*13c0*/  CS2R R30, SRZ ;  /* 0x00000000001e7805 */ /* 0x000fe2000001ff00 */
[----:B------:R-:W3:Y:S01]  /*13d0*/  @!P1 LDC.64 R68, c[0x0][0x3a0] ;  /* 0x0000e800ff449b82 */ /* 0x000ee20000000a00 */
[----:B------:R0:W5:Y:S04]  /*13e0*/  @!P5 LDG.E.64 R32, desc[UR8][R40.64] ;  /* 0x000000082820d981 */ /* 0x000168000c1e1b00 */
[----:B------:R-:W5:Y:S03]  /*13f0*/  @!P5 LDG.E.64 R30, desc[UR8][R38.64] ;  /* 0x00000008261ed981 */ /* 0x000f66000c1e1b00 */
[----:B-1----:R-:W1:Y:S01]  /*1400*/  @!P2 LDC.64 R42, c[0x0][0x3f8] ;  /* 0x0000fe00ff2aab82 */ /* 0x002e620000000a00 */
[----:B----4-:R-:W-:-:S02]  /*1410*/  @!P0 IADD3 R56, P5, PT, R45, R56, RZ ;  /* 0x000000382d388210 */ /* 0x010fc40007fbe0ff */
[----:B------:R-:W-:Y:S02]  /*1420*/  @!P1 MOV R34, R120 ;  /* 0x0000007800229202 */ /* 0x000fe40000000f00 */
[----:B------:R-:W-:Y:S01]  /*1430*/  @!P1 MOV R35, R123 ;  /* 0x0000007b00239202 */ /* 0x000fe20000000f00 */
[----:B--2---:R-:W-:Y:S01]  /*1440*/  @!P1 IMAD R58, R86, R36, RZ ;  /* 0x00000024563a9224 */ /* 0x004fe200078e02ff */
[----:B------:R-:W-:Y:S01]  /*1450*/  @!P0 IADD3.X R57, PT, PT, R44, R57, RZ, P5, !PT ;  /* 0x000000392c398210 */ /* 0x000fe20002ffe4ff */
[----:B------:R-:W2:Y:S01]  /*1460*/  @!P1 LDC.64 R64, c[0x0][0x398] ;  /* 0x0000e600ff409b82 */ /* 0x000ea20000000a00 */
[----:B------:R-:W-:Y:S02]  /*1470*/  ISETP.GE.U32.AND P5, PT, R102, UR12, PT ;  /* 0x0000000c66007c0c */ /* 0x000fe4000bfa6070 */
[----:B0-----:R-:W-:Y:S01]  /*1480*/  @!P0 IADD3 R48, P6, PT, R45, R48, RZ ;  /* 0x000000302d308210 */ /* 0x001fe20007fde0ff */
[----:B------:R-:W-:Y:S01]  /*1490*/  @!P1 IMAD R45, R104, R37, R58 ;  /* 0x00000025682d9224 */ /* 0x000fe200078e023a */
[----:B------:R-:W-:Y:S01]  /*14a0*/  ISETP.GE.AND.EX P5, PT, R84, UR13, PT, P5 ;  /* 0x0000000d54007c0c */ /* 0x000fe2000bfa6350 */
[----:B------:R-:W-:Y:S01]  /*14b0*/  @!P1 IMAD.WIDE.U32 R36, R104, R36, R34 ;  /* 0x0000002468249225 */ /* 0x000fe200078e0022 */
[----:B------:R-:W-:-:S02]  /*14c0*/  CS2R R34, SRZ ;  /* 0x0000000000227805 */ /* 0x000fc4000001ff00 */
[----:B------:R-:W-:-:S04]  /*14d0*/  CS2R R40, SRZ ;  /* 0x0000000000287805 */ /* 0x000fc8000001ff00 */
[----:B------:R1:W5:Y:S04]  /*14e0*/  @!P4 LDG.E.64 R34, desc[UR8][R54.64] ;  /* 0x000000083622c981 */ /* 0x000368000c1e1b00 */
[----:B------:R0:W5:Y:S01]  /*14f0*/  @!P3 LDG.E.64 R40, desc[UR8][R46.64] ;  /* 0x000000082e28b981 */ /* 0x000162000c1e1b00 */
[----:B------:R-:W-:Y:S01]  /*1500*/  @!P1 IADD3 R37, PT, PT, R37, R45, RZ ;  /* 0x0000002d25259210 */ /* 0x000fe20007ffe0ff */
[----:B-1----:R-:W-:Y:S01]  /*1510*/  @!P2 IMAD R54, R0, R42, RZ ;  /* 0x0000002a0036a224 */ /* 0x002fe200078e02ff */
[----:B0-----:R-:W-:Y:S02]  /*1520*/  @!P2 MOV R46, R120 ;  /* 0x00000078002ea202 */ /* 0x001fe40000000f00 */
[----:B------:R-:W-:Y:S01]  /*1530*/  @!P2 MOV R47, R123 ;  /* 0x0000007b002fa202 */ /* 0x000fe20000000f00 */
[----:B------:R-:W-:Y:S01]  /*1540*/  @!P2 IMAD R55, R103, R43, R54 ;  /* 0x0000002b6737a224 */ /* 0x000fe200078e0236 */
[----:B------:R-:W-:-:S02]  /*1550*/  @!P0 IADD3.X R49, PT, PT, R44, R49, RZ, P6, !PT ;  /* 0x000000312c318210 */ /* 0x000fc400037fe4ff */
[----:B------:R-:W0:Y:S01]  /*1560*/  @!P5 LDC.64 R44, c[0x0][0x3f8] ;  /* 0x0000fe00ff2cdb82 */ /* 0x000e220000000a00 */
[----:B------:R-:W-:Y:S01]  /*1570*/  @!P2 IMAD.WIDE.U32 R42, R103, R42, R46 ;  /* 0x0000002a672aa225 */ /* 0x000fe200078e002e */
[----:B------:R-:W-:-:S04]  /*1580*/  CS2R R38, SRZ ;  /* 0x0000000000267805 */ /* 0x000fc8000001ff00 */
[----:B------:R-:W-:Y:S02]  /*1590*/  @!P2 IADD3 R43, PT, PT, R43, R55, RZ ;  /* 0x000000372b2ba210 */ /* 0x000fe40007ffe0ff */
[C---:B------:R-:W-:Y:S01]  /*15a0*/  @!P2 SHF.L.U32 R63, R42.reuse, 0x2, RZ ;  /* 0x000000022a3fa819 */ /* 0x040fe200000006ff */
[----:B------:R1:W5:Y:S01]  /*15b0*/  @!P3 LDG.E.64 R38, desc[UR8][R50.64] ;  /* 0x000000083226b981 */ /* 0x000362000c1e1b00 */
[----:B------:R-:W-:Y:S02]  /*15c0*/  @!P2 SHF.L.U64.HI R74, R42, 0x2, R43 ;  /* 0x000000022a4aa819 */ /* 0x000fe4000001022b */
[----:B------:R-:W-:Y:S02]  /*15d0*/  CS2R R42, SRZ ;  /* 0x00000000002a7805 */ /* 0x000fe4000001ff00 */
[----:B------:R-:W-:Y:S01]  /*15e0*/  @!P1 SHF.L.U32 R59, R36, 0x2, RZ ;  /* 0x00000002243b9819 */ /* 0x000fe200000006ff */
[----:B------:R-:W4:Y:S01]  /*15f0*/  @!P2 LDC.64 R46, c[0x0][0x3a0] ;  /* 0x0000e800ff2eab82 */ /* 0x000f220000000a00 */
[----:B------:R-:W-:-:S02]  /*1600*/  ISETP.GE.U32.AND P3, PT, R108, UR12, PT ;  /* 0x0000000c6c007c0c */ /* 0x000fc4000bf66070 */
[----:B------:R-:W-:Y:S01]  /*1610*/  @!P1 SHF.L.U64.HI R58, R36, 0x2, R37 ;  /* 0x00000002243a9819 */ /* 0x000fe20000010225 */
[----:B------:R2:W5:Y:S01]  /*1620*/  @!P0 LDG.E.64 R42, desc[UR8][R56.64] ;  /* 0x00000008382a8981 */ /* 0x000562000c1e1b00 */
[----:B---3--:R-:W-:Y:S02]  /*1630*/  @!P1 IADD3 R68, P6, PT, R59, R68, RZ ;  /* 0x000000443b449210 */ /* 0x008fe40007fde0ff */
[----:B------:R-:W-:Y:S02]  /*1640*/  ISETP.GE.AND.EX P3, PT, R90, UR13, PT, P3 ;  /* 0x0000000d5a007c0c */ /* 0x000fe4000bf66330 */
[----:B------:R-:W-:Y:S02]  /*1650*/  CS2R R36, SRZ ;  /* 0x0000000000247805 */ /* 0x000fe4000001ff00 */
[----:B------:R-:W-:Y:S01]  /*1660*/  @!P1 IADD3.X R69, PT, PT, R58, R69, RZ, P6, !PT ;  /* 0x000000453a459210 */ /* 0x000fe200037fe4ff */
[----:B-1----:R-:W1:Y:S01]  /*1670*/  @!P2 LDC.64 R50, c[0x0][0x398] ;  /* 0x0000e600ff32ab82 */ /* 0x002e620000000a00 */
[----:B------:R-:W-:Y:S01]  /*1680*/  ISETP.GE.U32.AND P6, PT, R101, UR12, PT ;  /* 0x0000000c65007c0c */ /* 0x000fe2000bfc6070 */
[----:B0-----:R-:W-:Y:S01]  /*1690*/  @!P5 IMAD R60, R84, R44, RZ ;  /* 0x0000002c543cd224 */ /* 0x001fe200078e02ff */
[----:B------:R-:W-:Y:S01]  /*16a0*/  @!P5 MOV R66, R120 ;  /* 0x000000780042d202 */ /* 0x000fe20000000f00 */
[----:B------:R0:W5:Y:S04]  /*16b0*/  @!P4 LDG.E.64 R36, desc[UR8][R52.64] ;  /* 0x000000083424c981 */ /* 0x000168000c1e1b00 */
[----:B--2---:R-:W2:Y:S01]  /*16c0*/  LDC.64 R56, c[0x0][0x3b8] ;  /* 0x0000ee00ff387b82 */ /* 0x004ea20000000a00 */
[----:B------:R-:W-:-:S02]  /*16d0*/  ISETP.GE.AND.EX P6, PT, R85, UR13, PT, P6 ;  /* 0x0000000d55007c0c */ /* 0x000fc4000bfc6360 */
[----:B------:R-:W-:Y:S02]  /*16e0*/  @!P5 MOV R67, R123 ;  /* 0x0000007b0043d202 */ /* 0x000fe40000000f00 */
[----:B------:R-:W-:Y:S01]  /*16f0*/  @!P1 IADD3 R64, P4, PT, R59, R64, RZ ;  /* 0x000000403b409210 */ /* 0x000fe20007f9e0ff */
[C---:B------:R-:W-:Y:S02]  /*1700*/  @!P5 IMAD R61, R102.reuse, R45, R60 ;  /* 0x0000002d663dd224 */ /* 0x040fe400078e023c */
[----:B------:R-:W-:Y:S01]  /*1710*/  @!P5 IMAD.WIDE.U32 R66, R102, R44, R66 ;  /* 0x0000002c6642d225 */ /* 0x000fe200078e0042 */
[----:B------:R-:W-:Y:S02]  /*1720*/  CS2R R44, SRZ ;  /* 0x00000000002c7805 */ /* 0x000fe4000001ff00 */
[----:B------:R-:W-:Y:S01]  /*1730*/  @!P1 IADD3.X R65, PT, PT, R58, R65, RZ, P4, !PT ;  /* 0x000000413a419210 */ /* 0x000fe200027fe4ff */
[----:B------:R-:W3:Y:S03]  /*1740*/  @!P3 LDC.64 R54, c[0x0][0x3f8] ;  /* 0x0000fe00ff36bb82 */ /* 0x000ee60000000a00 */
[----:B------:R1:W5:Y:S05]  /*1750*/  @!P0 LDG.E.64 R44, desc[UR8][R48.64] ;  /* 0x00000008302c8981 */ /* 0x00036a000c1e1b00 */
[----:B------:R-:W3:Y:S08]  /*1760*/  @!P5 LDC.64 R58, c[0x0][0x3a0] ;  /* 0x0000e800ff3adb82 */ /* 0x000ef00000000a00 */
[----:B0-----:R-:W0:Y:S01]  /*1770*/  @!P5 LDC.64 R52, c[0x0][0x398] ;  /* 0x0000e600ff34db82 */ /* 0x001e220000000a00 */
[----:B--2---:R-:W-:Y:S01]  /*1780*/  IMAD.WIDE R82, R98, 0x8, R56 ;  /* 0x0000000862527825 */ /* 0x004fe200078e0238 */
[----:B------:R-:W-:-:S02]  /*1790*/  @!P5 IADD3 R61, PT, PT, R67, R61, RZ ;  /* 0x0000003d433dd210 */ /* 0x000fc40007ffe0ff */
[----:B----4-:R-:W-:-:S03]  /*17a0*/  @!P2 IADD3 R62, P4, PT, R63, R46, RZ ;  /* 0x0000002e3f3ea210 */ /* 0x010fc60007f9e0ff */
[----:B------:R-:W2:Y:S01]  /*17b0*/  LDG.E.64 R82, desc[UR8][R82.64] ;  /* 0x0000000852527981 */ /* 0x000ea2000c1e1b00 */
[----:B-1----:R-:W1:Y:S01]  /*17c0*/  @!P6 LDC.64 R48, c[0x0][0x3f8] ;  /* 0x0000fe00ff30eb82 */ /* 0x002e620000000a00 */
[C---:B------:R-:W-:Y:S02]  /*17d0*/  @!P5 SHF.L.U32 R67, R66.reuse, 0x2, RZ ;  /* 0x000000024243d819 */ /* 0x040fe400000006ff */
[----:B------:R-:W-:Y:S02]  /*17e0*/  @!P2 IADD3 R60, P0, PT, R63, R50, RZ ;  /* 0x000000323f3ca210 */ /* 0x000fe40007f1e0ff */
[----:B------:R-:W-:Y:S01]  /*17f0*/  @!P5 SHF.L.U64.HI R70, R66, 0x2, R61 ;  /* 0x000000024246d819 */ /* 0x000fe2000001023d */
[----:B---3--:R-:W-:Y:S01]  /*1800*/  @!P3 IMAD R66, R90, R54, RZ ;  /* 0x000000365a42b224 */ /* 0x008fe200078e02ff */
[----:B------:R-:W-:Y:S01]  /*1810*/  @!P2 IADD3.X R63, PT, PT, R74, R47, RZ, P4, !PT ;  /* 0x0000002f4a3fa210 */ /* 0x000fe200027fe4ff */
[----:B------:R-:W3:Y:S01]  /*1820*/  @!P6 LDC.64 R56, c[0x0][0x398] ;  /* 0x0000e600ff38eb82 */ /* 0x000ee20000000a00 */
[----:B------:R-:W-:Y:S01]  /*1830*/  @!P5 IADD3 R58, P4, PT, R67, R58, RZ ;  /* 0x0000003a433ad210 */ /* 0x000fe20007f9e0ff */
[----:B------:R-:W-:Y:S01]  /*1840*/  @!P3 IMAD R71, R108, R55, R66 ;  /* 0x000000376c47b224 */ /* 0x000fe200078e0242 */
[----:B------:R-:W-:-:S05]  /*1850*/  @!P2 IADD3.X R61, PT, PT, R74, R51, RZ, P0, !PT ;  /* 0x000000334a3da210 */ /* 0x000fca00007fe4ff */
[----:B------:R-:W4:Y:S01]  /*1860*/  @!P3 LDC.64 R46, c[0x0][0x3a0] ;  /* 0x0000e800ff2ebb82 */ /* 0x000f220000000a00 */
[----:B0-----:R-:W-:Y:S02]  /*1870*/  @!P5 IADD3 R52, P0, PT, R67, R52, RZ ;  /* 0x000000344334d210 */ /* 0x001fe40007f1e0ff */
[----:B------:R-:W-:Y:S02]  /*1880*/  @!P5 IADD3.X R59, PT, PT, R70, R59, RZ, P4, !PT ;  /* 0x0000003b463bd210 */ /* 0x000fe400027fe4ff */
[----:B------:R-:W-:Y:S02]  /*1890*/  @!P3 MOV R66, R120 ;  /* 0x000000780042b202 */ /* 0x000fe40000000f00 */
[----:B------:R-:W-:Y:S01]  /*18a0*/  @!P3 MOV R67, R123 ;  /* 0x0000007b0043b202 */ /* 0x000fe20000000f00 */
[----:B------:R-:W0:Y:S01]  /*18b0*/  @!P3 LDC.64 R50, c[0x0][0x398] ;  /* 0x0000e600ff32bb82 */ /* 0x000e220000000a00 */
[----:B------:R-:W-:Y:S01]  /*18c0*/  ISETP.NE.AND P4, PT, RZ, UR10, PT ;  /* 0x0000000aff007c0c */ /* 0x000fe2000bf85270 */
[----:B-1----:R-:W-:-:S02]  /*18d0*/  @!P6 IMAD R74, R85, R48, RZ ;  /* 0x00000030554ae224 */ /* 0x002fc400078e02ff */
[----:B------:R-:W-:-:S04]  /*18e0*/  @!P3 IMAD.WIDE.U32 R66, R108, R54, R66 ;  /* 0x000000366c42b225 */ /* 0x000fc800078e0042 */
[----:B------:R-:W1:Y:S01]  /*18f0*/  @!P6 LDC.64 R54, c[0x0][0x3a0] ;  /* 0x0000e800ff36eb82 */ /* 0x000e620000000a00 */
[----:B------:R-:W-:Y:S01]  /*1900*/  @!P6 IMAD R81, R101, R49, R74 ;  /* 0x000000316551e224 */ /* 0x000fe200078e024a */
[----:B------:R-:W-:-:S06]  /*1910*/  @!P3 IADD3 R67, PT, PT, R67, R71, RZ ;  /* 0x000000474343b210 */ /* 0x000fcc0007ffe0ff */
[----:B------:R-:W3:Y:S01]  /*1920*/  LDC.64 R74, c[0x0][0x3a8] ;  /* 0x0000ea00ff4a7b82 */ /* 0x000ee20000000a00 */
[----:B------:R-:W-:Y:S02]  /*1930*/  @!P5 IADD3.X R53, PT, PT, R70, R53, RZ, P0, !PT ;  /* 0x000000354635d210 */ /* 0x000fe400007fe4ff */
[C---:B------:R-:W-:Y:S02]  /*1940*/  @!P3 SHF.L.U32 R79, R66.reuse, 0x2, RZ ;  /* 0x00000002424fb819 */ /* 0x040fe400000006ff */
[----:B------:R-:W-:-:S03]  /*1950*/  @!P3 SHF.L.U64.HI R78, R66, 0x2, R67 ;  /* 0x00000002424eb819 */ /* 0x000fc60000010243 */
[----:B------:R-:W1:Y:S01]  /*1960*/  @P4 LDC.64 R70, c[0x0][0x3b0] ;  /* 0x0000ec00ff464b82 */ /* 0x000e620000000a00 */
[----:B------:R-:W-:Y:S02]  /*1970*/  @!P6 MOV R66, R120 ;  /* 0x000000780042e202 */ /* 0x000fe40000000f00 */
[----:B------:R-:W-:Y:S02]  /*1980*/  @!P6 MOV R67, R123 ;  /* 0x0000007b0043e202 */ /* 0x000fe40000000f00 */
[----:B----4-:R-:W-:Y:S01]  /*1990*/  @!P3 IADD3 R76, P0, PT, R79, R46, RZ ;  /* 0x0000002e4f4cb210 */ /* 0x010fe20007f1e0ff */
[----:B------:R-:W-:-:S03]  /*19a0*/  @!P6 IMAD.WIDE.U32 R48, R101, R48, R66 ;  /* 0x000000306530e225 */ /* 0x000fc600078e0042 */
[----:B------:R-:W-:Y:S02]  /*19b0*/  @!P3 IADD3.X R77, PT, PT, R78, R47, RZ, P0, !PT ;  /* 0x0000002f4e4db210 */ /* 0x000fe400007fe4ff */
[----:B0-----:R-:W-:Y:S02]  /*19c0*/  @!P3 IADD3 R66, P0, PT, R79, R50, RZ ;  /* 0x000000324f42b210 */ /* 0x001fe40007f1e0ff */
[----:B------:R-:W-:Y:S02]  /*19d0*/  @!P6 IADD3 R47, PT, PT, R49, R81, RZ ;  /* 0x00000051312fe210 */ /* 0x000fe40007ffe0ff */
[----:B------:R-:W-:Y:S02]  /*19e0*/  @!P6 SHF.L.U32 R115, R48, 0x2, RZ ;  /* 0x000000023073e819 */ /* 0x000fe400000006ff */
[----:B------:R-:W-:Y:S02]  /*19f0*/  IADD3 R73, PT, PT, R73, R72, RZ ;  /* 0x0000004849497210 */ /* 0x000fe40007ffe0ff */
[----:B------:R-:W-:-:S02]  /*1a00*/  @!P3 IADD3.X R67, PT, PT, R78, R51, RZ, P0, !PT ;  /* 0x000000334e43b210 */ /* 0x000fc400007fe4ff */
[----:B------:R-:W-:Y:S01]  /*1a10*/  @!P6 SHF.L.U64.HI R48, R48, 0x2, R47 ;  /* 0x000000023030e819 */ /* 0x000fe2000001022f */
[----:B---3--:R-:W-:Y:S01]  /*1a20*/  IMAD.WIDE R74, R73, 0x2, R74 ;  /* 0x00000002494a7825 */ /* 0x008fe200078e024a */
[C---:B-1----:R-:W-:Y:S02]  /*1a30*/  @!P6 IADD3 R54, P0, PT, R115.reuse, R54, RZ ;  /* 0x000000367336e210 */ /* 0x042fe40007f1e0ff */
[----:B------:R-:W-:Y:S02]  /*1a40*/  CS2R R46, SRZ ;  /* 0x00000000002e7805 */ /* 0x000fe4000001ff00 */
[C---:B------:R-:W-:Y:S01]  /*1a50*/  @!P6 IADD3.X R55, PT, PT, R48.reuse, R55, RZ, P0, !PT ;  /* 0x000000373037e210 */ /* 0x040fe200007fe4ff */
[----:B------:R-:W3:Y:S01]  /*1a60*/  LDG.E.U16 R118, desc[UR8][R74.64] ;  /* 0x000000084a767981 */ /* 0x000ee2000c1e1500 */
[----:B------:R-:W-:Y:S01]  /*1a70*/  @!P6 IADD3 R114, P0, PT, R115, R56, RZ ;  /* 0x000000387372e210 */ /* 0x000fe20007f1e0ff */
[----:B------:R-:W-:Y:S02]  /*1a80*/  @P4 IMAD.WIDE R70, R73, 0x2, R70 ;  /* 0x0000000249464825 */ /* 0x000fe400078e0246 */
[----:B------:R0:W4:Y:S01]  /*1a90*/  LDG.E.U16 R56, desc[UR8][R74.64+0x2] ;  /* 0x000002084a387981 */ /* 0x000122000c1e1500 */
[----:B------:R-:W-:-:S02]  /*1aa0*/  @!P6 IADD3.X R115, PT, PT, R48, R57, RZ, P0, !PT ;  /* 0x000000393073e210 */ /* 0x000fc400007fe4ff */
[----:B------:R-:W-:Y:S02]  /*1ab0*/  CS2R R48, SRZ ;  /* 0x0000000000307805 */ /* 0x000fe4000001ff00 */
[----:B------:R-:W-:Y:S01]  /*1ac0*/  CS2R R50, SRZ ;  /* 0x0000000000327805 */ /* 0x000fe2000001ff00 */
[----:B------:R-:W3:Y:S01]  /*1ad0*/  @P4 LDG.E.U16 R57, desc[UR8][R70.64] ;  /* 0x0000000846394981 */ /* 0x000ee2000c1e1500 */
[----:B------:R-:W-:-:S03]  /*1ae0*/  CS2R R78, SRZ ;  /* 0x00000000004e7805 */ /* 0x000fc6000001ff00 */
[----:B------:R1:W3:Y:S01]  /*1af0*/  @P4 LDG.E.U16 R113, desc[UR8][R70.64+0x2] ;  /* 0x0000020846714981 */ /* 0x0002e2000c1e1500 */
[----:B0-----:R-:W-:-:S03]  /*1b00*/  CS2R R74, SRZ ;  /* 0x00000000004a7805 */ /* 0x001fc6000001ff00 */
[----:B------:R0:W5:Y:S04]  /*1b10*/  @!P1 LDG.E.64 R46, desc[UR8][R68.64] ;  /* 0x00000008442e9981 */ /* 0x000168000c1e1b00 */
[----:B------:R0:W5:Y:S01]  /*1b20*/  @!P3 LDG.E.64 R74, desc[UR8][R76.64] ;  /* 0x000000084c4ab981 */ /* 0x000162000c1e1b00 */
[----:B-1----:R-:W-:-:S03]  /*1b30*/  CS2R R70, SRZ ;  /* 0x0000000000467805 */ /* 0x002fc6000001ff00 */
[----:B------:R-:W5:Y:S01]  /*1b40*/  @!P1 LDG.E.64 R48, desc[UR8][R64.64] ;  /* 0x0000000840309981 */ /* 0x000f62000c1e1b00 */
[----:B0-----:R-:W-:-:S03]  /*1b50*/  CS2R R68, SRZ ;  /* 0x0000000000447805 */ /* 0x001fc6000001ff00 */
[----:B------:R-:W5:Y:S01]  /*1b60*/  @!P2 LDG.E.64 R50, desc[UR8][R62.64] ;  /* 0x000000083e32a981 */ /* 0x000f62000c1e1b00 */
[----:B------:R-:W-:-:S03]  /*1b70*/  CS2R R76, SRZ ;  /* 0x00000000004c7805 */ /* 0x000fc6000001ff00 */
[----:B------:R-:W5:Y:S04]  /*1b80*/  @!P2 LDG.E.64 R68, desc[UR8][R60.64] ;  /* 0x000000083c44a981 */ /* 0x000f68000c1e1b00 */
[----:B------:R-:W5:Y:S04]  /*1b90*/  @!P5 LDG.E.64 R70, desc[UR8][R58.64] ;  /* 0x000000083a46d981 */ /* 0x000f68000c1e1b00 */
[----:B------:R-:W5:Y:S04]  /*1ba0*/  @!P3 LDG.E.64 R76, desc[UR8][R66.64] ;  /* 0x00000008424cb981 */ /* 0x000f68000c1e1b00 */
[----:B------:R-:W5:Y:S01]  /*1bb0*/  @!P6 LDG.E.64 R78, desc[UR8][R54.64] ;  /* 0x00000008364ee981 */ /* 0x000f62000c1e1b00 */
[----:B------:R-:W-:-:S06]  /*1bc0*/  CS2R R72, SRZ ;  /* 0x0000000000487805 */ /* 0x000fcc000001ff00 */
[----:B------:R-:W5:Y:S01]  /*1bd0*/  @!P5 LDG.E.64 R72, desc[UR8][R52.64] ;  /* 0x000000083448d981 */ /* 0x000f62000c1e1b00 */
[----:B------:R-:W-:-:S06]  /*1be0*/  CS2R R80, SRZ ;  /* 0x0000000000507805 */ /* 0x000fcc000001ff00 */
[----:B------:R0:W5:Y:S01]  /*1bf0*/  @!P6 LDG.E.64 R80, desc[UR8][R114.64] ;  /* 0x000000087250e981 */ /* 0x000162000c1e1b00 */
[----:B------:R-:W-:Y:S01]  /*1c00*/  UISETP.NE.AND UP0, UPT, UR10, URZ, UPT ;  /* 0x000000ff0a00728c */ /* 0x000fe2000bf05270 */
[----:B0-----:R-:W-:Y:S02]  /*1c10*/  MOV R115, 0x3f800000 ;  /* 0x3f80000000737802 */ /* 0x001fe40000000f00 */
[----:B------:R-:W-:Y:S02]  /*1c20*/  MOV R114, RZ ;  /* 0x000000ff00727202 */ /* 0x000fe40000000f00 */
[----:B------:R-:W-:Y:S01]  /*1c30*/  MOV R116, RZ ;  /* 0x000000ff00747202 */ /* 0x000fe20000000f00 */
[----:B--2---:R-:W-:-:S05]  /*1c40*/  FFMA.FTZ R83, -R82, R82, R83 ;  /* 0x0000005252537223 */ /* 0x004fca0000010153 */
[----:B------:R-:W-:-:S13]  /*1c50*/  FSETP.GTU.FTZ.AND P0, PT, R83, RZ, PT ;  /* 0x000000ff5300720b */ /* 0x000fda0003f1c000 */
[----:B------:R-:W0:Y:S02]  /*1c60*/  @P0 LDC R52, c[0x0][0x3c0] ;  /* 0x0000f000ff340b82 */ /* 0x000e240000000800 */
[----:B0-----:R-:W-:-:S04]  /*1c70*/  @P0 FADD.FTZ R52, R83, R52 ;  /* 0x0000003453340221 */ /* 0x001fc80000010000 */
[----:B------:R0:W1:Y:S01]  /*1c80*/  @P0 MUFU.RSQ R115, R52 ;  /* 0x0000003400730308 */ /* 0x0000620000001400 */
[----:B----4-:R-:W-:Y:S02]  /*1c90*/  SHF.L.U32 R83, R56, 0x10, RZ ;  /* 0x0000001038537819 */ /* 0x010fe400000006ff */
[----:B---3--:R-:W-:Y:S02]  /*1ca0*/  @P4 SHF.L.U32 R116, R57, 0x10, RZ ;  /* 0x0000001039744819 */ /* 0x008fe400000006ff */
[----:B------:R-:W-:Y:S02]  /*1cb0*/  @P4 SHF.L.U32 R114, R113, 0x10, RZ ;  /* 0x0000001071724819 */ /* 0x000fe400000006ff */
[----:B------:R-:W-:Y:S01]  /*1cc0*/  SHF.L.U32 R113, R118, 0x10, RZ ;  /* 0x0000001076717819 */ /* 0x000fe200000006ff */
[----:B01----:R-:W-:Y:S06]  /*1cd0*/  BRA.U UP0, `(.L_x_1469) ;  /* 0x0000000d00847547 */ /* 0x003fec000b800000 */
[C---:B-----5:R-:W-:Y:S01]  /*1ce0*/  FADD.FTZ R52, -R82.reuse, R4 ;  /* 0x0000000452347221 */ /* 0x060fe20000010100 */
[----:B------:R-:W-:Y:S01]  /*1cf0*/  FADD.FTZ R54, -R82, R5 ;  /* 0x0000000552367221 */ /* 0x000fe20000010100 */
[----:B------:R-:W-:Y:S01]  /*1d00*/  FMUL.FTZ R56, R2, R113 ;  /* 0x0000007102387220 */ /* 0x000fe20000410000 */
[----:B------:R-:W-:Y:S01]  /*1d10*/  FMUL.FTZ R55, R3, R83 ;  /* 0x0000005303377220 */ /* 0x000fe20000410000 */
[-C--:B------:R-:W-:Y:S01]  /*1d20*/  FMUL.FTZ R53, R52, R115.reuse ;  /* 0x0000007334357220 */ /* 0x080fe20000410000 */
        /* <DEDUP_REMOVED lines=220> */
.L_x_1469:
[C---:B-----5:R-:W-:Y:S01]  /*2af0*/  FADD.FTZ R52, -R82.reuse, R4 ;  /* 0x0000000452347221 */ /* 0x060fe20000010100 */
[C---:B------:R-:W-:Y:S01]  /*2b00*/  FADD.FTZ R64, -R82.reuse, R14 ;  /* 0x0000000e52407221 */ /* 0x040fe20000010100 */
[C---:B------:R-:W-:Y:S01]  /*2b10*/  FADD.FTZ R66, -R82.reuse, R11 ;  /* 0x0000000b52427221 */ /* 0x040fe20000010100 */
[----:B------:R-:W-:Y:S01]  /*2b20*/  FADD.FTZ R124, -R82, R18 ;  /* 0x00000012527c7221 */ /* 0x000fe20000010100 */
[-C--:B------:R-:W-:Y:S01]  /*2b30*/  FMUL.FTZ R53, R52, R115.reuse ;  /* 0x0000007334357220 */ /* 0x080fe20000410000 */
[----:B------:R-:W-:Y:S01]  /*2b40*/  FADD.FTZ R52, -R82, R5 ;  /* 0x0000000552347221 */ /* 0x000fe20000010100 */
[----:B------:R-:W-:Y:S02]  /*2b50*/  FMUL.FTZ R65, R64, R115 ;  /* 0x0000007340417220 */ /* 0x000fe40000410000 */
[C-C-:B------:R-:W-:Y:S01]  /*2b60*/  FFMA.FTZ R54, R113.reuse, R53, R116.reuse ;  /* 0x0000003571367223 */ /* 0x140fe20000010074 */
[----:B------:R-:W-:Y:S01]  /*2b70*/  FMUL.FTZ R52, R52, R115 ;  /* 0x0000007334347220 */ /* 0x000fe20000410000 */
[----:B------:R-:W-:-:S02]  /*2b80*/  FFMA.FTZ R55, R113, R65, R116 ;  /* 0x0000004171377223 */ /* 0x000fc40000010074 */
[----:B------:R-:W-:Y:S01]  /*2b90*/  FMUL.FTZ R57, R54, -1.4426950216293334961 ;  /* 0xbfb8aa3b36397820 */ /* 0x000fe20000410000 */
[----:B------:R-:W-:-:S04]  /*2ba0*/  FFMA.FTZ R56, R83, R52, R114 ;  /* 0x0000003453387223 */ /* 0x000fc80000010072 */
[----:B------:R-:W-:Y:S01]  /*2bb0*/  FMUL.FTZ R60, R56, -1.4426950216293334961 ;  /* 0xbfb8aa3b383c7820 */ /* 0x000fe20000410000 */
[----:B------:R-:W0:Y:S05]  /*2bc0*/  MUFU.EX2 R57, R57 ;  /* 0x0000003900397308 */ /* 0x000e2a0000000800 */
[----:B------:R-:W1:Y:S01]  /*2bd0*/  MUFU.EX2 R60, R60 ;  /* 0x0000003c003c7308 */ /* 0x000e620000000800 */
[----:B0-----:R-:W-:-:S04]  /*2be0*/  FADD.FTZ R58, R57, 1 ;  /* 0x3f800000393a7421 */ /* 0x001fc80000010000 */
[----:B------:R-:W0:Y:S01]  /*2bf0*/  MUFU.RCP R59, R58 ;  /* 0x0000003a003b7308 */ /* 0x000e220000001000 */
[----:B-1----:R-:W-:Y:S01]  /*2c00*/  FADD.FTZ R62, R60, 1 ;  /* 0x3f8000003c3e7421 */ /* 0x002fe20000010000 */
[----:B------:R-:W-:-:S06]  /*2c10*/  FMUL.FTZ R60, R55, -1.4426950216293334961 ;  /* 0xbfb8aa3b373c7820 */ /* 0x000fcc0000410000 */
[----:B------:R-:W1:Y:S08]  /*2c20*/  MUFU.RCP R62, R62 ;  /* 0x0000003e003e7308 */ /* 0x000e700000001000 */
[----:B------:R-:W2:Y:S01]  /*2c30*/  MUFU.EX2 R60, R60 ;  /* 0x0000003c003c7308 */ /* 0x000ea20000000800 */
[----:B0-----:R-:W-:-:S04]  /*2c40*/  FADD.FTZ R61, -R59, 1 ;  /* 0x3f8000003b3d7421 */ /* 0x001fc80000010100 */
[----:B------:R-:W-:Y:S01]  /*2c50*/  FFMA.FTZ R57, R54, R61, 1 ;  /* 0x3f80000036397423 */ /* 0x000fe2000001003d */
[----:B------:R-:W-:Y:S01]  /*2c60*/  FADD.FTZ R54, -R82, R15 ;  /* 0x0000000f52367221 */ /* 0x000fe20000010100 */
[----:B-1----:R-:W-:-:S03]  /*2c70*/  FADD.FTZ R63, -R62, 1 ;  /* 0x3f8000003e3f7421 */ /* 0x002fc60000010100 */
[----:B------:R-:W-:Y:S01]  /*2c80*/  FMUL.FTZ R61, R54, R115 ;  /* 0x00000073363d7220 */ /* 0x000fe20000410000 */
[----:B------:R-:W-:Y:S01]  /*2c90*/  FMUL.FTZ R54, R2, R59 ;  /* 0x0000003b02367220 */ /* 0x000fe20000410000 */
[----:B------:R-:W-:Y:S01]  /*2ca0*/  FMUL.FTZ R64, R3, R62 ;  /* 0x0000003e03407220 */ /* 0x000fe20000410000 */
[----:B------:R-:W-:Y:S01]  /*2cb0*/  FADD.FTZ R62, -R82, R10 ;  /* 0x0000000a523e7221 */ /* 0x000fe20000010100 */
[----:B------:R-:W-:Y:S01]  /*2cc0*/  FFMA.FTZ R59, R83, R61, R114 ;  /* 0x0000003d533b7223 */ /* 0x000fe20000010072 */
[----:B--2---:R-:W-:Y:S01]  /*2cd0*/  FADD.FTZ R119, R60, 1 ;  /* 0x3f8000003c777421 */ /* 0x004fe20000010000 */
[----:B------:R-:W-:Y:S01]  /*2ce0*/  FFMA.FTZ R63, R56, R63, 1 ;  /* 0x3f800000383f7423 */ /* 0x000fe2000001003f */
[----:B------:R-:W-:Y:S01]  /*2cf0*/  FMUL.FTZ R62, R62, R115 ;  /* 0x000000733e3e7220 */ /* 0x000fe20000410000 */
[----:B------:R-:W-:Y:S01]  /*2d00*/  FMUL.FTZ R58, R59, -1.4426950216293334961 ;  /* 0xbfb8aa3b3b3a7820 */ /* 0x000fe20000410000 */
[----:B------:R-:W-:Y:S01]  /*2d10*/  FMUL.FTZ R54, R54, R57 ;  /* 0x0000003936367220 */ /* 0x000fe20000410000 */
[----:B------:R-:W-:Y:S01]  /*2d20*/  FMUL.FTZ R64, R64, R63 ;  /* 0x0000003f40407220 */ /* 0x000fe20000410000 */
[----:B------:R-:W0:Y:S01]  /*2d30*/  MUFU.RCP R119, R119 ;  /* 0x0000007700777308 */ /* 0x000e220000001000 */
[----:B------:R-:W-:Y:S01]  /*2d40*/  FFMA.FTZ R56, R113, R62, R116 ;  /* 0x0000003e71387223 */ /* 0x000fe20000010074 */
[----:B------:R-:W-:-:S03]  /*2d50*/  FMUL.FTZ R57, R66, R115 ;  /* 0x0000007342397220 */ /* 0x000fc60000410000 */
[----:B------:R-:W-:-:S03]  /*2d60*/  FMUL.FTZ R63, R56, -1.4426950216293334961 ;  /* 0xbfb8aa3b383f7820 */ /* 0x000fc60000410000 */
[----:B------:R-:W1:Y:S04]  /*2d70*/  MUFU.EX2 R58, R58 ;  /* 0x0000003a003a7308 */ /* 0x000e680000000800 */
[----:B------:R-:W2:Y:S01]  /*2d80*/  MUFU.EX2 R63, R63 ;  /* 0x0000003f003f7308 */ /* 0x000ea20000000800 */
[----:B0-----:R-:W-:Y:S01]  /*2d90*/  FADD.FTZ R66, -R119, 1 ;  /* 0x3f80000077427421 */ /* 0x001fe20000010100 */
[----:B-1----:R-:W-:Y:S01]  /*2da0*/  FADD.FTZ R60, R58, 1 ;  /* 0x3f8000003a3c7421 */ /* 0x002fe20000010000 */
[----:B------:R-:W-:Y:S02]  /*2db0*/  FFMA.FTZ R58, R83, R57, R114 ;  /* 0x00000039533a7223 */ /* 0x000fe40000010072 */
[----:B------:R-:W-:Y:S01]  /*2dc0*/  FFMA.FTZ R55, R55, R66, 1 ;  /* 0x3f80000037377423 */ /* 0x000fe20000010042 */
[----:B------:R-:W-:Y:S01]  /*2dd0*/  FMUL.FTZ R66, R16, R119 ;  /* 0x0000007710427220 */ /* 0x000fe20000410000 */
[----:B--2---:R-:W-:Y:S01]  /*2de0*/  FADD.FTZ R63, R63, 1 ;  /* 0x3f8000003f3f7421 */ /* 0x004fe20000010000 */
[----:B------:R-:W-:Y:S01]  /*2df0*/  FMUL.FTZ R67, R58, -1.4426950216293334961 ;  /* 0xbfb8aa3b3a437820 */ /* 0x000fe20000410000 */
[----:B------:R-:W0:Y:S01]  /*2e00*/  MUFU.RCP R60, R60 ;  /* 0x0000003c003c7308 */ /* 0x000e220000001000 */
[----:B------:R-:W-:Y:S01]  /*2e10*/  FMUL.FTZ R66, R66, R55 ;  /* 0x0000003742427220 */ /* 0x000fe20000410000 */
[----:B------:R-:W-:-:S06]  /*2e20*/  FMUL.FTZ R55, R124, R115 ;  /* 0x000000737c377220 */ /* 0x000fcc0000410000 */
[----:B------:R-:W1:Y:S04]  /*2e30*/  MUFU.EX2 R67, R67 ;  /* 0x0000004300437308 */ /* 0x000e680000000800 */
[----:B------:R-:W2:Y:S01]  /*2e40*/  MUFU.RCP R63, R63 ;  /* 0x0000003f003f7308 */ /* 0x000ea20000001000 */
[----:B0-----:R-:W-:Y:S01]  /*2e50*/  FADD.FTZ R118, -R60, 1 ;  /* 0x3f8000003c767421 */ /* 0x001fe20000010100 */
[----:B------:R-:W-:-:S03]  /*2e60*/  FMUL.FTZ R60, R17, R60 ;  /* 0x0000003c113c7220 */ /* 0x000fc60000410000 */
[----:B------:R-:W-:Y:S01]  /*2e70*/  FFMA.FTZ R119, R59, R118, 1 ;  /* 0x3f8000003b777423 */ /* 0x000fe20000010076 */
[----:B------:R-:W-:Y:S01]  /*2e80*/  FFMA.FTZ R59, R113, R55, R116 ;  /* 0x00000037713b7223 */ /* 0x000fe20000010074 */
[----:B-1----:R-:W-:Y:S02]  /*2e90*/  FADD.FTZ R118, R67, 1 ;  /* 0x3f80000043767421 */ /* 0x002fe40000010000 */
[----:B------:R-:W-:Y:S01]  /*2ea0*/  FMUL.FTZ R60, R60, R119 ;  /* 0x000000773c3c7220 */ /* 0x000fe20000410000 */
[----:B------:R-:W-:-:S03]  /*2eb0*/  FMUL.FTZ R124, R59, -1.4426950216293334961 ;  /* 0xbfb8aa3b3b7c7820 */ /* 0x000fc60000410000 */
[----:B------:R-:W0:Y:S01]  /*2ec0*/  MUFU.RCP R118, R118 ;  /* 0x0000007600767308 */ /* 0x000e220000001000 */
[----:B--2---:R-:W-:Y:S01]  /*2ed0*/  FADD.FTZ R119, -R63, 1 ;  /* 0x3f8000003f777421 */ /* 0x004fe20000010100 */
[----:B------:R-:W-:-:S03]  /*2ee0*/  FMUL.FTZ R63, R12, R63 ;  /* 0x0000003f0c3f7220 */ /* 0x000fc60000410000 */
[----:B------:R-:W-:-:S03]  /*2ef0*/  FFMA.FTZ R56, R56, R119, 1 ;  /* 0x3f80000038387423 */ /* 0x000fc60000010077 */
[----:B------:R-:W1:Y:S02]  /*2f00*/  MUFU.EX2 R67, R124 ;  /* 0x0000007c00437308 */ /* 0x000e640000000800 */
[----:B-1----:R-:W-:Y:S01]  /*2f10*/  FADD.FTZ R119, R67, 1 ;  /* 0x3f80000043777421 */ /* 0x002fe20000010000 */
[----:B0-----:R-:W-:Y:S01]  /*2f20*/  FADD.FTZ R67, -R118, 1 ;  /* 0x3f80000076437421 */ /* 0x001fe20000010100 */
[----:B------:R-:W-:-:S03]  /*2f30*/  FMUL.FTZ R118, R13, R118 ;  /* 0x000000760d767220 */ /* 0x000fc60000410000 */
[----:B------:R-:W-:Y:S01]  /*2f40*/  FFMA.FTZ R67, R58, R67, 1 ;  /* 0x3f8000003a437423 */ /* 0x000fe20000010043 */
[----:B------:R-:W0:Y:S01]  /*2f50*/  MUFU.RCP R119, R119 ;  /* 0x0000007700777308 */ /* 0x000e220000001000 */
        /* <DEDUP_REMOVED lines=8> */
[----:B------:R-:W-:Y:S01]  /*2fe0*/  FADD.FTZ R63, RZ, R54 ;  /* 0x00000036ff3f7221 */ /* 0x000fe20000010000 */
[----:B0-----:R-:W-:Y:S01]  /*2ff0*/  FADD.FTZ R124, -R119, 1 ;  /* 0x3f800000777c7421 */ /* 0x001fe20000010100 */
[----:B------:R-:W-:Y:S02]  /*3000*/  FMUL.FTZ R119, R20, R119 ;  /* 0x0000007714777220 */ /* 0x000fe40000410000 */
[----:B------:R-:W-:Y:S01]  /*3010*/  FADD.FTZ R63, R63, R66 ;  /* 0x000000423f3f7221 */ /* 0x000fe20000010000 */
[----:B------:R-:W-:Y:S01]  /*3020*/  FFMA.FTZ R59, R59, R124, 1 ;  /* 0x3f8000003b3b7423 */ /* 0x000fe2000001007c */
[----:B------:R-:W-:Y:S02]  /*3030*/  FFMA.FTZ R124, R53, R54, RZ ;  /* 0x00000036357c7223 */ /* 0x000fe400000100ff */
[----:B------:R-:W-:Y:S01]  /*3040*/  FADD.FTZ R63, R63, R58 ;  /* 0x0000003a3f3f7221 */ /* 0x000fe20000010000 */
[----:B------:R-:W-:Y:S01]  /*3050*/  FMUL.FTZ R54, R119, R59 ;  /* 0x0000003b77367220 */ /* 0x000fe20000410000 */
[----:B------:R-:W-:Y:S01]  /*3060*/  FADD.FTZ R59, -R82, R19 ;  /* 0x00000013523b7221 */ /* 0x000fe20000010100 */
[-C--:B------:R-:W-:Y:S01]  /*3070*/  FMUL.FTZ R119, R113, R66.reuse ;  /* 0x0000004271777220 */ /* 0x080fe20000410000 */
[----:B------:R-:W-:-:S02]  /*3080*/  FFMA.FTZ R53, R65, R66, R124 ;  /* 0x0000004241357223 */ /* 0x000fc4000001007c */
[----:B------:R-:W-:Y:S01]  /*3090*/  FMUL.FTZ R59, R59, R115 ;  /* 0x000000733b3b7220 */ /* 0x000fe20000410000 */
[----:B------:R-:W-:Y:S01]  /*30a0*/  FFMA.FTZ R118, R65, R119, R118 ;  /* 0x0000007741767223 */ /* 0x000fe20000010076 */
[----:B------:R-:W-:Y:S02]  /*30b0*/  FADD.FTZ R67, R67, R119 ;  /* 0x0000007743437221 */ /* 0x000fe40000010000 */
[----:B------:R-:W-:-:S04]  /*30c0*/  FFMA.FTZ R65, R83, R59, R114 ;  /* 0x0000003b53417223 */ /* 0x000fc80000010072 */
[----:B------:R-:W-:-:S06]  /*30d0*/  FMUL.FTZ R124, R65, -1.4426950216293334961 ;  /* 0xbfb8aa3b417c7820 */ /* 0x000fcc0000410000 */
[----:B------:R-:W0:Y:S02]  /*30e0*/  MUFU.EX2 R124, R124 ;  /* 0x0000007c007c7308 */ /* 0x000e240000000800 */
[----:B0-----:R-:W-:-:S04]  /*30f0*/  FADD.FTZ R125, R124, 1 ;  /* 0x3f8000007c7d7421 */ /* 0x001fc80000010000 */
[----:B------:R0:W1:Y:S02]  /*3100*/  MUFU.RCP R66, R125 ;  /* 0x0000007d00427308 */ /* 0x0000640000001000 */
[----:B0-----:R-:W-:-:S04]  /*3110*/  FMUL.FTZ R125, R83, R60 ;  /* 0x0000003c537d7220 */ /* 0x001fc80000410000 */
[----:B------:R-:W-:Y:S01]  /*3120*/  FADD.FTZ R67, R125, R67 ;  /* 0x000000437d437221 */ /* 0x000fe20000010000 */
[----:B-1----:R-:W-:-:S04]  /*3130*/  FADD.FTZ R119, -R66, 1 ;  /* 0x3f80000042777421 */ /* 0x002fc80000010100 */
[----:B------:R-:W-:Y:S01]  /*3140*/  FFMA.FTZ R124, R65, R119, 1 ;  /* 0x3f800000417c7423 */ /* 0x000fe20000010077 */
[----:B------:R-:W-:Y:S01]  /*3150*/  FMUL.FTZ R119, R21, R66 ;  /* 0x0000004215777220 */ /* 0x000fe20000410000 */
[----:B------:R-:W-:Y:S01]  /*3160*/  FFMA.FTZ R66, R52, R64, RZ ;  /* 0x0000004034427223 */ /* 0x000fe200000100ff */
[----:B------:R-:W-:Y:S02]  /*3170*/  FADD.FTZ R65, RZ, R64 ;  /* 0x00000040ff417221 */ /* 0x000fe40000010000 */
[----:B------:R-:W-:Y:S01]  /*3180*/  FMUL.FTZ R52, R119, R124 ;  /* 0x0000007c77347220 */ /* 0x000fe20000410000 */
[----:B------:R-:W-:Y:S01]  /*3190*/  FADD.FTZ R124, -R82, R22 ;  /* 0x00000016527c7221 */ /* 0x000fe20000010100 */
[----:B------:R-:W-:Y:S01]  /*31a0*/  FADD.FTZ R65, R65, R60 ;  /* 0x0000003c41417221 */ /* 0x000fe20000010000 */
[C---:B------:R-:W-:Y:S01]  /*31b0*/  FFMA.FTZ R64, R61.reuse, R60, R66 ;  /* 0x0000003c3d407223 */ /* 0x040fe20000010042 */
[----:B------:R-:W-:Y:S01]  /*31c0*/  FFMA.FTZ R119, R61, R125, R118 ;  /* 0x0000007d3d777223 */ /* 0x000fe20000010076 */
[----:B------:R-:W-:Y:S01]  /*31d0*/  FMUL.FTZ R60, R124, R115 ;  /* 0x000000737c3c7220 */ /* 0x000fe20000410000 */
[----:B------:R-:W-:Y:S01]  /*31e0*/  FADD.FTZ R125, -R82, R23 ;  /* 0x00000017527d7221 */ /* 0x000fe20000010100 */
[----:B------:R-:W-:Y:S01]  /*31f0*/  FADD.FTZ R65, R65, R56 ;  /* 0x0000003841417221 */ /* 0x000fe20000010000 */
[----:B------:R-:W-:Y:S01]  /*3200*/  FFMA.FTZ R64, R57, R56, R64 ;  /* 0x0000003839407223 */ /* 0x000fe20000010040 */
[----:B------:R-:W-:-:S02]  /*3210*/  FFMA.FTZ R61, R113, R60, R116 ;  /* 0x0000003c713d7223 */ /* 0x000fc40000010074 */
[----:B------:R-:W-:Y:S02]  /*3220*/  FADD.FTZ R65, R65, R52 ;  /* 0x0000003441417221 */ /* 0x000fe40000010000 */
        /* <DEDUP_REMOVED lines=11> */
[----:B------:R-:W-:Y:S01]  /*32e0*/  FFMA.FTZ R118, R62, R58, R53 ;  /* 0x0000003a3e767223 */ /* 0x000fe20000010035 */
[----:B------:R-:W-:-:S04]  /*32f0*/  FMUL.FTZ R58, R125, R115 ;  /* 0x000000737d3a7220 */ /* 0x000fc80000410000 */
[----:B------:R-:W-:-:S04]  /*3300*/  FFMA.FTZ R53, R83, R58, R114 ;  /* 0x0000003a53357223 */ /* 0x000fc80000010072 */
[----:B------:R-:W-:-:S06]  /*3310*/  FMUL.FTZ R119, R53, -1.4426950216293334961 ;  /* 0xbfb8aa3b35777820 */ /* 0x000fcc0000410000 */
[----:B------:R-:W0:Y:S02]  /*3320*/  MUFU.EX2 R119, R119 ;  /* 0x0000007700777308 */ /* 0x000e240000000800 */
[----:B0-----:R-:W-:-:S04]  /*3330*/  FADD.FTZ R125, R119, 1 ;  /* 0x3f800000777d7421 */ /* 0x001fc80000010000 */
[----:B------:R-:W0:Y:S02]  /*3340*/  MUFU.RCP R62, R125 ;  /* 0x0000007d003e7308 */ /* 0x000e240000001000 */
[----:B0-----:R-:W-:Y:S01]  /*3350*/  FADD.FTZ R124, -R62, 1 ;  /* 0x3f8000003e7c7421 */ /* 0x001fe20000010100 */
[----:B------:R-:W-:-:S03]  /*3360*/  FMUL.FTZ R62, R25, R62 ;  /* 0x0000003e193e7220 */ /* 0x000fc60000410000 */
[----:B------:R-:W-:Y:S01]  /*3370*/  FFMA.FTZ R53, R53, R124, 1 ;  /* 0x3f80000035357423 */ /* 0x000fe2000001007c */
[----:B------:R-:W-:-:S03]  /*3380*/  FADD.FTZ R124, -R82, R6 ;  /* 0x00000006527c7221 */ /* 0x000fc60000010100 */
        /* <DEDUP_REMOVED lines=12> */
[----:B------:R-:W-:Y:S02]  /*3450*/  FADD.FTZ R119, -R82, R7 ;  /* 0x0000000752777221 */ /* 0x000fe40000010100 */
[----:B------:R-:W-:Y:S01]  /*3460*/  FFMA.FTZ R66, R57, R66, 1 ;  /* 0x3f80000039427423 */ /* 0x000fe20000010042 */
[----:B------:R-:W-:-:S03]  /*3470*/  FMUL.FTZ R57, R113, R54 ;  /* 0x0000003671397220 */ /* 0x000fc60000410000 */
[----:B------:R-:W-:Y:S01]  /*3480*/  FMUL.FTZ R53, R53, R66 ;  /* 0x0000004235357220 */ /* 0x000fe20000410000 */
[----:B------:R-:W-:Y:S01]  /*3490*/  FADD.FTZ R66, R63, R54 ;  /* 0x000000363f427221 */ /* 0x000fe20000010000 */
[----:B------:R-:W-:Y:S01]  /*34a0*/  FFMA.FTZ R63, R55, R54, R118 ;  /* 0x00000036373f7223 */ /* 0x000fe20000010076 */
[----:B------:R-:W-:Y:S01]  /*34b0*/  FMUL.FTZ R54, R119, R115 ;  /* 0x0000007377367220 */ /* 0x000fe20000410000 */
[----:B------:R-:W-:Y:S01]  /*34c0*/  FFMA.FTZ R124, R55, R57, R124 ;  /* 0x00000039377c7223 */ /* 0x000fe2000001007c */
        /* <DEDUP_REMOVED lines=23> */
[----:B------:R-:W-:Y:S01]  /*3640*/  FFMA.FTZ R119, R60, R64, R119 ;  /* 0x000000403c777223 */ /* 0x000fe20000010077 */
[----:B0-----:R-:W-:-:S04]  /*3650*/  FADD.FTZ R125, -R59, 1 ;  /* 0x3f8000003b7d7421 */ /* 0x001fc80000010100 */
[----:B------:R-:W-:Y:S01]  /*3660*/  FFMA.FTZ R125, R52, R125, 1 ;  /* 0x3f800000347d7423 */ /* 0x000fe2000001007d */
[----:B------:R-:W-:Y:S01]  /*3670*/  FMUL.FTZ R52, R28, R59 ;  /* 0x0000003b1c347220 */ /* 0x000fe20000410000 */
[----:B------:R-:W-:Y:S01]  /*3680*/  FFMA.FTZ R59, R60, R61, R63 ;  /* 0x0000003d3c3b7223 */ /* 0x000fe2000001003f */
[----:B------:R-:W-:Y:S01]  /*3690*/  FADD.FTZ R63, R118, R64 ;  /* 0x00000040763f7221 */ /* 0x000fe20000010000 */
[----:B------:R-:W-:Y:S01]  /*36a0*/  FADD.FTZ R118, R65, R62 ;  /* 0x0000003e41767221 */ /* 0x000fe20000010000 */
[----:B------:R-:W-:Y:S01]  /*36b0*/  FMUL.FTZ R52, R52, R125 ;  /* 0x0000007d34347220 */ /* 0x000fe20000410000 */
[----:B------:R-:W-:Y:S01]  /*36c0*/  FADD.FTZ R125, -R82, R27 ;  /* 0x0000001b527d7221 */ /* 0x000fe20000010100 */
[----:B------:R-:W-:-:S03]  /*36d0*/  FFMA.FTZ R65, R58, R62, R67 ;  /* 0x0000003e3a417223 */ /* 0x000fc60000010043 */
[----:B------:R-:W-:-:S04]  /*36e0*/  FMUL.FTZ R61, R125, R115 ;  /* 0x000000737d3d7220 */ /* 0x000fc80000410000 */
        /* <DEDUP_REMOVED lines=8> */
[----:B------:R-:W-:-:S03]  /*3770*/  FADD.FTZ R124, -R82, R30 ;  /* 0x0000001e527c7221 */ /* 0x000fc60000010100 */
[----:B------:R-:W-:Y:S01]  /*3780*/  FMUL.FTZ R60, R60, R64 ;  /* 0x000000403c3c7220 */ /* 0x000fe20000410000 */
[----:B------:R-:W-:Y:S01]  /*3790*/  FMUL.FTZ R64, R83, R62 ;  /* 0x0000003e53407220 */ /* 0x000fe20000410000 */
[----:B------:R-:W-:-:S03]  /*37a0*/  FMUL.FTZ R62, R124, R115 ;  /* 0x000000737c3e7220 */ /* 0x000fc60000410000 */
[----:B------:R-:W-:Y:S01]  /*37b0*/  FFMA.FTZ R119, R58, R64, R119 ;  /* 0x000000403a777223 */ /* 0x000fe20000010077 */
[----:B------:R-:W-:Y:S01]  /*37c0*/  FFMA.FTZ R67, R113, R62, R116 ;  /* 0x0000003e71437223 */ /* 0x000fe20000010074 */
[----:B------:R-:W-:Y:S01]  /*37d0*/  FADD.FTZ R58, R64, R63 ;  /* 0x0000003f403a7221 */ /* 0x000fe20000010000 */
[----:B------:R-:W-:Y:S01]  /*37e0*/  FADD.FTZ R63, R66, R53 ;  /* 0x00000035423f7221 */ /* 0x000fe20000010000 */
[----:B------:R-:W-:Y:S01]  /*37f0*/  FFMA.FTZ R66, R56, R53, R59 ;  /* 0x0000003538427223 */ /* 0x000fe2000001003b */
[----:B------:R-:W-:Y:S02]  /*3800*/  FMUL.FTZ R124, R67, -1.4426950216293334961 ;  /* 0xbfb8aa3b437c7820 */ /* 0x000fe40000410000 */
[----:B------:R-:W-:-:S04]  /*3810*/  FADD.FTZ R63, R63, R52 ;  /* 0x000000343f3f7221 */ /* 0x000fc80000010000 */
[----:B------:R-:W0:Y:S02]  /*3820*/  MUFU.EX2 R124, R124 ;  /* 0x0000007c007c7308 */ /* 0x000e240000000800 */
[----:B0-----:R-:W-:Y:S01]  /*3830*/  FADD.FTZ R125, R124, 1 ;  /* 0x3f8000007c7d7421 */ /* 0x001fe20000010000 */
[----:B------:R-:W-:-:S04]  /*3840*/  FMUL.FTZ R124, R113, R53 ;  /* 0x00000035717c7220 */ /* 0x000fc80000410000 */
[----:B------:R-:W-:Y:S01]  /*3850*/  FFMA.FTZ R119, R56, R124, R119 ;  /* 0x0000007c38777223 */ /* 0x000fe20000010077 */
[----:B------:R-:W0:Y:S02]  /*3860*/  MUFU.RCP R125, R125 ;  /* 0x0000007d007d7308 */ /* 0x000e240000001000 */
[----:B0-----:R-:W-:-:S04]  /*3870*/  FADD.FTZ R64, -R125, 1 ;  /* 0x3f8000007d407421 */ /* 0x001fc80000010100 */
[----:B------:R-:W-:Y:S01]  /*3880*/  FFMA.FTZ R67, R67, R64, 1 ;  /* 0x3f80000043437423 */ /* 0x000fe20000010040 */
[----:B------:R-:W-:-:S04]  /*3890*/  FMUL.FTZ R64, R32, R125 ;  /* 0x0000007d20407220 */ /* 0x000fc80000410000 */
[----:B------:R-:W-:Y:S01]  /*38a0*/  FMUL.FTZ R64, R64, R67 ;  /* 0x0000004340407220 */ /* 0x000fe20000410000 */
[----:B------:R-:W-:-:S03]  /*38b0*/  FADD.FTZ R67, -R82, R31 ;  /* 0x0000001f52437221 */ /* 0x000fc60000010100 */
[----:B------:R-:W-:Y:S01]  /*38c0*/  FADD.FTZ R63, R63, R64 ;  /* 0x000000403f3f7221 */ /* 0x000fe20000010000 */
[----:B------:R-:W-:Y:S01]  /*38d0*/  FMUL.FTZ R53, R67, R115 ;  /* 0x0000007343357220 */ /* 0x000fe20000410000 */
[----:B------:R-:W-:Y:S01]  /*38e0*/  FADD.FTZ R67, R58, R124 ;  /* 0x0000007c3a437221 */ /* 0x000fe20000010000 */
[C---:B------:R-:W-:Y:S02]  /*38f0*/  FMUL.FTZ R124, R83.reuse, R55 ;  /* 0x00000037537c7220 */ /* 0x040fe40000410000 */
[----:B------:R-:W-:Y:S02]  /*3900*/  FFMA.FTZ R56, R83, R53, R114 ;  /* 0x0000003553387223 */ /* 0x000fe40000010072 */
[----:B------:R-:W-:Y:S02]  /*3910*/  FADD.FTZ R67, R124, R67 ;  /* 0x000000437c437221 */ /* 0x000fe40000010000 */
        /* <DEDUP_REMOVED lines=8> */
[----:B------:R-:W-:Y:S02]  /*39a0*/  FADD.FTZ R118, -R82, R74 ;  /* 0x0000004a52767221 */ /* 0x000fe40000010100 */
[----:B------:R-:W-:Y:S01]  /*39b0*/  FMUL.FTZ R56, R56, R58 ;  /* 0x0000003a38387220 */ /* 0x000fe20000410000 */
[----:B------:R-:W-:Y:S01]  /*39c0*/  FFMA.FTZ R58, R54, R55, R65 ;  /* 0x00000037363a7223 */ /* 0x000fe20000010041 */
[----:B------:R-:W-:Y:S01]  /*39d0*/  FMUL.FTZ R55, R118, R115 ;  /* 0x0000007376377220 */ /* 0x000fe20000410000 */
[----:B------:R-:W-:Y:S01]  /*39e0*/  FFMA.FTZ R118, R54, R124, R119 ;  /* 0x0000007c36767223 */ /* 0x000fe20000010077 */
[----:B------:R-:W-:Y:S01]  /*39f0*/  FADD.FTZ R59, R59, R60 ;  /* 0x0000003c3b3b7221 */ /* 0x000fe20000010000 */
[----:B------:R-:W-:Y:S01]  /*3a00*/  FFMA.FTZ R58, R61, R60, R58 ;  /* 0x0000003c3d3a7223 */ /* 0x000fe2000001003a */
[----:B------:R-:W-:-:S04]  /*3a10*/  FFMA.FTZ R54, R113, R55, R116 ;  /* 0x0000003771367223 */ /* 0x000fc80000010074 */
[----:B------:R-:W-:-:S06]  /*3a20*/  FMUL.FTZ R119, R54, -1.4426950216293334961 ;  /* 0xbfb8aa3b36777820 */ /* 0x000fcc0000410000 */
[----:B------:R-:W0:Y:S02]  /*3a30*/  MUFU.EX2 R119, R119 ;  /* 0x0000007700777308 */ /* 0x000e240000000800 */
[----:B0-----:R-:W-:Y:S01]  /*3a40*/  FADD.FTZ R125, R119, 1 ;  /* 0x3f800000777d7421 */ /* 0x001fe20000010000 */
[----:B------:R-:W-:-:S03]  /*3a50*/  FMUL.FTZ R119, R113, R52 ;  /* 0x0000003471777220 */ /* 0x000fc60000410000 */
[----:B------:R0:W1:Y:S01]  /*3a60*/  MUFU.RCP R65, R125 ;  /* 0x0000007d00417308 */ /* 0x0000620000001000 */
[----:B------:R-:W-:Y:S01]  /*3a70*/  FFMA.FTZ R118, R57, R119, R118 ;  /* 0x0000007739767223 */ /* 0x000fe20000010076 */
[----:B------:R-:W-:Y:S01]  /*3a80*/  FADD.FTZ R67, R67, R119 ;  /* 0x0000007743437221 */ /* 0x000fe20000010000 */
[----:B0-----:R-:W-:-:S04]  /*3a90*/  FMUL.FTZ R125, R83, R60 ;  /* 0x0000003c537d7220 */ /* 0x001fc80000410000 */
[----:B------:R-:W-:Y:S01]  /*3aa0*/  FADD.FTZ R67, R125, R67 ;  /* 0x000000437d437221 */ /* 0x000fe20000010000 */
[----:B-1----:R-:W-:-:S04]  /*3ab0*/  FADD.FTZ R124, -R65, 1 ;  /* 0x3f800000417c7421 */ /* 0x002fc80000010100 */
        /* <DEDUP_REMOVED lines=15> */
[----:B------:R-:W-:-:S04]  /*3bb0*/  FADD.FTZ R119, -R82, R34 ;  /* 0x0000002252777221 */ /* 0x000fc80000010100 */
[----:B------:R-:W-:Y:S01]  /*3bc0*/  FMUL.FTZ R60, R119, R115 ;  /* 0x00000073773c7220 */ /* 0x000fe20000410000 */
[----:B------:R-:W-:-:S03]  /*3bd0*/  FFMA.FTZ R119, R61, R125, R118 ;  /* 0x0000007d3d777223 */ /* 0x000fc60000010076 */
[----:B------:R-:W-:-:S04]  /*3be0*/  FFMA.FTZ R61, R113, R60, R116 ;  /* 0x0000003c713d7223 */ /* 0x000fc80000010074 */
[----:B------:R-:W-:-:S06]  /*3bf0*/  FMUL.FTZ R118, R61, -1.4426950216293334961 ;  /* 0xbfb8aa3b3d767820 */ /* 0x000fcc0000410000 */
[----:B------:R-:W0:Y:S02]  /*3c00*/  MUFU.EX2 R118, R118 ;  /* 0x0000007600767308 */ /* 0x000e240000000800 */
[----:B0-----:R-:W-:Y:S01]  /*3c10*/  FADD.FTZ R124, R118, 1 ;  /* 0x3f800000767c7421 */ /* 0x001fe20000010000 */
[----:B------:R-:W-:-:S03]  /*3c20*/  FMUL.FTZ R118, R113, R64 ;  /* 0x0000004071767220 */ /* 0x000fc60000410000 */
[----:B------:R0:W1:Y:S01]  /*3c30*/  MUFU.RCP R66, R124 ;  /* 0x0000007c00427308 */ /* 0x0000620000001000 */
[----:B------:R-:W-:Y:S01]  /*3c40*/  FADD.FTZ R67, R67, R118 ;  /* 0x0000007643437221 */ /* 0x000fe20000010000 */
[----:B0-----:R-:W-:Y:S01]  /*3c50*/  FFMA.FTZ R124, R62, R118, R119 ;  /* 0x000000763e7c7223 */ /* 0x001fe20000010077 */
        /* <DEDUP_REMOVED lines=18> */
[----:B------:R-:W-:Y:S01]  /*3d80*/  FADD.FTZ R118, R59, R56 ;  /* 0x000000383b767221 */ /* 0x000fe20000010000 */
[----:B------:R-:W-:Y:S01]  /*3d90*/  FFMA.FTZ R59, R53, R56, R58 ;  /* 0x00000038353b7223 */ /* 0x000fe2000001003a */
[----:B------:R-:W-:Y:S01]  /*3da0*/  FMUL.FTZ R56, R119, R115 ;  /* 0x0000007377387220 */ /* 0x000fe20000410000 */
[----:B------:R-:W-:Y:S01]  /*3db0*/  FFMA.FTZ R124, R53, R65, R124 ;  /* 0x00000041357c7223 */ /* 0x000fe2000001007c */
[----:B------:R-:W-:Y:S01]  /*3dc0*/  FADD.FTZ R67, R65, R67 ;  /* 0x0000004341437221 */ /* 0x000fe20000010000 */
[C---:B------:R-:W-:Y:S01]  /*3dd0*/  FMUL.FTZ R65, R113.reuse, R54 ;  /* 0x0000003671417220 */ /* 0x040fe20000410000 */
[----:B------:R-:W-:Y:S01]  /*3de0*/  FFMA.FTZ R53, R113, R56, R116 ;  /* 0x0000003871357223 */ /* 0x000fe20000010074 */
[----:B------:R-:W-:Y:S02]  /*3df0*/  FFMA.FTZ R59, R52, R57, R59 ;  /* 0x00000039343b7223 */ /* 0x000fe4000001003b */
[----:B------:R-:W-:Y:S01]  /*3e00*/  FADD.FTZ R67, R67, R65 ;  /* 0x0000004143437221 */ /* 0x000fe20000010000 */
[----:B------:R-:W-:Y:S01]  /*3e10*/  FMUL.FTZ R125, R53, -1.4426950216293334961 ;  /* 0xbfb8aa3b357d7820 */ /* 0x000fe20000410000 */
[----:B------:R-:W-:-:S05]  /*3e20*/  FFMA.FTZ R59, R64, R62, R59 ;  /* 0x0000003e403b7223 */ /* 0x000fca000001003b */
        /* <DEDUP_REMOVED lines=8> */
[----:B------:R-:W-:Y:S01]  /*3eb0*/  FADD.FTZ R58, R63, R54 ;  /* 0x000000363f3a7221 */ /* 0x000fe20000010000 */
        /* <DEDUP_REMOVED lines=18> */
[----:B------:R-:W-:Y:S01]  /*3fe0*/  FFMA.FTZ R119, R52, R66, R119 ;  /* 0x0000004234777223 */ /* 0x000fe20000010077 */
[----:B------:R-:W-:Y:S02]  /*3ff0*/  FADD.FTZ R67, R66, R67 ;  /* 0x0000004342437221 */ /* 0x000fe40000010000 */
        /* <DEDUP_REMOVED lines=42> */
[----:B------:R-:W-:Y:S01]  /*42a0*/  FMUL.FTZ R53, R124, R115 ;  /* 0x000000737c357220 */ /* 0x000fe20000410000 */
[----:B------:R-:W-:Y:S02]  /*42b0*/  FADD.FTZ R65, R65, R52 ;  /* 0x0000003441417221 */ /* 0x000fe40000010000 */
[----:B------:R-:W-:Y:S01]  /*42c0*/  FFMA.FTZ R119, R56, R118, R119 ;  /* 0x0000007638777223 */ /* 0x000fe20000010077 */
[----:B------:R-:W-:Y:S01]  /*42d0*/  FFMA.FTZ R56, R83, R53, R114 ;  /* 0x0000003553387223 */ /* 0x000fe20000010072 */
[----:B------:R-:W-:Y:S01]  /*42e0*/  FADD.FTZ R67, R67, R118 ;  /* 0x0000007643437221 */ /* 0x000fe20000010000 */
[----:B------:R-:W-:Y:S01]  /*42f0*/  FADD.FTZ R118, -R82, R50 ;  /* 0x0000003252767221 */ /* 0x000fe20000010100 */
        /* <DEDUP_REMOVED lines=20> */
[----:B0-----:R-:W-:Y:S01]  /*4440*/  FADD.FTZ R125, R119, 1 ;  /* 0x3f800000777d7421 */ /* 0x001fe20000010000 */
[----:B------:R-:W-:-:S03]  /*4450*/  FMUL.FTZ R119, R113, R52 ;  /* 0x0000003471777220 */ /* 0x000fc60000410000 */
[----:B------:R-:W0:Y:S01]  /*4460*/  MUFU.RCP R59, R125 ;  /* 0x0000007d003b7308 */ /* 0x000e220000001000 */
[----:B------:R-:W-:Y:S01]  /*4470*/  FFMA.FTZ R118, R57, R119, R118 ;  /* 0x0000007739767223 */ /* 0x000fe20000010076 */
[----:B------:R-:W-:Y:S01]  /*4480*/  FADD.FTZ R67, R67, R119 ;  /* 0x0000007743437221 */ /* 0x000fe20000010000 */
[----:B0-----:R-:W-:-:S04]  /*4490*/  FADD.FTZ R124, -R59, 1 ;  /* 0x3f8000003b7c7421 */ /* 0x001fc80000010100 */
[----:B------:R-:W-:Y:S01]  /*44a0*/  FFMA.FTZ R124, R54, R124, 1 ;  /* 0x3f800000367c7423 */ /* 0x000fe2000001007c */
[----:B------:R-:W-:Y:S01]  /*44b0*/  FMUL.FTZ R54, R68, R59 ;  /* 0x0000003b44367220 */ /* 0x000fe20000410000 */
[----:B------:R-:W-:-:S03]  /*44c0*/  FFMA.FTZ R59, R57, R52, R58 ;  /* 0x00000034393b7223 */ /* 0x000fc6000001003a */
[----:B------:R-:W-:Y:S01]  /*44d0*/  FMUL.FTZ R54, R54, R124 ;  /* 0x0000007c36367220 */ /* 0x000fe20000410000 */
[----:B------:R-:W-:-:S03]  /*44e0*/  FADD.FTZ R124, -R82, R51 ;  /* 0x00000033527c7221 */ /* 0x000fc60000010100 */
        /* <DEDUP_REMOVED lines=17> */
[-C--:B------:R-:W-:Y:S01]  /*4600*/  FFMA.FTZ R118, R62, R64.reuse, R59 ;  /* 0x000000403e767223 */ /* 0x080fe2000001003b */
[----:B------:R-:W-:Y:S01]  /*4610*/  FMUL.FTZ R124, R60, -1.4426950216293334961 ;  /* 0xbfb8aa3b3c7c7820 */ /* 0x000fe20000410000 */
[----:B------:R-:W-:-:S04]  /*4620*/  FMUL.FTZ R64, R113, R64 ;  /* 0x0000004071407220 */ /* 0x000fc80000410000 */
[----:B------:R-:W-:Y:S01]  /*4630*/  FADD.FTZ R67, R67, R64 ;  /* 0x0000004043437221 */ /* 0x000fe20000010000 */
[----:B------:R-:W0:Y:S02]  /*4640*/  MUFU.EX2 R124, R124 ;  /* 0x0000007c007c7308 */ /* 0x000e240000000800 */
[----:B0-----:R-:W-:Y:S01]  /*4650*/  FADD.FTZ R125, R124, 1 ;  /* 0x3f8000007c7d7421 */ /* 0x001fe20000010000 */
[----:B------:R-:W-:-:S05]  /*4660*/  FFMA.FTZ R124, R62, R64, R61 ;  /* 0x000000403e7c7223 */ /* 0x000fca000001003d */
[----:B------:R-:W0:Y:S02]  /*4670*/  MUFU.RCP R125, R125 ;  /* 0x0000007d007d7308 */ /* 0x000e240000001000 */
[----:B0-----:R-:W-:-:S04]  /*4680*/  FADD.FTZ R119, -R125, 1 ;  /* 0x3f8000007d777421 */ /* 0x001fc80000010100 */
[----:B------:R-:W-:Y:S01]  /*4690*/  FFMA.FTZ R119, R60, R119, 1 ;  /* 0x3f8000003c777423 */ /* 0x000fe20000010077 */
[----:B------:R-:W-:-:S04]  /*46a0*/  FMUL.FTZ R60, R72, R125 ;  /* 0x0000007d483c7220 */ /* 0x000fc80000410000 */
        /* <DEDUP_REMOVED lines=8> */
[----:B------:R0:W1:Y:S02]  /*4730*/  MUFU.RCP R62, R125 ;  /* 0x0000007d003e7308 */ /* 0x0000640000001000 */
[----:B0-----:R-:W-:Y:S01]  /*4740*/  FMUL.FTZ R125, R113, R54 ;  /* 0x00000036717d7220 */ /* 0x001fe20000410000 */
[----:B-1----:R-:W-:Y:S01]  /*4750*/  FADD.FTZ R64, -R62, 1 ;  /* 0x3f8000003e407421 */ /* 0x002fe20000010100 */
[----:B------:R-:W-:-:S03]  /*4760*/  FMUL.FTZ R62, R73, R62 ;  /* 0x0000003e493e7220 */ /* 0x000fc60000410000 */
[----:B------:R-:W-:Y:S01]  /*4770*/  FFMA.FTZ R61, R61, R64, 1 ;  /* 0x3f8000003d3d7423 */ /* 0x000fe20000010040 */
[----:B------:R-:W-:Y:S01]  /*4780*/  FADD.FTZ R64, R63, R56 ;  /* 0x000000383f407221 */ /* 0x000fe20000010000 */
[-C--:B------:R-:W-:Y:S02]  /*4790*/  FMUL.FTZ R63, R83, R56.reuse ;  /* 0x00000038533f7220 */ /* 0x080fe40000410000 */
[----:B------:R-:W-:Y:S01]  /*47a0*/  FMUL.FTZ R62, R62, R61 ;  /* 0x0000003d3e3e7220 */ /* 0x000fe20000410000 */
[----:B------:R-:W-:Y:S01]  /*47b0*/  FFMA.FTZ R61, R53, R56, R66 ;  /* 0x00000038353d7223 */ /* 0x000fe20000010042 */
[----:B------:R-:W-:Y:S01]  /*47c0*/  FMUL.FTZ R56, R119, R115 ;  /* 0x0000007377387220 */ /* 0x000fe20000410000 */
[----:B------:R-:W-:Y:S01]  /*47d0*/  FFMA.FTZ R124, R53, R63, R124 ;  /* 0x0000003f357c7223 */ /* 0x000fe2000001007c */
[----:B------:R-:W-:Y:S02]  /*47e0*/  FADD.FTZ R67, R63, R67 ;  /* 0x000000433f437221 */ /* 0x000fe40000010000 */
[----:B------:R-:W-:-:S02]  /*47f0*/  FFMA.FTZ R53, R113, R56, R116 ;  /* 0x0000003871357223 */ /* 0x000fc40000010074 */
[----:B------:R-:W-:Y:S02]  /*4800*/  FADD.FTZ R67, R67, R125 ;  /* 0x0000007d43437221 */ /* 0x000fe40000010000 */
[----:B------:R-:W-:-:S06]  /*4810*/  FMUL.FTZ R66, R53, -1.4426950216293334961 ;  /* 0xbfb8aa3b35427820 */ /* 0x000fcc0000410000 */
[----:B------:R-:W0:Y:S02]  /*4820*/  MUFU.EX2 R66, R66 ;  /* 0x0000004200427308 */ /* 0x000e240000000800 */
[----:B0-----:R-:W-:Y:S01]  /*4830*/  FADD.FTZ R119, R66, 1 ;  /* 0x3f80000042777421 */ /* 0x001fe20000010000 */
[----:B------:R-:W-:-:S05]  /*4840*/  FADD.FTZ R66, -R82, R79 ;  /* 0x0000004f52427221 */ /* 0x000fca0000010100 */
[----:B------:R-:W0:Y:S02]  /*4850*/  MUFU.RCP R119, R119 ;  /* 0x0000007700777308 */ /* 0x000e240000001000 */
[----:B0-----:R-:W-:-:S04]  /*4860*/  FADD.FTZ R63, -R119, 1 ;  /* 0x3f800000773f7421 */ /* 0x001fc80000010100 */
[----:B------:R-:W-:Y:S01]  /*4870*/  FFMA.FTZ R63, R53, R63, 1 ;  /* 0x3f800000353f7423 */ /* 0x000fe2000001003f */
[----:B------:R-:W-:Y:S01]  /*4880*/  FMUL.FTZ R53, R80, R119 ;  /* 0x0000007750357220 */ /* 0x000fe20000410000 */
[----:B------:R-:W-:-:S03]  /*4890*/  FFMA.FTZ R119, R55, R125, R124 ;  /* 0x0000007d37777223 */ /* 0x000fc6000001007c */
[----:B------:R-:W-:Y:S01]  /*48a0*/  FMUL.FTZ R53, R53, R63 ;  /* 0x0000003f35357220 */ /* 0x000fe20000410000 */
[----:B------:R-:W-:Y:S01]  /*48b0*/  FFMA.FTZ R63, R55, R54, R118 ;  /* 0x00000036373f7223 */ /* 0x000fe20000010076 */
[----:B------:R-:W-:-:S03]  /*48c0*/  FMUL.FTZ R54, R66, R115 ;  /* 0x0000007342367220 */ /* 0x000fc60000410000 */
[----:B------:R-:W-:Y:S01]  /*48d0*/  FFMA.FTZ R63, R58, R60, R63 ;  /* 0x0000003c3a3f7223 */ /* 0x000fe2000001003f */
        /* <DEDUP_REMOVED lines=10> */
[C---:B------:R-:W-:Y:S01]  /*4980*/  FFMA.FTZ R64, R52.reuse, R57, R61 ;  /* 0x0000003934407223 */ /* 0x040fe2000001003d */
[----:B------:R-:W-:Y:S01]  /*4990*/  FFMA.FTZ R119, R52, R66, R119 ;  /* 0x0000004234777223 */ /* 0x000fe20000010077 */
[----:B------:R-:W-:Y:S01]  /*49a0*/  FADD.FTZ R67, R66, R67 ;  /* 0x0000004342437221 */ /* 0x000fe20000010000 */
[----:B------:R-:W-:Y:S01]  /*49b0*/  FMUL.FTZ R52, R113, R60 ;  /* 0x0000003c71347220 */ /* 0x000fe20000410000 */
[----:B------:R-:W-:Y:S01]  /*49c0*/  FMUL.FTZ R55, R118, R55 ;  /* 0x0000003776377220 */ /* 0x000fe20000410000 */
[----:B------:R-:W-:Y:S01]  /*49d0*/  FFMA.FTZ R57, R59, R62, R64 ;  /* 0x0000003e3b397223 */ /* 0x000fe20000010040 */
[----:B------:R-:W-:Y:S01]  /*49e0*/  FADD.FTZ R66, R65, R60 ;  /* 0x0000003c41427221 */ /* 0x000fe20000010000 */
[----:B------:R-:W-:Y:S01]  /*49f0*/  FFMA.FTZ R119, R58, R52, R119 ;  /* 0x000000343a777223 */ /* 0x000fe20000010077 */
[----:B------:R-:W-:Y:S01]  /*4a00*/  FADD.FTZ R67, R67, R52 ;  /* 0x0000003443437221 */ /* 0x000fe20000010000 */
[----:B------:R-:W-:Y:S01]  /*4a10*/  FMUL.FTZ R52, R83, R62 ;  /* 0x0000003e53347220 */ /* 0x000fe20000410000 */
[----:B------:R-:W-:Y:S01]  /*4a20*/  FADD.FTZ R118, R125, R62 ;  /* 0x0000003e7d767221 */ /* 0x000fe20000010000 */
[----:B------:R-:W-:Y:S01]  /*4a30*/  FADD.FTZ R58, R66, R53 ;  /* 0x00000035423a7221 */ /* 0x000fe20000010000 */
[----:B------:R-:W-:Y:S01]  /*4a40*/  FFMA.FTZ R57, R54, R55, R57 ;  /* 0x0000003736397223 */ /* 0x000fe20000010039 */
[----:B------:R-:W-:Y:S01]  /*4a50*/  FFMA.FTZ R119, R59, R52, R119 ;  /* 0x000000343b777223 */ /* 0x000fe20000010077 */
[----:B------:R-:W-:Y:S01]  /*4a60*/  FADD.FTZ R67, R52, R67 ;  /* 0x0000004334437221 */ /* 0x000fe20000010000 */
[----:B------:R-:W-:Y:S01]  /*4a70*/  FMUL.FTZ R52, R113, R53 ;  /* 0x0000003571347220 */ /* 0x000fe20000410000 */
[----:B------:R-:W-:-:S03]  /*4a80*/  FMUL.FTZ R59, R83, R55 ;  /* 0x00000037533b7220 */ /* 0x000fc60000410000 */
[C---:B------:R-:W-:Y:S01]  /*4a90*/  FFMA.FTZ R119, R56.reuse, R52, R119 ;  /* 0x0000003438777223 */ /* 0x040fe20000010077 */
[----:B------:R-:W-:Y:S01]  /*4aa0*/  FADD.FTZ R52, R67, R52 ;  /* 0x0000003443347221 */ /* 0x000fe20000010000 */
[----:B------:R-:W-:Y:S02]  /*4ab0*/  FFMA.FTZ R56, R56, R53, R63 ;  /* 0x0000003538387223 */ /* 0x000fe4000001003f */
[----:B------:R-:W-:Y:S01]  /*4ac0*/  FFMA.FTZ R60, R54, R59, R119 ;  /* 0x0000003b363c7223 */ /* 0x000fe20000010077 */
[----:B------:R-:W-:Y:S01]  /*4ad0*/  FADD.FTZ R52, R59, R52 ;  /* 0x000000343b347221 */ /* 0x000fe20000010000 */
[----:B------:R-:W-:-:S07]  /*4ae0*/  FADD.FTZ R59, R118, R55 ;  /* 0x00000037763b7221 */ /* 0x000fce0000010000 */
.L_x_1470:
        /* <DEDUP_REMOVED lines=45> */
.L_x_1472:
[----:B------:R-:W-:Y:S05]  /*4dc0*/  BSYNC.RECONVERGENT B0 ;  /* 0x0000000000007941 */ /* 0x000fea0003800200 */
.L_x_1471:
        /* <DEDUP_REMOVED lines=40> */
.L_x_1474:
[----:B------:R-:W-:Y:S05]  /*5050*/  BSYNC.RECONVERGENT B0 ;  /* 0x0000000000007941 */ /* 0x000fea0003800200 */
.L_x_1473:
        /* <DEDUP_REMOVED lines=38> */
.L_x_1476:
[----:B------:R-:W-:Y:S05]  /*52c0*/  BSYNC.RECONVERGENT B0 ;  /* 0x0000000000007941 */ /* 0x000fea0003800200 */
.L_x_1475:
[----:B------:R-:W-:Y:S04]  /*52d0*/  BSSY.RECONVERGENT B0, `(.L_x_1477) ;  /* 0x000001d000007945 */ /* 0x000fe80003800200 */
[----:B------:R-:W-:Y:S05]  /*52e0*/  @P0 BRA `(.L_x_1478) ;  /* 0x00000000006c0947 */ /* 0x000fea0003800000 */
[----:B---3--:R-:W2:Y:S01]  /*52f0*/  LDC.64 R52, c[0x0][0x3f8] ;  /* 0x0000fe00ff347b82 */ /* 0x008ea20000000a00 */
[----:B------:R-:W-:-:S07]  /*5300*/  IMAD R117, R117, 0x3c, R97 ;  /* 0x0000003c75757824 */ /* 0x000fce00078e0261 */
[----:B-1----:R-:W1:Y:S01]  /*5310*/  LDC.64 R54, c[0x0][0x3d8] ;  /* 0x0000f600ff367b82 */ /* 0x002e620000000a00 */
[----:B--2---:R-:W-:Y:S01]  /*5320*/  IMAD.WIDE.U32 R60, R52, 0x3, RZ ;  /* 0x00000003343c7825 */ /* 0x004fe200078e00ff */
        /* <DEDUP_REMOVED lines=23> */
.L_x_1478:
[----:B------:R-:W-:Y:S05]  /*54a0*/  BSYNC.RECONVERGENT B0 ;  /* 0x0000000000007941 */ /* 0x000fea0003800200 */
.L_x_1477:
[----:B------:R-:W-:Y:S05]  /*54b0*/  @!P2 BRA `(.L_x_1479) ;  /* 0x000000080094a947 */ /* 0x000fea0003800000 */
[----:B------:R-:W5:Y:S01]  /*54c0*/  LDC.64 R124, c[0x0][0x3d0] ;  /* 0x0000f400ff7c7b82 */ /* 0x000f620000000a00 */
[----:B---34-:R-:W-:Y:S02]  /*54d0*/  LOP3.LUT R52, R99, 0x1, RZ, 0xc0, !PT ;  /* 0x0000000163347812 */ /* 0x018fe400078ec0ff */
[----:B------:R-:W-:-:S03]  /*54e0*/  ISETP.GE.U32.AND P2, PT, R93, 0x8, PT ;  /* 0x000000085d00780c */ /* 0x000fc60003f46070 */
[----:B------:R-:W-:-:S04]  /*54f0*/  IMAD R55, R52, R95, RZ ;  /* 0x0000005f34377224 */ /* 0x000fc800078e02ff */
[----:B------:R-:W-:-:S05]  /*5500*/  IMAD R52, R55, R93, RZ ;  /* 0x0000005d37347224 */ /* 0x000fca00078e02ff */
[----:B------:R-:W-:-:S05]  /*5510*/  SHF.L.U32 R53, R52, 0x1, RZ ;  /* 0x0000000134357819 */ /* 0x000fca00000006ff */
[----:B-----5:R-:W-:Y:S01]  /*5520*/  IMAD.WIDE R124, R53, 0x4, R124 ;  /* 0x00000004357c7825 */ /* 0x020fe200078e027c */
[----:B------:R-:W-:Y:S06]  /*5530*/  @P1 BRA `(.L_x_1480) ;  /* 0x0000000000501947 */ /* 0x000fec0003800000 */
[----:B------:R-:W3:Y:S01]  /*5540*/  LDC.64 R52, c[0x0][0x3c8] ;  /* 0x0000f200ff347b82 */ /* 0x000ee20000000a00 */
[----:B------:R-:W-:Y:S01]  /*5550*/  LOP3.LUT P0, R56, R99, 0x2, RZ, 0xc0, !PT ;  /* 0x0000000263387812 */ /* 0x000fe2000780c0ff */
[----:B------:R-:W-:Y:S01]  /*5560*/  IMAD R57, R95, UR7, R96 ;  /* 0x000000075f397c24 */ /* 0x000fe2000f8e0260 */
[----:B------:R-:W-:Y:S02]  /*5570*/  IADD3 R55, PT, PT, R55, R96, RZ ;  /* 0x0000006037377210 */ /* 0x000fe40007ffe0ff */
[----:B------:R-:W-:-:S04]  /*5580*/  SEL R59, R93, RZ, !P0 ;  /* 0x000000ff5d3b7207 */ /* 0x000fc80004000000 */
[----:B------:R-:W-:Y:S01]  /*5590*/  ISETP.NE.AND P0, PT, R59, -0x1, PT ;  /* 0xffffffff3b00780c */ /* 0x000fe20003f05270 */
[----:B---3--:R-:W-:-:S04]  /*55a0*/  IMAD.WIDE.U32 R52, R55, 0x4, R52 ;  /* 0x0000000437347825 */ /* 0x008fc800078e0034 */
[----:B-1----:R-:W-:Y:S01]  /*55b0*/  IMAD.WIDE.U32 R54, R57, 0x8, R124 ;  /* 0x0000000839367825 */ /* 0x002fe200078e007c */
[----:B------:R-:W-:-:S04]  /*55c0*/  IADD3 R57, PT, PT, -R56, 0x1, RZ ;  /* 0x0000000138397810 */ /* 0x000fc80007ffe1ff */
[----:B------:R3:W-:Y:S01]  /*55d0*/  STG.E.64 desc[UR8][R54.64], R64 ;  /* 0x0000004036007986 */ /* 0x0007e2000c101b08 */
[----:B------:R-:W-:Y:S06]  /*55e0*/  MEMBAR.ALL.GPU ;  /* 0x0000000000007992 */ /* 0x000fec000000a000 */
[----:B------:R-:W-:-:S00]  /*55f0*/  ERRBAR ;  /* 0x00000000000079ab */ /* 0x000fc00000000000 */
[----:B------:R-:W-:Y:S06]  /*5600*/  CGAERRBAR ;  /* 0x00000000000075ab */ /* 0x000fec0000000000 */
[----:B------:R3:W-:Y:S01]  /*5610*/  REDG.E.ADD.S32.STRONG.GPU desc[UR8][R52.64], R57 ;  /* 0x000000393400798e */ /* 0x0007e2000c12e308 */
[----:B------:R-:W-:Y:S05]  /*5620*/  @!P0 BRA `(.L_x_1480) ;  /* 0x0000000000148947 */ /* 0x000fea0003800000 */
.L_x_1481:
[----:B---3--:R-:W3:Y:S04]  /*5630*/  LDG.E.STRONG.GPU R54, desc[UR8][R52.64] ;  /* 0x0000000834367981 */ /* 0x008ee8000c1ef900 */
[----:B---3--:R-:W-:Y:S01]  /*5640*/  CCTL.IVALL ;  /* 0x00000000ff00798f */ /* 0x008fe20002000000 */
[----:B------:R-:W-:Y:S05]  /*5650*/  YIELD ;  /* 0x0000000000007946 */ /* 0x000fea0003800000 */
[----:B------:R-:W-:-:S13]  /*5660*/  ISETP.NE.AND P0, PT, R54, R59, PT ;  /* 0x0000003b3600720c */ /* 0x000fda0003f05270 */
[----:B------:R-:W-:Y:S05]  /*5670*/  @P0 BRA `(.L_x_1481) ;  /* 0xfffffffc00ec0947 */ /* 0x000fea000383ffff */
.L_x_1480:
[----:B------:R-:W-:Y:S05]  /*5680*/  WARPSYNC.ALL ;  /* 0x0000000000007948 */ /* 0x000fea0003800000 */
[----:B------:R-:W-:Y:S01]  /*5690*/  BAR.SYNC.DEFER_BLOCKING 0x0 ;  /* 0x0000000000007b1d */ /* 0x000fe20000010000 */
[----:B--2---:R-:W-:-:S05]  /*56a0*/  HFMA2 R60, -RZ, RZ, 0, 0 ;  /* 0x00000000ff3c7431 */ /* 0x004fca00000001ff */
        /* <DEDUP_REMOVED lines=12> */
.L_x_1483:
[----:B------:R-:W-:Y:S02]  /*5770*/  ISETP.EQ.OR P5, PT, RZ, UR5, P1 ;  /* 0x00000005ff007c0c */ /* 0x000fe40008fa2670 */
[----:B---3--:R-:W-:-:S04]  /*5780*/  IADD3 R52, PT, PT, R58, 0x1, RZ ;  /* 0x000000013a347810 */ /* 0x008fc80007ffe0ff */
[----:B------:R-:W-:-:S07]  /*5790*/  ISETP.EQ.OR P6, PT, R52, UR7, P1 ;  /* 0x0000000734007c0c */ /* 0x000fce0008fc2670 */
[----:B------:R-:W-:-:S06]  /*57a0*/  @!P5 IMAD.WIDE.U32 R52, R59, 0x8, R124 ;  /* 0x000000083b34d825 */ /* 0x000fcc00078e007c */
[----:B------:R-:W0:Y:S01]  /*57b0*/  @!P5 LDG.E.64 R52, desc[UR8][R52.64] ;  /* 0x000000083434d981 */ /* 0x000e22000c1e1b00 */
[----:B-1----:R-:W-:Y:S01]  /*57c0*/  @!P6 IMAD.WIDE.U32 R54, R61, 0x8, R124 ;  /* 0x000000083d36e825 */ /* 0x002fe200078e007c */
        /* <DEDUP_REMOVED lines=53> */
.L_x_1482:
[----:B---3--:R-:W-:-:S04]  /*5b20*/  LOP3.LUT R52, R93, 0x7, RZ, 0xc0, !PT ;  /* 0x000000075d347812 */ /* 0x008fc800078ec0ff */
        /* <DEDUP_REMOVED lines=21> */
[----:B-1----:R-:W-:Y:S02]  /*5c80*/  @!P2 IMAD.WIDE.U32 R54, R57, 0x8, R124 ;  /* 0x000000083936a825 */ /* 0x002fe400078e007c */
        /* <DEDUP_REMOVED lines=12> */
.L_x_1484:
        /* <DEDUP_REMOVED lines=10> */
[----:B-1----:R-:W-:Y:S02]  /*5df0*/  @!P0 IMAD.WIDE.U32 R54, R55, 0x8, R124 ;  /* 0x0000000837368825 */ /* 0x002fe400078e007c */
[----:B------:R-:W0:Y:S04]  /*5e00*/  @!P2 LDG.E.64 R52, desc[UR8][R52.64] ;  /* 0x000000083434a981 */ /* 0x000e28000c1e1b00 */
[----:B------:R-:W2:Y:S01]  /*5e10*/  @!P0 LDG.E.64 R54, desc[UR8][R54.64] ;  /* 0x0000000836368981 */ /* 0x000ea2000c1e1b00 */
[----:B------:R-:W-:Y:S01]  /*5e20*/  IADD3 R60, PT, PT, R60, 0x2, RZ ;  /* 0x000000023c3c7810 */ /* 0x000fe20007ffe0ff */
[----:B0-----:R-:W-:Y:S01]  /*5e30*/  @!P2 FADD.FTZ R64, R64, R52 ;  /* 0x000000344040a221 */ /* 0x001fe20000010000 */
[----:B------:R-:W-:-:S03]  /*5e40*/  @!P2 FADD.FTZ R65, R65, R53 ;  /* 0x000000354141a221 */ /* 0x000fc60000010000 */
[----:B--2---:R-:W-:Y:S01]  /*5e50*/  @!P0 FADD.FTZ R64, R64, R54 ;  /* 0x0000003640408221 */ /* 0x004fe20000010000 */
[----:B------:R-:W-:-:S07]  /*5e60*/  @!P0 FADD.FTZ R65, R65, R55 ;  /* 0x0000003741418221 */ /* 0x000fce0000010000 */
.L_x_1485:
        /* <DEDUP_REMOVED lines=9> */
.L_x_1486:
[----:B------:R-:W-:Y:S05]  /*5f00*/  BSYNC.RECONVERGENT B0 ;  /* 0x0000000000007941 */ /* 0x000fea0003800200 */
.L_x_1479:
[----:B------:R-:W5:Y:S01]  /*5f10*/  S2UR UR6, SR_CgaCtaId ;  /* 0x00000000000679c3 */ /* 0x000f620000008800 */
[----:B------:R-:W-:Y:S01]  /*5f20*/  UMOV UR5, 0x400 ;  /* 0x0000040000057882 */ /* 0x000fe20000000000 */
[----:B------:R-:W0:Y:S01]  /*5f30*/  LDCU.64 UR14, c[0x0][0x400] ;  /* 0x00008000ff0e77ac */ /* 0x000e220008000a00 */
[----:B------:R-:W-:Y:S01]  /*5f40*/  FADD.FTZ R4, -R82, R4 ;  /* 0x0000000452047221 */ /* 0x000fe20000010100 */
[C---:B----4-:R-:W-:Y:S02]  /*5f50*/  IADD3 R57, PT, PT, R112.reuse, 0x8, RZ ;  /* 0x0000000870397810 */ /* 0x050fe40007ffe0ff */
[----:B------:R-:W-:Y:S01]  /*5f60*/  IADD3 R55, PT, PT, R112, 0x10, RZ ;  /* 0x0000001070377810 */ /* 0x000fe20007ffe0ff */
[----:B------:R-:W-:Y:S01]  /*5f70*/  FMUL.FTZ R59, R4, R115 ;  /* 0x00000073043b7220 */ /* 0x000fe20000410000 */
[----:B------:R-:W-:Y:S01]  /*5f80*/  SHF.R.S32.HI R58, RZ, 0x1f, R112 ;  /* 0x0000001fff3a7819 */ /* 0x000fe20000011470 */
[----:B------:R-:W-:Y:S01]  /*5f90*/  FADD.FTZ R4, -R82, R5 ;  /* 0x0000000552047221 */ /* 0x000fe20000010100 */
[----:B------:R-:W-:-:S02]  /*5fa0*/  SHF.R.S32.HI R56, RZ, 0x1f, R57 ;  /* 0x0000001fff387819 */ /* 0x000fc40000011439 */
[----:B-1----:R-:W-:Y:S01]  /*5fb0*/  SHF.R.S32.HI R54, RZ, 0x1f, R55 ;  /* 0x0000001fff367819 */ /* 0x002fe20000011437 */
[----:B------:R-:W-:Y:S01]  /*5fc0*/  FMUL.FTZ R4, R4, R115 ;  /* 0x0000007304047220 */ /* 0x000fe20000410000 */
        /* <DEDUP_REMOVED lines=9> */
[----:B---3--:R-:W0:Y:S01]  /*6060*/  LDS.64 R52, [UR5+0x90] ;  /* 0x00009005ff347984 */ /* 0x008e220008000a00 */
[----:B------:R-:W0:Y:S02]  /*6070*/  LDCU UR5, c[0x0][0x42c] ;  /* 0x00008580ff0577ac */ /* 0x000e240008000800 */
[----:B0-----:R-:W-:Y:S01]  /*6080*/  FMUL.FTZ R52, R52, UR5 ;  /* 0x0000000534347c20 */ /* 0x001fe20008410000 */
[----:B------:R-:W-:-:S04]  /*6090*/  FMUL.FTZ R53, R53, UR5 ;  /* 0x0000000535357c20 */ /* 0x000fc80008410000 */
[----:B--2---:R-:W-:Y:S01]  /*60a0*/  FFMA.FTZ R60, R52, R59, R53 ;  /* 0x0000003b343c7223 */ /* 0x004fe20000010035 */
        /* <DEDUP_REMOVED lines=19> */
.L_x_1487:
        /* <DEDUP_REMOVED lines=21> */
.L_x_1489:
[----:B------:R-:W-:Y:S05]  /*6330*/  BSYNC.RECONVERGENT B0 ;  /* 0x0000000000007941 */ /* 0x000fea0003800200 */
.L_x_1488:
        /* <DEDUP_REMOVED lines=21> */
.L_x_1490:
        /* <DEDUP_REMOVED lines=21> */
.L_x_1492:
[----:B------:R-:W-:Y:S05]  /*65e0*/  BSYNC.RECONVERGENT B0 ;  /* 0x0000000000007941 */ /* 0x000fea0003800200 */
.L_x_1491:
        /* <DEDUP_REMOVED lines=21> */
.L_x_1493:
        /* <DEDUP_REMOVED lines=20> */
.L_x_1495:
[----:B------:R-:W-:Y:S05]  /*6880*/  BSYNC.RECONVERGENT B0 ;  /* 0x0000000000007941 */ /* 0x000fea0003800200 */
.L_x_1494:
[----:B------:R-:W-:Y:S01]  /*6890*/  IADD3 R5, PT, PT, R112, 0x18, RZ ;  /* 0x0000001870057810 */ /* 0x000fe20007ffe0ff */
[----:B0-----:R-:W-:Y:S01]  /*68a0*/  FADD.FTZ R10, -R82, R23 ;  /* 0x00000017520a7221 */ /* 0x001fe20000010100 */
[----:B------:R-:W-:Y:S01]  /*68b0*/  IADD3 R13, PT, PT, R112, 0x20, RZ ;  /* 0x00000020700d7810 */ /* 0x000fe20007ffe0ff */
[-C--:B------:R-:W-:Y:S01]  /*68c0*/  FMUL.FTZ R18, R18, R115.reuse ;  /* 0x0000007312127220 */ /* 0x080fe20000410000 */
        /* <DEDUP_REMOVED lines=31> */
[C---:B------:R-:W-:Y:S01]  /*6ac0*/  FADD.FTZ R78, -R82.reuse, R78 ;  /* 0x0000004e524e7221 */ /* 0x040fe20000010100 */
[----:B------:R-:W-:Y:S01]  /*6ad0*/  ISETP.GE.AND.EX P0, PT, R15, UR15, PT, P0 ;  /* 0x0000000f0f007c0c */ /* 0x000fe2000bf06300 */
[----:B------:R-:W-:Y:S01]  /*6ae0*/  FADD.FTZ R79, -R82, R79 ;  /* 0x0000004f524f7221 */ /* 0x000fe20000010100 */
[----:B------:R-:W-:Y:S01]  /*6af0*/  ISETP.GE.AND.EX P6, PT, R11, UR15, PT, P6 ;  /* 0x0000000f0b007c0c */ /* 0x000fe2000bfc6360 */
[--C-:B------:R-:W-:Y:S01]  /*6b00*/  FFMA.FTZ R56, R52, R18, R53.reuse ;  /* 0x0000001234387223 */ /* 0x100fe20000010035 */
[----:B------:R-:W-:Y:S01]  /*6b10*/  ISETP.GE.AND.EX P2, PT, R92, UR15, PT, P2 ;  /* 0x0000000f5c007c0c */ /* 0x000fe2000bf46320 */
[----:B------:R-:W-:Y:S01]  /*6b20*/  FFMA.FTZ R58, R52, R12, R53 ;  /* 0x0000000c343a7223 */ /* 0x000fe20000010035 */
        /* <DEDUP_REMOVED lines=20> */
.L_x_1496:
        /* <DEDUP_REMOVED lines=17> */
.L_x_1498:
[----:B------:R-:W-:Y:S05]  /*6d80*/  BSYNC.RECONVERGENT B0 ;  /* 0x0000000000007941 */ /* 0x000fea0003800200 */
.L_x_1497:
        /* <DEDUP_REMOVED lines=21> */
.L_x_1499:
[--C-:B------:R-:W-:Y:S01]  /*6ee0*/  FFMA.FTZ R2, R52, R22, R53.reuse ;  /* 0x0000001634027223 */ /* 0x100fe20000010035 */
[-C--:B------:R-:W-:Y:S01]  /*6ef0*/  FMUL.FTZ R12, R14, R115.reuse ;  /* 0x000000730e0c7220 */ /* 0x080fe20000410000 */
[----:B------:R-:W-:Y:S01]  /*6f00*/  FMUL.FTZ R20, R16, R115 ;  /* 0x0000007310147220 */ /* 0x000fe20000410000 */
[C-C-:B0-----:R-:W-:Y:S01]  /*6f10*/  FFMA.FTZ R4, R52.reuse, R18, R53.reuse ;  /* 0x0000001234047223 */ /* 0x141fe20000010035 */
[----:B------:R-:W-:Y:S01]  /*6f20*/  BSSY.RECONVERGENT B0, `(.L_x_1500) ;  /* 0x0000013000007945 */ /* 0x000fe20003800200 */
[----:B------:R-:W-:Y:S01]  /*6f30*/  FFMA.FTZ R6, R113, R24, -R2 ;  /* 0x0000001871067223 */ /* 0x000fe20000010802 */
        /* <DEDUP_REMOVED lines=17> */
.L_x_1501:
[----:B------:R-:W-:Y:S05]  /*7050*/  BSYNC.RECONVERGENT B0 ;  /* 0x0000000000007941 */ /* 0x000fea0003800200 */
.L_x_1500:
        /* <DEDUP_REMOVED lines=19> */
.L_x_1502:
        /* <DEDUP_REMOVED lines=17> */
.L_x_1504:
[----:B------:R-:W-:Y:S05]  /*72a0*/  BSYNC.RECONVERGENT B0 ;  /* 0x0000000000007941 */ /* 0x000fea0003800200 */
.L_x_1503:
        /* <DEDUP_REMOVED lines=21> */
.L_x_1505:
        /* <DEDUP_REMOVED lines=23> */
.L_x_1507:
[----:B------:R-:W-:Y:S05]  /*7570*/  BSYNC.RECONVERGENT B0 ;  /* 0x0000000000007941 */ /* 0x000fea0003800200 */
.L_x_1506:
        /* <DEDUP_REMOVED lines=19> */
.L_x_1508:
        /* <DEDUP_REMOVED lines=17> */
.L_x_1510:
[----:B------:R-:W-:Y:S05]  /*77c0*/  BSYNC.RECONVERGENT B0 ;  /* 0x0000000000007941 */ /* 0x000fea0003800200 */
.L_x_1509:
        /* <DEDUP_REMOVED lines=21> */
.L_x_1511:
        /* <DEDUP_REMOVED lines=19> */
.L_x_1513:
[----:B------:R-:W-:Y:S05]  /*7a50*/  BSYNC.RECONVERGENT B0 ;  /* 0x0000000000007941 */ /* 0x000fea0003800200 */
.L_x_1512:
        /* <DEDUP_REMOVED lines=61> */
.L_x_1514:
        /* <DEDUP_REMOVED lines=17> */
.L_x_1516:
[----:B------:R-:W-:Y:S05]  /*7f40*/  BSYNC.RECONVERGENT B0 ;  /* 0x0000000000007941 */ /* 0x000fea0003800200 */
.L_x_1515:
        /* <DEDUP_REMOVED lines=19> */
.L_x_1517:
        /* <DEDUP_REMOVED lines=17> */
.L_x_1519:
[----:B------:R-:W-:Y:S05]  /*8190*/  BSYNC.RECONVERGENT B0 ;  /* 0x0000000000007941 */ /* 0x000fea0003800200 */
.L_x_1518:
        /* <DEDUP_REMOVED lines=19> */
.L_x_1520:
        /* <DEDUP_REMOVED lines=17> */
.L_x_1522:
[----:B------:R-:W-:Y:S05]  /*83e0*/  BSYNC.RECONVERGENT B0 ;  /* 0x0000000000007941 */ /* 0x000fea0003800200 */
.L_x_1521:
        /* <DEDUP_REMOVED lines=19> */
.L_x_1523:
        /* <DEDUP_REMOVED lines=17> */
.L_x_1525:
[----:B------:R-:W-:Y:S05]  /*8630*/  BSYNC.RECONVERGENT B0 ;  /* 0x0000000000007941 */ /* 0x000fea0003800200 */
.L_x_1524:
        /* <DEDUP_REMOVED lines=19> */
.L_x_1526:
        /* <DEDUP_REMOVED lines=17> */
.L_x_1528:
[----:B------:R-:W-:Y:S05]  /*8880*/  BSYNC.RECONVERGENT B0 ;  /* 0x0000000000007941 */ /* 0x000fea0003800200 */
.L_x_1527:
        /* <DEDUP_REMOVED lines=19> */
.L_x_1529:
        /* <DEDUP_REMOVED lines=17> */
.L_x_1531:
[----:B------:R-:W-:Y:S05]  /*8ad0*/  BSYNC.RECONVERGENT B0 ;  /* 0x0000000000007941 */ /* 0x000fea0003800200 */
.L_x_1530:
        /* <DEDUP_REMOVED lines=19> */
.L_x_1532:
        /* <DEDUP_REMOVED lines=17> */
.L_x_1534:
[----:B------:R-:W-:Y:S05]  /*8d20*/  BSYNC.RECONVERGENT B0 ;  /* 0x0000000000007941 */ /* 0x000fea0003800200 */
.L_x_1533:
[----:B------:R-:W-:Y:S02]  /*8d30*/  IADD3 R98, PT, PT, R95, R98, RZ ;  /* 0x000000625f627210 */ /* 0x000fe40007ffe0ff */
[----:B------:R-:W-:Y:S02]  /*8d40*/  IADD3 R99, PT, PT, R99, 0x1, RZ ;  /* 0x0000000163637810 */ /* 0x000fe40007ffe0ff */
[----:B------:R-:W-:-:S13]  /*8d50*/  ISETP.GE.AND P0, PT, R98, UR4, PT ;  /* 0x0000000462007c0c */ /* 0x000fda000bf06270 */
[----:B------:R-:W-:Y:S05]  /*8d60*/  @!P0 BRA `(.L_x_1535) ;  /* 0xffffff7400648947 */ /* 0x000fea000383ffff */
.L_x_1468:
        /* <DEDUP_REMOVED lines=19> */
.L_x_1537:
[----:B------:R-:W-:Y:S05]  /*8ea0*/  BSYNC.RECONVERGENT B0 ;  /* 0x0000000000007941 */ /* 0x000fea0003800200 */
.L_x_1536:
[----:B------:R-:W-:Y:S05]  /*8eb0*/  @P0 EXIT ;  /* 0x000000000000094d */ /* 0x000fea0003800000 */
[----:B------:R-:W-:Y:S05]  /*8ec0*/  @P2 BRA `(.L_x_1538) ;  /* 0x0000000000202947 */ /* 0x000fea0003800000 */
[----:B------:R-:W-:-:S05]  /*8ed0*/  IMAD R0, R4, R7, RZ ;  /* 0x0000000704007224 */ /* 0x000fca00078e02ff */
[----:B------:R-:W-:-:S13]  /*8ee0*/  ISETP.NE.AND P0, PT, R0, -0x1, PT ;  /* 0xffffffff0000780c */ /* 0x000fda0003f05270 */
[----:B------:R-:W-:Y:S05]  /*8ef0*/  @!P0 BRA `(.L_x_1538) ;  /* 0x0000000000148947 */ /* 0x000fea0003800000 */
.L_x_1539:
[----:B0-----:R-:W2:Y:S04]  /*8f00*/  LDG.E.STRONG.GPU R5, desc[UR8][R2.64] ;  /* 0x0000000802057981 */ /* 0x001ea8000c1ef900 */
[----:B--2---:R-:W-:Y:S01]  /*8f10*/  CCTL.IVALL ;  /* 0x00000000ff00798f */ /* 0x004fe20002000000 */
[----:B------:R-:W-:Y:S05]  /*8f20*/  YIELD ;  /* 0x0000000000007946 */ /* 0x000fea0003800000 */
[----:B------:R-:W-:-:S13]  /*8f30*/  ISETP.NE.AND P0, PT, R5, R0, PT ;  /* 0x000000000500720c */ /* 0x000fda0003f05270 */
[----:B------:R-:W-:Y:S05]  /*8f40*/  @P0 BRA `(.L_x_1539) ;  /* 0xfffffffc00ec0947 */ /* 0x000fea000383ffff */
.L_x_1538:
        /* <DEDUP_REMOVED lines=74> */
.L_x_1542:
        /* <DEDUP_REMOVED lines=31> */
.L_x_1541:
[----:B------:R-:W-:Y:S05]  /*95e0*/  BSYNC.RECONVERGENT B0 ;  /* 0x0000000000007941 */ /* 0x000fea0003800200 */
.L_x_1540:
        /* <DEDUP_REMOVED lines=10> */
.L_x_1543:
[C---:B------:R-:W-:Y:S02]  /*9690*/  SHF.L.U32 R22, R97.reuse, 0x2, RZ ;  /* 0x0000000261167819 */ /* 0x040fe400000006ff */
[----:B------:R-:W-:Y:S02]  /*96a0*/  SHF.L.U64.HI R24, R97, 0x2, R34 ;  /* 0x0000000261187819 */ /* 0x000fe40000010222 */
[----:B-1----:R-:W-:-:S04]  /*96b0*/  IADD3 R4, P0, PT, R22, UR4, RZ ;  /* 0x0000000416047c10 */ /* 0x002fc8000ff1e0ff */
[----:B----4-:R-:W-:Y:S02]  /*96c0*/  IADD3.X R5, PT, PT, R24, UR5, RZ, P0, !PT ;  /* 0x0000000518057c10 */ /* 0x010fe400087fe4ff */
[C---:B------:R-:W-:Y:S02]  /*96d0*/  IADD3 R6, P0, PT, R4.reuse, R33, RZ ;  /* 0x0000002104067210 */ /* 0x040fe40007f1e0ff */
[C---:B0-----:R-:W-:Y:S01]  /*96e0*/  IADD3 R10, P2, PT, R4.reuse, R37, RZ ;  /* 0x00000025040a7210 */ /* 0x041fe20007f5e0ff */
[----:B------:R0:W4:Y:S01]  /*96f0*/  LDG.E R2, desc[UR8][R4.64] ;  /* 0x0000000804027981 */ /* 0x000122000c1e1900 */
[C---:B------:R-:W-:Y:S02]  /*9700*/  IADD3.X R7, PT, PT, R5.reuse, R31, RZ, P0, !PT ;  /* 0x0000001f05077210 */ /* 0x040fe400007fe4ff */
[----:B------:R-:W-:Y:S02]  /*9710*/  IADD3 R8, P1, PT, R4, R27, RZ ;  /* 0x0000001b04087210 */ /* 0x000fe40007f3e0ff */
        /* <DEDUP_REMOVED lines=12> */
[----:B0-----:R-:W-:Y:S02]  /*97e0*/  IADD3 R4, P0, PT, R16, R33, RZ ;  /* 0x0000002110047210 */ /* 0x001fe40007f1e0ff */
[----:B----4-:R-:W-:-:S02]  /*97f0*/  F2FP.BF16.F32.PACK_AB R19, R7, R2 ;  /* 0x000000020713723e */ /* 0x010fc400000010ff */
[----:B------:R-:W-:-:S04]  /*9800*/  LOP3.LUT R2, R24, 0x3, RZ, 0xc0, !PT ;  /* 0x0000000318027812 */ /* 0x000fc800078ec0ff */
[----:B------:R-:W-:Y:S02]  /*9810*/  IADD3.X R17, PT, PT, R2, UR5, RZ, P1, !PT ;  /* 0x0000000502117c10 */ /* 0x000fe40008ffe4ff */
[----:B-----5:R-:W-:Y:S02]  /*9820*/  F2FP.BF16.F32.PACK_AB R21, R11, R8 ;  /* 0x000000080b15723e */ /* 0x020fe400000010ff */
[C---:B------:R-:W-:Y:S02]  /*9830*/  IADD3 R6, P1, PT, R16.reuse, R27, RZ ;  /* 0x0000001b10067210 */ /* 0x040fe40007f3e0ff */
[----:B------:R-:W-:Y:S02]  /*9840*/  IADD3 R8, P2, PT, R16, R37, RZ ;  /* 0x0000002510087210 */ /* 0x000fe40007f5e0ff */
[C---:B------:R-:W-:Y:S02]  /*9850*/  IADD3.X R5, PT, PT, R17.reuse, R31, RZ, P0, !PT ;  /* 0x0000001f11057210 */ /* 0x040fe400007fe4ff */
[----:B------:R-:W-:-:S02]  /*9860*/  IADD3.X R7, PT, PT, R17, R29, RZ, P1, !PT ;  /* 0x0000001d11077210 */ /* 0x000fc40000ffe4ff */
        /* <DEDUP_REMOVED lines=57> */
.L_x_1544:
        /* <DEDUP_REMOVED lines=16> */
.L_x_4909:


//--------------------- .text._Z35group_norm_nhwc_bwd_one_pass_kernelI11Fp32IOBf16WLi256ELi120ELi480EEv26Group_norm_nhwc_bwd_params --------------------------
	.section	.text._Z35group_norm_nhwc_bwd_one_pass_kernelI11Fp32IOBf16WLi256ELi120ELi480EEv26Group_norm_nhwc_bwd_params,"ax",@progbits
	.align	128
        .global         _Z35group_norm_nhwc_bwd_one_pass_kernelI11Fp32IOBf16WLi256ELi120ELi480EEv26Group_norm_nhwc_bwd_params
        .type           _Z35group_norm_nhwc_bwd_one_pass_kernelI11Fp32IOBf16WLi256ELi120ELi480EEv26Group_norm_nhwc_bwd_params,@function
        .size           _Z35group_norm_nhwc_bwd_one_pass_kernelI11Fp32IOBf16WLi256ELi120ELi480EEv26Group_norm_nhwc_bwd_params,(.L_x_4910 - _Z35group_norm_nhwc_bwd_one_pass_kernelI11Fp32IOBf16WLi256ELi120ELi480EEv26Group_norm_nhwc_bwd_params)
        .other          _Z35group_norm_nhwc_bwd_one_pass_kernelI11Fp32IOBf16WLi256ELi120ELi480EEv26Group_norm_nhwc_bwd_params,@"STO_CUDA_ENTRY STV_DEFAULT"
_Z35group_norm_nhwc_bwd_one_pass_kernelI11Fp32IOBf16WLi256ELi120ELi480EEv26Group_norm_nhwc_bwd_params:
.text._Z35group_norm_nhwc_bwd_one_pass_kernelI11Fp32IOBf16WLi256ELi120ELi480EEv26Group_norm_nhwc_bwd_params:
        /* <DEDUP_REMOVED lines=26> */
.L_x_1571:
[----:B01----:R-:W2:Y:S01]  /*01a0*/  LDL.LU R4, [R1+0x220] ;  /* 0x0002200001047983 */ /* 0x003ea20000300800 */
        /* <DEDUP_REMOVED lines=11> */
[C---:B------:R-:W-:Y:S02]  /*0260*/  IADD3 R13, PT, PT, R85.reuse, 0x18, RZ ;  /* 0x00000018550d7810 */ /* 0x040fe40007ffe0ff */
[----:B------:R-:W-:Y:S01]  /*0270*/  IADD3 R83, PT, PT, R85, 0xd0, RZ ;  /* 0x000000d055537810 */ /* 0x000fe20007ffe0ff */
[----:B-1----:R-:W-:Y:S02]  /*0280*/  ULOP3.LUT UR12, UR8, UR14, URZ, 0x3c, !UPT ;  /* 0x0000000e080c7292 */ /* 0x002fe4000f8e3cff */
[----:B0-----:R-:W-:Y:S01]  /*0290*/  MOV R0, UR14 ;  /* 0x0000000e00007c02 */ /* 0x001fe20008000f00 */
[----:B------:R-:W-:Y:S01]  /*02a0*/  UISETP.NE.AND UP0, UPT, UR14, URZ, UPT ;  /* 0x000000ff0e00728c */ /* 0x000fe2000bf05270 */
[----:B------:R-:W-:Y:S02]  /*02b0*/  SHF.R.S32.HI R17, RZ, 0x1f, R13 ;  /* 0x0000001fff117819 */ /* 0x000fe4000001140d */
[----:B------:R-:W-:-:S02]  /*02c0*/  IABS R0, R0 ;  /* 0x0000000000007213 */ /* 0x000fc40000000000 */
[----:B---3--:R-:W-:Y:S02]  /*02d0*/  ISETP.GE.U32.AND P0, PT, R85, UR16, PT ;  /* 0x0000001055007c0c */ /* 0x008fe4000bf06070 */
[----:B------:R-:W-:Y:S02]  /*02e0*/  R2UR UR13, R0 ;  /* 0x00000000000d72ca */ /* 0x000fe400000e0000 */
[----:B------:R-:W-:Y:S02]  /*02f0*/  ISETP.GE.AND.EX P3, PT, R3, UR17, PT, P0 ;  /* 0x0000001103007c0c */ /* 0x000fe4000bf66300 */
[----:B------:R-:W-:Y:S02]  /*0300*/  ISETP.GE.U32.AND P0, PT, R7, UR16, PT ;  /* 0x0000001007007c0c */ /* 0x000fe4000bf06070 */
[----:B------:R-:W-:Y:S02]  /*0310*/  MOV R11, UR18 ;  /* 0x00000012000b7c02 */ /* 0x000fe40008000f00 */
[----:B------:R-:W-:-:S02]  /*0320*/  ISETP.GE.AND.EX P4, PT, R5, UR17, PT, P0 ;  /* 0x0000001105007c0c */ /* 0x000fc4000bf86300 */
[----:B------:R-:W-:Y:S02]  /*0330*/  ISETP.GE.U32.AND P0, PT, R9, UR16, PT ;  /* 0x0000001009007c0c */ /* 0x000fe4000bf06070 */
[----:B------:R-:W-:Y:S01]  /*0340*/  IADD3 R84, PT, PT, R85, 0xf8, RZ ;  /* 0x000000f855547810 */ /* 0x000fe20007ffe0ff */
[----:B------:R-:W0:Y:S02]  /*0350*/  I2F.RP R0, UR13 ;  /* 0x0000000d00007d06 */ /* 0x000e240008209400 */
[----:B------:R-:W1:Y:S01]  /*0360*/  @!P3 LDC.64 R14, c[0x0][0x3f8] ;  /* 0x0000fe00ff0ebb82 */ /* 0x000e620000000a00 */
[----:B------:R-:W-:-:S04]  /*0370*/  @P3 LOP3.LUT R95, R95, 0x1000000, RZ, 0xfc, !PT ;  /* 0x010000005f5f3812 */ /* 0x000fc800078efcff */
[----:B------:R-:W-:-:S03]  /*0380*/  LOP3.LUT R95, R95, 0xff7fffff, RZ, 0xc0, !PT ;  /* 0xff7fffff5f5f7812 */ /* 0x000fc600078ec0ff */
[----:B------:R-:W3:Y:S01]  /*0390*/  @!P3 LDC.64 R18, c[0x0][0x398] ;  /* 0x0000e600ff12bb82 */ /* 0x000ee20000000a00 */
[----:B------:R-:W-:Y:S01]  /*03a0*/  @P4 LOP3.LUT R95, R95, 0x800000, RZ, 0xfc, !PT ;  /* 0x008000005f5f4812 */ /* 0x000fe200078efcff */
[----:B0-----:R-:W0:Y:S03]  /*03b0*/  MUFU.RCP R0, R0 ;  /* 0x0000000000007308 */ /* 0x001e260000001000 */
[----:B------:R-:W-:-:S03]  /*03c0*/  LOP3.LUT R95, R95, 0xffbfffff, RZ, 0xc0, !PT ;  /* 0xffbfffff5f5f7812 */ /* 0x000fc600078ec0ff */
[----:B------:R-:W4:Y:S08]  /*03d0*/  @!P4 LDC.64 R20, c[0x0][0x3f8] ;  /* 0x0000fe00ff14cb82 */ /* 0x000f300000000a00 */
[----:B------:R-:W3:Y:S01]  /*03e0*/  @!P3 LDC.64 R74, c[0x0][0x3a0] ;  /* 0x0000e800ff4abb82 */ /* 0x000ee20000000a00 */
[----:B0-----:R-:W-:-:S07]  /*03f0*/  IADD3 R2, PT, PT, R0, 0xffffffe, RZ ;  /* 0x0ffffffe00027810 */ /* 0x001fce0007ffe0ff */
[----:B------:R-:W0:Y:S01]  /*0400*/  @!P4 LDC.64 R58, c[0x0][0x3a0] ;  /* 0x0000e800ff3acb82 */ /* 0x000e220000000a00 */
[----:B------:R-:W1:Y:S02]  /*0410*/  F2I.FTZ.U32.TRUNC.NTZ R2, R2 ;  /* 0x0000000200027305 */ /* 0x000e64000021f000 */
[----:B-1----:R-:W-:-:S13]  /*0420*/  R2UR UR7, R2 ;  /* 0x00000000020772ca */ /* 0x002fda00000e0000 */
        /* <DEDUP_REMOVED lines=23> */
[----:B------:R-:W-:-:S03]  /*05a0*/  USHF.R.S32.HI UR5, URZ, 0x1f, UR7 ;  /* 0x0000001fff057899 */ /* 0x000fc60008011407 */
[----:B------:R-:W-:Y:S01]  /*05b0*/  LEA.HI.X.SX32 R67, R0, RZ, 0x1, P1 ;  /* 0x000000ff00437211 */ /* 0x000fe200008f0eff */
[----:B------:R-:W-:Y:S01]  /*05c0*/  UIMAD UR5, UR5, UR18, URZ ;  /* 0x00000012050572a4 */ /* 0x000fe2000f8e02ff */
[----:B------:R-:W-:-:S03]  /*05d0*/  @!P3 IMAD R0, R3, R14, RZ ;  /* 0x0000000e0300b224 */ /* 0x000fc600078e02ff */
[----:B------:R-:W-:Y:S02]  /*05e0*/  UIMAD UR5, UR7, UR19, UR5 ;  /* 0x00000013070572a4 */ /* 0x000fe4000f8e0205 */
[----:B------:R-:W-:Y:S01]  /*05f0*/  IMAD.WIDE.U32 R66, R11, UR7, R66 ;  /* 0x000000070b427c25 */ /* 0x000fe2000f8e0042 */
[----:B------:R-:W-:-:S03]  /*0600*/  SHF.R.S32.HI R11, RZ, 0x1f, R9 ;  /* 0x0000001fff0b7819 */ /* 0x000fc60000011409 */
[----:B------:R-:W-:Y:S01]  /*0610*/  HFMA2 R94, -RZ, RZ, 0, 0 ;  /* 0x00000000ff5e7431 */ /* 0x000fe200000001ff */
[----:B------:R-:W1:Y:S01]  /*0620*/  LDCU.64 UR6, c[0x0][0x3b8] ;  /* 0x00007700ff0677ac */ /* 0x000e620008000a00 */
[----:B------:R-:W-:Y:S01]  /*0630*/  @!P3 IMAD R15, R85, R15, R0 ;  /* 0x0000000f550fb224 */ /* 0x000fe200078e0200 */
[----:B------:R-:W-:Y:S01]  /*0640*/  IADD3 R65, PT, PT, R67, UR5, RZ ;  /* 0x0000000543417c10 */ /* 0x000fe2000fffe0ff */
[----:B----4-:R-:W-:Y:S01]  /*0650*/  @!P4 IMAD R0, R5, R20, RZ ;  /* 0x000000140500c224 */ /* 0x010fe200078e02ff */
[----:B------:R-:W-:Y:S02]  /*0660*/  @!P3 MOV R64, R66 ;  /* 0x000000420040b202 */ /* 0x000fe40000000f00 */
[----:B------:R-:W-:Y:S02]  /*0670*/  ISETP.GE.AND.EX P6, PT, R11, UR17, PT, P0 ;  /* 0x000000110b007c0c */ /* 0x000fe4000bfc6300 */
[----:B------:R-:W-:Y:S01]  /*0680*/  ISETP.GE.U32.AND P0, PT, R13, UR16, PT ;  /* 0x000000100d007c0c */ /* 0x000fe2000bf06070 */
[----:B------:R-:W-:-:S03]  /*0690*/  @!P3 IMAD.WIDE.U32 R2, R85, R14, R64 ;  /* 0x0000000e5502b225 */ /* 0x000fc600078e0040 */
[----:B------:R-:W-:Y:S02]  /*06a0*/  ISETP.GE.AND.EX P5, PT, R17, UR17, PT, P0 ;  /* 0x0000001111007c0c */ /* 0x000fe4000bfa6300 */
[----:B------:R-:W-:Y:S02]  /*06b0*/  @!P3 IADD3 R15, PT, PT, R3, R15, RZ ;  /* 0x0000000f030fb210 */ /* 0x000fe40007ffe0ff */
[C---:B------:R-:W-:Y:S02]  /*06c0*/  @!P3 SHF.L.U32 R3, R2.reuse, 0x2, RZ ;  /* 0x000000020203b819 */ /* 0x040fe400000006ff */
[----:B------:R-:W-:Y:S01]  /*06d0*/  @!P3 SHF.L.U64.HI R2, R2, 0x2, R15 ;  /* 0x000000020202b819 */ /* 0x000fe2000001020f */
[----:B------:R-:W2:Y:S01]  /*06e0*/  @!P6 LDC.64 R22, c[0x0][0x3f8] ;  /* 0x0000fe00ff16eb82 */ /* 0x000ea20000000a00 */
[----:B---3--:R-:W-:Y:S02]  /*06f0*/  @!P3 IADD3 R4, P2, PT, R3, R18, RZ ;  /* 0x000000120304b210 */ /* 0x008fe40007f5e0ff */
[----:B------:R-:W-:-:S02]  /*0700*/  @P6 LOP3.LUT R95, R95, 0x400000, RZ, 0xfc, !PT ;  /* 0x004000005f5f6812 */ /* 0x000fc400078efcff */
[C---:B------:R-:W-:Y:S02]  /*0710*/  @!P3 IADD3.X R5, PT, PT, R2.reuse, R19, RZ, P2, !PT ;  /* 0x000000130205b210 */ /* 0x040fe400017fe4ff */
[----:B------:R-:W-:Y:S01]  /*0720*/  LOP3.LUT P2, RZ, R95, 0x800000, RZ, 0xc0, !PT ;  /* 0x008000005fff7812 */ /* 0x000fe2000784c0ff */
[----:B------:R-:W3:Y:S01]  /*0730*/  @!P5 LDC.64 R28, c[0x0][0x3f8] ;  /* 0x0000fe00ff1cdb82 */ /* 0x000ee20000000a00 */
[----:B------:R-:W-:Y:S02]  /*0740*/  @!P3 IADD3 R74, P1, PT, R3, R74, RZ ;  /* 0x0000004a034ab210 */ /* 0x000fe40007f3e0ff */
[----:B------:R-:W-:Y:S02]  /*0750*/  IADD3 R15, PT, PT, R85, 0x20, RZ ;  /* 0x00000020550f7810 */ /* 0x000fe40007ffe0ff */
[----:B------:R-:W-:Y:S02]  /*0760*/  @!P3 IADD3.X R75, PT, PT, R2, R75, RZ, P1, !PT ;  /* 0x0000004b024bb210 */ /* 0x000fe40000ffe4ff */
[----:B------:R-:W-:Y:S01]  /*0770*/  ISETP.GE.U32.AND P0, PT, R15, UR16, PT ;  /* 0x000000100f007c0c */ /* 0x000fe2000bf06070 */
[----:B------:R-:W4:Y:S01]  /*0780*/  @!P6 LDC.64 R56, c[0x0][0x3a0] ;  /* 0x0000e800ff38eb82 */ /* 0x000f220000000a00 */
[----:B------:R-:W-:-:S02]  /*0790*/  SHF.R.S32.HI R19, RZ, 0x1f, R15 ;  /* 0x0000001fff137819 */ /* 0x000fc4000001140f */
[----:B------:R-:W-:Y:S01]  /*07a0*/  LOP3.LUT R95, R95, 0xffdfffff, RZ, 0xc0, !PT ;  /* 0xffdfffff5f5f7812 */ /* 0x000fe200078ec0ff */
[----:B------:R-:W-:Y:S01]  /*07b0*/  @!P2 IMAD R21, R7, R21, R0 ;  /* 0x000000150715a224 */ /* 0x000fe200078e0200 */
[----:B------:R-:W-:Y:S02]  /*07c0*/  @!P2 MOV R2, R66 ;  /* 0x000000420002a202 */ /* 0x000fe40000000f00 */
[----:B------:R-:W-:Y:S01]  /*07d0*/  @!P2 MOV R3, R65 ;  /* 0x000000410003a202 */ /* 0x000fe20000000f00 */
[----:B------:R-:W1:Y:S01]  /*07e0*/  @!P2 LDC.64 R24, c[0x0][0x398] ;  /* 0x0000e600ff18ab82 */ /* 0x000e620000000a00 */
[----:B--2---:R-:W-:Y:S01]  /*07f0*/  @!P6 IMAD R6, R11, R22, RZ ;  /* 0x000000160b06e224 */ /* 0x004fe200078e02ff */
[----:B------:R-:W-:Y:S01]  /*0800*/  ISETP.GE.AND.EX P4, PT, R19, UR17, PT, P0 ;  /* 0x0000001113007c0c */ /* 0x000fe2000bf86300 */
[----:B------:R-:W-:Y:S01]  /*0810*/  @!P2 IMAD.WIDE.U32 R2, R7, R20, R2 ;  /* 0x000000140702a225 */ /* 0x000fe200078e0002 */
[----:B------:R-:W-:Y:S02]  /*0820*/  IADD3 R7, PT, PT, R85, 0x28, RZ ;  /* 0x0000002855077810 */ /* 0x000fe40007ffe0ff */
[----:B------:R-:W-:-:S02]  /*0830*/  @P5 LOP3.LUT R95, R95, 0x200000, RZ, 0xfc, !PT ;  /* 0x002000005f5f5812 */ /* 0x000fc400078efcff */
[----:B------:R-:W2:Y:S01]  /*0840*/  @!P6 LDC.64 R26, c[0x0][0x398] ;  /* 0x0000e600ff1aeb82 */ /* 0x000ea20000000a00 */
[----:B------:R-:W-:Y:S01]  /*0850*/  @!P2 IADD3 R3, PT, PT, R3, R21, RZ ;  /* 0x000000150303a210 */ /* 0x000fe20007ffe0ff */
[----:B------:R-:W-:Y:S01]  /*0860*/  @!P6 IMAD R23, R9, R23, R6 ;  /* 0x000000170917e224 */ /* 0x000fe200078e0206 */
[C---:B------:R-:W-:Y:S02]  /*0870*/  @!P2 SHF.L.U32 R11, R2.reuse, 0x2, RZ ;  /* 0x00000002020ba819 */ /* 0x040fe400000006ff */
[----:B------:R-:W-:Y:S02]  /*0880*/  @!P2 SHF.L.U64.HI R0, R2, 0x2, R3 ;  /* 0x000000020200a819 */ /* 0x000fe40000010203 */
[----:B------:R-:W-:Y:S01]  /*0890*/  @!P6 MOV R2, R66 ;  /* 0x000000420002e202 */ /* 0x000fe20000000f00 */
[----:B------:R-:W2:Y:S01]  /*08a0*/  @!P4 LDC.64 R30, c[0x0][0x3f8] ;  /* 0x0000fe00ff1ecb82 */ /* 0x000ea20000000a00 */
[----:B------:R-:W-:Y:S02]  /*08b0*/  @!P6 MOV R3, R65 ;  /* 0x000000410003e202 */ /* 0x000fe40000000f00 */
[----:B0-----:R-:W-:-:S02]  /*08c0*/  @!P2 IADD3 R58, P0, PT, R11, R58, RZ ;  /* 0x0000003a0b3aa210 */ /* 0x001fc40007f1e0ff */
[----:B------:R-:W-:Y:S01]  /*08d0*/  ISETP.GE.U32.AND P1, PT, R7, UR16, PT ;  /* 0x0000001007007c0c */ /* 0x000fe2000bf26070 */
[----:B------:R-:W-:Y:S01]  /*08e0*/  @!P6 IMAD.WIDE.U32 R2, R9, R22, R2 ;  /* 0x000000160902e225 */ /* 0x000fe200078e0002 */
[C---:B------:R-:W-:Y:S01]  /*08f0*/  @!P2 IADD3.X R59, PT, PT, R0.reuse, R59, RZ, P0, !PT ;  /* 0x0000003b003ba210 */ /* 0x040fe200007fe4ff */
[----:B------:R-:W0:Y:S01]  /*0900*/  @!P5 LDC.64 R54, c[0x0][0x3a0] ;  /* 0x0000e800ff36db82 */ /* 0x000e220000000a00 */
[----:B-1----:R-:W-:Y:S02]  /*0910*/  @!P2 IADD3 R10, P0, PT, R11, R24, RZ ;  /* 0x000000180b0aa210 */ /* 0x002fe40007f1e0ff */
[----:B------:R-:W-:Y:S02]  /*0920*/  SHF.R.S32.HI R21, RZ, 0x1f, R7 ;  /* 0x0000001fff157819 */ /* 0x000fe40000011407 */
[----:B------:R-:W-:Y:S02]  /*0930*/  @!P6 IADD3 R3, PT, PT, R3, R23, RZ ;  /* 0x000000170303e210 */ /* 0x000fe40007ffe0ff */
[----:B------:R-:W-:Y:S01]  /*0940*/  @!P2 IADD3.X R11, PT, PT, R0, R25, RZ, P0, !PT ;  /* 0x00000019000ba210 */ /* 0x000fe200007fe4ff */
[----:B------:R-:W1:Y:S01]  /*0950*/  @!P5 LDC.64 R22, c[0x0][0x398] ;  /* 0x0000e600ff16db82 */ /* 0x000e620000000a00 */
[----:B------:R-:W-:-:S02]  /*0960*/  ISETP.GE.AND.EX P3, PT, R21, UR17, PT, P1 ;  /* 0x0000001115007c0c */ /* 0x000fc4000bf66310 */
[C---:B------:R-:W-:Y:S02]  /*0970*/  @!P6 SHF.L.U32 R73, R2.reuse, 0x2, RZ ;  /* 0x000000020249e819 */ /* 0x040fe400000006ff */
[----:B------:R-:W-:Y:S01]  /*0980*/  @!P6 SHF.L.U64.HI R0, R2, 0x2, R3 ;  /* 0x000000020200e819 */ /* 0x000fe20000010203 */
[----:B---3--:R-:W-:Y:S01]  /*0990*/  @!P5 IMAD R2, R17, R28, RZ ;  /* 0x0000001c1102d224 */ /* 0x008fe200078e02ff */
[----:B------:R-:W-:Y:S01]  /*09a0*/  @!P5 MOV R3, R65 ;  /* 0x000000410003d202 */ /* 0x000fe20000000f00 */
[----:B------:R-:W3:Y:S01]  /*09b0*/  @!P4 LDC.64 R52, c[0x0][0x3a0] ;  /* 0x0000e800ff34cb82 */ /* 0x000ee20000000a00 */
[----:B----4-:R-:W-:Y:S01]  /*09c0*/  @!P6 IADD3 R56, P0, PT, R73, R56, RZ ;  /* 0x000000384938e210 */ /* 0x010fe20007f1e0ff */
[----:B------:R-:W-:Y:S01]  /*09d0*/  @!P5 IMAD R9, R13, R29, R2 ;  /* 0x0000001d0d09d224 */ /* 0x000fe200078e0202 */
[----:B------:R-:W-:Y:S01]  /*09e0*/  @!P5 MOV R2, R66 ;  /* 0x000000420002d202 */ /* 0x000fe20000000f00 */
[----:B--2---:R-:W-:Y:S01]  /*09f0*/  @!P4 IMAD R6, R19, R30, RZ ;  /* 0x0000001e1306c224 */ /* 0x004fe200078e02ff */
[----:B------:R-:W-:-:S02]  /*0a00*/  @!P6 IADD3.X R57, PT, PT, R0, R57, RZ, P0, !PT ;  /* 0x000000390039e210 */ /* 0x000fc400007fe4ff */
[----:B------:R-:W-:Y:S01]  /*0a10*/  @!P6 IADD3 R72, P0, PT, R73, R26, RZ ;  /* 0x0000001a4948e210 */ /* 0x000fe20007f1e0ff */
[----:B------:R-:W-:Y:S01]  /*0a20*/  @!P5 IMAD.WIDE.U32 R2, R13, R28, R2 ;  /* 0x0000001c0d02d225 */ /* 0x000fe200078e0002 */
[----:B------:R-:W2:Y:S01]  /*0a30*/  @!P3 LDC.64 R16, c[0x0][0x3f8] ;  /* 0x0000fe00ff10bb82 */ /* 0x000ea20000000a00 */
[----:B------:R-:W-:Y:S02]  /*0a40*/  LOP3.LUT R95, R95, 0xffefffff, RZ, 0xc0, !PT ;  /* 0xffefffff5f5f7812 */ /* 0x000fe400078ec0ff */
[----:B------:R-:W-:Y:S02]  /*0a50*/  @!P6 IADD3.X R73, PT, PT, R0, R27, RZ, P0, !PT ;  /* 0x0000001b0049e210 */ /* 0x000fe400007fe4ff */
[----:B------:R-:W-:Y:S01]  /*0a60*/  @!P5 IADD3 R3, PT, PT, R3, R9, RZ ;  /* 0x000000090303d210 */ /* 0x000fe20007ffe0ff */
[----:B------:R-:W-:Y:S01]  /*0a70*/  @!P4 IMAD R9, R15, R31, R6 ;  /* 0x0000001f0f09c224 */ /* 0x000fe200078e0206 */
[C---:B------:R-:W-:Y:S01]  /*0a80*/  @!P5 SHF.L.U32 R63, R2.reuse, 0x2, RZ ;  /* 0x00000002023fd819 */ /* 0x040fe200000006ff */
[----:B------:R-:W4:Y:S01]  /*0a90*/  @!P4 LDC.64 R12, c[0x0][0x398] ;  /* 0x0000e600ff0ccb82 */ /* 0x000f220000000a00 */
[----:B------:R-:W-:-:S02]  /*0aa0*/  @!P5 SHF.L.U64.HI R0, R2, 0x2, R3 ;  /* 0x000000020200d819 */ /* 0x000fc40000010203 */
[----:B------:R-:W-:Y:S02]  /*0ab0*/  @!P4 MOV R2, R66 ;  /* 0x000000420002c202 */ /* 0x000fe40000000f00 */
[----:B------:R-:W-:Y:S02]  /*0ac0*/  @!P4 MOV R3, R65 ;  /* 0x000000410003c202 */ /* 0x000fe40000000f00 */
[----:B0-----:R-:W-:Y:S01]  /*0ad0*/  @!P5 IADD3 R54, P0, PT, R63, R54, RZ ;  /* 0x000000363f36d210 */ /* 0x001fe20007f1e0ff */
[----:B------:R-:W0:Y:S01]  /*0ae0*/  @!P3 LDC.64 R50, c[0x0][0x3a0] ;  /* 0x0000e800ff32bb82 */ /* 0x000e220000000a00 */
[----:B------:R-:W-:Y:S01]  /*0af0*/  @P4 LOP3.LUT R95, R95, 0x100000, RZ, 0xfc, !PT ;  /* 0x001000005f5f4812 */ /* 0x000fe200078efcff */
[----:B------:R-:W-:Y:S01]  /*0b00*/  @!P4 IMAD.WIDE.U32 R2, R15, R30, R2 ;  /* 0x0000001e0f02c225 */ /* 0x000fe200078e0002 */
[----:B------:R-:W-:Y:S02]  /*0b10*/  @!P5 IADD3.X R55, PT, PT, R0, R55, RZ, P0, !PT ;  /* 0x000000370037d210 */ /* 0x000fe400007fe4ff */
[----:B-1----:R-:W-:-:S02]  /*0b20*/  @!P5 IADD3 R62, P0, PT, R63, R22, RZ ;  /* 0x000000163f3ed210 */ /* 0x002fc40007f1e0ff */
[----:B------:R-:W-:Y:S01]  /*0b30*/  @!P4 IADD3 R3, PT, PT, R3, R9, RZ ;  /* 0x000000090303c210 */ /* 0x000fe20007ffe0ff */
[----:B------:R-:W1:Y:S01]  /*0b40*/  @!P3 LDC.64 R14, c[0x0][0x398] ;  /* 0x0000e600ff0ebb82 */ /* 0x000e620000000a00 */
[----:B------:R-:W-:Y:S01]  /*0b50*/  @!P5 IADD3.X R63, PT, PT, R0, R23, RZ, P0, !PT ;  /* 0x00000017003fd210 */ /* 0x000fe200007fe4ff */
[----:B--2---:R-:W-:Y:S01]  /*0b60*/  @!P3 IMAD R6, R21, R16, RZ ;  /* 0x000000101506b224 */ /* 0x004fe200078e02ff */
[C---:B------:R-:W-:Y:S02]  /*0b70*/  @!P4 SHF.L.U32 R119, R2.reuse, 0x2, RZ ;  /* 0x000000020277c819 */ /* 0x040fe400000006ff */
[----:B------:R-:W-:Y:S01]  /*0b80*/  @!P4 SHF.L.U64.HI R0, R2, 0x2, R3 ;  /* 0x000000020200c819 */ /* 0x000fe20000010203 */
[----:B------:R-:W-:Y:S01]  /*0b90*/  @!P3 IMAD R9, R7, R17, R6 ;  /* 0x000000110709b224 */ /* 0x000fe200078e0206 */
[----:B------:R-:W-:Y:S02]  /*0ba0*/  @!P3 MOV R2, R66 ;  /* 0x000000420002b202 */ /* 0x000fe40000000f00 */
[----:B------:R-:W-:-:S02]  /*0bb0*/  @!P3 MOV R3, R65 ;  /* 0x000000410003b202 */ /* 0x000fc40000000f00 */
[----:B---3--:R-:W-:Y:S02]  /*0bc0*/  @!P4 IADD3 R52, P0, PT, R119, R52, RZ ;  /* 0x000000347734c210 */ /* 0x008fe40007f1e0ff */
[----:B------:R-:W-:Y:S01]  /*0bd0*/  LOP3.LUT R95, R95, 0xfff7ffff, RZ, 0xc0, !PT ;  /* 0xfff7ffff5f5f7812 */ /* 0x000fe200078ec0ff */
[----:B------:R-:W-:Y:S01]  /*0be0*/  @!P3 IMAD.WIDE.U32 R2, R7, R16, R2 ;  /* 0x000000100702b225 */ /* 0x000fe200078e0002 */
[----:B------:R-:W-:Y:S02]  /*0bf0*/  @!P4 IADD3.X R53, PT, PT, R0, R53, RZ, P0, !PT ;  /* 0x000000350035c210 */ /* 0x000fe400007fe4ff */
[----:B----4-:R-:W-:Y:S02]  /*0c00*/  @!P4 IADD3 R118, P0, PT, R119, R12, RZ ;  /* 0x0000000c7776c210 */ /* 0x010fe40007f1e0ff */
[----:B------:R-:W-:Y:S02]  /*0c10*/  @!P3 IADD3 R3, PT, PT, R3, R9, RZ ;  /* 0x000000090303b210 */ /* 0x000fe40007ffe0ff */
[----:B------:R-:W-:-:S02]  /*0c20*/  @!P3 SHF.L.U32 R117, R2, 0x2, RZ ;  /* 0x000000020275b819 */ /* 0x000fc400000006ff */
[----:B------:R-:W-:Y:S02]  /*0c30*/  @!P4 IADD3.X R119, PT, PT, R0, R13, RZ, P0, !PT ;  /* 0x0000000d0077c210 */ /* 0x000fe400007fe4ff */
[----:B------:R-:W-:Y:S02]  /*0c40*/  @!P3 SHF.L.U64.HI R2, R2, 0x2, R3 ;  /* 0x000000020202b819 */ /* 0x000fe40000010203 */
[----:B0-----:R-:W-:Y:S02]  /*0c50*/  @!P3 IADD3 R50, P0, PT, R117, R50, RZ ;  /* 0x000000327532b210 */ /* 0x001fe40007f1e0ff */
[----:B------:R-:W-:Y:S02]  /*0c60*/  IADD3 R7, PT, PT, R85, 0x30, RZ ;  /* 0x0000003055077810 */ /* 0x000fe40007ffe0ff */
[----:B------:R-:W-:Y:S02]  /*0c70*/  @!P3 IADD3.X R51, PT, PT, R2, R51, RZ, P0, !PT ;  /* 0x000000330233b210 */ /* 0x000fe400007fe4ff */
[----:B-1----:R-:W-:-:S02]  /*0c80*/  @!P3 IADD3 R116, P0, PT, R117, R14, RZ ;  /* 0x0000000e7574b210 */ /* 0x002fc40007f1e0ff */
[----:B------:R-:W-:Y:S01]  /*0c90*/  SHF.R.S32.HI R3, RZ, 0x1f, R7 ;  /* 0x0000001fff037819 */ /* 0x000fe20000011407 */
[----:B------:R-:W-:Y:S01]  /*0ca0*/  STL.64 [R1+0x2e0], R50 ;  /* 0x0002e03201007387 */ /* 0x000fe20000100a00 */
[----:B------:R-:W-:Y:S02]  /*0cb0*/  @!P3 IADD3.X R117, PT, PT, R2, R15, RZ, P0, !PT ;  /* 0x0000000f0275b210 */ /* 0x000fe400007fe4ff */
[----:B------:R-:W-:Y:S02]  /*0cc0*/  ISETP.GE.U32.AND P0, PT, R7, UR16, PT ;  /* 0x0000001007007c0c */ /* 0x000fe4000bf06070 */
[----:B------:R-:W-:Y:S02]  /*0cd0*/  @P3 LOP3.LUT R95, R95, 0x80000, RZ, 0xfc, !PT ;  /* 0x000800005f5f3812 */ /* 0x000fe400078efcff */
[----:B------:R-:W-:Y:S02]  /*0ce0*/  ISETP.GE.AND.EX P1, PT, R3, UR17, PT, P0 ;  /* 0x0000001103007c0c */ /* 0x000fe4000bf26300 */
[----:B------:R-:W-:-:S11]  /*0cf0*/  LOP3.LUT R95, R95, 0xfffbffff, RZ, 0xc0, !PT ;  /* 0xfffbffff5f5f7812 */ /* 0x000fd600078ec0ff */
        /* <DEDUP_REMOVED lines=145> */
[----:B---3--:R-:W-:-:S04]  /*1610*/  @!P1 IADD3 R36, P0, PT, R103, R36, RZ ;  /* 0x0000002467249210 */ /* 0x008fc80007f1e0ff */
        /* <DEDUP_REMOVED lines=159> */
[----:B------:R-:W4:Y:S01]  /*2010*/  @!P1 LDC.64 R14, c[0x0][0x3a0] ;  /* 0x0000e800ff0e9b82 */ /* 0x000f220000000a00 */
        /* <DEDUP_REMOVED lines=8> */
[----:B----4-:R-:W-:-:S04]  /*20a0*/  @!P1 IADD3 R12, P0, PT, R79, R14, RZ ;  /* 0x0000000e4f0c9210 */ /* 0x010fc80007f1e0ff */
        /* <DEDUP_REMOVED lines=108> */
[----:B------:R-:W-:Y:S02]  /*2770*/  SHF.R.S32.HI R61, RZ, 0x1f, R83 ;  /* 0x0000001fff3d7819 */ /* 0x000fe40000011453 */
[----:B------:R-:W-:Y:S02]  /*2780*/  ISETP.GE.U32.AND P1, PT, R83, UR16, PT ;  /* 0x0000001053007c0c */ /* 0x000fe4000bf26070 */
[----:B------:R-:W-:Y:S02]  /*2790*/  LOP3.LUT P0, RZ, R95, 0x1000000, RZ, 0xc0, !PT ;  /* 0x010000005fff7812 */ /* 0x000fe4000780c0ff */
        /* <DEDUP_REMOVED lines=41> */
[----:B------:R-:W-:Y:S02]  /*2a30*/  ISETP.GE.U32.AND P3, PT, R0, UR16, PT ;  /* 0x0000001000007c0c */ /* 0x000fe4000bf66070 */
[----:B------:R-:W-:Y:S02]  /*2a40*/  LOP3.LUT P2, RZ, R95, 0x800000, RZ, 0xc0, !PT ;  /* 0x008000005fff7812 */ /* 0x000fe4000784c0ff */
[----:B------:R-:W-:-:S13]  /*2a50*/  ISETP.GE.AND.EX P3, PT, R83, UR17, PT, P3 ;  /* 0x0000001153007c0c */ /* 0x000fda000bf66330 */
[----:B------:R-:W0:Y:S01]  /*2a60*/  @!P3 LDC.64 R60, c[0x0][0x3f8] ;  /* 0x0000fe00ff3cbb82 */ /* 0x000e220000000a00 */
[----:B------:R-:W-:-:S07]  /*2a70*/  @!P3 MOV R82, R66 ;  /* 0x000000420052b202 */ /* 0x000fce0000000f00 */
[----:B------:R-:W1:Y:S01]  /*2a80*/  @!P3 LDC.64 R14, c[0x0][0x3a0] ;  /* 0x0000e800ff0ebb82 */ /* 0x000e620000000a00 */
[----:B0-----:R-:W-:-:S04]  /*2a90*/  @!P3 IMAD R83, R83, R60, RZ ;  /* 0x0000003c5353b224 */ /* 0x001fc800078e02ff */
[----:B------:R-:W-:Y:S01]  /*2aa0*/  @!P3 IMAD R61, R0, R61, R83 ;  /* 0x0000003d003db224 */ /* 0x000fe200078e0253 */
[----:B------:R-:W-:-:S03]  /*2ab0*/  @!P3 MOV R83, R65 ;  /* 0x000000410053b202 */ /* 0x000fc60000000f00 */
        /* <DEDUP_REMOVED lines=14> */
[----:B------:R-:W-:-:S07]  /*2ba0*/  @!P4 MOV R83, R65 ;  /* 0x000000410053c202 */ /* 0x000fce0000000f00 */
[----:B------:R-:W2:Y:S01]  /*2bb0*/  @!P4 LDC.64 R14, c[0x0][0x3a0] ;  /* 0x0000e800ff0ecb82 */ /* 0x000ea20000000a00 */
[----:B0-----:R-:W-:-:S04]  /*2bc0*/  @!P4 IMAD R82, R82, R60, RZ ;  /* 0x0000003c5252c224 */ /* 0x001fc800078e02ff */
        /* <DEDUP_REMOVED lines=17> */
[----:B------:R-:W3:Y:S01]  /*2ce0*/  @!P5 LDC.64 R14, c[0x0][0x3a0] ;  /* 0x0000e800ff0edb82 */ /* 0x000ee20000000a00 */
[----:B0-----:R-:W-:-:S04]  /*2cf0*/  @!P5 IMAD R82, R82, R60, RZ ;  /* 0x0000003c5252d224 */ /* 0x001fc800078e02ff */
[----:B------:R-:W-:Y:S01]  /*2d00*/  @!P5 IMAD R61, R0, R61, R82 ;  /* 0x0000003d003dd224 */ /* 0x000fe200078e0252 */
[----:B------:R-:W-:-:S05]  /*2d10*/  @!P5 MOV R82, R66 ;  /* 0x000000420052d202 */ /* 0x000fca0000000f00 */
[----:B------:R-:W-:-:S05]  /*2d20*/  @!P5 IMAD.WIDE.U32 R82, R0, R60, R82 ;  /* 0x0000003c0052d225 */ /* 0x000fca00078e0052 */
[----:B------:R-:W-:Y:S02]  /*2d30*/  @!P5 IADD3 R0, PT, PT, R83, R61, RZ ;  /* 0x0000003d5300d210 */ /* 0x000fe40007ffe0ff */
[C---:B------:R-:W-:Y:S02]  /*2d40*/  @!P5 SHF.L.U32 R60, R82.reuse, 0x2, RZ ;  /* 0x00000002523cd819 */ /* 0x040fe400000006ff */
[----:B------:R-:W-:Y:S02]  /*2d50*/  @!P5 SHF.L.U64.HI R0, R82, 0x2, R0 ;  /* 0x000000025200d819 */ /* 0x000fe40000010200 */
[----:B---3--:R-:W-:-:S04]  /*2d60*/  @!P5 IADD3 R8, P6, PT, R60, R14, RZ ;  /* 0x0000000e3c08d210 */ /* 0x008fc80007fde0ff */
[----:B------:R-:W-:Y:S02]  /*2d70*/  @!P5 IADD3.X R9, PT, PT, R0, R15, RZ, P6, !PT ;  /* 0x0000000f0009d210 */ /* 0x000fe400037fe4ff */
[----:B------:R-:W4:Y:S02]  /*2d80*/  @!P5 LDC.64 R14, c[0x0][0x398] ;  /* 0x0000e600ff0edb82 */ /* 0x000f240000000a00 */
[----:B----4-:R-:W-:-:S04]  /*2d90*/  @!P5 IADD3 R12, P6, PT, R60, R14, RZ ;  /* 0x0000000e3c0cd210 */ /* 0x010fc80007fde0ff */
        /* <DEDUP_REMOVED lines=17> */
[----:B0-----:R-:W-:Y:S02]  /*2eb0*/  @!P6 IADD3 R46, P1, PT, R60, R14, RZ ;  /* 0x0000000e3c2ee210 */ /* 0x001fe40007f3e0ff */
        /* <DEDUP_REMOVED lines=8> */
[----:B0-----:R-:W-:-:S06]  /*2f40*/  CS2R R58, SRZ ;  /* 0x00000000003a7805 */ /* 0x001fcc000001ff00 */
[----:B------:R0:W2:Y:S01]  /*2f50*/  @!P2 LDG.E.64 R58, desc[UR10][R10.64] ;  /* 0x0000000a0a3aa981 */ /* 0x0000a2000c1e1b00 */
[----:B------:R-:W-:Y:S01]  /*2f60*/  CS2R R82, SRZ ;  /* 0x0000000000527805 */ /* 0x000fe2000001ff00 */
[----:B------:R-:W-:Y:S01]  /*2f70*/  HFMA2 R0, -RZ, RZ, 0, 0 ;  /* 0x00000000ff007431 */ /* 0x000fe200000001ff */
[----:B------:R-:W-:Y:S02]  /*2f80*/  CS2R R74, SRZ ;  /* 0x00000000004a7805 */ /* 0x000fe4000001ff00 */
[----:B0-----:R-:W-:-:S06]  /*2f90*/  CS2R R10, SRZ ;  /* 0x00000000000a7805 */ /* 0x001fcc000001ff00 */
[----:B------:R0:W2:Y:S02]  /*2fa0*/  @!P1 LDG.E.64 R10, desc[UR10][R56.64] ;  /* 0x0000000a380a9981 */ /* 0x0000a4000c1e1b00 */
[----:B0-----:R-:W-:-:S06]  /*2fb0*/  CS2R R56, SRZ ;  /* 0x0000000000387805 */ /* 0x001fcc000001ff00 */
[----:B------:R-:W2:Y:S01]  /*2fc0*/  @!P1 LDG.E.64 R56, desc[UR10][R72.64] ;  /* 0x0000000a48389981 */ /* 0x000ea2000c1e1b00 */
[----:B---3--:R-:W-:-:S05]  /*2fd0*/  @!P0 MOV R82, R14 ;  /* 0x0000000e00528202 */ /* 0x008fca0000000f00 */
[----:B------:R0:W-:Y:S01]  /*2fe0*/  STL [R1+0x258], R82 ;  /* 0x0002585201007387 */ /* 0x0001e20000100800 */
[----:B----4-:R-:W-:Y:S02]  /*2ff0*/  @!P2 MOV R0, R4 ;  /* 0x000000040000a202 */ /* 0x010fe40000000f00 */
[----:B0-----:R-:W-:-:S03]  /*3000*/  MOV R82, RZ ;  /* 0x000000ff00527202 */ /* 0x001fc60000000f00 */
[----:B------:R0:W-:Y:S02]  /*3010*/  STL [R1+0x260], R0 ;  /* 0x0002600001007387 */ /* 0x0001e40000100800 */
[----:B0-----:R-:W-:Y:S01]  /*3020*/  HFMA2 R0, -RZ, RZ, 0, 0 ;  /* 0x00000000ff007431 */ /* 0x001fe200000001ff */
[----:B------:R-:W-:Y:S02]  /*3030*/  @!P2 MOV R0, R5 ;  /* 0x000000050000a202 */ /* 0x000fe40000000f00 */
[----:B--2---:R-:W-:Y:S02]  /*3040*/  @!P2 MOV R82, R58 ;  /* 0x0000003a0052a202 */ /* 0x004fe40000000f00 */
[----:B------:R-:W-:Y:S02]  /*3050*/  @!P2 MOV R75, R59 ;  /* 0x0000003b004ba202 */ /* 0x000fe40000000f00 */
[----:B------:R-:W-:Y:S01]  /*3060*/  LOP3.LUT P2, RZ, R95, 0x100000, RZ, 0xc0, !PT ;  /* 0x001000005fff7812 */ /* 0x000fe2000784c0ff */
[----:B------:R0:W-:Y:S02]  /*3070*/  STL.64 [R1+0x18], R4 ;  /* 0x0000180401007387 */ /* 0x0001e40000100a00 */
[----:B0-----:R-:W-:-:S10]  /*3080*/  CS2R R4, SRZ ;  /* 0x0000000000047805 */ /* 0x001fd4000001ff00 */
[----:B------:R0:W2:Y:S02]  /*3090*/  @!P2 LDG.E.64 R4, desc[UR10][R52.64] ;  /* 0x0000000a3404a981 */ /* 0x0000a4000c1e1b00 */
[----:B0-----:R-:W-:-:S06]  /*30a0*/  CS2R R52, SRZ ;  /* 0x0000000000347805 */ /* 0x001fcc000001ff00 */
[----:B------:R0:W3:Y:S02]  /*30b0*/  @!P2 LDG.E.64 R52, desc[UR10][R118.64] ;  /* 0x0000000a7634a981 */ /* 0x0000e4000c1e1b00 */
[----:B0-----:R-:W-:Y:S02]  /*30c0*/  MOV R118, R50 ;  /* 0x0000003200767202 */ /* 0x001fe40000000f00 */
[----:B------:R-:W-:Y:S02]  /*30d0*/  MOV R119, R51 ;  /* 0x0000003300777202 */ /* 0x000fe40000000f00 */
[----:B------:R-:W4:Y:S01]  /*30e0*/  LDL.LU.64 R50, [R1+0x2e0] ;  /* 0x0002e00001327983 */ /* 0x000f220000300a00 */
[----:B------:R-:W-:Y:S02]  /*30f0*/  MOV R84, RZ ;  /* 0x000000ff00547202 */ /* 0x000fe40000000f00 */
[----:B------:R-:W-:Y:S02]  /*3100*/  @!P0 MOV R94, R15 ;  /* 0x0000000f005e8202 */ /* 0x000fe40000000f00 */
[----:B------:R-:W-:-:S02]  /*3110*/  @!P0 MOV R84, R60 ;  /* 0x0000003c00548202 */ /* 0x000fc40000000f00 */
[----:B------:R-:W-:Y:S02]  /*3120*/  @!P0 MOV R83, R61 ;  /* 0x0000003d00538202 */ /* 0x000fe40000000f00 */
[----:B------:R-:W-:Y:S01]  /*3130*/  LOP3.LUT P0, RZ, R95, 0x200000, RZ, 0xc0, !PT ;  /* 0x002000005fff7812 */ /* 0x000fe2000780c0ff */
[----:B------:R0:W-:Y:S01]  /*3140*/  STL [R1+0x26c], R0 ;  /* 0x00026c0001007387 */ /* 0x0001e20000100800 */
[----:B------:R-:W-:-:S03]  /*3150*/  CS2R R72, SRZ ;  /* 0x0000000000487805 */ /* 0x000fc6000001ff00 */
[----:B------:R1:W-:Y:S01]  /*3160*/  STL.64 [R1+0x10], R14 ;  /* 0x0000100e01007387 */ /* 0x0003e20000100a00 */
[----:B0-----:R-:W-:Y:S01]  /*3170*/  HFMA2 R0, -RZ, RZ, 0, 0 ;  /* 0x00000000ff007431 */ /* 0x001fe200000001ff */
[----:B------:R-:W-:Y:S02]  /*3180*/  @!P1 MOV R0, R10 ;  /* 0x0000000a00009202 */ /* 0x000fe40000000f00 */
[----:B-1----:R-:W-:-:S03]  /*3190*/  CS2R R14, SRZ ;  /* 0x00000000000e7805 */ /* 0x002fc6000001ff00 */
[----:B------:R0:W-:Y:S01]  /*31a0*/  STL [R1+0x274], R0 ;  /* 0x0002740001007387 */ /* 0x0001e20000100800 */
[----:B------:R-:W-:Y:S02]  /*31b0*/  @!P1 MOV R74, R56 ;  /* 0x00000038004a9202 */ /* 0x000fe40000000f00 */
[----:B------:R-:W-:Y:S01]  /*31c0*/  @!P1 MOV R73, R57 ;  /* 0x0000003900499202 */ /* 0x000fe20000000f00 */
[----:B------:R1:W2:Y:S01]  /*31d0*/  @!P0 LDG.E.64 R14, desc[UR10][R54.64] ;  /* 0x0000000a360e8981 */ /* 0x0002a2000c1e1b00 */
[----:B0-----:R-:W-:Y:S01]  /*31e0*/  HFMA2 R0, -RZ, RZ, 0, 0 ;  /* 0x00000000ff007431 */ /* 0x001fe200000001ff */
[----:B------:R-:W-:Y:S02]  /*31f0*/  @!P1 MOV R0, R11 ;  /* 0x0000000b00009202 */ /* 0x000fe40000000f00 */
[----:B------:R-:W-:Y:S02]  /*3200*/  LOP3.LUT P1, RZ, R95, 0x80000, RZ, 0xc0, !PT ;  /* 0x000800005fff7812 */ /* 0x000fe4000782c0ff */
[----:B-1----:R-:W-:Y:S01]  /*3210*/  CS2R R54, SRZ ;  /* 0x0000000000367805 */ /* 0x002fe2000001ff00 */
[----:B------:R0:W-:Y:S05]  /*3220*/  STL.64 [R1+0x20], R10 ;  /* 0x0000200a01007387 */ /* 0x0001ea0000100a00 */
[----:B------:R-:W3:Y:S01]  /*3230*/  @!P0 LDG.E.64 R54, desc[UR10][R62.64] ;  /* 0x0000000a3e368981 */ /* 0x000ee2000c1e1b00 */
[----:B0-----:R-:W-:-:S06]  /*3240*/  CS2R R10, SRZ ;  /* 0x00000000000a7805 */ /* 0x001fcc000001ff00 */
[----:B----4-:R0:W4:Y:S02]  /*3250*/  @!P1 LDG.E.64 R10, desc[UR10][R50.64] ;  /* 0x0000000a320a9981 */ /* 0x010124000c1e1b00 */
[----:B0-----:R-:W-:-:S06]  /*3260*/  CS2R R50, SRZ ;  /* 0x0000000000327805 */ /* 0x001fcc000001ff00 */
[----:B------:R0:W4:Y:S02]  /*3270*/  @!P1 LDG.E.64 R50, desc[UR10][R116.64] ;  /* 0x0000000a74329981 */ /* 0x000124000c1e1b00 */
[----:B0-----:R-:W-:Y:S02]  /*3280*/  MOV R116, R48 ;  /* 0x0000003000747202 */ /* 0x001fe40000000f00 */
[----:B------:R-:W-:Y:S02]  /*3290*/  MOV R117, R49 ;  /* 0x0000003100757202 */ /* 0x000fe40000000f00 */
[----:B------:R-:W4:Y:S04]  /*32a0*/  LDL.LU.64 R48, [R1+0x2d8] ;  /* 0x0002d80001307983 */ /* 0x000f280000300a00 */
[----:B------:R0:W-:Y:S01]  /*32b0*/  STL [R1+0x27c], R0 ;  /* 0x00027c0001007387 */ /* 0x0001e20000100800 */
[----:B------:R-:W-:-:S03]  /*32c0*/  CS2R R62, SRZ ;  /* 0x00000000003e7805 */ /* 0x000fc6000001ff00 */
[----:B------:R1:W-:Y:S01]  /*32d0*/  STL.64 [R1+0x110], R60 ;  /* 0x0001103c01007387 */ /* 0x0003e20000100a00 */
[----:B0-----:R-:W-:Y:S01]  /*32e0*/  HFMA2 R0, -RZ, RZ, 0, 0 ;  /* 0x00000000ff007431 */ /* 0x001fe200000001ff */
[----:B--2---:R-:W-:Y:S02]  /*32f0*/  @!P0 MOV R0, R14 ;  /* 0x0000000e00008202 */ /* 0x004fe40000000f00 */
[----:B---3--:R-:W-:-:S03]  /*3300*/  @!P0 MOV R62, R54 ;  /* 0x00000036003e8202 */ /* 0x008fc60000000f00 */
[----:B------:R0:W-:Y:S01]  /*3310*/  STL [R1+0x280], R0 ;  /* 0x0002800001007387 */ /* 0x0001e20000100800 */
[----:B-1----:R-:W-:Y:S02]  /*3320*/  CS2R R60, SRZ ;  /* 0x00000000003c7805 */ /* 0x002fe4000001ff00 */
[----:B------:R-:W-:Y:S01]  /*3330*/  @!P0 MOV R61, R55 ;  /* 0x00000037003d8202 */ /* 0x000fe20000000f00 */
[----:B0-----:R-:W-:Y:S01]  /*3340*/  HFMA2 R0, -RZ, RZ, 0, 0 ;  /* 0x00000000ff007431 */ /* 0x001fe200000001ff */
[----:B------:R-:W-:Y:S02]  /*3350*/  @!P0 MOV R0, R15 ;  /* 0x0000000f00008202 */ /* 0x000fe40000000f00 */
[----:B------:R-:W-:Y:S01]  /*3360*/  LOP3.LUT P0, RZ, R95, 0x40000, RZ, 0xc0, !PT ;  /* 0x000400005fff7812 */ /* 0x000fe2000780c0ff */
[----:B------:R0:W-:Y:S02]  /*3370*/  STL.64 [R1+0x28], R14 ;  /* 0x0000280e01007387 */ /* 0x0001e40000100a00 */
[----:B0-----:R-:W-:-:S10]  /*3380*/  CS2R R14, SRZ ;  /* 0x00000000000e7805 */ /* 0x001fd4000001ff00 */
[----:B----4-:R0:W2:Y:S02]  /*3390*/  @!P0 LDG.E.64 R14, desc[UR10][R48.64] ;  /* 0x0000000a300e8981 */ /* 0x0100a4000c1e1b00 */
[----:B0-----:R-:W-:-:S06]  /*33a0*/  CS2R R48, SRZ ;  /* 0x0000000000307805 */ /* 0x001fcc000001ff00 */
[----:B------:R0:W3:Y:S02]  /*33b0*/  @!P0 LDG.E.64 R48, desc[UR10][R114.64] ;  /* 0x0000000a72308981 */ /* 0x0000e4000c1e1b00 */
[----:B0-----:R-:W-:Y:S02]  /*33c0*/  MOV R114, R46 ;  /* 0x0000002e00727202 */ /* 0x001fe40000000f00 */
[----:B------:R-:W-:Y:S02]  /*33d0*/  MOV R115, R47 ;  /* 0x0000002f00737202 */ /* 0x000fe40000000f00 */
[----:B------:R-:W4:Y:S04]  /*33e0*/  LDL.LU.64 R46, [R1+0x2d0] ;  /* 0x0002d000012e7983 */ /* 0x000f280000300a00 */
[----:B------:R0:W-:Y:S01]  /*33f0*/  STL [R1+0x288], R0 ;  /* 0x0002880001007387 */ /* 0x0001e20000100800 */
[----:B------:R-:W-:-:S03]  /*3400*/  @!P2 MOV R60, R52 ;  /* 0x00000034003ca202 */ /* 0x000fc60000000f00 */
[----:B------:R1:W-:Y:S01]  /*3410*/  STL.64 [R1+0x118], R58 ;  /* 0x0001183a01007387 */ /* 0x0003e20000100a00 */
[----:B0-----:R-:W-:Y:S01]  /*3420*/  HFMA2 R0, -RZ, RZ, 0, 0 ;  /* 0x00000000ff007431 */ /* 0x001fe200000001ff */
[----:B------:R-:W-:-:S05]  /*3430*/  @!P2 MOV R0, R4 ;  /* 0x000000040000a202 */ /* 0x000fca0000000f00 */
        /* <DEDUP_REMOVED lines=8> */
[----:B----4-:R0:W4:Y:S02]  /*34c0*/  @!P2 LDG.E.64 R4, desc[UR10][R46.64] ;  /* 0x0000000a2e04a981 */ /* 0x010124000c1e1b00 */
[----:B0-----:R-:W-:-:S06]  /*34d0*/  CS2R R46, SRZ ;  /* 0x00000000002e7805 */ /* 0x001fcc000001ff00 */
[----:B------:R0:W4:Y:S02]  /*34e0*/  @!P2 LDG.E.64 R46, desc[UR10][R112.64] ;  /* 0x0000000a702ea981 */ /* 0x000124000c1e1b00 */
[----:B0-----:R-:W-:Y:S02]  /*34f0*/  MOV R112, R44 ;  /* 0x0000002c00707202 */ /* 0x001fe40000000f00 */
[----:B------:R-:W-:Y:S02]  /*3500*/  MOV R113, R45 ;  /* 0x0000002d00717202 */ /* 0x000fe40000000f00 */
[----:B------:R-:W2:Y:S04]  /*3510*/  LDL.LU.64 R44, [R1+0x2c8] ;  /* 0x0002c800012c7983 */ /* 0x000ea80000300a00 */
        /* <DEDUP_REMOVED lines=18> */
[----:B------:R-:W4:Y:S04]  /*3640*/  LDL.LU.64 R42, [R1+0x2c0] ;  /* 0x0002c000012a7983 */ /* 0x000f280000300a00 */
[----:B------:R0:W-:Y:S01]  /*3650*/  STL [R1+0x294], R0 ;  /* 0x0002940001007387 */ /* 0x0001e20000100800 */
[----:B---3--:R-:W-:-:S03]  /*3660*/  @!P0 MOV R56, R48 ;  /* 0x0000003000388202 */ /* 0x008fc60000000f00 */
        /* <DEDUP_REMOVED lines=11> */
[----:B----4-:R0:W3:Y:S02]  /*3720*/  @!P0 LDG.E.64 R14, desc[UR10][R42.64] ;  /* 0x0000000a2a0e8981 */ /* 0x0100e4000c1e1b00 */
[----:B0-----:R-:W-:-:S06]  /*3730*/  CS2R R42, SRZ ;  /* 0x00000000002a7805 */ /* 0x001fcc000001ff00 */
[----:B------:R0:W4:Y:S02]  /*3740*/  @!P0 LDG.E.64 R42, desc[UR10][R108.64] ;  /* 0x0000000a6c2a8981 */ /* 0x000124000c1e1b00 */
        /* <DEDUP_REMOVED lines=8> */
[----:B------:R-:W-:-:S05]  /*37d0*/  @!P2 MOV R0, R5 ;  /* 0x000000050000a202 */ /* 0x000fca0000000f00 */
[----:B------:R0:W-:Y:S01]  /*37e0*/  STL [R1+0x268], R0 ;  /* 0x0002680001007387 */ /* 0x0001e20000100800 */
[----:B------:R-:W-:-:S03]  /*37f0*/  @!P2 MOV R54, R46 ;  /* 0x0000002e0036a202 */ /* 0x000fc60000000f00 */
[----:B------:R1:W-:Y:S01]  /*3800*/  STL.64 [R1+0x130], R52 ;  /* 0x0001303401007387 */ /* 0x0003e20000100a00 */
[----:B0-----:R-:W-:Y:S01]  /*3810*/  HFMA2 R0, -RZ, RZ, 0, 0 ;  /* 0x00000000ff007431 */ /* 0x001fe200000001ff */
[----:B--2---:R-:W-:-:S05]  /*3820*/  @!P1 MOV R0, R10 ;  /* 0x0000000a00009202 */ /* 0x004fca0000000f00 */
[----:B------:R0:W-:Y:S01]  /*3830*/  STL [R1+0x250], R0 ;  /* 0x0002500001007387 */ /* 0x0001e20000100800 */
[----:B-1----:R-:W-:Y:S02]  /*3840*/  CS2R R52, SRZ ;  /* 0x0000000000347805 */ /* 0x002fe4000001ff00 */
[----:B------:R-:W-:Y:S02]  /*3850*/  @!P2 MOV R53, R47 ;  /* 0x0000002f0035a202 */ /* 0x000fe40000000f00 */
[----:B------:R-:W-:Y:S01]  /*3860*/  LOP3.LUT P2, RZ, R95, 0x4000, RZ, 0xc0, !PT ;  /* 0x000040005fff7812 */ /* 0x000fe2000784c0ff */
[----:B0-----:R-:W-:Y:S01]  /*3870*/  HFMA2 R0, -RZ, RZ, 0, 0 ;  /* 0x00000000ff007431 */ /* 0x001fe200000001ff */
[----:B------:R-:W-:Y:S01]  /*3880*/  @!P1 MOV R0, R11 ;  /* 0x0000000b00009202 */ /* 0x000fe20000000f00 */
[----:B------:R-:W-:Y:S04]  /*3890*/  STL.64 [R1+0x48], R4 ;  /* 0x0000480401007387 */ /* 0x000fe80000100a00 */
[----:B------:R0:W-:Y:S04]  /*38a0*/  STL [R1+0x254], R0 ;  /* 0x0002540001007387 */ /* 0x0001e80000100800 */
[----:B------:R1:W-:Y:S01]  /*38b0*/  STL.64 [R1+0x138], R50 ;  /* 0x0001383201007387 */ /* 0x0003e20000100a00 */
[----:B0-----:R-:W-:Y:S01]  /*38c0*/  HFMA2 R0, -RZ, RZ, 0, 0 ;  /* 0x00000000ff007431 */ /* 0x001fe200000001ff */
[----:B------:R-:W-:-:S02]  /*38d0*/  CS2R R4, SRZ ;  /* 0x0000000000047805 */ /* 0x000fc4000001ff00 */
[----:B------:R0:W-:Y:S01]  /*38e0*/  STL.64 [R1+0x140], R48 ;  /* 0x0001403001007387 */ /* 0x0001e20000100a00 */
[----:B-1----:R-:W-:Y:S02]  /*38f0*/  CS2R R50, SRZ ;  /* 0x0000000000327805 */ /* 0x002fe4000001ff00 */
[----:B0-----:R-:W-:Y:S02]  /*3900*/  CS2R R48, SRZ ;  /* 0x0000000000307805 */ /* 0x001fe4000001ff00 */
[----:B---3--:R-:W-:-:S05]  /*3910*/  @!P0 MOV R0, R14 ;  /* 0x0000000e00008202 */ /* 0x008fca0000000f00 */
[----:B------:R0:W-:Y:S02]  /*3920*/  STL [R1+0x248], R0 ;  /* 0x0002480001007387 */ /* 0x0001e40000100800 */
[----:B0-----:R-:W-:Y:S01]  /*3930*/  HFMA2 R0, -RZ, RZ, 0, 0 ;  /* 0x00000000ff007431 */ /* 0x001fe200000001ff */
[----:B------:R-:W-:Y:S02]  /*3940*/  @!P0 MOV R0, R15 ;  /* 0x0000000f00008202 */ /* 0x000fe40000000f00 */
[----:B----4-:R-:W-:Y:S02]  /*3950*/  @!P0 MOV R50, R42 ;  /* 0x0000002a00328202 */ /* 0x010fe40000000f00 */
[----:B------:R-:W-:Y:S02]  /*3960*/  @!P0 MOV R49, R43 ;  /* 0x0000002b00318202 */ /* 0x000fe40000000f00 */
[----:B------:R-:W-:Y:S01]  /*3970*/  LOP3.LUT P0, RZ, R95, 0x1000, RZ, 0xc0, !PT ;  /* 0x000010005fff7812 */ /* 0x000fe2000780c0ff */
[----:B------:R0:W-:Y:S04]  /*3980*/  STL.64 [R1+0x58], R14 ;  /* 0x0000580e01007387 */ /* 0x0001e80000100a00 */
[----:B------:R1:W2:Y:S02]  /*3990*/  @!P2 LDG.E.64 R4, desc[UR10][R40.64] ;  /* 0x0000000a2804a981 */ /* 0x0002a4000c1e1b00 */
[----:B-1----:R-:W-:-:S02]  /*39a0*/  CS2R R40, SRZ ;  /* 0x0000000000287805 */ /* 0x002fc4000001ff00 */
[----:B0-----:R-:W-:-:S04]  /*39b0*/  CS2R R14, SRZ ;  /* 0x00000000000e7805 */ /* 0x001fc8000001ff00 */
[----:B------:R0:W3:Y:S04]  /*39c0*/  @!P2 LDG.E.64 R40, desc[UR10][R106.64] ;  /* 0x0000000a6a28a981 */ /* 0x0000e8000c1e1b00 */
[----:B------:R1:W4:Y:S01]  /*39d0*/  @!P0 LDG.E.64 R14, desc[UR10][R36.64] ;  /* 0x0000000a240e8981 */ /* 0x000322000c1e1b00 */
[----:B0-----:R-:W-:Y:S02]  /*39e0*/  MOV R106, R38 ;  /* 0x00000026006a7202 */ /* 0x001fe40000000f00 */
[----:B------:R-:W-:Y:S02]  /*39f0*/  MOV R107, R39 ;  /* 0x00000027006b7202 */ /* 0x000fe40000000f00 */
[----:B------:R-:W4:Y:S01]  /*3a00*/  LDL.LU.64 R38, [R1+0x2b0] ;  /* 0x0002b00001267983 */ /* 0x000f220000300a00 */
[----:B-1----:R-:W-:-:S06]  /*3a10*/  CS2R R36, SRZ ;  /* 0x0000000000247805 */ /* 0x002fcc000001ff00 */
[----:B------:R-:W4:Y:S01]  /*3a20*/  @!P0 LDG.E.64 R36, desc[UR10][R102.64] ;  /* 0x0000000a66248981 */ /* 0x000f22000c1e1b00 */
[----:B------:R-:W-:Y:S02]  /*3a30*/  @!P1 MOV R52, R44 ;  /* 0x0000002c00349202 */ /* 0x000fe40000000f00 */
[----:B------:R-:W-:Y:S02]  /*3a40*/  @!P1 MOV R51, R45 ;  /* 0x0000002d00339202 */ /* 0x000fe40000000f00 */
[----:B------:R-:W-:Y:S01]  /*3a50*/  LOP3.LUT P1, RZ, R95, 0x2000, RZ, 0xc0, !PT ;  /* 0x000020005fff7812 */ /* 0x000fe2000782c0ff */
[----:B------:R0:W-:Y:S04]  /*3a60*/  STL [R1+0x24c], R0 ;  /* 0x00024c0001007387 */ /* 0x0001e80000100800 */
[----:B------:R1:W-:Y:S01]  /*3a70*/  STL.64 [R1+0x50], R10 ;  /* 0x0000500a01007387 */ /* 0x0003e20000100a00 */
[----:B0-----:R-:W-:-:S03]  /*3a80*/  HFMA2 R0, -RZ, RZ, 0, 0 ;  /* 0x00000000ff007431 */ /* 0x001fc600000001ff */
[----:B------:R0:W-:Y:S01]  /*3a90*/  STL.64 [R1+0x148], R46 ;  /* 0x0001482e01007387 */ /* 0x0001e20000100a00 */
[----:B-1----:R-:W-:Y:S02]  /*3aa0*/  CS2R R10, SRZ ;  /* 0x00000000000a7805 */ /* 0x002fe4000001ff00 */
[----:B0-----:R-:W-:Y:S01]  /*3ab0*/  CS2R R46, SRZ ;  /* 0x00000000002e7805 */ /* 0x001fe2000001ff00 */
[----:B------:R0:W-:Y:S04]  /*3ac0*/  STL.64 [R1+0x150], R44 ;  /* 0x0001502c01007387 */ /* 0x0001e80000100a00 */
[----:B------:R1:W-:Y:S01]  /*3ad0*/  STL.64 [R1+0x158], R42 ;  /* 0x0001582a01007387 */ /* 0x0003e20000100a00 */
[----:B0-----:R-:W-:Y:S02]  /*3ae0*/  CS2R R44, SRZ ;  /* 0x00000000002c7805 */ /* 0x001fe4000001ff00 */
[----:B-1----:R-:W-:-:S02]  /*3af0*/  CS2R R42, SRZ ;  /* 0x00000000002a7805 */ /* 0x002fc4000001ff00 */
[----:B--2---:R-:W-:-:S05]  /*3b00*/  @!P2 MOV R0, R4 ;  /* 0x000000040000a202 */ /* 0x004fca0000000f00 */
[----:B------:R0:W-:Y:S02]  /*3b10*/  STL [R1+0x240], R0 ;  /* 0x0002400001007387 */ /* 0x0001e40000100800 */
[----:B0-----:R-:W-:Y:S01]  /*3b20*/  HFMA2 R0, -RZ, RZ, 0, 0 ;  /* 0x00000000ff007431 */ /* 0x001fe200000001ff */
[----:B------:R-:W-:Y:S02]  /*3b30*/  @!P2 MOV R0, R5 ;  /* 0x000000050000a202 */ /* 0x000fe40000000f00 */
[----:B---3--:R-:W-:Y:S02]  /*3b40*/  @!P2 MOV R48, R40 ;  /* 0x000000280030a202 */ /* 0x008fe40000000f00 */
[----:B------:R-:W-:Y:S02]  /*3b50*/  @!P2 MOV R47, R41 ;  /* 0x00000029002fa202 */ /* 0x000fe40000000f00 */
[----:B------:R-:W-:Y:S01]  /*3b60*/  LOP3.LUT P2, RZ, R95, 0x800, RZ, 0xc0, !PT ;  /* 0x000008005fff7812 */ /* 0x000fe2000784c0ff */
[----:B------:R0:W-:Y:S04]  /*3b70*/  STL.64 [R1+0x60], R4 ;  /* 0x0000600401007387 */ /* 0x0001e80000100a00 */
[----:B----4-:R1:W2:Y:S02]  /*3b80*/  @!P1 LDG.E.64 R10, desc[UR10][R38.64] ;  /* 0x0000000a260a9981 */ /* 0x0102a4000c1e1b00 */
[----:B-1----:R-:W-:-:S02]  /*3b90*/  CS2R R38, SRZ ;  /* 0x0000000000267805 */ /* 0x002fc4000001ff00 */
[----:B0-----:R-:W-:Y:S02]  /*3ba0*/  CS2R R4, SRZ ;  /* 0x0000000000047805 */ /* 0x001fe4000001ff00 */
[----:B------:R-:W-:Y:S02]  /*3bb0*/  @!P0 MOV R44, R36 ;  /* 0x00000024002c8202 */ /* 0x000fe40000000f00 */
[----:B------:R0:W3:Y:S01]  /*3bc0*/  @!P1 LDG.E.64 R38, desc[UR10][R104.64] ;  /* 0x0000000a68269981 */ /* 0x0000e2000c1e1b00 */
[----:B------:R-:W-:-:S03]  /*3bd0*/  @!P0 MOV R43, R37 ;  /* 0x00000025002b8202 */ /* 0x000fc60000000f00 */
[----:B------:R1:W4:Y:S01]  /*3be0*/  @!P2 LDG.E.64 R4, desc[UR10][R34.64] ;  /* 0x0000000a2204a981 */ /* 0x000322000c1e1b00 */
[----:B0-----:R-:W-:Y:S02]  /*3bf0*/  MOV R104, R116 ;  /* 0x0000007400687202 */ /* 0x001fe40000000f00 */
[----:B------:R-:W-:Y:S02]  /*3c00*/  MOV R105, R117 ;  /* 0x0000007500697202 */ /* 0x000fe40000000f00 */
[----:B------:R-:W-:Y:S02]  /*3c10*/  CS2R R116, SRZ ;  /* 0x0000000000747805 */ /* 0x000fe4000001ff00 */
[----:B------:R-:W-:Y:S02]  /*3c20*/  @!P0 MOV R116, R14 ;  /* 0x0000000e00748202 */ /* 0x000fe40000000f00 */
[----:B------:R-:W-:Y:S02]  /*3c30*/  @!P0 MOV R117, R15 ;  /* 0x0000000f00758202 */ /* 0x000fe40000000f00 */
[----:B------:R-:W-:-:S02]  /*3c40*/  LOP3.LUT P0, RZ, R95, 0x200, RZ, 0xc0, !PT ;  /* 0x000002005fff7812 */ /* 0x000fc4000780c0ff */
[----:B-1----:R-:W-:Y:S01]  /*3c50*/  CS2R R34, SRZ ;  /* 0x0000000000227805 */ /* 0x002fe2000001ff00 */
[----:B------:R0:W-:Y:S05]  /*3c60*/  STL.64 [R1+0x70], R14 ;  /* 0x0000700e01007387 */ /* 0x0001ea0000100a00 */
[----:B------:R-:W4:Y:S01]  /*3c70*/  @!P2 LDG.E.64 R34, desc[UR10][R100.64] ;  /* 0x0000000a6422a981 */ /* 0x000f22000c1e1b00 */
[----:B0-----:R-:W-:-:S06]  /*3c80*/  CS2R R14, SRZ ;  /* 0x00000000000e7805 */ /* 0x001fcc000001ff00 */
[----:B------:R0:W4:Y:S02]  /*3c90*/  @!P0 LDG.E.64 R14, desc[UR10][R30.64] ;  /* 0x0000000a1e0e8981 */ /* 0x000124000c1e1b00 */
[----:B0-----:R-:W-:-:S06]  /*3ca0*/  CS2R R30, SRZ ;  /* 0x00000000001e7805 */ /* 0x001fcc000001ff00 */
[----:B------:R0:W4:Y:S04]  /*3cb0*/  @!P0 LDG.E.64 R30, desc[UR10][R96.64] ;  /* 0x0000000a601e8981 */ /* 0x000128000c1e1b00 */
[----:B------:R1:W-:Y:S02]  /*3cc0*/  STL [R1+0x244], R0 ;  /* 0x0002440001007387 */ /* 0x0003e40000100800 */
[----:B-1----:R-:W-:Y:S01]  /*3cd0*/  HFMA2 R0, -RZ, RZ, 0, 0 ;  /* 0x00000000ff007431 */ /* 0x002fe200000001ff */
[----:B------:R-:W-:Y:S01]  /*3ce0*/  MOV R100, R106 ;  /* 0x0000006a00647202 */ /* 0x000fe20000000f00 */
[----:B------:R1:W-:Y:S01]  /*3cf0*/  STL.64 [R1+0x160], R40 ;  /* 0x0001602801007387 */ /* 0x0003e20000100a00 */
[----:B------:R-:W-:Y:S02]  /*3d00*/  MOV R101, R107 ;  /* 0x0000006b00657202 */ /* 0x000fe40000000f00 */
[----:B------:R-:W-:-:S02]  /*3d10*/  MOV R106, R118 ;  /* 0x00000076006a7202 */ /* 0x000fc40000000f00 */
[----:B------:R-:W-:Y:S02]  /*3d20*/  MOV R107, R119 ;  /* 0x00000077006b7202 */ /* 0x000fe40000000f00 */
[----:B------:R-:W-:Y:S02]  /*3d30*/  CS2R R118, SRZ ;  /* 0x0000000000767805 */ /* 0x000fe4000001ff00 */
[----:B-1----:R-:W-:Y:S02]  /*3d40*/  CS2R R40, SRZ ;  /* 0x0000000000287805 */ /* 0x002fe4000001ff00 */
[----:B0-----:R-:W-:Y:S01]  /*3d50*/  MOV R96, R106 ;  /* 0x0000006a00607202 */ /* 0x001fe20000000f00 */
[----:B------:R0:W-:Y:S01]  /*3d60*/  STL.64 [R1+0x170], R36 ;  /* 0x0001702401007387 */ /* 0x0001e20000100a00 */
[----:B------:R-:W-:Y:S02]  /*3d70*/  MOV R97, R107 ;  /* 0x0000006b00617202 */ /* 0x000fe40000000f00 */
[----:B------:R-:W-:-:S02]  /*3d80*/  CS2R R106, SRZ ;  /* 0x00000000006a7805 */ /* 0x000fc4000001ff00 */
[----:B0-----:R-:W-:Y:S02]  /*3d90*/  CS2R R36, SRZ ;  /* 0x0000000000247805 */ /* 0x001fe4000001ff00 */
[----:B--2---:R-:W-:-:S05]  /*3da0*/  @!P1 MOV R0, R10 ;  /* 0x0000000a00009202 */ /* 0x004fca0000000f00 */
[----:B------:R0:W-:Y:S02]  /*3db0*/  STL [R1+0x238], R0 ;  /* 0x0002380001007387 */ /* 0x0001e40000100800 */
[----:B0-----:R-:W-:Y:S01]  /*3dc0*/  HFMA2 R0, -RZ, RZ, 0, 0 ;  /* 0x00000000ff007431 */ /* 0x001fe200000001ff */
[----:B------:R-:W-:Y:S02]  /*3dd0*/  @!P1 MOV R0, R11 ;  /* 0x0000000b00009202 */ /* 0x000fe40000000f00 */
[----:B---3--:R-:W-:Y:S02]  /*3de0*/  @!P1 MOV R46, R38 ;  /* 0x00000026002e9202 */ /* 0x008fe40000000f00 */
[----:B------:R-:W-:Y:S02]  /*3df0*/  @!P1 MOV R45, R39 ;  /* 0x00000027002d9202 */ /* 0x000fe40000000f00 */
[----:B------:R-:W-:Y:S01]  /*3e00*/  LOP3.LUT P1, RZ, R95, 0x400, RZ, 0xc0, !PT ;  /* 0x000004005fff7812 */ /* 0x000fe2000782c0ff */
[----:B------:R0:W-:Y:S01]  /*3e10*/  STL.64 [R1+0x68], R10 ;  /* 0x0000680a01007387 */ /* 0x0001e20000100a00 */
[----:B----4-:R-:W-:-:S02]  /*3e20*/  @!P2 MOV R118, R4 ;  /* 0x000000040076a202 */ /* 0x010fc40000000f00 */
[----:B------:R-:W-:Y:S02]  /*3e30*/  @!P2 MOV R119, R5 ;  /* 0x000000050077a202 */ /* 0x000fe40000000f00 */
[----:B0-----:R-:W-:-:S07]  /*3e40*/  CS2R R10, SRZ ;  /* 0x00000000000a7805 */ /* 0x001fce000001ff00 */
[----:B------:R0:W2:Y:S01]  /*3e50*/  @!P1 LDG.E.64 R10, desc[UR10][R32.64] ;  /* 0x0000000a200a9981 */ /* 0x0000a2000c1e1b00 */
[----:B------:R-:W-:Y:S02]  /*3e60*/  @!P2 MOV R42, R34 ;  /* 0x00000022002aa202 */ /* 0x000fe40000000f00 */
[----:B------:R-:W-:Y:S02]  /*3e70*/  @!P2 MOV R41, R35 ;  /* 0x000000230029a202 */ /* 0x000fe40000000f00 */
[----:B------:R-:W-:Y:S02]  /*3e80*/  LOP3.LUT P2, RZ, R95, 0x100, RZ, 0xc0, !PT ;  /* 0x000001005fff7812 */ /* 0x000fe4000784c0ff */
[----:B0-----:R-:W-:Y:S01]  /*3e90*/  CS2R R32, SRZ ;  /* 0x0000000000207805 */ /* 0x001fe2000001ff00 */
[----:B------:R0:W-:Y:S04]  /*3ea0*/  STL.64 [R1+0x78], R4 ;  /* 0x0000780401007387 */ /* 0x0001e80000100a00 */
[----:B------:R1:W-:Y:S04]  /*3eb0*/  STL.64 [R1+0x168], R38 ;  /* 0x0001682601007387 */ /* 0x0003e80000100a00 */
[----:B------:R3:W4:Y:S01]  /*3ec0*/  @!P1 LDG.E.64 R32, desc[UR10][R98.64] ;  /* 0x0000000a62209981 */ /* 0x000722000c1e1b00 */
[----:B0-----:R-:W-:-:S02]  /*3ed0*/  CS2R R4, SRZ ;  /* 0x0000000000047805 */ /* 0x001fc4000001ff00 */
[----:B------:R-:W-:Y:S02]  /*3ee0*/  @!P0 MOV R106, R15 ;  /* 0x0000000f006a8202 */ /* 0x000fe40000000f00 */
[----:B-1----:R-:W-:Y:S02]  /*3ef0*/  CS2R R38, SRZ ;  /* 0x0000000000267805 */ /* 0x002fe4000001ff00 */
[----:B---3--:R-:W-:Y:S01]  /*3f00*/  MOV R98, R104 ;  /* 0x0000006800627202 */ /* 0x008fe20000000f00 */
[----:B------:R0:W3:Y:S01]  /*3f10*/  @!P2 LDG.E.64 R4, desc[UR10][R80.64] ;  /* 0x0000000a5004a981 */ /* 0x0000e2000c1e1b00 */
[----:B------:R-:W-:Y:S02]  /*3f20*/  MOV R99, R105 ;  /* 0x0000006900637202 */ /* 0x000fe40000000f00 */
[----:B------:R-:W-:Y:S02]  /*3f30*/  CS2R R104, SRZ ;  /* 0x0000000000687805 */ /* 0x000fe4000001ff00 */
[----:B------:R-:W-:-:S02]  /*3f40*/  @!P0 MOV R38, R30 ;  /* 0x0000001e00268202 */ /* 0x000fc40000000f00 */
[----:B------:R-:W-:Y:S02]  /*3f50*/  @!P0 MOV R105, R14 ;  /* 0x0000000e00698202 */ /* 0x000fe40000000f00 */
[----:B------:R-:W-:Y:S02]  /*3f60*/  @!P0 MOV R37, R31 ;  /* 0x0000001f00258202 */ /* 0x000fe40000000f00 */
[----:B------:R-:W-:Y:S02]  /*3f70*/  LOP3.LUT P0, RZ, R95, 0x40, RZ, 0xc0, !PT ;  /* 0x000000405fff7812 */ /* 0x000fe4000780c0ff */
[----:B0-----:R-:W-:Y:S01]  /*3f80*/  CS2R R80, SRZ ;  /* 0x0000000000507805 */ /* 0x001fe2000001ff00 */
[----:B------:R0:W-:Y:S05]  /*3f90*/  STL.64 [R1+0x88], R14 ;  /* 0x0000880e01007387 */ /* 0x0001ea0000100a00 */
[----:B------:R-:W3:Y:S01]  /*3fa0*/  @!P2 LDG.E.64 R80, desc[UR10][R92.64] ;  /* 0x0000000a5c50a981 */ /* 0x000ee2000c1e1b00 */
[----:B0-----:R-:W-:-:S06]  /*3fb0*/  CS2R R14, SRZ ;  /* 0x00000000000e7805 */ /* 0x001fcc000001ff00 */
[----:B------:R0:W3:Y:S02]  /*3fc0*/  @!P0 LDG.E.64 R14, desc[UR10][R70.64] ;  /* 0x0000000a460e8981 */ /* 0x0000e4000c1e1b00 */
[----:B0-----:R-:W-:-:S06]  /*3fd0*/  CS2R R70, SRZ ;  /* 0x0000000000467805 */ /* 0x001fcc000001ff00 */
[----:B------:R0:W3:Y:S02]  /*3fe0*/  @!P0 LDG.E.64 R70, desc[UR10][R88.64] ;  /* 0x0000000a58468981 */ /* 0x0000e4000c1e1b00 */
[----:B0-----:R-:W-:Y:S02]  /*3ff0*/  MOV R88, R8 ;  /* 0x0000000800587202 */ /* 0x001fe40000000f00 */
[----:B------:R-:W-:Y:S02]  /*4000*/  MOV R89, R9 ;  /* 0x0000000900597202 */ /* 0x000fe40000000f00 */
[----:B------:R-:W3:Y:S01]  /*4010*/  LDL.LU.64 R8, [R1+0x2a8] ;  /* 0x0002a80001087983 */ /* 0x000ee20000300a00 */
[----:B------:R-:W-:Y:S02]  /*4020*/  MOV R102, R110 ;  /* 0x0000006e00667202 */ /* 0x000fe40000000f00 */
[----:B------:R-:W-:Y:S02]  /*4030*/  MOV R103, R111 ;  /* 0x0000006f00677202 */ /* 0x000fe40000000f00 */
[----:B------:R-:W-:-:S02]  /*4040*/  CS2R R110, SRZ ;  /* 0x00000000006e7805 */ /* 0x000fc4000001ff00 */
[----:B------:R-:W-:Y:S01]  /*4050*/  MOV R92, R102 ;  /* 0x00000066005c7202 */ /* 0x000fe20000000f00 */
[----:B------:R0:W-:Y:S01]  /*4060*/  STL.64 [R1+0x178], R34 ;  /* 0x0001782201007387 */ /* 0x0001e20000100a00 */
[----:B------:R-:W-:Y:S02]  /*4070*/  MOV R93, R103 ;  /* 0x00000067005d7202 */ /* 0x000fe40000000f00 */
[----:B------:R-:W-:Y:S02]  /*4080*/  CS2R R102, SRZ ;  /* 0x0000000000667805 */ /* 0x000fe4000001ff00 */
[----:B0-----:R-:W-:Y:S02]  /*4090*/  CS2R R34, SRZ ;  /* 0x0000000000227805 */ /* 0x001fe4000001ff00 */
[----:B--2---:R-:W-:Y:S02]  /*40a0*/  @!P1 MOV R110, R10 ;  /* 0x0000000a006e9202 */ /* 0x004fe40000000f00 */
[----:B------:R-:W-:Y:S01]  /*40b0*/  @!P1 MOV R111, R11 ;  /* 0x0000000b006f9202 */ /* 0x000fe20000000f00 */
[----:B------:R0:W-:Y:S01]  /*40c0*/  STL.64 [R1+0x80], R10 ;  /* 0x0000800a01007387 */ /* 0x0001e20000100a00 */
[----:B----4-:R-:W-:-:S02]  /*40d0*/  @!P1 MOV R40, R32 ;  /* 0x0000002000289202 */ /* 0x010fc40000000f00 */
[----:B------:R-:W-:Y:S02]  /*40e0*/  @!P1 MOV R39, R33 ;  /* 0x0000002100279202 */ /* 0x000fe40000000f00 */
[----:B------:R-:W-:Y:S02]  /*40f0*/  LOP3.LUT P1, RZ, R95, 0x80, RZ, 0xc0, !PT ;  /* 0x000000805fff7812 */ /* 0x000fe4000782c0ff */
[----:B0-----:R-:W-:Y:S02]  /*4100*/  CS2R R10, SRZ ;  /* 0x00000000000a7805 */ /* 0x001fe4000001ff00 */
[----:B---3--:R-:W-:Y:S02]  /*4110*/  @!P2 MOV R103, R4 ;  /* 0x000000040067a202 */ /* 0x008fe40000000f00 */
[----:B------:R-:W-:-:S07]  /*4120*/  @!P2 MOV R104, R5 ;  /* 0x000000050068a202 */ /* 0x000fce0000000f00 */
[----:B------:R0:W2:Y:S01]  /*4130*/  @!P1 LDG.E.64 R10, desc[UR10][R68.64] ;  /* 0x0000000a440a9981 */ /* 0x0000a2000c1e1b00 */
[----:B------:R-:W-:Y:S02]  /*4140*/  @!P2 MOV R36, R80 ;  /* 0x000000500024a202 */ /* 0x000fe40000000f00 */
[----:B------:R-:W-:Y:S02]  /*4150*/  @!P2 MOV R35, R81 ;  /* 0x000000510023a202 */ /* 0x000fe40000000f00 */
[----:B------:R-:W-:Y:S02]  /*4160*/  LOP3.LUT P2, RZ, R95, 0x20, RZ, 0xc0, !PT ;  /* 0x000000205fff7812 */ /* 0x000fe4000784c0ff */
[----:B0-----:R-:W-:Y:S01]  /*4170*/  CS2R R68, SRZ ;  /* 0x0000000000447805 */ /* 0x001fe2000001ff00 */
[----:B------:R0:W-:Y:S05]  /*4180*/  STL.64 [R1+0x90], R4 ;  /* 0x0000900401007387 */ /* 0x0001ea0000100a00 */
[----:B------:R-:W3:Y:S01]  /*4190*/  @!P1 LDG.E.64 R68, desc[UR10][R90.64] ;  /* 0x0000000a5a449981 */ /* 0x000ee2000c1e1b00 */
[----:B0-----:R-:W-:-:S06]  /*41a0*/  CS2R R4, SRZ ;  /* 0x0000000000047805 */ /* 0x001fcc000001ff00 */
[----:B------:R0:W4:Y:S02]  /*41b0*/  @!P2 LDG.E.64 R4, desc[UR10][R8.64] ;  /* 0x0000000a0804a981 */ /* 0x000124000c1e1b00 */
[----:B0-----:R-:W-:-:S06]  /*41c0*/  CS2R R8, SRZ ;  /* 0x0000000000087805 */ /* 0x001fcc000001ff00 */
[----:B------:R0:W4:Y:S02]  /*41d0*/  @!P2 LDG.E.64 R8, desc[UR10][R86.64] ;  /* 0x0000000a5608a981 */ /* 0x000124000c1e1b00 */
[----:B0-----:R-:W-:Y:S02]  /*41e0*/  MOV R86, R12 ;  /* 0x0000000c00567202 */ /* 0x001fe40000000f00 */
[----:B------:R-:W-:Y:S02]  /*41f0*/  MOV R87, R13 ;  /* 0x0000000d00577202 */ /* 0x000fe40000000f00 */
[----:B------:R-:W4:Y:S01]  /*4200*/  LDL.LU.64 R12, [R1+0x2a0] ;  /* 0x0002a000010c7983 */ /* 0x000f220000300a00 */
[----:B------:R-:W-:Y:S02]  /*4210*/  MOV R90, R92 ;  /* 0x0000005c005a7202 */ /* 0x000fe40000000f00 */
[----:B------:R-:W-:Y:S01]  /*4220*/  MOV R91, R93 ;  /* 0x0000005d005b7202 */ /* 0x000fe20000000f00 */
[----:B------:R0:W-:Y:S01]  /*4230*/  STL.64 [R1+0x180], R32 ;  /* 0x0001802001007387 */ /* 0x0001e20000100a00 */
[----:B------:R-:W-:-:S02]  /*4240*/  MOV R92, R96 ;  /* 0x00000060005c7202 */ /* 0x000fc40000000f00 */
[----:B------:R-:W-:Y:S01]  /*4250*/  MOV R93, R97 ;  /* 0x00000061005d7202 */ /* 0x000fe20000000f00 */
[----:B------:R1:W-:Y:S01]  /*4260*/  STL.64 [R1+0x188], R30 ;  /* 0x0001881e01007387 */ /* 0x0003e20000100a00 */
[----:B------:R-:W-:-:S03]  /*4270*/  CS2R R96, SRZ ;  /* 0x0000000000607805 */ /* 0x000fc6000001ff00 */
[----:B------:R1:W-:Y:S01]  /*4280*/  STL [R1+0x25c], R94 ;  /* 0x00025c5e01007387 */ /* 0x0003e20000100800 */
[----:B------:R-:W-:Y:S02]  /*4290*/  @!P0 MOV R96, R15 ;  /* 0x0000000f00608202 */ /* 0x000fe40000000f00 */
[----:B0-----:R-:W-:Y:S02]  /*42a0*/  CS2R R32, SRZ ;  /* 0x0000000000207805 */ /* 0x001fe4000001ff00 */
[----:B------:R-:W-:Y:S02]  /*42b0*/  @!P0 MOV R32, R70 ;  /* 0x0000004600208202 */ /* 0x000fe40000000f00 */
[----:B-1----:R-:W-:Y:S01]  /*42c0*/  CS2R R30, SRZ ;  /* 0x00000000001e7805 */ /* 0x002fe2000001ff00 */
[----:B------:R-:W-:Y:S01]  /*42d0*/  HFMA2 R94, -RZ, RZ, 0, 0 ;  /* 0x00000000ff5e7431 */ /* 0x000fe200000001ff */
[----:B------:R-:W-:Y:S02]  /*42e0*/  @!P0 MOV R94, R14 ;  /* 0x0000000e005e8202 */ /* 0x000fe40000000f00 */
[----:B------:R-:W-:-:S02]  /*42f0*/  @!P0 MOV R31, R71 ;  /* 0x00000047001f8202 */ /* 0x000fc40000000f00 */
[----:B------:R-:W-:Y:S01]  /*4300*/  LOP3.LUT P0, RZ, R95, 0x8, RZ, 0xc0, !PT ;  /* 0x000000085fff7812 */ /* 0x000fe2000780c0ff */
[----:B------:R0:W-:Y:S02]  /*4310*/  STL.64 [R1+0xa0], R14 ;  /* 0x0000a00e01007387 */ /* 0x0001e40000100a00 */
[----:B0-----:R-:W-:-:S10]  /*4320*/  CS2R R14, SRZ ;  /* 0x00000000000e7805 */ /* 0x001fd4000001ff00 */
[----:B------:R0:W4:Y:S02]  /*4330*/  @!P0 LDG.E.64 R14, desc[UR10][R2.64] ;  /* 0x0000000a020e8981 */ /* 0x000124000c1e1b00 */
[----:B0-----:R-:W-:-:S06]  /*4340*/  CS2R R2, SRZ ;  /* 0x0000000000027805 */ /* 0x001fcc000001ff00 */
[----:B------:R-:W4:Y:S01]  /*4350*/  @!P0 LDG.E.64 R2, desc[UR10][R76.64] ;  /* 0x0000000a4c028981 */ /* 0x000f22000c1e1b00 */
[----:B--2---:R-:W-:Y:S02]  /*4360*/  @!P1 MOV R97, R10 ;  /* 0x0000000a00619202 */ /* 0x004fe40000000f00 */
[----:B------:R-:W-:Y:S01]  /*4370*/  @!P1 MOV R102, R11 ;  /* 0x0000000b00669202 */ /* 0x000fe20000000f00 */
[----:B------:R0:W-:Y:S01]  /*4380*/  STL.64 [R1+0x98], R10 ;  /* 0x0000980a01007387 */ /* 0x0001e20000100a00 */
[----:B---3--:R-:W-:Y:S02]  /*4390*/  @!P1 MOV R34, R68 ;  /* 0x0000004400229202 */ /* 0x008fe40000000f00 */
[----:B------:R-:W-:Y:S02]  /*43a0*/  @!P1 MOV R33, R69 ;  /* 0x0000004500219202 */ /* 0x000fe40000000f00 */
[----:B------:R-:W-:Y:S02]  /*43b0*/  LOP3.LUT P1, RZ, R95, 0x10, RZ, 0xc0, !PT ;  /* 0x000000105fff7812 */ /* 0x000fe4000782c0ff */
[----:B0-----:R-:W-:-:S11]  /*43c0*/  CS2R R10, SRZ ;  /* 0x00000000000a7805 */ /* 0x001fd6000001ff00 */
[----:B----4-:R0:W2:Y:S02]  /*43d0*/  @!P1 LDG.E.64 R10, desc[UR10][R12.64] ;  /* 0x0000000a0c0a9981 */ /* 0x0100a4000c1e1b00 */
[----:B0-----:R-:W-:-:S06]  /*43e0*/  CS2R R12, SRZ ;  /* 0x00000000000c7805 */ /* 0x001fcc000001ff00 */
[----:B------:R-:W3:Y:S04]  /*43f0*/  @!P1 LDG.E.64 R12, desc[UR10][R78.64] ;  /* 0x0000000a4e0c9981 */ /* 0x000ee8000c1e1b00 */
[----:B------:R0:W-:Y:S04]  /*4400*/  STL.64 [R1+0x198], R68 ;  /* 0x0001984401007387 */ /* 0x0001e80000100a00 */
[----:B------:R1:W-:Y:S01]  /*4410*/  STL.64 [R1+0x1a0], R70 ;  /* 0x0001a04601007387 */ /* 0x0003e20000100a00 */
[----:B0-----:R-:W-:Y:S02]  /*4420*/  CS2R R68, SRZ ;  /* 0x0000000000447805 */ /* 0x001fe4000001ff00 */
[----:B-1----:R-:W-:Y:S01]  /*4430*/  CS2R R70, SRZ ;  /* 0x0000000000467805 */ /* 0x002fe2000001ff00 */
[----:B------:R0:W-:Y:S01]  /*4440*/  STL.64 [R1+0x190], R80 ;  /* 0x0001905001007387 */ /* 0x0001e20000100a00 */
[----:B------:R-:W-:-:S03]  /*4450*/  @!P2 MOV R30, R8 ;  /* 0x00000008001ea202 */ /* 0x000fc60000000f00 */
[----:B------:R1:W-:Y:S01]  /*4460*/  STL [R1+0x23c], R0 ;  /* 0x00023c0001007387 */ /* 0x0003e20000100800 */
[----:B------:R-:W-:Y:S02]  /*4470*/  @!P0 MOV R69, R14 ;  /* 0x0000000e00458202 */ /* 0x000fe40000000f00 */
[----:B------:R-:W-:Y:S02]  /*4480*/  @!P0 MOV R70, R15 ;  /* 0x0000000f00468202 */ /* 0x000fe40000000f00 */
[----:B0-----:R-:W-:Y:S02]  /*4490*/  MOV R80, R88 ;  /* 0x0000005800507202 */ /* 0x001fe40000000f00 */
[----:B------:R-:W-:Y:S02]  /*44a0*/  MOV R81, R89 ;  /* 0x0000005900517202 */ /* 0x000fe40000000f00 */
[----:B------:R-:W-:Y:S01]  /*44b0*/  CS2R R88, SRZ ;  /* 0x0000000000587805 */ /* 0x000fe2000001ff00 */
[----:B-1----:R-:W-:Y:S01]  /*44c0*/  HFMA2 R0, -RZ, RZ, 0, 0 ;  /* 0x00000000ff007431 */ /* 0x002fe200000001ff */
[----:B------:R-:W-:-:S02]  /*44d0*/  @!P2 MOV R88, R4 ;  /* 0x000000040058a202 */ /* 0x000fc40000000f00 */
[----:B------:R-:W-:Y:S02]  /*44e0*/  @!P0 MOV R71, R2 ;  /* 0x0000000200478202 */ /* 0x000fe40000000f00 */
[----:B------:R-:W-:Y:S02]  /*44f0*/  @!P0 MOV R72, R3 ;  /* 0x0000000300488202 */ /* 0x000fe40000000f00 */
[C---:B------:R-:W-:Y:S01]  /*4500*/  LOP3.LUT P0, RZ, R95.reuse, 0x1, RZ, 0xc0, !PT ;  /* 0x000000015fff7812 */ /* 0x040fe2000780c0ff */
[----:B------:R0:W-:Y:S01]  /*4510*/  STL.64 [R1+0xb8], R14 ;  /* 0x0000b80e01007387 */ /* 0x0001e20000100a00 */
[----:B------:R-:W-:Y:S02]  /*4520*/  @!P2 MOV R89, R5 ;  /* 0x000000050059a202 */ /* 0x000fe40000000f00 */
[----:B------:R-:W-:Y:S02]  /*4530*/  @!P2 MOV R0, R9 ;  /* 0x000000090000a202 */ /* 0x000fe40000000f00 */
[----:B------:R-:W-:Y:S01]  /*4540*/  LOP3.LUT P2, RZ, R95, 0x4, RZ, 0xc0, !PT ;  /* 0x000000045fff7812 */ /* 0x000fe2000784c0ff */
[----:B------:R1:W-:Y:S01]  /*4550*/  STL.64 [R1+0xa8], R4 ;  /* 0x0000a80401007387 */ /* 0x0003e20000100a00 */
[----:B0-----:R-:W-:-:S06]  /*4560*/  CS2R R14, SRZ ;  /* 0x00000000000e7805 */ /* 0x001fcc000001ff00 */
[----:B------:R-:W4:Y:S01]  /*4570*/  @!P0 LDG.E.64 R14, desc[UR10][R22.64] ;  /* 0x0000000a160e8981 */ /* 0x000f22000c1e1b00 */
[----:B-1----:R-:W-:-:S06]  /*4580*/  CS2R R4, SRZ ;  /* 0x0000000000047805 */ /* 0x002fcc000001ff00 */
[----:B------:R0:W4:Y:S01]  /*4590*/  @!P2 LDG.E.64 R4, desc[UR10][R6.64] ;  /* 0x0000000a0604a981 */ /* 0x000122000c1e1b00 */
[----:B---3--:R-:W-:-:S03]  /*45a0*/  @!P1 MOV R63, R12 ;  /* 0x0000000c003f9202 */ /* 0x008fc60000000f00 */
[----:B------:R1:W-:Y:S01]  /*45b0*/  STL.64 [R1+0x1b0], R12 ;  /* 0x0001b00c01007387 */ /* 0x0003e20000100a00 */
[----:B------:R-:W-:Y:S02]  /*45c0*/  @!P1 MOV R68, R13 ;  /* 0x0000000d00449202 */ /* 0x000fe40000000f00 */
[----:B-1----:R-:W-:-:S06]  /*45d0*/  CS2R R12, SRZ ;  /* 0x00000000000c7805 */ /* 0x002fcc000001ff00 */
[----:B------:R1:W3:Y:S01]  /*45e0*/  @!P0 LDG.E.64 R12, desc[UR10][R20.64] ;  /* 0x0000000a140c8981 */ /* 0x0002e2000c1e1b00 */
[----:B------:R-:W-:Y:S02]  /*45f0*/  MOV R78, R80 ;  /* 0x00000050004e7202 */ /* 0x000fe40000000f00 */
[----:B------:R-:W-:Y:S02]  /*4600*/  MOV R79, R81 ;  /* 0x00000051004f7202 */ /* 0x000fe40000000f00 */
[----:B------:R-:W-:Y:S02]  /*4610*/  MOV R80, R86 ;  /* 0x0000005600507202 */ /* 0x000fe40000000f00 */
[----:B------:R-:W-:Y:S02]  /*4620*/  MOV R81, R87 ;  /* 0x0000005700517202 */ /* 0x000fe40000000f00 */
[----:B------:R-:W-:Y:S02]  /*4630*/  CS2R R86, SRZ ;  /* 0x0000000000567805 */ /* 0x000fe4000001ff00 */
[----:B--2---:R-:W-:-:S02]  /*4640*/  @!P1 MOV R86, R10 ;  /* 0x0000000a00569202 */ /* 0x004fc40000000f00 */
[----:B------:R-:W-:Y:S02]  /*4650*/  @!P1 MOV R87, R11 ;  /* 0x0000000b00579202 */ /* 0x000fe40000000f00 */
[----:B------:R-:W-:Y:S01]  /*4660*/  LOP3.LUT P1, RZ, R95, 0x2, RZ, 0xc0, !PT ;  /* 0x000000025fff7812 */ /* 0x000fe2000782c0ff */
[----:B------:R2:W-:Y:S04]  /*4670*/  STL.64 [R1+0x1a8], R8 ;  /* 0x0001a80801007387 */ /* 0x0005e80000100a00 */
[----:B------:R1:W-:Y:S01]  /*4680*/  STL.64 [R1+0xb0], R10 ;  /* 0x0000b00a01007387 */ /* 0x0003e20000100a00 */
[----:B0-----:R-:W-:-:S06]  /*4690*/  CS2R R6, SRZ ;  /* 0x0000000000067805 */ /* 0x001fcc000001ff00 */
[----:B------:R0:W3:Y:S01]  /*46a0*/  @!P2 LDG.E.64 R6, desc[UR10][R28.64] ;  /* 0x0000000a1c06a981 */ /* 0x0000e2000c1e1b00 */
[----:B--2---:R-:W-:Y:S02]  /*46b0*/  CS2R R8, SRZ ;  /* 0x0000000000087805 */ /* 0x004fe4000001ff00 */
[----:B-1----:R-:W-:-:S04]  /*46c0*/  CS2R R10, SRZ ;  /* 0x00000000000a7805 */ /* 0x002fc8000001ff00 */
[----:B------:R-:W2:Y:S04]  /*46d0*/  @!P1 LDG.E.64 R8, desc[UR10][R26.64] ;  /* 0x0000000a1a089981 */ /* 0x000ea8000c1e1b00 */
[----:B------:R1:W2:Y:S01]  /*46e0*/  @!P1 LDG.E.64 R10, desc[UR10][R24.64] ;  /* 0x0000000a180a9981 */ /* 0x0002a2000c1e1b00 */
[----:B------:R-:W-:Y:S02]  /*46f0*/  MOV R22, R108 ;  /* 0x0000006c00167202 */ /* 0x000fe40000000f00 */
[----:B------:R-:W-:Y:S02]  /*4700*/  CS2R R20, SRZ ;  /* 0x0000000000147805 */ /* 0x000fe4000001ff00 */
[----:B------:R-:W-:Y:S02]  /*4710*/  MOV R23, R109 ;  /* 0x0000006d00177202 */ /* 0x000fe40000000f00 */
[----:B------:R-:W-:-:S02]  /*4720*/  CS2R R108, SRZ ;  /* 0x00000000006c7805 */ /* 0x000fc4000001ff00 */
[----:B------:R-:W-:Y:S02]  /*4730*/  MOV R76, R90 ;  /* 0x0000005a004c7202 */ /* 0x000fe40000000f00 */
[----:B------:R-:W-:Y:S02]  /*4740*/  MOV R77, R91 ;  /* 0x0000005b004d7202 */ /* 0x000fe40000000f00 */
[----:B------:R-:W-:Y:S02]  /*4750*/  CS2R R90, SRZ ;  /* 0x00000000005a7805 */ /* 0x000fe4000001ff00 */
[----:B----4-:R-:W-:Y:S02]  /*4760*/  @!P0 MOV R107, R14 ;  /* 0x0000000e006b8202 */ /* 0x010fe40000000f00 */
[----:B------:R-:W-:Y:S01]  /*4770*/  @!P0 MOV R21, R15 ;  /* 0x0000000f00158202 */ /* 0x000fe20000000f00 */
[----:B------:R4:W-:Y:S01]  /*4780*/  STL.64 [R1+0x1b8], R2 ;  /* 0x0001b80201007387 */ /* 0x0009e20000100a00 */
[----:B------:R-:W-:-:S03]  /*4790*/  @!P2 MOV R90, R4 ;  /* 0x00000004005aa202 */ /* 0x000fc60000000f00 */
[----:B------:R0:W-:Y:S01]  /*47a0*/  STL.64 [R1+0xc0], R4 ;  /* 0x0000c00401007387 */ /* 0x0001e20000100a00 */
[----:B------:R-:W-:Y:S02]  /*47b0*/  @!P2 MOV R91, R5 ;  /* 0x00000005005ba202 */ /* 0x000fe40000000f00 */
[----:B----4-:R-:W-:Y:S02]  /*47c0*/  CS2R R2, SRZ ;  /* 0x0000000000027805 */ /* 0x010fe4000001ff00 */
[----:B0-----:R-:W-:Y:S02]  /*47d0*/  CS2R R4, SRZ ;  /* 0x0000000000047805 */ /* 0x001fe4000001ff00 */
[----:B---3--:R-:W-:Y:S02]  /*47e0*/  @!P0 MOV R108, R12 ;  /* 0x0000000c006c8202 */ /* 0x008fe40000000f00 */
[----:B------:R-:W-:Y:S02]  /*47f0*/  @!P0 MOV R109, R13 ;  /* 0x0000000d006d8202 */ /* 0x000fe40000000f00 */
[----:B------:R-:W-:-:S13]  /*4800*/  LOP3.LUT P0, RZ, R95, 0x4000000, RZ, 0xc0, !PT ;  /* 0x040000005fff7812 */ /* 0x000fda000780c0ff */
[----:B------:R0:W3:Y:S04]  /*4810*/  @!P0 LDG.E.64 R2, desc[UR10][R18.64] ;  /* 0x0000000a12028981 */ /* 0x0000e8000c1e1b00 */
[----:B------:R-:W4:Y:S01]  /*4820*/  @!P0 LDG.E.64 R4, desc[UR10][R16.64] ;  /* 0x0000000a10048981 */ /* 0x000f22000c1e1b00 */
[----:B------:R-:W-:Y:S02]  /*4830*/  MOV R28, R92 ;  /* 0x0000005c001c7202 */ /* 0x000fe40000000f00 */
[----:B------:R-:W-:Y:S01]  /*4840*/  MOV R29, R93 ;  /* 0x0000005d001d7202 */ /* 0x000fe20000000f00 */
[----:B------:R0:W-:Y:S01]  /*4850*/  STL [R1+0x298], R21 ;  /* 0x0002981501007387 */ /* 0x0001e20000100800 */
[----:B-1----:R-:W-:Y:S01]  /*4860*/  MOV R24, R28 ;  /* 0x0000001c00187202 */ /* 0x002fe20000000f00 */
[----:B------:R-:W-:Y:S01]  /*4870*/  UIMAD.WIDE UR6, UR8, 0x8, UR6 ;  /* 0x00000008080678a5 */ /* 0x000fe2000f8e0206 */
[----:B------:R-:W-:-:S02]  /*4880*/  MOV R25, R29 ;  /* 0x0000001d00197202 */ /* 0x000fc40000000f00 */
[----:B------:R-:W-:Y:S02]  /*4890*/  MOV R26, R76 ;  /* 0x0000004c001a7202 */ /* 0x000fe40000000f00 */
[----:B------:R-:W-:Y:S02]  /*48a0*/  MOV R27, R77 ;  /* 0x0000004d001b7202 */ /* 0x000fe40000000f00 */
[----:B------:R-:W-:Y:S01]  /*48b0*/  MOV R28, R78 ;  /* 0x0000004e001c7202 */ /* 0x000fe20000000f00 */
[----:B0-----:R-:W-:Y:S01]  /*48c0*/  HFMA2 R21, -RZ, RZ, 0, 0 ;  /* 0x00000000ff157431 */ /* 0x001fe200000001ff */
[----:B------:R-:W-:Y:S02]  /*48d0*/  MOV R29, R79 ;  /* 0x0000004f001d7202 */ /* 0x000fe40000000f00 */
[----:B------:R-:W-:Y:S02]  /*48e0*/  MOV R76, R98 ;  /* 0x00000062004c7202 */ /* 0x000fe40000000f00 */
[----:B------:R-:W-:-:S02]  /*48f0*/  MOV R77, R99 ;  /* 0x00000063004d7202 */ /* 0x000fc40000000f00 */
[----:B------:R-:W-:Y:S02]  /*4900*/  CS2R R98, SRZ ;  /* 0x0000000000627805 */ /* 0x000fe4000001ff00 */
[----:B------:R-:W-:Y:S02]  /*4910*/  MOV R78, R100 ;  /* 0x00000064004e7202 */ /* 0x000fe40000000f00 */
[----:B------:R-:W-:Y:S02]  /*4920*/  MOV R79, R101 ;  /* 0x00000065004f7202 */ /* 0x000fe40000000f00 */
[----:B------:R-:W-:Y:S02]  /*4930*/  CS2R R100, SRZ ;  /* 0x0000000000647805 */ /* 0x000fe4000001ff00 */
[----:B------:R-:W-:Y:S02]  /*4940*/  CS2R R18, SRZ ;  /* 0x0000000000127805 */ /* 0x000fe4000001ff00 */
[----:B--2---:R-:W-:-:S02]  /*4950*/  @!P1 MOV R98, R8 ;  /* 0x0000000800629202 */ /* 0x004fc40000000f00 */
[----:B------:R-:W-:Y:S02]  /*4960*/  CS2R R92, SRZ ;  /* 0x00000000005c7805 */ /* 0x000fe4000001ff00 */
[----:B------:R-:W-:Y:S01]  /*4970*/  @!P1 MOV R99, R9 ;  /* 0x0000000900639202 */ /* 0x000fe20000000f00 */
[----:B------:R0:W2:Y:S01]  /*4980*/  @!P4 LDG.E.64 R20, desc[UR10][R76.64] ;  /* 0x0000000a4c14c981 */ /* 0x0000a2000c1e1b00 */
[----:B------:R-:W-:Y:S02]  /*4990*/  @!P1 MOV R100, R10 ;  /* 0x0000000a00649202 */ /* 0x000fe40000000f00 */
[----:B------:R-:W-:Y:S01]  /*49a0*/  @!P1 MOV R101, R11 ;  /* 0x0000000b00659202 */ /* 0x000fe20000000f00 */
[----:B------:R1:W2:Y:S01]  /*49b0*/  @!P4 LDG.E.64 R18, desc[UR10][R78.64] ;  /* 0x0000000a4e12c981 */ /* 0x0002a2000c1e1b00 */
[----:B------:R-:W-:Y:S02]  /*49c0*/  LOP3.LUT P1, RZ, R95, 0x8000000, RZ, 0xc0, !PT ;  /* 0x080000005fff7812 */ /* 0x000fe4000782c0ff */
[----:B------:R-:W-:-:S02]  /*49d0*/  @!P2 MOV R92, R6 ;  /* 0x00000006005ca202 */ /* 0x000fc40000000f00 */
[----:B------:R-:W-:Y:S02]  /*49e0*/  @!P2 MOV R93, R7 ;  /* 0x00000007005da202 */ /* 0x000fe40000000f00 */
[----:B0-----:R-:W-:Y:S01]  /*49f0*/  MOV R76, UR6 ;  /* 0x00000006004c7c02 */ /* 0x001fe20008000f00 */
[----:B------:R0:W-:Y:S01]  /*4a00*/  STL.64 [R1+0x1c0], R6 ;  /* 0x0001c00601007387 */ /* 0x0001e20000100a00 */
[----:B------:R-:W-:Y:S01]  /*4a10*/  MOV R77, UR7 ;  /* 0x00000007004d7c02 */ /* 0x000fe20008000f00 */
[----:B------:R-:W4:Y:S01]  /*4a20*/  LDCU.U8 UR6, c[0x0][0x414] ;  /* 0x00008280ff0677ac */ /* 0x000f220008000000 */
[----:B------:R-:W-:Y:S01]  /*4a30*/  LOP3.LUT P2, RZ, R95, 0x10000000, RZ, 0xc0, !PT ;  /* 0x100000005fff7812 */ /* 0x000fe2000784c0ff */
[----:B-1----:R-:W1:Y:S03]  /*4a40*/  S2R R79, SR_TID.X ;  /* 0x00000000004f7919 */ /* 0x002e660000002100 */
[----:B------:R-:W2:Y:S01]  /*4a50*/  LDG.E.64 R76, desc[UR10][R76.64] ;  /* 0x0000000a4c4c7981 */ /* 0x000ea2000c1e1b00 */
[----:B0-----:R-:W-:-:S03]  /*4a60*/  CS2R R6, SRZ ;  /* 0x0000000000067805 */ /* 0x001fc6000001ff00 */
[----:B------:R0:W-:Y:S04]  /*4a70*/  STL.64 [R1+0x1c8], R10 ;  /* 0x0001c80a01007387 */ /* 0x0001e80000100a00 */
[----:B------:R0:W-:Y:S04]  /*4a80*/  STL.64 [R1+0xd0], R14 ;  /* 0x0000d00e01007387 */ /* 0x0001e80000100a00 */
[----:B------:R-:W2:Y:S01]  /*4a90*/  @!P1 LDG.E.64 R6, desc[UR10][R120.64] ;  /* 0x0000000a78069981 */ /* 0x000ea2000c1e1b00 */
[----:B0-----:R-:W-:Y:S02]  /*4aa0*/  CS2R R10, SRZ ;  /* 0x00000000000a7805 */ /* 0x001fe4000001ff00 */
[----:B------:R-:W-:-:S04]  /*4ab0*/  CS2R R14, SRZ ;  /* 0x00000000000e7805 */ /* 0x000fc8000001ff00 */
[----:B------:R-:W2:Y:S04]  /*4ac0*/  @!P2 LDG.E.64 R10, desc[UR10][R124.64] ;  /* 0x0000000a7c0aa981 */ /* 0x000ea8000c1e1b00 */
[----:B------:R-:W2:Y:S04]  /*4ad0*/  @!P3 LDG.E.64 R14, desc[UR10][R24.64] ;  /* 0x0000000a180eb981 */ /* 0x000ea8000c1e1b00 */
[----:B------:R0:W-:Y:S04]  /*4ae0*/  STL.64 [R1+0xc8], R8 ;  /* 0x0000c80801007387 */ /* 0x0001e80000100a00 */
[----:B------:R0:W-:Y:S01]  /*4af0*/  STL.64 [R1+0x1d0], R12 ;  /* 0x0001d00c01007387 */ /* 0x0001e20000100a00 */
[----:B------:R-:W-:-:S02]  /*4b00*/  CS2R R16, SRZ ;  /* 0x0000000000107805 */ /* 0x000fc4000001ff00 */
[----:B-1----:R-:W-:Y:S02]  /*4b10*/  LOP3.LUT R78, R79, 0xffff, RZ, 0xc0, !PT ;  /* 0x0000ffff4f4e7812 */ /* 0x002fe400078ec0ff */
[----:B------:R-:W-:Y:S01]  /*4b20*/  MOV R95, RZ ;  /* 0x000000ff005f7202 */ /* 0x000fe20000000f00 */
[----:B------:R-:W5:Y:S01]  /*4b30*/  LDL R125, [R1+0x26c] ;  /* 0x00026c00017d7983 */ /* 0x000f620000100800 */
[----:B0-----:R-:W-:-:S03]  /*4b40*/  CS2R R8, SRZ ;  /* 0x0000000000087805 */ /* 0x001fc6000001ff00 */
[----:B------:R0:W2:Y:S01]  /*4b50*/  @!P3 LDG.E.64 R16, desc[UR10][R26.64] ;  /* 0x0000000a1a10b981 */ /* 0x0000a2000c1e1b00 */
[----:B------:R-:W-:-:S03]  /*4b60*/  CS2R R12, SRZ ;  /* 0x00000000000c7805 */ /* 0x000fc6000001ff00 */
[----:B------:R-:W5:Y:S04]  /*4b70*/  LDL R124, [R1+0x274] ;  /* 0x00027400017c7983 */ /* 0x000f680000100800 */
[----:B------:R1:W2:Y:S04]  /*4b80*/  @!P1 LDG.E.64 R8, desc[UR10][R122.64] ;  /* 0x0000000a7a089981 */ /* 0x0002a8000c1e1b00 */
[----:B------:R1:W2:Y:S01]  /*4b90*/  @!P2 LDG.E.64 R12, desc[UR10][R22.64] ;  /* 0x0000000a160ca981 */ /* 0x0002a2000c1e1b00 */
[----:B0-----:R-:W-:Y:S01]  /*4ba0*/  CS2R R26, SRZ ;  /* 0x00000000001a7805 */ /* 0x001fe2000001ff00 */
[----:B------:R-:W-:Y:S01]  /*4bb0*/  IMAD R78, R78, 0x445, RZ ;  /* 0x000004454e4e7824 */ /* 0x000fe200078e02ff */
[----:B------:R-:W-:Y:S01]  /*4bc0*/  CS2R R24, SRZ ;  /* 0x0000000000187805 */ /* 0x000fe2000001ff00 */
[----:B-1----:R-:W0:Y:S03]  /*4bd0*/  LDC.64 R122, c[0x0][0x3a8] ;  /* 0x0000ea00ff7a7b82 */ /* 0x002e260000000a00 */
[----:B------:R1:W2:Y:S01]  /*4be0*/  @!P6 LDG.E.64 R26, desc[UR10][R112.64] ;  /* 0x0000000a701ae981 */ /* 0x0002a2000c1e1b00 */
[----:B------:R-:W-:-:S02]  /*4bf0*/  CS2R R22, SRZ ;  /* 0x0000000000167805 */ /* 0x000fc4000001ff00 */
[----:B------:R-:W-:Y:S01]  /*4c00*/  SHF.R.U32.HI R78, RZ, 0x10, R78 ;  /* 0x00000010ff4e7819 */ /* 0x000fe2000001164e */
[----:B------:R-:W2:Y:S04]  /*4c10*/  @!P5 LDG.E.64 R24, desc[UR10][R80.64] ;  /* 0x0000000a5018d981 */ /* 0x000ea8000c1e1b00 */
[----:B------:R1:W2:Y:S02]  /*4c20*/  @!P5 LDG.E.64 R22, desc[UR10][R28.64] ;  /* 0x0000000a1c16d981 */ /* 0x0002a4000c1e1b00 */
[----:B-1----:R-:W-:Y:S02]  /*4c30*/  CS2R R112, SRZ ;  /* 0x0000000000707805 */ /* 0x002fe4000001ff00 */
[----:B------:R-:W-:Y:S02]  /*4c40*/  CS2R R28, SRZ ;  /* 0x00000000001c7805 */ /* 0x000fe4000001ff00 */
[----:B------:R-:W-:-:S04]  /*4c50*/  PRMT R78, R78, 0x9910, RZ ;  /* 0x000099104e4e7816 */ /* 0x000fc800000000ff */
[----:B------:R1:W2:Y:S01]  /*4c60*/  @!P6 LDG.E.64 R28, desc[UR10][R114.64] ;  /* 0x0000000a721ce981 */ /* 0x0002a2000c1e1b00 */
[----:B------:R-:W-:Y:S02]  /*4c70*/  IMAD R78, R78, 0x3c, RZ ;  /* 0x0000003c4e4e7824 */ /* 0x000fe400078e02ff */
[----:B-1----:R-:W-:-:S03]  /*4c80*/  HFMA2 R114, -RZ, RZ, 0, 0 ;  /* 0x00000000ff727431 */ /* 0x002fc600000001ff */
[----:B------:R-:W-:-:S04]  /*4c90*/  IADD3 R78, PT, PT, RZ, -R78, RZ ;  /* 0x8000004eff4e7210 */ /* 0x000fc80007ffe0ff */
[----:B------:R-:W-:-:S04]  /*4ca0*/  PRMT R78, R78, 0x7710, RZ ;  /* 0x000077104e4e7816 */ /* 0x000fc800000000ff */
[----:B------:R-:W-:-:S04]  /*4cb0*/  IADD3 R78, PT, PT, R78, R79, RZ ;  /* 0x0000004f4e4e7210 */ /* 0x000fc80007ffe0ff */
[----:B------:R-:W-:Y:S02]  /*4cc0*/  SHF.L.U32 R78, R78, 0x1, RZ ;  /* 0x000000014e4e7819 */ /* 0x000fe400000006ff */
[----:B------:R-:W-:Y:S02]  /*4cd0*/  MOV R80, UR13 ;  /* 0x0000000d00507c02 */ /* 0x000fe40008000f00 */
[----:B------:R-:W-:-:S05]  /*4ce0*/  LOP3.LUT R81, R78, 0xffff, RZ, 0xc0, !PT ;  /* 0x0000ffff4e517812 */ /* 0x000fca00078ec0ff */
[----:B------:R-:W-:Y:S01]  /*4cf0*/  IMAD R80, R80, 0x78, R81 ;  /* 0x0000007850507824 */ /* 0x000fe200078e0251 */
[----:B---3--:R-:W-:Y:S02]  /*4d00*/  @!P0 MOV R95, R2 ;  /* 0x00000002005f8202 */ /* 0x008fe40000000f00 */
[----:B------:R-:W-:Y:S02]  /*4d10*/  @!P0 MOV R112, R3 ;  /* 0x0000000300708202 */ /* 0x000fe40000000f00 */
[----:B----4-:R-:W-:Y:S02]  /*4d20*/  @!P0 MOV R113, R4 ;  /* 0x0000000400718202 */ /* 0x010fe40000000f00 */
[----:B------:R-:W-:Y:S02]  /*4d30*/  @!P0 MOV R114, R5 ;  /* 0x0000000500728202 */ /* 0x000fe40000000f00 */
[----:B------:R-:W-:-:S13]  /*4d40*/  ISETP.NE.AND P0, PT, RZ, UR6, PT ;  /* 0x00000006ff007c0c */ /* 0x000fda000bf05270 */
[----:B------:R-:W1:Y:S02]  /*4d50*/  @P0 LDC.64 R120, c[0x0][0x3b0] ;  /* 0x0000ec00ff780b82 */ /* 0x000e640000000a00 */
[----:B-1----:R-:W-:Y:S01]  /*4d60*/  @P0 IMAD.WIDE R78, R80, 0x2, R120 ;  /* 0x00000002504e0825 */ /* 0x002fe200078e0278 */
[----:B------:R1:W-:Y:S04]  /*4d70*/  STL.64 [R1+0xd8], R2 ;  /* 0x0000d80201007387 */ /* 0x0003e80000100a00 */
[----:B------:R-:W3:Y:S01]  /*4d80*/  @P0 LDG.E.U16 R115, desc[UR10][R78.64] ;  /* 0x0000000a4e730981 */ /* 0x000ee2000c1e1500 */
[----:B--2---:R-:W-:-:S03]  /*4d90*/  R2UR UR28, R76 ;  /* 0x000000004c1c72ca */ /* 0x004fc600000e0000 */
[----:B------:R2:W-:Y:S01]  /*4da0*/  STL.64 [R1+0xe0], R6 ;  /* 0x0000e00601007387 */ /* 0x0005e20000100a00 */
[----:B-1----:R-:W-:Y:S02]  /*4db0*/  CS2R R2, SRZ ;  /* 0x0000000000027805 */ /* 0x002fe4000001ff00 */
[----:B------:R-:W-:Y:S01]  /*4dc0*/  @!P1 MOV R2, R6 ;  /* 0x0000000600029202 */ /* 0x000fe20000000f00 */
[----:B------:R1:W-:Y:S01]  /*4dd0*/  STL.64 [R1+0xe8], R10 ;  /* 0x0000e80a01007387 */ /* 0x0003e20000100a00 */
[----:B------:R-:W-:Y:S02]  /*4de0*/  @!P1 MOV R3, R7 ;  /* 0x0000000700039202 */ /* 0x000fe40000000f00 */
[----:B--2---:R-:W-:Y:S02]  /*4df0*/  CS2R R6, SRZ ;  /* 0x0000000000067805 */ /* 0x004fe4000001ff00 */
[----:B------:R-:W-:Y:S01]  /*4e00*/  @!P2 MOV R6, R10 ;  /* 0x0000000a0006a202 */ /* 0x000fe20000000f00 */
[----:B------:R2:W-:Y:S01]  /*4e10*/  STL.64 [R1+0xf0], R14 ;  /* 0x0000f00e01007387 */ /* 0x0005e20000100a00 */
[----:B------:R-:W-:-:S03]  /*4e20*/  @!P2 MOV R7, R11 ;  /* 0x0000000b0007a202 */ /* 0x000fc60000000f00 */
[----:B------:R4:W-:Y:S01]  /*4e30*/  STL.64 [R1+0x1d8], R4 ;  /* 0x0001d80401007387 */ /* 0x0009e20000100a00 */
[----:B-1----:R-:W-:-:S03]  /*4e40*/  CS2R R10, SRZ ;  /* 0x00000000000a7805 */ /* 0x002fc6000001ff00 */
[----:B------:R1:W-:Y:S01]  /*4e50*/  STL.64 [R1+0xf8], R18 ;  /* 0x0000f81201007387 */ /* 0x0003e20000100a00 */
[----:B------:R-:W-:Y:S02]  /*4e60*/  @!P3 MOV R11, R15 ;  /* 0x0000000f000bb202 */ /* 0x000fe40000000f00 */
[----:B--2---:R-:W-:Y:S01]  /*4e70*/  MOV R15, UR28 ;  /* 0x0000001c000f7c02 */ /* 0x004fe20008000f00 */
[----:B------:R-:W-:Y:S04]  /*4e80*/  STL [R1+0x220], R81 ;  /* 0x0002205101007387 */ /* 0x000fe80000100800 */
[----:B------:R-:W-:Y:S01]  /*4e90*/  FFMA.FTZ R77, -R15, UR28, R77 ;  /* 0x0000001c0f4d7c23 */ /* 0x000fe2000801014d */
[----:B----4-:R-:W-:Y:S01]  /*4ea0*/  CS2R R4, SRZ ;  /* 0x0000000000047805 */ /* 0x010fe2000001ff00 */
[----:B------:R-:W2:Y:S04]  /*4eb0*/  @P0 LDG.E.U16 R78, desc[UR10][R78.64+0x2] ;  /* 0x0000020a4e4e0981 */ /* 0x000ea8000c1e1500 */
[----:B------:R4:W5:Y:S01]  /*4ec0*/  LDL R120, [R1+0x238] ;  /* 0x0002380001787983 */ /* 0x0009620000100800 */
[----:B------:R-:W-:-:S02]  /*4ed0*/  @!P1 MOV R4, R8 ;  /* 0x0000000800049202 */ /* 0x000fc40000000f00 */
[----:B------:R-:W-:Y:S01]  /*4ee0*/  @!P1 MOV R5, R9 ;  /* 0x0000000900059202 */ /* 0x000fe20000000f00 */
[----:B------:R4:W5:Y:S01]  /*4ef0*/  LDL R121, [R1+0x23c] ;  /* 0x00023c0001797983 */ /* 0x0009620000100800 */
[----:B------:R-:W-:-:S13]  /*4f00*/  FSETP.GTU.FTZ.AND P1, PT, R77, RZ, PT ;  /* 0x000000ff4d00720b */ /* 0x000fda0003f3c000 */
[----:B------:R-:W-:-:S05]  /*4f10*/  VOTEU.ANY UP0, P1 ;  /* 0x0000000000ff7886 */ /* 0x000fca0000800100 */
[----:B------:R-:W0:Y:S01]  /*4f20*/  @UP0 LDCU UR5, c[0x0][0x3c0] ;  /* 0x00007800ff0507ac */ /* 0x000e220008000800 */
[----:B------:R-:W-:Y:S01]  /*4f30*/  PLOP3.LUT P1, PT, PT, PT, UP0, 0x80, 0x8 ;  /* 0x000000000008781c */ /* 0x000fe20003f2f008 */
[----:B------:R-:W-:Y:S01]  /*4f40*/  HFMA2 R15, -RZ, RZ, 0, 0 ;  /* 0x00000000ff0f7431 */ /* 0x000fe200000001ff */
[----:B------:R-:W-:Y:S01]  /*4f50*/  @!P3 MOV R10, R14 ;  /* 0x0000000e000ab202 */ /* 0x000fe20000000f00 */
[----:B------:R-:W-:Y:S01]  /*4f60*/  HFMA2 R14, -RZ, RZ, 0, 0 ;  /* 0x00000000ff0e7431 */ /* 0x000fe200000001ff */
[----:B------:R-:W-:Y:S02]  /*4f70*/  @!P4 MOV R14, R18 ;  /* 0x00000012000ec202 */ /* 0x000fe40000000f00 */
[----:B------:R-:W-:Y:S02]  /*4f80*/  @!P4 MOV R15, R19 ;  /* 0x00000013000fc202 */ /* 0x000fe40000000f00 */
[----:B-1----:R-:W-:Y:S01]  /*4f90*/  CS2R R18, SRZ ;  /* 0x0000000000127805 */ /* 0x002fe2000001ff00 */
[----:B------:R1:W-:Y:S01]  /*4fa0*/  STL.64 [R1+0x100], R22 ;  /* 0x0001001601007387 */ /* 0x0003e20000100a00 */
[----:B------:R-:W-:-:S02]  /*4fb0*/  @!P5 MOV R18, R22 ;  /* 0x000000160012d202 */ /* 0x000fc40000000f00 */
[----:B------:R-:W-:Y:S01]  /*4fc0*/  @!P5 MOV R19, R23 ;  /* 0x000000170013d202 */ /* 0x000fe20000000f00 */
[----:B------:R4:W-:Y:S01]  /*4fd0*/  STL.64 [R1+0x108], R26 ;  /* 0x0001081a01007387 */ /* 0x0009e20000100a00 */
[----:B0-----:R-:W-:Y:S01]  /*4fe0*/  @P1 FADD.FTZ R77, R77, UR5 ;  /* 0x000000054d4d1e21 */ /* 0x001fe20008010000 */
[----:B-1----:R-:W-:Y:S02]  /*4ff0*/  CS2R R22, SRZ ;  /* 0x0000000000167805 */ /* 0x002fe4000001ff00 */
[----:B------:R-:W-:Y:S02]  /*5000*/  @!P6 MOV R22, R26 ;  /* 0x0000001a0016e202 */ /* 0x000fe40000000f00 */
[----:B----4-:R-:W0:Y:S01]  /*5010*/  @P1 MUFU.RSQ R26, R77 ;  /* 0x0000004d001a1308 */ /* 0x010e220000001400 */
[----:B------:R-:W-:Y:S01]  /*5020*/  IMAD.WIDE R80, R80, 0x2, R122 ;  /* 0x0000000250507825 */ /* 0x000fe200078e027a */
[----:B------:R-:W-:Y:S01]  /*5030*/  @!P6 MOV R23, R27 ;  /* 0x0000001b0017e202 */ /* 0x000fe20000000f00 */
[----:B------:R1:W5:Y:S04]  /*5040*/  LDL R122, [R1+0x244] ;  /* 0x00024400017a7983 */ /* 0x0003680000100800 */
[----:B------:R-:W4:Y:S04]  /*5050*/  LDG.E.U16 R79, desc[UR10][R80.64] ;  /* 0x0000000a504f7981 */ /* 0x000f28000c1e1500 */
[----:B------:R1:W5:Y:S04]  /*5060*/  LDL R123, [R1+0x298] ;  /* 0x00029800017b7983 */ /* 0x0003680000100800 */
[----:B------:R-:W4:Y:S01]  /*5070*/  LDG.E.U16 R80, desc[UR10][R80.64+0x2] ;  /* 0x0000020a50507981 */ /* 0x000f22000c1e1500 */
[----:B0-----:R-:W-:-:S02]  /*5080*/  @P1 R2UR UR5, R26 ;  /* 0x000000001a0512ca */ /* 0x001fc400000e0000 */
[----:B------:R-:W-:Y:S01]  /*5090*/  CS2R R26, SRZ ;  /* 0x00000000001a7805 */ /* 0x000fe2000001ff00 */
[----:B------:R1:W5:Y:S01]  /*50a0*/  LDL R81, [R1+0x25c] ;  /* 0x00025c0001517983 */ /* 0x0003620000100800 */
[----:B---3--:R-:W-:-:S03]  /*50b0*/  @P0 SHF.L.U32 R26, R115, 0x10, RZ ;  /* 0x00000010731a0819 */ /* 0x008fc600000006ff */
[----:B------:R1:W5:Y:S04]  /*50c0*/  LDL R115, [R1+0x260] ;  /* 0x0002600001737983 */ /* 0x0003680000100800 */
[----:B------:R-:W-:Y:S01]  /*50d0*/  STL.64 [R1+0x208], R28 ;  /* 0x0002081c01007387 */ /* 0x000fe20000100a00 */
[----:B------:R-:W-:-:S03]  /*50e0*/  UISETP.NE.AND UP1, UPT, UR6, URZ, UPT ;  /* 0x000000ff0600728c */ /* 0x000fc6000bf25270 */
[----:B------:R0:W-:Y:S04]  /*50f0*/  STL.64 [R1+0x1e0], R8 ;  /* 0x0001e00801007387 */ /* 0x0001e80000100a00 */
[----:B------:R3:W-:Y:S01]  /*5100*/  STL.64 [R1+0x1e8], R12 ;  /* 0x0001e80c01007387 */ /* 0x0007e20000100a00 */
[----:B0-----:R-:W-:Y:S02]  /*5110*/  CS2R R8, SRZ ;  /* 0x0000000000087805 */ /* 0x001fe4000001ff00 */
[----:B------:R-:W-:Y:S02]  /*5120*/  @!P2 MOV R8, R12 ;  /* 0x0000000c0008a202 */ /* 0x000fe40000000f00 */
[----:B------:R-:W-:Y:S02]  /*5130*/  @!P2 MOV R9, R13 ;  /* 0x0000000d0009a202 */ /* 0x000fe40000000f00 */
[----:B---3--:R-:W-:Y:S01]  /*5140*/  CS2R R12, SRZ ;  /* 0x00000000000c7805 */ /* 0x008fe2000001ff00 */
[----:B------:R0:W-:Y:S01]  /*5150*/  STL.64 [R1+0x1f0], R16 ;  /* 0x0001f01001007387 */ /* 0x0001e20000100a00 */
[----:B------:R-:W-:-:S02]  /*5160*/  @!P3 MOV R12, R16 ;  /* 0x00000010000cb202 */ /* 0x000fc40000000f00 */
[----:B------:R-:W-:Y:S01]  /*5170*/  @!P3 MOV R13, R17 ;  /* 0x00000011000db202 */ /* 0x000fe20000000f00 */
[----:B------:R3:W-:Y:S04]  /*5180*/  STL.64 [R1+0x1f8], R20 ;  /* 0x0001f81401007387 */ /* 0x0007e80000100a00 */
[----:B------:R1:W-:Y:S01]  /*5190*/  STL.64 [R1+0x200], R24 ;  /* 0x0002001801007387 */ /* 0x0003e20000100a00 */
[----:B0-----:R-:W-:Y:S02]  /*51a0*/  CS2R R16, SRZ ;  /* 0x0000000000107805 */ /* 0x001fe4000001ff00 */
[----:B------:R-:W-:Y:S02]  /*51b0*/  @!P4 MOV R16, R20 ;  /* 0x000000140010c202 */ /* 0x000fe40000000f00 */
[----:B------:R-:W-:Y:S01]  /*51c0*/  @!P4 MOV R17, R21 ;  /* 0x000000150011c202 */ /* 0x000fe20000000f00 */
[----:B---3--:R-:W-:Y:S01]  /*51d0*/  HFMA2 R20, -RZ, RZ, 0, 0 ;  /* 0x00000000ff147431 */ /* 0x008fe200000001ff */
[----:B------:R-:W-:Y:S01]  /*51e0*/  @!P5 MOV R20, R24 ;  /* 0x000000180014d202 */ /* 0x000fe20000000f00 */
[----:B------:R-:W-:Y:S01]  /*51f0*/  HFMA2 R21, -RZ, RZ, 0, 0 ;  /* 0x00000000ff157431 */ /* 0x000fe200000001ff */
[----:B------:R-:W-:-:S02]  /*5200*/  @!P5 MOV R21, R25 ;  /* 0x000000190015d202 */ /* 0x000fc40000000f00 */
[----:B-1----:R-:W-:Y:S02]  /*5210*/  CS2R R24, SRZ ;  /* 0x0000000000187805 */ /* 0x002fe4000001ff00 */
[----:B--2---:R-:W-:Y:S02]  /*5220*/  @P0 SHF.L.U32 R27, R78, 0x10, RZ ;  /* 0x000000104e1b0819 */ /* 0x004fe400000006ff */
[----:B------:R-:W-:Y:S02]  /*5230*/  @!P6 MOV R24, R28 ;  /* 0x0000001c0018e202 */ /* 0x000fe40000000f00 */
[----:B------:R-:W-:Y:S01]  /*5240*/  @!P6 MOV R25, R29 ;  /* 0x0000001d0019e202 */ /* 0x000fe20000000f00 */
[----:B------:R-:W-:Y:S01]  /*5250*/  UMOV UR16, 0x3f800000 ;  /* 0x3f80000000107882 */ /* 0x000fe20000000000 */
[----:B------:R-:W-:Y:S01]  /*5260*/  @UP0 UMOV UR16, UR5 ;  /* 0x0000000500100c82 */ /* 0x000fe20008000000 */
[----:B----4-:R-:W-:Y:S02]  /*5270*/  SHF.L.U32 R79, R79, 0x10, RZ ;  /* 0x000000104f4f7819 */ /* 0x010fe400000006ff */
[----:B------:R-:W-:Y:S01]  /*5280*/  SHF.L.U32 R80, R80, 0x10, RZ ;  /* 0x0000001050507819 */ /* 0x000fe200000006ff */
[----:B------:R-:W-:Y:S06]  /*5290*/  BRA.U UP1, `(.L_x_1546) ;  /* 0x0000001d01487547 */ /* 0x000fec000b800000 */
[----:B------:R-:W2:Y:S01]  /*52a0*/  LDL.LU R76, [R1+0x258] ;  /* 0x00025800014c7983 */ /* 0x000ea20000300800 */
[----:B------:R-:W-:Y:S01]  /*52b0*/  FMUL.FTZ R78, R79, R84 ;  /* 0x000000544f4e7220 */ /* 0x000fe20000410000 */
[----:B-----5:R-:W-:Y:S02]  /*52c0*/  FADD.FTZ R28, R81, -UR28 ;  /* 0x8000001c511c7e21 */ /* 0x020fe40008010000 */
[----:B------:R-:W3:Y:S01]  /*52d0*/  LDL.LU R81, [R1+0x280] ;  /* 0x0002800001517983 */ /* 0x000ee20000300800 */
[----:B------:R-:W-:Y:S01]  /*52e0*/  FADD.FTZ R77, RZ, R78 ;  /* 0x0000004eff4d7221 */ /* 0x000fe20000010000 */
[----:B------:R-:W-:Y:S01]  /*52f0*/  FMUL.FTZ R28, R28, UR16 ;  /* 0x000000101c1c7c20 */ /* 0x000fe20008410000 */
[----:B--2---:R-:W-:-:S04]  /*5300*/  FADD.FTZ R29, R76, -UR28 ;  /* 0x8000001c4c1d7e21 */ /* 0x004fc80008010000 */
[----:B------:R-:W-:Y:S01]  /*5310*/  FMUL.FTZ R29, R29, UR16 ;  /* 0x000000101d1d7c20 */ /* 0x000fe20008410000 */
[----:B------:R-:W-:-:S03]  /*5320*/  FMUL.FTZ R76, R80, R83 ;  /* 0x00000053504c7220 */ /* 0x000fc60000410000 */
[----:B------:R-:W-:Y:S01]  /*5330*/  FFMA.FTZ R78, R29, R78, RZ ;  /* 0x0000004e1d4e7223 */ /* 0x000fe200000100ff */
[----:B------:R-:W-:-:S03]  /*5340*/  FADD.FTZ R77, R76, R77 ;  /* 0x0000004d4c4d7221 */ /* 0x000fc60000010000 */
[----:B------:R-:W-:Y:S01]  /*5350*/  FFMA.FTZ R78, R28, R76, R78 ;  /* 0x0000004c1c4e7223 */ /* 0x000fe2000001004e */
[----:B------:R-:W-:Y:S02]  /*5360*/  FADD.FTZ R76, R115, -UR28 ;  /* 0x8000001c734c7e21 */ /* 0x000fe40008010000 */
[----:B------:R-:W2:Y:S01]  /*5370*/  LDL.LU R115, [R1+0x27c] ;  /* 0x00027c0001737983 */ /* 0x000ea20000300800 */
        /* <DEDUP_REMOVED lines=12> */
[----:B------:R-:W4:Y:S01]  /*5440*/  LDL.LU R82, [R1+0x288] ;  /* 0x0002880001527983 */ /* 0x000f220000300800 */
[----:B------:R-:W-:Y:S02]  /*5450*/  FADD.FTZ R83, R83, R75 ;  /* 0x0000004b53537221 */ /* 0x000fe40000010000 */
[-C--:B------:R-:W-:Y:S01]  /*5460*/  FFMA.FTZ R28, R76, R75.reuse, R28 ;  /* 0x0000004b4c1c7223 */ /* 0x080fe2000001001c */
[----:B------:R-:W-:Y:S01]  /*5470*/  FMUL.FTZ R75, R80, R75 ;  /* 0x0000004b504b7220 */ /* 0x000fe20000410000 */
[----:B------:R-:W4:Y:S03]  /*5480*/  LDL.LU R125, [R1+0x284] ;  /* 0x00028400017d7983 */ /* 0x000f260000300800 */
[----:B------:R-:W-:Y:S01]  /*5490*/  FFMA.FTZ R78, R76, R75, R78 ;  /* 0x0000004b4c4e7223 */ /* 0x000fe2000001004e */
[----:B------:R-:W-:Y:S01]  /*54a0*/  FADD.FTZ R76, R124, -UR28 ;  /* 0x8000001c7c4c7e21 */ /* 0x000fe20008010000 */
[----:B------:R-:W-:Y:S01]  /*54b0*/  FADD.FTZ R77, R75, R77 ;  /* 0x0000004d4b4d7221 */ /* 0x000fe20000010000 */
[----:B------:R-:W-:Y:S01]  /*54c0*/  FADD.FTZ R84, R84, R74 ;  /* 0x0000004a54547221 */ /* 0x000fe20000010000 */
[----:B------:R-:W4:Y:S01]  /*54d0*/  LDL.LU R124, [R1+0x28c] ;  /* 0x00028c00017c7983 */ /* 0x000f220000300800 */
[----:B------:R-:W-:-:S04]  /*54e0*/  FMUL.FTZ R76, R76, UR16 ;  /* 0x000000104c4c7c20 */ /* 0x000fc80008410000 */
[-C--:B------:R-:W-:Y:S01]  /*54f0*/  FFMA.FTZ R29, R76, R74.reuse, R29 ;  /* 0x0000004a4c1d7223 */ /* 0x080fe2000001001d */
[----:B------:R-:W-:-:S04]  /*5500*/  FMUL.FTZ R74, R79, R74 ;  /* 0x0000004a4f4a7220 */ /* 0x000fc80000410000 */
[----:B------:R-:W-:Y:S01]  /*5510*/  FFMA.FTZ R78, R76, R74, R78 ;  /* 0x0000004a4c4e7223 */ /* 0x000fe2000001004e */
[----:B------:R-:W-:Y:S01]  /*5520*/  FADD.FTZ R77, R77, R74 ;  /* 0x0000004a4d4d7221 */ /* 0x000fe20000010000 */
[----:B---3--:R-:W-:Y:S02]  /*5530*/  FADD.FTZ R74, R81, -UR28 ;  /* 0x8000001c514a7e21 */ /* 0x008fe40008010000 */
[----:B------:R-:W3:Y:S01]  /*5540*/  LDL.LU R81, [R1+0x294] ;  /* 0x0002940001517983 */ /* 0x000ee20000300800 */
[----:B--2---:R-:W-:-:S03]  /*5550*/  FADD.FTZ R75, R115, -UR28 ;  /* 0x8000001c734b7e21 */ /* 0x004fc60008010000 */
[----:B------:R-:W2:Y:S01]  /*5560*/  LDL.LU R115, [R1+0x278] ;  /* 0x0002780001737983 */ /* 0x000ea20000300800 */
[----:B------:R-:W-:Y:S01]  /*5570*/  FMUL.FTZ R75, R75, UR16 ;  /* 0x000000104b4b7c20 */ /* 0x000fe20008410000 */
[----:B------:R-:W-:Y:S01]  /*5580*/  FADD.FTZ R83, R83, R73 ;  /* 0x0000004953537221 */ /* 0x000fe20000010000 */
[----:B------:R-:W-:Y:S02]  /*5590*/  FMUL.FTZ R74, R74, UR16 ;  /* 0x000000104a4a7c20 */ /* 0x000fe40008410000 */
[-C--:B------:R-:W-:Y:S01]  /*55a0*/  FFMA.FTZ R28, R75, R73.reuse, R28 ;  /* 0x000000494b1c7223 */ /* 0x080fe2000001001c */
[----:B------:R-:W-:Y:S01]  /*55b0*/  FMUL.FTZ R73, R80, R73 ;  /* 0x0000004950497220 */ /* 0x000fe20000410000 */
[----:B------:R-:W-:Y:S01]  /*55c0*/  FADD.FTZ R84, R84, R62 ;  /* 0x0000003e54547221 */ /* 0x000fe20000010000 */
[-C--:B------:R-:W-:Y:S01]  /*55d0*/  FFMA.FTZ R29, R74, R62.reuse, R29 ;  /* 0x0000003e4a1d7223 */ /* 0x080fe2000001001d */
[----:B------:R-:W-:Y:S01]  /*55e0*/  FMUL.FTZ R62, R79, R62 ;  /* 0x0000003e4f3e7220 */ /* 0x000fe20000410000 */
[----:B------:R-:W-:Y:S01]  /*55f0*/  FFMA.FTZ R78, R75, R73, R78 ;  /* 0x000000494b4e7223 */ /* 0x000fe2000001004e */
[----:B------:R-:W-:Y:S01]  /*5600*/  FADD.FTZ R77, R73, R77 ;  /* 0x0000004d494d7221 */ /* 0x000fe20000010000 */
[----:B----4-:R-:W-:-:S02]  /*5610*/  FADD.FTZ R73, R82, -UR28 ;  /* 0x8000001c52497e21 */ /* 0x010fc40008010000 */
[----:B------:R-:W4:Y:S01]  /*5620*/  LDL.LU R82, [R1+0x270] ;  /* 0x0002700001527983 */ /* 0x000f220000300800 */
[----:B------:R-:W-:Y:S01]  /*5630*/  FFMA.FTZ R78, R74, R62, R78 ;  /* 0x0000003e4a4e7223 */ /* 0x000fe2000001004e */
[----:B------:R-:W-:Y:S01]  /*5640*/  FADD.FTZ R77, R77, R62 ;  /* 0x0000003e4d4d7221 */ /* 0x000fe20000010000 */
[----:B------:R-:W-:Y:S01]  /*5650*/  FMUL.FTZ R73, R73, UR16 ;  /* 0x0000001049497c20 */ /* 0x000fe20008410000 */
[----:B------:R-:W-:Y:S02]  /*5660*/  FADD.FTZ R62, R125, -UR28 ;  /* 0x8000001c7d3e7e21 */ /* 0x000fe40008010000 */
[----:B------:R-:W4:Y:S01]  /*5670*/  LDL.LU R125, [R1+0x290] ;  /* 0x00029000017d7983 */ /* 0x000f220000300800 */
[----:B------:R-:W-:Y:S01]  /*5680*/  FADD.FTZ R83, R83, R61 ;  /* 0x0000003d53537221 */ /* 0x000fe20000010000 */
[-C--:B------:R-:W-:Y:S01]  /*5690*/  FFMA.FTZ R28, R73, R61.reuse, R28 ;  /* 0x0000003d491c7223 */ /* 0x080fe2000001001c */
[----:B------:R-:W-:Y:S01]  /*56a0*/  FMUL.FTZ R61, R80, R61 ;  /* 0x0000003d503d7220 */ /* 0x000fe20000410000 */
[----:B------:R-:W-:Y:S01]  /*56b0*/  FMUL.FTZ R62, R62, UR16 ;  /* 0x000000103e3e7c20 */ /* 0x000fe20008410000 */
[----:B------:R-:W-:-:S02]  /*56c0*/  FADD.FTZ R84, R84, R60 ;  /* 0x0000003c54547221 */ /* 0x000fc40000010000 */
[----:B------:R-:W-:Y:S01]  /*56d0*/  FFMA.FTZ R78, R73, R61, R78 ;  /* 0x0000003d494e7223 */ /* 0x000fe2000001004e */
[----:B------:R-:W-:Y:S01]  /*56e0*/  FADD.FTZ R77, R61, R77 ;  /* 0x0000004d3d4d7221 */ /* 0x000fe20000010000 */
[-C--:B------:R-:W-:Y:S01]  /*56f0*/  FMUL.FTZ R61, R79, R60.reuse ;  /* 0x0000003c4f3d7220 */ /* 0x080fe20000410000 */
[----:B------:R-:W-:Y:S01]  /*5700*/  FFMA.FTZ R29, R62, R60, R29 ;  /* 0x0000003c3e1d7223 */ /* 0x000fe2000001001d */
[----:B---3--:R-:W-:Y:S02]  /*5710*/  FADD.FTZ R60, R81, -UR28 ;  /* 0x8000001c513c7e21 */ /* 0x008fe40008010000 */
[----:B------:R-:W3:Y:S01]  /*5720*/  LDL.LU R81, [R1+0x268] ;  /* 0x0002680001517983 */ /* 0x000ee20000300800 */
[----:B--2---:R-:W-:-:S03]  /*5730*/  FADD.FTZ R74, R115, -UR28 ;  /* 0x8000001c734a7e21 */ /* 0x004fc60008010000 */
[----:B------:R-:W2:Y:S01]  /*5740*/  LDL.LU R115, [R1+0x264] ;  /* 0x0002640001737983 */ /* 0x000ea20000300800 */
[----:B------:R-:W-:Y:S01]  /*5750*/  FADD.FTZ R73, R124, -UR28 ;  /* 0x8000001c7c497e21 */ /* 0x000fe20008010000 */
[----:B------:R-:W-:Y:S01]  /*5760*/  FADD.FTZ R77, R77, R61 ;  /* 0x0000003d4d4d7221 */ /* 0x000fe20000010000 */
[----:B------:R-:W-:Y:S01]  /*5770*/  FFMA.FTZ R78, R62, R61, R78 ;  /* 0x0000003d3e4e7223 */ /* 0x000fe2000001004e */
[----:B------:R-:W-:Y:S01]  /*5780*/  FMUL.FTZ R61, R80, R59 ;  /* 0x0000003b503d7220 */ /* 0x000fe20000410000 */
[----:B------:R-:W-:Y:S01]  /*5790*/  FMUL.FTZ R73, R73, UR16 ;  /* 0x0000001049497c20 */ /* 0x000fe20008410000 */
[----:B------:R-:W-:Y:S01]  /*57a0*/  FMUL.FTZ R74, R74, UR16 ;  /* 0x000000104a4a7c20 */ /* 0x000fe20008410000 */
[----:B------:R-:W-:Y:S01]  /*57b0*/  FADD.FTZ R83, R83, R59 ;  /* 0x0000003b53537221 */ /* 0x000fe20000010000 */
[----:B------:R-:W-:Y:S01]  /*57c0*/  FADD.FTZ R77, R61, R77 ;  /* 0x0000004d3d4d7221 */ /* 0x000fe20000010000 */
[----:B------:R-:W-:Y:S01]  /*57d0*/  FFMA.FTZ R78, R73, R61, R78 ;  /* 0x0000003d494e7223 */ /* 0x000fe2000001004e */
[----:B------:R-:W-:Y:S01]  /*57e0*/  FMUL.FTZ R61, R79, R58 ;  /* 0x0000003a4f3d7220 */ /* 0x000fe20000410000 */
[----:B------:R-:W2:Y:S01]  /*57f0*/  LDL.LU R124, [R1+0x250] ;  /* 0x00025000017c7983 */ /* 0x000ea20000300800 */
[----:B------:R-:W-:Y:S01]  /*5800*/  FMUL.FTZ R60, R60, UR16 ;  /* 0x000000103c3c7c20 */ /* 0x000fe20008410000 */
[----:B------:R-:W-:Y:S01]  /*5810*/  FFMA.FTZ R59, R73, R59, R28 ;  /* 0x0000003b493b7223 */ /* 0x000fe2000001001c */
[----:B------:R-:W-:Y:S01]  /*5820*/  FADD.FTZ R77, R77, R61 ;  /* 0x0000003d4d4d7221 */ /* 0x000fe20000010000 */
[----:B------:R-:W-:Y:S01]  /*5830*/  FFMA.FTZ R78, R74, R61, R78 ;  /* 0x0000003d4a4e7223 */ /* 0x000fe2000001004e */
[----:B------:R-:W-:Y:S01]  /*5840*/  FMUL.FTZ R61, R80, R57 ;  /* 0x00000039503d7220 */ /* 0x000fe20000410000 */
[----:B----4-:R-:W-:-:S02]  /*5850*/  FADD.FTZ R28, R82, -UR28 ;  /* 0x8000001c521c7e21 */ /* 0x010fc40008010000 */
[----:B------:R-:W4:Y:S01]  /*5860*/  LDL.LU R82, [R1+0x254] ;  /* 0x0002540001527983 */ /* 0x000f220000300800 */
[----:B------:R-:W-:Y:S01]  /*5870*/  FADD.FTZ R77, R61, R77 ;  /* 0x0000004d3d4d7221 */ /* 0x000fe20000010000 */
[----:B------:R-:W-:Y:S01]  /*5880*/  FFMA.FTZ R78, R60, R61, R78 ;  /* 0x0000003d3c4e7223 */ /* 0x000fe2000001004e */
[----:B------:R-:W-:Y:S01]  /*5890*/  FMUL.FTZ R61, R79, R56 ;  /* 0x000000384f3d7220 */ /* 0x000fe20000410000 */
[----:B------:R-:W-:Y:S01]  /*58a0*/  FMUL.FTZ R73, R28, UR16 ;  /* 0x000000101c497c20 */ /* 0x000fe20008410000 */
[----:B------:R-:W-:Y:S02]  /*58b0*/  FADD.FTZ R28, R125, -UR28 ;  /* 0x8000001c7d1c7e21 */ /* 0x000fe40008010000 */
[----:B------:R-:W4:Y:S01]  /*58c0*/  LDL.LU R125, [R1+0x248] ;  /* 0x00024800017d7983 */ /* 0x000f220000300800 */
[----:B------:R-:W-:Y:S01]  /*58d0*/  FADD.FTZ R77, R77, R61 ;  /* 0x0000003d4d4d7221 */ /* 0x000fe20000010000 */
[----:B------:R-:W-:Y:S01]  /*58e0*/  FFMA.FTZ R78, R73, R61, R78 ;  /* 0x0000003d494e7223 */ /* 0x000fe2000001004e */
[----:B------:R-:W-:Y:S01]  /*58f0*/  FMUL.FTZ R61, R28, UR16 ;  /* 0x000000101c3d7c20 */ /* 0x000fe20008410000 */
[----:B------:R-:W-:Y:S01]  /*5900*/  FADD.FTZ R75, R84, R58 ;  /* 0x0000003a544b7221 */ /* 0x000fe20000010000 */
[----:B------:R-:W-:Y:S01]  /*5910*/  FADD.FTZ R28, R83, R57 ;  /* 0x00000039531c7221 */ /* 0x000fe20000010000 */
[----:B------:R-:W-:Y:S01]  /*5920*/  FFMA.FTZ R60, R60, R57, R59 ;  /* 0x000000393c3c7223 */ /* 0x000fe2000001003b */
[----:B------:R-:W-:Y:S01]  /*5930*/  FFMA.FTZ R58, R74, R58, R29 ;  /* 0x0000003a4a3a7223 */ /* 0x000fe2000001001d */
[----:B------:R-:W-:-:S03]  /*5940*/  FADD.FTZ R75, R75, R56 ;  /* 0x000000384b4b7221 */ /* 0x000fc60000010000 */
[----:B------:R-:W-:Y:S01]  /*5950*/  FFMA.FTZ R58, R73, R56, R58 ;  /* 0x00000038493a7223 */ /* 0x000fe2000001003a */
[----:B---3--:R-:W-:Y:S02]  /*5960*/  FADD.FTZ R56, R81, -UR28 ;  /* 0x8000001c51387e21 */ /* 0x008fe40008010000 */
[----:B------:R-:W3:Y:S01]  /*5970*/  LDL.LU R81, [R1+0x240] ;  /* 0x0002400001517983 */ /* 0x000ee20000300800 */
[----:B--2---:R-:W-:-:S03]  /*5980*/  FADD.FTZ R57, R115, -UR28 ;  /* 0x8000001c73397e21 */ /* 0x004fc60008010000 */
[----:B------:R-:W2:Y:S01]  /*5990*/  LDL.LU R115, [R1+0x24c] ;  /* 0x00024c0001737983 */ /* 0x000ea20000300800 */
[----:B------:R-:W-:Y:S01]  /*59a0*/  FMUL.FTZ R29, R80, R55 ;  /* 0x00000037501d7220 */ /* 0x000fe20000410000 */
[----:B------:R-:W-:-:S03]  /*59b0*/  FMUL.FTZ R62, R79, R54 ;  /* 0x000000364f3e7220 */ /* 0x000fc60000410000 */
[----:B------:R-:W-:Y:S01]  /*59c0*/  FADD.FTZ R77, R29, R77 ;  /* 0x0000004d1d4d7221 */ /* 0x000fe20000010000 */
[----:B------:R-:W-:Y:S01]  /*59d0*/  FFMA.FTZ R78, R61, R29, R78 ;  /* 0x0000001d3d4e7223 */ /* 0x000fe2000001004e */
[----:B------:R-:W-:Y:S01]  /*59e0*/  FMUL.FTZ R29, R57, UR16 ;  /* 0x00000010391d7c20 */ /* 0x000fe20008410000 */
[----:B------:R-:W-:Y:S01]  /*59f0*/  FMUL.FTZ R57, R80, R53 ;  /* 0x0000003550397220 */ /* 0x000fe20000410000 */
[----:B------:R-:W-:Y:S01]  /*5a00*/  FMUL.FTZ R56, R56, UR16 ;  /* 0x0000001038387c20 */ /* 0x000fe20008410000 */
[----:B------:R-:W-:Y:S01]  /*5a10*/  FADD.FTZ R28, R28, R55 ;  /* 0x000000371c1c7221 */ /* 0x000fe20000010000 */
[----:B------:R-:W-:Y:S01]  /*5a20*/  FFMA.FTZ R59, R29, R62, R78 ;  /* 0x0000003e1d3b7223 */ /* 0x000fe2000001004e */
[----:B------:R-:W-:Y:S01]  /*5a30*/  FADD.FTZ R74, R77, R62 ;  /* 0x0000003e4d4a7221 */ /* 0x000fe20000010000 */
[----:B------:R-:W-:Y:S01]  /*5a40*/  FFMA.FTZ R55, R61, R55, R60 ;  /* 0x000000373d377223 */ /* 0x000fe2000001003c */
[----:B------:R-:W-:Y:S01]  /*5a50*/  FADD.FTZ R61, R124, -UR28 ;  /* 0x8000001c7c3d7e21 */ /* 0x000fe20008010000 */
[----:B------:R-:W-:Y:S01]  /*5a60*/  FFMA.FTZ R60, R56, R57, R59 ;  /* 0x00000039383c7223 */ /* 0x000fe2000001003b */
[----:B------:R-:W-:Y:S01]  /*5a70*/  FADD.FTZ R74, R57, R74 ;  /* 0x0000004a394a7221 */ /* 0x000fe20000010000 */
[----:B------:R-:W-:Y:S01]  /*5a80*/  FMUL.FTZ R59, R79, R52 ;  /* 0x000000344f3b7220 */ /* 0x000fe20000410000 */
[----:B------:R-:W-:Y:S01]  /*5a90*/  FADD.FTZ R75, R75, R54 ;  /* 0x000000364b4b7221 */ /* 0x000fe20000010000 */
[----:B------:R-:W-:Y:S01]  /*5aa0*/  FFMA.FTZ R58, R29, R54, R58 ;  /* 0x000000361d3a7223 */ /* 0x000fe2000001003a */
[----:B------:R-:W-:Y:S01]  /*5ab0*/  FMUL.FTZ R57, R61, UR16 ;  /* 0x000000103d397c20 */ /* 0x000fe20008410000 */
[----:B----4-:R-:W-:Y:S01]  /*5ac0*/  FADD.FTZ R54, R82, -UR28 ;  /* 0x8000001c52367e21 */ /* 0x010fe20008010000 */
[----:B------:R-:W-:Y:S01]  /*5ad0*/  FADD.FTZ R74, R74, R59 ;  /* 0x0000003b4a4a7221 */ /* 0x000fe20000010000 */
[----:B------:R-:W-:Y:S01]  /*5ae0*/  FMUL.FTZ R29, R80, R51 ;  /* 0x00000033501d7220 */ /* 0x000fe20000410000 */
[----:B------:R-:W-:Y:S01]  /*5af0*/  FFMA.FTZ R59, R57, R59, R60 ;  /* 0x0000003b393b7223 */ /* 0x000fe2000001003c */
[----:B------:R-:W-:Y:S01]  /*5b00*/  FMUL.FTZ R54, R54, UR16 ;  /* 0x0000001036367c20 */ /* 0x000fe20008410000 */
        /* <DEDUP_REMOVED lines=9> */
[----:B------:R-:W-:Y:S01]  /*5ba0*/  FADD.FTZ R74, R74, R59 ;  /* 0x0000003b4a4a7221 */ /* 0x000fe20000010000 */
[----:B------:R-:W-:Y:S01]  /*5bb0*/  FMUL.FTZ R53, R80, R49 ;  /* 0x0000003150357220 */ /* 0x000fe20000410000 */
[----:B------:R-:W-:Y:S01]  /*5bc0*/  FADD.FTZ R28, R28, R51 ;  /* 0x000000331c1c7221 */ /* 0x000fe20000010000 */
[----:B------:R-:W-:Y:S01]  /*5bd0*/  FFMA.FTZ R59, R29, R59, R56 ;  /* 0x0000003b1d3b7223 */ /* 0x000fe20000010038 */
[----:B------:R-:W-:Y:S01]  /*5be0*/  FFMA.FTZ R55, R54, R51, R55 ;  /* 0x0000003336377223 */ /* 0x000fe20000010037 */
[----:B---3--:R-:W-:Y:S01]  /*5bf0*/  FADD.FTZ R51, R81, -UR28 ;  /* 0x8000001c51337e21 */ /* 0x008fe20008010000 */
[----:B------:R-:W-:Y:S01]  /*5c00*/  FADD.FTZ R74, R53, R74 ;  /* 0x0000004a354a7221 */ /* 0x000fe20000010000 */
[----:B------:R-:W-:Y:S01]  /*5c10*/  FADD.FTZ R75, R75, R50 ;  /* 0x000000324b4b7221 */ /* 0x000fe20000010000 */
[----:B------:R-:W-:Y:S01]  /*5c20*/  FFMA.FTZ R29, R29, R50, R58 ;  /* 0x000000321d1d7223 */ /* 0x000fe2000001003a */
[----:B------:R-:W-:Y:S01]  /*5c30*/  FMUL.FTZ R54, R51, UR16 ;  /* 0x0000001033367c20 */ /* 0x000fe20008410000 */
[----:B------:R-:W-:Y:S01]  /*5c40*/  FADD.FTZ R50, R122, -UR28 ;  /* 0x8000001c7a327e21 */ /* 0x000fe20008010000 */
[----:B------:R-:W-:Y:S01]  /*5c50*/  FADD.FTZ R28, R28, R49 ;  /* 0x000000311c1c7221 */ /* 0x000fe20000010000 */
[----:B------:R-:W-:-:S02]  /*5c60*/  FMUL.FTZ R56, R80, R47 ;  /* 0x0000002f50387220 */ /* 0x000fc40000410000 */
[----:B------:R-:W-:Y:S01]  /*5c70*/  FMUL.FTZ R51, R50, UR16 ;  /* 0x0000001032337c20 */ /* 0x000fe20008410000 */
[----:B------:R-:W-:Y:S01]  /*5c80*/  FMUL.FTZ R50, R79, R46 ;  /* 0x0000002e4f327220 */ /* 0x000fe20000410000 */
[----:B------:R-:W-:Y:S01]  /*5c90*/  FADD.FTZ R75, R75, R48 ;  /* 0x000000304b4b7221 */ /* 0x000fe20000010000 */
[----:B------:R-:W-:Y:S01]  /*5ca0*/  FFMA.FTZ R29, R54, R48, R29 ;  /* 0x00000030361d7223 */ /* 0x000fe2000001001d */
[----:B------:R-:W-:Y:S01]  /*5cb0*/  FADD.FTZ R116, R116, -UR28 ;  /* 0x8000001c74747e21 */ /* 0x000fe20008010000 */
[----:B------:R-:W-:Y:S01]  /*5cc0*/  FADD.FTZ R28, R28, R47 ;  /* 0x0000002f1c1c7221 */ /* 0x000fe20000010000 */
[----:B------:R-:W-:Y:S01]  /*5cd0*/  FADD.FTZ R117, R117, -UR28 ;  /* 0x8000001c75757e21 */ /* 0x000fe20008010000 */
[----:B------:R-:W-:Y:S01]  /*5ce0*/  FADD.FTZ R75, R75, R46 ;  /* 0x0000002e4b4b7221 */ /* 0x000fe20000010000 */
[----:B------:R-:W-:Y:S02]  /*5cf0*/  FADD.FTZ R118, R118, -UR28 ;  /* 0x8000001c76767e21 */ /* 0x000fe40008010000 */
[----:B------:R-:W-:Y:S01]  /*5d00*/  FMUL.FTZ R117, R117, UR16 ;  /* 0x0000001075757c20 */ /* 0x000fe20008410000 */
[----:B------:R-:W-:Y:S01]  /*5d10*/  FADD.FTZ R28, R28, R45 ;  /* 0x0000002d1c1c7221 */ /* 0x000fe20000010000 */
[----:B------:R-:W-:Y:S01]  /*5d20*/  FADD.FTZ R119, R119, -UR28 ;  /* 0x8000001c77777e21 */ /* 0x000fe20008010000 */
[----:B------:R-:W-:Y:S01]  /*5d30*/  FADD.FTZ R75, R75, R44 ;  /* 0x0000002c4b4b7221 */ /* 0x000fe20000010000 */
[----:B------:R-:W-:-:S02]  /*5d40*/  FADD.FTZ R110, R110, -UR28 ;  /* 0x8000001c6e6e7e21 */ /* 0x000fc40008010000 */
[----:B------:R-:W-:Y:S01]  /*5d50*/  FMUL.FTZ R119, R119, UR16 ;  /* 0x0000001077777c20 */ /* 0x000fe20008410000 */
[----:B------:R-:W-:Y:S01]  /*5d60*/  FADD.FTZ R28, R28, R43 ;  /* 0x0000002b1c1c7221 */ /* 0x000fe20000010000 */
[----:B------:R-:W-:Y:S01]  /*5d70*/  FADD.FTZ R111, R111, -UR28 ;  /* 0x8000001c6f6f7e21 */ /* 0x000fe20008010000 */
[----:B------:R-:W-:Y:S01]  /*5d80*/  FADD.FTZ R75, R75, R42 ;  /* 0x0000002a4b4b7221 */ /* 0x000fe20000010000 */
[----:B------:R-:W-:Y:S02]  /*5d90*/  FADD.FTZ R105, R105, -UR28 ;  /* 0x8000001c69697e21 */ /* 0x000fe40008010000 */
[----:B------:R-:W-:Y:S01]  /*5da0*/  FMUL.FTZ R111, R111, UR16 ;  /* 0x000000106f6f7c20 */ /* 0x000fe20008410000 */
[----:B------:R-:W-:Y:S01]  /*5db0*/  FADD.FTZ R106, R106, -UR28 ;  /* 0x8000001c6a6a7e21 */ /* 0x000fe20008010000 */
[----:B------:R-:W-:Y:S01]  /*5dc0*/  FMUL.FTZ R105, R105, UR16 ;  /* 0x0000001069697c20 */ /* 0x000fe20008410000 */
[----:B------:R-:W-:Y:S01]  /*5dd0*/  FADD.FTZ R28, R28, R41 ;  /* 0x000000291c1c7221 */ /* 0x000fe20000010000 */
[----:B------:R-:W-:Y:S01]  /*5de0*/  FADD.FTZ R75, R75, R40 ;  /* 0x000000284b4b7221 */ /* 0x000fe20000010000 */
[----:B------:R-:W-:Y:S01]  /*5df0*/  FADD.FTZ R103, R103, -UR28 ;  /* 0x8000001c67677e21 */ /* 0x000fe20008010000 */
[----:B------:R-:W-:-:S03]  /*5e00*/  FADD.FTZ R104, R104, -UR28 ;  /* 0x8000001c68687e21 */ /* 0x000fc60008010000 */
        /* <DEDUP_REMOVED lines=9> */
[----:B------:R-:W-:Y:S01]  /*5ea0*/  FADD.FTZ R96, R96, -UR28 ;  /* 0x8000001c60607e21 */ /* 0x000fe20008010000 */
[----:B------:R-:W-:Y:S01]  /*5eb0*/  FADD.FTZ R28, R28, R35 ;  /* 0x000000231c1c7221 */ /* 0x000fe20000010000 */
[----:B------:R-:W-:Y:S01]  /*5ec0*/  FADD.FTZ R75, R75, R34 ;  /* 0x000000224b4b7221 */ /* 0x000fe20000010000 */
[----:B------:R-:W-:Y:S01]  /*5ed0*/  FADD.FTZ R88, R88, -UR28 ;  /* 0x8000001c58587e21 */ /* 0x000fe20008010000 */
[----:B------:R-:W-:Y:S01]  /*5ee0*/  FADD.FTZ R89, R89, -UR28 ;  /* 0x8000001c59597e21 */ /* 0x000fe20008010000 */
[----:B------:R-:W-:Y:S01]  /*5ef0*/  FADD.FTZ R28, R28, R33 ;  /* 0x000000211c1c7221 */ /* 0x000fe20000010000 */
[----:B------:R-:W-:Y:S01]  /*5f00*/  FADD.FTZ R75, R75, R32 ;  /* 0x000000204b4b7221 */ /* 0x000fe20000010000 */
[----:B------:R-:W-:Y:S01]  /*5f10*/  FADD.FTZ R86, R86, -UR28 ;  /* 0x8000001c56567e21 */ /* 0x000fe20008010000 */
[----:B------:R-:W-:-:S03]  /*5f20*/  FADD.FTZ R87, R87, -UR28 ;  /* 0x8000001c57577e21 */ /* 0x000fc60008010000 */
[----:B------:R-:W-:Y:S01]  /*5f30*/  FMUL.FTZ R86, R86, UR16 ;  /* 0x0000001056567c20 */ /* 0x000fe20008410000 */
[----:B------:R-:W-:Y:S01]  /*5f40*/  FADD.FTZ R69, R69, -UR28 ;  /* 0x8000001c45457e21 */ /* 0x000fe20008010000 */
[----:B------:R-:W-:Y:S01]  /*5f50*/  FADD.FTZ R70, R70, -UR28 ;  /* 0x8000001c46467e21 */ /* 0x000fe20008010000 */
[----:B------:R-:W-:-:S03]  /*5f60*/  FADD.FTZ R90, R90, -UR28 ;  /* 0x8000001c5a5a7e21 */ /* 0x000fc60008010000 */
[----:B------:R-:W-:Y:S01]  /*5f70*/  FMUL.FTZ R70, R70, UR16 ;  /* 0x0000001046467c20 */ /* 0x000fe20008410000 */
[----:B------:R-:W-:Y:S01]  /*5f80*/  FMUL.FTZ R90, R90, UR16 ;  /* 0x000000105a5a7c20 */ /* 0x000fe20008410000 */
[----:B------:R-:W-:Y:S01]  /*5f90*/  FADD.FTZ R91, R91, -UR28 ;  /* 0x8000001c5b5b7e21 */ /* 0x000fe20008010000 */
[----:B------:R-:W-:-:S03]  /*5fa0*/  FADD.FTZ R98, R98, -UR28 ;  /* 0x8000001c62627e21 */ /* 0x000fc60008010000 */
[----:B------:R-:W-:Y:S01]  /*5fb0*/  FMUL.FTZ R91, R91, UR16 ;  /* 0x000000105b5b7c20 */ /* 0x000fe20008410000 */
        /* <DEDUP_REMOVED lines=13> */
[----:B------:R-:W-:Y:S01]  /*6090*/  FADD.FTZ R7, R7, -UR28 ;  /* 0x8000001c07077e21 */ /* 0x000fe20008010000 */
[----:B--2---:R-:W-:-:S04]  /*60a0*/  FADD.FTZ R52, R115, -UR28 ;  /* 0x8000001c73347e21 */ /* 0x004fc80008010000 */
[----:B------:R-:W-:-:S04]  /*60b0*/  FMUL.FTZ R52, R52, UR16 ;  /* 0x0000001034347c20 */ /* 0x000fc80008410000 */
[C---:B------:R-:W-:Y:S01]  /*60c0*/  FFMA.FTZ R59, R52.reuse, R53, R59 ;  /* 0x00000035343b7223 */ /* 0x040fe2000001003b */
[----:B------:R-:W-:Y:S01]  /*60d0*/  FMUL.FTZ R53, R79, R48 ;  /* 0x000000304f357220 */ /* 0x000fe20000410000 */
[----:B------:R-:W-:Y:S01]  /*60e0*/  FFMA.FTZ R52, R52, R49, R55 ;  /* 0x0000003134347223 */ /* 0x000fe20000010037 */
[----:B------:R-:W-:Y:S02]  /*60f0*/  FADD.FTZ R49, R120, -UR28 ;  /* 0x8000001c78317e21 */ /* 0x000fe40008010000 */
[----:B------:R-:W-:Y:S01]  /*6100*/  FADD.FTZ R57, R74, R53 ;  /* 0x000000354a397221 */ /* 0x000fe20000010000 */
[----:B------:R-:W-:Y:S01]  /*6110*/  FFMA.FTZ R58, R54, R53, R59 ;  /* 0x00000035363a7223 */ /* 0x000fe2000001003b */
[----:B------:R-:W-:Y:S01]  /*6120*/  FMUL.FTZ R49, R49, UR16 ;  /* 0x0000001031317c20 */ /* 0x000fe20008410000 */
[----:B------:R-:W-:Y:S01]  /*6130*/  FADD.FTZ R48, R121, -UR28 ;  /* 0x8000001c79307e21 */ /* 0x000fe20008010000 */
[----:B------:R-:W-:Y:S01]  /*6140*/  FADD.FTZ R57, R56, R57 ;  /* 0x0000003938397221 */ /* 0x000fe20000010000 */
[----:B------:R-:W-:-:S02]  /*6150*/  FFMA.FTZ R58, R51, R56, R58 ;  /* 0x00000038333a7223 */ /* 0x000fc4000001003a */
[----:B------:R-:W-:Y:S01]  /*6160*/  FMUL.FTZ R53, R48, UR16 ;  /* 0x0000001030357c20 */ /* 0x000fe20008410000 */
[----:B------:R-:W-:Y:S01]  /*6170*/  FADD.FTZ R57, R57, R50 ;  /* 0x0000003239397221 */ /* 0x000fe20000010000 */
[----:B------:R-:W-:Y:S01]  /*6180*/  FFMA.FTZ R58, R49, R50, R58 ;  /* 0x00000032313a7223 */ /* 0x000fe2000001003a */
[----:B------:R-:W-:Y:S01]  /*6190*/  FMUL.FTZ R50, R80, R45 ;  /* 0x0000002d50327220 */ /* 0x000fe20000410000 */
[----:B------:R-:W-:Y:S01]  /*61a0*/  FFMA.FTZ R52, R51, R47, R52 ;  /* 0x0000002f33347223 */ /* 0x000fe20000010034 */
[----:B------:R-:W-:Y:S01]  /*61b0*/  FMUL.FTZ R48, R79, R44 ;  /* 0x0000002c4f307220 */ /* 0x000fe20000410000 */
[----:B------:R-:W-:Y:S01]  /*61c0*/  FMUL.FTZ R47, R116, UR16 ;  /* 0x00000010742f7c20 */ /* 0x000fe20008410000 */
[----:B------:R-:W-:Y:S01]  /*61d0*/  FADD.FTZ R57, R50, R57 ;  /* 0x0000003932397221 */ /* 0x000fe20000010000 */
[----:B------:R-:W-:Y:S01]  /*61e0*/  FFMA.FTZ R58, R53, R50, R58 ;  /* 0x00000032353a7223 */ /* 0x000fe2000001003a */
[----:B------:R-:W-:Y:S01]  /*61f0*/  FFMA.FTZ R29, R49, R46, R29 ;  /* 0x0000002e311d7223 */ /* 0x000fe2000001001d */
[----:B------:R-:W-:Y:S01]  /*6200*/  FMUL.FTZ R46, R80, R43 ;  /* 0x0000002b502e7220 */ /* 0x000fe20000410000 */
        /* <DEDUP_REMOVED lines=8> */
[----:B------:R-:W-:-:S02]  /*6290*/  FMUL.FTZ R44, R80, R41 ;  /* 0x00000029502c7220 */ /* 0x000fc40000410000 */
        /* <DEDUP_REMOVED lines=8> */
[----:B------:R-:W-:Y:S02]  /*6320*/  FMUL.FTZ R42, R80, R39 ;  /* 0x00000027502a7220 */ /* 0x000fe40000410000 */
[----:B------:R-:W-:Y:S01]  /*6330*/  FADD.FTZ R57, R57, R44 ;  /* 0x0000002c39397221 */ /* 0x000fe20000010000 */
[----:B------:R-:W-:-:S03]  /*6340*/  FFMA.FTZ R58, R43, R44, R58 ;  /* 0x0000002c2b3a7223 */ /* 0x000fc6000001003a */
[----:B------:R-:W-:Y:S01]  /*6350*/  FADD.FTZ R57, R42, R57 ;  /* 0x000000392a397221 */ /* 0x000fe20000010000 */
[----:B------:R-:W-:Y:S01]  /*6360*/  FFMA.FTZ R58, R111, R42, R58 ;  /* 0x0000002a6f3a7223 */ /* 0x000fe2000001003a */
[----:B------:R-:W-:Y:S01]  /*6370*/  FMUL.FTZ R42, R79, R38 ;  /* 0x000000264f2a7220 */ /* 0x000fe20000410000 */
[----:B------:R-:W-:Y:S01]  /*6380*/  FFMA.FTZ R52, R119, R41, R52 ;  /* 0x0000002977347223 */ /* 0x000fe20000010034 */
        /* <DEDUP_REMOVED lines=14> */
[----:B------:R-:W-:Y:S02]  /*6470*/  FADD.FTZ R57, R38, R57 ;  /* 0x0000003926397221 */ /* 0x000fe40000010000 */
[----:B------:R-:W-:Y:S01]  /*6480*/  FFMA.FTZ R58, R39, R38, R58 ;  /* 0x00000026273a7223 */ /* 0x000fe2000001003a */
[----:B------:R-:W-:Y:S01]  /*6490*/  FMUL.FTZ R38, R79, R34 ;  /* 0x000000224f267220 */ /* 0x000fe20000410000 */
[----:B------:R-:W-:Y:S01]  /*64a0*/  FFMA.FTZ R52, R41, R37, R52 ;  /* 0x0000002529347223 */ /* 0x000fe20000010034 */
[----:B------:R-:W-:Y:S01]  /*64b0*/  FFMA.FTZ R29, R103, R36, R29 ;  /* 0x00000024671d7223 */ /* 0x000fe2000001001d */
[----:B------:R-:W-:Y:S01]  /*64c0*/  FMUL.FTZ R36, R80, R33 ;  /* 0x0000002150247220 */ /* 0x000fe20000410000 */
[----:B------:R-:W-:Y:S01]  /*64d0*/  FADD.FTZ R57, R57, R38 ;  /* 0x0000002639397221 */ /* 0x000fe20000010000 */
[----:B------:R-:W-:Y:S01]  /*64e0*/  FFMA.FTZ R58, R97, R38, R58 ;  /* 0x00000026613a7223 */ /* 0x000fe2000001003a */
[----:B------:R-:W-:Y:S01]  /*64f0*/  FMUL.FTZ R37, R102, UR16 ;  /* 0x0000001066257c20 */ /* 0x000fe20008410000 */
[----:B------:R-:W-:Y:S01]  /*6500*/  FFMA.FTZ R52, R39, R35, R52 ;  /* 0x0000002327347223 */ /* 0x000fe20000010034 */
[----:B------:R-:W-:Y:S01]  /*6510*/  FADD.FTZ R57, R36, R57 ;  /* 0x0000003924397221 */ /* 0x000fe20000010000 */
[----:B------:R-:W-:Y:S01]  /*6520*/  FMUL.FTZ R35, R94, UR16 ;  /* 0x000000105e237c20 */ /* 0x000fe20008410000 */
        /* <DEDUP_REMOVED lines=17> */
[----:B------:R-:W-:-:S02]  /*6640*/  FADD.FTZ R29, R28, R31 ;  /* 0x0000001f1c1d7221 */ /* 0x000fc40000010000 */
[----:B------:R-:W-:Y:S01]  /*6650*/  FADD.FTZ R36, R37, R36 ;  /* 0x0000002425247221 */ /* 0x000fe20000010000 */
        /* <DEDUP_REMOVED lines=33> */
[----:B------:R-:W-:-:S04]  /*6870*/  FMUL.FTZ R28, R79, R100 ;  /* 0x000000644f1c7220 */ /* 0x000fc80000410000 */
[----:B------:R-:W-:Y:S01]  /*6880*/  FADD.FTZ R37, R37, R28 ;  /* 0x0000001c25257221 */ /* 0x000fe20000010000 */
[----:B------:R-:W-:Y:S01]  /*6890*/  FFMA.FTZ R30, R29, R28, R30 ;  /* 0x0000001c1d1e7223 */ /* 0x000fe2000001001e */
[----:B------:R-:W-:Y:S01]  /*68a0*/  FMUL.FTZ R28, R80, R101 ;  /* 0x00000065501c7220 */ /* 0x000fe20000410000 */
[----:B------:R-:W-:Y:S01]  /*68b0*/  FMUL.FTZ R32, R79, R108 ;  /* 0x0000006c4f207220 */ /* 0x000fe20000410000 */
[----:B------:R-:W-:Y:S02]  /*68c0*/  FFMA.FTZ R71, R90, R92, R71 ;  /* 0x0000005c5a477223 */ /* 0x000fe40000010047 */
[----:B------:R-:W-:Y:S01]  /*68d0*/  FADD.FTZ R37, R28, R37 ;  /* 0x000000251c257221 */ /* 0x000fe20000010000 */
[----:B------:R-:W-:Y:S01]  /*68e0*/  FFMA.FTZ R30, R99, R28, R30 ;  /* 0x0000001c631e7223 */ /* 0x000fe2000001001e */
[----:B------:R-:W-:Y:S01]  /*68f0*/  FADD.FTZ R28, R123, -UR28 ;  /* 0x8000001c7b1c7e21 */ /* 0x000fe20008010000 */
[----:B------:R-:W-:Y:S01]  /*6900*/  FFMA.FTZ R71, R29, R100, R71 ;  /* 0x000000641d477223 */ /* 0x000fe20000010047 */
[----:B------:R-:W-:Y:S01]  /*6910*/  FADD.FTZ R37, R37, R32 ;  /* 0x0000002025257221 */ /* 0x000fe20000010000 */
[----:B------:R-:W-:Y:S01]  /*6920*/  FFMA.FTZ R32, R107, R32, R30 ;  /* 0x000000206b207223 */ /* 0x000fe2000001001e */
[----:B------:R-:W-:Y:S01]  /*6930*/  FADD.FTZ R33, R33, R92 ;  /* 0x0000005c21217221 */ /* 0x000fe20000010000 */
[----:B------:R-:W-:Y:S01]  /*6940*/  FMUL.FTZ R30, R80, R109 ;  /* 0x0000006d501e7220 */ /* 0x000fe20000410000 */
[----:B------:R-:W-:Y:S01]  /*6950*/  FMUL.FTZ R29, R28, UR16 ;  /* 0x000000101c1d7c20 */ /* 0x000fe20008410000 */
[----:B------:R-:W-:Y:S01]  /*6960*/  FFMA.FTZ R31, R34, R68, R31 ;  /* 0x00000044221f7223 */ /* 0x000fe2000001001f */
[----:B------:R-:W-:Y:S01]  /*6970*/  FADD.FTZ R33, R33, R100 ;  /* 0x0000006421217221 */ /* 0x000fe20000010000 */
[----:B------:R-:W-:Y:S01]  /*6980*/  FADD.FTZ R37, R30, R37 ;  /* 0x000000251e257221 */ /* 0x000fe20000010000 */
[----:B------:R-:W-:Y:S01]  /*6990*/  FFMA.FTZ R32, R29, R30, R32 ;  /* 0x0000001e1d207223 */ /* 0x000fe20000010020 */
[----:B------:R-:W-:Y:S01]  /*69a0*/  FFMA.FTZ R70, R70, R72, R31 ;  /* 0x0000004846467223 */ /* 0x000fe2000001001f */
[----:B------:R-:W-:Y:S01]  /*69b0*/  FMUL.FTZ R30, R79, R113 ;  /* 0x000000714f1e7220 */ /* 0x000fe20000410000 */
        /* <DEDUP_REMOVED lines=11> */
[----:B------:R-:W-:Y:S01]  /*6a70*/  FFMA.FTZ R29, R29, R109, R70 ;  /* 0x0000006d1d1d7223 */ /* 0x000fe20000010046 */
        /* <DEDUP_REMOVED lines=15> */
[----:B------:R-:W-:Y:S01]  /*6b70*/  FADD.FTZ R10, R10, -UR28 ;  /* 0x8000001c0a0a7e21 */ /* 0x000fe20008010000 */
[----:B------:R-:W-:Y:S01]  /*6b80*/  FADD.FTZ R0, R0, R101 ;  /* 0x0000006500007221 */ /* 0x000fe20000010000 */
[----:B------:R-:W-:Y:S01]  /*6b90*/  FFMA.FTZ R112, R3, R5, R112 ;  /* 0x0000000503707223 */ /* 0x000fe20000010070 */
[----:B------:R-:W-:Y:S01]  /*6ba0*/  FADD.FTZ R39, R2, R39 ;  /* 0x0000002702277221 */ /* 0x000fe20000010000 */
[----:B------:R-:W-:Y:S01]  /*6bb0*/  FFMA.FTZ R30, R7, R2, R30 ;  /* 0x00000002071e7223 */ /* 0x000fe2000001001e */
[----:B------:R-:W-:Y:S01]  /*6bc0*/  FMUL.FTZ R2, R79, R12 ;  /* 0x0000000c4f027220 */ /* 0x000fe20000410000 */
[----:B------:R-:W-:Y:S01]  /*6bd0*/  FMUL.FTZ R3, R10, UR16 ;  /* 0x000000100a037c20 */ /* 0x000fe20008410000 */
[----:B------:R-:W-:Y:S01]  /*6be0*/  FADD.FTZ R31, R0, R109 ;  /* 0x0000006d001f7221 */ /* 0x000fe20000010000 */
[----:B------:R-:W-:Y:S01]  /*6bf0*/  FADD.FTZ R11, R11, -UR28 ;  /* 0x8000001c0b0b7e21 */ /* 0x000fe20008010000 */
        /* <DEDUP_REMOVED lines=60> */
.L_x_1546:
[----:B------:R-:W2:Y:S01]  /*6fc0*/  LDL.LU R28, [R1+0x258] ;  /* 0x00025800011c7983 */ /* 0x000ea20000300800 */
[----:B-----5:R-:W-:-:S03]  /*6fd0*/  FADD.FTZ R77, R81, -UR28 ;  /* 0x8000001c514d7e21 */ /* 0x020fc60008010000 */
[----:B------:R0:W-:Y:S04]  /*6fe0*/  STL [R1+0x2a4], R66 ;  /* 0x0002a44201007387 */ /* 0x0001e80000100800 */
[----:B------:R-:W-:Y:S04]  /*6ff0*/  STL [R1+0x29c], R64 ;  /* 0x00029c4001007387 */ /* 0x000fe80000100800 */
[----:B------:R1:W-:Y:S04]  /*7000*/  STL [R1+0x2ac], R85 ;  /* 0x0002ac5501007387 */ /* 0x0003e80000100800 */
[----:B0-----:R-:W3:Y:S04]  /*7010*/  LDL.LU R66, [R1+0x27c] ;  /* 0x00027c0001427983 */ /* 0x001ee80000300800 */
[----:B------:R0:W-:Y:S04]  /*7020*/  STL [R1+0x2a8], R67 ;  /* 0x0002a84301007387 */ /* 0x0001e80000100800 */
[----:B-1----:R-:W4:Y:S04]  /*7030*/  LDL.LU R85, [R1+0x280] ;  /* 0x0002800001557983 */ /* 0x002f280000300800 */
[----:B------:R1:W-:Y:S04]  /*7040*/  STL [R1+0x2a0], R65 ;  /* 0x0002a04101007387 */ /* 0x0003e80000100800 */
[----:B0-----:R-:W4:Y:S04]  /*7050*/  LDL.LU R67, [R1+0x288] ;  /* 0x0002880001437983 */ /* 0x001f280000300800 */
[----:B-1----:R-:W4:Y:S01]  /*7060*/  LDL.LU R65, [R1+0x270] ;  /* 0x0002700001417983 */ /* 0x002f220000300800 */
        /* <DEDUP_REMOVED lines=25> */
[----:B------:R-:W-:Y:S01]  /*7200*/  FADD.FTZ R83, R115, -UR28 ;  /* 0x8000001c73537e21 */ /* 0x000fe20008010000 */
[----:B------:R-:W-:Y:S02]  /*7210*/  FADD.FTZ R76, RZ, R76 ;  /* 0x0000004cff4c7221 */ /* 0x000fe40000010000 */
[----:B------:R-:W-:Y:S01]  /*7220*/  FMUL.FTZ R84, R80, R77 ;  /* 0x0000004d50547220 */ /* 0x000fe20000410000 */
[----:B------:R-:W-:-:S03]  /*7230*/  FMUL.FTZ R83, R83, UR16 ;  /* 0x0000001053537c20 */ /* 0x000fc60008410000 */
        /* <DEDUP_REMOVED lines=14> */
[----:B------:R-:W2:Y:S01]  /*7320*/  LDL.LU R115, [R1+0x264] ;  /* 0x0002640001737983 */ /* 0x000ea20000300800 */
[----:B------:R-:W-:Y:S01]  /*7330*/  FFMA.FTZ R28, R83, R82, R28 ;  /* 0x00000052531c7223 */ /* 0x000fe2000001001c */
[----:B------:R-:W-:-:S04]  /*7340*/  FADD.FTZ R64, R76, R82 ;  /* 0x000000524c407221 */ /* 0x000fc80000010000 */
[----:B------:R0:W-:Y:S02]  /*7350*/  STL [R1+0x230], R28 ;  /* 0x0002301c01007387 */ /* 0x0001e40000100800 */
[----:B0-----:R-:W-:-:S04]  /*7360*/  FFMA.FTZ R28, R80, R84, R27 ;  /* 0x00000054501c7223 */ /* 0x001fc8000001001b */
        /* <DEDUP_REMOVED lines=8> */
[----:B------:R-:W-:-:S04]  /*73f0*/  FADD.FTZ R76, R124, -UR28 ;  /* 0x8000001c7c4c7e21 */ /* 0x000fc80008010000 */
[----:B------:R-:W-:Y:S01]  /*7400*/  FMUL.FTZ R124, R76, UR16 ;  /* 0x000000104c7c7c20 */ /* 0x000fe20008410000 */
[----:B---3--:R-:W-:Y:S02]  /*7410*/  FADD.FTZ R76, R66, -UR28 ;  /* 0x8000001c424c7e21 */ /* 0x008fe40008010000 */
[----:B------:R-:W3:Y:S01]  /*7420*/  LDL.LU R66, [R1+0x284] ;  /* 0x0002840001427983 */ /* 0x000ee20000300800 */
[----:B------:R-:W-:Y:S01]  /*7430*/  FFMA.FTZ R29, R84, R75, R29 ;  /* 0x0000004b541d7223 */ /* 0x000fe2000001001d */
[----:B------:R-:W-:-:S04]  /*7440*/  FADD.FTZ R77, RZ, R77 ;  /* 0x0000004dff4d7221 */ /* 0x000fc80000010000 */
[----:B------:R0:W-:Y:S01]  /*7450*/  STL [R1+0x228], R29 ;  /* 0x0002281d01007387 */ /* 0x0001e20000100800 */
[----:B------:R-:W-:-:S03]  /*7460*/  FMUL.FTZ R28, R80, R75 ;  /* 0x0000004b501c7220 */ /* 0x000fc60000410000 */
[----:B------:R1:W-:Y:S01]  /*7470*/  STL [R1+0x234], R64 ;  /* 0x0002344001007387 */ /* 0x0003e20000100800 */
[----:B0-----:R-:W-:Y:S01]  /*7480*/  FFMA.FTZ R29, R79, R124, R26 ;  /* 0x0000007c4f1d7223 */ /* 0x001fe2000001001a */
[----:B-1----:R-:W-:-:S03]  /*7490*/  FADD.FTZ R64, R77, R75 ;  /* 0x0000004b4d407221 */ /* 0x002fc60000010000 */
[----:B------:R-:W-:-:S06]  /*74a0*/  FMUL.FTZ R75, R29, -1.4426950216293334961 ;  /* 0xbfb8aa3b1d4b7820 */ /* 0x000fcc0000410000 */
[----:B------:R-:W0:Y:S02]  /*74b0*/  MUFU.EX2 R75, R75 ;  /* 0x0000004b004b7308 */ /* 0x000e240000000800 */
[----:B0-----:R-:W-:-:S06]  /*74c0*/  FADD.FTZ R75, R75, 1 ;  /* 0x3f8000004b4b7421 */ /* 0x001fcc0000010000 */
[----:B------:R-:W0:Y:S01]  /*74d0*/  MUFU.RCP R75, R75 ;  /* 0x0000004b004b7308 */ /* 0x000e220000001000 */
[----:B------:R-:W-:Y:S01]  /*74e0*/  FMUL.FTZ R82, R79, R82 ;  /* 0x000000524f527220 */ /* 0x000fe20000410000 */
[----:B------:R1:W-:Y:S03]  /*74f0*/  STL [R1+0x22c], R64 ;  /* 0x00022c4001007387 */ /* 0x0003e60000100800 */
[----:B------:R-:W-:Y:S01]  /*7500*/  FFMA.FTZ R78, R83, R82, R78 ;  /* 0x00000052534e7223 */ /* 0x000fe2000001004e */
[----:B0-----:R-:W-:-:S03]  /*7510*/  FMUL.FTZ R74, R75, R74 ;  /* 0x0000004a4b4a7220 */ /* 0x001fc60000410000 */
[----:B-1----:R-:W-:Y:S01]  /*7520*/  FFMA.FTZ R64, R84, R28, R78 ;  /* 0x0000001c54407223 */ /* 0x002fe2000001004e */
[----:B------:R-:W-:Y:S01]  /*7530*/  FADD.FTZ R75, -R75, 1 ;  /* 0x3f8000004b4b7421 */ /* 0x000fe20000010100 */
[----:B------:R-:W-:Y:S01]  /*7540*/  FADD.FTZ R125, R81, R82 ;  /* 0x00000052517d7221 */ /* 0x000fe20000010000 */
[----:B------:R-:W2:Y:S02]  /*7550*/  LDL.LU R83, [R1+0x250] ;  /* 0x0002500001537983 */ /* 0x000ea40000300800 */
[----:B------:R-:W-:Y:S02]  /*7560*/  FFMA.FTZ R29, R29, R75, 1 ;  /* 0x3f8000001d1d7423 */ /* 0x000fe4000001004b */
[----:B------:R0:W-:Y:S02]  /*7570*/  STL [R1+0x224], R64 ;  /* 0x0002244001007387 */ /* 0x0001e40000100800 */
[----:B------:R-:W-:Y:S02]  /*7580*/  FMUL.FTZ R29, R74, R29 ;  /* 0x0000001d4a1d7220 */ /* 0x000fe40000410000 */
[----:B------:R-:W2:Y:S01]  /*7590*/  LDL.LU R82, [R1+0x268] ;  /* 0x0002680001527983 */ /* 0x000ea20000300800 */
[----:B0-----:R-:W-:-:S04]  /*75a0*/  FMUL.FTZ R64, R76, UR16 ;  /* 0x000000104c407c20 */ /* 0x001fc80008410000 */
[----:B------:R-:W-:-:S04]  /*75b0*/  FFMA.FTZ R74, R80, R64, R27 ;  /* 0x00000040504a7223 */ /* 0x000fc8000001001b */
[----:B------:R-:W-:-:S06]  /*75c0*/  FMUL.FTZ R75, R74, -1.4426950216293334961 ;  /* 0xbfb8aa3b4a4b7820 */ /* 0x000fcc0000410000 */
[----:B------:R-:W0:Y:S02]  /*75d0*/  MUFU.EX2 R75, R75 ;  /* 0x0000004b004b7308 */ /* 0x000e240000000800 */
[----:B0-----:R-:W-:-:S06]  /*75e0*/  FADD.FTZ R75, R75, 1 ;  /* 0x3f8000004b4b7421 */ /* 0x001fcc0000010000 */
[----:B------:R-:W0:Y:S01]  /*75f0*/  MUFU.RCP R75, R75 ;  /* 0x0000004b004b7308 */ /* 0x000e220000001000 */
[----:B----4-:R-:W-:Y:S01]  /*7600*/  FADD.FTZ R76, R85, -UR28 ;  /* 0x8000001c554c7e21 */ /* 0x010fe20008010000 */
[----:B------:R1:W-:Y:S04]  /*7610*/  STL [R1+0x21c], R64 ;  /* 0x00021c4001007387 */ /* 0x0003e80000100800 */
[----:B------:R-:W4:Y:S01]  /*7620*/  LDL.LU R85, [R1+0x28c] ;  /* 0x00028c0001557983 */ /* 0x000f220000300800 */
        /* <DEDUP_REMOVED lines=10> */
[----:B------:R-:W-:Y:S02]  /*76d0*/  FADD.FTZ R76, R67, -UR28 ;  /* 0x8000001c434c7e21 */ /* 0x000fe40008010000 */
[----:B------:R-:W2:Y:S04]  /*76e0*/  LDL.LU R67, [R1+0x278] ;  /* 0x0002780001437983 */ /* 0x000ea80000300800 */
[----:B------:R1:W-:Y:S02]  /*76f0*/  STL [R1+0x218], R64 ;  /* 0x0002184001007387 */ /* 0x0003e40000100800 */
[----:B-1----:R-:W-:Y:S01]  /*7700*/  FMUL.FTZ R64, R76, UR16 ;  /* 0x000000104c407c20 */ /* 0x002fe20008410000 */
[C---:B0-----:R-:W-:Y:S01]  /*7710*/  FMUL.FTZ R62, R75.reuse, R62 ;  /* 0x0000003e4b3e7220 */ /* 0x041fe20000410000 */
[----:B------:R-:W-:-:S03]  /*7720*/  FADD.FTZ R75, -R75, 1 ;  /* 0x3f8000004b4b7421 */ /* 0x000fc60000010100 */
[----:B------:R0:W-:Y:S01]  /*7730*/  STL [R1+0x214], R64 ;  /* 0x0002144001007387 */ /* 0x0001e20000100800 */
[----:B------:R-:W-:Y:S01]  /*7740*/  FFMA.FTZ R75, R74, R75, 1 ;  /* 0x3f8000004a4b7423 */ /* 0x000fe2000001004b */
[----:B------:R-:W-:Y:S02]  /*7750*/  FFMA.FTZ R74, R80, R64, R27 ;  /* 0x00000040504a7223 */ /* 0x000fe4000001001b */
[----:B0-----:R-:W2:Y:S01]  /*7760*/  LDL.LU R64, [R1+0x290] ;  /* 0x0002900001407983 */ /* 0x001ea20000300800 */
[----:B---3--:R-:W-:-:S03]  /*7770*/  FADD.FTZ R76, R66, -UR28 ;  /* 0x8000001c424c7e21 */ /* 0x008fc60008010000 */
[----:B------:R-:W3:Y:S01]  /*7780*/  LDL.LU R66, [R1+0x294] ;  /* 0x0002940001427983 */ /* 0x000ee20000300800 */
        /* <DEDUP_REMOVED lines=19> */
[----:B----4-:R-:W-:-:S04]  /*78c0*/  FADD.FTZ R76, R85, -UR28 ;  /* 0x8000001c554c7e21 */ /* 0x010fc80008010000 */
[----:B------:R-:W-:Y:S01]  /*78d0*/  FMUL.FTZ R85, R76, UR16 ;  /* 0x000000104c557c20 */ /* 0x000fe20008410000 */
[----:B------:R-:W-:-:S03]  /*78e0*/  FMUL.FTZ R60, R60, R75 ;  /* 0x0000004b3c3c7220 */ /* 0x000fc60000410000 */
[----:B------:R-:W-:-:S04]  /*78f0*/  FFMA.FTZ R74, R80, R85, R27 ;  /* 0x00000055504a7223 */ /* 0x000fc8000001001b */
[----:B------:R-:W-:-:S06]  /*7900*/  FMUL.FTZ R75, R74, -1.4426950216293334961 ;  /* 0xbfb8aa3b4a4b7820 */ /* 0x000fcc0000410000 */
[----:B------:R-:W0:Y:S01]  /*7910*/  MUFU.EX2 R75, R75 ;  /* 0x0000004b004b7308 */ /* 0x000e220000000800 */
[----:B--2---:R-:W-:-:S04]  /*7920*/  FADD.FTZ R76, R67, -UR28 ;  /* 0x8000001c434c7e21 */ /* 0x004fc80008010000 */
[----:B------:R-:W-:Y:S01]  /*7930*/  FMUL.FTZ R67, R76, UR16 ;  /* 0x000000104c437c20 */ /* 0x000fe20008410000 */
        /* <DEDUP_REMOVED lines=8> */
[----:B------:R-:W0:Y:S01]  /*79c0*/  MUFU.EX2 R75, R75 ;  /* 0x0000004b004b7308 */ /* 0x000e220000000800 */
[----:B---3--:R-:W-:-:S04]  /*79d0*/  FADD.FTZ R76, R66, -UR28 ;  /* 0x8000001c424c7e21 */ /* 0x008fc80008010000 */
[----:B------:R-:W-:Y:S01]  /*79e0*/  FMUL.FTZ R66, R76, UR16 ;  /* 0x000000104c427c20 */ /* 0x000fe20008410000 */
[----:B------:R-:W-:-:S04]  /*79f0*/  FADD.FTZ R76, R65, -UR28 ;  /* 0x8000001c414c7e21 */ /* 0x000fc80008010000 */
[----:B------:R-:W-:Y:S01]  /*7a00*/  FMUL.FTZ R65, R76, UR16 ;  /* 0x000000104c417c20 */ /* 0x000fe20008410000 */
[----:B------:R-:W-:-:S04]  /*7a10*/  FADD.FTZ R76, R64, -UR28 ;  /* 0x8000001c404c7e21 */ /* 0x000fc80008010000 */
[----:B------:R-:W-:Y:S01]  /*7a20*/  FMUL.FTZ R64, R76, UR16 ;  /* 0x000000104c407c20 */ /* 0x000fe20008410000 */
[----:B------:R-:W-:Y:S02]  /*7a30*/  FADD.FTZ R76, R115, -UR28 ;  /* 0x8000001c734c7e21 */ /* 0x000fe40008010000 */
[----:B------:R-:W2:Y:S01]  /*7a40*/  LDL.LU R115, [R1+0x254] ;  /* 0x0002540001737983 */ /* 0x000ea20000300800 */
        /* <DEDUP_REMOVED lines=18> */
[----:B------:R-:W-:Y:S02]  /*7b70*/  FADD.FTZ R77, R82, -UR28 ;  /* 0x8000001c524d7e21 */ /* 0x000fe40008010000 */
[----:B------:R-:W3:Y:S01]  /*7b80*/  LDL.LU R82, [R1+0x248] ;  /* 0x0002480001527983 */ /* 0x000ee20000300800 */
        /* <DEDUP_REMOVED lines=12> */
[----:B------:R-:W4:Y:S01]  /*7c50*/  LDL.LU R83, [R1+0x24c] ;  /* 0x00024c0001537983 */ /* 0x000f220000300800 */
        /* <DEDUP_REMOVED lines=17> */
[----:B------:R-:W0:Y:S01]  /*7d70*/  MUFU.EX2 R77, R77 ;  /* 0x0000004d004d7308 */ /* 0x000e220000000800 */
[----:B--2---:R-:W-:Y:S02]  /*7d80*/  FADD.FTZ R81, R115, -UR28 ;  /* 0x8000001c73517e21 */ /* 0x004fe40008010000 */
[----:B------:R-:W2:Y:S01]  /*7d90*/  LDL.LU R115, [R1+0x240] ;  /* 0x0002400001737983 */ /* 0x000ea20000300800 */
        /* <DEDUP_REMOVED lines=22> */
[----:B---3--:R-:W-:Y:S01]  /*7f00*/  FADD.FTZ R82, R82, -UR28 ;  /* 0x8000001c52527e21 */ /* 0x008fe20008010000 */
        /* <DEDUP_REMOVED lines=541> */
[----:B------:R-:W-:-:S03]  /*a0e0*/  FADD.FTZ R122, R122, R60 ;  /* 0x0000003c7a7a7221 */ /* 0x000fc60000010000 */
[----:B------:R-:W-:-:S04]  /*a0f0*/  FFMA.FTZ R121, R67, R58, R121 ;  /* 0x0000003a43797223 */ /* 0x000fc80000010079 */
[----:B------:R-:W-:Y:S01]  /*a100*/  FFMA.FTZ R121, R65, R56, R121 ;  /* 0x0000003841797223 */ /* 0x000fe20000010079 */
[----:B------:R-:W-:-:S03]  /*a110*/  FMUL.FTZ R62, R80, R53 ;  /* 0x00000035503e7220 */ /* 0x000fc60000410000 */
[----:B------:R-:W-:-:S04]  /*a120*/  FFMA.FTZ R121, R74, R54, R121 ;  /* 0x000000364a797223 */ /* 0x000fc80000010079 */
[----:B------:R-:W-:-:S04]  /*a130*/  FFMA.FTZ R121, R76, R52, R121 ;  /* 0x000000344c797223 */ /* 0x000fc80000010079 */
[----:B------:R-:W-:-:S04]  /*a140*/  FFMA.FTZ R121, R78, R50, R121 ;  /* 0x000000324e797223 */ /* 0x000fc80000010079 */
[----:B------:R-:W-:-:S04]  /*a150*/  FFMA.FTZ R121, R82, R48, R121 ;  /* 0x0000003052797223 */ /* 0x000fc80000010079 */
[----:B------:R-:W-:-:S04]  /*a160*/  FFMA.FTZ R121, R84, R46, R121 ;  /* 0x0000002e54797223 */ /* 0x000fc80000010079 */
[----:B------:R-:W-:-:S04]  /*a170*/  FFMA.FTZ R121, R116, R44, R121 ;  /* 0x0000002c74797223 */ /* 0x000fc80000010079 */
        /* <DEDUP_REMOVED lines=24> */
[----:B------:R-:W-:Y:S01]  /*a300*/  FFMA.FTZ R124, R65, R29, R124 ;  /* 0x0000001d417c7223 */ /* 0x000fe2000001007c */
[-C--:B------:R-:W-:Y:S01]  /*a310*/  FMUL.FTZ R57, R80, R55.reuse ;  /* 0x0000003750397220 */ /* 0x080fe20000410000 */
[----:B------:R-:W-:Y:S01]  /*a320*/  FFMA.FTZ R58, R64, R55, R58 ;  /* 0x00000037403a7223 */ /* 0x000fe2000001003a */
[----:B------:R-:W-:Y:S01]  /*a330*/  FADD.FTZ R60, R60, R29 ;  /* 0x0000001d3c3c7221 */ /* 0x000fe20000010000 */
[----:B------:R0:W5:Y:S01]  /*a340*/  LDL.LU R85, [R1+0x2ac] ;  /* 0x0002ac0001557983 */ /* 0x0001620000300800 */
[----:B------:R-:W-:-:S03]  /*a350*/  FFMA.FTZ R29, R64, R57, R124 ;  /* 0x00000039401d7223 */ /* 0x000fc6000001007c */
[----:B------:R0:W5:Y:S04]  /*a360*/  LDL.LU R67, [R1+0x2a8] ;  /* 0x0002a80001437983 */ /* 0x0001680000300800 */
[----:B------:R0:W5:Y:S04]  /*a370*/  LDL.LU R66, [R1+0x2a4] ;  /* 0x0002a40001427983 */ /* 0x0001680000300800 */
[----:B------:R0:W5:Y:S04]  /*a380*/  LDL.LU R65, [R1+0x2a0] ;  /* 0x0002a00001417983 */ /* 0x0001680000300800 */
[----:B------:R0:W5:Y:S01]  /*a390*/  LDL.LU R64, [R1+0x29c] ;  /* 0x00029c0001407983 */ /* 0x0001620000300800 */
[----:B------:R-:W-:Y:S01]  /*a3a0*/  FADD.FTZ R61, R61, R56 ;  /* 0x000000383d3d7221 */ /* 0x000fe20000010000 */
[----:B------:R-:W-:Y:S01]  /*a3b0*/  FMUL.FTZ R56, R79, R54 ;  /* 0x000000364f387220 */ /* 0x000fe20000410000 */
[----:B------:R-:W-:Y:S01]  /*a3c0*/  FADD.FTZ R60, R57, R60 ;  /* 0x0000003c393c7221 */ /* 0x000fe20000010000 */
[----:B------:R-:W-:-:S02]  /*a3d0*/  FADD.FTZ R28, R28, R55 ;  /* 0x000000371c1c7221 */ /* 0x000fc40000010000 */
[----:B------:R-:W-:Y:S01]  /*a3e0*/  FFMA.FTZ R29, R74, R56, R29 ;  /* 0x000000384a1d7223 */ /* 0x000fe2000001001d */
[----:B------:R-:W-:Y:S01]  /*a3f0*/  FADD.FTZ R61, R61, R54 ;  /* 0x000000363d3d7221 */ /* 0x000fe20000010000 */
[----:B------:R-:W-:Y:S01]  /*a400*/  FADD.FTZ R55, R60, R56 ;  /* 0x000000383c377221 */ /* 0x000fe20000010000 */
[----:B------:R-:W-:Y:S01]  /*a410*/  FMUL.FTZ R54, R79, R52 ;  /* 0x000000344f367220 */ /* 0x000fe20000410000 */
[----:B------:R-:W-:Y:S01]  /*a420*/  FFMA.FTZ R29, R75, R62, R29 ;  /* 0x0000003e4b1d7223 */ /* 0x000fe2000001001d */
[----:B------:R-:W-:Y:S01]  /*a430*/  FMUL.FTZ R56, R80, R51 ;  /* 0x0000003350387220 */ /* 0x000fe20000410000 */
[----:B------:R-:W-:Y:S02]  /*a440*/  FADD.FTZ R55, R62, R55 ;  /* 0x000000373e377221 */ /* 0x000fe40000010000 */
[----:B------:R-:W-:Y:S01]  /*a450*/  FFMA.FTZ R29, R76, R54, R29 ;  /* 0x000000364c1d7223 */ /* 0x000fe2000001001d */
[----:B------:R-:W-:Y:S01]  /*a460*/  FADD.FTZ R61, R61, R52 ;  /* 0x000000343d3d7221 */ /* 0x000fe20000010000 */
[----:B------:R-:W-:Y:S01]  /*a470*/  FADD.FTZ R55, R55, R54 ;  /* 0x0000003637377221 */ /* 0x000fe20000010000 */
[----:B------:R-:W-:Y:S01]  /*a480*/  FMUL.FTZ R52, R79, R50 ;  /* 0x000000324f347220 */ /* 0x000fe20000410000 */
[----:B------:R-:W-:Y:S01]  /*a490*/  FFMA.FTZ R29, R77, R56, R29 ;  /* 0x000000384d1d7223 */ /* 0x000fe2000001001d */
[----:B------:R-:W-:Y:S01]  /*a4a0*/  FMUL.FTZ R54, R80, R49 ;  /* 0x0000003150367220 */ /* 0x000fe20000410000 */
        /* <DEDUP_REMOVED lines=59> */
[C---:B------:R-:W-:Y:S01]  /*a860*/  FFMA.FTZ R40, R105.reuse, R41, R40 ;  /* 0x0000002969287223 */ /* 0x040fe20000010028 */
[----:B------:R-:W-:Y:S01]  /*a870*/  FMUL.FTZ R39, R80, R37 ;  /* 0x0000002550277220 */ /* 0x000fe20000410000 */
        /* <DEDUP_REMOVED lines=20> */
[----:B------:R-:W-:Y:S01]  /*a9c0*/  FADD.FTZ R38, R38, R39 ;  /* 0x0000002726267221 */ /* 0x000fe20000010000 */
[----:B------:R-:W-:Y:S01]  /*a9d0*/  FFMA.FTZ R35, R97, R34, R42 ;  /* 0x0000002261237223 */ /* 0x000fe2000001002a */
[----:B------:R-:W-:Y:S01]  /*a9e0*/  FADD.FTZ R61, R61, R34 ;  /* 0x000000223d3d7221 */ /* 0x000fe20000010000 */
[C---:B------:R-:W-:Y:S01]  /*a9f0*/  FFMA.FTZ R39, R102.reuse, R37, R40 ;  /* 0x0000002566277223 */ /* 0x040fe20000010028 */
        /* <DEDUP_REMOVED lines=31> */
[----:B------:R-:W-:Y:S01]  /*abf0*/  FADD.FTZ R33, R28, R33 ;  /* 0x000000211c217221 */ /* 0x000fe20000010000 */
[C---:B------:R-:W-:Y:S01]  /*ac00*/  FFMA.FTZ R29, R69.reuse, R70, R0 ;  /* 0x00000046451d7223 */ /* 0x040fe20000010000 */
[----:B------:R-:W-:Y:S01]  /*ac10*/  FMUL.FTZ R0, R80, R72 ;  /* 0x0000004850007220 */ /* 0x000fe20000410000 */
[----:B------:R-:W-:Y:S01]  /*ac20*/  FFMA.FTZ R69, R69, R35, R30 ;  /* 0x0000002345457223 */ /* 0x000fe2000001001e */
        /* <DEDUP_REMOVED lines=19> */
[-C--:B------:R-:W-:Y:S02]  /*ad60*/  FMUL.FTZ R31, R79, R108.reuse ;  /* 0x0000006c4f1f7220 */ /* 0x080fe40000410000 */
[----:B------:R-:W-:Y:S01]  /*ad70*/  FFMA.FTZ R98, R100, R29, R98 ;  /* 0x0000001d64627223 */ /* 0x000fe20000010062 */
[----:B------:R-:W-:Y:S01]  /*ad80*/  FADD.FTZ R28, R29, R28 ;  /* 0x0000001c1d1c7221 */ /* 0x000fe20000010000 */
[----:B------:R-:W-:Y:S01]  /*ad90*/  FADD.FTZ R70, R63, R70 ;  /* 0x000000463f467221 */ /* 0x000fe20000010000 */
[----:B------:R-:W-:Y:S01]  /*ada0*/  FFMA.FTZ R33, R92, R93, R33 ;  /* 0x0000005d5c217223 */ /* 0x000fe20000010021 */
[C---:B------:R-:W-:Y:S01]  /*adb0*/  FFMA.FTZ R98, R107.reuse, R31, R98 ;  /* 0x0000001f6b627223 */ /* 0x040fe20000010062 */
        /* <DEDUP_REMOVED lines=41> */
[----:B------:R-:W-:Y:S01]  /*b050*/  FFMA.FTZ R29, R10, R11, R29 ;  /* 0x0000000b0a1d7223 */ /* 0x000fe2000001001d */
[----:B------:R-:W-:Y:S01]  /*b060*/  FMUL.FTZ R3, R80, R13 ;  /* 0x0000000d50037220 */ /* 0x000fe20000410000 */
        /* <DEDUP_REMOVED lines=40> */
.L_x_1547:
        /* <DEDUP_REMOVED lines=48> */
.L_x_1549:
[----:B------:R-:W-:Y:S05]  /*b5f0*/  BSYNC.RECONVERGENT B0 ;  /* 0x0000000000007941 */ /* 0x000fea0003800200 */
.L_x_1548:
        /* <DEDUP_REMOVED lines=9> */
[----:B---3--:R-:W3:Y:S01]  /*b690*/  LDS.128 R12, [UR5+0x60] ;  /* 0x00006005ff0c7984 */ /* 0x008ee20008000c00 */
[----:B--2---:R-:W-:Y:S01]  /*b6a0*/  FADD.FTZ R3, R8, R10 ;  /* 0x0000000a08037221 */ /* 0x004fe20000010000 */
[----:B------:R-:W-:-:S02]  /*b6b0*/  FADD.FTZ R24, R9, R11 ;  /* 0x0000000b09187221 */ /* 0x000fc40000010000 */
[----:B0-----:R-:W0:Y:S01]  /*b6c0*/  LDS.128 R8, [UR5+0x70] ;  /* 0x00007005ff087984 */ /* 0x001e220008000c00 */
[----:B-1----:R-:W-:Y:S01]  /*b6d0*/  FADD.FTZ R3, R3, R28 ;  /* 0x0000001c03037221 */ /* 0x002fe20000010000 */
[----:B------:R-:W-:Y:S02]  /*b6e0*/  FADD.FTZ R24, R24, R29 ;  /* 0x0000001d18187221 */ /* 0x000fe40000010000 */
[----:B------:R-:W1:Y:S01]  /*b6f0*/  LDS.64 R28, [UR5+0x80] ;  /* 0x00008005ff1c7984 */ /* 0x000e620008000a00 */
        /* <DEDUP_REMOVED lines=24> */
.L_x_1551:
[----:B------:R-:W-:Y:S05]  /*b880*/  BSYNC.RECONVERGENT B0 ;  /* 0x0000000000007941 */ /* 0x000fea0003800200 */
.L_x_1550:
[----:B------:R-:W-:Y:S06]  /*b890*/  BAR.SYNC.DEFER_BLOCKING 0x0 ;  /* 0x0000000000007b1d */ /* 0x000fec0000010000 */
[----:B------:R-:W-:Y:S04]  /*b8a0*/  BSSY.RECONVERGENT B0, `(.L_x_1552) ;  /* 0x0000025000007945 */ /* 0x000fe80003800200 */
[----:B------:R-:W-:Y:S05]  /*b8b0*/  @P3 BRA `(.L_x_1553) ;  /* 0x00000000008c3947 */ /* 0x000fea0003800000 */
[----:B------:R-:W2:Y:S04]  /*b8c0*/  LDS.128 R32, [R0+0x3c0] ;  /* 0x0003c00000207984 */ /* 0x000ea80000000c00 */
[----:B------:R-:W4:Y:S04]  /*b8d0*/  LDS.128 R36, [R0+0x780] ;  /* 0x0007800000247984 */ /* 0x000f280000000c00 */
[----:B------:R-:W1:Y:S04]  /*b8e0*/  LDS.128 R40, [R0+0xb40] ;  /* 0x000b400000287984 */ /* 0x000e680000000c00 */
[----:B------:R-:W1:Y:S04]  /*b8f0*/  LDS.128 R20, [R0+0xf00] ;  /* 0x000f000000147984 */ /* 0x000e680000000c00 */
[----:B------:R-:W1:Y:S04]  /*b900*/  LDS.128 R16, [R0+0x12c0] ;  /* 0x0012c00000107984 */ /* 0x000e680000000c00 */
[----:B---3--:R-:W3:Y:S04]  /*b910*/  LDS.128 R12, [R0+0x1680] ;  /* 0x00168000000c7984 */ /* 0x008ee80000000c00 */
        /* <DEDUP_REMOVED lines=29> */
.L_x_1553:
[----:B------:R-:W-:Y:S05]  /*baf0*/  BSYNC.RECONVERGENT B0 ;  /* 0x0000000000007941 */ /* 0x000fea0003800200 */
.L_x_1552:
        /* <DEDUP_REMOVED lines=30> */
.L_x_1555:
[----:B------:R-:W-:Y:S05]  /*bce0*/  BSYNC.RECONVERGENT B0 ;  /* 0x0000000000007941 */ /* 0x000fea0003800200 */
.L_x_1554:
        /* <DEDUP_REMOVED lines=34> */
.L_x_1559:
[----:B------:R-:W2:Y:S04]  /*bf10*/  LDG.E.STRONG.GPU R0, desc[UR10][R10.64] ;  /* 0x0000000a0a007981 */ /* 0x000ea8000c1ef900 */
[----:B--2---:R-:W-:Y:S04]  /*bf20*/  CCTL.IVALL ;  /* 0x00000000ff00798f */ /* 0x004fe80002000000 */
[----:B------:R0:W-:Y:S01]  /*bf30*/  STL [R1], R0 ;  /* 0x0000000001007387 */ /* 0x0001e20000100800 */
[----:B------:R-:W-:-:S13]  /*bf40*/  ISETP.NE.AND P0, PT, R0, UR5, PT ;  /* 0x0000000500007c0c */ /* 0x000fda000bf05270 */
[----:B0-----:R-:W-:Y:S05]  /*bf50*/  @P0 BRA `(.L_x_1559) ;  /* 0xfffffffc00ec0947 */ /* 0x001fea000383ffff */
.L_x_1558:
[----:B------:R-:W-:Y:S05]  /*bf60*/  BSYNC.RECONVERGENT B0 ;  /* 0x0000000000007941 */ /* 0x000fea0003800200 */
.L_x_1557:
        /* <DEDUP_REMOVED lines=15> */
.L_x_1561:
        /* <DEDUP_REMOVED lines=77> */
.L_x_1560:
        /* <DEDUP_REMOVED lines=52> */
.L_x_1562:
        /* <DEDUP_REMOVED lines=27> */
.L_x_1563:
        /* <DEDUP_REMOVED lines=12> */
.L_x_1564:
[----:B------:R-:W-:Y:S05]  /*cae0*/  BSYNC.RECONVERGENT B0 ;  /* 0x0000000000007941 */ /* 0x000fea0003800200 */
.L_x_1556:
        /* <DEDUP_REMOVED lines=17> */
.L_x_1570:
[----:B------:R-:W-:-:S05]  /*cc00*/  LEA R15, R12, UR15, 0x3 ;  /* 0x0000000f0c0f7c11 */ /* 0x000fca000f8e18ff */
[----:B0-----:R-:W2:Y:S04]  /*cc10*/  LDL.128 R8, [R15+0x10] ;  /* 0x000010000f087983 */ /* 0x001ea80000100c00 */
[----:B-1----:R0:W3:Y:S01]  /*cc20*/  LDL.128 R4, [R15+0x110] ;  /* 0x000110000f047983 */ /* 0x0020e20000100c00 */
[----:B------:R-:W-:Y:S01]  /*cc30*/  BSSY.RECONVERGENT B0, `(.L_x_1565) ;  /* 0x0000036000007945 */ /* 0x000fe20003800200 */
[----:B--2---:R-:W-:Y:S01]  /*cc40*/  FADD.FTZ R8, R8, -UR28 ;  /* 0x8000001c08087e21 */ /* 0x004fe20008010000 */
[----:B------:R-:W-:Y:S01]  /*cc50*/  FADD.FTZ R9, R9, -UR28 ;  /* 0x8000001c09097e21 */ /* 0x000fe20008010000 */
[----:B------:R-:W-:Y:S01]  /*cc60*/  FADD.FTZ R10, R10, -UR28 ;  /* 0x8000001c0a0a7e21 */ /* 0x000fe20008010000 */
[----:B------:R-:W-:Y:S01]  /*cc70*/  FADD.FTZ R11, R11, -UR28 ;  /* 0x8000001c0b0b7e21 */ /* 0x000fe20008010000 */
[----:B------:R-:W-:Y:S01]  /*cc80*/  FMUL.FTZ R18, R8, UR16 ;  /* 0x0000001008127c20 */ /* 0x000fe20008410000 */
[----:B------:R-:W-:Y:S01]  /*cc90*/  FMUL.FTZ R20, R9, UR16 ;  /* 0x0000001009147c20 */ /* 0x000fe20008410000 */
[----:B------:R-:W-:-:S02]  /*cca0*/  FMUL.FTZ R10, R10, UR16 ;  /* 0x000000100a0a7c20 */ /* 0x000fc40008410000 */
        /* <DEDUP_REMOVED lines=10> */
[----:B------:R1:W2:Y:S02]  /*cd50*/  @P2 MUFU.RCP R16, R15 ;  /* 0x0000000f00102308 */ /* 0x0002a40000001000 */
[----:B-1----:R-:W-:Y:S01]  /*cd60*/  FFMA.FTZ R15, R0, R14, R13 ;  /* 0x0000000e000f7223 */ /* 0x002fe2000001000d */
[----:B0-----:R-:W-:Y:S01]  /*cd70*/  @P2 FADD.FTZ R19, -R9, 1 ;  /* 0x3f80000009132421 */ /* 0x001fe20000010100 */
[----:B---3--:R-:W-:-:S03]  /*cd80*/  @P2 FMUL.FTZ R17, R4, R9 ;  /* 0x0000000904112220 */ /* 0x008fc60000410000 */
[----:B------:R-:W-:Y:S01]  /*cd90*/  @P2 FFMA.FTZ R2, R2, R19, 1 ;  /* 0x3f80000002022423 */ /* 0x000fe20000010013 */
[----:B-----5:R-:W-:Y:S01]  /*cda0*/  LEA R19, R12, R85, 0x3 ;  /* 0x000000550c137211 */ /* 0x020fe200078e18ff */
[----:B--2---:R-:W-:Y:S02]  /*cdb0*/  @P2 FADD.FTZ R8, -R16, 1 ;  /* 0x3f80000010082421 */ /* 0x004fe40000010100 */
[----:B------:R-:W-:Y:S01]  /*cdc0*/  @P2 FMUL.FTZ R4, R17, R2 ;  /* 0x0000000211042220 */ /* 0x000fe20000410000 */
[----:B------:R-:W-:Y:S01]  /*cdd0*/  FFMA.FTZ R2, R0, R18, R13 ;  /* 0x0000001200027223 */ /* 0x000fe2000001000d */
[----:B------:R-:W-:Y:S01]  /*cde0*/  ISETP.GE.U32.AND P0, PT, R19, UR18, PT ;  /* 0x0000001213007c0c */ /* 0x000fe2000bf06070 */
[----:B------:R-:W-:Y:S01]  /*cdf0*/  @P2 FFMA.FTZ R3, R3, R8, 1 ;  /* 0x3f80000003032423 */ /* 0x000fe20000010008 */
[----:B------:R-:W-:Y:S01]  /*ce00*/  @P2 FMUL.FTZ R16, R5, R16 ;  /* 0x0000001005102220 */ /* 0x000fe20000410000 */
[----:B------:R-:W-:Y:S01]  /*ce10*/  FFMA.FTZ R8, R79, R4, -R2 ;  /* 0x000000044f087223 */ /* 0x000fe20000010802 */
[----:B------:R-:W-:-:S02]  /*ce20*/  SHF.R.S32.HI R4, RZ, 0x1f, R19 ;  /* 0x0000001fff047819 */ /* 0x000fc40000011413 */
[----:B------:R-:W-:Y:S01]  /*ce30*/  IADD3 R17, PT, PT, R19, 0x8, RZ ;  /* 0x0000000813117810 */ /* 0x000fe20007ffe0ff */
[----:B------:R-:W-:Y:S01]  /*ce40*/  @P2 FMUL.FTZ R5, R16, R3 ;  /* 0x0000000310052220 */ /* 0x000fe20000410000 */
[----:B------:R-:W-:Y:S01]  /*ce50*/  ISETP.GE.AND.EX P0, PT, R4, UR19, PT, P0 ;  /* 0x0000001304007c0c */ /* 0x000fe2000bf06300 */
[C-C-:B------:R-:W-:Y:S01]  /*ce60*/  FFMA.FTZ R3, R0.reuse, R20, R13.reuse ;  /* 0x0000001400037223 */ /* 0x140fe2000001000d */
[----:B------:R-:W-:Y:S01]  /*ce70*/  ISETP.GE.U32.AND P1, PT, R17, UR18, PT ;  /* 0x0000001211007c0c */ /* 0x000fe2000bf26070 */
[----:B------:R-:W-:Y:S01]  /*ce80*/  FFMA.FTZ R16, R0, R10, R13 ;  /* 0x0000000a00107223 */ /* 0x000fe2000001000d */
[----:B------:R-:W-:Y:S01]  /*ce90*/  SHF.R.S32.HI R18, RZ, 0x1f, R17 ;  /* 0x0000001fff127819 */ /* 0x000fe20000011411 */
[----:B------:R-:W-:Y:S01]  /*cea0*/  FFMA.FTZ R9, R80, R5, -R3 ;  /* 0x0000000550097223 */ /* 0x000fe20000010803 */
[----:B------:R-:W-:Y:S02]  /*ceb0*/  ISETP.NE.AND P2, PT, RZ, UR12, PT ;  /* 0x0000000cff007c0c */ /* 0x000fe4000bf45270 */
[----:B------:R-:W-:-:S05]  /*cec0*/  ISETP.GE.AND.EX P1, PT, R18, UR19, PT, P1 ;  /* 0x0000001312007c0c */ /* 0x000fca000bf26310 */
[----:B------:R-:W-:Y:S08]  /*ced0*/  @P0 BRA `(.L_x_1566) ;  /* 0x00000000002c0947 */ /* 0x000ff00003800000 */
        /* <DEDUP_REMOVED lines=11> */
.L_x_1566:
[----:B------:R-:W-:Y:S05]  /*cf90*/  BSYNC.RECONVERGENT B0 ;  /* 0x0000000000007941 */ /* 0x000fea0003800200 */
.L_x_1565:
        /* <DEDUP_REMOVED lines=19> */
.L_x_1567:
[----:B------:R-:W-:Y:S01]  /*d0d0*/  BSSY.RECONVERGENT B0, `(.L_x_1568) ;  /* 0x000000f000007945 */ /* 0x000fe20003800200 */
[----:B------:R-:W-:Y:S01]  /*d0e0*/  FFMA.FTZ R16, R79, R6, -R16 ;  /* 0x000000064f107223 */ /* 0x000fe20000010810 */
[----:B------:R-:W-:Y:S02]  /*d0f0*/  FFMA.FTZ R15, R80, R7, -R15 ;  /* 0x00000007500f7223 */ /* 0x000fe4000001080f */
[----:B------:R-:W-:Y:S05]  /*d100*/  @P1 BRA `(.L_x_1569) ;  /* 0x00000000002c1947 */ /* 0x000fea0003800000 */
[----:B------:R-:W-:Y:S01]  /*d110*/  MOV R2, R66 ;  /* 0x0000004200027202 */ /* 0x000fe20000000f00 */
[----:B0-----:R-:W-:Y:S01]  /*d120*/  IMAD R4, R18, UR20, RZ ;  /* 0x0000001412047c24 */ /* 0x001fe2000f8e02ff */
[----:B------:R-:W-:Y:S01]  /*d130*/  MOV R3, R65 ;  /* 0x0000004100037202 */ /* 0x000fe20000000f00 */
[----:B------:R-:W-:Y:S02]  /*d140*/  FMUL.FTZ R16, R16, UR16 ;  /* 0x0000001010107c20 */ /* 0x000fe40008410000 */
[C---:B------:R-:W-:Y:S02]  /*d150*/  IMAD R5, R17.reuse, UR21, R4 ;  /* 0x0000001511057c24 */ /* 0x040fe4000f8e0204 */
[----:B------:R-:W-:-:S04]  /*d160*/  IMAD.WIDE.U32 R2, R17, UR20, R2 ;  /* 0x0000001411027c25 */ /* 0x000fc8000f8e0002 */
[----:B------:R-:W-:Y:S01]  /*d170*/  FMUL.FTZ R17, R15, UR16 ;  /* 0x000000100f117c20 */ /* 0x000fe20008410000 */
[----:B------:R-:W-:Y:S02]  /*d180*/  IADD3 R3, PT, PT, R3, R5, RZ ;  /* 0x0000000503037210 */ /* 0x000fe40007ffe0ff */
[----:B------:R-:W-:-:S04]  /*d190*/  LEA R4, P0, R2, UR6, 0x2 ;  /* 0x0000000602047c11 */ /* 0x000fc8000f8010ff */
[----:B------:R-:W-:-:S05]  /*d1a0*/  LEA.HI.X R5, R2, UR7, R3, 0x2, P0 ;  /* 0x0000000702057c11 */ /* 0x000fca00080f1403 */
[----:B------:R1:W-:Y:S04]  /*d1b0*/  STG.E.64 desc[UR10][R4.64], R16 ;  /* 0x0000001004007986 */ /* 0x0003e8000c101b0a */
.L_x_1569:
[----:B------:R-:W-:Y:S05]  /*d1c0*/  BSYNC.RECONVERGENT B0 ;  /* 0x0000000000007941 */ /* 0x000fea0003800200 */
.L_x_1568:
        /* <DEDUP_REMOVED lines=10> */
.L_x_1545:
[----:B------:R-:W2:Y:S01]  /*d270*/  S2R R6, SR_TID.X ;  /* 0x0000000000067919 */ /* 0x000ea20000002100 */
[----:B01----:R-:W0:Y:S01]  /*d280*/  LDC R4, c[0x0][0x370] ;  /* 0x0000dc00ff047b82 */ /* 0x003e220000000800 */
[----:B------:R-:W-:Y:S07]  /*d290*/  BSSY.RECONVERGENT B0, `(.L_x_1572) ;  /* 0x000000e000007945 */ /* 0x000fee0003800200 */
[----:B------:R-:W1:Y:S08]  /*d2a0*/  LDC R7, c[0x0][0x374] ;  /* 0x0000dd00ff077b82 */ /* 0x000e700000000800 */
[----:B------:R-:W3:Y:S01]  /*d2b0*/  LDC.64 R2, c[0x0][0x3c8] ;  /* 0x0000f200ff027b82 */ /* 0x000ee20000000a00 */
[----:B0-----:R-:W-:-:S02]  /*d2c0*/  ISETP.NE.AND P0, PT, R4, 0x1, PT ;  /* 0x000000010400780c */ /* 0x001fc40003f05270 */
[----:B--2---:R-:W-:Y:S02]  /*d2d0*/  ISETP.NE.AND P1, PT, R6, RZ, PT ;  /* 0x000000ff0600720c */ /* 0x004fe40003f25270 */
[----:B-1----:R-:W-:-:S04]  /*d2e0*/  SHF.L.U32 R0, R7, 0x1, RZ ;  /* 0x0000000107007819 */ /* 0x002fc800000006ff */
        /* <DEDUP_REMOVED lines=8> */
.L_x_1573:
[----:B------:R-:W-:Y:S05]  /*d370*/  BSYNC.RECONVERGENT B0 ;  /* 0x0000000000007941 */ /* 0x000fea0003800200 */
.L_x_1572:
        /* <DEDUP_REMOVED lines=11> */
.L_x_1575:
[----:B------:R-:W2:Y:S04]  /*d430*/  LDG.E.STRONG.GPU R5, desc[UR10][R2.64] ;  /* 0x0000000a02057981 */ /* 0x000ea8000c1ef900 */
[----:B--2---:R-:W-:Y:S01]  /*d440*/  CCTL.IVALL ;  /* 0x00000000ff00798f */ /* 0x004fe20002000000 */
[----:B------:R-:W-:Y:S05]  /*d450*/  YIELD ;  /* 0x0000000000007946 */ /* 0x000fea0003800000 */
[----:B------:R-:W-:-:S13]  /*d460*/  ISETP.NE.AND P0, PT, R5, R0, PT ;  /* 0x000000000500720c */ /* 0x000fda0003f05270 */
[----:B------:R-:W-:Y:S05]  /*d470*/  @P0 BRA `(.L_x_1575) ;  /* 0xfffffffc00ec0947 */ /* 0x000fea000383ffff */
.L_x_1574:
        /* <DEDUP_REMOVED lines=75> */
.L_x_1578:
        /* <DEDUP_REMOVED lines=31> */
.L_x_1577:
[----:B------:R-:W-:Y:S05]  /*db20*/  BSYNC.RECONVERGENT B0 ;  /* 0x0000000000007941 */ /* 0x000fea0003800200 */
.L_x_1576:
        /* <DEDUP_REMOVED lines=10> */
.L_x_1579:
        /* <DEDUP_REMOVED lines=87> */
.L_x_1580:
        /* <DEDUP_REMOVED lines=12> */
.L_x_4910:


//--------------------- .text._Z35group_norm_nhwc_bwd_one_pass_kernelI11Fp32IOBf16WLi512ELi120ELi480EEv26Group_norm_nhwc_bwd_params --------------------------
	.section	.text._Z35group_norm_nhwc_bwd_one_pass_kernelI11Fp32IOBf16WLi512ELi120ELi480EEv26Group_norm_nhwc_bwd_params,"ax",@progbits
	.align	128
        .global         _Z35group_norm_nhwc_bwd_one_pass_kernelI11Fp32IOBf16WLi512ELi120ELi480EEv26Group_norm_nhwc_bwd_params
        .type           _Z35group_norm_nhwc_bwd_one_pass_kernelI11Fp32IOBf16WLi512ELi120ELi480EEv26Group_norm_nhwc_bwd_params,@function
        .size           _Z35group_norm_nhwc_bwd_one_pass_kernelI11Fp32IOBf16WLi512ELi120ELi480EEv26Group_norm_nhwc_bwd_params,(.L_x_4911 - _Z35group_norm_nhwc_bwd_one_pass_kernelI11Fp32IOBf16WLi512ELi120ELi480EEv26Group_norm_nhwc_bwd_params)
        .other          _Z35group_norm_nhwc_bwd_one_pass_kernelI11Fp32IOBf16WLi512ELi120ELi480EEv26Group_norm_nhwc_bwd_params,@"STO_CUDA_ENTRY STV_DEFAULT"
_Z35group_norm_nhwc_bwd_one_pass_kernelI11Fp32IOBf16WLi512ELi120ELi480EEv26Group_norm_nhwc_bwd_params:
.text._Z35group_norm_nhwc_bwd_one_pass_kernelI11Fp32IOBf16WLi512ELi120ELi480EEv26Group_norm_nhwc_bwd_params:
        /* <DEDUP_REMOVED lines=28> */
.L_x_1607:
        /* <DEDUP_REMOVED lines=48> */
[----:B------:R-:W-:-:S03]  /*04c0*/  SHF.R.S32.HI R23, RZ, 0x1f, R22 ;  /* 0x0000001fff177819 */ /* 0x000fc60000011416 */
[----:B------:R-:W0:Y:S01]  /*04d0*/  @!P4 LDC.64 R14, c[0x0][0x3f8] ;  /* 0x0000fe00ff0ecb82 */ /* 0x000e220000000a00 */
[----:B------:R-:W-:Y:S02]  /*04e0*/  ISETP.GE.AND.EX P3, PT, R23, UR17, PT, P1 ;  /* 0x0000001117007c0c */ /* 0x000fe4000bf66310 */
[----:B------:R-:W-:-:S04]  /*04f0*/  LOP3.LUT R0, R0, 0xfeffffff, RZ, 0xc0, !PT ;  /* 0xfeffffff00007812 */ /* 0x000fc800078ec0ff */
[----:B------:R-:W-:Y:S02]  /*0500*/  @P4 LOP3.LUT R0, R0, 0x1000000, RZ, 0xfc, !PT ;  /* 0x0100000000004812 */ /* 0x000fe400078efcff */
[----:B------:R-:W-:Y:S02]  /*0510*/  IADD3 R24, PT, PT, R4, 0x18, RZ ;  /* 0x0000001804187810 */ /* 0x000fe40007ffe0ff */
[----:B------:R-:W-:-:S03]  /*0520*/  LOP3.LUT R0, R0, 0xff7fffff, RZ, 0xc0, !PT ;  /* 0xff7fffff00007812 */ /* 0x000fc600078ec0ff */
[----:B------:R-:W1:Y:S01]  /*0530*/  @!P3 LDC.64 R16, c[0x0][0x3f8] ;  /* 0x0000fe00ff10bb82 */ /* 0x000e620000000a00 */
[----:B------:R-:W-:Y:S02]  /*0540*/  ISETP.GE.U32.AND P1, PT, R24, UR16, PT ;  /* 0x0000001018007c0c */ /* 0x000fe4000bf26070 */
[----:B------:R-:W-:Y:S02]  /*0550*/  SHF.R.S32.HI R27, RZ, 0x1f, R24 ;  /* 0x0000001fff1b7819 */ /* 0x000fe40000011418 */
[----:B------:R-:W-:Y:S02]  /*0560*/  @P3 LOP3.LUT R0, R0, 0x800000, RZ, 0xfc, !PT ;  /* 0x0080000000003812 */ /* 0x000fe400078efcff */
[----:B------:R-:W-:Y:S01]  /*0570*/  ISETP.GE.AND.EX P6, PT, R27, UR17, PT, P1 ;  /* 0x000000111b007c0c */ /* 0x000fe2000bfc6310 */
[----:B0-----:R-:W-:-:S04]  /*0580*/  @!P4 IMAD R18, R9, R14, RZ ;  /* 0x0000000e0912c224 */ /* 0x001fc800078e02ff */
[----:B------:R-:W-:-:S08]  /*0590*/  @!P4 IMAD R25, R19, R15, R18 ;  /* 0x0000000f1319c224 */ /* 0x000fd000078e0212 */
[----:B------:R-:W0:Y:S01]  /*05a0*/  @!P6 LDC.64 R42, c[0x0][0x398] ;  /* 0x0000e600ff2aeb82 */ /* 0x000e220000000a00 */
        /* <DEDUP_REMOVED lines=12> */
[----:B------:R-:W4:Y:S01]  /*0670*/  @!P0 LDC.64 R28, c[0x0][0x398] ;  /* 0x0000e600ff1c8b82 */ /* 0x000f220000000a00 */
[----:B------:R-:W-:-:S02]  /*0680*/  IADD3 R41, PT, PT, R7, UR5, RZ ;  /* 0x0000000507297c10 */ /* 0x000fc4000fffe0ff */
[C---:B------:R-:W-:Y:S02]  /*0690*/  IADD3 R59, PT, PT, R4.reuse, 0x58, RZ ;  /* 0x00000058043b7810 */ /* 0x040fe40007ffe0ff */
[----:B------:R-:W-:Y:S02]  /*06a0*/  IADD3 R58, PT, PT, R4, 0x60, RZ ;  /* 0x00000060043a7810 */ /* 0x000fe40007ffe0ff */
[----:B------:R-:W-:Y:S01]  /*06b0*/  LOP3.LUT R5, R5, 0x7fffffff, RZ, 0xc0, !PT ;  /* 0x7fffffff05057812 */ /* 0x000fe200078ec0ff */
[----:B--2---:R-:W-:Y:S01]  /*06c0*/  @!P0 IMAD R2, R8, R10, RZ ;  /* 0x0000000a08028224 */ /* 0x004fe200078e02ff */
[----:B------:R-:W-:Y:S01]  /*06d0*/  @!P0 MOV R40, R6 ;  /* 0x0000000600288202 */ /* 0x000fe20000000f00 */
[----:B------:R-:W-:Y:S01]  /*06e0*/  STL [R1+0x980], R4 ;  /* 0x0009800401007387 */ /* 0x000fe20000100800 */
[----:B------:R-:W2:Y:S01]  /*06f0*/  LDCU.64 UR6, c[0x0][0x3b8] ;  /* 0x00007700ff0677ac */ /* 0x000ea20008000a00 */
[C---:B------:R-:W-:Y:S02]  /*0700*/  @!P0 IMAD R11, R4.reuse, R11, R2 ;  /* 0x0000000b040b8224 */ /* 0x040fe400078e0202 */
[----:B------:R-:W-:-:S05]  /*0710*/  @!P0 IMAD.WIDE.U32 R2, R4, R10, R40 ;  /* 0x0000000a04028225 */ /* 0x000fca00078e0028 */
[----:B------:R-:W-:Y:S02]  /*0720*/  @!P0 IADD3 R11, PT, PT, R3, R11, RZ ;  /* 0x0000000b030b8210 */ /* 0x000fe40007ffe0ff */
[C---:B------:R-:W-:Y:S02]  /*0730*/  @!P0 SHF.L.U32 R3, R2.reuse, 0x2, RZ ;  /* 0x0000000202038819 */ /* 0x040fe400000006ff */
[----:B------:R-:W-:Y:S02]  /*0740*/  @!P0 SHF.L.U64.HI R12, R2, 0x2, R11 ;  /* 0x00000002020c8819 */ /* 0x000fe4000001020b */
[C---:B---3--:R-:W-:Y:S01]  /*0750*/  @!P0 IADD3 R2, P2, PT, R3.reuse, R20, RZ ;  /* 0x0000001403028210 */ /* 0x048fe20007f5e0ff */
[----:B------:R4:W-:Y:S01]  /*0760*/  @!P0 STL [R1+0x964], R8 ;  /* 0x0009640801008387 */ /* 0x0009e20000100800 */
[----:B------:R-:W3:Y:S01]  /*0770*/  @!P4 LDC.64 R10, c[0x0][0x3a0] ;  /* 0x0000e800ff0acb82 */ /* 0x000ee20000000a00 */
[----:B------:R-:W-:Y:S02]  /*0780*/  @!P4 MOV R30, R6 ;  /* 0x00000006001ec202 */ /* 0x000fe40000000f00 */
[----:B----4-:R-:W-:-:S02]  /*0790*/  @!P0 IADD3 R8, P3, PT, R3, R28, RZ ;  /* 0x0000001c03088210 */ /* 0x010fc40007f7e0ff */
[----:B------:R-:W-:Y:S02]  /*07a0*/  @!P0 IADD3.X R3, PT, PT, R12, R21, RZ, P2, !PT ;  /* 0x000000150c038210 */ /* 0x000fe400017fe4ff */
[----:B------:R-:W-:Y:S02]  /*07b0*/  IADD3 R21, PT, PT, R4, 0x20, RZ ;  /* 0x0000002004157810 */ /* 0x000fe40007ffe0ff */
[----:B------:R-:W-:Y:S02]  /*07c0*/  @!P0 IADD3.X R9, PT, PT, R12, R29, RZ, P3, !PT ;  /* 0x0000001d0c098210 */ /* 0x000fe40001ffe4ff */
[----:B------:R-:W-:Y:S01]  /*07d0*/  ISETP.GE.U32.AND P1, PT, R21, UR16, PT ;  /* 0x0000001015007c0c */ /* 0x000fe2000bf26070 */
[----:B------:R-:W4:Y:S01]  /*07e0*/  @!P4 LDC.64 R12, c[0x0][0x398] ;  /* 0x0000e600ff0ccb82 */ /* 0x000f220000000a00 */
[----:B------:R-:W-:Y:S02]  /*07f0*/  SHF.R.S32.HI R29, RZ, 0x1f, R21 ;  /* 0x0000001fff1d7819 */ /* 0x000fe40000011415 */
[----:B------:R-:W-:-:S02]  /*0800*/  LOP3.LUT P3, RZ, R0, 0x800000, RZ, 0xc0, !PT ;  /* 0x0080000000ff7812 */ /* 0x000fc4000786c0ff */
[----:B------:R-:W-:Y:S02]  /*0810*/  @!P4 MOV R31, R41 ;  /* 0x00000029001fc202 */ /* 0x000fe40000000f00 */
[----:B------:R-:W-:Y:S02]  /*0820*/  ISETP.GE.AND.EX P5, PT, R29, UR17, PT, P1 ;  /* 0x000000111d007c0c */ /* 0x000fe4000bfa6310 */
[----:B------:R-:W-:Y:S01]  /*0830*/  LOP3.LUT R0, R0, 0xffbfffff, RZ, 0xc0, !PT ;  /* 0xffbfffff00007812 */ /* 0x000fe200078ec0ff */
[----:B------:R-:W-:Y:S01]  /*0840*/  @!P4 IMAD.WIDE.U32 R30, R19, R14, R30 ;  /* 0x0000000e131ec225 */ /* 0x000fe200078e001e */
[----:B------:R-:W-:Y:S01]  /*0850*/  IADD3 R20, PT, PT, R4, 0x28, RZ ;  /* 0x0000002804147810 */ /* 0x000fe20007ffe0ff */
[----:B------:R-:W0:Y:S01]  /*0860*/  @!P6 LDC.64 R18, c[0x0][0x3f8] ;  /* 0x0000fe00ff12eb82 */ /* 0x000e220000000a00 */
[----:B------:R-:W-:Y:S02]  /*0870*/  @P6 LOP3.LUT R0, R0, 0x400000, RZ, 0xfc, !PT ;  /* 0x0040000000006812 */ /* 0x000fe400078efcff */
[----:B------:R-:W-:Y:S01]  /*0880*/  @!P4 IADD3 R25, PT, PT, R31, R25, RZ ;  /* 0x000000191f19c210 */ /* 0x000fe20007ffe0ff */
[----:B-1----:R-:W-:Y:S01]  /*0890*/  @!P3 IMAD R28, R23, R16, RZ ;  /* 0x00000010171cb224 */ /* 0x002fe200078e02ff */
[----:B------:R-:W-:-:S02]  /*08a0*/  LOP3.LUT R0, R0, 0xffdfffff, RZ, 0xc0, !PT ;  /* 0xffdfffff00007812 */ /* 0x000fc400078ec0ff */
[C---:B------:R-:W-:Y:S01]  /*08b0*/  @!P4 SHF.L.U32 R23, R30.reuse, 0x2, RZ ;  /* 0x000000021e17c819 */ /* 0x040fe200000006ff */
[----:B------:R-:W1:Y:S01]  /*08c0*/  @!P3 LDC.64 R14, c[0x0][0x3a0] ;  /* 0x0000e800ff0ebb82 */ /* 0x000e620000000a00 */
[----:B------:R-:W-:Y:S02]  /*08d0*/  @!P4 SHF.L.U64.HI R26, R30, 0x2, R25 ;  /* 0x000000021e1ac819 */ /* 0x000fe40000010219 */
[----:B------:R-:W-:Y:S02]  /*08e0*/  ISETP.GE.U32.AND P2, PT, R20, UR16, PT ;  /* 0x0000001014007c0c */ /* 0x000fe4000bf46070 */
[----:B------:R-:W-:Y:S02]  /*08f0*/  SHF.R.S32.HI R25, RZ, 0x1f, R20 ;  /* 0x0000001fff197819 */ /* 0x000fe40000011414 */
[----:B------:R-:W-:Y:S01]  /*0900*/  @P5 LOP3.LUT R0, R0, 0x200000, RZ, 0xfc, !PT ;  /* 0x0020000000005812 */ /* 0x000fe200078efcff */
[----:B------:R-:W2:Y:S01]  /*0910*/  @!P3 LDC.64 R52, c[0x0][0x398] ;  /* 0x0000e600ff34bb82 */ /* 0x000ea20000000a00 */
[----:B---3--:R-:W-:-:S02]  /*0920*/  @!P4 IADD3 R10, P1, PT, R23, R10, RZ ;  /* 0x0000000a170ac210 */ /* 0x008fc40007f3e0ff */
[----:B------:R-:W-:Y:S02]  /*0930*/  ISETP.GE.AND.EX P4, PT, R25, UR17, PT, P2 ;  /* 0x0000001119007c0c */ /* 0x000fe4000bf86320 */
[----:B------:R-:W-:Y:S02]  /*0940*/  LOP3.LUT P2, RZ, R0, 0x1000000, RZ, 0xc0, !PT ;  /* 0x0100000000ff7812 */ /* 0x000fe4000784c0ff */
[----:B------:R-:W-:Y:S01]  /*0950*/  @!P3 MOV R30, R6 ;  /* 0x00000006001eb202 */ /* 0x000fe20000000f00 */
[----:B------:R-:W3:Y:S01]  /*0960*/  @!P5 LDC.64 R44, c[0x0][0x3a0] ;  /* 0x0000e800ff2cdb82 */ /* 0x000ee20000000a00 */
[----:B------:R-:W-:Y:S01]  /*0970*/  @!P3 MOV R31, R41 ;  /* 0x00000029001fb202 */ /* 0x000fe20000000f00 */
[C---:B------:R-:W-:Y:S02]  /*0980*/  @!P3 IMAD R33, R22.reuse, R17, R28 ;  /* 0x000000111621b224 */ /* 0x040fe400078e021c */
[----:B------:R-:W-:-:S04]  /*0990*/  @!P3 IMAD.WIDE.U32 R30, R22, R16, R30 ;  /* 0x00000010161eb225 */ /* 0x000fc800078e001e */
[----:B------:R-:W3:Y:S02]  /*09a0*/  @!P5 LDC.64 R16, c[0x0][0x3f8] ;  /* 0x0000fe00ff10db82 */ /* 0x000ee40000000a00 */
[----:B------:R-:W-:Y:S02]  /*09b0*/  @!P2 IADD3.X R11, PT, PT, R26, R11, RZ, P1, !PT ;  /* 0x0000000b1a0ba210 */ /* 0x000fe40000ffe4ff */
[----:B----4-:R-:W-:Y:S02]  /*09c0*/  @!P2 IADD3 R12, P1, PT, R23, R12, RZ ;  /* 0x0000000c170ca210 */ /* 0x010fe40007f3e0ff */
[----:B------:R-:W-:Y:S02]  /*09d0*/  @!P3 IADD3 R33, PT, PT, R31, R33, RZ ;  /* 0x000000211f21b210 */ /* 0x000fe40007ffe0ff */
[----:B------:R-:W-:Y:S01]  /*09e0*/  @!P3 SHF.L.U32 R31, R30, 0x2, RZ ;  /* 0x000000021e1fb819 */ /* 0x000fe200000006ff */
[----:B------:R-:W4:Y:S01]  /*09f0*/  @!P6 LDC.64 R22, c[0x0][0x3a0] ;  /* 0x0000e800ff16eb82 */ /* 0x000f220000000a00 */
[----:B------:R-:W-:-:S02]  /*0a00*/  @!P2 IADD3.X R13, PT, PT, R26, R13, RZ, P1, !PT ;  /* 0x0000000d1a0da210 */ /* 0x000fc40000ffe4ff */
[----:B------:R-:W-:Y:S01]  /*0a10*/  @!P3 SHF.L.U64.HI R28, R30, 0x2, R33 ;  /* 0x000000021e1cb819 */ /* 0x000fe20000010221 */
[----:B0-----:R-:W-:Y:S01]  /*0a20*/  @!P6 IMAD R30, R27, R18, RZ ;  /* 0x000000121b1ee224 */ /* 0x001fe200078e02ff */
[----:B-1----:R-:W-:-:S03]  /*0a30*/  @!P3 IADD3 R14, P1, PT, R31, R14, RZ ;  /* 0x0000000e1f0eb210 */ /* 0x002fc60007f3e0ff */
[----:B------:R-:W-:Y:S01]  /*0a40*/  @!P6 IMAD R33, R24, R19, R30 ;  /* 0x000000131821e224 */ /* 0x000fe200078e021e */
[C---:B------:R-:W-:Y:S01]  /*0a50*/  @!P3 IADD3.X R15, PT, PT, R28.reuse, R15, RZ, P1, !PT ;  /* 0x0000000f1c0fb210 */ /* 0x040fe20000ffe4ff */
[----:B------:R-:W0:Y:S01]  /*0a60*/  @!P4 LDC.64 R26, c[0x0][0x3f8] ;  /* 0x0000fe00ff1acb82 */ /* 0x000e220000000a00 */
[----:B--2---:R-:W-:Y:S02]  /*0a70*/  @!P3 IADD3 R52, P1, PT, R31, R52, RZ ;  /* 0x000000341f34b210 */ /* 0x004fe40007f3e0ff */
[----:B------:R-:W-:Y:S02]  /*0a80*/  @!P6 MOV R30, R6 ;  /* 0x00000006001ee202 */ /* 0x000fe40000000f00 */
[----:B------:R-:W-:Y:S02]  /*0a90*/  @!P6 MOV R31, R41 ;  /* 0x00000029001fe202 */ /* 0x000fe40000000f00 */
[----:B------:R-:W-:Y:S01]  /*0aa0*/  @!P3 IADD3.X R53, PT, PT, R28, R53, RZ, P1, !PT ;  /* 0x000000351c35b210 */ /* 0x000fe20000ffe4ff */
[----:B---3--:R-:W-:Y:S01]  /*0ab0*/  @!P5 IMAD R28, R29, R16, RZ ;  /* 0x000000101d1cd224 */ /* 0x008fe200078e02ff */
[----:B------:R-:W1:Y:S01]  /*0ac0*/  @!P5 LDC.64 R46, c[0x0][0x398] ;  /* 0x0000e600ff2edb82 */ /* 0x000e620000000a00 */
[----:B------:R-:W-:Y:S01]  /*0ad0*/  @!P6 IMAD.WIDE.U32 R18, R24, R18, R30 ;  /* 0x000000121812e225 */ /* 0x000fe200078e001e */
[----:B------:R-:W-:-:S04]  /*0ae0*/  @!P5 MOV R29, R41 ;  /* 0x00000029001dd202 */ /* 0x000fc80000000f00 */
[----:B------:R-:W-:Y:S01]  /*0af0*/  @!P6 IADD3 R19, PT, PT, R19, R33, RZ ;  /* 0x000000211313e210 */ /* 0x000fe20007ffe0ff */
[----:B------:R-:W-:Y:S01]  /*0b00*/  @!P5 IMAD R33, R21, R17, R28 ;  /* 0x000000111521d224 */ /* 0x000fe200078e021c */
[----:B------:R-:W-:Y:S01]  /*0b10*/  @!P5 MOV R28, R6 ;  /* 0x00000006001cd202 */ /* 0x000fe20000000f00 */
[----:B------:R-:W2:Y:S01]  /*0b20*/  @!P4 LDC.64 R48, c[0x0][0x3a0] ;  /* 0x0000e800ff30cb82 */ /* 0x000ea20000000a00 */
[----:B------:R-:W-:-:S03]  /*0b30*/  @!P6 SHF.L.U32 R31, R18, 0x2, RZ ;  /* 0x00000002121fe819 */ /* 0x000fc600000006ff */
[----:B------:R-:W-:Y:S01]  /*0b40*/  @!P5 IMAD.WIDE.U32 R16, R21, R16, R28 ;  /* 0x000000101510d225 */ /* 0x000fe200078e001c */
[----:B------:R-:W-:Y:S02]  /*0b50*/  @!P6 SHF.L.U64.HI R24, R18, 0x2, R19 ;  /* 0x000000021218e819 */ /* 0x000fe40000010213 */
[----:B----4-:R-:W-:Y:S01]  /*0b60*/  @!P6 IADD3 R18, P1, PT, R31, R22, RZ ;  /* 0x000000161f12e210 */ /* 0x010fe20007f3e0ff */
[----:B------:R-:W3:Y:S01]  /*0b70*/  @!P4 LDC.64 R50, c[0x0][0x398] ;  /* 0x0000e600ff32cb82 */ /* 0x000ee20000000a00 */
[----:B------:R-:W-:Y:S02]  /*0b80*/  @!P5 IADD3 R17, PT, PT, R17, R33, RZ ;  /* 0x000000211111d210 */ /* 0x000fe40007ffe0ff */
[----:B------:R-:W-:Y:S01]  /*0b90*/  @!P6 IADD3.X R19, PT, PT, R24, R23, RZ, P1, !PT ;  /* 0x000000171813e210 */ /* 0x000fe20000ffe4ff */
[----:B0-----:R-:W-:Y:S01]  /*0ba0*/  @!P4 IMAD R25, R25, R26, RZ ;  /* 0x0000001a1919c224 */ /* 0x001fe200078e02ff */
[----:B------:R-:W-:Y:S02]  /*0bb0*/  @!P6 IADD3 R42, P1, PT, R31, R42, RZ ;  /* 0x0000002a1f2ae210 */ /* 0x000fe40007f3e0ff */
[----:B------:R-:W-:-:S02]  /*0bc0*/  @!P5 SHF.L.U32 R23, R16, 0x2, RZ ;  /* 0x000000021017d819 */ /* 0x000fc400000006ff */
[----:B------:R-:W-:Y:S02]  /*0bd0*/  @!P5 SHF.L.U64.HI R22, R16, 0x2, R17 ;  /* 0x000000021016d819 */ /* 0x000fe40000010211 */
[----:B------:R-:W-:Y:S02]  /*0be0*/  @!P4 MOV R16, R6 ;  /* 0x000000060010c202 */ /* 0x000fe40000000f00 */
        /* <DEDUP_REMOVED lines=11> */
[C---:B--2---:R-:W-:Y:S02]  /*0ca0*/  @!P4 IADD3 R48, P1, PT, R17.reuse, R48, RZ ;  /* 0x000000301130c210 */ /* 0x044fe40007f3e0ff */
        /* <DEDUP_REMOVED lines=124> */
[----:B------:R-:W0:Y:S03]  /*1470*/  @!P2 LDC.64 R16, c[0x0][0x398] ;  /* 0x0000e600ff10ab82 */ /* 0x000e260000000a00 */
[----:B------:R0:W-:Y:S01]  /*1480*/  @!P2 STL.64 [R1+0x410], R2 ;  /* 0x000410020100a387 */ /* 0x0001e20000100a00 */
[----:B------:R-:W-:Y:S02]  /*1490*/  LOP3.LUT R0, R0, 0xffffbfff, RZ, 0xc0, !PT ;  /* 0xffffbfff00007812 */ /* 0x000fe400078ec0ff */
[----:B------:R-:W-:Y:S02]  /*14a0*/  SHF.R.S32.HI R56, RZ, 0x1f, R58 ;  /* 0x0000001fff387819 */ /* 0x000fe4000001143a */
[----:B------:R-:W-:-:S02]  /*14b0*/  @P2 LOP3.LUT R0, R0, 0x4000, RZ, 0xfc, !PT ;  /* 0x0000400000002812 */ /* 0x000fc400078efcff */
[----:B0-----:R-:W-:-:S04]  /*14c0*/  @!P2 IADD3 R2, P1, PT, R55, R16, RZ ;  /* 0x000000103702a210 */ /* 0x001fc80007f3e0ff */
[----:B------:R-:W-:Y:S02]  /*14d0*/  @!P2 IADD3.X R3, PT, PT, R54, R17, RZ, P1, !PT ;  /* 0x000000113603a210 */ /* 0x000fe40000ffe4ff */
[----:B------:R-:W-:-:S03]  /*14e0*/  ISETP.GE.U32.AND P1, PT, R58, UR16, PT ;  /* 0x000000103a007c0c */ /* 0x000fc6000bf26070 */
[----:B------:R0:W-:Y:S01]  /*14f0*/  @!P2 STL.64 [R1+0x788], R2 ;  /* 0x000788020100a387 */ /* 0x0001e20000100a00 */
[----:B------:R-:W-:-:S13]  /*1500*/  ISETP.GE.AND.EX P2, PT, R56, UR17, PT, P1 ;  /* 0x0000001138007c0c */ /* 0x000fda000bf46310 */
[----:B------:R-:W1:Y:S01]  /*1510*/  @!P2 LDC.64 R16, c[0x0][0x3f8] ;  /* 0x0000fe00ff10ab82 */ /* 0x000e620000000a00 */
[----:B------:R-:W-:-:S07]  /*1520*/  @!P2 MOV R57, R41 ;  /* 0x000000290039a202 */ /* 0x000fce0000000f00 */
[----:B------:R-:W0:Y:S01]  /*1530*/  @!P2 LDC.64 R54, c[0x0][0x3a0] ;  /* 0x0000e800ff36ab82 */ /* 0x000e220000000a00 */
[----:B-1----:R-:W-:-:S04]  /*1540*/  @!P2 IMAD R56, R56, R16, RZ ;  /* 0x000000103838a224 */ /* 0x002fc800078e02ff */
[----:B------:R-:W-:Y:S01]  /*1550*/  @!P2 IMAD R17, R58, R17, R56 ;  /* 0x000000113a11a224 */ /* 0x000fe200078e0238 */
[----:B------:R-:W-:-:S05]  /*1560*/  @!P2 MOV R56, R6 ;  /* 0x000000060038a202 */ /* 0x000fca0000000f00 */
[----:B------:R-:W-:-:S05]  /*1570*/  @!P2 IMAD.WIDE.U32 R56, R58, R16, R56 ;  /* 0x000000103a38a225 */ /* 0x000fca00078e0038 */
[----:B------:R-:W-:Y:S02]  /*1580*/  @!P2 IADD3 R17, PT, PT, R57, R17, RZ ;  /* 0x000000113911a210 */ /* 0x000fe40007ffe0ff */
[C---:B------:R-:W-:Y:S02]  /*1590*/  @!P2 SHF.L.U32 R57, R56.reuse, 0x2, RZ ;  /* 0x000000023839a819 */ /* 0x040fe400000006ff */
[----:B------:R-:W-:Y:S02]  /*15a0*/  @!P2 SHF.L.U64.HI R56, R56, 0x2, R17 ;  /* 0x000000023838a819 */ /* 0x000fe40000010211 */
[----:B------:R-:W1:Y:S01]  /*15b0*/  @!P2 LDC.64 R16, c[0x0][0x398] ;  /* 0x0000e600ff10ab82 */ /* 0x000e620000000a00 */
[----:B0-----:R-:W-:-:S04]  /*15c0*/  @!P2 IADD3 R2, P1, PT, R57, R54, RZ ;  /* 0x000000363902a210 */ /* 0x001fc80007f3e0ff */
[----:B------:R-:W-:Y:S02]  /*15d0*/  @!P2 IADD3.X R3, PT, PT, R56, R55, RZ, P1, !PT ;  /* 0x000000373803a210 */ /* 0x000fe40000ffe4ff */
[----:B------:R-:W-:-:S03]  /*15e0*/  IADD3 R58, PT, PT, R4, 0x68, RZ ;  /* 0x00000068043a7810 */ /* 0x000fc60007ffe0ff */
[----:B------:R1:W-:Y:S01]  /*15f0*/  @!P2 STL.64 [R1+0x7b0], R2 ;  /* 0x0007b0020100a387 */ /* 0x0003e20000100a00 */
[----:B------:R-:W-:-:S04]  /*1600*/  LOP3.LUT R0, R0, 0xffffdfff, RZ, 0xc0, !PT ;  /* 0xffffdfff00007812 */ /* 0x000fc800078ec0ff */
[----:B------:R-:W-:Y:S02]  /*1610*/  @P2 LOP3.LUT R0, R0, 0x2000, RZ, 0xfc, !PT ;  /* 0x0000200000002812 */ /* 0x000fe400078efcff */
[----:B-1----:R-:W-:-:S04]  /*1620*/  @!P2 IADD3 R2, P1, PT, R57, R16, RZ ;  /* 0x000000103902a210 */ /* 0x002fc80007f3e0ff */
[----:B------:R-:W-:Y:S02]  /*1630*/  @!P2 IADD3.X R3, PT, PT, R56, R17, RZ, P1, !PT ;  /* 0x000000113803a210 */ /* 0x000fe40000ffe4ff */
[----:B------:R-:W-:Y:S02]  /*1640*/  SHF.R.S32.HI R56, RZ, 0x1f, R58 ;  /* 0x0000001fff387819 */ /* 0x000fe4000001143a */
[----:B------:R-:W-:Y:S01]  /*1650*/  ISETP.GE.U32.AND P1, PT, R58, UR16, PT ;  /* 0x000000103a007c0c */ /* 0x000fe2000bf26070 */
[----:B------:R0:W-:Y:S03]  /*1660*/  @!P2 STL.64 [R1+0x590], R2 ;  /* 0x000590020100a387 */ /* 0x0001e60000100a00 */
        /* <DEDUP_REMOVED lines=196> */
[----:B------:R1:W-:Y:S04]  /*22b0*/  STL [R1+0xa6c], R20 ;  /* 0x000a6c1401007387 */ /* 0x0003e80000100800 */
[----:B------:R2:W-:Y:S01]  /*22c0*/  STL [R1+0xa68], R21 ;  /* 0x000a681501007387 */ /* 0x0005e20000100800 */
[----:B-1----:R-:W-:-:S04]  /*22d0*/  @!P2 IADD3 R20, P1, PT, R57, R54, RZ ;  /* 0x000000363914a210 */ /* 0x002fc80007f3e0ff */
[----:B--2---:R-:W-:Y:S02]  /*22e0*/  @!P2 IADD3.X R21, PT, PT, R56, R55, RZ, P1, !PT ;  /* 0x000000373815a210 */ /* 0x004fe40000ffe4ff */
[----:B------:R-:W-:Y:S02]  /*22f0*/  IADD3 R58, PT, PT, R4, 0xb0, RZ ;  /* 0x000000b0043a7810 */ /* 0x000fe40007ffe0ff */
[----:B------:R-:W-:Y:S02]  /*2300*/  LOP3.LUT R0, R0, 0xffffffef, RZ, 0xc0, !PT ;  /* 0xffffffef00007812 */ /* 0x000fe400078ec0ff */
[----:B0-----:R-:W-:-:S04]  /*2310*/  @!P2 IADD3 R2, P1, PT, R57, R16, RZ ;  /* 0x000000103902a210 */ /* 0x001fc80007f3e0ff */
[----:B------:R-:W-:Y:S02]  /*2320*/  @!P2 IADD3.X R3, PT, PT, R56, R17, RZ, P1, !PT ;  /* 0x000000113803a210 */ /* 0x000fe40000ffe4ff */
[----:B------:R-:W-:Y:S02]  /*2330*/  SHF.R.S32.HI R56, RZ, 0x1f, R58 ;  /* 0x0000001fff387819 */ /* 0x000fe4000001143a */
[----:B------:R-:W-:Y:S01]  /*2340*/  ISETP.GE.U32.AND P1, PT, R58, UR16, PT ;  /* 0x000000103a007c0c */ /* 0x000fe2000bf26070 */
[----:B------:R0:W-:Y:S01]  /*2350*/  @!P2 STL.64 [R1+0x7f0], R2 ;  /* 0x0007f0020100a387 */ /* 0x0001e20000100a00 */
[----:B------:R-:W-:Y:S02]  /*2360*/  @P2 LOP3.LUT R0, R0, 0x10, RZ, 0xfc, !PT ;  /* 0x0000001000002812 */ /* 0x000fe400078efcff */
        /* <DEDUP_REMOVED lines=370> */
[----:B------:R-:W2:Y:S01]  /*3a90*/  @!P2 LDC.64 R54, c[0x0][0x3a0] ;  /* 0x0000e800ff36ab82 */ /* 0x000ea20000000a00 */
[----:B-1----:R-:W-:-:S04]  /*3aa0*/  @!P2 IMAD R56, R56, R16, RZ ;  /* 0x000000103838a224 */ /* 0x002fc800078e02ff */
        /* <DEDUP_REMOVED lines=9> */
[----:B------:R-:W-:Y:S02]  /*3b40*/  IADD3 R58, PT, PT, R4, 0x138, RZ ;  /* 0x00000138043a7810 */ /* 0x000fe40007ffe0ff */
[----:B------:R-:W-:-:S04]  /*3b50*/  LOP3.LUT R5, R5, 0xfff7ffff, RZ, 0xc0, !PT ;  /* 0xfff7ffff05057812 */ /* 0x000fc800078ec0ff */
[----:B------:R-:W-:Y:S02]  /*3b60*/  @P2 LOP3.LUT R5, R5, 0x80000, RZ, 0xfc, !PT ;  /* 0x0008000005052812 */ /* 0x000fe400078efcff */
[----:B0-----:R-:W-:-:S04]  /*3b70*/  @!P2 IADD3 R2, P1, PT, R57, R16, RZ ;  /* 0x000000103902a210 */ /* 0x001fc80007f3e0ff */
        /* <DEDUP_REMOVED lines=39> */
[----:B------:R1:W-:Y:S01]  /*3df0*/  STL.64 [R1+0xa20], R38 ;  /* 0x000a202601007387 */ /* 0x0003e20000100a00 */
[----:B------:R-:W-:-:S03]  /*3e00*/  IADD3 R58, PT, PT, R4, 0x148, RZ ;  /* 0x00000148043a7810 */ /* 0x000fc60007ffe0ff */
[----:B------:R0:W-:Y:S01]  /*3e10*/  STL.64 [R1+0xac8], R52 ;  /* 0x000ac83401007387 */ /* 0x0001e20000100a00 */
[----:B-1----:R-:W-:-:S04]  /*3e20*/  @!P2 IADD3 R38, P1, PT, R57, R54, RZ ;  /* 0x000000363926a210 */ /* 0x002fc80007f3e0ff */
[----:B------:R-:W-:Y:S02]  /*3e30*/  @!P2 IADD3.X R39, PT, PT, R56, R55, RZ, P1, !PT ;  /* 0x000000373827a210 */ /* 0x000fe40000ffe4ff */
[----:B------:R-:W-:Y:S02]  /*3e40*/  LOP3.LUT R5, R5, 0xfffdffff, RZ, 0xc0, !PT ;  /* 0xfffdffff05057812 */ /* 0x000fe400078ec0ff */
        /* <DEDUP_REMOVED lines=19> */
[----:B------:R0:W-:Y:S01]  /*3f80*/  STL [R1+0xa34], R32 ;  /* 0x000a342001007387 */ /* 0x0001e20000100800 */
[----:B-1----:R-:W-:-:S04]  /*3f90*/  @!P2 IADD3 R38, P1, PT, R57, R54, RZ ;  /* 0x000000363926a210 */ /* 0x002fc80007f3e0ff */
[----:B------:R-:W-:Y:S01]  /*3fa0*/  @!P2 IADD3.X R39, PT, PT, R56, R55, RZ, P1, !PT ;  /* 0x000000373827a210 */ /* 0x000fe20000ffe4ff */
[----:B------:R1:W-:Y:S01]  /*3fb0*/  STL [R1+0xa30], R33 ;  /* 0x000a302101007387 */ /* 0x0003e20000100800 */
[----:B------:R-:W-:Y:S02]  /*3fc0*/  LOP3.LUT R5, R5, 0xfffeffff, RZ, 0xc0, !PT ;  /* 0xfffeffff05057812 */ /* 0x000fe400078ec0ff */
[----:B0-----:R-:W-:-:S04]  /*3fd0*/  @!P2 IADD3 R32, P1, PT, R57, R16, RZ ;  /* 0x000000103920a210 */ /* 0x001fc80007f3e0ff */
[----:B-1----:R-:W-:Y:S02]  /*3fe0*/  @!P2 IADD3.X R33, PT, PT, R56, R17, RZ, P1, !PT ;  /* 0x000000113821a210 */ /* 0x002fe40000ffe4ff */
        /* <DEDUP_REMOVED lines=48> */
[----:B------:R-:W-:Y:S01]  /*42f0*/  @!P2 STL.64 [R1+0x658], R2 ;  /* 0x000658020100a387 */ /* 0x000fe20000100a00 */
        /* <DEDUP_REMOVED lines=14> */
[----:B------:R-:W-:Y:S02]  /*43e0*/  IADD3 R58, PT, PT, R4, 0x168, RZ ;  /* 0x00000168043a7810 */ /* 0x000fe40007ffe0ff */
[----:B-1----:R-:W-:-:S04]  /*43f0*/  @!P2 IADD3 R50, P1, PT, R57, R54, RZ ;  /* 0x000000363932a210 */ /* 0x002fc80007f3e0ff */
[----:B------:R-:W-:Y:S02]  /*4400*/  @!P2 IADD3.X R51, PT, PT, R56, R55, RZ, P1, !PT ;  /* 0x000000373833a210 */ /* 0x000fe40000ffe4ff */
        /* <DEDUP_REMOVED lines=216> */
[----:B------:R-:W1:Y:S08]  /*5190*/  @!P2 LDC.64 R54, c[0x0][0x3f8] ;  /* 0x0000fe00ff36ab82 */ /* 0x000e700000000a00 */
[----:B------:R-:W0:Y:S01]  /*51a0*/  @!P2 LDC.64 R16, c[0x0][0x3a0] ;  /* 0x0000e800ff10ab82 */ /* 0x000e220000000a00 */
[----:B------:R-:W-:Y:S01]  /*51b0*/  @!P2 MOV R57, R41 ;  /* 0x000000290039a202 */ /* 0x000fe20000000f00 */
[----:B-1----:R-:W-:Y:S01]  /*51c0*/  @!P2 IMAD R58, R56, R54, RZ ;  /* 0x00000036383aa224 */ /* 0x002fe200078e02ff */
[----:B------:R-:W-:-:S03]  /*51d0*/  @!P2 MOV R56, R6 ;  /* 0x000000060038a202 */ /* 0x000fc60000000f00 */
[C---:B------:R-:W-:Y:S02]  /*51e0*/  @!P2 IMAD R58, R59.reuse, R55, R58 ;  /* 0x000000373b3aa224 */ /* 0x040fe400078e023a */
[----:B------:R-:W-:-:S05]  /*51f0*/  @!P2 IMAD.WIDE.U32 R54, R59, R54, R56 ;  /* 0x000000363b36a225 */ /* 0x000fca00078e0038 */
[----:B------:R-:W-:Y:S02]  /*5200*/  @!P2 IADD3 R58, PT, PT, R55, R58, RZ ;  /* 0x0000003a373aa210 */ /* 0x000fe40007ffe0ff */
[C---:B------:R-:W-:Y:S02]  /*5210*/  @!P2 SHF.L.U32 R55, R54.reuse, 0x2, RZ ;  /* 0x000000023637a819 */ /* 0x040fe400000006ff */
[----:B------:R-:W-:Y:S02]  /*5220*/  @!P2 SHF.L.U64.HI R54, R54, 0x2, R58 ;  /* 0x000000023636a819 */ /* 0x000fe4000001023a */
[----:B0-----:R-:W-:-:S04]  /*5230*/  @!P2 IADD3 R2, P1, PT, R55, R16, RZ ;  /* 0x000000103702a210 */ /* 0x001fc80007f3e0ff */
[----:B------:R-:W-:Y:S02]  /*5240*/  @!P2 IADD3.X R3, PT, PT, R54, R17, RZ, P1, !PT ;  /* 0x000000113603a210 */ /* 0x000fe40000ffe4ff */
[----:B------:R-:W0:Y:S01]  /*5250*/  @!P2 LDC.64 R16, c[0x0][0x398] ;  /* 0x0000e600ff10ab82 */ /* 0x000e220000000a00 */
[----:B------:R0:W-:Y:S01]  /*5260*/  STL [R1+0xa9c], R18 ;  /* 0x000a9c1201007387 */ /* 0x0001e20000100800 */
[----:B------:R-:W-:Y:S02]  /*5270*/  IADD3 R59, PT, PT, R4, 0x1b8, RZ ;  /* 0x000001b8043b7810 */ /* 0x000fe40007ffe0ff */
[----:B------:R-:W-:Y:S01]  /*5280*/  LOP3.LUT R5, R5, 0xfffffff7, RZ, 0xc0, !PT ;  /* 0xfffffff705057812 */ /* 0x000fe200078ec0ff */
[----:B------:R1:W-:Y:S01]  /*5290*/  STL [R1+0xa98], R19 ;  /* 0x000a981301007387 */ /* 0x0003e20000100800 */
[----:B------:R-:W-:Y:S02]  /*52a0*/  SHF.R.S32.HI R56, RZ, 0x1f, R59 ;  /* 0x0000001fff387819 */ /* 0x000fe4000001143b */
[----:B------:R-:W-:Y:S01]  /*52b0*/  @P2 LOP3.LUT R5, R5, 0x8, RZ, 0xfc, !PT ;  /* 0x0000000805052812 */ /* 0x000fe200078efcff */
[----:B------:R2:W-:Y:S01]  /*52c0*/  @!P2 STL.64 [R1+0x540], R2 ;  /* 0x000540020100a387 */ /* 0x0005e20000100a00 */
[----:B0-----:R-:W-:-:S04]  /*52d0*/  @!P2 IADD3 R18, P1, PT, R55, R16, RZ ;  /* 0x000000103712a210 */ /* 0x001fc80007f3e0ff */
[----:B-1----:R-:W-:Y:S02]  /*52e0*/  @!P2 IADD3.X R19, PT, PT, R54, R17, RZ, P1, !PT ;  /* 0x000000113613a210 */ /* 0x002fe40000ffe4ff */
[----:B------:R-:W-:-:S04]  /*52f0*/  ISETP.GE.U32.AND P1, PT, R59, UR16, PT ;  /* 0x000000103b007c0c */ /* 0x000fc8000bf26070 */
[----:B------:R-:W-:-:S13]  /*5300*/  ISETP.GE.AND.EX P2, PT, R56, UR17, PT, P1 ;  /* 0x0000001138007c0c */ /* 0x000fda000bf46310 */
[----:B------:R-:W0:Y:S08]  /*5310*/  @!P2 LDC.64 R54, c[0x0][0x3f8] ;  /* 0x0000fe00ff36ab82 */ /* 0x000e300000000a00 */
[----:B------:R-:W2:Y:S01]  /*5320*/  @!P2 LDC.64 R16, c[0x0][0x3a0] ;  /* 0x0000e800ff10ab82 */ /* 0x000ea20000000a00 */
        /* <DEDUP_REMOVED lines=8> */
[----:B--2---:R-:W-:-:S04]  /*53b0*/  @!P2 IADD3 R2, P1, PT, R55, R16, RZ ;  /* 0x000000103702a210 */ /* 0x004fc80007f3e0ff */
[----:B------:R-:W-:Y:S02]  /*53c0*/  @!P2 IADD3.X R3, PT, PT, R54, R17, RZ, P1, !PT ;  /* 0x000000113603a210 */ /* 0x000fe40000ffe4ff */
[----:B------:R-:W0:Y:S01]  /*53d0*/  @!P2 LDC.64 R16, c[0x0][0x398] ;  /* 0x0000e600ff10ab82 */ /* 0x000e220000000a00 */
[----:B------:R0:W-:Y:S01]  /*53e0*/  STL.64 [R1+0xab8], R8 ;  /* 0x000ab80801007387 */ /* 0x0001e20000100a00 */
[----:B------:R-:W-:Y:S02]  /*53f0*/  IADD3 R59, PT, PT, R4, 0x1c0, RZ ;  /* 0x000001c0043b7810 */ /* 0x000fe40007ffe0ff */
[----:B------:R-:W-:Y:S02]  /*5400*/  LOP3.LUT R5, R5, 0xfffffffb, RZ, 0xc0, !PT ;  /* 0xfffffffb05057812 */ /* 0x000fe400078ec0ff */
[----:B------:R-:W-:Y:S01]  /*5410*/  SHF.R.S32.HI R56, RZ, 0x1f, R59 ;  /* 0x0000001fff387819 */ /* 0x000fe2000001143b */
[----:B------:R1:W-:Y:S01]  /*5420*/  @!P2 STL.64 [R1+0x530], R2 ;  /* 0x000530020100a387 */ /* 0x0003e20000100a00 */
[----:B------:R-:W-:-:S02]  /*5430*/  @P2 LOP3.LUT R5, R5, 0x4, RZ, 0xfc, !PT ;  /* 0x0000000405052812 */ /* 0x000fc400078efcff */
[----:B0-----:R-:W-:-:S04]  /*5440*/  @!P2 IADD3 R8, P1, PT, R55, R16, RZ ;  /* 0x000000103708a210 */ /* 0x001fc80007f3e0ff */
[----:B------:R-:W-:Y:S02]  /*5450*/  @!P2 IADD3.X R9, PT, PT, R54, R17, RZ, P1, !PT ;  /* 0x000000113609a210 */ /* 0x000fe40000ffe4ff */
        /* <DEDUP_REMOVED lines=45> */
[----:B------:R-:W0:Y:S08]  /*5730*/  @!P1 LDC.64 R54, c[0x0][0x3f8] ;  /* 0x0000fe00ff369b82 */ /* 0x000e300000000a00 */
[----:B------:R-:W1:Y:S01]  /*5740*/  @!P1 LDC.64 R16, c[0x0][0x3a0] ;  /* 0x0000e800ff109b82 */ /* 0x000e620000000a00 */
[----:B------:R-:W-:Y:S02]  /*5750*/  @!P1 MOV R57, R41 ;  /* 0x0000002900399202 */ /* 0x000fe40000000f00 */
[----:B------:R-:W-:Y:S01]  /*5760*/  LOP3.LUT R5, R5, 0xfffffffe, RZ, 0xc0, !PT ;  /* 0xfffffffe05057812 */ /* 0x000fe200078ec0ff */
[----:B0-----:R-:W-:Y:S01]  /*5770*/  @!P1 IMAD R58, R56, R54, RZ ;  /* 0x00000036383a9224 */ /* 0x001fe200078e02ff */
[----:B------:R-:W-:-:S03]  /*5780*/  @!P1 MOV R56, R6 ;  /* 0x0000000600389202 */ /* 0x000fc60000000f00 */
[C---:B------:R-:W-:Y:S02]  /*5790*/  @!P1 IMAD R58, R59.reuse, R55, R58 ;  /* 0x000000373b3a9224 */ /* 0x040fe400078e023a */
[----:B------:R-:W-:Y:S01]  /*57a0*/  @!P1 IMAD.WIDE.U32 R54, R59, R54, R56 ;  /* 0x000000363b369225 */ /* 0x000fe200078e0038 */
[----:B------:R-:W-:-:S04]  /*57b0*/  @P2 LOP3.LUT R5, R5, 0x1, RZ, 0xfc, !PT ;  /* 0x0000000105052812 */ /* 0x000fc800078efcff */
[----:B------:R-:W-:Y:S02]  /*57c0*/  @!P1 IADD3 R58, PT, PT, R55, R58, RZ ;  /* 0x0000003a373a9210 */ /* 0x000fe40007ffe0ff */
[C---:B------:R-:W-:Y:S01]  /*57d0*/  @!P1 SHF.L.U32 R55, R54.reuse, 0x2, RZ ;  /* 0x0000000236379819 */ /* 0x040fe200000006ff */
[----:B------:R1:W-:Y:S01]  /*57e0*/  @!P2 STL.64 [R1+0x500], R2 ;  /* 0x000500020100a387 */ /* 0x0003e20000100a00 */
        /* <DEDUP_REMOVED lines=25> */
[----:B------:R0:W-:Y:S01]  /*5980*/  STL [R1+0xa4c], R28 ;  /* 0x000a4c1c01007387 */ /* 0x0001e20000100800 */
[----:B------:R-:W-:-:S03]  /*5990*/  IADD3 R59, PT, PT, R4, 0x1e0, RZ ;  /* 0x000001e0043b7810 */ /* 0x000fc60007ffe0ff */
[----:B------:R1:W-:Y:S01]  /*59a0*/  STL [R1+0xa48], R29 ;  /* 0x000a481d01007387 */ /* 0x0003e20000100800 */
[----:B------:R-:W-:Y:S02]  /*59b0*/  SHF.R.S32.HI R56, RZ, 0x1f, R59 ;  /* 0x0000001fff387819 */ /* 0x000fe4000001143b */
[----:B0-----:R-:W-:-:S04]  /*59c0*/  @!P2 IADD3 R28, P3, PT, R55, R16, RZ ;  /* 0x00000010371ca210 */ /* 0x001fc80007f7e0ff */
[----:B-1----:R-:W-:Y:S02]  /*59d0*/  @!P2 IADD3.X R29, PT, PT, R54, R17, RZ, P3, !PT ;  /* 0x00000011361da210 */ /* 0x002fe40001ffe4ff */
        /* <DEDUP_REMOVED lines=30> */
[----:B------:R1:W-:Y:S04]  /*5bc0*/  STL [R1+0xa5c], R24 ;  /* 0x000a5c1801007387 */ /* 0x0003e80000100800 */
[----:B------:R-:W-:Y:S02]  /*5bd0*/  @!P4 IADD3 R58, PT, PT, R55, R58, RZ ;  /* 0x0000003a373ac210 */ /* 0x000fe40007ffe0ff */
[C---:B------:R-:W-:Y:S02]  /*5be0*/  @!P4 SHF.L.U32 R55, R54.reuse, 0x2, RZ ;  /* 0x000000023637c819 */ /* 0x040fe400000006ff */
[----:B------:R-:W-:-:S02]  /*5bf0*/  @!P4 SHF.L.U64.HI R54, R54, 0x2, R58 ;  /* 0x000000023636c819 */ /* 0x000fc4000001023a */
[----:B-1----:R-:W-:Y:S01]  /*5c00*/  @!P4 IADD3 R24, P5, PT, R55, R16, RZ ;  /* 0x000000103718c210 */ /* 0x002fe20007fbe0ff */
[----:B------:R0:W-:Y:S03]  /*5c10*/  STL [R1+0xa58], R25 ;  /* 0x000a581901007387 */ /* 0x0001e60000100800 */
[----:B0-----:R-:W-:Y:S02]  /*5c20*/  @!P4 IADD3.X R25, PT, PT, R54, R17, RZ, P5, !PT ;  /* 0x000000113619c210 */ /* 0x001fe40002ffe4ff */
        /* <DEDUP_REMOVED lines=16> */
[----:B------:R-:W-:-:S04]  /*5d30*/  MOV R56, R52 ;  /* 0x0000003400387202 */ /* 0x000fc80000000f00 */
[----:B------:R-:W-:Y:S02]  /*5d40*/  @!P5 IADD3 R58, PT, PT, R55, R58, RZ ;  /* 0x0000003a373ad210 */ /* 0x000fe40007ffe0ff */
[C---:B------:R-:W-:Y:S02]  /*5d50*/  @!P5 SHF.L.U32 R55, R54.reuse, 0x2, RZ ;  /* 0x000000023637d819 */ /* 0x040fe400000006ff */
[----:B------:R-:W-:Y:S02]  /*5d60*/  @!P5 SHF.L.U64.HI R54, R54, 0x2, R58 ;  /* 0x000000023636d819 */ /* 0x000fe4000001023a */
[----:B------:R-:W-:Y:S02]  /*5d70*/  MOV R57, R53 ;  /* 0x0000003500397202 */ /* 0x000fe40000000f00 */
[----:B------:R-:W-:Y:S01]  /*5d80*/  MOV R58, R56 ;  /* 0x00000038003a7202 */ /* 0x000fe20000000f00 */
[----:B------:R-:W-:Y:S01]  /*5d90*/  STL.64 [R1+0x968], R40 ;  /* 0x0009682801007387 */ /* 0x000fe20000100a00 */
[----:B-1----:R-:W-:-:S02]  /*5da0*/  @!P5 IADD3 R56, P6, PT, R55, R16, RZ ;  /* 0x000000103738d210 */ /* 0x002fc40007fde0ff */
[----:B------:R-:W-:Y:S01]  /*5db0*/  MOV R59, R57 ;  /* 0x00000039003b7202 */ /* 0x000fe20000000f00 */
[----:B------:R-:W-:Y:S01]  /*5dc0*/  STL [R1+0x9d8], R5 ;  /* 0x0009d80501007387 */ /* 0x000fe20000100800 */
[----:B------:R-:W-:Y:S02]  /*5dd0*/  @!P5 IADD3.X R57, PT, PT, R54, R17, RZ, P6, !PT ;  /* 0x000000113639d210 */ /* 0x000fe400037fe4ff */
[----:B------:R-:W0:Y:S01]  /*5de0*/  @!P5 LDC.64 R16, c[0x0][0x398] ;  /* 0x0000e600ff10db82 */ /* 0x000e220000000a00 */
[----:B------:R-:W-:Y:S01]  /*5df0*/  LOP3.LUT R0, R0, 0xfbffffff, RZ, 0xc0, !PT ;  /* 0xfbffffff00007812 */ /* 0x000fe200078ec0ff */
[----:B------:R-:W-:Y:S04]  /*5e00*/  STL.64 [R1+0x970], R6 ;  /* 0x0009700601007387 */ /* 0x000fe80000100a00 */
[----:B------:R0:W-:Y:S04]  /*5e10*/  @!P5 STL.64 [R1+0x488], R56 ;  /* 0x000488380100d387 */ /* 0x0001e80000100a00 */
[----:B------:R-:W2:Y:S01]  /*5e20*/  LDL.LU.64 R52, [R1+0xac8] ;  /* 0x000ac80001347983 */ /* 0x000ea20000300a00 */
[----:B0-----:R-:W-:-:S04]  /*5e30*/  @!P5 IADD3 R56, P6, PT, R55, R16, RZ ;  /* 0x000000103738d210 */ /* 0x001fc80007fde0ff */
[----:B------:R-:W-:-:S05]  /*5e40*/  @!P5 IADD3.X R57, PT, PT, R54, R17, RZ, P6, !PT ;  /* 0x000000113639d210 */ /* 0x000fca00037fe4ff */
[----:B------:R0:W-:Y:S02]  /*5e50*/  @!P5 STL.64 [R1+0x490], R56 ;  /* 0x000490380100d387 */ /* 0x0001e40000100a00 */
[----:B0-----:R-:W-:-:S04]  /*5e60*/  IADD3 R56, PT, PT, R4, 0x1f8, RZ ;  /* 0x000001f804387810 */ /* 0x001fc80007ffe0ff */
[----:B------:R-:W-:Y:S02]  /*5e70*/  SHF.R.S32.HI R54, RZ, 0x1f, R56 ;  /* 0x0000001fff367819 */ /* 0x000fe40000011438 */
[----:B------:R-:W-:-:S04]  /*5e80*/  ISETP.GE.U32.AND P6, PT, R56, UR16, PT ;  /* 0x0000001038007c0c */ /* 0x000fc8000bfc6070 */
[----:B------:R-:W-:-:S13]  /*5e90*/  ISETP.GE.AND.EX P6, PT, R54, UR17, PT, P6 ;  /* 0x0000001136007c0c */ /* 0x000fda000bfc6360 */
[----:B------:R-:W0:Y:S01]  /*5ea0*/  @!P6 LDC.64 R16, c[0x0][0x3f8] ;  /* 0x0000fe00ff10eb82 */ /* 0x000e220000000a00 */
[----:B------:R-:W-:Y:S02]  /*5eb0*/  @!P6 MOV R55, R41 ;  /* 0x000000290037e202 */ /* 0x000fe40000000f00 */
[----:B------:R-:W-:Y:S02]  /*5ec0*/  MOV R57, R3 ;  /* 0x0000000300397202 */ /* 0x000fe40000000f00 */
[----:B------:R-:W-:Y:S01]  /*5ed0*/  MOV R40, R8 ;  /* 0x0000000800287202 */ /* 0x000fe20000000f00 */
[----:B0-----:R-:W-:-:S04]  /*5ee0*/  @!P6 IMAD R54, R54, R16, RZ ;  /* 0x000000103636e224 */ /* 0x001fc800078e02ff */
[----:B------:R-:W-:Y:S01]  /*5ef0*/  @!P6 IMAD R17, R56, R17, R54 ;  /* 0x000000113811e224 */ /* 0x000fe200078e0236 */
[----:B------:R-:W-:-:S05]  /*5f00*/  @!P6 MOV R54, R6 ;  /* 0x000000060036e202 */ /* 0x000fca0000000f00 */
[----:B------:R-:W-:Y:S01]  /*5f10*/  @!P6 IMAD.WIDE.U32 R54, R56, R16, R54 ;  /* 0x000000103836e225 */ /* 0x000fe200078e0036 */
[----:B------:R-:W-:Y:S02]  /*5f20*/  MOV R56, R2 ;  /* 0x0000000200387202 */ /* 0x000fe40000000f00 */
[----:B------:R-:W3:Y:S01]  /*5f30*/  LDL.LU.64 R2, [R1+0xab0] ;  /* 0x000ab00001027983 */ /* 0x000ee20000300a00 */
[----:B------:R-:W-:-:S03]  /*5f40*/  MOV R41, R9 ;  /* 0x0000000900297202 */ /* 0x000fc60000000f00 */
[----:B------:R-:W4:Y:S01]  /*5f50*/  LDL.LU.64 R8, [R1+0xab8] ;  /* 0x000ab80001087983 */ /* 0x000f220000300a00 */
[----:B------:R-:W-:Y:S02]  /*5f60*/  MOV R4, R60 ;  /* 0x0000003c00047202 */ /* 0x000fe40000000f00 */
[----:B------:R-:W-:Y:S02]  /*5f70*/  MOV R5, R61 ;  /* 0x0000003d00057202 */ /* 0x000fe40000000f00 */
[----:B------:R-:W0:Y:S01]  /*5f80*/  @!P6 LDC.64 R60, c[0x0][0x3a0] ;  /* 0x0000e800ff3ceb82 */ /* 0x000e220000000a00 */
[----:B------:R-:W-:Y:S02]  /*5f90*/  @!P6 IADD3 R17, PT, PT, R55, R17, RZ ;  /* 0x000000113711e210 */ /* 0x000fe40007ffe0ff */
[C---:B------:R-:W-:Y:S02]  /*5fa0*/  @!P6 SHF.L.U32 R55, R54.reuse, 0x2, RZ ;  /* 0x000000023637e819 */ /* 0x040fe400000006ff */
[----:B------:R-:W-:-:S03]  /*5fb0*/  @!P6 SHF.L.U64.HI R54, R54, 0x2, R17 ;  /* 0x000000023636e819 */ /* 0x000fc60000010211 */
[----:B------:R-:W1:Y:S01]  /*5fc0*/  @!P6 LDC.64 R16, c[0x0][0x398] ;  /* 0x0000e600ff10eb82 */ /* 0x000e620000000a00 */
[----:B------:R-:W-:Y:S02]  /*5fd0*/  @P1 LOP3.LUT R0, R0, 0x4000000, RZ, 0xfc, !PT ;  /* 0x0400000000001812 */ /* 0x000fe400078efcff */
[----:B0-----:R-:W-:-:S04]  /*5fe0*/  @!P6 IADD3 R60, P1, PT, R55, R60, RZ ;  /* 0x0000003c373ce210 */ /* 0x001fc80007f3e0ff */
[----:B------:R-:W-:-:S05]  /*5ff0*/  @!P6 IADD3.X R61, PT, PT, R54, R61, RZ, P1, !PT ;  /* 0x0000003d363de210 */ /* 0x000fca0000ffe4ff */
[----:B------:R0:W-:Y:S02]  /*6000*/  STL.64 [R1+0x978], R60 ;  /* 0x0009783c01007387 */ /* 0x0001e40000100a00 */
[----:B0-----:R-:W-:Y:S02]  /*6010*/  MOV R60, R40 ;  /* 0x00000028003c7202 */ /* 0x001fe40000000f00 */
[----:B-1----:R-:W-:Y:S02]  /*6020*/  @!P6 IADD3 R40, P1, PT, R55, R16, RZ ;  /* 0x000000103728e210 */ /* 0x002fe40007f3e0ff */
[----:B------:R-:W-:Y:S02]  /*6030*/  MOV R61, R41 ;  /* 0x00000029003d7202 */ /* 0x000fe40000000f00 */
[----:B------:R-:W-:Y:S02]  /*6040*/  @!P6 IADD3.X R41, PT, PT, R54, R17, RZ, P1, !PT ;  /* 0x000000113629e210 */ /* 0x000fe40000ffe4ff */
[----:B------:R-:W-:-:S03]  /*6050*/  CS2R R16, SRZ ;  /* 0x0000000000107805 */ /* 0x000fc6000001ff00 */
[----:B------:R0:W-:Y:S01]  /*6060*/  STL.64 [R1+0x988], R40 ;  /* 0x0009882801007387 */ /* 0x0001e20000100a00 */
[----:B------:R-:W-:Y:S02]  /*6070*/  MOV R54, R12 ;  /* 0x0000000c00367202 */ /* 0x000fe40000000f00 */
[----:B------:R-:W-:Y:S02]  /*6080*/  MOV R55, R13 ;  /* 0x0000000d00377202 */ /* 0x000fe40000000f00 */
[----:B------:R-:W2:Y:S01]  /*6090*/  LDL.LU.64 R12, [R1+0xaa8] ;  /* 0x000aa800010c7983 */ /* 0x000ea20000300a00 */
[----:B0-----:R-:W-:Y:S02]  /*60a0*/  MOV R40, R10 ;  /* 0x0000000a00287202 */ /* 0x001fe40000000f00 */
[----:B------:R-:W-:Y:S02]  /*60b0*/  MOV R41, R11 ;  /* 0x0000000b00297202 */ /* 0x000fe40000000f00 */
[----:B------:R-:W2:Y:S04]  /*60c0*/  LDL.LU.64 R10, [R1+0xaa0] ;  /* 0x000aa000010a7983 */ /* 0x000ea80000300a00 */
[----:B---3--:R0:W3:Y:S02]  /*60d0*/  @!P0 LDG.E.64 R16, desc[UR10][R2.64] ;  /* 0x0000000a02108981 */ /* 0x0080e4000c1e1b00 */
[----:B0-----:R-:W-:-:S06]  /*60e0*/  CS2R R2, SRZ ;  /* 0x0000000000027805 */ /* 0x001fcc000001ff00 */
[----:B----4-:R0:W4:Y:S01]  /*60f0*/  @!P0 LDG.E.64 R2, desc[UR10][R8.64] ;  /* 0x0000000a08028981 */ /* 0x010122000c1e1b00 */
[----:B------:R-:W-:-:S04]  /*6100*/  LOP3.LUT R0, R0, 0xf7ffffff, RZ, 0xc0, !PT ;  /* 0xf7ffffff00007812 */ /* 0x000fc800078ec0ff */
[----:B------:R-:W-:-:S04]  /*6110*/  @P2 LOP3.LUT R0, R0, 0x8000000, RZ, 0xfc, !PT ;  /* 0x0800000000002812 */ /* 0x000fc800078efcff */
[----:B------:R-:W-:Y:S02]  /*6120*/  LOP3.LUT P2, RZ, R0, 0x1000000, RZ, 0xc0, !PT ;  /* 0x0100000000ff7812 */ /* 0x000fe4000784c0ff */
[----:B0-----:R-:W-:Y:S02]  /*6130*/  CS2R R8, SRZ ;  /* 0x0000000000087805 */ /* 0x001fe4000001ff00 */
[----:B------:R-:W-:Y:S02]  /*6140*/  MOV R6, R14 ;  /* 0x0000000e00067202 */ /* 0x000fe40000000f00 */
[----:B------:R-:W-:Y:S02]  /*6150*/  MOV R7, R15 ;  /* 0x0000000f00077202 */ /* 0x000fe40000000f00 */
[----:B------:R-:W3:Y:S01]  /*6160*/  LDL.LU.64 R14, [R1+0xac0] ;  /* 0x000ac000010e7983 */ /* 0x000ee20000300a00 */
[----:B----4-:R-:W-:Y:S02]  /*6170*/  @!P0 MOV R9, R2 ;  /* 0x0000000200098202 */ /* 0x010fe40000000f00 */
[----:B------:R-:W-:-:S03]  /*6180*/  @!P0 MOV R8, R3 ;  /* 0x0000000300088202 */ /* 0x000fc60000000f00 */
[----:B------:R-:W-:Y:S04]  /*6190*/  STL [R1+0x46c], R9 ;  /* 0x00046c0901007387 */ /* 0x000fe80000100800 */
[----:B------:R0:W-:Y:S02]  /*61a0*/  STL [R1+0x468], R8 ;  /* 0x0004680801007387 */ /* 0x0001e40000100800 */
[----:B0-----:R-:W-:-:S06]  /*61b0*/  CS2R R8, SRZ ;  /* 0x0000000000087805 */ /* 0x001fcc000001ff00 */
[----:B--2---:R0:W2:Y:S02]  /*61c0*/  @!P2 LDG.E.64 R8, desc[UR10][R10.64] ;  /* 0x0000000a0a08a981 */ /* 0x0040a4000c1e1b00 */
[----:B0-----:R-:W-:-:S06]  /*61d0*/  CS2R R10, SRZ ;  /* 0x00000000000a7805 */ /* 0x001fcc000001ff00 */
[----:B------:R0:W4:Y:S01]  /*61e0*/  @!P2 LDG.E.64 R10, desc[UR10][R12.64] ;  /* 0x0000000a0c0aa981 */ /* 0x000122000c1e1b00 */
[----:B------:R-:W-:Y:S02]  /*61f0*/  LOP3.LUT P1, RZ, R0, 0x800000, RZ, 0xc0, !PT ;  /* 0x0080000000ff7812 */ /* 0x000fe4000782c0ff */
[----:B0-----:R-:W-:Y:S02]  /*6200*/  CS2R R12, SRZ ;  /* 0x00000000000c7805 */ /* 0x001fe4000001ff00 */
[----:B----4-:R-:W-:Y:S02]  /*6210*/  @!P2 MOV R13, R10 ;  /* 0x0000000a000da202 */ /* 0x010fe40000000f00 */
[----:B------:R-:W-:-:S03]  /*6220*/  @!P2 MOV R12, R11 ;  /* 0x0000000b000ca202 */ /* 0x000fc60000000f00 */
[----:B------:R-:W-:Y:S04]  /*6230*/  STL [R1+0x474], R13 ;  /* 0x0004740d01007387 */ /* 0x000fe80000100800 */
[----:B------:R0:W-:Y:S02]  /*6240*/  STL [R1+0x47c], R12 ;  /* 0x00047c0c01007387 */ /* 0x0001e40000100800 */
[----:B0-----:R-:W-:-:S06]  /*6250*/  CS2R R12, SRZ ;  /* 0x00000000000c7805 */ /* 0x001fcc000001ff00 */
[----:B---3--:R0:W3:Y:S02]  /*6260*/  @!P1 LDG.E.64 R12, desc[UR10][R14.64] ;  /* 0x0000000a0e0c9981 */ /* 0x0080e4000c1e1b00 */
[----:B0-----:R-:W-:-:S06]  /*6270*/  CS2R R14, SRZ ;  /* 0x00000000000e7805 */ /* 0x001fcc000001ff00 */
[----:B------:R0:W4:Y:S02]  /*6280*/  @!P1 LDG.E.64 R14, desc[UR10][R52.64] ;  /* 0x0000000a340e9981 */ /* 0x000124000c1e1b00 */
[----:B0-----:R-:W-:Y:S02]  /*6290*/  MOV R52, R40 ;  /* 0x0000002800347202 */ /* 0x001fe40000000f00 */
[----:B------:R-:W-:Y:S02]  /*62a0*/  MOV R53, R41 ;  /* 0x0000002900357202 */ /* 0x000fe40000000f00 */
[----:B------:R-:W-:Y:S02]  /*62b0*/  MOV R40, R54 ;  /* 0x0000003600287202 */ /* 0x000fe40000000f00 */
[----:B------:R-:W-:Y:S02]  /*62c0*/  MOV R41, R55 ;  /* 0x0000003700297202 */ /* 0x000fe40000000f00 */
[----:B------:R-:W-:-:S02]  /*62d0*/  MOV R54, R18 ;  /* 0x0000001200367202 */ /* 0x000fc40000000f00 */
[----:B------:R-:W-:Y:S02]  /*62e0*/  MOV R55, R19 ;  /* 0x0000001300377202 */ /* 0x000fe40000000f00 */
[----:B------:R-:W-:Y:S02]  /*62f0*/  CS2R R18, SRZ ;  /* 0x0000000000127805 */ /* 0x000fe4000001ff00 */
[----:B---3--:R-:W-:-:S05]  /*6300*/  @!P1 MOV R18, R13 ;  /* 0x0000000d00129202 */ /* 0x008fca0000000f00 */
[----:B------:R0:W-:Y:S04]  /*6310*/  STL [R1+0x5f4], R18 ;  /* 0x0005f41201007387 */ /* 0x0001e80000100800 */
[----:B0-----:R-:W3:Y:S01]  /*6320*/  LDL.LU R18, [R1+0xa9c] ;  /* 0x000a9c0001127983 */ /* 0x001ee20000300800 */
[----:B----4-:R-:W-:-:S05]  /*6330*/  @!P1 MOV R19, R14 ;  /* 0x0000000e00139202 */ /* 0x010fca0000000f00 */
[----:B------:R0:W-:Y:S04]  /*6340*/  STL [R1+0x478], R19 ;  /* 0x0004781301007387 */ /* 0x0001e80000100800 */
[----:B0-----:R-:W3:Y:S04]  /*6350*/  LDL.LU R19, [R1+0xa98] ;  /* 0x000a980001137983 */ /* 0x001ee80000300800 */
[----:B------:R0:W-:Y:S02]  /*6360*/  STL [R1+0xa38], R35 ;  /* 0x000a382301007387 */ /* 0x0001e40000100800 */
[----:B0-----:R-:W-:Y:S01]  /*6370*/  HFMA2 R35, -RZ, RZ, 0, 0 ;  /* 0x00000000ff237431 */ /* 0x001fe200000001ff */
[----:B------:R-:W-:-:S05]  /*6380*/  @!P0 MOV R35, R16 ;  /* 0x0000001000238202 */ /* 0x000fca0000000f00 */
[----:B------:R0:W-:Y:S02]  /*6390*/  STL [R1+0x54c], R35 ;  /* 0x00054c2301007387 */ /* 0x0001e40000100800 */
[----:B0-----:R-:W-:Y:S01]  /*63a0*/  HFMA2 R35, -RZ, RZ, 0, 0 ;  /* 0x00000000ff237431 */ /* 0x001fe200000001ff */
[----:B------:R-:W-:Y:S02]  /*63b0*/  @!P0 MOV R35, R17 ;  /* 0x0000001100238202 */ /* 0x000fe40000000f00 */
[----:B------:R-:W-:Y:S01]  /*63c0*/  LOP3.LUT P0, RZ, R0, 0x400000, RZ, 0xc0, !PT ;  /* 0x0040000000ff7812 */ /* 0x000fe2000780c0ff */
[----:B------:R0:W-:Y:S02]  /*63d0*/  STL.64 [R1+0x10], R16 ;  /* 0x0000101001007387 */ /* 0x0001e40000100a00 */
[----:B0-----:R-:W-:-:S10]  /*63e0*/  CS2R R16, SRZ ;  /* 0x0000000000107805 */ /* 0x001fd4000001ff00 */
[----:B---3--:R0:W3:Y:S02]  /*63f0*/  @!P0 LDG.E.64 R16, desc[UR10][R18.64] ;  /* 0x0000000a12108981 */ /* 0x0080e4000c1e1b00 */
[----:B0-----:R-:W-:-:S06]  /*6400*/  CS2R R18, SRZ ;  /* 0x0000000000127805 */ /* 0x001fcc000001ff00 */
[----:B------:R0:W4:Y:S04]  /*6410*/  @!P0 LDG.E.64 R18, desc[UR10][R42.64] ;  /* 0x0000000a2a128981 */ /* 0x000128000c1e1b00 */
[----:B------:R1:W-:Y:S02]  /*6420*/  STL.64 [R1+0x210], R2 ;  /* 0x0002100201007387 */ /* 0x0003e40000100a00 */
[----:B-1----:R-:W-:Y:S02]  /*6430*/  MOV R2, R44 ;  /* 0x0000002c00027202 */ /* 0x002fe40000000f00 */
[----:B------:R-:W-:Y:S02]  /*6440*/  MOV R3, R45 ;  /* 0x0000002d00037202 */ /* 0x000fe40000000f00 */
[----:B------:R-:W-:-:S02]  /*6450*/  CS2R R44, SRZ ;  /* 0x00000000002c7805 */ /* 0x000fc4000001ff00 */
[----:B0-----:R-:W-:Y:S02]  /*6460*/  MOV R42, R46 ;  /* 0x0000002e002a7202 */ /* 0x001fe40000000f00 */
[----:B------:R-:W-:Y:S02]  /*6470*/  MOV R43, R47 ;  /* 0x0000002f002b7202 */ /* 0x000fe40000000f00 */
[----:B------:R-:W2:Y:S01]  /*6480*/  LDL.LU.64 R46, [R1+0xa90] ;  /* 0x000a9000012e7983 */ /* 0x000ea20000300a00 */
        /* <DEDUP_REMOVED lines=8> */
[----:B--2---:R-:W-:-:S05]  /*6510*/  @!P2 MOV R35, R8 ;  /* 0x000000080023a202 */ /* 0x004fca0000000f00 */
[----:B------:R0:W-:Y:S02]  /*6520*/  STL [R1+0x584], R35 ;  /* 0x0005842301007387 */ /* 0x0001e40000100800 */
[----:B0-----:R-:W-:Y:S01]  /*6530*/  HFMA2 R35, -RZ, RZ, 0, 0 ;  /* 0x00000000ff237431 */ /* 0x001fe200000001ff */
[----:B------:R-:W-:Y:S02]  /*6540*/  @!P2 MOV R35, R9 ;  /* 0x000000090023a202 */ /* 0x000fe40000000f00 */
[----:B------:R-:W-:Y:S01]  /*6550*/  LOP3.LUT P2, RZ, R0, 0x200000, RZ, 0xc0, !PT ;  /* 0x0020000000ff7812 */ /* 0x000fe2000784c0ff */
[----:B------:R0:W-:Y:S02]  /*6560*/  STL.64 [R1+0x18], R8 ;  /* 0x0000180801007387 */ /* 0x0001e40000100a00 */
[----:B0-----:R-:W-:Y:S02]  /*6570*/  MOV R8, R2 ;  /* 0x0000000200087202 */ /* 0x001fe40000000f00 */
[----:B------:R-:W-:-:S02]  /*6580*/  MOV R9, R3 ;  /* 0x0000000300097202 */ /* 0x000fc40000000f00 */
[----:B------:R-:W-:-:S06]  /*6590*/  CS2R R2, SRZ ;  /* 0x0000000000027805 */ /* 0x000fcc000001ff00 */
[----:B---3--:R0:W2:Y:S02]  /*65a0*/  @!P2 LDG.E.64 R2, desc[UR10][R44.64] ;  /* 0x0000000a2c02a981 */ /* 0x0080a4000c1e1b00 */
[----:B0-----:R-:W-:Y:S02]  /*65b0*/  MOV R44, R8 ;  /* 0x00000008002c7202 */ /* 0x001fe40000000f00 */
[----:B------:R-:W-:Y:S02]  /*65c0*/  MOV R45, R9 ;  /* 0x00000009002d7202 */ /* 0x000fe40000000f00 */
[----:B------:R-:W-:-:S06]  /*65d0*/  CS2R R8, SRZ ;  /* 0x0000000000087805 */ /* 0x000fcc000001ff00 */
[----:B------:R0:W3:Y:S04]  /*65e0*/  @!P2 LDG.E.64 R8, desc[UR10][R46.64] ;  /* 0x0000000a2e08a981 */ /* 0x0000e8000c1e1b00 */
[----:B------:R1:W-:Y:S02]  /*65f0*/  STL.64 [R1+0x218], R10 ;  /* 0x0002180a01007387 */ /* 0x0003e40000100a00 */
[----:B-1----:R-:W-:Y:S02]  /*6600*/  MOV R10, R48 ;  /* 0x00000030000a7202 */ /* 0x002fe40000000f00 */
[----:B------:R-:W-:Y:S02]  /*6610*/  MOV R11, R49 ;  /* 0x00000031000b7202 */ /* 0x000fe40000000f00 */
[----:B------:R-:W-:-:S02]  /*6620*/  CS2R R48, SRZ ;  /* 0x0000000000307805 */ /* 0x000fc4000001ff00 */
[----:B0-----:R-:W-:Y:S02]  /*6630*/  MOV R46, R50 ;  /* 0x00000032002e7202 */ /* 0x001fe40000000f00 */
[----:B------:R-:W-:Y:S02]  /*6640*/  MOV R47, R51 ;  /* 0x00000033002f7202 */ /* 0x000fe40000000f00 */
[----:B------:R-:W4:Y:S01]  /*6650*/  LDL.LU.64 R50, [R1+0xa80] ;  /* 0x000a800001327983 */ /* 0x000f220000300a00 */
[----:B--2---:R-:W-:-:S05]  /*6660*/  @!P2 MOV R48, R3 ;  /* 0x000000030030a202 */ /* 0x004fca0000000f00 */
[----:B------:R0:W-:Y:S04]  /*6670*/  STL [R1+0x664], R48 ;  /* 0x0006643001007387 */ /* 0x0001e80000100800 */
[----:B0-----:R-:W2:Y:S01]  /*6680*/  LDL.LU R48, [R1+0xa7c] ;  /* 0x000a7c0001307983 */ /* 0x001ea20000300800 */
[----:B---3--:R-:W-:-:S05]  /*6690*/  @!P2 MOV R49, R8 ;  /* 0x000000080031a202 */ /* 0x008fca0000000f00 */
[----:B------:R0:W-:Y:S04]  /*66a0*/  STL [R1+0x49c], R49 ;  /* 0x00049c3101007387 */ /* 0x0001e80000100800 */
[----:B0-----:R-:W2:Y:S04]  /*66b0*/  LDL.LU R49, [R1+0xa78] ;  /* 0x000a780001317983 */ /* 0x001ea80000300800 */
        /* <DEDUP_REMOVED lines=11> */
[----:B--2---:R0:W2:Y:S02]  /*6770*/  @!P1 LDG.E.64 R10, desc[UR10][R48.64] ;  /* 0x0000000a300a9981 */ /* 0x0040a4000c1e1b00 */
[----:B0-----:R-:W-:Y:S02]  /*6780*/  MOV R48, R12 ;  /* 0x0000000c00307202 */ /* 0x001fe40000000f00 */
[----:B------:R-:W-:Y:S02]  /*6790*/  MOV R49, R13 ;  /* 0x0000000d00317202 */ /* 0x000fe40000000f00 */
[----:B------:R-:W-:-:S06]  /*67a0*/  CS2R R12, SRZ ;  /* 0x00000000000c7805 */ /* 0x000fcc000001ff00 */
[----:B----4-:R0:W3:Y:S04]  /*67b0*/  @!P1 LDG.E.64 R12, desc[UR10][R50.64] ;  /* 0x0000000a320c9981 */ /* 0x0100e8000c1e1b00 */
[----:B------:R1:W-:Y:S02]  /*67c0*/  STL.64 [R1+0x220], R14 ;  /* 0x0002200e01007387 */ /* 0x0003e40000100a00 */
[----:B-1----:R-:W-:Y:S01]  /*67d0*/  MOV R14, R20 ;  /* 0x00000014000e7202 */ /* 0x002fe20000000f00 */
[----:B------:R-:W-:Y:S01]  /*67e0*/  HFMA2 R20, -RZ, RZ, 0, 0 ;  /* 0x00000000ff147431 */ /* 0x000fe200000001ff */
[----:B------:R-:W-:Y:S02]  /*67f0*/  MOV R15, R21 ;  /* 0x00000015000f7202 */ /* 0x000fe40000000f00 */
[----:B0-----:R-:W-:-:S02]  /*6800*/  MOV R50, R22 ;  /* 0x0000001600327202 */ /* 0x001fc40000000f00 */
[----:B------:R-:W-:Y:S02]  /*6810*/  MOV R51, R23 ;  /* 0x0000001700337202 */ /* 0x000fe40000000f00 */
[----:B------:R-:W4:Y:S01]  /*6820*/  LDL.LU.64 R22, [R1+0xa70] ;  /* 0x000a700001167983 */ /* 0x000f220000300a00 */
[----:B--2---:R-:W-:-:S05]  /*6830*/  @!P1 MOV R20, R10 ;  /* 0x0000000a00149202 */ /* 0x004fca0000000f00 */
[----:B------:R0:W-:Y:S02]  /*6840*/  STL [R1+0x674], R20 ;  /* 0x0006741401007387 */ /* 0x0001e40000100800 */
[----:B0-----:R-:W-:Y:S02]  /*6850*/  CS2R R20, SRZ ;  /* 0x0000000000147805 */ /* 0x001fe4000001ff00 */
[----:B------:R-:W-:Y:S02]  /*6860*/  @!P1 MOV R20, R11 ;  /* 0x0000000b00149202 */ /* 0x000fe40000000f00 */
[----:B---3--:R-:W-:-:S03]  /*6870*/  @!P1 MOV R21, R12 ;  /* 0x0000000c00159202 */ /* 0x008fc60000000f00 */
[----:B------:R0:W-:Y:S04]  /*6880*/  STL [R1+0x6ac], R20 ;  /* 0x0006ac1401007387 */ /* 0x0001e80000100800 */
[----:B------:R1:W-:Y:S04]  /*6890*/  STL [R1+0x470], R21 ;  /* 0x0004701501007387 */ /* 0x0003e80000100800 */
[----:B0-----:R-:W2:Y:S04]  /*68a0*/  LDL.LU R20, [R1+0xa6c] ;  /* 0x000a6c0001147983 */ /* 0x001ea80000300800 */
[----:B-1----:R-:W2:Y:S04]  /*68b0*/  LDL.LU R21, [R1+0xa68] ;  /* 0x000a680001157983 */ /* 0x002ea80000300800 */
        /* <DEDUP_REMOVED lines=64> */
[----:B------:R-:W-:-:S02]  /*6cc0*/  @!P1 MOV R35, R13 ;  /* 0x0000000d00239202 */ /* 0x000fc40000000f00 */
[----:B------:R-:W-:Y:S01]  /*6cd0*/  LOP3.LUT P1, RZ, R0, 0x20000, RZ, 0xc0, !PT ;  /* 0x0002000000ff7812 */ /* 0x000fe2000782c0ff */
[----:B------:R0:W-:Y:S02]  /*6ce0*/  STL.64 [R1+0x38], R10 ;  /* 0x0000380a01007387 */ /* 0x0001e40000100a00 */
[----:B0-----:R-:W-:Y:S02]  /*6cf0*/  MOV R10, R8 ;  /* 0x00000008000a7202 */ /* 0x001fe40000000f00 */
[----:B------:R-:W-:Y:S02]  /*6d00*/  MOV R11, R9 ;  /* 0x00000009000b7202 */ /* 0x000fe40000000f00 */
[----:B------:R-:W-:-:S06]  /*6d10*/  CS2R R8, SRZ ;  /* 0x0000000000087805 */ /* 0x000fcc000001ff00 */
[----:B--2---:R0:W2:Y:S02]  /*6d20*/  @!P1 LDG.E.64 R8, desc[UR10][R28.64] ;  /* 0x0000000a1c089981 */ /* 0x0040a4000c1e1b00 */
[----:B0-----:R-:W-:Y:S02]  /*6d30*/  MOV R28, R10 ;  /* 0x0000000a001c7202 */ /* 0x001fe40000000f00 */
[----:B------:R-:W-:Y:S02]  /*6d40*/  MOV R29, R11 ;  /* 0x0000000b001d7202 */ /* 0x000fe40000000f00 */
[----:B------:R-:W-:-:S06]  /*6d50*/  CS2R R10, SRZ ;  /* 0x00000000000a7805 */ /* 0x000fcc000001ff00 */
[----:B----4-:R0:W3:Y:S04]  /*6d60*/  @!P1 LDG.E.64 R10, desc[UR10][R30.64] ;  /* 0x0000000a1e0a9981 */ /* 0x0100e8000c1e1b00 */
[----:B------:R1:W-:Y:S04]  /*6d70*/  STL.64 [R1+0x238], R12 ;  /* 0x0002380c01007387 */ /* 0x0003e80000100a00 */
[----:B------:R4:W-:Y:S01]  /*6d80*/  STL [R1+0x4e0], R35 ;  /* 0x0004e02301007387 */ /* 0x0009e20000100800 */
[----:B-1----:R-:W-:Y:S01]  /*6d90*/  MOV R12, R32 ;  /* 0x00000020000c7202 */ /* 0x002fe20000000f00 */
[----:B------:R-:W-:Y:S01]  /*6da0*/  HFMA2 R32, -RZ, RZ, 0, 0 ;  /* 0x00000000ff207431 */ /* 0x000fe200000001ff */
[----:B------:R-:W-:Y:S01]  /*6db0*/  MOV R13, R33 ;  /* 0x00000021000d7202 */ /* 0x000fe20000000f00 */
[----:B----4-:R-:W-:Y:S01]  /*6dc0*/  HFMA2 R35, -RZ, RZ, 0, 0 ;  /* 0x00000000ff237431 */ /* 0x010fe200000001ff */
[----:B------:R-:W-:-:S05]  /*6dd0*/  @!P0 MOV R35, R17 ;  /* 0x0000001100238202 */ /* 0x000fca0000000f00 */
[----:B------:R1:W-:Y:S02]  /*6de0*/  STL [R1+0x4f8], R35 ;  /* 0x0004f82301007387 */ /* 0x0003e40000100800 */
[----:B-1----:R-:W-:Y:S01]  /*6df0*/  HFMA2 R35, -RZ, RZ, 0, 0 ;  /* 0x00000000ff237431 */ /* 0x002fe200000001ff */
[----:B------:R-:W-:-:S05]  /*6e00*/  @!P2 MOV R35, R19 ;  /* 0x000000130023a202 */ /* 0x000fca0000000f00 */
[----:B------:R1:W-:Y:S02]  /*6e10*/  STL [R1+0x510], R35 ;  /* 0x0005102301007387 */ /* 0x0003e40000100800 */
[----:B-1----:R-:W-:Y:S01]  /*6e20*/  HFMA2 R35, -RZ, RZ, 0, 0 ;  /* 0x00000000ff237431 */ /* 0x002fe200000001ff */
[----:B0-----:R-:W-:Y:S02]  /*6e30*/  MOV R30, R38 ;  /* 0x00000026001e7202 */ /* 0x001fe40000000f00 */
[----:B------:R-:W-:Y:S02]  /*6e40*/  MOV R31, R39 ;  /* 0x00000027001f7202 */ /* 0x000fe40000000f00 */
[----:B------:R-:W4:Y:S01]  /*6e50*/  LDL.LU.64 R38, [R1+0xa40] ;  /* 0x000a400001267983 */ /* 0x000f220000300a00 */
[----:B--2---:R-:W-:-:S05]  /*6e60*/  @!P1 MOV R32, R8 ;  /* 0x0000000800209202 */ /* 0x004fca0000000f00 */
[----:B------:R0:W-:Y:S02]  /*6e70*/  STL [R1+0x710], R32 ;  /* 0x0007102001007387 */ /* 0x0001e40000100800 */
[----:B0-----:R-:W-:Y:S02]  /*6e80*/  CS2R R32, SRZ ;  /* 0x0000000000207805 */ /* 0x001fe4000001ff00 */
[----:B---3--:R-:W-:Y:S02]  /*6e90*/  @!P1 MOV R32, R10 ;  /* 0x0000000a00209202 */ /* 0x008fe40000000f00 */
[----:B------:R-:W-:-:S03]  /*6ea0*/  @!P1 MOV R33, R11 ;  /* 0x0000000b00219202 */ /* 0x000fc60000000f00 */
[----:B------:R0:W-:Y:S04]  /*6eb0*/  STL [R1+0x4fc], R32 ;  /* 0x0004fc2001007387 */ /* 0x0001e80000100800 */
[----:B------:R1:W-:Y:S04]  /*6ec0*/  STL [R1+0x528], R33 ;  /* 0x0005282101007387 */ /* 0x0003e80000100800 */
[----:B0-----:R-:W2:Y:S04]  /*6ed0*/  LDL.LU R32, [R1+0xa34] ;  /* 0x000a340001207983 */ /* 0x001ea80000300800 */
[----:B-1----:R-:W2:Y:S01]  /*6ee0*/  LDL.LU R33, [R1+0xa30] ;  /* 0x000a300001217983 */ /* 0x002ea20000300800 */
[----:B------:R-:W-:-:S05]  /*6ef0*/  @!P1 MOV R35, R9 ;  /* 0x0000000900239202 */ /* 0x000fca0000000f00 */
[----:B------:R0:W-:Y:S04]  /*6f00*/  STL [R1+0x724], R35 ;  /* 0x0007242301007387 */ /* 0x0001e80000100800 */
[----:B0-----:R-:W3:Y:S01]  /*6f10*/  LDL.LU R35, [R1+0xa38] ;  /* 0x000a380001237983 */ /* 0x001ee20000300800 */
[----:B------:R-:W-:-:S03]  /*6f20*/  LOP3.LUT P0, RZ, R0, 0x10000, RZ, 0xc0, !PT ;  /* 0x0001000000ff7812 */ /* 0x000fc6000780c0ff */
[----:B------:R0:W-:Y:S02]  /*6f30*/  STL.64 [R1+0x40], R14 ;  /* 0x0000400e01007387 */ /* 0x0001e40000100a00 */
[----:B0-----:R-:W-:Y:S02]  /*6f40*/  MOV R14, R12 ;  /* 0x0000000c000e7202 */ /* 0x001fe40000000f00 */
[----:B------:R-:W-:Y:S02]  /*6f50*/  MOV R15, R13 ;  /* 0x0000000d000f7202 */ /* 0x000fe40000000f00 */
[----:B------:R-:W-:Y:S01]  /*6f60*/  CS2R R12, SRZ ;  /* 0x00000000000c7805 */ /* 0x000fe2000001ff00 */
[----:B------:R4:W-:Y:S02]  /*6f70*/  STL.64 [R1+0xa10], R10 ;  /* 0x000a100a01007387 */ /* 0x0009e40000100a00 */
[----:B----4-:R-:W-:Y:S02]  /*6f80*/  MOV R10, R38 ;  /* 0x00000026000a7202 */ /* 0x010fe40000000f00 */
[----:B------:R-:W-:-:S02]  /*6f90*/  MOV R11, R39 ;  /* 0x00000027000b7202 */ /* 0x000fc40000000f00 */
[----:B------:R-:W4:Y:S04]  /*6fa0*/  LDL.LU.64 R38, [R1+0xa28] ;  /* 0x000a280001267983 */ /* 0x000f280000300a00 */
[----:B--2---:R0:W2:Y:S02]  /*6fb0*/  @!P0 LDG.E.64 R12, desc[UR10][R32.64] ;  /* 0x0000000a200c8981 */ /* 0x0040a4000c1e1b00 */
[----:B0-----:R-:W-:Y:S02]  /*6fc0*/  MOV R32, R14 ;  /* 0x0000000e00207202 */ /* 0x001fe40000000f00 */
[----:B------:R-:W-:Y:S02]  /*6fd0*/  MOV R33, R15 ;  /* 0x0000000f00217202 */ /* 0x000fe40000000f00 */
[----:B------:R-:W-:-:S06]  /*6fe0*/  CS2R R14, SRZ ;  /* 0x00000000000e7805 */ /* 0x000fcc000001ff00 */
[----:B---3--:R4:W3:Y:S04]  /*6ff0*/  @!P0 LDG.E.64 R14, desc[UR10][R34.64] ;  /* 0x0000000a220e8981 */ /* 0x0088e8000c1e1b00 */
[----:B------:R0:W-:Y:S02]  /*7000*/  STL.64 [R1+0x240], R16 ;  /* 0x0002401001007387 */ /* 0x0001e40000100a00 */
[----:B0-----:R-:W-:Y:S01]  /*7010*/  HFMA2 R17, -RZ, RZ, 0, 0 ;  /* 0x00000000ff117431 */ /* 0x001fe200000001ff */
[----:B------:R-:W-:Y:S02]  /*7020*/  MOV R16, R32 ;  /* 0x0000002000107202 */ /* 0x000fe40000000f00 */
[----:B------:R-:W-:Y:S02]  /*7030*/  MOV R32, R30 ;  /* 0x0000001e00207202 */ /* 0x000fe40000000f00 */
[----:B------:R-:W-:-:S02]  /*7040*/  MOV R30, R40 ;  /* 0x00000028001e7202 */ /* 0x000fc40000000f00 */
[----:B------:R-:W-:Y:S02]  /*7050*/  MOV R40, R54 ;  /* 0x0000003600287202 */ /* 0x000fe40000000f00 */
[----:B------:R-:W-:Y:S02]  /*7060*/  MOV R54, R36 ;  /* 0x0000002400367202 */ /* 0x000fe40000000f00 */
[----:B----4-:R-:W-:Y:S02]  /*7070*/  MOV R34, R38 ;  /* 0x0000002600227202 */ /* 0x010fe40000000f00 */
[----:B------:R-:W-:Y:S02]  /*7080*/  MOV R35, R39 ;  /* 0x0000002700237202 */ /* 0x000fe40000000f00 */
[----:B------:R-:W4:Y:S01]  /*7090*/  LDL.LU.64 R38, [R1+0xa20] ;  /* 0x000a200001267983 */ /* 0x000f220000300a00 */
[----:B--2---:R-:W-:-:S05]  /*70a0*/  @!P0 MOV R17, R12 ;  /* 0x0000000c00118202 */ /* 0x004fca0000000f00 */
[----:B------:R0:W-:Y:S02]  /*70b0*/  STL [R1+0x734], R17 ;  /* 0x0007341101007387 */ /* 0x0001e40000100800 */
[----:B0-----:R-:W-:Y:S02]  /*70c0*/  MOV R17, R33 ;  /* 0x0000002100117202 */ /* 0x001fe40000000f00 */
[----:B------:R-:W-:Y:S02]  /*70d0*/  MOV R33, R31 ;  /* 0x0000001f00217202 */ /* 0x000fe40000000f00 */
[----:B------:R-:W-:Y:S02]  /*70e0*/  MOV R31, R41 ;  /* 0x00000029001f7202 */ /* 0x000fe40000000f00 */
[----:B------:R-:W-:Y:S02]  /*70f0*/  MOV R41, R55 ;  /* 0x0000003700297202 */ /* 0x000fe40000000f00 */
[----:B------:R-:W-:-:S02]  /*7100*/  MOV R55, R37 ;  /* 0x0000002500377202 */ /* 0x000fc40000000f00 */
[----:B------:R-:W-:Y:S02]  /*7110*/  CS2R R36, SRZ ;  /* 0x0000000000247805 */ /* 0x000fe4000001ff00 */
[----:B------:R-:W-:Y:S02]  /*7120*/  @!P0 MOV R36, R13 ;  /* 0x0000000d00248202 */ /* 0x000fe40000000f00 */
[----:B---3--:R-:W-:-:S03]  /*7130*/  @!P0 MOV R37, R14 ;  /* 0x0000000e00258202 */ /* 0x008fc60000000f00 */
[----:B------:R0:W-:Y:S04]  /*7140*/  STL [R1+0x750], R36 ;  /* 0x0007502401007387 */ /* 0x0001e80000100800 */
[----:B------:R1:W-:Y:S04]  /*7150*/  STL [R1+0x514], R37 ;  /* 0x0005142501007387 */ /* 0x0003e80000100800 */
[----:B0-----:R-:W2:Y:S04]  /*7160*/  LDL.LU R36, [R1+0xa1c] ;  /* 0x000a1c0001247983 */ /* 0x001ea80000300800 */
[----:B-1----:R-:W2:Y:S01]  /*7170*/  LDL.LU R37, [R1+0xa18] ;  /* 0x000a180001257983 */ /* 0x002ea20000300800 */
[----:B------:R-:W-:-:S03]  /*7180*/  LOP3.LUT P2, RZ, R0, 0x8000, RZ, 0xc0, !PT ;  /* 0x0000800000ff7812 */ /* 0x000fc6000784c0ff */
[----:B------:R0:W-:Y:S02]  /*7190*/  STL.64 [R1+0x48], R2 ;  /* 0x0000480201007387 */ /* 0x0001e40000100a00 */
[----:B0-----:R-:W-:-:S08]  /*71a0*/  CS2R R2, SRZ ;  /* 0x0000000000027805 */ /* 0x001fd0000001ff00 */
[----:B--2---:R0:W2:Y:S02]  /*71b0*/  @!P2 LDG.E.64 R2, desc[UR10][R36.64] ;  /* 0x0000000a2402a981 */ /* 0x0040a4000c1e1b00 */
[----:B0-----:R-:W-:Y:S01]  /*71c0*/  MOV R36, R16 ;  /* 0x0000001000247202 */ /* 0x001fe20000000f00 */
[----:B------:R-:W-:Y:S01]  /*71d0*/  HFMA2 R16, -RZ, RZ, 0, 0 ;  /* 0x00000000ff107431 */ /* 0x000fe200000001ff */
[----:B------:R-:W-:Y:S02]  /*71e0*/  MOV R37, R17 ;  /* 0x0000001100257202 */ /* 0x000fe40000000f00 */
[----:B------:R-:W-:-:S06]  /*71f0*/  MOV R17, RZ ;  /* 0x000000ff00117202 */ /* 0x000fcc0000000f00 */
[----:B----4-:R0:W3:Y:S02]  /*7200*/  @!P2 LDG.E.64 R16, desc[UR10][R38.64] ;  /* 0x0000000a2610a981 */ /* 0x0100e4000c1e1b00 */
[----:B0-----:R-:W-:Y:S02]  /*7210*/  MOV R38, R10 ;  /* 0x0000000a00267202 */ /* 0x001fe40000000f00 */
[----:B------:R-:W-:Y:S02]  /*7220*/  MOV R39, R11 ;  /* 0x0000000b00277202 */ /* 0x000fe40000000f00 */
[----:B------:R-:W-:Y:S01]  /*7230*/  CS2R R10, SRZ ;  /* 0x00000000000a7805 */ /* 0x000fe2000001ff00 */
[----:B------:R0:W-:Y:S04]  /*7240*/  STL.64 [R1+0x50], R8 ;  /* 0x0000500801007387 */ /* 0x0001e80000100a00 */
[----:B0-----:R-:W4:Y:S01]  /*7250*/  LDL.LU.64 R8, [R1+0x410] ;  /* 0x0004100001087983 */ /* 0x001f220000300a00 */
[----:B--2---:R-:W-:-:S05]  /*7260*/  @!P2 MOV R10, R2 ;  /* 0x00000002000aa202 */ /* 0x004fca0000000f00 */
[----:B------:R0:W-:Y:S02]  /*7270*/  STL [R1+0x760], R10 ;  /* 0x0007600a01007387 */ /* 0x0001e40000100800 */
[----:B0-----:R-:W-:Y:S02]  /*7280*/  MOV R10, RZ ;  /* 0x000000ff000a7202 */ /* 0x001fe40000000f00 */
[----:B---3--:R-:W-:Y:S02]  /*7290*/  @!P2 MOV R11, R16 ;  /* 0x00000010000ba202 */ /* 0x008fe40000000f00 */
[----:B------:R-:W-:-:S03]  /*72a0*/  @!P2 MOV R10, R17 ;  /* 0x00000011000aa202 */ /* 0x000fc60000000f00 */
[----:B------:R-:W-:Y:S04]  /*72b0*/  STL [R1+0x52c], R11 ;  /* 0x00052c0b01007387 */ /* 0x000fe80000100800 */
[----:B------:R0:W-:Y:S04]  /*72c0*/  STL [R1+0x558], R10 ;  /* 0x0005580a01007387 */ /* 0x0001e80000100800 */
[----:B0-----:R-:W2:Y:S01]  /*72d0*/  LDL.LU.64 R10, [R1+0x788] ;  /* 0x00078800010a7983 */ /* 0x001ea20000300a00 */
[----:B------:R-:W-:-:S03]  /*72e0*/  LOP3.LUT P1, RZ, R0, 0x4000, RZ, 0xc0, !PT ;  /* 0x0000400000ff7812 */ /* 0x000fc6000782c0ff */
[----:B------:R0:W-:Y:S02]  /*72f0*/  STL.64 [R1+0x248], R18 ;  /* 0x0002481201007387 */ /* 0x0001e40000100a00 */
[----:B0-----:R-:W-:-:S08]  /*7300*/  CS2R R18, SRZ ;  /* 0x0000000000127805 */ /* 0x001fd0000001ff00 */
[----:B----4-:R0:W3:Y:S02]  /*7310*/  @!P1 LDG.E.64 R18, desc[UR10][R8.64] ;  /* 0x0000000a08129981 */ /* 0x0100e4000c1e1b00 */
[----:B0-----:R-:W-:-:S06]  /*7320*/  CS2R R8, SRZ ;  /* 0x0000000000087805 */ /* 0x001fcc000001ff00 */
[----:B--2---:R-:W2:Y:S04]  /*7330*/  @!P1 LDG.E.64 R8, desc[UR10][R10.64] ;  /* 0x0000000a0a089981 */ /* 0x004ea8000c1e1b00 */
[----:B------:R0:W-:Y:S04]  /*7340*/  STL [R1+0xa08], R12 ;  /* 0x000a080c01007387 */ /* 0x0001e80000100800 */
[----:B------:R-:W4:Y:S01]  /*7350*/  LDL.LU.64 R10, [R1+0xa10] ;  /* 0x000a1000010a7983 */ /* 0x000f220000300a00 */
[----:B0-----:R-:W-:Y:S01]  /*7360*/  HFMA2 R12, -RZ, RZ, 0, 0 ;  /* 0x00000000ff0c7431 */ /* 0x001fe200000001ff */
[----:B------:R-:W-:-:S05]  /*7370*/  @!P0 MOV R12, R15 ;  /* 0x0000000f000c8202 */ /* 0x000fca0000000f00 */
[----:B------:R0:W-:Y:S02]  /*7380*/  STL [R1+0x548], R12 ;  /* 0x0005480c01007387 */ /* 0x0001e40000100800 */
[----:B0-----:R-:W-:Y:S01]  /*7390*/  HFMA2 R12, -RZ, RZ, 0, 0 ;  /* 0x00000000ff0c7431 */ /* 0x001fe200000001ff */
[----:B------:R-:W-:-:S05]  /*73a0*/  @!P2 MOV R12, R3 ;  /* 0x00000003000ca202 */ /* 0x000fca0000000f00 */
[----:B------:R0:W-:Y:S02]  /*73b0*/  STL [R1+0x774], R12 ;  /* 0x0007740c01007387 */ /* 0x0001e40000100800 */
[----:B0-----:R-:W-:Y:S01]  /*73c0*/  HFMA2 R12, -RZ, RZ, 0, 0 ;  /* 0x00000000ff0c7431 */ /* 0x001fe200000001ff */
[----:B---3--:R-:W-:-:S05]  /*73d0*/  @!P1 MOV R12, R18 ;  /* 0x00000012000c9202 */ /* 0x008fca0000000f00 */
[----:B------:R0:W-:Y:S02]  /*73e0*/  STL [R1+0x788], R12 ;  /* 0x0007880c01007387 */ /* 0x0001e40000100800 */
[----:B0-----:R-:W-:Y:S01]  /*73f0*/  HFMA2 R12, -RZ, RZ, 0, 0 ;  /* 0x00000000ff0c7431 */ /* 0x001fe200000001ff */
[----:B--2---:R-:W-:-:S05]  /*7400*/  @!P1 MOV R12, R9 ;  /* 0x00000009000c9202 */ /* 0x004fca0000000f00 */
[----:B------:R0:W-:Y:S04]  /*7410*/  STL [R1+0x564], R12 ;  /* 0x0005640c01007387 */ /* 0x0001e80000100800 */
[----:B0-----:R-:W2:Y:S04]  /*7420*/  LDL.LU R12, [R1+0xa08] ;  /* 0x000a0800010c7983 */ /* 0x001ea80000300800 */
[----:B----4-:R0:W-:Y:S02]  /*7430*/  STL.64 [R1+0x250], R10 ;  /* 0x0002500a01007387 */ /* 0x0101e40000100a00 */
[----:B0-----:R-:W-:Y:S01]  /*7440*/  HFMA2 R11, -RZ, RZ, 0, 0 ;  /* 0x00000000ff0b7431 */ /* 0x001fe200000001ff */
[----:B------:R-:W-:-:S02]  /*7450*/  MOV R10, RZ ;  /* 0x000000ff000a7202 */ /* 0x000fc40000000f00 */
[----:B------:R-:W-:Y:S02]  /*7460*/  @!P1 MOV R11, R19 ;  /* 0x00000013000b9202 */ /* 0x000fe40000000f00 */
[----:B------:R-:W-:-:S03]  /*7470*/  @!P1 MOV R10, R8 ;  /* 0x00000008000a9202 */ /* 0x000fc60000000f00 */
[----:B------:R-:W-:Y:S04]  /*7480*/  STL [R1+0x78c], R11 ;  /* 0x00078c0b01007387 */ /* 0x000fe80000100800 */
[----:B------:R0:W-:Y:S04]  /*7490*/  STL [R1+0x55c], R10 ;  /* 0x00055c0a01007387 */ /* 0x0001e80000100800 */
[----:B0-----:R-:W3:Y:S04]  /*74a0*/  LDL.LU.64 R10, [R1+0x7b0] ;  /* 0x0007b000010a7983 */ /* 0x001ee80000300a00 */
[----:B--2---:R0:W-:Y:S04]  /*74b0*/  STL.64 [R1+0x58], R12 ;  /* 0x0000580c01007387 */ /* 0x0041e80000100a00 */
[----:B0-----:R-:W2:Y:S01]  /*74c0*/  LDL.LU.64 R12, [R1+0x590] ;  /* 0x00059000010c7983 */ /* 0x001ea20000300a00 */
[----:B------:R-:W-:-:S03]  /*74d0*/  LOP3.LUT P0, RZ, R0, 0x2000, RZ, 0xc0, !PT ;  /* 0x0000200000ff7812 */ /* 0x000fc6000780c0ff */
[----:B------:R0:W-:Y:S02]  /*74e0*/  STL.64 [R1+0xa00], R8 ;  /* 0x000a000801007387 */ /* 0x0001e40000100a00 */
[----:B0-----:R-:W-:Y:S02]  /*74f0*/  MOV R8, R20 ;  /* 0x0000001400087202 */ /* 0x001fe40000000f00 */
[----:B------:R-:W-:Y:S02]  /*7500*/  MOV R9, R21 ;  /* 0x0000001500097202 */ /* 0x000fe40000000f00 */
[----:B------:R-:W-:-:S06]  /*7510*/  CS2R R20, SRZ ;  /* 0x0000000000147805 */ /* 0x000fcc000001ff00 */
[----:B---3--:R0:W3:Y:S02]  /*7520*/  @!P0 LDG.E.64 R20, desc[UR10][R10.64] ;  /* 0x0000000a0a148981 */ /* 0x0080e4000c1e1b00 */
[----:B0-----:R-:W-:-:S06]  /*7530*/  CS2R R10, SRZ ;  /* 0x00000000000a7805 */ /* 0x001fcc000001ff00 */
[----:B--2---:R0:W2:Y:S04]  /*7540*/  @!P0 LDG.E.64 R10, desc[UR10][R12.64] ;  /* 0x0000000a0c0a8981 */ /* 0x0040a8000c1e1b00 */
[----:B------:R1:W-:Y:S01]  /*7550*/  STL.64 [R1+0x60], R2 ;  /* 0x0000600201007387 */ /* 0x0003e20000100a00 */
[----:B0-----:R-:W-:-:S03]  /*7560*/  CS2R R12, SRZ ;  /* 0x00000000000c7805 */ /* 0x001fc6000001ff00 */
[----:B-1----:R-:W4:Y:S01]  /*7570*/  LDL.LU.64 R2, [R1+0x858] ;  /* 0x0008580001027983 */ /* 0x002f220000300a00 */
[----:B---3--:R-:W-:-:S05]  /*7580*/  @!P0 MOV R12, R20 ;  /* 0x00000014000c8202 */ /* 0x008fca0000000f00 */
[----:B------:R0:W-:Y:S02]  /*7590*/  STL [R1+0x7b0], R12 ;  /* 0x0007b00c01007387 */ /* 0x0001e40000100800 */
[----:B0-----:R-:W-:Y:S02]  /*75a0*/  MOV R12, RZ ;  /* 0x000000ff000c7202 */ /* 0x001fe40000000f00 */
[----:B--2---:R-:W-:Y:S02]  /*75b0*/  @!P0 MOV R13, R10 ;  /* 0x0000000a000d8202 */ /* 0x004fe40000000f00 */
[----:B------:R-:W-:-:S03]  /*75c0*/  @!P0 MOV R12, R11 ;  /* 0x0000000b000c8202 */ /* 0x000fc60000000f00 */
[----:B------:R-:W-:Y:S04]  /*75d0*/  STL [R1+0x580], R13 ;  /* 0x0005800d01007387 */ /* 0x000fe80000100800 */
[----:B------:R0:W-:Y:S04]  /*75e0*/  STL [R1+0x590], R12 ;  /* 0x0005900c01007387 */ /* 0x0001e80000100800 */
[----:B0-----:R-:W2:Y:S01]  /*75f0*/  LDL.LU.64 R12, [R1+0x7e0] ;  /* 0x0007e000010c7983 */ /* 0x001ea20000300a00 */
[----:B------:R-:W-:-:S03]  /*7600*/  LOP3.LUT P2, RZ, R0, 0x1000, RZ, 0xc0, !PT ;  /* 0x0000100000ff7812 */ /* 0x000fc6000784c0ff */
[----:B------:R0:W-:Y:S02]  /*7610*/  STL.64 [R1+0x258], R14 ;  /* 0x0002580e01007387 */ /* 0x0001e40000100a00 */
[----:B0-----:R-:W-:Y:S01]  /*7620*/  HFMA2 R14, -RZ, RZ, 0, 0 ;  /* 0x00000000ff0e7431 */ /* 0x001fe200000001ff */
[----:B------:R-:W-:-:S05]  /*7630*/  @!P0 MOV R14, R21 ;  /* 0x00000015000e8202 */ /* 0x000fca0000000f00 */
[----:B------:R0:W-:Y:S02]  /*7640*/  STL [R1+0x7b4], R14 ;  /* 0x0007b40e01007387 */ /* 0x0001e40000100800 */
[----:B0-----:R-:W-:-:S06]  /*7650*/  CS2R R14, SRZ ;  /* 0x00000000000e7805 */ /* 0x001fcc000001ff00 */
[----:B----4-:R0:W3:Y:S02]  /*7660*/  @!P2 LDG.E.64 R14, desc[UR10][R2.64] ;  /* 0x0000000a020ea981 */ /* 0x0100e4000c1e1b00 */
[----:B0-----:R-:W-:-:S06]  /*7670*/  CS2R R2, SRZ ;  /* 0x0000000000027805 */ /* 0x001fcc000001ff00 */
[----:B--2---:R0:W2:Y:S02]  /*7680*/  @!P2 LDG.E.64 R2, desc[UR10][R12.64] ;  /* 0x0000000a0c02a981 */ /* 0x0040a4000c1e1b00 */
[----:B0-----:R-:W-:Y:S02]  /*7690*/  HFMA2 R12, -RZ, RZ, 0, 0 ;  /* 0x00000000ff0c7431 */ /* 0x001fe400000001ff */
[----:B------:R0:W-:Y:S02]  /*76a0*/  STL.64 [R1+0x260], R16 ;  /* 0x0002601001007387 */ /* 0x0001e40000100a00 */
[----:B0-----:R-:W-:Y:S02]  /*76b0*/  MOV R16, R8 ;  /* 0x0000000800107202 */ /* 0x001fe40000000f00 */
[----:B------:R-:W-:Y:S02]  /*76c0*/  MOV R17, R9 ;  /* 0x0000000900117202 */ /* 0x000fe40000000f00 */
[----:B------:R-:W-:-:S02]  /*76d0*/  CS2R R8, SRZ ;  /* 0x0000000000087805 */ /* 0x000fc4000001ff00 */
[----:B---3--:R-:W-:-:S05]  /*76e0*/  @!P2 MOV R12, R14 ;  /* 0x0000000e000ca202 */ /* 0x008fca0000000f00 */
[----:B------:R0:W-:Y:S02]  /*76f0*/  STL [R1+0x7e0], R12 ;  /* 0x0007e00c01007387 */ /* 0x0001e40000100800 */
[----:B0-----:R-:W-:Y:S01]  /*7700*/  HFMA2 R12, -RZ, RZ, 0, 0 ;  /* 0x00000000ff0c7431 */ /* 0x001fe200000001ff */
[----:B------:R-:W-:-:S05]  /*7710*/  @!P2 MOV R12, R15 ;  /* 0x0000000f000ca202 */ /* 0x000fca0000000f00 */
[----:B------:R0:W-:Y:S04]  /*7720*/  STL [R1+0x7e4], R12 ;  /* 0x0007e40c01007387 */ /* 0x0001e80000100800 */
[----:B0-----:R-:W3:Y:S01]  /*7730*/  LDL.LU.64 R12, [R1+0x810] ;  /* 0x00081000010c7983 */ /* 0x001ee20000300a00 */
[----:B--2---:R-:W-:Y:S02]  /*7740*/  @!P2 MOV R9, R2 ;  /* 0x000000020009a202 */ /* 0x004fe40000000f00 */
[----:B------:R-:W-:-:S03]  /*7750*/  @!P2 MOV R8, R3 ;  /* 0x000000030008a202 */ /* 0x000fc60000000f00 */
[----:B------:R-:W-:Y:S04]  /*7760*/  STL [R1+0x594], R9 ;  /* 0x0005940901007387 */ /* 0x000fe80000100800 */
[----:B------:R0:W-:Y:S04]  /*7770*/  STL [R1+0x5a8], R8 ;  /* 0x0005a80801007387 */ /* 0x0001e80000100800 */
[----:B0-----:R-:W2:Y:S01]  /*7780*/  LDL.LU.64 R8, [R1+0x5b8] ;  /* 0x0005b80001087983 */ /* 0x001ea20000300a00 */
[----:B------:R-:W-:-:S03]  /*7790*/  LOP3.LUT P1, RZ, R0, 0x800, RZ, 0xc0, !PT ;  /* 0x0000080000ff7812 */ /* 0x000fc6000782c0ff */
[----:B------:R0:W-:Y:S02]  /*77a0*/  STL.64 [R1+0x68], R18 ;  /* 0x0000681201007387 */ /* 0x0001e40000100a00 */
[----:B0-----:R-:W-:Y:S01]  /*77b0*/  MOV R18, R16 ;  /* 0x0000001000127202 */ /* 0x001fe20000000f00 */
[----:B------:R-:W-:Y:S01]  /*77c0*/  HFMA2 R16, -RZ, RZ, 0, 0 ;  /* 0x00000000ff107431 */ /* 0x000fe200000001ff */
[----:B------:R-:W-:Y:S02]  /*77d0*/  MOV R19, R17 ;  /* 0x0000001100137202 */ /* 0x000fe40000000f00 */
[----:B------:R-:W-:-:S06]  /*77e0*/  MOV R17, RZ ;  /* 0x000000ff00117202 */ /* 0x000fcc0000000f00 */
[----:B---3--:R0:W3:Y:S02]  /*77f0*/  @!P1 LDG.E.64 R16, desc[UR10][R12.64] ;  /* 0x0000000a0c109981 */ /* 0x0080e4000c1e1b00 */
[----:B0-----:R-:W-:-:S06]  /*7800*/  CS2R R12, SRZ ;  /* 0x00000000000c7805 */ /* 0x001fcc000001ff00 */
[----:B--2---:R-:W2:Y:S04]  /*7810*/  @!P1 LDG.E.64 R12, desc[UR10][R8.64] ;  /* 0x0000000a080c9981 */ /* 0x004ea8000c1e1b00 */
[----:B------:R0:W-:Y:S04]  /*7820*/  STL [R1+0x9f8], R20 ;  /* 0x0009f81401007387 */ /* 0x0001e80000100800 */
[----:B------:R-:W4:Y:S01]  /*7830*/  LDL.LU.64 R8, [R1+0xa00] ;  /* 0x000a000001087983 */ /* 0x000f220000300a00 */
        /* <DEDUP_REMOVED lines=8> */
[----:B0-----:R-:W-:-:S02]  /*78c0*/  CS2R R8, SRZ ;  /* 0x0000000000087805 */ /* 0x001fc4000001ff00 */
        /* <DEDUP_REMOVED lines=16> */
[----:B0-----:R-:W-:Y:S01]  /*79d0*/  CS2R R20, SRZ ;  /* 0x0000000000147805 */ /* 0x001fe2000001ff00 */
[----:B-1----:R-:W-:Y:S01]  /*79e0*/  HFMA2 R10, -RZ, RZ, 0, 0 ;  /* 0x00000000ff0a7431 */ /* 0x002fe200000001ff */
[----:B---3--:R-:W-:Y:S02]  /*79f0*/  @!P0 MOV R20, R18 ;  /* 0x0000001200148202 */ /* 0x008fe40000000f00 */
[----:B------:R-:W-:-:S03]  /*7a00*/  @!P0 MOV R10, R19 ;  /* 0x00000013000a8202 */ /* 0x000fc60000000f00 */
[----:B------:R0:W-:Y:S04]  /*7a10*/  STL [R1+0x840], R20 ;  /* 0x0008401401007387 */ /* 0x0001e80000100800 */
[----:B------:R1:W-:Y:S01]  /*7a20*/  STL [R1+0x844], R10 ;  /* 0x0008440a01007387 */ /* 0x0003e20000100800 */
[----:B0-----:R-:W-:-:S03]  /*7a30*/  MOV R20, RZ ;  /* 0x000000ff00147202 */ /* 0x001fc60000000f00 */
[----:B-1----:R-:W3:Y:S01]  /*7a40*/  LDL.LU.64 R10, [R1+0x848] ;  /* 0x00084800010a7983 */ /* 0x002ee20000300a00 */
[----:B--2---:R-:W-:Y:S02]  /*7a50*/  @!P0 MOV R21, R8 ;  /* 0x0000000800158202 */ /* 0x004fe40000000f00 */
[----:B------:R-:W-:-:S03]  /*7a60*/  @!P0 MOV R20, R9 ;  /* 0x0000000900148202 */ /* 0x000fc60000000f00 */
[----:B------:R-:W-:Y:S04]  /*7a70*/  STL [R1+0x5d4], R21 ;  /* 0x0005d41501007387 */ /* 0x000fe80000100800 */
[----:B------:R0:W-:Y:S04]  /*7a80*/  STL [R1+0x5f0], R20 ;  /* 0x0005f01401007387 */ /* 0x0001e80000100800 */
[----:B0-----:R-:W2:Y:S01]  /*7a90*/  LDL.LU.64 R20, [R1+0x618] ;  /* 0x0006180001147983 */ /* 0x001ea20000300a00 */
[----:B------:R-:W-:-:S03]  /*7aa0*/  LOP3.LUT P2, RZ, R0, 0x200, RZ, 0xc0, !PT ;  /* 0x0000020000ff7812 */ /* 0x000fc6000784c0ff */
[----:B------:R0:W-:Y:S02]  /*7ab0*/  STL.64 [R1+0x78], R14 ;  /* 0x0000780e01007387 */ /* 0x0001e40000100a00 */
[----:B0-----:R-:W-:-:S08]  /*7ac0*/  CS2R R14, SRZ ;  /* 0x00000000000e7805 */ /* 0x001fd0000001ff00 */
[----:B---3--:R0:W3:Y:S02]  /*7ad0*/  @!P2 LDG.E.64 R14, desc[UR10][R10.64] ;  /* 0x0000000a0a0ea981 */ /* 0x0080e4000c1e1b00 */
[----:B0-----:R-:W-:-:S06]  /*7ae0*/  CS2R R10, SRZ ;  /* 0x00000000000a7805 */ /* 0x001fcc000001ff00 */
[----:B--2---:R0:W2:Y:S04]  /*7af0*/  @!P2 LDG.E.64 R10, desc[UR10][R20.64] ;  /* 0x0000000a140aa981 */ /* 0x0040a8000c1e1b00 */
[----:B------:R1:W-:Y:S01]  /*7b00*/  STL.64 [R1+0x278], R2 ;  /* 0x0002780201007387 */ /* 0x0003e20000100a00 */
[----:B0-----:R-:W-:Y:S01]  /*7b10*/  MOV R20, R12 ;  /* 0x0000000c00147202 */ /* 0x001fe20000000f00 */
[----:B-1----:R-:W-:Y:S01]  /*7b20*/  HFMA2 R2, -RZ, RZ, 0, 0 ;  /* 0x00000000ff027431 */ /* 0x002fe200000001ff */
[----:B------:R-:W-:Y:S02]  /*7b30*/  MOV R21, R13 ;  /* 0x0000000d00157202 */ /* 0x000fe40000000f00 */
[----:B------:R-:W-:Y:S02]  /*7b40*/  CS2R R12, SRZ ;  /* 0x00000000000c7805 */ /* 0x000fe4000001ff00 */
[----:B---3--:R-:W-:-:S05]  /*7b50*/  @!P2 MOV R2, R15 ;  /* 0x0000000f0002a202 */ /* 0x008fca0000000f00 */
        /* <DEDUP_REMOVED lines=10> */
[----:B------:R-:W-:-:S07]  /*7c00*/  MOV R17, RZ ;  /* 0x000000ff00117202 */ /* 0x000fce0000000f00 */
[----:B---3--:R0:W3:Y:S02]  /*7c10*/  @!P1 LDG.E.64 R16, desc[UR10][R2.64] ;  /* 0x0000000a02109981 */ /* 0x0080e4000c1e1b00 */
[----:B0-----:R-:W-:-:S06]  /*7c20*/  CS2R R2, SRZ ;  /* 0x0000000000027805 */ /* 0x001fcc000001ff00 */
[----:B--2---:R-:W2:Y:S04]  /*7c30*/  @!P1 LDG.E.64 R2, desc[UR10][R12.64] ;  /* 0x0000000a0c029981 */ /* 0x004ea8000c1e1b00 */
[----:B------:R-:W4:Y:S04]  /*7c40*/  LDL.LU.64 R12, [R1+0x9f0] ;  /* 0x0009f000010c7983 */ /* 0x000f280000300a00 */
        /* <DEDUP_REMOVED lines=10> */
[----:B----4-:R1:W-:Y:S04]  /*7cf0*/  STL.64 [R1+0x280], R12 ;  /* 0x0002800c01007387 */ /* 0x0103e80000100a00 */
[----:B0-----:R-:W2:Y:S01]  /*7d00*/  LDL.LU R18, [R1+0x9e8] ;  /* 0x0009e80001127983 */ /* 0x001ea20000300800 */
[----:B-1----:R-:W-:Y:S02]  /*7d10*/  CS2R R12, SRZ ;  /* 0x00000000000c7805 */ /* 0x002fe4000001ff00 */
[----:B------:R-:W-:-:S02]  /*7d20*/  @!P1 MOV R13, R17 ;  /* 0x00000011000d9202 */ /* 0x000fc40000000f00 */
[----:B------:R-:W-:-:S03]  /*7d30*/  @!P1 MOV R12, R2 ;  /* 0x00000002000c9202 */ /* 0x000fc60000000f00 */
[----:B------:R-:W-:Y:S04]  /*7d40*/  STL [R1+0x834], R13 ;  /* 0x0008340d01007387 */ /* 0x000fe80000100800 */
[----:B------:R0:W-:Y:S04]  /*7d50*/  STL [R1+0x61c], R12 ;  /* 0x00061c0c01007387 */ /* 0x0001e80000100800 */
[----:B0-----:R-:W3:Y:S04]  /*7d60*/  LDL.LU.64 R12, [R1+0x828] ;  /* 0x00082800010c7983 */ /* 0x001ee80000300a00 */
[----:B------:R0:W-:Y:S04]  /*7d70*/  STL.64 [R1+0x9e0], R2 ;  /* 0x0009e00201007387 */ /* 0x0001e80000100a00 */
[----:B0-----:R-:W4:Y:S01]  /*7d80*/  LDL.LU.64 R2, [R1+0x820] ;  /* 0x0008200001027983 */ /* 0x001f220000300a00 */
[----:B------:R-:W-:-:S03]  /*7d90*/  LOP3.LUT P0, RZ, R0, 0x80, RZ, 0xc0, !PT ;  /* 0x0000008000ff7812 */ /* 0x000fc6000780c0ff */
[----:B--2---:R0:W-:Y:S02]  /*7da0*/  STL.64 [R1+0x88], R18 ;  /* 0x0000881201007387 */ /* 0x0041e40000100a00 */
[----:B0-----:R-:W-:-:S08]  /*7db0*/  CS2R R18, SRZ ;  /* 0x0000000000127805 */ /* 0x001fd0000001ff00 */
[----:B---3--:R0:W2:Y:S02]  /*7dc0*/  @!P0 LDG.E.64 R18, desc[UR10][R12.64] ;  /* 0x0000000a0c128981 */ /* 0x0080a4000c1e1b00 */
[----:B0-----:R-:W-:-:S06]  /*7dd0*/  CS2R R12, SRZ ;  /* 0x00000000000c7805 */ /* 0x001fcc000001ff00 */
[----:B----4-:R0:W3:Y:S04]  /*7de0*/  @!P0 LDG.E.64 R12, desc[UR10][R2.64] ;  /* 0x0000000a020c8981 */ /* 0x0100e8000c1e1b00 */
[----:B------:R1:W-:Y:S01]  /*7df0*/  STL.64 [R1+0x288], R8 ;  /* 0x0002880801007387 */ /* 0x0003e20000100a00 */
[----:B0-----:R-:W-:Y:S01]  /*7e00*/  CS2R R2, SRZ ;  /* 0x0000000000027805 */ /* 0x001fe2000001ff00 */
[----:B-1----:R-:W-:Y:S01]  /*7e10*/  HFMA2 R8, -RZ, RZ, 0, 0 ;  /* 0x00000000ff087431 */ /* 0x002fe200000001ff */
[----:B--2---:R-:W-:Y:S02]  /*7e20*/  @!P0 MOV R2, R18 ;  /* 0x0000001200028202 */ /* 0x004fe40000000f00 */
[----:B------:R-:W-:-:S03]  /*7e30*/  @!P0 MOV R8, R19 ;  /* 0x0000001300088202 */ /* 0x000fc60000000f00 */
[----:B------:R0:W-:Y:S04]  /*7e40*/  STL [R1+0x820], R2 ;  /* 0x0008200201007387 */ /* 0x0001e80000100800 */
[----:B------:R1:W-:Y:S01]  /*7e50*/  STL [R1+0x824], R8 ;  /* 0x0008240801007387 */ /* 0x0003e20000100800 */
[----:B0-----:R-:W-:Y:S02]  /*7e60*/  MOV R2, RZ ;  /* 0x000000ff00027202 */ /* 0x001fe40000000f00 */
[----:B---3--:R-:W-:Y:S01]  /*7e70*/  @!P0 MOV R3, R12 ;  /* 0x0000000c00038202 */ /* 0x008fe20000000f00 */
[----:B-1----:R-:W2:Y:S01]  /*7e80*/  LDL.LU.64 R8, [R1+0x818] ;  /* 0x0008180001087983 */ /* 0x002ea20000300a00 */
[----:B------:R-:W-:-:S03]  /*7e90*/  @!P0 MOV R2, R13 ;  /* 0x0000000d00028202 */ /* 0x000fc60000000f00 */
[----:B------:R-:W-:Y:S04]  /*7ea0*/  STL [R1+0x64c], R3 ;  /* 0x00064c0301007387 */ /* 0x000fe80000100800 */
[----:B------:R0:W-:Y:S04]  /*7eb0*/  STL [R1+0x660], R2 ;  /* 0x0006600201007387 */ /* 0x0001e80000100800 */
[----:B0-----:R-:W3:Y:S01]  /*7ec0*/  LDL.LU.64 R2, [R1+0x680] ;  /* 0x0006800001027983 */ /* 0x001ee20000300a00 */
[----:B------:R-:W-:-:S03]  /*7ed0*/  LOP3.LUT P2, RZ, R0, 0x40, RZ, 0xc0, !PT ;  /* 0x0000004000ff7812 */ /* 0x000fc6000784c0ff */
[----:B------:R0:W-:Y:S02]  /*7ee0*/  STL.64 [R1+0x90], R14 ;  /* 0x0000900e01007387 */ /* 0x0001e40000100a00 */
[----:B0-----:R-:W-:-:S08]  /*7ef0*/  CS2R R14, SRZ ;  /* 0x00000000000e7805 */ /* 0x001fd0000001ff00 */
[----:B--2---:R0:W2:Y:S02]  /*7f00*/  @!P2 LDG.E.64 R14, desc[UR10][R8.64] ;  /* 0x0000000a080ea981 */ /* 0x0040a4000c1e1b00 */
[----:B0-----:R-:W-:-:S06]  /*7f10*/  CS2R R8, SRZ ;  /* 0x0000000000087805 */ /* 0x001fcc000001ff00 */
[----:B---3--:R0:W3:Y:S04]  /*7f20*/  @!P2 LDG.E.64 R8, desc[UR10][R2.64] ;  /* 0x0000000a0208a981 */ /* 0x0080e8000c1e1b00 */
        /* <DEDUP_REMOVED lines=16> */
[----:B0-----:R-:W-:Y:S01]  /*8030*/  HFMA2 R16, -RZ, RZ, 0, 0 ;  /* 0x00000000ff107431 */ /* 0x001fe200000001ff */
[----:B------:R-:W-:-:S07]  /*8040*/  MOV R17, RZ ;  /* 0x000000ff00117202 */ /* 0x000fce0000000f00 */
[----:B--2---:R0:W2:Y:S02]  /*8050*/  @!P1 LDG.E.64 R16, desc[UR10][R10.64] ;  /* 0x0000000a0a109981 */ /* 0x0040a4000c1e1b00 */
[----:B0-----:R-:W-:-:S06]  /*8060*/  CS2R R10, SRZ ;  /* 0x00000000000a7805 */ /* 0x001fcc000001ff00 */
[----:B---3--:R0:W3:Y:S04]  /*8070*/  @!P1 LDG.E.64 R10, desc[UR10][R2.64] ;  /* 0x0000000a020a9981 */ /* 0x0080e8000c1e1b00 */
[----:B------:R-:W4:Y:S01]  /*8080*/  LDL.LU.64 R2, [R1+0x9e0] ;  /* 0x0009e00001027983 */ /* 0x000f220000300a00 */
[----:B------:R-:W-:-:S03]  /*8090*/  LOP3.LUT P0, RZ, R0, 0x10, RZ, 0xc0, !PT ;  /* 0x0000001000ff7812 */ /* 0x000fc6000780c0ff */
[----:B------:R-:W-:Y:S04]  /*80a0*/  STL.64 [R1+0xa0], R18 ;  /* 0x0000a01201007387 */ /* 0x000fe80000100a00 */
[----:B----4-:R0:W-:Y:S02]  /*80b0*/  STL.64 [R1+0x298], R2 ;  /* 0x0002980201007387 */ /* 0x0101e40000100a00 */
[----:B0-----:R-:W-:Y:S02]  /*80c0*/  MOV R2, R20 ;  /* 0x0000001400027202 */ /* 0x001fe40000000f00 */
[----:B------:R-:W-:Y:S01]  /*80d0*/  MOV R3, R21 ;  /* 0x0000001500037202 */ /* 0x000fe20000000f00 */
[----:B------:R-:W-:Y:S01]  /*80e0*/  HFMA2 R21, -RZ, RZ, 0, 0 ;  /* 0x00000000ff157431 */ /* 0x000fe200000001ff */
[----:B------:R-:W-:-:S02]  /*80f0*/  MOV R20, RZ ;  /* 0x000000ff00147202 */ /* 0x000fc40000000f00 */
[----:B--2---:R-:W-:Y:S02]  /*8100*/  @!P1 MOV R21, R17 ;  /* 0x0000001100159202 */ /* 0x004fe40000000f00 */
[----:B---3--:R-:W-:-:S03]  /*8110*/  @!P1 MOV R20, R10 ;  /* 0x0000000a00149202 */ /* 0x008fc60000000f00 */
[----:B------:R-:W-:Y:S04]  /*8120*/  STL [R1+0x804], R21 ;  /* 0x0008041501007387 */ /* 0x000fe80000100800 */
[----:B------:R0:W-:Y:S04]  /*8130*/  STL [R1+0x684], R20 ;  /* 0x0006841401007387 */ /* 0x0001e80000100800 */
[----:B0-----:R-:W2:Y:S01]  /*8140*/  LDL.LU.64 R20, [R1+0x7f0] ;  /* 0x0007f00001147983 */ /* 0x001ea20000300a00 */
[----:B------:R-:W-:-:S06]  /*8150*/  CS2R R18, SRZ ;  /* 0x0000000000127805 */ /* 0x000fcc000001ff00 */
[----:B------:R0:W3:Y:S02]  /*8160*/  @!P0 LDG.E.64 R18, desc[UR10][R2.64] ;  /* 0x0000000a02128981 */ /* 0x0000e4000c1e1b00 */
[----:B0-----:R-:W-:Y:S02]  /*8170*/  CS2R R2, SRZ ;  /* 0x0000000000027805 */ /* 0x001fe4000001ff00 */
[----:B------:R0:W-:Y:S04]  /*8180*/  STL [R1+0x9dc], R14 ;  /* 0x0009dc0e01007387 */ /* 0x0001e80000100800 */
[----:B--2---:R1:W2:Y:S01]  /*8190*/  @!P0 LDG.E.64 R2, desc[UR10][R20.64] ;  /* 0x0000000a14028981 */ /* 0x0042a2000c1e1b00 */
        /* <DEDUP_REMOVED lines=10> */
[----:B-1----:R-:W-:Y:S01]  /*8240*/  MOV R20, R4 ;  /* 0x0000000400147202 */ /* 0x002fe20000000f00 */
[----:B------:R0:W-:Y:S01]  /*8250*/  STL.64 [R1+0x2a0], R12 ;  /* 0x0002a00c01007387 */ /* 0x0001e20000100a00 */
[----:B------:R-:W-:Y:S02]  /*8260*/  MOV R21, R5 ;  /* 0x0000000500157202 */ /* 0x000fe40000000f00 */
[----:B------:R-:W-:Y:S02]  /*8270*/  CS2R R4, SRZ ;  /* 0x0000000000047805 */ /* 0x000fe4000001ff00 */
[----:B------:R-:W-:Y:S01]  /*8280*/  @!P0 MOV R5, R19 ;  /* 0x0000001300058202 */ /* 0x000fe20000000f00 */
[----:B0-----:R-:W3:Y:S04]  /*8290*/  LDL.LU.64 R12, [R1+0x7e8] ;  /* 0x0007e800010c7983 */ /* 0x001ee80000300a00 */
[----:B------:R-:W-:Y:S01]  /*82a0*/  STL [R1+0x7f4], R5 ;  /* 0x0007f40501007387 */ /* 0x000fe20000100800 */
[----:B--2---:R-:W-:-:S05]  /*82b0*/  @!P0 MOV R14, R3 ;  /* 0x00000003000e8202 */ /* 0x004fca0000000f00 */
[----:B------:R0:W-:Y:S01]  /*82c0*/  STL [R1+0x6d0], R14 ;  /* 0x0006d00e01007387 */ /* 0x0001e20000100800 */
[----:B------:R-:W-:-:S03]  /*82d0*/  @!P0 MOV R4, R2 ;  /* 0x0000000200048202 */ /* 0x000fc60000000f00 */
[----:B0-----:R-:W2:Y:S04]  /*82e0*/  LDL.LU R14, [R1+0x9dc] ;  /* 0x0009dc00010e7983 */ /* 0x001ea80000300800 */
[----:B------:R0:W-:Y:S04]  /*82f0*/  STL [R1+0x6bc], R4 ;  /* 0x0006bc0401007387 */ /* 0x0001e80000100800 */
[----:B0-----:R-:W4:Y:S01]  /*8300*/  LDL.LU.64 R4, [R1+0x6f0] ;  /* 0x0006f00001047983 */ /* 0x001f220000300a00 */
[----:B------:R-:W-:-:S03]  /*8310*/  LOP3.LUT P2, RZ, R0, 0x8, RZ, 0xc0, !PT ;  /* 0x0000000800ff7812 */ /* 0x000fc6000784c0ff */
[----:B--2---:R0:W-:Y:S02]  /*8320*/  STL.64 [R1+0xa8], R14 ;  /* 0x0000a80e01007387 */ /* 0x0041e40000100a00 */
[----:B0-----:R-:W-:Y:S02]  /*8330*/  MOV R14, R20 ;  /* 0x00000014000e7202 */ /* 0x001fe40000000f00 */
[----:B------:R-:W-:Y:S02]  /*8340*/  MOV R15, R21 ;  /* 0x00000015000f7202 */ /* 0x000fe40000000f00 */
[----:B------:R-:W-:-:S06]  /*8350*/  CS2R R20, SRZ ;  /* 0x0000000000147805 */ /* 0x000fcc000001ff00 */
[----:B---3--:R0:W2:Y:S02]  /*8360*/  @!P2 LDG.E.64 R20, desc[UR10][R12.64] ;  /* 0x0000000a0c14a981 */ /* 0x0080a4000c1e1b00 */
[----:B0-----:R-:W-:-:S06]  /*8370*/  CS2R R12, SRZ ;  /* 0x00000000000c7805 */ /* 0x001fcc000001ff00 */
[----:B----4-:R0:W3:Y:S04]  /*8380*/  @!P2 LDG.E.64 R12, desc[UR10][R4.64] ;  /* 0x0000000a040ca981 */ /* 0x0100e8000c1e1b00 */
[----:B------:R1:W-:Y:S04]  /*8390*/  STL.64 [R1+0x2a8], R8 ;  /* 0x0002a80801007387 */ /* 0x0003e80000100a00 */
[----:B------:R4:W-:Y:S01]  /*83a0*/  STL.64 [R1+0xb0], R16 ;  /* 0x0000b01001007387 */ /* 0x0009e20000100a00 */
[C---:B------:R-:W-:Y:S02]  /*83b0*/  LOP3.LUT P1, RZ, R0.reuse, 0x4, RZ, 0xc0, !PT ;  /* 0x0000000400ff7812 */ /* 0x040fe4000782c0ff */
[----:B------:R-:W-:Y:S01]  /*83c0*/  LOP3.LUT P0, RZ, R0, 0x2, RZ, 0xc0, !PT ;  /* 0x0000000200ff7812 */ /* 0x000fe2000780c0ff */
[----:B------:R2:W-:Y:S01]  /*83d0*/  STL.64 [R1+0x2b0], R10 ;  /* 0x0002b00a01007387 */ /* 0x0005e20000100a00 */
[----:B-1----:R-:W-:-:S03]  /*83e0*/  CS2R R8, SRZ ;  /* 0x0000000000087805 */ /* 0x002fc6000001ff00 */
[----:B------:R1:W-:Y:S04]  /*83f0*/  STL.64 [R1+0xb8], R18 ;  /* 0x0000b81201007387 */ /* 0x0003e80000100a00 */
[----:B----4-:R-:W4:Y:S01]  /*8400*/  LDL.LU.64 R16, [R1+0x7d0] ;  /* 0x0007d00001107983 */ /* 0x010f220000300a00 */
[----:B0-----:R-:W-:-:S03]  /*8410*/  HFMA2 R4, -RZ, RZ, 0, 0 ;  /* 0x00000000ff047431 */ /* 0x001fc600000001ff */
[----:B------:R-:W-:Y:S04]  /*8420*/  STL.64 [R1+0x2b8], R2 ;  /* 0x0002b80201007387 */ /* 0x000fe80000100a00 */
[----:B------:R-:W4:Y:S04]  /*8430*/  LDL.LU R5, [R1+0x9d8] ;  /* 0x0009d80001057983 */ /* 0x000f280000300800 */
[----:B---3--:R-:W-:Y:S01]  /*8440*/  STL.64 [R1+0x9d0], R12 ;  /* 0x0009d00c01007387 */ /* 0x008fe20000100a00 */
[----:B--2---:R-:W-:Y:S02]  /*8450*/  @!P2 MOV R9, R21 ;  /* 0x000000150009a202 */ /* 0x004fe40000000f00 */
[----:B------:R-:W-:Y:S01]  /*8460*/  @!P2 MOV R8, R12 ;  /* 0x0000000c0008a202 */ /* 0x000fe20000000f00 */
[----:B------:R-:W-:Y:S01]  /*8470*/  HFMA2 R10, -RZ, RZ, 0, 0 ;  /* 0x00000000ff0a7431 */ /* 0x000fe200000001ff */
[----:B-1----:R-:W2:Y:S04]  /*8480*/  LDL.LU.64 R18, [R1+0x7c0] ;  /* 0x0007c00001127983 */ /* 0x002ea80000300a00 */
[----:B------:R-:W-:Y:S04]  /*8490*/  STL [R1+0x6e0], R8 ;  /* 0x0006e00801007387 */ /* 0x000fe80000100800 */
[----:B------:R0:W-:Y:S04]  /*84a0*/  STL [R1+0x7ec], R9 ;  /* 0x0007ec0901007387 */ /* 0x0001e80000100800 */
[----:B0-----:R-:W3:Y:S01]  /*84b0*/  LDL.LU.64 R8, [R1+0x7d8] ;  /* 0x0007d80001087983 */ /* 0x001ee20000300a00 */
[----:B------:R-:W-:-:S02]  /*84c0*/  @!P2 MOV R4, R20 ;  /* 0x000000140004a202 */ /* 0x000fc40000000f00 */
[----:B------:R-:W-:-:S03]  /*84d0*/  MOV R12, R22 ;  /* 0x00000016000c7202 */ /* 0x000fc60000000f00 */
[----:B------:R0:W-:Y:S02]  /*84e0*/  STL [R1+0x7e8], R4 ;  /* 0x0007e80401007387 */ /* 0x0001e40000100800 */
[----:B0-----:R-:W-:Y:S01]  /*84f0*/  HFMA2 R4, -RZ, RZ, 0, 0 ;  /* 0x00000000ff047431 */ /* 0x001fe200000001ff */
[----:B------:R-:W-:Y:S02]  /*8500*/  @!P2 MOV R4, R13 ;  /* 0x0000000d0004a202 */ /* 0x000fe40000000f00 */
[----:B------:R-:W-:Y:S02]  /*8510*/  MOV R13, R23 ;  /* 0x00000017000d7202 */ /* 0x000fe40000000f00 */
[----:B------:R-:W-:-:S06]  /*8520*/  CS2R R22, SRZ ;  /* 0x0000000000167805 */ /* 0x000fcc000001ff00 */
[----:B---3--:R0:W3:Y:S02]  /*8530*/  @!P1 LDG.E.64 R22, desc[UR10][R8.64] ;  /* 0x0000000a08169981 */ /* 0x0080e4000c1e1b00 */
[----:B0-----:R-:W-:-:S06]  /*8540*/  CS2R R8, SRZ ;  /* 0x0000000000087805 */ /* 0x001fcc000001ff00 */
[----:B----4-:R0:W4:Y:S02]  /*8550*/  @!P1 LDG.E.64 R8, desc[UR10][R16.64] ;  /* 0x0000000a10089981 */ /* 0x010124000c1e1b00 */
[----:B0-----:R-:W-:Y:S02]  /*8560*/  MOV R16, R12 ;  /* 0x0000000c00107202 */ /* 0x001fe40000000f00 */
[----:B------:R-:W-:Y:S02]  /*8570*/  MOV R17, R13 ;  /* 0x0000000d00117202 */ /* 0x000fe40000000f00 */
[----:B------:R-:W-:Y:S02]  /*8580*/  MOV R12, R14 ;  /* 0x0000000e000c7202 */ /* 0x000fe40000000f00 */
[----:B------:R-:W-:Y:S02]  /*8590*/  MOV R13, R15 ;  /* 0x0000000f000d7202 */ /* 0x000fe40000000f00 */
[----:B------:R-:W2:Y:S01]  /*85a0*/  LDL.LU.64 R14, [R1+0x7c8] ;  /* 0x0007c800010e7983 */ /* 0x000ea20000300a00 */
[----:B---3--:R-:W-:-:S05]  /*85b0*/  @!P1 MOV R10, R23 ;  /* 0x00000017000a9202 */ /* 0x008fca0000000f00 */
[----:B------:R0:W-:Y:S02]  /*85c0*/  STL [R1+0x7d4], R10 ;  /* 0x0007d40a01007387 */ /* 0x0001e40000100800 */
[----:B0-----:R-:W-:-:S06]  /*85d0*/  CS2R R10, SRZ ;  /* 0x00000000000a7805 */ /* 0x001fcc000001ff00 */
[----:B--2---:R0:W2:Y:S01]  /*85e0*/  @!P0 LDG.E.64 R10, desc[UR10][R14.64] ;  /* 0x0000000a0e0a8981 */ /* 0x0040a2000c1e1b00 */
[----:B------:R-:W-:Y:S01]  /*85f0*/  MOV R2, R12 ;  /* 0x0000000c00027202 */ /* 0x000fe20000000f00 */
[----:B------:R-:W-:Y:S01]  /*8600*/  HFMA2 R12, -RZ, RZ, 0, 0 ;  /* 0x00000000ff0c7431 */ /* 0x000fe200000001ff */
[----:B0-----:R-:W-:-:S06]  /*8610*/  CS2R R14, SRZ ;  /* 0x00000000000e7805 */ /* 0x001fcc000001ff00 */
[----:B------:R0:W3:Y:S01]  /*8620*/  @!P0 LDG.E.64 R14, desc[UR10][R18.64] ;  /* 0x0000000a120e8981 */ /* 0x0000e2000c1e1b00 */
[----:B------:R-:W-:Y:S02]  /*8630*/  MOV R3, R13 ;  /* 0x0000000d00037202 */ /* 0x000fe40000000f00 */
[----:B0-----:R-:W-:Y:S02]  /*8640*/  MOV R18, R16 ;  /* 0x0000001000127202 */ /* 0x001fe40000000f00 */
[----:B------:R-:W-:Y:S02]  /*8650*/  MOV R19, R17 ;  /* 0x0000001100137202 */ /* 0x000fe40000000f00 */
[----:B------:R-:W4:Y:S01]  /*8660*/  LDL.LU.64 R16, [R1+0x7b8] ;  /* 0x0007b80001107983 */ /* 0x000f220000300a00 */
[----:B--2---:R-:W-:-:S05]  /*8670*/  @!P0 MOV R12, R11 ;  /* 0x0000000b000c8202 */ /* 0x004fca0000000f00 */
[----:B------:R0:W-:Y:S04]  /*8680*/  STL [R1+0x7c4], R12 ;  /* 0x0007c40c01007387 */ /* 0x0001e80000100800 */
[----:B0-----:R-:W2:Y:S01]  /*8690*/  LDL.LU.64 R12, [R1+0x740] ;  /* 0x00074000010c7983 */ /* 0x001ea20000300a00 */
[----:B------:R-:W-:-:S03]  /*86a0*/  LOP3.LUT P2, RZ, R0, 0x1, RZ, 0xc0, !PT ;  /* 0x0000000100ff7812 */ /* 0x000fc6000784c0ff */
[----:B------:R0:W-:Y:S02]  /*86b0*/  STL.64 [R1+0xc0], R20 ;  /* 0x0000c01401007387 */ /* 0x0001e40000100a00 */
[----:B0-----:R-:W-:Y:S02]  /*86c0*/  MOV R20, R2 ;  /* 0x0000000200147202 */ /* 0x001fe40000000f00 */
[----:B------:R-:W-:Y:S02]  /*86d0*/  MOV R21, R3 ;  /* 0x0000000300157202 */ /* 0x000fe40000000f00 */
[----:B------:R-:W-:-:S06]  /*86e0*/  CS2R R2, SRZ ;  /* 0x0000000000027805 */ /* 0x000fcc000001ff00 */
[----:B----4-:R0:W4:Y:S02]  /*86f0*/  @!P2 LDG.E.64 R2, desc[UR10][R16.64] ;  /* 0x0000000a1002a981 */ /* 0x010124000c1e1b00 */
[----:B0-----:R-:W-:Y:S01]  /*8700*/  HFMA2 R16, -RZ, RZ, 0, 0 ;  /* 0x00000000ff107431 */ /* 0x001fe200000001ff */
[----:B------:R-:W-:-:S06]  /*8710*/  MOV R17, RZ ;  /* 0x000000ff00117202 */ /* 0x000fcc0000000f00 */
[----:B--2---:R0:W2:Y:S04]  /*8720*/  @!P2 LDG.E.64 R16, desc[UR10][R12.64] ;  /* 0x0000000a0c10a981 */ /* 0x0040a8000c1e1b00 */
[----:B------:R-:W3:Y:S04]  /*8730*/  LDL.LU.64 R12, [R1+0x9d0] ;  /* 0x0009d000010c7983 */ /* 0x000ee80000300a00 */
[----:B------:R1:W-:Y:S04]  /*8740*/  STL [R1+0x998], R0 ;  /* 0x0009980001007387 */ /* 0x0003e80000100800 */
[----:B------:R0:W-:Y:S01]  /*8750*/  STL.64 [R1+0xc8], R22 ;  /* 0x0000c81601007387 */ /* 0x0001e20000100a00 */
[----:B-1----:R-:W-:Y:S01]  /*8760*/  HFMA2 R0, -RZ, RZ, 0, 0 ;  /* 0x00000000ff007431 */ /* 0x002fe200000001ff */
[----:B------:R-:W-:-:S02]  /*8770*/  @!P1 MOV R0, R22 ;  /* 0x0000001600009202 */ /* 0x000fc40000000f00 */
[----:B0-----:R-:W2:Y:S04]  /*8780*/  LDL.LU.64 R22, [R1+0x7a0] ;  /* 0x0007a00001167983 */ /* 0x001ea80000300a00 */
[----:B------:R-:W-:Y:S04]  /*8790*/  STL [R1+0x7d0], R0 ;  /* 0x0007d00001007387 */ /* 0x000fe80000100800 */
[----:B---3--:R0:W-:Y:S02]  /*87a0*/  STL.64 [R1+0x2c0], R12 ;  /* 0x0002c00c01007387 */ /* 0x0081e40000100a00 */
[----:B0-----:R-:W-:Y:S01]  /*87b0*/  MOV R12, R18 ;  /* 0x00000012000c7202 */ /* 0x001fe20000000f00 */
[----:B------:R-:W-:Y:S01]  /*87c0*/  HFMA2 R18, -RZ, RZ, 0, 0 ;  /* 0x00000000ff127431 */ /* 0x000fe200000001ff */
[----:B----4-:R-:W-:-:S02]  /*87d0*/  @!P2 MOV R18, R3 ;  /* 0x000000030012a202 */ /* 0x010fc40000000f00 */
[----:B------:R-:W-:-:S03]  /*87e0*/  MOV R13, R19 ;  /* 0x00000013000d7202 */ /* 0x000fc60000000f00 */
[----:B------:R0:W-:Y:S04]  /*87f0*/  STL [R1+0x7bc], R18 ;  /* 0x0007bc1201007387 */ /* 0x0001e80000100800 */
[----:B0-----:R-:W3:Y:S01]  /*8800*/  LDL.LU.64 R18, [R1+0x7a8] ;  /* 0x0007a80001127983 */ /* 0x001ee20000300a00 */
[----:B------:R-:W-:Y:S01]  /*8810*/  HFMA2 R0, -RZ, RZ, 0, 0 ;  /* 0x00000000ff007431 */ /* 0x000fe200000001ff */
[----:B------:R-:W-:-:S05]  /*8820*/  @!P1 MOV R0, R9 ;  /* 0x0000000900009202 */ /* 0x000fca0000000f00 */
[----:B------:R0:W-:Y:S04]  /*8830*/  STL [R1+0x704], R0 ;  /* 0x0007040001007387 */ /* 0x0001e80000100800 */
[----:B------:R1:W-:Y:S01]  /*8840*/  STL [R1+0x6f0], R4 ;  /* 0x0006f00401007387 */ /* 0x0003e20000100800 */
[----:B0-----:R-:W-:Y:S01]  /*8850*/  HFMA2 R0, -RZ, RZ, 0, 0 ;  /* 0x00000000ff007431 */ /* 0x001fe200000001ff */
[----:B------:R-:W-:Y:S02]  /*8860*/  @!P0 MOV R0, R10 ;  /* 0x0000000a00008202 */ /* 0x000fe40000000f00 */
[----:B-1----:R-:W-:-:S03]  /*8870*/  MOV R4, RZ ;  /* 0x000000ff00047202 */ /* 0x002fc60000000f00 */
[----:B------:R0:W-:Y:S01]  /*8880*/  STL [R1+0x7c0], R0 ;  /* 0x0007c00001007387 */ /* 0x0001e20000100800 */
[----:B------:R-:W-:Y:S01]  /*8890*/  @!P1 MOV R4, R8 ;  /* 0x0000000800049202 */ /* 0x000fe20000000f00 */
[----:B0-----:R-:W-:Y:S01]  /*88a0*/  HFMA2 R0, -RZ, RZ, 0, 0 ;  /* 0x00000000ff007431 */ /* 0x001fe200000001ff */
[----:B------:R-:W-:-:S03]  /*88b0*/  @!P0 MOV R0, R15 ;  /* 0x0000000f00008202 */ /* 0x000fc60000000f00 */
[----:B------:R0:W-:Y:S04]  /*88c0*/  STL [R1+0x6f4], R4 ;  /* 0x0006f40401007387 */ /* 0x0001e80000100800 */
[----:B------:R1:W-:Y:S01]  /*88d0*/  STL [R1+0x720], R0 ;  /* 0x0007200001007387 */ /* 0x0003e20000100800 */
[----:B------:R-:W-:Y:S02]  /*88e0*/  LOP3.LUT P1, RZ, R5, 0x80000000, RZ, 0xc0, !PT ;  /* 0x8000000005ff7812 */ /* 0x000fe4000782c0ff */
[----:B0-----:R-:W-:Y:S02]  /*88f0*/  MOV R4, RZ ;  /* 0x000000ff00047202 */ /* 0x001fe40000000f00 */
[----:B------:R-:W-:Y:S01]  /*8900*/  @!P0 MOV R4, R14 ;  /* 0x0000000e00048202 */ /* 0x000fe20000000f00 */
[----:B-1----:R-:W-:Y:S01]  /*8910*/  HFMA2 R0, -RZ, RZ, 0, 0 ;  /* 0x00000000ff007431 */ /* 0x002fe200000001ff */
[----:B------:R-:W-:-:S03]  /*8920*/  @!P2 MOV R0, R2 ;  /* 0x000000020000a202 */ /* 0x000fc60000000f00 */
[----:B------:R0:W-:Y:S04]  /*8930*/  STL [R1+0x714], R4 ;  /* 0x0007140401007387 */ /* 0x0001e80000100800 */
[----:B------:R1:W-:Y:S04]  /*8940*/  STL [R1+0x7b8], R0 ;  /* 0x0007b80001007387 */ /* 0x0003e80000100800 */
[----:B--2---:R2:W-:Y:S01]  /*8950*/  STL.64 [R1+0x9c8], R16 ;  /* 0x0009c81001007387 */ /* 0x0045e20000100a00 */
[----:B0-----:R-:W-:Y:S02]  /*8960*/  MOV R4, RZ ;  /* 0x000000ff00047202 */ /* 0x001fe40000000f00 */
[----:B------:R-:W-:Y:S01]  /*8970*/  @!P2 MOV R4, R16 ;  /* 0x000000100004a202 */ /* 0x000fe20000000f00 */
[----:B-1----:R-:W-:Y:S01]  /*8980*/  HFMA2 R0, -RZ, RZ, 0, 0 ;  /* 0x00000000ff007431 */ /* 0x002fe200000001ff */
[----:B------:R-:W-:-:S02]  /*8990*/  @!P2 MOV R0, R17 ;  /* 0x000000110000a202 */ /* 0x000fc40000000f00 */
[----:B--2---:R-:W-:Y:S02]  /*89a0*/  MOV R16, R20 ;  /* 0x0000001400107202 */ /* 0x004fe40000000f00 */
[----:B------:R-:W-:Y:S02]  /*89b0*/  MOV R17, R21 ;  /* 0x0000001500117202 */ /* 0x000fe40000000f00 */
[----:B------:R-:W-:-:S06]  /*89c0*/  CS2R R20, SRZ ;  /* 0x0000000000147805 */ /* 0x000fcc000001ff00 */
[----:B---3--:R0:W2:Y:S02]  /*89d0*/  @!P1 LDG.E.64 R20, desc[UR10][R18.64] ;  /* 0x0000000a12149981 */ /* 0x0080a4000c1e1b00 */
[----:B0-----:R-:W-:-:S06]  /*89e0*/  CS2R R18, SRZ ;  /* 0x0000000000127805 */ /* 0x001fcc000001ff00 */
[----:B------:R0:W3:Y:S02]  /*89f0*/  @!P1 LDG.E.64 R18, desc[UR10][R22.64] ;  /* 0x0000000a16129981 */ /* 0x0000e4000c1e1b00 */
[----:B0-----:R-:W-:Y:S02]  /*8a00*/  MOV R22, R16 ;  /* 0x0000001000167202 */ /* 0x001fe40000000f00 */
[----:B------:R-:W-:Y:S02]  /*8a10*/  MOV R23, R17 ;  /* 0x0000001100177202 */ /* 0x000fe40000000f00 */
[----:B------:R-:W-:Y:S02]  /*8a20*/  MOV R16, R12 ;  /* 0x0000000c00107202 */ /* 0x000fe40000000f00 */
[----:B------:R-:W-:Y:S02]  /*8a30*/  MOV R17, R13 ;  /* 0x0000000d00117202 */ /* 0x000fe40000000f00 */
[----:B------:R-:W4:Y:S01]  /*8a40*/  LDL.LU.64 R12, [R1+0x798] ;  /* 0x00079800010c7983 */ /* 0x000f220000300a00 */
[----:B------:R-:W-:-:S03]  /*8a50*/  LOP3.LUT P0, RZ, R5, 0x40000000, RZ, 0xc0, !PT ;  /* 0x4000000005ff7812 */ /* 0x000fc6000780c0ff */
[----:B------:R0:W-:Y:S04]  /*8a60*/  STL.64 [R1+0x2c8], R8 ;  /* 0x0002c80801007387 */ /* 0x0001e80000100a00 */
[----:B------:R1:W-:Y:S01]  /*8a70*/  STL.64 [R1+0xd0], R10 ;  /* 0x0000d00a01007387 */ /* 0x0003e20000100a00 */
[----:B0-----:R-:W-:Y:S01]  /*8a80*/  HFMA2 R8, -RZ, RZ, 0, 0 ;  /* 0x00000000ff087431 */ /* 0x001fe200000001ff */
[----:B-1----:R-:W-:Y:S02]  /*8a90*/  CS2R R10, SRZ ;  /* 0x00000000000a7805 */ /* 0x002fe4000001ff00 */
[----:B--2---:R-:W-:-:S05]  /*8aa0*/  @!P1 MOV R8, R21 ;  /* 0x0000001500089202 */ /* 0x004fca0000000f00 */
[----:B------:R0:W-:Y:S04]  /*8ab0*/  STL [R1+0x7a4], R8 ;  /* 0x0007a40801007387 */ /* 0x0001e80000100800 */
[----:B0-----:R-:W2:Y:S04]  /*8ac0*/  LDL.LU.64 R8, [R1+0x790] ;  /* 0x0007900001087983 */ /* 0x001ea80000300a00 */
[----:B----4-:R0:W4:Y:S02]  /*8ad0*/  @!P0 LDG.E.64 R10, desc[UR10][R12.64] ;  /* 0x0000000a0c0a8981 */ /* 0x010124000c1e1b00 */
[----:B0-----:R-:W-:-:S02]  /*8ae0*/  CS2R R12, SRZ ;  /* 0x00000000000c7805 */ /* 0x001fc4000001ff00 */
[----:B------:R0:W-:Y:S04]  /*8af0*/  STL.64 [R1+0x2d0], R14 ;  /* 0x0002d00e01007387 */ /* 0x0001e80000100a00 */
[----:B0-----:R-:W3:Y:S04]  /*8b00*/  LDL.LU.64 R14, [R1+0x780] ;  /* 0x00078000010e7983 */ /* 0x001ee80000300a00 */
[----:B--2---:R0:W2:Y:S02]  /*8b10*/  @!P0 LDG.E.64 R12, desc[UR10][R8.64] ;  /* 0x0000000a080c8981 */ /* 0x0040a4000c1e1b00 */
[----:B0-----:R-:W-:-:S02]  /*8b20*/  MOV R8, R22 ;  /* 0x0000001600087202 */ /* 0x001fc40000000f00 */
[----:B------:R-:W-:Y:S01]  /*8b30*/  MOV R22, R16 ;  /* 0x0000001000167202 */ /* 0x000fe20000000f00 */
[----:B------:R-:W-:Y:S01]  /*8b40*/  HFMA2 R16, -RZ, RZ, 0, 0 ;  /* 0x00000000ff107431 */ /* 0x000fe200000001ff */
[----:B------:R-:W-:Y:S02]  /*8b50*/  MOV R9, R23 ;  /* 0x0000001700097202 */ /* 0x000fe40000000f00 */
[----:B----4-:R-:W-:Y:S02]  /*8b60*/  @!P0 MOV R16, R11 ;  /* 0x0000000b00108202 */ /* 0x010fe40000000f00 */
[----:B------:R-:W-:-:S03]  /*8b70*/  MOV R23, R17 ;  /* 0x0000001100177202 */ /* 0x000fc60000000f00 */
[----:B------:R0:W-:Y:S04]  /*8b80*/  STL [R1+0x794], R16 ;  /* 0x0007941001007387 */ /* 0x0001e80000100800 */
[----:B0-----:R-:W4:Y:S01]  /*8b90*/  LDL.LU.64 R16, [R1+0x460] ;  /* 0x0004600001107983 */ /* 0x001f220000300a00 */
[----:B------:R-:W-:-:S03]  /*8ba0*/  LOP3.LUT P2, RZ, R5, 0x20000000, RZ, 0xc0, !PT ;  /* 0x2000000005ff7812 */ /* 0x000fc6000784c0ff */
[----:B------:R0:W-:Y:S02]  /*8bb0*/  STL.64 [R1+0xd8], R2 ;  /* 0x0000d80201007387 */ /* 0x0001e40000100a00 */
[----:B0-----:R-:W-:-:S08]  /*8bc0*/  CS2R R2, SRZ ;  /* 0x0000000000027805 */ /* 0x001fd0000001ff00 */
[----:B---3--:R0:W3:Y:S02]  /*8bd0*/  @!P2 LDG.E.64 R2, desc[UR10][R14.64] ;  /* 0x0000000a0e02a981 */ /* 0x0080e4000c1e1b00 */
[----:B0-----:R-:W-:-:S06]  /*8be0*/  CS2R R14, SRZ ;  /* 0x00000000000e7805 */ /* 0x001fcc000001ff00 */
[----:B----4-:R0:W4:Y:S04]  /*8bf0*/  @!P2 LDG.E.64 R14, desc[UR10][R16.64] ;  /* 0x0000000a100ea981 */ /* 0x010128000c1e1b00 */
[----:B------:R-:W2:Y:S04]  /*8c00*/  LDL.LU.64 R16, [R1+0x9c8] ;  /* 0x0009c80001107983 */ /* 0x000ea80000300a00 */
[----:B------:R1:W-:Y:S02]  /*8c10*/  STL [R1+0x740], R0 ;  /* 0x0007400001007387 */ /* 0x0003e40000100800 */
[----:B-1----:R-:W-:Y:S01]  /*8c20*/  HFMA2 R0, -RZ, RZ, 0, 0 ;  /* 0x00000000ff007431 */ /* 0x002fe200000001ff */
[----:B------:R-:W-:-:S05]  /*8c30*/  @!P1 MOV R0, R20 ;  /* 0x0000001400009202 */ /* 0x000fca0000000f00 */
[----:B------:R-:W-:Y:S04]  /*8c40*/  STL [R1+0x7a0], R0 ;  /* 0x0007a00001007387 */ /* 0x000fe80000100800 */
[----:B--2---:R0:W-:Y:S02]  /*8c50*/  STL.64 [R1+0x2d8], R16 ;  /* 0x0002d81001007387 */ /* 0x0041e40000100a00 */
[----:B0-----:R-:W-:Y:S01]  /*8c60*/  HFMA2 R16, -RZ, RZ, 0, 0 ;  /* 0x00000000ff107431 */ /* 0x001fe200000001ff */
[----:B---3--:R-:W-:-:S05]  /*8c70*/  @!P2 MOV R16, R3 ;  /* 0x000000030010a202 */ /* 0x008fca0000000f00 */
[----:B------:R0:W-:Y:S04]  /*8c80*/  STL [R1+0x784], R16 ;  /* 0x0007841001007387 */ /* 0x0001e80000100800 */
[----:B0-----:R-:W2:Y:S01]  /*8c90*/  LDL.LU.64 R16, [R1+0x778] ;  /* 0x0007780001107983 */ /* 0x001ea20000300a00 */
        /* <DEDUP_REMOVED lines=20> */
[----:B----4-:R3:W-:Y:S01]  /*8de0*/  STL.64 [R1+0x9c0], R14 ;  /* 0x0009c00e01007387 */ /* 0x0107e20000100a00 */
[----:B0-----:R-:W-:Y:S02]  /*8df0*/  MOV R4, RZ ;  /* 0x000000ff00047202 */ /* 0x001fe40000000f00 */
[----:B------:R-:W-:Y:S01]  /*8e00*/  @!P2 MOV R4, R14 ;  /* 0x0000000e0004a202 */ /* 0x000fe20000000f00 */
[----:B-1----:R-:W-:Y:S01]  /*8e10*/  HFMA2 R0, -RZ, RZ, 0, 0 ;  /* 0x00000000ff007431 */ /* 0x002fe200000001ff */
[----:B------:R-:W-:Y:S01]  /*8e20*/  @!P2 MOV R0, R15 ;  /* 0x0000000f0000a202 */ /* 0x000fe20000000f00 */
[----:B------:R0:W-:Y:S01]  /*8e30*/  STL.64 [R1+0xe0], R20 ;  /* 0x0000e01401007387 */ /* 0x0001e20000100a00 */
[----:B---3--:R-:W-:-:S02]  /*8e40*/  MOV R14, R8 ;  /* 0x00000008000e7202 */ /* 0x008fc40000000f00 */
[----:B------:R-:W-:Y:S02]  /*8e50*/  MOV R15, R9 ;  /* 0x00000009000f7202 */ /* 0x000fe40000000f00 */
[----:B------:R-:W-:Y:S01]  /*8e60*/  CS2R R8, SRZ ;  /* 0x0000000000087805 */ /* 0x000fe2000001ff00 */
[----:B0-----:R-:W3:Y:S04]  /*8e70*/  LDL.LU.64 R20, [R1+0x458] ;  /* 0x0004580001147983 */ /* 0x001ee80000300a00 */
[----:B------:R0:W-:Y:S04]  /*8e80*/  STL.64 [R1+0x2e0], R18 ;  /* 0x0002e01201007387 */ /* 0x0001e80000100a00 */
[----:B0-----:R-:W4:Y:S04]  /*8e90*/  LDL.LU.64 R18, [R1+0x768] ;  /* 0x0007680001127983 */ /* 0x001f280000300a00 */
[----:B--2---:R0:W2:Y:S01]  /*8ea0*/  @!P1 LDG.E.64 R8, desc[UR10][R16.64] ;  /* 0x0000000a10089981 */ /* 0x0040a2000c1e1b00 */
[----:B------:R-:W-:-:S02]  /*8eb0*/  LOP3.LUT P0, RZ, R5, 0x8000000, RZ, 0xc0, !PT ;  /* 0x0800000005ff7812 */ /* 0x000fc4000780c0ff */
[----:B0-----:R-:W-:Y:S01]  /*8ec0*/  CS2R R16, SRZ ;  /* 0x0000000000107805 */ /* 0x001fe2000001ff00 */
[----:B------:R0:W-:Y:S02]  /*8ed0*/  STL.64 [R1+0xe8], R10 ;  /* 0x0000e80a01007387 */ /* 0x0001e40000100a00 */
[----:B0-----:R-:W-:-:S03]  /*8ee0*/  CS2R R10, SRZ ;  /* 0x00000000000a7805 */ /* 0x001fc6000001ff00 */
[----:B---3--:R0:W3:Y:S02]  /*8ef0*/  @!P1 LDG.E.64 R16, desc[UR10][R20.64] ;  /* 0x0000000a14109981 */ /* 0x0080e4000c1e1b00 */
[----:B0-----:R-:W-:-:S03]  /*8f00*/  HFMA2 R20, -RZ, RZ, 0, 0 ;  /* 0x00000000ff147431 */ /* 0x001fc600000001ff */
[----:B----4-:R0:W4:Y:S01]  /*8f10*/  @!P0 LDG.E.64 R10, desc[UR10][R18.64] ;  /* 0x0000000a120a8981 */ /* 0x010122000c1e1b00 */
[----:B--2---:R-:W-:-:S05]  /*8f20*/  @!P1 MOV R20, R9 ;  /* 0x0000000900149202 */ /* 0x004fca0000000f00 */
[----:B------:R1:W-:Y:S04]  /*8f30*/  STL [R1+0x77c], R20 ;  /* 0x00077c1401007387 */ /* 0x0003e80000100800 */
[----:B-1----:R-:W2:Y:S01]  /*8f40*/  LDL.LU.64 R20, [R1+0x450] ;  /* 0x0004500001147983 */ /* 0x002ea20000300a00 */
[----:B0-----:R-:W-:-:S03]  /*8f50*/  CS2R R18, SRZ ;  /* 0x0000000000127805 */ /* 0x001fc6000001ff00 */
[----:B------:R0:W-:Y:S04]  /*8f60*/  STL.64 [R1+0x2e8], R12 ;  /* 0x0002e80c01007387 */ /* 0x0001e80000100a00 */
[----:B0-----:R-:W3:Y:S04]  /*8f70*/  LDL.LU.64 R12, [R1+0x758] ;  /* 0x00075800010c7983 */ /* 0x001ee80000300a00 */
[----:B--2---:R0:W2:Y:S02]  /*8f80*/  @!P0 LDG.E.64 R18, desc[UR10][R20.64] ;  /* 0x0000000a14128981 */ /* 0x0040a4000c1e1b00 */
[----:B0-----:R-:W-:Y:S01]  /*8f90*/  MOV R20, R14 ;  /* 0x0000000e00147202 */ /* 0x001fe20000000f00 */
[----:B------:R-:W-:Y:S01]  /*8fa0*/  HFMA2 R14, -RZ, RZ, 0, 0 ;  /* 0x00000000ff0e7431 */ /* 0x000fe200000001ff */
[----:B----4-:R-:W-:-:S02]  /*8fb0*/  @!P0 MOV R14, R11 ;  /* 0x0000000b000e8202 */ /* 0x010fc40000000f00 */
        /* <DEDUP_REMOVED lines=27> */
[----:B------:R-:W-:Y:S02]  /*9170*/  @!P1 MOV R4, R16 ;  /* 0x0000001000049202 */ /* 0x000fe40000000f00 */
[----:B------:R-:W-:Y:S01]  /*9180*/  LOP3.LUT P1, RZ, R5, 0x2000000, RZ, 0xc0, !PT ;  /* 0x0200000005ff7812 */ /* 0x000fe2000782c0ff */
[----:B0-----:R-:W-:Y:S01]  /*9190*/  HFMA2 R0, -RZ, RZ, 0, 0 ;  /* 0x00000000ff007431 */ /* 0x001fe200000001ff */
[----:B------:R-:W-:Y:S01]  /*91a0*/  @!P0 MOV R0, R19 ;  /* 0x0000001300008202 */ /* 0x000fe20000000f00 */
[----:B------:R0:W-:Y:S04]  /*91b0*/  STL [R1+0x45c], R4 ;  /* 0x00045c0401007387 */ /* 0x0001e80000100800 */
[----:B------:R1:W-:Y:S01]  /*91c0*/  STL [R1+0x450], R0 ;  /* 0x0004500001007387 */ /* 0x0003e20000100800 */
[----:B0-----:R-:W-:-:S02]  /*91d0*/  MOV R4, RZ ;  /* 0x000000ff00047202 */ /* 0x001fc40000000f00 */
[----:B------:R-:W-:Y:S01]  /*91e0*/  @!P0 MOV R4, R18 ;  /* 0x0000001200048202 */ /* 0x000fe20000000f00 */
[----:B-1----:R-:W-:Y:S01]  /*91f0*/  HFMA2 R0, -RZ, RZ, 0, 0 ;  /* 0x00000000ff007431 */ /* 0x002fe200000001ff */
[----:B------:R-:W-:Y:S01]  /*9200*/  @!P2 MOV R0, R2 ;  /* 0x000000020000a202 */ /* 0x000fe20000000f00 */
[----:B------:R0:W-:Y:S04]  /*9210*/  STL.64 [R1+0xf8], R8 ;  /* 0x0000f80801007387 */ /* 0x0001e80000100a00 */
[----:B------:R1:W-:Y:S04]  /*9220*/  STL [R1+0x454], R4 ;  /* 0x0004540401007387 */ /* 0x0003e80000100800 */
[----:B------:R3:W-:Y:S01]  /*9230*/  STL [R1+0x758], R0 ;  /* 0x0007580001007387 */ /* 0x0007e20000100800 */
[----:B0-----:R-:W-:-:S03]  /*9240*/  CS2R R8, SRZ ;  /* 0x0000000000087805 */ /* 0x001fc6000001ff00 */
[----:B----4-:R0:W-:Y:S01]  /*9250*/  STL.64 [R1+0x9b8], R12 ;  /* 0x0009b80c01007387 */ /* 0x0101e20000100a00 */
[----:B-1----:R-:W-:Y:S02]  /*9260*/  MOV R4, RZ ;  /* 0x000000ff00047202 */ /* 0x002fe40000000f00 */
[----:B------:R-:W-:Y:S01]  /*9270*/  @!P2 MOV R4, R12 ;  /* 0x0000000c0004a202 */ /* 0x000fe20000000f00 */
[----:B---3--:R-:W-:Y:S01]  /*9280*/  HFMA2 R0, -RZ, RZ, 0, 0 ;  /* 0x00000000ff007431 */ /* 0x008fe200000001ff */
[----:B------:R-:W-:Y:S02]  /*9290*/  @!P2 MOV R0, R13 ;  /* 0x0000000d0000a202 */ /* 0x000fe40000000f00 */
        /* <DEDUP_REMOVED lines=18> */
[----:B0-----:R-:W-:Y:S01]  /*93c0*/  HFMA2 R12, -RZ, RZ, 0, 0 ;  /* 0x00000000ff0c7431 */ /* 0x001fe200000001ff */
[----:B----4-:R-:W-:-:S05]  /*93d0*/  @!P0 MOV R12, R11 ;  /* 0x0000000b000c8202 */ /* 0x010fca0000000f00 */
        /* <DEDUP_REMOVED lines=74> */
[----:B------:R1:W-:Y:S04]  /*9880*/  STL [R1+0x430], R0 ;  /* 0x0004300001007387 */ /* 0x0003e80000100800 */
[----:B------:R0:W-:Y:S01]  /*9890*/  STL [R1+0x434], R4 ;  /* 0x0004340401007387 */ /* 0x0001e20000100800 */
[----:B-1----:R-:W-:Y:S01]  /*98a0*/  HFMA2 R0, -RZ, RZ, 0, 0 ;  /* 0x00000000ff007431 */ /* 0x002fe200000001ff */
[----:B------:R-:W-:-:S02]  /*98b0*/  @!P1 MOV R0, R8 ;  /* 0x0000000800009202 */ /* 0x000fc40000000f00 */
[----:B0-----:R-:W-:-:S03]  /*98c0*/  MOV R4, RZ ;  /* 0x000000ff00047202 */ /* 0x001fc60000000f00 */
[----:B------:R-:W-:Y:S01]  /*98d0*/  STL [R1+0x718], R0 ;  /* 0x0007180001007387 */ /* 0x000fe20000100800 */
[----:B------:R-:W-:-:S03]  /*98e0*/  @!P1 MOV R4, R12 ;  /* 0x0000000c00049202 */ /* 0x000fc60000000f00 */
[----:B--2---:R0:W-:Y:S02]  /*98f0*/  STL.64 [R1+0x320], R18 ;  /* 0x0003201201007387 */ /* 0x0041e40000100a00 */
[----:B0-----:R-:W-:Y:S01]  /*9900*/  MOV R18, R20 ;  /* 0x0000001400127202 */ /* 0x001fe20000000f00 */
[----:B------:R-:W-:Y:S01]  /*9910*/  HFMA2 R20, -RZ, RZ, 0, 0 ;  /* 0x00000000ff147431 */ /* 0x000fe200000001ff */
[----:B---3--:R-:W-:Y:S02]  /*9920*/  @!P2 MOV R20, R3 ;  /* 0x000000030014a202 */ /* 0x008fe40000000f00 */
[----:B------:R-:W-:-:S03]  /*9930*/  MOV R19, R21 ;  /* 0x0000001500137202 */ /* 0x000fc60000000f00 */
[----:B------:R0:W-:Y:S04]  /*9940*/  STL [R1+0x6fc], R20 ;  /* 0x0006fc1401007387 */ /* 0x0001e80000100800 */
[----:B0-----:R-:W2:Y:S01]  /*9950*/  LDL.LU.64 R20, [R1+0x6d8] ;  /* 0x0006d80001147983 */ /* 0x001ea20000300a00 */
[----:B------:R-:W-:Y:S01]  /*9960*/  HFMA2 R0, -RZ, RZ, 0, 0 ;  /* 0x00000000ff007431 */ /* 0x000fe200000001ff */
[----:B------:R-:W-:Y:S02]  /*9970*/  @!P1 MOV R0, R13 ;  /* 0x0000000d00009202 */ /* 0x000fe40000000f00 */
[----:B------:R-:W-:Y:S01]  /*9980*/  LOP3.LUT P1, RZ, R5, 0x80000, RZ, 0xc0, !PT ;  /* 0x0008000005ff7812 */ /* 0x000fe2000782c0ff */
[----:B------:R0:W-:Y:S02]  /*9990*/  STL.64 [R1+0x128], R8 ;  /* 0x0001280801007387 */ /* 0x0001e40000100a00 */
[----:B0-----:R-:W-:-:S10]  /*99a0*/  CS2R R8, SRZ ;  /* 0x0000000000087805 */ /* 0x001fd4000001ff00 */
[----:B------:R0:W3:Y:S04]  /*99b0*/  @!P1 LDG.E.64 R8, desc[UR10][R18.64] ;  /* 0x0000000a12089981 */ /* 0x0000e8000c1e1b00 */
[----:B------:R1:W-:Y:S04]  /*99c0*/  STL [R1+0x428], R0 ;  /* 0x0004280001007387 */ /* 0x0003e80000100800 */
[----:B------:R4:W-:Y:S01]  /*99d0*/  STL.64 [R1+0x130], R10 ;  /* 0x0001300a01007387 */ /* 0x0009e20000100a00 */
[----:B0-----:R-:W-:Y:S01]  /*99e0*/  CS2R R18, SRZ ;  /* 0x0000000000127805 */ /* 0x001fe2000001ff00 */
[----:B-1----:R-:W-:Y:S01]  /*99f0*/  HFMA2 R0, -RZ, RZ, 0, 0 ;  /* 0x00000000ff007431 */ /* 0x002fe200000001ff */
[----:B------:R-:W-:-:S02]  /*9a00*/  @!P0 MOV R0, R10 ;  /* 0x0000000a00008202 */ /* 0x000fc40000000f00 */
[----:B----4-:R-:W4:Y:S04]  /*9a10*/  LDL.LU.64 R10, [R1+0x6c8] ;  /* 0x0006c800010a7983 */ /* 0x010f280000300a00 */
[----:B--2---:R-:W2:Y:S04]  /*9a20*/  @!P1 LDG.E.64 R18, desc[UR10][R20.64] ;  /* 0x0000000a14129981 */ /* 0x004ea8000c1e1b00 */
[----:B------:R-:W2:Y:S04]  /*9a30*/  LDL.LU.64 R20, [R1+0x6c0] ;  /* 0x0006c00001147983 */ /* 0x000ea80000300a00 */
[----:B------:R0:W-:Y:S04]  /*9a40*/  STL [R1+0x42c], R4 ;  /* 0x00042c0401007387 */ /* 0x0001e80000100800 */
[----:B------:R1:W-:Y:S04]  /*9a50*/  STL [R1+0x708], R0 ;  /* 0x0007080001007387 */ /* 0x0003e80000100800 */
[----:B------:R3:W-:Y:S01]  /*9a60*/  STL.64 [R1+0x328], R12 ;  /* 0x0003280c01007387 */ /* 0x0007e20000100a00 */
[----:B0-----:R-:W-:-:S02]  /*9a70*/  MOV R4, RZ ;  /* 0x000000ff00047202 */ /* 0x001fc40000000f00 */
[----:B------:R-:W-:Y:S01]  /*9a80*/  @!P0 MOV R4, R14 ;  /* 0x0000000e00048202 */ /* 0x000fe20000000f00 */
[----:B-1----:R-:W-:Y:S01]  /*9a90*/  HFMA2 R0, -RZ, RZ, 0, 0 ;  /* 0x00000000ff007431 */ /* 0x002fe200000001ff */
[----:B------:R-:W-:Y:S02]  /*9aa0*/  @!P0 MOV R0, R15 ;  /* 0x0000000f00008202 */ /* 0x000fe40000000f00 */
[----:B------:R-:W-:Y:S01]  /*9ab0*/  LOP3.LUT P0, RZ, R5, 0x40000, RZ, 0xc0, !PT ;  /* 0x0004000005ff7812 */ /* 0x000fe2000780c0ff */
[----:B---3--:R-:W-:Y:S01]  /*9ac0*/  HFMA2 R12, -RZ, RZ, 0, 0 ;  /* 0x00000000ff0c7431 */ /* 0x008fe200000001ff */
[----:B------:R-:W-:-:S05]  /*9ad0*/  @!P1 MOV R12, R9 ;  /* 0x00000009000c9202 */ /* 0x000fca0000000f00 */
[----:B------:R0:W-:Y:S02]  /*9ae0*/  STL [R1+0x798], R12 ;  /* 0x0007980c01007387 */ /* 0x0001e40000100800 */
[----:B0-----:R-:W-:-:S06]  /*9af0*/  CS2R R12, SRZ ;  /* 0x00000000000c7805 */ /* 0x001fcc000001ff00 */
[----:B----4-:R0:W3:Y:S02]  /*9b00*/  @!P0 LDG.E.64 R12, desc[UR10][R10.64] ;  /* 0x0000000a0a0c8981 */ /* 0x0100e4000c1e1b00 */
[----:B0-----:R-:W-:Y:S02]  /*9b10*/  CS2R R10, SRZ ;  /* 0x00000000000a7805 */ /* 0x001fe4000001ff00 */
[----:B------:R0:W-:Y:S04]  /*9b20*/  STL [R1+0x420], R0 ;  /* 0x0004200001007387 */ /* 0x0001e80000100800 */
[----:B------:R1:W-:Y:S01]  /*9b30*/  STL [R1+0x424], R4 ;  /* 0x0004240401007387 */ /* 0x0003e20000100800 */
[----:B0-----:R-:W-:Y:S01]  /*9b40*/  HFMA2 R0, -RZ, RZ, 0, 0 ;  /* 0x00000000ff007431 */ /* 0x001fe200000001ff */
[----:B------:R-:W-:-:S02]  /*9b50*/  @!P2 MOV R0, R2 ;  /* 0x000000020000a202 */ /* 0x000fc40000000f00 */
[----:B-1----:R-:W-:-:S03]  /*9b60*/  MOV R4, RZ ;  /* 0x000000ff00047202 */ /* 0x002fc60000000f00 */
[----:B------:R0:W-:Y:S01]  /*9b70*/  STL [R1+0x6f8], R0 ;  /* 0x0006f80001007387 */ /* 0x0001e20000100800 */
[----:B------:R-:W-:Y:S01]  /*9b80*/  @!P2 MOV R4, R16 ;  /* 0x000000100004a202 */ /* 0x000fe20000000f00 */
[----:B0-----:R-:W-:Y:S01]  /*9b90*/  HFMA2 R0, -RZ, RZ, 0, 0 ;  /* 0x00000000ff007431 */ /* 0x001fe200000001ff */
[----:B------:R-:W-:Y:S02]  /*9ba0*/  @!P2 MOV R0, R17 ;  /* 0x000000110000a202 */ /* 0x000fe40000000f00 */
[----:B------:R-:W-:Y:S01]  /*9bb0*/  LOP3.LUT P2, RZ, R5, 0x20000, RZ, 0xc0, !PT ;  /* 0x0002000005ff7812 */ /* 0x000fe2000784c0ff */
[----:B------:R0:W-:Y:S04]  /*9bc0*/  STL.64 [R1+0x138], R2 ;  /* 0x0001380201007387 */ /* 0x0001e80000100a00 */
[----:B------:R1:W-:Y:S01]  /*9bd0*/  STL.64 [R1+0x330], R14 ;  /* 0x0003300e01007387 */ /* 0x0003e20000100a00 */
[----:B0-----:R-:W-:-:S02]  /*9be0*/  CS2R R2, SRZ ;  /* 0x0000000000027805 */ /* 0x001fc4000001ff00 */
[----:B-1----:R-:W-:Y:S02]  /*9bf0*/  MOV R14, R34 ;  /* 0x00000022000e7202 */ /* 0x002fe40000000f00 */
[----:B------:R-:W-:-:S05]  /*9c00*/  MOV R15, R35 ;  /* 0x00000023000f7202 */ /* 0x000fca0000000f00 */
[----:B------:R0:W4:Y:S02]  /*9c10*/  @!P2 LDG.E.64 R2, desc[UR10][R14.64] ;  /* 0x0000000a0e02a981 */ /* 0x000124000c1e1b00 */
[----:B0-----:R-:W-:Y:S02]  /*9c20*/  CS2R R14, SRZ ;  /* 0x00000000000e7805 */ /* 0x001fe4000001ff00 */
[----:B--2---:R0:W2:Y:S02]  /*9c30*/  @!P0 LDG.E.64 R10, desc[UR10][R20.64] ;  /* 0x0000000a140a8981 */ /* 0x0040a4000c1e1b00 */
[----:B0-----:R-:W-:Y:S02]  /*9c40*/  MOV R20, R58 ;  /* 0x0000003a00147202 */ /* 0x001fe40000000f00 */
[----:B------:R-:W-:-:S05]  /*9c50*/  MOV R21, R59 ;  /* 0x0000003b00157202 */ /* 0x000fca0000000f00 */
[----:B------:R0:W2:Y:S04]  /*9c60*/  @!P2 LDG.E.64 R14, desc[UR10][R20.64] ;  /* 0x0000000a140ea981 */ /* 0x0000a8000c1e1b00 */
[----:B------:R1:W-:Y:S04]  /*9c70*/  STL [R1+0x418], R0 ;  /* 0x0004180001007387 */ /* 0x0003e80000100800 */
[----:B------:R0:W-:Y:S01]  /*9c80*/  STL [R1+0x41c], R4 ;  /* 0x00041c0401007387 */ /* 0x0001e20000100800 */
[----:B-1----:R-:W-:Y:S01]  /*9c90*/  HFMA2 R0, -RZ, RZ, 0, 0 ;  /* 0x00000000ff007431 */ /* 0x002fe200000001ff */
[----:B------:R-:W-:-:S02]  /*9ca0*/  @!P1 MOV R0, R8 ;  /* 0x0000000800009202 */ /* 0x000fc40000000f00 */
[----:B0-----:R-:W-:-:S03]  /*9cb0*/  MOV R4, RZ ;  /* 0x000000ff00047202 */ /* 0x001fc60000000f00 */
[----:B------:R0:W-:Y:S01]  /*9cc0*/  STL [R1+0x6e8], R0 ;  /* 0x0006e80001007387 */ /* 0x0001e20000100800 */
[----:B------:R-:W-:Y:S01]  /*9cd0*/  @!P1 MOV R4, R18 ;  /* 0x0000001200049202 */ /* 0x000fe20000000f00 */
[----:B0-----:R-:W-:Y:S01]  /*9ce0*/  HFMA2 R0, -RZ, RZ, 0, 0 ;  /* 0x00000000ff007431 */ /* 0x001fe200000001ff */
[----:B------:R-:W-:Y:S02]  /*9cf0*/  @!P1 MOV R0, R19 ;  /* 0x0000001300009202 */ /* 0x000fe40000000f00 */
[----:B------:R-:W-:Y:S01]  /*9d00*/  LOP3.LUT P1, RZ, R5, 0x10000, RZ, 0xc0, !PT ;  /* 0x0001000005ff7812 */ /* 0x000fe2000782c0ff */
[----:B------:R0:W-:Y:S04]  /*9d10*/  STL.64 [R1+0x140], R8 ;  /* 0x0001400801007387 */ /* 0x0001e80000100a00 */
[----:B------:R1:W-:Y:S01]  /*9d20*/  STL [R1+0x410], R0 ;  /* 0x0004100001007387 */ /* 0x0003e20000100800 */
[----:B------:R-:W-:-:S02]  /*9d30*/  MOV R20, R38 ;  /* 0x0000002600147202 */ /* 0x000fc40000000f00 */
[----:B------:R-:W-:Y:S02]  /*9d40*/  MOV R21, R39 ;  /* 0x0000002700157202 */ /* 0x000fe40000000f00 */
[----:B0-----:R-:W-:Y:S01]  /*9d50*/  CS2R R8, SRZ ;  /* 0x0000000000087805 */ /* 0x001fe2000001ff00 */
[----:B-1----:R-:W-:Y:S01]  /*9d60*/  HFMA2 R0, -RZ, RZ, 0, 0 ;  /* 0x00000000ff007431 */ /* 0x002fe200000001ff */
[----:B---3--:R-:W-:Y:S01]  /*9d70*/  @!P0 MOV R0, R12 ;  /* 0x0000000c00008202 */ /* 0x008fe20000000f00 */
[----:B------:R-:W-:Y:S01]  /*9d80*/  HFMA2 R34, -RZ, RZ, 0, 0 ;  /* 0x00000000ff227431 */ /* 0x000fe200000001ff */
[----:B------:R-:W-:Y:S02]  /*9d90*/  MOV R59, RZ ;  /* 0x000000ff003b7202 */ /* 0x000fe40000000f00 */
[----:B------:R-:W3:Y:S04]  /*9da0*/  @!P1 LDG.E.64 R8, desc[UR10][R20.64] ;  /* 0x0000000a14089981 */ /* 0x000ee8000c1e1b00 */
[----:B------:R0:W-:Y:S02]  /*9db0*/  STL [R1+0x79c], R0 ;  /* 0x00079c0001007387 */ /* 0x0001e40000100800 */
[----:B0-----:R-:W-:Y:S01]  /*9dc0*/  HFMA2 R0, -RZ, RZ, 0, 0 ;  /* 0x00000000ff007431 */ /* 0x001fe200000001ff */
[----:B------:R-:W-:Y:S01]  /*9dd0*/  @!P0 MOV R0, R13 ;  /* 0x0000000d00008202 */ /* 0x000fe20000000f00 */
[----:B------:R0:W-:Y:S01]  /*9de0*/  STL.64 [R1+0x148], R12 ;  /* 0x0001480c01007387 */ /* 0x0001e20000100a00 */
[----:B------:R-:W-:-:S03]  /*9df0*/  MOV R38, R36 ;  /* 0x0000002400267202 */ /* 0x000fc60000000f00 */
[----:B------:R1:W-:Y:S01]  /*9e00*/  STL.64 [R1+0x338], R16 ;  /* 0x0003381001007387 */ /* 0x0003e20000100a00 */
[----:B------:R-:W-:Y:S02]  /*9e10*/  MOV R39, R37 ;  /* 0x0000002500277202 */ /* 0x000fe40000000f00 */
[----:B0-----:R-:W-:Y:S02]  /*9e20*/  CS2R R12, SRZ ;  /* 0x00000000000c7805 */ /* 0x001fe4000001ff00 */
[----:B-1----:R-:W-:Y:S01]  /*9e30*/  CS2R R16, SRZ ;  /* 0x0000000000107805 */ /* 0x002fe2000001ff00 */
[----:B------:R0:W-:Y:S05]  /*9e40*/  STL.64 [R1+0x340], R18 ;  /* 0x0003401201007387 */ /* 0x0001ea0000100a00 */
[----:B------:R-:W3:Y:S01]  /*9e50*/  @!P1 LDG.E.64 R16, desc[UR10][R38.64] ;  /* 0x0000000a26109981 */ /* 0x000ee2000c1e1b00 */
[----:B0-----:R-:W-:-:S03]  /*9e60*/  CS2R R18, SRZ ;  /* 0x0000000000127805 */ /* 0x001fc6000001ff00 */
[----:B------:R0:W-:Y:S01]  /*9e70*/  STL [R1+0x7a8], R0 ;  /* 0x0007a80001007387 */ /* 0x0001e20000100800 */
[----:B------:R-:W-:Y:S02]  /*9e80*/  CS2R R36, SRZ ;  /* 0x0000000000247805 */ /* 0x000fe4000001ff00 */
[----:B------:R-:W-:Y:S01]  /*9e90*/  MOV R35, RZ ;  /* 0x000000ff00237202 */ /* 0x000fe20000000f00 */
[----:B0-----:R-:W-:Y:S01]  /*9ea0*/  HFMA2 R0, -RZ, RZ, 0, 0 ;  /* 0x00000000ff007431 */ /* 0x001fe200000001ff */
[----:B----4-:R-:W-:-:S05]  /*9eb0*/  @!P2 MOV R0, R2 ;  /* 0x000000020000a202 */ /* 0x010fca0000000f00 */
[----:B------:R0:W-:Y:S02]  /*9ec0*/  STL [R1+0x7ac], R0 ;  /* 0x0007ac0001007387 */ /* 0x0001e40000100800 */
[----:B0-----:R-:W-:Y:S01]  /*9ed0*/  HFMA2 R0, -RZ, RZ, 0, 0 ;  /* 0x00000000ff007431 */ /* 0x001fe200000001ff */
[----:B------:R-:W-:Y:S01]  /*9ee0*/  @!P2 MOV R0, R3 ;  /* 0x000000030000a202 */ /* 0x000fe20000000f00 */
[----:B------:R0:W-:Y:S02]  /*9ef0*/  STL.64 [R1+0x150], R2 ;  /* 0x0001500201007387 */ /* 0x0001e40000100a00 */
[----:B0-----:R-:W-:Y:S02]  /*9f00*/  CS2R R2, SRZ ;  /* 0x0000000000027805 */ /* 0x001fe4000001ff00 */
[----:B--2---:R-:W-:Y:S02]  /*9f10*/  @!P0 MOV R59, R10 ;  /* 0x0000000a003b8202 */ /* 0x004fe40000000f00 */
[----:B------:R-:W-:-:S02]  /*9f20*/  @!P0 MOV R34, R11 ;  /* 0x0000000b00228202 */ /* 0x000fc40000000f00 */
[----:B------:R-:W-:-:S13]  /*9f30*/  LOP3.LUT P0, RZ, R5, 0x8000, RZ, 0xc0, !PT ;  /* 0x0000800005ff7812 */ /* 0x000fda000780c0ff */
[----:B------:R0:W2:Y:S04]  /*9f40*/  @!P0 LDG.E.64 R12, desc[UR10][R50.64] ;  /* 0x0000000a320c8981 */ /* 0x0000a8000c1e1b00 */
[----:B------:R-:W4:Y:S01]  /*9f50*/  @!P0 LDG.E.64 R18, desc[UR10][R42.64] ;  /* 0x0000000a2a128981 */ /* 0x000f22000c1e1b00 */
[----:B0-----:R-:W-:Y:S02]  /*9f60*/  MOV R50, R48 ;  /* 0x0000003000327202 */ /* 0x001fe40000000f00 */
[----:B------:R-:W-:Y:S02]  /*9f70*/  MOV R51, R49 ;  /* 0x0000003100337202 */ /* 0x000fe40000000f00 */
[----:B------:R-:W-:Y:S02]  /*9f80*/  MOV R48, R46 ;  /* 0x0000002e00307202 */ /* 0x000fe40000000f00 */
[----:B------:R-:W-:-:S02]  /*9f90*/  MOV R49, R47 ;  /* 0x0000002f00317202 */ /* 0x000fc40000000f00 */
[----:B------:R-:W-:Y:S02]  /*9fa0*/  MOV R46, R44 ;  /* 0x0000002c002e7202 */ /* 0x000fe40000000f00 */
[----:B------:R-:W-:Y:S02]  /*9fb0*/  MOV R47, R45 ;  /* 0x0000002d002f7202 */ /* 0x000fe40000000f00 */
[----:B------:R-:W4:Y:S01]  /*9fc0*/  LDL.LU.64 R44, [R1+0x658] ;  /* 0x00065800012c7983 */ /* 0x000f220000300a00 */
[----:B------:R-:W-:Y:S02]  /*9fd0*/  @!P2 MOV R35, R14 ;  /* 0x0000000e0023a202 */ /* 0x000fe40000000f00 */
[----:B------:R-:W-:Y:S02]  /*9fe0*/  @!P2 MOV R36, R15 ;  /* 0x0000000f0024a202 */ /* 0x000fe40000000f00 */
[----:B------:R-:W-:-:S13]  /*9ff0*/  LOP3.LUT P2, RZ, R5, 0x4000, RZ, 0xc0, !PT ;  /* 0x0000400005ff7812 */ /* 0x000fda000784c0ff */
[----:B------:R0:W4:Y:S02]  /*a000*/  @!P2 LDG.E.64 R2, desc[UR10][R50.64] ;  /* 0x0000000a3202a981 */ /* 0x000124000c1e1b00 */
[----:B0-----:R-:W-:Y:S02]  /*a010*/  MOV R50, R48 ;  /* 0x0000003000327202 */ /* 0x001fe40000000f00 */
[----:B------:R-:W-:Y:S02]  /*a020*/  MOV R51, R49 ;  /* 0x0000003100337202 */ /* 0x000fe40000000f00 */
[----:B------:R-:W-:Y:S02]  /*a030*/  MOV R48, R46 ;  /* 0x0000002e00307202 */ /* 0x000fe40000000f00 */
[----:B------:R-:W-:Y:S02]  /*a040*/  MOV R49, R47 ;  /* 0x0000002f00317202 */ /* 0x000fe40000000f00 */
[----:B------:R-:W-:-:S02]  /*a050*/  MOV R46, R52 ;  /* 0x00000034002e7202 */ /* 0x000fc40000000f00 */
[----:B------:R-:W-:Y:S02]  /*a060*/  MOV R47, R53 ;  /* 0x00000035002f7202 */ /* 0x000fe40000000f00 */
[----:B------:R-:W4:Y:S04]  /*a070*/  LDL.LU.64 R52, [R1+0x640] ;  /* 0x0006400001347983 */ /* 0x000f280000300a00 */
[----:B------:R0:W-:Y:S02]  /*a080*/  STL [R1+0x7c8], R0 ;  /* 0x0007c80001007387 */ /* 0x0001e40000100800 */
[----:B0-----:R-:W-:Y:S01]  /*a090*/  HFMA2 R0, -RZ, RZ, 0, 0 ;  /* 0x00000000ff007431 */ /* 0x001fe200000001ff */
[----:B---3--:R-:W-:-:S05]  /*a0a0*/  @!P1 MOV R0, R8 ;  /* 0x0000000800009202 */ /* 0x008fca0000000f00 */
[----:B------:R0:W-:Y:S01]  /*a0b0*/  STL [R1+0x7cc], R0 ;  /* 0x0007cc0001007387 */ /* 0x0001e20000100800 */
[----:B------:R-:W-:Y:S01]  /*a0c0*/  CS2R R38, SRZ ;  /* 0x0000000000267805 */ /* 0x000fe2000001ff00 */
[----:B0-----:R-:W-:Y:S01]  /*a0d0*/  HFMA2 R0, -RZ, RZ, 0, 0 ;  /* 0x00000000ff007431 */ /* 0x001fe200000001ff */
[----:B------:R-:W-:Y:S02]  /*a0e0*/  @!P1 MOV R0, R9 ;  /* 0x0000000900009202 */ /* 0x000fe40000000f00 */
[----:B------:R-:W-:-:S03]  /*a0f0*/  @!P1 MOV R37, R16 ;  /* 0x0000001000259202 */ /* 0x000fc60000000f00 */
[----:B------:R0:W-:Y:S01]  /*a100*/  STL [R1+0x7d8], R0 ;  /* 0x0007d80001007387 */ /* 0x0001e20000100800 */
[----:B------:R-:W-:Y:S02]  /*a110*/  @!P1 MOV R38, R17 ;  /* 0x0000001100269202 */ /* 0x000fe40000000f00 */
[----:B------:R-:W-:Y:S01]  /*a120*/  LOP3.LUT P1, RZ, R5, 0x2000, RZ, 0xc0, !PT ;  /* 0x0000200005ff7812 */ /* 0x000fe2000782c0ff */
[----:B------:R1:W-:Y:S01]  /*a130*/  STL.64 [R1+0x348], R10 ;  /* 0x0003480a01007387 */ /* 0x0003e20000100a00 */
[----:B0-----:R-:W-:Y:S01]  /*a140*/  HFMA2 R0, -RZ, RZ, 0, 0 ;  /* 0x00000000ff007431 */ /* 0x001fe200000001ff */
[----:B------:R-:W-:Y:S02]  /*a150*/  CS2R R42, SRZ ;  /* 0x00000000002a7805 */ /* 0x000fe4000001ff00 */
[----:B------:R0:W-:Y:S01]  /*a160*/  STL.64 [R1+0x158], R8 ;  /* 0x0001580801007387 */ /* 0x0001e20000100a00 */
[----:B-1----:R-:W-:Y:S02]  /*a170*/  CS2R R10, SRZ ;  /* 0x00000000000a7805 */ /* 0x002fe4000001ff00 */
[----:B0-----:R-:W-:-:S06]  /*a180*/  CS2R R8, SRZ ;  /* 0x0000000000087805 */ /* 0x001fcc000001ff00 */
[----:B------:R0:W3:Y:S02]  /*a190*/  @!P1 LDG.E.64 R8, desc[UR10][R50.64] ;  /* 0x0000000a32089981 */ /* 0x0000e4000c1e1b00 */
[----:B0-----:R-:W-:Y:S02]  /*a1a0*/  MOV R50, R48 ;  /* 0x0000003000327202 */ /* 0x001fe40000000f00 */
[----:B------:R-:W-:Y:S02]  /*a1b0*/  MOV R51, R49 ;  /* 0x0000003100337202 */ /* 0x000fe40000000f00 */
[----:B------:R-:W-:Y:S02]  /*a1c0*/  MOV R48, R46 ;  /* 0x0000002e00307202 */ /* 0x000fe40000000f00 */
[----:B------:R-:W-:Y:S01]  /*a1d0*/  MOV R49, R47 ;  /* 0x0000002f00317202 */ /* 0x000fe20000000f00 */
[----:B------:R0:W-:Y:S02]  /*a1e0*/  STL.64 [R1+0x350], R14 ;  /* 0x0003500e01007387 */ /* 0x0001e40000100a00 */
[----:B0-----:R-:W-:-:S02]  /*a1f0*/  CS2R R14, SRZ ;  /* 0x00000000000e7805 */ /* 0x001fc4000001ff00 */
[----:B--2---:R-:W-:-:S05]  /*a200*/  @!P0 MOV R0, R12 ;  /* 0x0000000c00008202 */ /* 0x004fca0000000f00 */
[----:B------:R0:W-:Y:S01]  /*a210*/  STL [R1+0x7dc], R0 ;  /* 0x0007dc0001007387 */ /* 0x0001e20000100800 */
[----:B----4-:R-:W-:Y:S02]  /*a220*/  @!P0 MOV R39, R18 ;  /* 0x0000001200278202 */ /* 0x010fe40000000f00 */
[----:B------:R-:W-:Y:S01]  /*a230*/  @!P0 MOV R42, R19 ;  /* 0x00000013002a8202 */ /* 0x000fe20000000f00 */
[----:B0-----:R-:W-:Y:S01]  /*a240*/  HFMA2 R0, -RZ, RZ, 0, 0 ;  /* 0x00000000ff007431 */ /* 0x001fe200000001ff */
[----:B------:R-:W-:Y:S02]  /*a250*/  @!P0 MOV R0, R13 ;  /* 0x0000000d00008202 */ /* 0x000fe40000000f00 */
[----:B------:R-:W-:Y:S01]  /*a260*/  LOP3.LUT P0, RZ, R5, 0x1000, RZ, 0xc0, !PT ;  /* 0x0000100005ff7812 */ /* 0x000fe2000780c0ff */
[----:B------:R0:W-:Y:S04]  /*a270*/  STL.64 [R1+0x160], R12 ;  /* 0x0001600c01007387 */ /* 0x0001e80000100a00 */
[----:B------:R-:W2:Y:S01]  /*a280*/  @!P2 LDG.E.64 R10, desc[UR10][R44.64] ;  /* 0x0000000a2c0aa981 */ /* 0x000ea2000c1e1b00 */
[----:B0-----:R-:W-:-:S07]  /*a290*/  CS2R R12, SRZ ;  /* 0x00000000000c7805 */ /* 0x001fce000001ff00 */
[----:B------:R0:W4:Y:S02]  /*a2a0*/  @!P0 LDG.E.64 R12, desc[UR10][R50.64] ;  /* 0x0000000a320c8981 */ /* 0x000124000c1e1b00 */
[----:B0-----:R-:W-:Y:S02]  /*a2b0*/  MOV R50, R48 ;  /* 0x0000003000327202 */ /* 0x001fe40000000f00 */
[----:B------:R-:W-:Y:S02]  /*a2c0*/  MOV R51, R49 ;  /* 0x0000003100337202 */ /* 0x000fe40000000f00 */
[----:B------:R-:W-:Y:S02]  /*a2d0*/  MOV R48, R54 ;  /* 0x0000003600307202 */ /* 0x000fe40000000f00 */
[----:B------:R-:W-:Y:S02]  /*a2e0*/  MOV R49, R55 ;  /* 0x0000003700317202 */ /* 0x000fe40000000f00 */
[----:B------:R-:W-:-:S02]  /*a2f0*/  MOV R54, R56 ;  /* 0x0000003800367202 */ /* 0x000fc40000000f00 */
[----:B------:R-:W-:Y:S02]  /*a300*/  MOV R55, R57 ;  /* 0x0000003900377202 */ /* 0x000fe40000000f00 */
[----:B------:R-:W3:Y:S04]  /*a310*/  LDL.LU.64 R56, [R1+0x610] ;  /* 0x0006100001387983 */ /* 0x000ee80000300a00 */
[----:B------:R-:W4:Y:S04]  /*a320*/  @!P1 LDG.E.64 R14, desc[UR10][R52.64] ;  /* 0x0000000a340e9981 */ /* 0x000f28000c1e1b00 */
[----:B------:R-:W4:Y:S01]  /*a330*/  LDL.LU.64 R52, [R1+0x628] ;  /* 0x0006280001347983 */ /* 0x000f220000300a00 */
[----:B------:R-:W-:-:S02]  /*a340*/  MOV R20, R32 ;  /* 0x0000002000147202 */ /* 0x000fc40000000f00 */
[----:B------:R-:W-:Y:S01]  /*a350*/  MOV R21, R33 ;  /* 0x0000002100157202 */ /* 0x000fe20000000f00 */
[----:B------:R0:W-:Y:S01]  /*a360*/  STL [R1+0x7f8], R0 ;  /* 0x0007f80001007387 */ /* 0x0001e20000100800 */
[----:B------:R-:W-:Y:S02]  /*a370*/  MOV R32, R28 ;  /* 0x0000001c00207202 */ /* 0x000fe40000000f00 */
[----:B------:R-:W-:Y:S02]  /*a380*/  MOV R33, R29 ;  /* 0x0000001d00217202 */ /* 0x000fe40000000f00 */
[----:B------:R-:W-:Y:S02]  /*a390*/  MOV R28, R26 ;  /* 0x0000001a001c7202 */ /* 0x000fe40000000f00 */
[----:B------:R-:W-:Y:S02]  /*a3a0*/  MOV R29, R27 ;  /* 0x0000001b001d7202 */ /* 0x000fe40000000f00 */
[----:B------:R-:W4:Y:S01]  /*a3b0*/  LDL.LU.64 R26, [R1+0x620] ;  /* 0x00062000011a7983 */ /* 0x000f220000300a00 */
[----:B0-----:R-:W-:Y:S01]  /*a3c0*/  HFMA2 R0, -RZ, RZ, 0, 0 ;  /* 0x00000000ff007431 */ /* 0x001fe200000001ff */
[----:B------:R-:W-:-:S02]  /*a3d0*/  @!P2 MOV R0, R2 ;  /* 0x000000020000a202 */ /* 0x000fc40000000f00 */
[----:B------:R-:W-:-:S03]  /*a3e0*/  CS2R R44, SRZ ;  /* 0x00000000002c7805 */ /* 0x000fc6000001ff00 */
[----:B------:R0:W-:Y:S02]  /*a3f0*/  STL [R1+0x7fc], R0 ;  /* 0x0007fc0001007387 */ /* 0x0001e40000100800 */
[----:B0-----:R-:W-:Y:S01]  /*a400*/  HFMA2 R0, -RZ, RZ, 0, 0 ;  /* 0x00000000ff007431 */ /* 0x001fe200000001ff */
[----:B------:R-:W-:Y:S01]  /*a410*/  @!P2 MOV R0, R3 ;  /* 0x000000030000a202 */ /* 0x000fe20000000f00 */
[----:B------:R0:W-:Y:S04]  /*a420*/  STL [R1+0x99c], R59 ;  /* 0x00099c3b01007387 */ /* 0x0001e80000100800 */
[----:B------:R1:W-:Y:S04]  /*a430*/  STL.64 [R1+0x360], R18 ;  /* 0x0003601201007387 */ /* 0x0003e80000100a00 */
[----:B0-----:R-:W4:Y:S01]  /*a440*/  LDL.LU.64 R58, [R1+0x608] ;  /* 0x00060800013a7983 */ /* 0x001f220000300a00 */
[----:B-1----:R-:W-:-:S03]  /*a450*/  CS2R R18, SRZ ;  /* 0x0000000000127805 */ /* 0x002fc6000001ff00 */
[----:B------:R0:W-:Y:S02]  /*a460*/  STL.64 [R1+0x358], R16 ;  /* 0x0003581001007387 */ /* 0x0001e40000100a00 */
[----:B0-----:R-:W-:Y:S02]  /*a470*/  CS2R R16, SRZ ;  /* 0x0000000000107805 */ /* 0x001fe4000001ff00 */
[----:B------:R0:W-:Y:S04]  /*a480*/  STL.64 [R1+0x990], R34 ;  /* 0x0009902201007387 */ /* 0x0001e80000100a00 */
[----:B0-----:R-:W4:Y:S01]  /*a490*/  LDL.LU.64 R34, [R1+0x5e8] ;  /* 0x0005e80001227983 */ /* 0x001f220000300a00 */
[----:B--2---:R-:W-:Y:S02]  /*a4a0*/  @!P2 MOV R43, R10 ;  /* 0x0000000a002ba202 */ /* 0x004fe40000000f00 */
[----:B------:R-:W-:-:S02]  /*a4b0*/  @!P2 MOV R44, R11 ;  /* 0x0000000b002ca202 */ /* 0x000fc40000000f00 */
[----:B------:R-:W-:-:S13]  /*a4c0*/  LOP3.LUT P2, RZ, R5, 0x800, RZ, 0xc0, !PT ;  /* 0x0000080005ff7812 */ /* 0x000fda000784c0ff */
[----:B---3--:R-:W2:Y:S04]  /*a4d0*/  @!P2 LDG.E.64 R18, desc[UR10][R56.64] ;  /* 0x0000000a3812a981 */ /* 0x008ea8000c1e1b00 */
[----:B------:R-:W3:Y:S04]  /*a4e0*/  LDL.LU.64 R56, [R1+0x5f8] ;  /* 0x0005f80001387983 */ /* 0x000ee80000300a00 */
[----:B----4-:R0:W4:Y:S04]  /*a4f0*/  @!P0 LDG.E.64 R16, desc[UR10][R52.64] ;  /* 0x0000000a34108981 */ /* 0x010128000c1e1b00 */
[----:B------:R1:W-:Y:S04]  /*a500*/  STL [R1+0x808], R0 ;  /* 0x0008080001007387 */ /* 0x0003e80000100800 */
[----:B------:R0:W-:Y:S01]  /*a510*/  STL.64 [R1+0x168], R2 ;  /* 0x0001680201007387 */ /* 0x0001e20000100a00 */
[----:B-1----:R-:W-:Y:S01]  /*a520*/  HFMA2 R0, -RZ, RZ, 0, 0 ;  /* 0x00000000ff007431 */ /* 0x002fe200000001ff */
[----:B------:R-:W-:-:S02]  /*a530*/  @!P1 MOV R0, R8 ;  /* 0x0000000800009202 */ /* 0x000fc40000000f00 */
[----:B------:R-:W-:Y:S02]  /*a540*/  CS2R R46, SRZ ;  /* 0x00000000002e7805 */ /* 0x000fe4000001ff00 */
[----:B0-----:R-:W-:Y:S01]  /*a550*/  CS2R R2, SRZ ;  /* 0x0000000000027805 */ /* 0x001fe2000001ff00 */
[----:B------:R0:W-:Y:S01]  /*a560*/  STL [R1+0x828], R0 ;  /* 0x0008280001007387 */ /* 0x0001e20000100800 */
[----:B------:R-:W-:Y:S02]  /*a570*/  @!P1 MOV R45, R14 ;  /* 0x0000000e002d9202 */ /* 0x000fe40000000f00 */
[----:B------:R-:W-:Y:S02]  /*a580*/  @!P1 MOV R46, R15 ;  /* 0x0000000f002e9202 */ /* 0x000fe40000000f00 */
[----:B------:R-:W2:Y:S01]  /*a590*/  @!P2 LDG.E.64 R2, desc[UR10][R26.64] ;  /* 0x0000000a1a02a981 */ /* 0x000ea2000c1e1b00 */
[----:B0-----:R-:W-:Y:S01]  /*a5a0*/  HFMA2 R0, -RZ, RZ, 0, 0 ;  /* 0x00000000ff007431 */ /* 0x001fe200000001ff */
[----:B------:R-:W-:-:S02]  /*a5b0*/  @!P1 MOV R0, R9 ;  /* 0x0000000900009202 */ /* 0x000fc40000000f00 */
[----:B------:R-:W-:Y:S01]  /*a5c0*/  LOP3.LUT P1, RZ, R5, 0x400, RZ, 0xc0, !PT ;  /* 0x0000040005ff7812 */ /* 0x000fe2000782c0ff */
[----:B------:R0:W-:Y:S04]  /*a5d0*/  STL.64 [R1+0x170], R8 ;  /* 0x0001700801007387 */ /* 0x0001e80000100a00 */
[----:B------:R1:W-:Y:S01]  /*a5e0*/  STL.64 [R1+0x368], R10 ;  /* 0x0003680a01007387 */ /* 0x0003e20000100a00 */
[----:B0-----:R-:W-:Y:S02]  /*a5f0*/  CS2R R8, SRZ ;  /* 0x0000000000087805 */ /* 0x001fe4000001ff00 */
[----:B-1----:R-:W-:-:S05]  /*a600*/  CS2R R10, SRZ ;  /* 0x00000000000a7805 */ /* 0x002fca000001ff00 */
[----:B------:R-:W2:Y:S04]  /*a610*/  @!P1 LDG.E.64 R8, desc[UR10][R58.64] ;  /* 0x0000000a3a089981 */ /* 0x000ea8000c1e1b00 */
[----:B------:R0:W-:Y:S04]  /*a620*/  STL [R1+0x82c], R0 ;  /* 0x00082c0001007387 */ /* 0x0001e80000100800 */
[----:B------:R1:W-:Y:S04]  /*a630*/  STL.64 [R1+0x9a0], R36 ;  /* 0x0009a02401007387 */ /* 0x0003e80000100a00 */
[----:B------:R-:W2:Y:S01]  /*a640*/  LDL.LU.64 R58, [R1+0x5e0] ;  /* 0x0005e000013a7983 */ /* 0x000ea20000300a00 */
[----:B0-----:R-:W-:Y:S01]  /*a650*/  HFMA2 R0, -RZ, RZ, 0, 0 ;  /* 0x00000000ff007431 */ /* 0x001fe200000001ff */
[----:B------:R-:W-:-:S02]  /*a660*/  @!P0 MOV R0, R12 ;  /* 0x0000000c00008202 */ /* 0x000fc40000000f00 */
[----:B-1----:R-:W2:Y:S01]  /*a670*/  LDL.LU.64 R36, [R1+0x5c0] ;  /* 0x0005c00001247983 */ /* 0x002ea20000300a00 */
[----:B------:R-:W-:-:S03]  /*a680*/  CS2R R52, SRZ ;  /* 0x0000000000347805 */ /* 0x000fc6000001ff00 */
[----:B------:R0:W-:Y:S02]  /*a690*/  STL [R1+0x838], R0 ;  /* 0x0008380001007387 */ /* 0x0001e40000100800 */
[----:B0-----:R-:W-:Y:S01]  /*a6a0*/  HFMA2 R0, -RZ, RZ, 0, 0 ;  /* 0x00000000ff007431 */ /* 0x001fe200000001ff */
[----:B------:R-:W-:Y:S01]  /*a6b0*/  @!P0 MOV R0, R13 ;  /* 0x0000000d00008202 */ /* 0x000fe20000000f00 */
[----:B------:R0:W-:Y:S02]  /*a6c0*/  STL.64 [R1+0x178], R12 ;  /* 0x0001780c01007387 */ /* 0x0001e40000100a00 */
[----:B0-----:R-:W-:Y:S02]  /*a6d0*/  CS2R R12, SRZ ;  /* 0x00000000000c7805 */ /* 0x001fe4000001ff00 */
[----:B---3--:R0:W3:Y:S01]  /*a6e0*/  @!P1 LDG.E.64 R10, desc[UR10][R56.64] ;  /* 0x0000000a380a9981 */ /* 0x0080e2000c1e1b00 */
[----:B----4-:R-:W-:Y:S02]  /*a6f0*/  @!P0 MOV R47, R16 ;  /* 0x00000010002f8202 */ /* 0x010fe40000000f00 */
[----:B------:R-:W-:-:S02]  /*a700*/  @!P0 MOV R52, R17 ;  /* 0x0000001100348202 */ /* 0x000fc40000000f00 */
[----:B------:R-:W-:-:S13]  /*a710*/  LOP3.LUT P0, RZ, R5, 0x200, RZ, 0xc0, !PT ;  /* 0x0000020005ff7812 */ /* 0x000fda000780c0ff */
[----:B------:R-:W4:Y:S04]  /*a720*/  @!P0 LDG.E.64 R12, desc[UR10][R34.64] ;  /* 0x0000000a220c8981 */ /* 0x000f28000c1e1b00 */
[----:B------:R-:W4:Y:S04]  /*a730*/  LDL.LU.64 R34, [R1+0x5d8] ;  /* 0x0005d80001227983 */ /* 0x000f280000300a00 */
[----:B------:R1:W-:Y:S02]  /*a740*/  STL [R1+0x850], R0 ;  /* 0x0008500001007387 */ /* 0x0003e40000100800 */
[----:B-1----:R-:W-:Y:S01]  /*a750*/  HFMA2 R0, -RZ, RZ, 0, 0 ;  /* 0x00000000ff007431 */ /* 0x002fe200000001ff */
[----:B--2---:R-:W-:-:S05]  /*a760*/  @!P2 MOV R0, R2 ;  /* 0x000000020000a202 */ /* 0x004fca0000000f00 */
[----:B------:R1:W-:Y:S02]  /*a770*/  STL [R1+0x854], R0 ;  /* 0x0008540001007387 */ /* 0x0003e40000100800 */
[----:B-1----:R-:W-:Y:S01]  /*a780*/  HFMA2 R0, -RZ, RZ, 0, 0 ;  /* 0x00000000ff007431 */ /* 0x002fe200000001ff */
[----:B------:R-:W-:-:S05]  /*a790*/  @!P2 MOV R0, R3 ;  /* 0x000000030000a202 */ /* 0x000fca0000000f00 */
[----:B------:R1:W-:Y:S01]  /*a7a0*/  STL [R1+0x860], R0 ;  /* 0x0008600001007387 */ /* 0x0003e20000100800 */
[----:B------:R-:W-:Y:S02]  /*a7b0*/  MOV R26, R50 ;  /* 0x00000032001a7202 */ /* 0x000fe40000000f00 */
[----:B------:R-:W-:Y:S02]  /*a7c0*/  MOV R27, R51 ;  /* 0x00000033001b7202 */ /* 0x000fe40000000f00 */
[----:B0-----:R-:W-:Y:S02]  /*a7d0*/  CS2R R56, SRZ ;  /* 0x0000000000387805 */ /* 0x001fe4000001ff00 */
[----:B------:R-:W-:Y:S01]  /*a7e0*/  MOV R50, R54 ;  /* 0x0000003600327202 */ /* 0x000fe20000000f00 */
[----:B-1----:R-:W-:Y:S01]  /*a7f0*/  HFMA2 R0, -RZ, RZ, 0, 0 ;  /* 0x00000000ff007431 */ /* 0x002fe200000001ff */
[----:B------:R-:W-:Y:S02]  /*a800*/  @!P1 MOV R0, R8 ;  /* 0x0000000800009202 */ /* 0x000fe40000000f00 */
[----:B------:R-:W-:-:S02]  /*a810*/  MOV R51, R55 ;  /* 0x0000003700337202 */ /* 0x000fc40000000f00 */
[----:B------:R-:W-:Y:S01]  /*a820*/  CS2R R54, SRZ ;  /* 0x0000000000367805 */ /* 0x000fe2000001ff00 */
[----:B------:R0:W-:Y:S01]  /*a830*/  STL [R1+0x864], R0 ;  /* 0x0008640001007387 */ /* 0x0001e20000100800 */
[----:B------:R-:W-:-:S03]  /*a840*/  @!P2 MOV R53, R18 ;  /* 0x000000120035a202 */ /* 0x000fc60000000f00 */
[----:B------:R1:W-:Y:S01]  /*a850*/  STL.64 [R1+0x370], R14 ;  /* 0x0003700e01007387 */ /* 0x0003e20000100a00 */
[----:B0-----:R-:W-:Y:S01]  /*a860*/  HFMA2 R0, -RZ, RZ, 0, 0 ;  /* 0x00000000ff007431 */ /* 0x001fe200000001ff */
[----:B------:R-:W-:Y:S02]  /*a870*/  @!P1 MOV R0, R9 ;  /* 0x0000000900009202 */ /* 0x000fe40000000f00 */
[----:B------:R0:W-:Y:S01]  /*a880*/  STL.64 [R1+0x380], R18 ;  /* 0x0003801201007387 */ /* 0x0001e20000100a00 */
[----:B------:R-:W-:Y:S02]  /*a890*/  @!P2 MOV R54, R19 ;  /* 0x000000130036a202 */ /* 0x000fe40000000f00 */
[----:B-1----:R-:W-:-:S06]  /*a8a0*/  CS2R R14, SRZ ;  /* 0x00000000000e7805 */ /* 0x002fcc000001ff00 */
[----:B------:R-:W2:Y:S01]  /*a8b0*/  @!P0 LDG.E.64 R14, desc[UR10][R58.64] ;  /* 0x0000000a3a0e8981 */ /* 0x000ea2000c1e1b00 */
[----:B0-----:R-:W-:Y:S02]  /*a8c0*/  CS2R R18, SRZ ;  /* 0x0000000000127805 */ /* 0x001fe4000001ff00 */
[----:B------:R-:W-:Y:S01]  /*a8d0*/  LOP3.LUT P2, RZ, R5, 0x100, RZ, 0xc0, !PT ;  /* 0x0000010005ff7812 */ /* 0x000fe2000784c0ff */
[----:B------:R0:W-:Y:S04]  /*a8e0*/  STL.64 [R1+0x378], R16 ;  /* 0x0003781001007387 */ /* 0x0001e80000100a00 */
[----:B------:R-:W2:Y:S01]  /*a8f0*/  LDL.LU.64 R58, [R1+0x5c8] ;  /* 0x0005c800013a7983 */ /* 0x000ea20000300a00 */
[----:B0-----:R-:W-:Y:S02]  /*a900*/  CS2R R16, SRZ ;  /* 0x0000000000107805 */ /* 0x001fe4000001ff00 */
[----:B---3--:R-:W-:-:S02]  /*a910*/  @!P1 MOV R55, R10 ;  /* 0x0000000a00379202 */ /* 0x008fc40000000f00 */
[----:B------:R-:W-:Y:S02]  /*a920*/  @!P1 MOV R56, R11 ;  /* 0x0000000b00389202 */ /* 0x000fe40000000f00 */
[----:B------:R-:W-:-:S13]  /*a930*/  LOP3.LUT P1, RZ, R5, 0x80, RZ, 0xc0, !PT ;  /* 0x0000008005ff7812 */ /* 0x000fda000782c0ff */
[----:B------:R-:W3:Y:S04]  /*a940*/  @!P1 LDG.E.64 R18, desc[UR10][R36.64] ;  /* 0x0000000a24129981 */ /* 0x000ee8000c1e1b00 */
[----:B------:R-:W3:Y:S04]  /*a950*/  LDL.LU.64 R36, [R1+0x5a0] ;  /* 0x0005a00001247983 */ /* 0x000ee80000300a00 */
[----:B----4-:R-:W4:Y:S04]  /*a960*/  @!P2 LDG.E.64 R16, desc[UR10][R34.64] ;  /* 0x0000000a2210a981 */ /* 0x010f28000c1e1b00 */
[----:B------:R-:W4:Y:S04]  /*a970*/  LDL.LU.64 R34, [R1+0x5b0] ;  /* 0x0005b00001227983 */ /* 0x000f280000300a00 */
[----:B------:R0:W-:Y:S04]  /*a980*/  STL [R1+0x870], R0 ;  /* 0x0008700001007387 */ /* 0x0001e80000100800 */
[----:B------:R1:W-:Y:S01]  /*a990*/  STL [R1+0x414], R4 ;  /* 0x0004140401007387 */ /* 0x0003e20000100800 */
[----:B0-----:R-:W-:Y:S01]  /*a9a0*/  HFMA2 R0, -RZ, RZ, 0, 0 ;  /* 0x00000000ff007431 */ /* 0x001fe200000001ff */
[----:B------:R-:W-:-:S02]  /*a9b0*/  @!P0 MOV R0, R12 ;  /* 0x0000000c00008202 */ /* 0x000fc40000000f00 */
[----:B------:R0:W-:Y:S01]  /*a9c0*/  STL.64 [R1+0x388], R10 ;  /* 0x0003880a01007387 */ /* 0x0001e20000100a00 */
[----:B-1----:R-:W-:-:S03]  /*a9d0*/  HFMA2 R4, -RZ, RZ, 0, 0 ;  /* 0x00000000ff047431 */ /* 0x002fc600000001ff */
[----:B------:R1:W-:Y:S01]  /*a9e0*/  STL [R1+0x878], R0 ;  /* 0x0008780001007387 */ /* 0x0003e20000100800 */
[----:B------:R-:W-:-:S03]  /*a9f0*/  @!P0 MOV R4, R13 ;  /* 0x0000000d00048202 */ /* 0x000fc60000000f00 */
[----:B------:R1:W-:Y:S01]  /*aa00*/  STL.64 [R1+0x180], R2 ;  /* 0x0001800201007387 */ /* 0x0003e20000100a00 */
[----:B0-----:R-:W-:Y:S01]  /*aa10*/  HFMA2 R10, -RZ, RZ, 0, 0 ;  /* 0x00000000ff0a7431 */ /* 0x001fe200000001ff */
[----:B-1----:R-:W-:Y:S02]  /*aa20*/  MOV R0, RZ ;  /* 0x000000ff00007202 */ /* 0x002fe40000000f00 */
[----:B------:R-:W-:Y:S01]  /*aa30*/  CS2R R2, SRZ ;  /* 0x0000000000027805 */ /* 0x000fe2000001ff00 */
[----:B------:R0:W-:Y:S01]  /*aa40*/  STL.64 [R1+0x188], R8 ;  /* 0x0001880801007387 */ /* 0x0001e20000100a00 */
[----:B--2---:R-:W-:Y:S02]  /*aa50*/  @!P0 MOV R57, R14 ;  /* 0x0000000e00398202 */ /* 0x004fe40000000f00 */
[----:B------:R-:W-:Y:S02]  /*aa60*/  @!P0 MOV R0, R15 ;  /* 0x0000000f00008202 */ /* 0x000fe40000000f00 */
[----:B------:R-:W-:Y:S01]  /*aa70*/  LOP3.LUT P0, RZ, R5, 0x40, RZ, 0xc0, !PT ;  /* 0x0000004005ff7812 */ /* 0x000fe2000780c0ff */
[----:B------:R1:W2:Y:S01]  /*aa80*/  @!P2 LDG.E.64 R2, desc[UR10][R58.64] ;  /* 0x0000000a3a02a981 */ /* 0x0002a2000c1e1b00 */
[----:B0-----:R-:W-:-:S02]  /*aa90*/  CS2R R8, SRZ ;  /* 0x0000000000087805 */ /* 0x001fc4000001ff00 */
[----:B---3--:R-:W-:-:S05]  /*aaa0*/  @!P1 MOV R10, R19 ;  /* 0x00000013000a9202 */ /* 0x008fca0000000f00 */
[----:B------:R0:W-:Y:S02]  /*aab0*/  STL [R1+0x8a8], R10 ;  /* 0x0008a80a01007387 */ /* 0x0001e40000100800 */
[----:B0-----:R-:W-:-:S06]  /*aac0*/  CS2R R10, SRZ ;  /* 0x00000000000a7805 */ /* 0x001fcc000001ff00 */
[----:B------:R-:W3:Y:S04]  /*aad0*/  @!P0 LDG.E.64 R10, desc[UR10][R36.64] ;  /* 0x0000000a240a8981 */ /* 0x000ee8000c1e1b00 */
[----:B----4-:R-:W4:Y:S04]  /*aae0*/  @!P1 LDG.E.64 R8, desc[UR10][R34.64] ;  /* 0x0000000a22089981 */ /* 0x010f28000c1e1b00 */
[----:B------:R0:W-:Y:S01]  /*aaf0*/  STL [R1+0x5e0], R0 ;  /* 0x0005e00001007387 */ /* 0x0001e20000100800 */
[----:B-1----:R-:W-:-:S03]  /*ab00*/  MOV R58, RZ ;  /* 0x000000ff003a7202 */ /* 0x002fc60000000f00 */
[----:B------:R1:W-:Y:S04]  /*ab10*/  STL [R1+0x884], R4 ;  /* 0x0008840401007387 */ /* 0x0003e80000100800 */
[----:B------:R-:W4:Y:S01]  /*ab20*/  LDL.LU.64 R34, [R1+0x588] ;  /* 0x0005880001227983 */ /* 0x000f220000300a00 */
[----:B0-----:R-:W-:Y:S01]  /*ab30*/  HFMA2 R0, -RZ, RZ, 0, 0 ;  /* 0x00000000ff007431 */ /* 0x001fe200000001ff */
[----:B------:R-:W-:Y:S02]  /*ab40*/  @!P2 MOV R0, R16 ;  /* 0x000000100000a202 */ /* 0x000fe40000000f00 */
[----:B------:R0:W-:Y:S01]  /*ab50*/  STL.64 [R1+0x390], R14 ;  /* 0x0003900e01007387 */ /* 0x0001e20000100a00 */
[----:B-1----:R-:W-:-:S03]  /*ab60*/  HFMA2 R4, -RZ, RZ, 0, 0 ;  /* 0x00000000ff047431 */ /* 0x002fc600000001ff */
[----:B------:R1:W-:Y:S01]  /*ab70*/  STL [R1+0x888], R0 ;  /* 0x0008880001007387 */ /* 0x0003e20000100800 */
[----:B------:R-:W-:-:S03]  /*ab80*/  @!P2 MOV R4, R17 ;  /* 0x000000110004a202 */ /* 0x000fc60000000f00 */
[----:B------:R1:W-:Y:S01]  /*ab90*/  STL.64 [R1+0x9a8], R38 ;  /* 0x0009a82601007387 */ /* 0x0003e20000100a00 */
[----:B0-----:R-:W-:-:S03]  /*aba0*/  HFMA2 R14, -RZ, RZ, 0, 0 ;  /* 0x00000000ff0e7431 */ /* 0x001fc600000001ff */
[----:B------:R-:W-:Y:S01]  /*abb0*/  STL.64 [R1+0x1a0], R18 ;  /* 0x0001a01201007387 */ /* 0x000fe20000100a00 */
[----:B-1----:R-:W-:-:S03]  /*abc0*/  HFMA2 R0, -RZ, RZ, 0, 0 ;  /* 0x00000000ff007431 */ /* 0x002fc600000001ff */
[----:B------:R-:W-:Y:S04]  /*abd0*/  STL.64 [R1+0x190], R12 ;  /* 0x0001900c01007387 */ /* 0x000fe80000100a00 */
[----:B------:R-:W4:Y:S04]  /*abe0*/  LDL.LU.64 R38, [R1+0x598] ;  /* 0x0005980001267983 */ /* 0x000f280000300a00 */
[----:B------:R-:W4:Y:S01]  /*abf0*/  LDL.LU.64 R36, [R1+0x578] ;  /* 0x0005780001247983 */ /* 0x000f220000300a00 */
[----:B--2---:R-:W-:Y:S02]  /*ac00*/  @!P2 MOV R58, R2 ;  /* 0x00000002003aa202 */ /* 0x004fe40000000f00 */
[----:B------:R-:W-:-:S02]  /*ac10*/  @!P2 MOV R0, R3 ;  /* 0x000000030000a202 */ /* 0x000fc40000000f00 */
[----:B------:R-:W-:Y:S01]  /*ac20*/  LOP3.LUT P2, RZ, R5, 0x20, RZ, 0xc0, !PT ;  /* 0x0000002005ff7812 */ /* 0x000fe2000784c0ff */
[----:B------:R0:W-:Y:S04]  /*ac30*/  STL.64 [R1+0x398], R2 ;  /* 0x0003980201007387 */ /* 0x0001e80000100a00 */
[----:B0-----:R-:W2:Y:S01]  /*ac40*/  LDL.LU.64 R2, [R1+0x570] ;  /* 0x0005700001027983 */ /* 0x001ea20000300a00 */
[----:B---3--:R-:W-:-:S05]  /*ac50*/  @!P0 MOV R14, R11 ;  /* 0x0000000b000e8202 */ /* 0x008fca0000000f00 */
[----:B------:R0:W-:Y:S02]  /*ac60*/  STL [R1+0x8b8], R14 ;  /* 0x0008b80e01007387 */ /* 0x0001e40000100800 */
[----:B0-----:R-:W-:-:S06]  /*ac70*/  CS2R R14, SRZ ;  /* 0x00000000000e7805 */ /* 0x001fcc000001ff00 */
[----:B----4-:R-:W3:Y:S04]  /*ac80*/  @!P2 LDG.E.64 R14, desc[UR10][R34.64] ;  /* 0x0000000a220ea981 */ /* 0x010ee8000c1e1b00 */
[----:B------:R-:W4:Y:S04]  /*ac90*/  LDL.LU.64 R34, [R1+0x568] ;  /* 0x0005680001227983 */ /* 0x000f280000300a00 */
        /* <DEDUP_REMOVED lines=9> */
[----:B------:R-:W-:Y:S02]  /*ad30*/  LOP3.LUT P1, RZ, R5, 0x10, RZ, 0xc0, !PT ;  /* 0x0000001005ff7812 */ /* 0x000fe4000782c0ff */
[----:B------:R-:W-:Y:S02]  /*ad40*/  CS2R R18, SRZ ;  /* 0x0000000000127805 */ /* 0x000fe4000001ff00 */
[----:B------:R-:W-:-:S06]  /*ad50*/  CS2R R12, SRZ ;  /* 0x00000000000c7805 */ /* 0x000fcc000001ff00 */
[----:B------:R-:W3:Y:S04]  /*ad60*/  @!P0 LDG.E.64 R12, desc[UR10][R38.64] ;  /* 0x0000000a260c8981 */ /* 0x000ee8000c1e1b00 */
[----:B------:R0:W-:Y:S04]  /*ad70*/  STL [R1+0x5b4], R0 ;  /* 0x0005b40001007387 */ /* 0x0001e80000100800 */
[----:B------:R1:W-:Y:S04]  /*ad80*/  STL.64 [R1+0x1a8], R10 ;  /* 0x0001a80a01007387 */ /* 0x0003e80000100a00 */
[----:B------:R4:W-:Y:S04]  /*ad90*/  STL.64 [R1+0x198], R16 ;  /* 0x0001981001007387 */ /* 0x0009e80000100a00 */
[----:B--2---:R2:W3:Y:S04]  /*ada0*/  @!P1 LDG.E.64 R18, desc[UR10][R2.64] ;  /* 0x0000000a02129981 */ /* 0x0044e8000c1e1b00 */
[----:B------:R4:W-:Y:S04]  /*adb0*/  STL [R1+0x5b0], R4 ;  /* 0x0005b00401007387 */ /* 0x0009e80000100800 */
[----:B------:R4:W-:Y:S01]  /*adc0*/  STL.64 [R1+0x3a0], R8 ;  /* 0x0003a00801007387 */ /* 0x0009e20000100a00 */
[----:B--2---:R-:W-:Y:S01]  /*add0*/  CS2R R2, SRZ ;  /* 0x0000000000027805 */ /* 0x004fe2000001ff00 */
[----:B0-----:R-:W-:Y:S01]  /*ade0*/  HFMA2 R0, -RZ, RZ, 0, 0 ;  /* 0x00000000ff007431 */ /* 0x001fe200000001ff */
[----:B------:R-:W-:Y:S01]  /*adf0*/  @!P0 MOV R0, R10 ;  /* 0x0000000a00008202 */ /* 0x000fe20000000f00 */
[----:B------:R-:W-:Y:S01]  /*ae00*/  HFMA2 R59, -RZ, RZ, 0, 0 ;  /* 0x00000000ff3b7431 */ /* 0x000fe200000001ff */
[----:B-1----:R-:W2:Y:S04]  /*ae10*/  LDL.LU.64 R10, [R1+0x540] ;  /* 0x00054000010a7983 */ /* 0x002ea80000300a00 */
[----:B------:R-:W5:Y:S04]  /*ae20*/  LDL.LU.64 R38, [R1+0x9a8] ;  /* 0x0009a80001267983 */ /* 0x000f680000300a00 */
[----:B----4-:R-:W4:Y:S01]  /*ae30*/  @!P1 LDG.E.64 R2, desc[UR10][R34.64] ;  /* 0x0000000a22029981 */ /* 0x010f22000c1e1b00 */
[----:B------:R-:W-:-:S06]  /*ae40*/  CS2R R16, SRZ ;  /* 0x0000000000107805 */ /* 0x000fcc000001ff00 */
[----:B------:R-:W2:Y:S01]  /*ae50*/  @!P2 LDG.E.64 R16, desc[UR10][R36.64] ;  /* 0x0000000a2410a981 */ /* 0x000ea2000c1e1b00 */
[----:B------:R-:W-:Y:S02]  /*ae60*/  MOV R4, RZ ;  /* 0x000000ff00047202 */ /* 0x000fe40000000f00 */
[----:B------:R-:W-:Y:S01]  /*ae70*/  CS2R R8, SRZ ;  /* 0x0000000000087805 */ /* 0x000fe2000001ff00 */
[----:B------:R0:W-:Y:S01]  /*ae80*/  STL [R1+0x8ac], R0 ;  /* 0x0008ac0001007387 */ /* 0x0001e20000100800 */
[----:B---3--:R-:W-:-:S03]  /*ae90*/  @!P2 MOV R59, R15 ;  /* 0x0000000f003ba202 */ /* 0x008fc60000000f00 */
[----:B------:R-:W5:Y:S04]  /*aea0*/  LDL.LU.64 R34, [R1+0x990] ;  /* 0x0009900001227983 */ /* 0x000f680000300a00 */
[----:B------:R-:W5:Y:S01]  /*aeb0*/  LDL.LU.64 R36, [R1+0x9a0] ;  /* 0x0009a00001247983 */ /* 0x000f620000300a00 */
[----:B0-----:R-:W-:Y:S01]  /*aec0*/  HFMA2 R0, -RZ, RZ, 0, 0 ;  /* 0x00000000ff007431 */ /* 0x001fe200000001ff */
[----:B------:R-:W-:Y:S02]  /*aed0*/  @!P0 MOV R4, R12 ;  /* 0x0000000c00048202 */ /* 0x000fe40000000f00 */
[----:B------:R-:W-:Y:S02]  /*aee0*/  @!P0 MOV R0, R13 ;  /* 0x0000000d00008202 */ /* 0x000fe40000000f00 */
[----:B------:R-:W-:-:S02]  /*aef0*/  LOP3.LUT P0, RZ, R5, 0x8, RZ, 0xc0, !PT ;  /* 0x0000000805ff7812 */ /* 0x000fc4000780c0ff */
[----:B------:R-:W-:-:S05]  /*af00*/  @!P1 MOV R9, R19 ;  /* 0x0000001300099202 */ /* 0x000fca0000000f00 */
[----:B------:R-:W-:Y:S01]  /*af10*/  STL [R1+0x8dc], R9 ;  /* 0x0008dc0901007387 */ /* 0x000fe20000100800 */
[----:B----4-:R-:W-:-:S05]  /*af20*/  @!P1 MOV R8, R2 ;  /* 0x0000000200089202 */ /* 0x010fca0000000f00 */
[----:B------:R0:W-:Y:S02]  /*af30*/  STL [R1+0x568], R8 ;  /* 0x0005680801007387 */ /* 0x0001e40000100800 */
[----:B0-----:R-:W-:-:S06]  /*af40*/  CS2R R8, SRZ ;  /* 0x0000000000087805 */ /* 0x001fcc000001ff00 */
[----:B--2---:R0:W2:Y:S02]  /*af50*/  @!P0 LDG.E.64 R8, desc[UR10][R10.64] ;  /* 0x0000000a0a088981 */ /* 0x0040a4000c1e1b00 */
[----:B0-----:R-:W-:-:S06]  /*af60*/  CS2R R10, SRZ ;  /* 0x00000000000a7805 */ /* 0x001fcc000001ff00 */
[----:B------:R-:W3:Y:S04]  /*af70*/  @!P0 LDG.E.64 R10, desc[UR10][R40.64] ;  /* 0x0000000a280a8981 */ /* 0x000ee8000c1e1b00 */
[----:B------:R0:W-:Y:S04]  /*af80*/  STL [R1+0x598], R4 ;  /* 0x0005980401007387 */ /* 0x0001e80000100800 */
[----:B------:R1:W-:Y:S04]  /*af90*/  STL [R1+0x59c], R0 ;  /* 0x00059c0001007387 */ /* 0x0003e80000100800 */
[----:B------:R4:W-:Y:S01]  /*afa0*/  STL.64 [R1+0x3a8], R12 ;  /* 0x0003a80c01007387 */ /* 0x0009e20000100a00 */
[----:B0-----:R-:W-:Y:S01]  /*afb0*/  HFMA2 R4, -RZ, RZ, 0, 0 ;  /* 0x00000000ff047431 */ /* 0x001fe200000001ff */
[----:B------:R-:W-:-:S02]  /*afc0*/  @!P2 MOV R4, R17 ;  /* 0x000000110004a202 */ /* 0x000fc40000000f00 */
[----:B------:R0:W-:Y:S04]  /*afd0*/  STL [R1+0x8cc], R59 ;  /* 0x0008cc3b01007387 */ /* 0x0001e80000100800 */
[----:B------:R0:W-:Y:S01]  /*afe0*/  STL [R1+0x57c], R4 ;  /* 0x00057c0401007387 */ /* 0x0001e20000100800 */
[----:B-1----:R-:W-:Y:S01]  /*aff0*/  HFMA2 R0, -RZ, RZ, 0, 0 ;  /* 0x00000000ff007431 */ /* 0x002fe200000001ff */
[----:B----4-:R-:W-:Y:S02]  /*b000*/  CS2R R12, SRZ ;  /* 0x00000000000c7805 */ /* 0x010fe4000001ff00 */
[----:B------:R-:W4:Y:S04]  /*b010*/  LDL.LU.64 R40, [R1+0x988] ;  /* 0x0009880001287983 */ /* 0x000f280000300a00 */
[----:B0-----:R-:W5:Y:S01]  /*b020*/  LDL.LU R59, [R1+0x99c] ;  /* 0x00099c00013b7983 */ /* 0x001f620000300800 */
[----:B------:R-:W-:Y:S01]  /*b030*/  HFMA2 R4, -RZ, RZ, 0, 0 ;  /* 0x00000000ff047431 */ /* 0x000fe200000001ff */
[----:B------:R-:W-:-:S05]  /*b040*/  @!P1 MOV R4, R18 ;  /* 0x0000001200049202 */ /* 0x000fca0000000f00 */
[----:B------:R0:W-:Y:S01]  /*b050*/  STL [R1+0x8d0], R4 ;  /* 0x0008d00401007387 */ /* 0x0001e20000100800 */
[----:B------:R-:W-:Y:S01]  /*b060*/  @!P2 MOV R0, R14 ;  /* 0x0000000e0000a202 */ /* 0x000fe20000000f00 */
[----:B0-----:R-:W-:Y:S01]  /*b070*/  HFMA2 R4, -RZ, RZ, 0, 0 ;  /* 0x00000000ff047431 */ /* 0x001fe200000001ff */
[----:B------:R-:W-:-:S05]  /*b080*/  @!P1 MOV R4, R3 ;  /* 0x0000000300049202 */ /* 0x000fca0000000f00 */
[----:B------:R0:W-:Y:S04]  /*b090*/  STL [R1+0x56c], R4 ;  /* 0x00056c0401007387 */ /* 0x0001e80000100800 */
[----:B------:R1:W-:Y:S01]  /*b0a0*/  STL [R1+0x8c0], R0 ;  /* 0x0008c00001007387 */ /* 0x0003e20000100800 */
[----:B0-----:R-:W-:Y:S01]  /*b0b0*/  HFMA2 R4, -RZ, RZ, 0, 0 ;  /* 0x00000000ff047431 */ /* 0x001fe200000001ff */
[----:B-1----:R-:W-:Y:S02]  /*b0c0*/  MOV R0, RZ ;  /* 0x000000ff00007202 */ /* 0x002fe40000000f00 */
[----:B------:R-:W-:Y:S01]  /*b0d0*/  @!P2 MOV R0, R16 ;  /* 0x000000100000a202 */ /* 0x000fe20000000f00 */
[----:B------:R-:W-:Y:S04]  /*b0e0*/  STL.64 [R1+0x1b0], R14 ;  /* 0x0001b00e01007387 */ /* 0x000fe80000100a00 */
[----:B------:R0:W-:Y:S04]  /*b0f0*/  STL [R1+0x578], R0 ;  /* 0x0005780001007387 */ /* 0x0001e80000100800 */
[----:B0-----:R-:W4:Y:S01]  /*b100*/  LDL.LU R0, [R1+0x998] ;  /* 0x0009980001007983 */ /* 0x001f220000300800 */
[----:B--2---:R-:W-:-:S05]  /*b110*/  @!P0 MOV R4, R8 ;  /* 0x0000000800048202 */ /* 0x004fca0000000f00 */
[----:B------:R0:W-:Y:S02]  /*b120*/  STL [R1+0x8e0], R4 ;  /* 0x0008e00401007387 */ /* 0x0001e40000100800 */
[----:B0-----:R-:W-:Y:S01]  /*b130*/  HFMA2 R4, -RZ, RZ, 0, 0 ;  /* 0x00000000ff047431 */ /* 0x001fe200000001ff */
[----:B------:R-:W-:Y:S02]  /*b140*/  @!P0 MOV R4, R9 ;  /* 0x0000000900048202 */ /* 0x000fe40000000f00 */
[----:B---3--:R-:W-:-:S03]  /*b150*/  @!P0 MOV R13, R10 ;  /* 0x0000000a000d8202 */ /* 0x008fc60000000f00 */
[----:B------:R0:W-:Y:S04]  /*b160*/  STL [R1+0x8f0], R4 ;  /* 0x0008f00401007387 */ /* 0x0001e80000100800 */
[----:B0-----:R-:W5:Y:S04]  /*b170*/  LDL.LU R4, [R1+0x980] ;  /* 0x0009800001047983 */ /* 0x001f680000300800 */
[----:B------:R-:W-:Y:S04]  /*b180*/  STL [R1+0x540], R13 ;  /* 0x0005400d01007387 */ /* 0x000fe80000100800 */
[----:B------:R-:W2:Y:S01]  /*b190*/  LDL.LU.64 R14, [R1+0x530] ;  /* 0x00053000010e7983 */ /* 0x000ea20000300a00 */
[----:B------:R-:W-:-:S02]  /*b1a0*/  LOP3.LUT P2, RZ, R5, 0x4, RZ, 0xc0, !PT ;  /* 0x0000000405ff7812 */ /* 0x000fc4000784c0ff */
[----:B------:R-:W-:-:S05]  /*b1b0*/  @!P0 MOV R12, R11 ;  /* 0x0000000b000c8202 */ /* 0x000fca0000000f00 */
[----:B------:R0:W-:Y:S02]  /*b1c0*/  STL [R1+0x544], R12 ;  /* 0x0005440c01007387 */ /* 0x0001e40000100800 */
[----:B0-----:R-:W-:Y:S02]  /*b1d0*/  CS2R R12, SRZ ;  /* 0x00000000000c7805 */ /* 0x001fe4000001ff00 */
[----:B------:R0:W-:Y:S04]  /*b1e0*/  STL.64 [R1+0x1b8], R18 ;  /* 0x0001b81201007387 */ /* 0x0001e80000100a00 */
[----:B0-----:R-:W3:Y:S04]  /*b1f0*/  LDL.LU.64 R18, [R1+0x518] ;  /* 0x0005180001127983 */ /* 0x001ee80000300a00 */
[----:B--2---:R0:W2:Y:S02]  /*b200*/  @!P2 LDG.E.64 R12, desc[UR10][R14.64] ;  /* 0x0000000a0e0ca981 */ /* 0x0040a4000c1e1b00 */
[----:B0-----:R-:W-:-:S06]  /*b210*/  CS2R R14, SRZ ;  /* 0x00000000000e7805 */ /* 0x001fcc000001ff00 */
[----:B------:R-:W4:Y:S01]  /*b220*/  @!P2 LDG.E.64 R14, desc[UR10][R60.64] ;  /* 0x0000000a3c0ea981 */ /* 0x000f22000c1e1b00 */
[----:B------:R-:W-:-:S03]  /*b230*/  LOP3.LUT P1, RZ, R5, 0x2, RZ, 0xc0, !PT ;  /* 0x0000000205ff7812 */ /* 0x000fc6000782c0ff */
[----:B------:R0:W-:Y:S04]  /*b240*/  STL.64 [R1+0x3b0], R16 ;  /* 0x0003b01001007387 */ /* 0x0001e80000100a00 */
[----:B------:R1:W-:Y:S01]  /*b250*/  STL.64 [R1+0x1c0], R8 ;  /* 0x0001c00801007387 */ /* 0x0003e20000100a00 */
[----:B------:R-:W-:-:S03]  /*b260*/  LOP3.LUT P0, RZ, R5, 0x1, RZ, 0xc0, !PT ;  /* 0x0000000105ff7812 */ /* 0x000fc6000780c0ff */
[----:B------:R-:W-:Y:S01]  /*b270*/  STL.64 [R1+0x3b8], R2 ;  /* 0x0003b80201007387 */ /* 0x000fe20000100a00 */
[----:B0-----:R-:W-:-:S03]  /*b280*/  CS2R R16, SRZ ;  /* 0x0000000000107805 */ /* 0x001fc6000001ff00 */
[----:B------:R-:W-:Y:S04]  /*b290*/  STL.64 [R1+0x3c0], R10 ;  /* 0x0003c00a01007387 */ /* 0x000fe80000100a00 */
[----:B-1----:R-:W3:Y:S04]  /*b2a0*/  LDL.LU.64 R8, [R1+0x500] ;  /* 0x0005000001087983 */ /* 0x002ee80000300a00 */
[----:B------:R-:W3:Y:S01]  /*b2b0*/  LDL.LU.64 R60, [R1+0x978] ;  /* 0x00097800013c7983 */ /* 0x000ee20000300a00 */
[----:B--2---:R-:W-:-:S05]  /*b2c0*/  @!P2 MOV R17, R13 ;  /* 0x0000000d0011a202 */ /* 0x004fca0000000f00 */
[----:B------:R-:W-:Y:S01]  /*b2d0*/  STL [R1+0x904], R17 ;  /* 0x0009041101007387 */ /* 0x000fe20000100800 */
[----:B----4-:R-:W-:-:S05]  /*b2e0*/  @!P2 MOV R16, R14 ;  /* 0x0000000e0010a202 */ /* 0x010fca0000000f00 */
[----:B------:R0:W-:Y:S02]  /*b2f0*/  STL [R1+0x538], R16 ;  /* 0x0005381001007387 */ /* 0x0001e40000100800 */
[----:B0-----:R-:W-:-:S06]  /*b300*/  CS2R R16, SRZ ;  /* 0x0000000000107805 */ /* 0x001fcc000001ff00 */
[----:B---3--:R0:W2:Y:S02]  /*b310*/  @!P1 LDG.E.64 R16, desc[UR10][R18.64] ;  /* 0x0000000a12109981 */ /* 0x0080a4000c1e1b00 */
[----:B0-----:R-:W-:-:S06]  /*b320*/  CS2R R18, SRZ ;  /* 0x0000000000127805 */ /* 0x001fcc000001ff00 */
[----:B------:R-:W3:Y:S01]  /*b330*/  @!P1 LDG.E.64 R18, desc[UR10][R6.64] ;  /* 0x0000000a06129981 */ /* 0x000ee2000c1e1b00 */
[----:B------:R-:W-:Y:S01]  /*b340*/  CS2R R2, SRZ ;  /* 0x0000000000027805 */ /* 0x000fe2000001ff00 */
[----:B------:R-:W-:Y:S01]  /*b350*/  HFMA2 R5, -RZ, RZ, 0, 0 ;  /* 0x00000000ff057431 */ /* 0x000fe200000001ff */
[----:B------:R-:W-:-:S05]  /*b360*/  @!P2 MOV R5, R12 ;  /* 0x0000000c0005a202 */ /* 0x000fca0000000f00 */
[----:B------:R0:W-:Y:S01]  /*b370*/  STL [R1+0x8f4], R5 ;  /* 0x0008f40501007387 */ /* 0x0001e20000100800 */
[----:B------:R-:W-:-:S03]  /*b380*/  CS2R R10, SRZ ;  /* 0x00000000000a7805 */ /* 0x000fc6000001ff00 */
[----:B------:R-:W-:Y:S01]  /*b390*/  STL.64 [R1+0x3c8], R14 ;  /* 0x0003c80e01007387 */ /* 0x000fe20000100a00 */
[----:B------:R-:W-:-:S03]  /*b3a0*/  UIMAD.WIDE UR6, UR8, 0x8, UR6 ;  /* 0x00000008080678a5 */ /* 0x000fc6000f8e0206 */
[----:B------:R-:W-:Y:S01]  /*b3b0*/  STL.64 [R1+0x1c8], R12 ;  /* 0x0001c80c01007387 */ /* 0x000fe20000100a00 */
[----:B0-----:R-:W-:Y:S01]  /*b3c0*/  HFMA2 R5, -RZ, RZ, 0, 0 ;  /* 0x00000000ff057431 */ /* 0x001fe200000001ff */
[----:B------:R-:W-:Y:S02]  /*b3d0*/  @!P2 MOV R5, R15 ;  /* 0x0000000f0005a202 */ /* 0x000fe40000000f00 */
[----:B------:R-:W5:Y:S04]  /*b3e0*/  LDL.LU.64 R6, [R1+0x970] ;  /* 0x0009700001067983 */ /* 0x000f680000300a00 */
[----:B------:R0:W-:Y:S02]  /*b3f0*/  STL [R1+0x570], R5 ;  /* 0x0005700501007387 */ /* 0x0001e40000100800 */
[----:B0-----:R-:W-:Y:S01]  /*b400*/  HFMA2 R5, -RZ, RZ, 0, 0 ;  /* 0x00000000ff057431 */ /* 0x001fe200000001ff */
[----:B--2---:R-:W-:-:S02]  /*b410*/  @!P1 MOV R5, R16 ;  /* 0x0000001000059202 */ /* 0x004fc40000000f00 */
[----:B---3--:R-:W-:Y:S02]  /*b420*/  @!P1 MOV R3, R18 ;  /* 0x0000001200039202 */ /* 0x008fe40000000f00 */
[----:B------:R-:W-:-:S03]  /*b430*/  @!P1 MOV R2, R19 ;  /* 0x0000001300029202 */ /* 0x000fc60000000f00 */
[----:B------:R-:W-:Y:S04]  /*b440*/  STL [R1+0x574], R3 ;  /* 0x0005740301007387 */ /* 0x000fe80000100800 */
[----:B------:R0:W-:Y:S02]  /*b450*/  STL [R1+0x588], R2 ;  /* 0x0005880201007387 */ /* 0x0001e40000100800 */
[----:B0-----:R-:W-:-:S06]  /*b460*/  CS2R R2, SRZ ;  /* 0x0000000000027805 */ /* 0x001fcc000001ff00 */
[----:B------:R0:W2:Y:S02]  /*b470*/  @!P0 LDG.E.64 R2, desc[UR10][R8.64] ;  /* 0x0000000a08028981 */ /* 0x0000a4000c1e1b00 */
[----:B0-----:R-:W-:Y:S02]  /*b480*/  CS2R R8, SRZ ;  /* 0x0000000000087805 */ /* 0x001fe4000001ff00 */
[----:B------:R0:W-:Y:S04]  /*b490*/  STL [R1+0x910], R5 ;  /* 0x0009100501007387 */ /* 0x0001e80000100800 */
[----:B------:R1:W3:Y:S01]  /*b4a0*/  @!P0 LDG.E.64 R8, desc[UR10][R26.64] ;  /* 0x0000000a1a088981 */ /* 0x0002e2000c1e1b00 */
[----:B0-----:R-:W-:Y:S01]  /*b4b0*/  HFMA2 R5, -RZ, RZ, 0, 0 ;  /* 0x00000000ff057431 */ /* 0x001fe200000001ff */
[----:B------:R-:W-:-:S02]  /*b4c0*/  @!P1 MOV R5, R17 ;  /* 0x0000001100059202 */ /* 0x000fc40000000f00 */
[----:B-1----:R-:W-:Y:S02]  /*b4d0*/  MOV R26, R48 ;  /* 0x00000030001a7202 */ /* 0x002fe40000000f00 */
[----:B------:R-:W-:Y:S02]  /*b4e0*/  MOV R27, R49 ;  /* 0x00000031001b7202 */ /* 0x000fe40000000f00 */
[----:B------:R-:W4:Y:S01]  /*b4f0*/  LDL.LU.64 R48, [R1+0x488] ;  /* 0x0004880001307983 */ /* 0x000f220000300a00 */
[----:B------:R-:W-:-:S13]  /*b500*/  LOP3.LUT P1, RZ, R0, 0x4000000, RZ, 0xc0, !PT ;  /* 0x0400000000ff7812 */ /* 0x000fda000782c0ff */
[----:B------:R-:W3:Y:S04]  /*b510*/  @!P1 LDG.E.64 R10, desc[UR10][R50.64] ;  /* 0x0000000a320a9981 */ /* 0x000ee8000c1e1b00 */
[----:B------:R-:W3:Y:S01]  /*b520*/  LDL.LU.64 R50, [R1+0x490] ;  /* 0x0004900001327983 */ /* 0x000ee20000300a00 */
[----:B------:R-:W-:Y:S02]  /*b530*/  LOP3.LUT P2, RZ, R0, 0x8000000, RZ, 0xc0, !PT ;  /* 0x0800000000ff7812 */ /* 0x000fe4000784c0ff */
[----:B------:R-:W-:Y:S01]  /*b540*/  CS2R R14, SRZ ;  /* 0x00000000000e7805 */ /* 0x000fe2000001ff00 */
[----:B------:R0:W-:Y:S02]  /*b550*/  STL [R1+0x920], R5 ;  /* 0x0009200501007387 */ /* 0x0001e40000100800 */
[----:B0-----:R-:W0:Y:S08]  /*b560*/  S2R R5, SR_TID.X ;  /* 0x0000000000057919 */ /* 0x001e300000002100 */
[----:B------:R1:W3:Y:S02]  /*b570*/  @!P2 LDG.E.64 R14, desc[UR10][R22.64] ;  /* 0x0000000a160ea981 */ /* 0x0002e4000c1e1b00 */
[----:B-1----:R-:W-:-:S06]  /*b580*/  CS2R R22, SRZ ;  /* 0x0000000000167805 */ /* 0x002fcc000001ff00 */
[----:B------:R1:W3:Y:S02]  /*b590*/  @!P4 LDG.E.64 R22, desc[UR10][R24.64] ;  /* 0x0000000a1816c981 */ /* 0x0002e4000c1e1b00 */
[----:B-1----:R-:W-:Y:S02]  /*b5a0*/  CS2R R24, SRZ ;  /* 0x0000000000187805 */ /* 0x002fe4000001ff00 */
[----:B------:R1:W-:Y:S01]  /*b5b0*/  STL.64 [R1+0x1d0], R16 ;  /* 0x0001d01001007387 */ /* 0x0003e20000100a00 */
[----:B------:R-:W-:-:S03]  /*b5c0*/  CS2R R12, SRZ ;  /* 0x00000000000c7805 */ /* 0x000fc6000001ff00 */
[----:B------:R0:W3:Y:S04]  /*b5d0*/  @!P4 LDG.E.64 R24, desc[UR10][R26.64] ;  /* 0x0000000a1a18c981 */ /* 0x0000e8000c1e1b00 */
[----:B------:R0:W3:Y:S01]  /*b5e0*/  @!P1 LDG.E.64 R12, desc[UR10][R20.64] ;  /* 0x0000000a140c9981 */ /* 0x0000e2000c1e1b00 */
[----:B-1----:R-:W-:Y:S02]  /*b5f0*/  CS2R R16, SRZ ;  /* 0x0000000000107805 */ /* 0x002fe4000001ff00 */
[----:B0-----:R-:W-:-:S04]  /*b600*/  CS2R R26, SRZ ;  /* 0x00000000001a7805 */ /* 0x001fc8000001ff00 */
[----:B------:R0:W3:Y:S01]  /*b610*/  @!P2 LDG.E.64 R16, desc[UR10][R32.64] ;  /* 0x0000000a2010a981 */ /* 0x0000e2000c1e1b00 */
[----:B------:R-:W-:Y:S02]  /*b620*/  CS2R R20, SRZ ;  /* 0x0000000000147805 */ /* 0x000fe4000001ff00 */
[----:B------:R-:W-:-:S04]  /*b630*/  LOP3.LUT R0, R5, 0xffff, RZ, 0xc0, !PT ;  /* 0x0000ffff05007812 */ /* 0x000fc800078ec0ff */
[----:B------:R1:W3:Y:S01]  /*b640*/  @!P3 LDG.E.64 R20, desc[UR10][R28.64] ;  /* 0x0000000a1c14b981 */ /* 0x0002e2000c1e1b00 */
[----:B0-----:R-:W-:Y:S01]  /*b650*/  CS2R R32, SRZ ;  /* 0x0000000000207805 */ /* 0x001fe2000001ff00 */
[----:B------:R-:W-:-:S05]  /*b660*/  IMAD R0, R0, 0x445, RZ ;  /* 0x0000044500007824 */ /* 0x000fca00078e02ff */
[----:B------:R0:W3:Y:S01]  /*b670*/  @!P6 LDG.E.64 R32, desc[UR10][R40.64] ;  /* 0x0000000a2820e981 */ /* 0x0000e2000c1e1b00 */
[----:B-1----:R-:W-:Y:S02]  /*b680*/  CS2R R28, SRZ ;  /* 0x00000000001c7805 */ /* 0x002fe4000001ff00 */
[----:B------:R-:W-:Y:S02]  /*b690*/  SHF.R.U32.HI R0, RZ, 0x10, R0 ;  /* 0x00000010ff007819 */ /* 0x000fe40000011600 */
[----:B0-----:R-:W-:Y:S02]  /*b6a0*/  CS2R R40, SRZ ;  /* 0x0000000000287805 */ /* 0x001fe4000001ff00 */
[----:B------:R-:W-:-:S05]  /*b6b0*/  PRMT R0, R0, 0x9910, RZ ;  /* 0x0000991000007816 */ /* 0x000fca00000000ff */
[----:B------:R-:W-:Y:S01]  /*b6c0*/  IMAD R0, R0, 0x3c, RZ ;  /* 0x0000003c00007824 */ /* 0x000fe200078e02ff */
[----:B------:R0:W-:Y:S04]  /*b6d0*/  STL.64 [R1+0x3d0], R18 ;  /* 0x0003d01201007387 */ /* 0x0001e80000100a00 */
[----:B------:R-:W-:-:S04]  /*b6e0*/  IADD3 R0, PT, PT, RZ, -R0, RZ ;  /* 0x80000000ff007210 */ /* 0x000fc80007ffe0ff */
[----:B------:R-:W-:Y:S02]  /*b6f0*/  PRMT R0, R0, 0x7710, RZ ;  /* 0x0000771000007816 */ /* 0x000fe400000000ff */
[----:B0-----:R-:W-:Y:S02]  /*b700*/  CS2R R18, SRZ ;  /* 0x0000000000127805 */ /* 0x001fe4000001ff00 */
[----:B------:R-:W-:-:S04]  /*b710*/  IADD3 R0, PT, PT, R0, R5, RZ ;  /* 0x0000000500007210 */ /* 0x000fc80007ffe0ff */
[----:B------:R0:W3:Y:S01]  /*b720*/  @!P3 LDG.E.64 R18, desc[UR10][R30.64] ;  /* 0x0000000a1e12b981 */ /* 0x0000e2000c1e1b00 */
[----:B------:R-:W-:Y:S02]  /*b730*/  SHF.L.U32 R0, R0, 0x1, RZ ;  /* 0x0000000100007819 */ /* 0x000fe400000006ff */
[----:B0-----:R-:W-:-:S06]  /*b740*/  CS2R R30, SRZ ;  /* 0x00000000001e7805 */ /* 0x001fcc000001ff00 */
[----:B------:R0:W3:Y:S02]  /*b750*/  @!P6 LDG.E.64 R30, desc[UR10][R60.64] ;  /* 0x0000000a3c1ee981 */ /* 0x0000e4000c1e1b00 */
[----:B0-----:R-:W-:Y:S02]  /*b760*/  LOP3.LUT R61, R0, 0xffff, RZ, 0xc0, !PT ;  /* 0x0000ffff003d7812 */ /* 0x001fe400078ec0ff */
[----:B------:R-:W-:-:S05]  /*b770*/  MOV R60, UR13 ;  /* 0x0000000d003c7c02 */ /* 0x000fca0008000f00 */
[----:B------:R-:W-:Y:S01]  /*b780*/  IMAD R60, R60, 0x78, R61 ;  /* 0x000000783c3c7824 */ /* 0x000fe200078e023d */
[----:B--2---:R-:W-:-:S05]  /*b790*/  @!P0 MOV R40, R2 ;  /* 0x0000000200288202 */ /* 0x004fca0000000f00 */
[----:B------:R0:W-:Y:S04]  /*b7a0*/  STL [R1+0x4bc], R40 ;  /* 0x0004bc2801007387 */ /* 0x0001e80000100800 */
[----:B----4-:R1:W2:Y:S02]  /*b7b0*/  @!P5 LDG.E.64 R26, desc[UR10][R48.64] ;  /* 0x0000000a301ad981 */ /* 0x0102a4000c1e1b00 */
[----:B-1----:R-:W-:Y:S01]  /*b7c0*/  MOV R48, UR6 ;  /* 0x0000000600307c02 */ /* 0x002fe20008000f00 */
[----:B------:R-:W1:Y:S01]  /*b7d0*/  LDCU.U8 UR6, c[0x0][0x414] ;  /* 0x00008280ff0677ac */ /* 0x000e620008000000 */
[----:B0-----:R-:W-:Y:S02]  /*b7e0*/  MOV R40, RZ ;  /* 0x000000ff00287202 */ /* 0x001fe40000000f00 */
[----:B---3--:R-:W-:-:S02]  /*b7f0*/  @!P0 MOV R41, R8 ;  /* 0x0000000800298202 */ /* 0x008fc40000000f00 */
[----:B------:R-:W-:Y:S01]  /*b800*/  @!P0 MOV R40, R9 ;  /* 0x0000000900288202 */ /* 0x000fe20000000f00 */
[----:B------:R0:W3:Y:S02]  /*b810*/  @!P5 LDG.E.64 R28, desc[UR10][R50.64] ;  /* 0x0000000a321cd981 */ /* 0x0000e4000c1e1b00 */
[----:B0-----:R-:W-:Y:S01]  /*b820*/  HFMA2 R50, -RZ, RZ, 0, 0 ;  /* 0x00000000ff327431 */ /* 0x001fe200000001ff */
[----:B------:R-:W-:Y:S02]  /*b830*/  @!P0 MOV R50, R3 ;  /* 0x0000000300328202 */ /* 0x000fe40000000f00 */
[----:B-1----:R-:W-:-:S03]  /*b840*/  ISETP.NE.AND P0, PT, RZ, UR6, PT ;  /* 0x00000006ff007c0c */ /* 0x002fc6000bf05270 */
[----:B------:R0:W-:Y:S10]  /*b850*/  STL [R1+0x4cc], R50 ;  /* 0x0004cc3201007387 */ /* 0x0001f40000100800 */
[----:B0-----:R-:W0:Y:S02]  /*b860*/  @P0 LDC.64 R50, c[0x0][0x3b0] ;  /* 0x0000ec00ff320b82 */ /* 0x001e240000000a00 */
[----:B0-----:R-:W-:-:S05]  /*b870*/  @P0 IMAD.WIDE R50, R60, 0x2, R50 ;  /* 0x000000023c320825 */ /* 0x001fca00078e0232 */
[----:B------:R-:W4:Y:S01]  /*b880*/  @P0 LDG.E.U16 R0, desc[UR10][R50.64] ;  /* 0x0000000a32000981 */ /* 0x000f22000c1e1500 */
[----:B------:R-:W-:-:S06]  /*b890*/  MOV R49, UR7 ;  /* 0x0000000700317c02 */ /* 0x000fcc0008000f00 */
[----:B------:R-:W2:Y:S04]  /*b8a0*/  LDG.E.64 R48, desc[UR10][R48.64] ;  /* 0x0000000a30307981 */ /* 0x000ea8000c1e1b00 */
[----:B------:R-:W-:Y:S04]  /*b8b0*/  STL [R1+0x488], R41 ;  /* 0x0004882901007387 */ /* 0x000fe80000100800 */
[----:B------:R0:W-:Y:S04]  /*b8c0*/  STL [R1+0x4a4], R40 ;  /* 0x0004a42801007387 */ /* 0x0001e80000100800 */
[----:B------:R1:W-:Y:S04]  /*b8d0*/  STL [R1+0x960], R61 ;  /* 0x0009603d01007387 */ /* 0x0003e80000100800 */
[----:B------:R-:W3:Y:S01]  /*b8e0*/  @P0 LDG.E.U16 R50, desc[UR10][R50.64+0x2] ;  /* 0x0000020a32320981 */ /* 0x000ee2000c1e1500 */
[----:B0-----:R-:W1:Y:S02]  /*b8f0*/  LDC.64 R40, c[0x0][0x3a8] ;  /* 0x0000ea00ff287b82 */ /* 0x001e640000000a00 */
[----:B-1----:R-:W-:Y:S01]  /*b900*/  IMAD.WIDE R60, R60, 0x2, R40 ;  /* 0x000000023c3c7825 */ /* 0x002fe200078e0228 */
[----:B------:R0:W-:Y:S04]  /*b910*/  STL.64 [R1+0x1d8], R2 ;  /* 0x0001d80201007387 */ /* 0x0001e80000100a00 */
[----:B------:R-:W3:Y:S04]  /*b920*/  LDG.E.U16 R51, desc[UR10][R60.64] ;  /* 0x0000000a3c337981 */ /* 0x000ee8000c1e1500 */
[----:B------:R1:W3:Y:S04]  /*b930*/  LDG.E.U16 R5, desc[UR10][R60.64+0x2] ;  /* 0x0000020a3c057981 */ /* 0x0002e8000c1e1500 */
[----:B------:R-:W-:Y:S04]  /*b940*/  STL.64 [R1+0x1f0], R18 ;  /* 0x0001f01201007387 */ /* 0x000fe80000100a00 */
[----:B------:R-:W-:Y:S01]  /*b950*/  STL.64 [R1+0x3f0], R20 ;  /* 0x0003f01401007387 */ /* 0x000fe20000100a00 */
[----:B-1----:R-:W-:-:S02]  /*b960*/  CS2R R60, SRZ ;  /* 0x00000000003c7805 */ /* 0x002fc4000001ff00 */
[----:B------:R-:W-:Y:S01]  /*b970*/  @!P1 MOV R61, R10 ;  /* 0x0000000a003d9202 */ /* 0x000fe20000000f00 */
[----:B0-----:R-:W-:Y:S01]  /*b980*/  HFMA2 R2, -RZ, RZ, 0, 0 ;  /* 0x00000000ff027431 */ /* 0x001fe200000001ff */
[----:B------:R-:W-:Y:S01]  /*b990*/  @!P1 MOV R2, R11 ;  /* 0x0000000b00029202 */ /* 0x000fe20000000f00 */
[----:B------:R-:W-:Y:S01]  /*b9a0*/  STL.64 [R1+0x1f8], R22 ;  /* 0x0001f81601007387 */ /* 0x000fe20000100a00 */
[----:B------:R-:W-:-:S03]  /*b9b0*/  @!P1 MOV R60, R12 ;  /* 0x0000000c003c9202 */ /* 0x000fc60000000f00 */
[----:B------:R0:W-:Y:S04]  /*b9c0*/  STL [R1+0x4c8], R61 ;  /* 0x0004c83d01007387 */ /* 0x0001e80000100800 */
[----:B------:R-:W-:Y:S04]  /*b9d0*/  STL.64 [R1+0x3f8], R24 ;  /* 0x0003f81801007387 */ /* 0x000fe80000100a00 */
[----:B------:R-:W-:Y:S01]  /*b9e0*/  STL.64 [R1+0x208], R30 ;  /* 0x0002081e01007387 */ /* 0x000fe20000100a00 */
[----:B0-----:R-:W-:Y:S01]  /*b9f0*/  HFMA2 R61, -RZ, RZ, 0, 0 ;  /* 0x00000000ff3d7431 */ /* 0x001fe200000001ff */
[----:B------:R-:W-:-:S02]  /*ba00*/  @!P1 MOV R61, R13 ;  /* 0x0000000d003d9202 */ /* 0x000fc40000000f00 */
[----:B------:R0:W-:Y:S04]  /*ba10*/  STL [R1+0x8fc], R2 ;  /* 0x0008fc0201007387 */ /* 0x0001e80000100800 */
[----:B------:R-:W-:Y:S04]  /*ba20*/  STL.64 [R1+0x408], R32 ;  /* 0x0004082001007387 */ /* 0x000fe80000100a00 */
[----:B------:R1:W5:Y:S01]  /*ba30*/  LDL.LU.64 R40, [R1+0x968] ;  /* 0x0009680001287983 */ /* 0x0003620000300a00 */
[----:B0-----:R-:W-:Y:S01]  /*ba40*/  HFMA2 R2, -RZ, RZ, 0, 0 ;  /* 0x00000000ff027431 */ /* 0x001fe200000001ff */
[----:B------:R-:W-:-:S02]  /*ba50*/  @!P4 MOV R2, R23 ;  /* 0x000000170002c202 */ /* 0x000fc40000000f00 */
[----:B------:R1:W5:Y:S04]  /*ba60*/  LDL R23, [R1+0x878] ;  /* 0x0008780001177983 */ /* 0x0003680000100800 */
[----:B------:R0:W-:Y:S02]  /*ba70*/  STL [R1+0x938], R2 ;  /* 0x0009380201007387 */ /* 0x0001e40000100800 */
[----:B0-----:R-:W-:Y:S02]  /*ba80*/  MOV R2, RZ ;  /* 0x000000ff00027202 */ /* 0x001fe40000000f00 */
[----:B----4-:R-:W-:Y:S01]  /*ba90*/  MOV R3, R0 ;  /* 0x0000000000037202 */ /* 0x010fe20000000f00 */
[----:B------:R-:W-:Y:S01]  /*baa0*/  HFMA2 R0, -RZ, RZ, 0, 0 ;  /* 0x00000000ff007431 */ /* 0x000fe200000001ff */
[----:B------:R-:W-:-:S05]  /*bab0*/  @!P2 MOV R0, R14 ;  /* 0x0000000e0000a202 */ /* 0x000fca0000000f00 */
[----:B------:R0:W-:Y:S02]  /*bac0*/  STL [R1+0x90c], R0 ;  /* 0x00090c0001007387 */ /* 0x0001e40000100800 */
[----:B0-----:R-:W-:Y:S01]  /*bad0*/  HFMA2 R0, -RZ, RZ, 0, 0 ;  /* 0x00000000ff007431 */ /* 0x001fe200000001ff */
        /* <DEDUP_REMOVED lines=13> */
[----:B------:R0:W-:Y:S01]  /*bbb0*/  STL [R1+0x930], R0 ;  /* 0x0009300001007387 */ /* 0x0001e20000100800 */
[----:B--2---:R-:W-:Y:S01]  /*bbc0*/  R2UR UR28, R48 ;  /* 0x00000000301c72ca */ /* 0x004fe200000e0000 */
[----:B------:R-:W-:Y:S02]  /*bbd0*/  HFMA2 R18, -RZ, RZ, 0, 0 ;  /* 0x00000000ff127431 */ /* 0x000fe400000001ff */
[----:B0-----:R-:W-:Y:S01]  /*bbe0*/  HFMA2 R0, -RZ, RZ, 0, 0 ;  /* 0x00000000ff007431 */ /* 0x001fe200000001ff */
[----:B------:R-:W-:Y:S01]  /*bbf0*/  @!P3 MOV R0, R20 ;  /* 0x000000140000b202 */ /* 0x000fe20000000f00 */
[----:B------:R-:W-:Y:S04]  /*bc00*/  STL.64 [R1+0x200], R26 ;  /* 0x0002001a01007387 */ /* 0x000fe80000100a00 */
[----:B------:R0:W-:Y:S01]  /*bc10*/  STL [R1+0x5a0], R0 ;  /* 0x0005a00001007387 */ /* 0x0001e20000100800 */
[----:B------:R-:W-:-:S02]  /*bc20*/  @!P6 MOV R18, R31 ;  /* 0x0000001f0012e202 */ /* 0x000fc40000000f00 */
[----:B---3--:R-:W-:Y:S01]  /*bc30*/  @P0 SHF.L.U32 R2, R50, 0x10, RZ ;  /* 0x0000001032020819 */ /* 0x008fe200000006ff */
[----:B------:R-:W-:Y:S04]  /*bc40*/  STL.64 [R1+0x400], R28 ;  /* 0x0004001c01007387 */ /* 0x000fe80000100a00 */
[----:B------:R1:W5:Y:S01]  /*bc50*/  LDL R20, [R1+0x870] ;  /* 0x0008700001147983 */ /* 0x0003620000100800 */
[----:B0-----:R-:W-:Y:S01]  /*bc60*/  HFMA2 R0, -RZ, RZ, 0, 0 ;  /* 0x00000000ff007431 */ /* 0x001fe200000001ff */
[----:B------:R-:W-:Y:S02]  /*bc70*/  @!P3 MOV R0, R21 ;  /* 0x000000150000b202 */ /* 0x000fe40000000f00 */
[----:B------:R1:W5:Y:S04]  /*bc80*/  LDL R48, [R1+0x540] ;  /* 0x0005400001307983 */ /* 0x0003680000100800 */
[----:B------:R0:W-:Y:S04]  /*bc90*/  STL [R1+0x5c0], R0 ;  /* 0x0005c00001007387 */ /* 0x0001e80000100800 */
[----:B------:R1:W5:Y:S04]  /*bca0*/  LDL R31, [R1+0x5c0] ;  /* 0x0005c000011f7983 */ /* 0x0003680000100800 */
[----:B------:R1:W5:Y:S01]  /*bcb0*/  LDL R50, [R1+0x578] ;  /* 0x0005780001327983 */ /* 0x0003620000100800 */
[----:B0-----:R-:W-:Y:S01]  /*bcc0*/  HFMA2 R0, -RZ, RZ, 0, 0 ;  /* 0x00000000ff007431 */ /* 0x001fe200000001ff */
[----:B------:R-:W-:-:S02]  /*bcd0*/  @!P4 MOV R0, R22 ;  /* 0x000000160000c202 */ /* 0x000fc40000000f00 */
[----:B------:R1:W5:Y:S04]  /*bce0*/  LDL R22, [R1+0x884] ;  /* 0x0008840001167983 */ /* 0x0003680000100800 */
[----:B------:R0:W-:Y:S02]  /*bcf0*/  STL [R1+0x934], R0 ;  /* 0x0009340001007387 */ /* 0x0001e40000100800 */
[----:B0-----:R-:W-:-:S05]  /*bd00*/  MOV R0, UR28 ;  /* 0x0000001c00007c02 */ /* 0x001fca0008000f00 */
[----:B------:R-:W-:Y:S01]  /*bd10*/  FFMA.FTZ R49, -R0, UR28, R49 ;  /* 0x0000001c00317c23 */ /* 0x000fe20008010131 */
[----:B------:R-:W-:Y:S01]  /*bd20*/  HFMA2 R0, -RZ, RZ, 0, 0 ;  /* 0x00000000ff007431 */ /* 0x000fe200000001ff */
[----:B------:R-:W-:Y:S02]  /*bd30*/  @!P4 MOV R0, R24 ;  /* 0x000000180000c202 */ /* 0x000fe40000000f00 */
[----:B------:R1:W5:Y:S01]  /*bd40*/  LDL R24, [R1+0x888] ;  /* 0x0008880001187983 */ /* 0x0003620000100800 */
[----:B------:R-:W-:-:S03]  /*bd50*/  FSETP.GTU.FTZ.AND P1, PT, R49, RZ, PT ;  /* 0x000000ff3100720b */ /* 0x000fc60003f3c000 */
[----:B------:R0:W-:Y:S02]  /*bd60*/  STL [R1+0x5cc], R0 ;  /* 0x0005cc0001007387 */ /* 0x0001e40000100800 */
[----:B0-----:R-:W-:Y:S01]  /*bd70*/  HFMA2 R0, -RZ, RZ, 0, 0 ;  /* 0x00000000ff007431 */ /* 0x001fe200000001ff */
[----:B------:R-:W-:-:S07]  /*bd80*/  @!P4 MOV R0, R25 ;  /* 0x000000190000c202 */ /* 0x000fce0000000f00 */
[----:B------:R-:W-:Y:S01]  /*bd90*/  VOTEU.ANY UP0, P1 ;  /* 0x0000000000ff7886 */ /* 0x000fe20000800100 */
[----:B------:R1:W5:Y:S04]  /*bda0*/  LDL R25, [R1+0x4b8] ;  /* 0x0004b80001197983 */ /* 0x0003680000100800 */
[----:B------:R0:W-:Y:S01]  /*bdb0*/  STL [R1+0x5dc], R0 ;  /* 0x0005dc0001007387 */ /* 0x0001e20000100800 */
[----:B------:R-:W2:Y:S01]  /*bdc0*/  @UP0 LDCU UR5, c[0x0][0x3c0] ;  /* 0x00007800ff0507ac */ /* 0x000ea20008000800 */
[----:B0-----:R-:W-:Y:S01]  /*bdd0*/  HFMA2 R0, -RZ, RZ, 0, 0 ;  /* 0x00000000ff007431 */ /* 0x001fe200000001ff */
[----:B------:R-:W-:Y:S02]  /*bde0*/  @!P5 MOV R0, R26 ;  /* 0x0000001a0000d202 */ /* 0x000fe40000000f00 */
[----:B------:R-:W-:Y:S01]  /*bdf0*/  PLOP3.LUT P1, PT, PT, PT, UP0, 0x80, 0x8 ;  /* 0x000000000008781c */ /* 0x000fe20003f2f008 */
[----:B------:R1:W5:Y:S04]  /*be00*/  LDL R26, [R1+0x938] ;  /* 0x00093800011a7983 */ /* 0x0003680000100800 */
[----:B------:R0:W-:Y:S02]  /*be10*/  STL [R1+0x93c], R0 ;  /* 0x00093c0001007387 */ /* 0x0001e40000100800 */
[----:B0-----:R-:W-:Y:S01]  /*be20*/  HFMA2 R0, -RZ, RZ, 0, 0 ;  /* 0x00000000ff007431 */ /* 0x001fe200000001ff */
[----:B------:R-:W-:-:S05]  /*be30*/  @!P5 MOV R0, R27 ;  /* 0x0000001b0000d202 */ /* 0x000fca0000000f00 */
[----:B--2---:R-:W-:Y:S01]  /*be40*/  @P1 FADD.FTZ R49, R49, UR5 ;  /* 0x0000000531311e21 */ /* 0x004fe20008010000 */
[----:B------:R1:W5:Y:S04]  /*be50*/  LDL R27, [R1+0x8fc] ;  /* 0x0008fc00011b7983 */ /* 0x0003680000100800 */
[----:B------:R0:W-:Y:S02]  /*be60*/  STL [R1+0x944], R0 ;  /* 0x0009440001007387 */ /* 0x0001e40000100800 */
[----:B0-----:R-:W-:Y:S01]  /*be70*/  HFMA2 R0, -RZ, RZ, 0, 0 ;  /* 0x00000000ff007431 */ /* 0x001fe200000001ff */
[----:B------:R-:W-:-:S05]  /*be80*/  @!P5 MOV R0, R28 ;  /* 0x0000001c0000d202 */ /* 0x000fca0000000f00 */
[----:B------:R0:W-:Y:S01]  /*be90*/  STL [R1+0x5e8], R0 ;  /* 0x0005e80001007387 */ /* 0x0001e20000100800 */
[----:B------:R-:W2:Y:S03]  /*bea0*/  @P1 MUFU.RSQ R49, R49 ;  /* 0x0000003100311308 */ /* 0x000ea60000001400 */
[----:B------:R1:W5:Y:S01]  /*beb0*/  LDL R28, [R1+0x5e8] ;  /* 0x0005e800011c7983 */ /* 0x0003620000100800 */
[----:B0-----:R-:W-:Y:S01]  /*bec0*/  HFMA2 R0, -RZ, RZ, 0, 0 ;  /* 0x00000000ff007431 */ /* 0x001fe200000001ff */
[----:B------:R-:W-:Y:S02]  /*bed0*/  @!P5 MOV R0, R29 ;  /* 0x0000001d0000d202 */ /* 0x000fe40000000f00 */
[----:B------:R1:W5:Y:S04]  /*bee0*/  LDL R29, [R1+0x588] ;  /* 0x00058800011d7983 */ /* 0x0003680000100800 */
[----:B------:R0:W-:Y:S02]  /*bef0*/  STL [R1+0x5f8], R0 ;  /* 0x0005f80001007387 */ /* 0x0001e40000100800 */
[----:B0-----:R-:W-:Y:S01]  /*bf00*/  HFMA2 R0, -RZ, RZ, 0, 0 ;  /* 0x00000000ff007431 */ /* 0x001fe200000001ff */
[----:B------:R-:W-:-:S02]  /*bf10*/  @!P6 MOV R0, R30 ;  /* 0x0000001e0000e202 */ /* 0x000fc40000000f00 */
[----:B--2---:R-:W-:Y:S01]  /*bf20*/  @P1 R2UR UR5, R49 ;  /* 0x00000000310512ca */ /* 0x004fe200000e0000 */
[----:B------:R1:W5:Y:S04]  /*bf30*/  LDL R30, [R1+0x5dc] ;  /* 0x0005dc00011e7983 */ /* 0x0003680000100800 */
[----:B------:R0:W-:Y:S04]  /*bf40*/  STL [R1+0x948], R0 ;  /* 0x0009480001007387 */ /* 0x0001e80000100800 */
[----:B------:R1:W5:Y:S01]  /*bf50*/  LDL R49, [R1+0x568] ;  /* 0x0005680001317983 */ /* 0x0003620000100800 */
[----:B0-----:R-:W-:Y:S01]  /*bf60*/  HFMA2 R0, -RZ, RZ, 0, 0 ;  /* 0x00000000ff007431 */ /* 0x001fe200000001ff */
[----:B------:R-:W-:-:S02]  /*bf70*/  @!P6 MOV R0, R32 ;  /* 0x000000200000e202 */ /* 0x000fc40000000f00 */
[----:B------:R1:W5:Y:S04]  /*bf80*/  LDL R32, [R1+0x4a4] ;  /* 0x0004a40001207983 */ /* 0x0003680000100800 */
[----:B------:R0:W-:Y:S02]  /*bf90*/  STL [R1+0x608], R0 ;  /* 0x0006080001007387 */ /* 0x0001e40000100800 */
[----:B0-----:R-:W-:Y:S01]  /*bfa0*/  HFMA2 R0, -RZ, RZ, 0, 0 ;  /* 0x00000000ff007431 */ /* 0x001fe200000001ff */
[----:B------:R-:W-:Y:S02]  /*bfb0*/  @!P6 MOV R0, R33 ;  /* 0x000000210000e202 */ /* 0x000fe40000000f00 */
[----:B------:R1:W5:Y:S04]  /*bfc0*/  LDL R33, [R1+0x570] ;  /* 0x0005700001217983 */ /* 0x0003680000100800 */
[----:B------:R0:W-:Y:S02]  /*bfd0*/  STL [R1+0x614], R0 ;  /* 0x0006140001007387 */ /* 0x0001e40000100800 */
[----:B0-----:R-:W-:Y:S01]  /*bfe0*/  HFMA2 R0, -RZ, RZ, 0, 0 ;  /* 0x00000000ff007431 */ /* 0x001fe200000001ff */
[----:B------:R-:W-:-:S02]  /*bff0*/  @P0 SHF.L.U32 R0, R3, 0x10, RZ ;  /* 0x0000001003000819 */ /* 0x000fc400000006ff */
[----:B------:R-:W-:Y:S02]  /*c000*/  SHF.L.U32 R3, R51, 0x10, RZ ;  /* 0x0000001033037819 */ /* 0x000fe400000006ff */
[----:B------:R1:W5:Y:S04]  /*c010*/  LDL R51, [R1+0x598] ;  /* 0x0005980001337983 */ /* 0x0003680000100800 */
[----:B------:R1:W-:Y:S04]  /*c020*/  STL.64 [R1+0x3d8], R8 ;  /* 0x0003d80801007387 */ /* 0x0003e80000100a00 */
[----:B------:R1:W-:Y:S04]  /*c030*/  STL.64 [R1+0x1e0], R10 ;  /* 0x0001e00a01007387 */ /* 0x0003e80000100a00 */
[----:B------:R1:W-:Y:S04]  /*c040*/  STL.64 [R1+0x3e0], R12 ;  /* 0x0003e00c01007387 */ /* 0x0003e80000100a00 */
[----:B------:R1:W-:Y:S04]  /*c050*/  STL.64 [R1+0x1e8], R14 ;  /* 0x0001e80e01007387 */ /* 0x0003e80000100a00 */
[----:B------:R1:W-:Y:S04]  /*c060*/  STL.64 [R1+0x3e8], R16 ;  /* 0x0003e81001007387 */ /* 0x0003e80000100a00 */
[----:B------:R1:W-:Y:S01]  /*c070*/  STL [R1+0x94c], R18 ;  /* 0x00094c1201007387 */ /* 0x0003e20000100800 */
[----:B------:R-:W-:Y:S01]  /*c080*/  UISETP.NE.AND UP1, UPT, UR6, URZ, UPT ;  /* 0x000000ff0600728c */ /* 0x000fe2000bf25270 */
[----:B------:R-:W-:Y:S01]  /*c090*/  SHF.L.U32 R5, R5, 0x10, RZ ;  /* 0x0000001005057819 */ /* 0x000fe200000006ff */
        /* <DEDUP_REMOVED lines=10> */
[----:B-----5:R0:W-:Y:S04]  /*c140*/  STL [R1+0x980], R41 ;  /* 0x0009802901007387 */ /* 0x0201e80000100800 */
[----:B------:R-:W4:Y:S04]  /*c150*/  LDL.LU R14, [R1+0x474] ;  /* 0x00047400010e7983 */ /* 0x000f280000300800 */
[----:B------:R-:W4:Y:S04]  /*c160*/  LDL.LU R21, [R1+0x5ac] ;  /* 0x0005ac0001157983 */ /* 0x000f280000300800 */
[----:B0-----:R-:W4:Y:S04]  /*c170*/  LDL.LU R41, [R1+0x584] ;  /* 0x0005840001297983 */ /* 0x001f280000300800 */
[----:B------:R-:W4:Y:S04]  /*c180*/  LDL.LU R16, [R1+0x47c] ;  /* 0x00047c0001107983 */ /* 0x000f280000300800 */
[----:B------:R-:W4:Y:S04]  /*c190*/  LDL.LU R17, [R1+0x630] ;  /* 0x0006300001117983 */ /* 0x000f280000300800 */
[----:B------:R3:W-:Y:S04]  /*c1a0*/  STL [R1+0x988], R28 ;  /* 0x0009881c01007387 */ /* 0x0007e80000100800 */
[----:B------:R0:W-:Y:S04]  /*c1b0*/  STL [R1+0x97c], R40 ;  /* 0x00097c2801007387 */ /* 0x0001e80000100800 */
[----:B------:R1:W-:Y:S04]  /*c1c0*/  STL [R1+0x984], R18 ;  /* 0x0009841201007387 */ /* 0x0003e80000100800 */
[----:B------:R-:W4:Y:S01]  /*c1d0*/  LDL.LU R19, [R1+0x604] ;  /* 0x0006040001137983 */ /* 0x000f220000300800 */
[----:B--2---:R-:W-:Y:S01]  /*c1e0*/  FADD.FTZ R9, R9, -UR28 ;  /* 0x8000001c09097e21 */ /* 0x004fe20008010000 */
[----:B---3--:R-:W-:-:S03]  /*c1f0*/  MOV R28, R10 ;  /* 0x0000000a001c7202 */ /* 0x008fc60000000f00 */
[----:B------:R-:W-:Y:S01]  /*c200*/  FMUL.FTZ R9, R9, UR16 ;  /* 0x0000001009097c20 */ /* 0x000fe20008410000 */
[----:B----4-:R-:W-:Y:S01]  /*c210*/  FMUL.FTZ R10, R3, R13 ;  /* 0x0000000d030a7220 */ /* 0x010fe20000410000 */
[----:B------:R-:W-:Y:S01]  /*c220*/  FADD.FTZ R8, R8, -UR28 ;  /* 0x8000001c08087e21 */ /* 0x000fe20008010000 */
[----:B0-----:R-:W-:Y:S02]  /*c230*/  MOV R40, R11 ;  /* 0x0000000b00287202 */ /* 0x001fe40000000f00 */
[----:B------:R-:W-:Y:S01]  /*c240*/  FADD.FTZ R11, RZ, R10 ;  /* 0x0000000aff0b7221 */ /* 0x000fe20000010000 */
[----:B------:R-:W-:Y:S01]  /*c250*/  FMUL.FTZ R8, R8, UR16 ;  /* 0x0000001008087c20 */ /* 0x000fe20008410000 */
[----:B------:R-:W-:Y:S01]  /*c260*/  FFMA.FTZ R10, R9, R10, RZ ;  /* 0x0000000a090a7223 */ /* 0x000fe200000100ff */
[----:B-1----:R-:W-:Y:S01]  /*c270*/  MOV R18, R12 ;  /* 0x0000000c00127202 */ /* 0x002fe20000000f00 */
[----:B------:R-:W-:-:S04]  /*c280*/  FMUL.FTZ R12, R5, R15 ;  /* 0x0000000f050c7220 */ /* 0x000fc80000410000 */
[----:B------:R-:W-:Y:S01]  /*c290*/  FFMA.FTZ R10, R8, R12, R10 ;  /* 0x0000000c080a7223 */ /* 0x000fe2000001000a */
[----:B------:R-:W-:Y:S01]  /*c2a0*/  FADD.FTZ R11, R12, R11 ;  /* 0x0000000b0c0b7221 */ /* 0x000fe20000010000 */
        /* <DEDUP_REMOVED lines=11> */
[----:B------:R-:W-:Y:S02]  /*c360*/  FADD.FTZ R15, RZ, R15 ;  /* 0x0000000fff0f7221 */ /* 0x000fe40000010000 */
[----:B------:R-:W-:Y:S02]  /*c370*/  FMUL.FTZ R12, R12, UR16 ;  /* 0x000000100c0c7c20 */ /* 0x000fe40008410000 */
[----:B------:R-:W-:Y:S02]  /*c380*/  FADD.FTZ R15, R15, R16 ;  /* 0x000000100f0f7221 */ /* 0x000fe40000010000 */
[CC--:B------:R-:W-:Y:S01]  /*c390*/  FFMA.FTZ R8, R12.reuse, R16.reuse, R8 ;  /* 0x000000100c087223 */ /* 0x0c0fe20000010008 */
[----:B------:R-:W-:Y:S01]  /*c3a0*/  FMUL.FTZ R16, R5, R16 ;  /* 0x0000001005107220 */ /* 0x000fe20000410000 */
[----:B------:R0:W-:Y:S03]  /*c3b0*/  STL [R1+0x978], R7 ;  /* 0x0009780701007387 */ /* 0x0001e60000100800 */
[----:B------:R-:W-:Y:S01]  /*c3c0*/  FFMA.FTZ R10, R12, R16, R10 ;  /* 0x000000100c0a7223 */ /* 0x000fe2000001000a */
[----:B------:R-:W-:Y:S01]  /*c3d0*/  FADD.FTZ R12, R28, -UR28 ;  /* 0x8000001c1c0c7e21 */ /* 0x000fe20008010000 */
[----:B------:R-:W-:Y:S01]  /*c3e0*/  FADD.FTZ R11, R11, R14 ;  /* 0x0000000e0b0b7221 */ /* 0x000fe20000010000 */
[----:B------:R-:W-:Y:S01]  /*c3f0*/  MOV R21, R17 ;  /* 0x0000001100157202 */ /* 0x000fe20000000f00 */
[----:B------:R-:W3:Y:S01]  /*c400*/  LDL.LU R28, [R1+0x648] ;  /* 0x00064800011c7983 */ /* 0x000ee20000300800 */
[----:B------:R-:W-:-:S03]  /*c410*/  FMUL.FTZ R14, R12, UR16 ;  /* 0x000000100c0e7c20 */ /* 0x000fc60008410000 */
[----:B0-----:R-:W4:Y:S01]  /*c420*/  LDL.LU R7, [R1+0x498] ;  /* 0x0004980001077983 */ /* 0x001f220000300800 */
[----:B------:R-:W-:-:S03]  /*c430*/  FMUL.FTZ R12, R3, R40 ;  /* 0x00000028030c7220 */ /* 0x000fc60000410000 */
[----:B------:R-:W3:Y:S01]  /*c440*/  LDL.LU R17, [R1+0x4c0] ;  /* 0x0004c00001117983 */ /* 0x000ee20000300800 */
[C---:B------:R-:W-:Y:S01]  /*c450*/  FFMA.FTZ R9, R14.reuse, R40, R9 ;  /* 0x000000280e097223 */ /* 0x040fe20000010009 */
[----:B------:R-:W-:Y:S01]  /*c460*/  FFMA.FTZ R10, R14, R12, R10 ;  /* 0x0000000c0e0a7223 */ /* 0x000fe2000001000a */
[----:B------:R-:W-:Y:S02]  /*c470*/  FADD.FTZ R14, R18, -UR28 ;  /* 0x8000001c120e7e21 */ /* 0x000fe40008010000 */
[----:B------:R-:W3:Y:S01]  /*c480*/  LDL.LU R18, [R1+0x49c] ;  /* 0x00049c0001127983 */ /* 0x000ee20000300800 */
[----:B------:R-:W-:Y:S01]  /*c490*/  FADD.FTZ R11, R16, R11 ;  /* 0x0000000b100b7221 */ /* 0x000fe20000010000 */
[----:B------:R-:W-:Y:S01]  /*c4a0*/  FADD.FTZ R13, R13, R40 ;  /* 0x000000280d0d7221 */ /* 0x000fe20000010000 */
[----:B------:R-:W-:Y:S01]  /*c4b0*/  FMUL.FTZ R14, R14, UR16 ;  /* 0x000000100e0e7c20 */ /* 0x000fe20008410000 */
[----:B------:R-:W3:Y:S01]  /*c4c0*/  LDL.LU R40, [R1+0x664] ;  /* 0x0006640001287983 */ /* 0x000ee20000300800 */
[----:B------:R-:W-:Y:S01]  /*c4d0*/  FADD.FTZ R16, R19, -UR28 ;  /* 0x8000001c13107e21 */ /* 0x000fe20008010000 */
[----:B------:R-:W-:-:S02]  /*c4e0*/  FADD.FTZ R11, R11, R12 ;  /* 0x0000000c0b0b7221 */ /* 0x000fc40000010000 */
[----:B------:R-:W3:Y:S01]  /*c4f0*/  LDL.LU R19, [R1+0x674] ;  /* 0x0006740001137983 */ /* 0x000ee20000300800 */
[----:B--2---:R-:W-:Y:S01]  /*c500*/  FADD.FTZ R15, R15, R41 ;  /* 0x000000290f0f7221 */ /* 0x004fe20000010000 */
[CC--:B------:R-:W-:Y:S01]  /*c510*/  FFMA.FTZ R8, R14.reuse, R41.reuse, R8 ;  /* 0x000000290e087223 */ /* 0x0c0fe20000010008 */
[----:B------:R-:W-:Y:S02]  /*c520*/  FMUL.FTZ R12, R5, R41 ;  /* 0x00000029050c7220 */ /* 0x000fe40000410000 */
[----:B------:R-:W2:Y:S02]  /*c530*/  LDL.LU R41, [R1+0x4b4] ;  /* 0x0004b40001297983 */ /* 0x000ea40000300800 */
[----:B------:R-:W-:Y:S01]  /*c540*/  FFMA.FTZ R10, R14, R12, R10 ;  /* 0x0000000c0e0a7223 */ /* 0x000fe2000001000a */
[----:B------:R-:W-:Y:S01]  /*c550*/  FADD.FTZ R11, R12, R11 ;  /* 0x0000000b0c0b7221 */ /* 0x000fe20000010000 */
[----:B------:R-:W-:Y:S02]  /*c560*/  FADD.FTZ R12, R21, -UR28 ;  /* 0x8000001c150c7e21 */ /* 0x000fe40008010000 */
[----:B------:R-:W2:Y:S01]  /*c570*/  LDL.LU R21, [R1+0x470] ;  /* 0x0004700001157983 */ /* 0x000ea20000300800 */
[----:B------:R-:W-:Y:S01]  /*c580*/  FMUL.FTZ R16, R16, UR16 ;  /* 0x0000001010107c20 */ /* 0x000fe20008410000 */
[----:B------:R-:W-:-:S02]  /*c590*/  FMUL.FTZ R12, R12, UR16 ;  /* 0x000000100c0c7c20 */ /* 0x000fc40008410000 */
[----:B------:R0:W-:Y:S04]  /*c5a0*/  STL [R1+0x968], R0 ;  /* 0x0009680001007387 */ /* 0x0001e80000100800 */
[----:B------:R1:W-:Y:S04]  /*c5b0*/  STL [R1+0x970], R4 ;  /* 0x0009700401007387 */ /* 0x0003e80000100800 */
[----:B0-----:R-:W2:Y:S04]  /*c5c0*/  LDL.LU R0, [R1+0x4e0] ;  /* 0x0004e00001007983 */ /* 0x001ea80000300800 */
[----:B-1----:R-:W2:Y:S01]  /*c5d0*/  LDL.LU R4, [R1+0x4c4] ;  /* 0x0004c40001047983 */ /* 0x002ea20000300800 */
[-C--:B----4-:R-:W-:Y:S01]  /*c5e0*/  FMUL.FTZ R14, R3, R7.reuse ;  /* 0x00000007030e7220 */ /* 0x090fe20000410000 */
[----:B------:R-:W-:-:S03]  /*c5f0*/  FFMA.FTZ R9, R16, R7, R9 ;  /* 0x0000000710097223 */ /* 0x000fc60000010009 */
[----:B------:R-:W-:Y:S01]  /*c600*/  FFMA.FTZ R10, R16, R14, R10 ;  /* 0x0000000e100a7223 */ /* 0x000fe2000001000a */
[----:B------:R-:W-:Y:S01]  /*c610*/  FADD.FTZ R11, R11, R14 ;  /* 0x0000000e0b0b7221 */ /* 0x000fe20000010000 */
[-C--:B---3--:R-:W-:Y:S01]  /*c620*/  FMUL.FTZ R14, R5, R17.reuse ;  /* 0x00000011050e7220 */ /* 0x088fe20000410000 */
[----:B------:R-:W-:Y:S01]  /*c630*/  FADD.FTZ R16, R28, -UR28 ;  /* 0x8000001c1c107e21 */ /* 0x000fe20008010000 */
[----:B------:R-:W-:Y:S01]  /*c640*/  FADD.FTZ R15, R15, R17 ;  /* 0x000000110f0f7221 */ /* 0x000fe20000010000 */
[C---:B------:R-:W-:Y:S01]  /*c650*/  FFMA.FTZ R8, R12.reuse, R17, R8 ;  /* 0x000000110c087223 */ /* 0x040fe20000010008 */
[----:B------:R-:W-:Y:S01]  /*c660*/  FFMA.FTZ R10, R12, R14, R10 ;  /* 0x0000000e0c0a7223 */ /* 0x000fe2000001000a */
[----:B------:R-:W3:Y:S01]  /*c670*/  LDL.LU R17, [R1+0x6ac] ;  /* 0x0006ac0001117983 */ /* 0x000ee20000300800 */
[----:B------:R-:W-:Y:S01]  /*c680*/  FMUL.FTZ R16, R16, UR16 ;  /* 0x0000001010107c20 */ /* 0x000fe20008410000 */
[-C--:B------:R-:W-:Y:S01]  /*c690*/  FMUL.FTZ R12, R3, R18.reuse ;  /* 0x00000012030c7220 */ /* 0x080fe20000410000 */
[----:B------:R-:W-:Y:S01]  /*c6a0*/  FADD.FTZ R11, R14, R11 ;  /* 0x0000000b0e0b7221 */ /* 0x000fe20000010000 */
[----:B------:R-:W-:Y:S01]  /*c6b0*/  FADD.FTZ R14, R40, -UR28 ;  /* 0x8000001c280e7e21 */ /* 0x000fe20008010000 */
[C---:B------:R-:W-:Y:S01]  /*c6c0*/  FFMA.FTZ R9, R16.reuse, R18, R9 ;  /* 0x0000001210097223 */ /* 0x040fe20000010009 */
[----:B------:R-:W-:Y:S01]  /*c6d0*/  FFMA.FTZ R10, R16, R12, R10 ;  /* 0x0000000c100a7223 */ /* 0x000fe2000001000a */
[----:B------:R-:W-:Y:S01]  /*c6e0*/  FADD.FTZ R13, R13, R7 ;  /* 0x000000070d0d7221 */ /* 0x000fe20000010000 */
[----:B------:R-:W4:Y:S01]  /*c6f0*/  LDL.LU R28, [R1+0x6b8] ;  /* 0x0006b800011c7983 */ /* 0x000f220000300800 */
[----:B------:R-:W-:Y:S01]  /*c700*/  FADD.FTZ R16, R19, -UR28 ;  /* 0x8000001c13107e21 */ /* 0x000fe20008010000 */
[----:B------:R-:W-:Y:S01]  /*c710*/  FADD.FTZ R11, R11, R12 ;  /* 0x0000000c0b0b7221 */ /* 0x000fe20000010000 */
[----:B------:R-:W-:Y:S01]  /*c720*/  FMUL.FTZ R14, R14, UR16 ;  /* 0x000000100e0e7c20 */ /* 0x000fe20008410000 */
[----:B------:R-:W-:Y:S01]  /*c730*/  FADD.FTZ R13, R13, R18 ;  /* 0x000000120d0d7221 */ /* 0x000fe20000010000 */
[----:B------:R-:W4:Y:S01]  /*c740*/  LDL.LU R19, [R1+0x6e4] ;  /* 0x0006e40001137983 */ /* 0x000f220000300800 */
[----:B------:R-:W-:-:S03]  /*c750*/  FMUL.FTZ R16, R16, UR16 ;  /* 0x0000001010107c20 */ /* 0x000fc60008410000 */
[----:B------:R-:W4:Y:S04]  /*c760*/  LDL.LU R18, [R1+0x6d4] ;  /* 0x0006d40001127983 */ /* 0x000f280000300800 */
[----:B------:R0:W-:Y:S04]  /*c770*/  STL [R1+0x96c], R2 ;  /* 0x00096c0201007387 */ /* 0x0001e80000100800 */
[----:B------:R1:W-:Y:S04]  /*c780*/  STL [R1+0x974], R6 ;  /* 0x0009740601007387 */ /* 0x0003e80000100800 */
[----:B------:R-:W4:Y:S04]  /*c790*/  LDL.LU R40, [R1+0x4fc] ;  /* 0x0004fc0001287983 */ /* 0x000f280000300800 */
[----:B0-----:R-:W4:Y:S04]  /*c7a0*/  LDL.LU R2, [R1+0x4f8] ;  /* 0x0004f80001027983 */ /* 0x001f280000300800 */
[----:B-1----:R-:W4:Y:S04]  /*c7b0*/  LDL.LU R6, [R1+0x4e4] ;  /* 0x0004e40001067983 */ /* 0x002f280000300800 */
[----:B------:R-:W4:Y:S01]  /*c7c0*/  LDL.LU R7, [R1+0x528] ;  /* 0x0005280001077983 */ /* 0x000f220000300800 */
[-C--:B--2---:R-:W-:Y:S01]  /*c7d0*/  FMUL.FTZ R12, R5, R41.reuse ;  /* 0x00000029050c7220 */ /* 0x084fe20000410000 */
[----:B------:R-:W-:-:S03]  /*c7e0*/  FFMA.FTZ R8, R14, R41, R8 ;  /* 0x000000290e087223 */ /* 0x000fc60000010008 */
[----:B------:R-:W-:Y:S01]  /*c7f0*/  FFMA.FTZ R10, R14, R12, R10 ;  /* 0x0000000c0e0a7223 */ /* 0x000fe2000001000a */
[----:B------:R-:W-:Y:S01]  /*c800*/  FADD.FTZ R13, R13, R21 ;  /* 0x000000150d0d7221 */ /* 0x000fe20000010000 */
[-C--:B------:R-:W-:Y:S01]  /*c810*/  FFMA.FTZ R9, R16, R21.reuse, R9 ;  /* 0x0000001510097223 */ /* 0x080fe20000010009 */
[----:B------:R-:W-:Y:S02]  /*c820*/  FMUL.FTZ R14, R3, R21 ;  /* 0x00000015030e7220 */ /* 0x000fe40000410000 */
[----:B------:R-:W2:Y:S01]  /*c830*/  LDL.LU R21, [R1+0x700] ;  /* 0x0007000001157983 */ /* 0x000ea20000300800 */
[----:B------:R-:W-:Y:S01]  /*c840*/  FADD.FTZ R11, R12, R11 ;  /* 0x0000000b0c0b7221 */ /* 0x000fe20000010000 */
[----:B------:R-:W-:Y:S01]  /*c850*/  FADD.FTZ R15, R15, R41 ;  /* 0x000000290f0f7221 */ /* 0x000fe20000010000 */
[----:B------:R-:W-:Y:S01]  /*c860*/  FFMA.FTZ R10, R16, R14, R10 ;  /* 0x0000000e100a7223 */ /* 0x000fe2000001000a */
[----:B------:R-:W2:Y:S01]  /*c870*/  LDL.LU R41, [R1+0x510] ;  /* 0x0005100001297983 */ /* 0x000ea20000300800 */
[----:B------:R-:W-:Y:S01]  /*c880*/  FADD.FTZ R12, R11, R14 ;  /* 0x0000000e0b0c7221 */ /* 0x000fe20000010000 */
[----:B------:R-:W-:Y:S01]  /*c890*/  FMUL.FTZ R11, R5, R0 ;  /* 0x00000000050b7220 */ /* 0x000fe20000410000 */
[----:B------:R-:W-:Y:S01]  /*c8a0*/  FMUL.FTZ R16, R3, R4 ;  /* 0x0000000403107220 */ /* 0x000fe20000410000 */
[----:B---3--:R-:W-:-:S04]  /*c8b0*/  FADD.FTZ R17, R17, -UR28 ;  /* 0x8000001c11117e21 */ /* 0x008fc80008010000 */
[----:B------:R-:W-:Y:S01]  /*c8c0*/  FMUL.FTZ R17, R17, UR16 ;  /* 0x0000001011117c20 */ /* 0x000fe20008410000 */
[----:B----4-:R-:W-:Y:S02]  /*c8d0*/  FADD.FTZ R14, R28, -UR28 ;  /* 0x8000001c1c0e7e21 */ /* 0x010fe40008010000 */
[----:B------:R-:W3:Y:S01]  /*c8e0*/  LDL.LU R28, [R1+0x710] ;  /* 0x00071000011c7983 */ /* 0x000ee20000300800 */
[C---:B------:R-:W-:Y:S01]  /*c8f0*/  FFMA.FTZ R10, R17.reuse, R11, R10 ;  /* 0x0000000b110a7223 */ /* 0x040fe2000001000a */
[----:B------:R-:W-:Y:S01]  /*c900*/  FFMA.FTZ R8, R17, R0, R8 ;  /* 0x0000000011087223 */ /* 0x000fe20000010008 */
[----:B------:R-:W-:Y:S01]  /*c910*/  FMUL.FTZ R14, R14, UR16 ;  /* 0x000000100e0e7c20 */ /* 0x000fe20008410000 */
[----:B------:R-:W-:Y:S02]  /*c920*/  FADD.FTZ R17, R19, -UR28 ;  /* 0x8000001c13117e21 */ /* 0x000fe40008010000 */
[----:B------:R-:W4:Y:S01]  /*c930*/  LDL.LU R19, [R1+0x734] ;  /* 0x0007340001137983 */ /* 0x000f220000300800 */
[C---:B------:R-:W-:Y:S01]  /*c940*/  FFMA.FTZ R10, R14.reuse, R16, R10 ;  /* 0x000000100e0a7223 */ /* 0x040fe2000001000a */
[----:B------:R-:W-:Y:S01]  /*c950*/  FFMA.FTZ R9, R14, R4, R9 ;  /* 0x000000040e097223 */ /* 0x000fe20000010009 */
[----:B--2---:R-:W-:-:S02]  /*c960*/  FADD.FTZ R14, R21, -UR28 ;  /* 0x8000001c150e7e21 */ /* 0x004fc40008010000 */
[----:B------:R-:W2:Y:S01]  /*c970*/  LDL.LU R21, [R1+0x750] ;  /* 0x0007500001157983 */ /* 0x000ea20000300800 */
[----:B------:R-:W-:Y:S01]  /*c980*/  FADD.FTZ R12, R11, R12 ;  /* 0x0000000c0b0c7221 */ /* 0x000fe20000010000 */
[----:B------:R-:W-:Y:S02]  /*c990*/  FADD.FTZ R11, R18, -UR28 ;  /* 0x8000001c120b7e21 */ /* 0x000fe40008010000 */
[----:B------:R-:W2:Y:S01]  /*c9a0*/  LDL.LU R18, [R1+0x724] ;  /* 0x0007240001127983 */ /* 0x000ea20000300800 */
[----:B------:R-:W-:Y:S01]  /*c9b0*/  FADD.FTZ R12, R12, R16 ;  /* 0x000000100c0c7221 */ /* 0x000fe20000010000 */
        /* <DEDUP_REMOVED lines=8> */
[----:B------:R-:W-:Y:S01]  /*ca40*/  FADD.FTZ R15, R15, R0 ;  /* 0x000000000f0f7221 */ /* 0x000fe20000010000 */
[----:B------:R-:W-:Y:S01]  /*ca50*/  FMUL.FTZ R14, R14, UR16 ;  /* 0x000000100e0e7c20 */ /* 0x000fe20008410000 */
[----:B------:R-:W-:Y:S01]  /*ca60*/  FADD.FTZ R12, R12, R16 ;  /* 0x000000100c0c7221 */ /* 0x000fe20000010000 */
[----:B------:R-:W-:Y:S01]  /*ca70*/  FFMA.FTZ R10, R17, R16, R10 ;  /* 0x00000010110a7223 */ /* 0x000fe2000001000a */
[-C--:B------:R-:W-:Y:S01]  /*ca80*/  FMUL.FTZ R16, R5, R41.reuse ;  /* 0x0000002905107220 */ /* 0x080fe20000410000 */
[----:B------:R-:W-:Y:S01]  /*ca90*/  FFMA.FTZ R8, R11, R2, R8 ;  /* 0x000000020b087223 */ /* 0x000fe20000010008 */
[----:B------:R-:W2:Y:S01]  /*caa0*/  LDL.LU R0, [R1+0x548] ;  /* 0x0005480001007983 */ /* 0x000ea20000300800 */
[----:B------:R-:W-:Y:S01]  /*cab0*/  FADD.FTZ R13, R13, R6 ;  /* 0x000000060d0d7221 */ /* 0x000fe20000010000 */
[----:B------:R-:W-:Y:S01]  /*cac0*/  FADD.FTZ R12, R16, R12 ;  /* 0x0000000c100c7221 */ /* 0x000fe20000010000 */
[C---:B------:R-:W-:Y:S01]  /*cad0*/  FFMA.FTZ R10, R14.reuse, R16, R10 ;  /* 0x000000100e0a7223 */ /* 0x040fe2000001000a */
[----:B------:R-:W-:Y:S01]  /*cae0*/  FFMA.FTZ R8, R14, R41, R8 ;  /* 0x000000290e087223 */ /* 0x000fe20000010008 */
[----:B------:R-:W-:Y:S01]  /*caf0*/  FMUL.FTZ R16, R3, R40 ;  /* 0x0000002803107220 */ /* 0x000fe20000410000 */
[----:B------:R-:W-:-:S02]  /*cb00*/  FFMA.FTZ R9, R17, R6, R9 ;  /* 0x0000000611097223 */ /* 0x000fc40000010009 */
[----:B------:R-:W2:Y:S01]  /*cb10*/  LDL.LU R6, [R1+0x52c] ;  /* 0x00052c0001067983 */ /* 0x000ea20000300800 */
[----:B---3--:R-:W-:-:S03]  /*cb20*/  FADD.FTZ R11, R28, -UR28 ;  /* 0x8000001c1c0b7e21 */ /* 0x008fc60008010000 */
[----:B------:R-:W3:Y:S01]  /*cb30*/  LDL.LU R28, [R1+0x760] ;  /* 0x00076000011c7983 */ /* 0x000ee20000300800 */
[----:B------:R-:W-:Y:S01]  /*cb40*/  FMUL.FTZ R11, R11, UR16 ;  /* 0x000000100b0b7c20 */ /* 0x000fe20008410000 */
[----:B----4-:R-:W-:Y:S02]  /*cb50*/  FADD.FTZ R14, R19, -UR28 ;  /* 0x8000001c130e7e21 */ /* 0x010fe40008010000 */
[----:B------:R-:W4:Y:S01]  /*cb60*/  LDL.LU R19, [R1+0x788] ;  /* 0x0007880001137983 */ /* 0x000f220000300800 */
[C---:B------:R-:W-:Y:S01]  /*cb70*/  FFMA.FTZ R10, R11.reuse, R16, R10 ;  /* 0x000000100b0a7223 */ /* 0x040fe2000001000a */
[----:B------:R-:W-:Y:S01]  /*cb80*/  FFMA.FTZ R9, R11, R40, R9 ;  /* 0x000000280b097223 */ /* 0x000fe20000010009 */
[----:B--2---:R-:W-:Y:S02]  /*cb90*/  FADD.FTZ R11, R21, -UR28 ;  /* 0x8000001c150b7e21 */ /* 0x004fe40008010000 */
[----:B------:R-:W2:Y:S01]  /*cba0*/  LDL.LU R21, [R1+0x78c] ;  /* 0x00078c0001157983 */ /* 0x000ea20000300800 */
[----:B------:R-:W-:-:S03]  /*cbb0*/  FADD.FTZ R17, R18, -UR28 ;  /* 0x8000001c12117e21 */ /* 0x000fc60008010000 */
[----:B------:R-:W2:Y:S01]  /*cbc0*/  LDL.LU R18, [R1+0x774] ;  /* 0x0007740001127983 */ /* 0x000ea20000300800 */
[----:B------:R-:W-:Y:S01]  /*cbd0*/  FADD.FTZ R12, R12, R16 ;  /* 0x000000100c0c7221 */ /* 0x000fe20000010000 */
[----:B------:R-:W-:Y:S01]  /*cbe0*/  FADD.FTZ R15, R15, R2 ;  /* 0x000000020f0f7221 */ /* 0x000fe20000010000 */
[-C--:B------:R-:W-:Y:S01]  /*cbf0*/  FMUL.FTZ R16, R5, R7.reuse ;  /* 0x0000000705107220 */ /* 0x080fe20000410000 */
[----:B------:R-:W-:Y:S01]  /*cc00*/  FMUL.FTZ R17, R17, UR16 ;  /* 0x0000001011117c20 */ /* 0x000fe20008410000 */
[----:B------:R-:W2:Y:S01]  /*cc10*/  LDL.LU R2, [R1+0x558] ;  /* 0x0005580001027983 */ /* 0x000ea20000300800 */
[----:B------:R-:W-:Y:S01]  /*cc20*/  FADD.FTZ R15, R15, R41 ;  /* 0x000000290f0f7221 */ /* 0x000fe20000010000 */
[----:B------:R-:W-:Y:S01]  /*cc30*/  FADD.FTZ R12, R16, R12 ;  /* 0x0000000c100c7221 */ /* 0x000fe20000010000 */
[----:B------:R-:W-:Y:S01]  /*cc40*/  FFMA.FTZ R10, R17, R16, R10 ;  /* 0x00000010110a7223 */ /* 0x000fe2000001000a */
[----:B------:R-:W-:Y:S01]  /*cc50*/  FMUL.FTZ R16, R3, R4 ;  /* 0x0000000403107220 */ /* 0x000fe20000410000 */
[----:B------:R-:W-:Y:S01]  /*cc60*/  FMUL.FTZ R14, R14, UR16 ;  /* 0x000000100e0e7c20 */ /* 0x000fe20008410000 */
[----:B------:R-:W2:Y:S01]  /*cc70*/  LDL.LU R41, [R1+0x55c] ;  /* 0x00055c0001297983 */ /* 0x000ea20000300800 */
[----:B------:R-:W-:Y:S01]  /*cc80*/  FADD.FTZ R13, R13, R40 ;  /* 0x000000280d0d7221 */ /* 0x000fe20000010000 */
[----:B------:R-:W-:Y:S01]  /*cc90*/  FADD.FTZ R12, R12, R16 ;  /* 0x000000100c0c7221 */ /* 0x000fe20000010000 */
[----:B------:R-:W-:Y:S01]  /*cca0*/  FFMA.FTZ R10, R14, R16, R10 ;  /* 0x000000100e0a7223 */ /* 0x000fe2000001000a */
[----:B------:R-:W-:Y:S01]  /*ccb0*/  FMUL.FTZ R16, R5, R0 ;  /* 0x0000000005107220 */ /* 0x000fe20000410000 */
[----:B------:R-:W-:Y:S01]  /*ccc0*/  FMUL.FTZ R11, R11, UR16 ;  /* 0x000000100b0b7c20 */ /* 0x000fe20008410000 */
[----:B------:R-:W-:Y:S01]  /*ccd0*/  FFMA.FTZ R8, R17, R7, R8 ;  /* 0x0000000711087223 */ /* 0x000fe20000010008 */
[----:B------:R-:W2:Y:S01]  /*cce0*/  LDL.LU R40, [R1+0x564] ;  /* 0x0005640001287983 */ /* 0x000ea20000300800 */
[----:B------:R-:W-:Y:S01]  /*ccf0*/  FADD.FTZ R12, R16, R12 ;  /* 0x0000000c100c7221 */ /* 0x000fe20000010000 */
[C---:B------:R-:W-:Y:S01]  /*cd00*/  FFMA.FTZ R10, R11.reuse, R16, R10 ;  /* 0x000000100b0a7223 */ /* 0x040fe2000001000a */
[----:B------:R-:W-:Y:S01]  /*cd10*/  FFMA.FTZ R8, R11, R0, R8 ;  /* 0x000000000b087223 */ /* 0x000fe20000010008 */
[----:B------:R-:W-:Y:S01]  /*cd20*/  FADD.FTZ R15, R15, R7 ;  /* 0x000000070f0f7221 */ /* 0x000fe20000010000 */
[----:B------:R-:W-:Y:S01]  /*cd30*/  FMUL.FTZ R16, R3, R6 ;  /* 0x0000000603107220 */ /* 0x000fe20000410000 */
[----:B------:R-:W-:Y:S01]  /*cd40*/  FFMA.FTZ R9, R14, R4, R9 ;  /* 0x000000040e097223 */ /* 0x000fe20000010009 */
        /* <DEDUP_REMOVED lines=14> */
[----:B------:R-:W-:Y:S01]  /*ce30*/  FMUL.FTZ R16, R5, R2 ;  /* 0x0000000205107220 */ /* 0x000fe20000410000 */
[----:B------:R-:W-:Y:S01]  /*ce40*/  FMUL.FTZ R14, R14, UR16 ;  /* 0x000000100e0e7c20 */ /* 0x000fe20008410000 */
[----:B------:R-:W2:Y:S01]  /*ce50*/  LDL.LU R4, [R1+0x590] ;  /* 0x0005900001047983 */ /* 0x000ea20000300800 */
[----:B------:R-:W-:Y:S01]  /*ce60*/  FMUL.FTZ R11, R11, UR16 ;  /* 0x000000100b0b7c20 */ /* 0x000fe20008410000 */
[----:B------:R-:W-:Y:S01]  /*ce70*/  FADD.FTZ R12, R16, R12 ;  /* 0x0000000c100c7221 */ /* 0x000fe20000010000 */
[----:B------:R-:W-:Y:S01]  /*ce80*/  FFMA.FTZ R10, R14, R16, R10 ;  /* 0x000000100e0a7223 */ /* 0x000fe2000001000a */
[----:B------:R-:W-:Y:S01]  /*ce90*/  FMUL.FTZ R16, R3, R41 ;  /* 0x0000002903107220 */ /* 0x000fe20000410000 */
[----:B------:R-:W-:-:S02]  /*cea0*/  FADD.FTZ R13, R13, R6 ;  /* 0x000000060d0d7221 */ /* 0x000fc40000010000 */
[----:B------:R-:W2:Y:S01]  /*ceb0*/  LDL.LU R6, [R1+0x594] ;  /* 0x0005940001067983 */ /* 0x000ea20000300800 */
[----:B------:R-:W-:Y:S01]  /*cec0*/  FADD.FTZ R12, R12, R16 ;  /* 0x000000100c0c7221 */ /* 0x000fe20000010000 */
[----:B------:R-:W-:Y:S01]  /*ced0*/  FFMA.FTZ R10, R11, R16, R10 ;  /* 0x000000100b0a7223 */ /* 0x000fe2000001000a */
[----:B------:R-:W-:Y:S01]  /*cee0*/  FADD.FTZ R15, R15, R0 ;  /* 0x000000000f0f7221 */ /* 0x000fe20000010000 */
[----:B------:R-:W-:Y:S01]  /*cef0*/  FMUL.FTZ R16, R5, R40 ;  /* 0x0000002805107220 */ /* 0x000fe20000410000 */
[----:B------:R-:W-:Y:S01]  /*cf00*/  FMUL.FTZ R17, R17, UR16 ;  /* 0x0000001011117c20 */ /* 0x000fe20008410000 */
[----:B------:R-:W-:Y:S01]  /*cf10*/  FFMA.FTZ R8, R14, R2, R8 ;  /* 0x000000020e087223 */ /* 0x000fe20000010008 */
[----:B------:R-:W2:Y:S01]  /*cf20*/  LDL.LU R0, [R1+0x5a8] ;  /* 0x0005a80001007983 */ /* 0x000ea20000300800 */
[----:B------:R-:W-:Y:S01]  /*cf30*/  FADD.FTZ R12, R16, R12 ;  /* 0x0000000c100c7221 */ /* 0x000fe20000010000 */
[C---:B------:R-:W-:Y:S01]  /*cf40*/  FFMA.FTZ R10, R17.reuse, R16, R10 ;  /* 0x00000010110a7223 */ /* 0x040fe2000001000a */
[----:B------:R-:W-:Y:S01]  /*cf50*/  FFMA.FTZ R8, R17, R40, R8 ;  /* 0x0000002811087223 */ /* 0x000fe20000010008 */
[----:B------:R-:W-:Y:S01]  /*cf60*/  FMUL.FTZ R16, R3, R7 ;  /* 0x0000000703107220 */ /* 0x000fe20000410000 */
[----:B------:R-:W-:Y:S01]  /*cf70*/  FADD.FTZ R13, R13, R41 ;  /* 0x000000290d0d7221 */ /* 0x000fe20000010000 */
        /* <DEDUP_REMOVED lines=18> */
[----:B------:R-:W-:Y:S01]  /*d0a0*/  FADD.FTZ R15, R15, R40 ;  /* 0x000000280f0f7221 */ /* 0x000fe20000010000 */
[----:B------:R-:W-:Y:S01]  /*d0b0*/  FADD.FTZ R12, R16, R12 ;  /* 0x0000000c100c7221 */ /* 0x000fe20000010000 */
[----:B------:R-:W-:Y:S01]  /*d0c0*/  FFMA.FTZ R10, R11, R16, R10 ;  /* 0x000000100b0a7223 */ /* 0x000fe2000001000a */
[----:B------:R-:W-:Y:S01]  /*d0d0*/  FMUL.FTZ R17, R17, UR16 ;  /* 0x0000001011117c20 */ /* 0x000fe20008410000 */
[----:B------:R-:W-:Y:S01]  /*d0e0*/  FMUL.FTZ R16, R3, R6 ;  /* 0x0000000603107220 */ /* 0x000fe20000410000 */
[----:B------:R-:W2:Y:S01]  /*d0f0*/  LDL.LU R40, [R1+0x5d4] ;  /* 0x0005d40001287983 */ /* 0x000ea20000300800 */
[----:B------:R-:W-:Y:S01]  /*d100*/  FADD.FTZ R13, R13, R7 ;  /* 0x000000070d0d7221 */ /* 0x000fe20000010000 */
[----:B------:R-:W-:Y:S01]  /*d110*/  FMUL.FTZ R14, R14, UR16 ;  /* 0x000000100e0e7c20 */ /* 0x000fe20008410000 */
[----:B------:R-:W-:Y:S01]  /*d120*/  FADD.FTZ R12, R12, R16 ;  /* 0x000000100c0c7221 */ /* 0x000fe20000010000 */
[----:B------:R-:W-:Y:S01]  /*d130*/  FFMA.FTZ R10, R17, R16, R10 ;  /* 0x00000010110a7223 */ /* 0x000fe2000001000a */
[----:B------:R-:W-:Y:S01]  /*d140*/  FFMA.FTZ R8, R11, R4, R8 ;  /* 0x000000040b087223 */ /* 0x000fe20000010008 */
[-C--:B------:R-:W-:Y:S01]  /*d150*/  FMUL.FTZ R16, R5, R0.reuse ;  /* 0x0000000005107220 */ /* 0x080fe20000410000 */
[----:B------:R-:W2:Y:S01]  /*d160*/  LDL.LU R7, [R1+0x5f0] ;  /* 0x0005f00001077983 */ /* 0x000ea20000300800 */
[----:B------:R-:W-:Y:S01]  /*d170*/  FADD.FTZ R15, R15, R4 ;  /* 0x000000040f0f7221 */ /* 0x000fe20000010000 */
[----:B------:R-:W-:Y:S01]  /*d180*/  FFMA.FTZ R8, R14, R0, R8 ;  /* 0x000000000e087223 */ /* 0x000fe20000010008 */
[----:B------:R-:W-:Y:S01]  /*d190*/  FADD.FTZ R12, R16, R12 ;  /* 0x0000000c100c7221 */ /* 0x000fe20000010000 */
[----:B------:R-:W-:Y:S01]  /*d1a0*/  FFMA.FTZ R10, R14, R16, R10 ;  /* 0x000000100e0a7223 */ /* 0x000fe2000001000a */
[----:B------:R-:W-:Y:S01]  /*d1b0*/  FFMA.FTZ R9, R17, R6, R9 ;  /* 0x0000000611097223 */ /* 0x000fe20000010009 */
[----:B------:R-:W2:Y:S01]  /*d1c0*/  LDL.LU R4, [R1+0x600] ;  /* 0x0006000001047983 */ /* 0x000ea20000300800 */
[----:B------:R-:W-:Y:S01]  /*d1d0*/  FMUL.FTZ R16, R3, R41 ;  /* 0x0000002903107220 */ /* 0x000fe20000410000 */
[----:B---3--:R-:W-:-:S02]  /*d1e0*/  FADD.FTZ R11, R28, -UR28 ;  /* 0x8000001c1c0b7e21 */ /* 0x008fc40008010000 */
[----:B------:R-:W3:Y:S02]  /*d1f0*/  LDL.LU R28, [R1+0x848] ;  /* 0x00084800011c7983 */ /* 0x000ee40000300800 */
        /* <DEDUP_REMOVED lines=23> */
[-C--:B------:R-:W-:Y:S01]  /*d370*/  FMUL.FTZ R16, R5, R7.reuse ;  /* 0x0000000705107220 */ /* 0x080fe20000410000 */
        /* <DEDUP_REMOVED lines=30> */
[-C--:B------:R-:W-:Y:S01]  /*d560*/  FMUL.FTZ R16, R3, R41.reuse ;  /* 0x0000002903107220 */ /* 0x080fe20000410000 */
        /* <DEDUP_REMOVED lines=9> */
[C---:B------:R-:W-:Y:S01]  /*d600*/  FFMA.FTZ R8, R17.reuse, R0, R8 ;  /* 0x0000000011087223 */ /* 0x040fe20000010008 */
[----:B------:R-:W-:Y:S01]  /*d610*/  FADD.FTZ R12, R16, R12 ;  /* 0x0000000c100c7221 */ /* 0x000fe20000010000 */
[----:B------:R-:W-:Y:S01]  /*d620*/  FFMA.FTZ R10, R17, R16, R10 ;  /* 0x00000010110a7223 */ /* 0x000fe2000001000a */
[----:B------:R-:W-:Y:S01]  /*d630*/  FFMA.FTZ R9, R11, R41, R9 ;  /* 0x000000290b097223 */ /* 0x000fe20000010009 */
[----:B------:R-:W2:Y:S01]  /*d640*/  LDL.LU R6, [R1+0x684] ;  /* 0x0006840001067983 */ /* 0x000ea20000300800 */
[----:B------:R-:W-:Y:S01]  /*d650*/  FMUL.FTZ R16, R3, R40 ;  /* 0x0000002803107220 */ /* 0x000fe20000410000 */
[----:B------:R-:W-:-:S02]  /*d660*/  FADD.FTZ R13, R13, R41 ;  /* 0x000000290d0d7221 */ /* 0x000fc40000010000 */
        /* <DEDUP_REMOVED lines=10> */
[----:B------:R-:W-:Y:S01]  /*d710*/  FADD.FTZ R11, R18, -UR28 ;  /* 0x8000001c120b7e21 */ /* 0x000fe20008010000 */
[----:B------:R-:W-:-:S02]  /*d720*/  FADD.FTZ R12, R12, R16 ;  /* 0x000000100c0c7221 */ /* 0x000fc40000010000 */
[----:B------:R-:W2:Y:S01]  /*d730*/  LDL.LU R18, [R1+0x6a8] ;  /* 0x0006a80001127983 */ /* 0x000ea20000300800 */
[----:B------:R-:W-:Y:S01]  /*d740*/  FMUL.FTZ R11, R11, UR16 ;  /* 0x000000100b0b7c20 */ /* 0x000fe20008410000 */
[----:B------:R-:W-:Y:S01]  /*d750*/  FMUL.FTZ R16, R5, R2 ;  /* 0x0000000205107220 */ /* 0x000fe20000410000 */
[----:B------:R-:W-:Y:S01]  /*d760*/  FMUL.FTZ R17, R17, UR16 ;  /* 0x0000001011117c20 */ /* 0x000fe20008410000 */
[----:B------:R-:W-:Y:S02]  /*d770*/  FADD.FTZ R13, R13, R40 ;  /* 0x000000280d0d7221 */ /* 0x000fe40000010000 */
[----:B------:R-:W-:Y:S01]  /*d780*/  FADD.FTZ R12, R16, R12 ;  /* 0x0000000c100c7221 */ /* 0x000fe20000010000 */
[----:B------:R-:W-:Y:S01]  /*d790*/  FFMA.FTZ R10, R11, R16, R10 ;  /* 0x000000100b0a7223 */ /* 0x000fe2000001000a */
        /* <DEDUP_REMOVED lines=13> */
[----:B------:R-:W-:Y:S01]  /*d870*/  FMUL.FTZ R16, R3, R6 ;  /* 0x0000000603107220 */ /* 0x000fe20000410000 */
[----:B------:R-:W-:-:S02]  /*d880*/  FFMA.FTZ R9, R17, R7, R9 ;  /* 0x0000000711097223 */ /* 0x000fc40000010009 */
[----:B------:R-:W2:Y:S01]  /*d890*/  LDL.LU R7, [R1+0x6e0] ;  /* 0x0006e00001077983 */ /* 0x000ea20000300800 */
[----:B------:R-:W-:-:S03]  /*d8a0*/  FADD.FTZ R17, R41, -UR28 ;  /* 0x8000001c29117e21 */ /* 0x000fc60008010000 */
        /* <DEDUP_REMOVED lines=19> */
[----:B------:R-:W2:Y:S01]  /*d9e0*/  LDL.LU R4, [R1+0x6f4] ;  /* 0x0006f40001047983 */ /* 0x000ea20000300800 */
[----:B------:R-:W-:Y:S01]  /*d9f0*/  FMUL.FTZ R16, R3, R40 ;  /* 0x0000002803107220 */ /* 0x000fe20000410000 */
[----:B------:R-:W-:Y:S01]  /*da00*/  FADD.FTZ R13, R13, R6 ;  /* 0x000000060d0d7221 */ /* 0x000fe20000010000 */
[----:B------:R-:W-:Y:S01]  /*da10*/  FMUL.FTZ R11, R11, UR16 ;  /* 0x000000100b0b7c20 */ /* 0x000fe20008410000 */
[----:B------:R-:W-:Y:S01]  /*da20*/  FFMA.FTZ R8, R17, R18, R8 ;  /* 0x0000001211087223 */ /* 0x000fe20000010008 */
[----:B------:R-:W-:Y:S01]  /*da30*/  FADD.FTZ R12, R12, R16 ;  /* 0x000000100c0c7221 */ /* 0x000fe20000010000 */
[----:B------:R-:W-:Y:S01]  /*da40*/  FFMA.FTZ R10, R14, R16, R10 ;  /* 0x000000100e0a7223 */ /* 0x000fe2000001000a */
[----:B------:R-:W2:Y:S01]  /*da50*/  LDL.LU R6, [R1+0x704] ;  /* 0x0007040001067983 */ /* 0x000ea20000300800 */
[----:B------:R-:W-:Y:S01]  /*da60*/  FMUL.FTZ R16, R5, R0 ;  /* 0x0000000005107220 */ /* 0x000fe20000410000 */
[----:B------:R-:W-:-:S02]  /*da70*/  FADD.FTZ R15, R15, R18 ;  /* 0x000000120f0f7221 */ /* 0x000fc40000010000 */
[----:B------:R-:W2:Y:S01]  /*da80*/  LDL.LU R18, [R1+0x7c0] ;  /* 0x0007c00001127983 */ /* 0x000ea20000300800 */
[----:B------:R-:W-:Y:S01]  /*da90*/  FADD.FTZ R12, R16, R12 ;  /* 0x0000000c100c7221 */ /* 0x000fe20000010000 */
[C---:B------:R-:W-:Y:S01]  /*daa0*/  FFMA.FTZ R10, R11.reuse, R16, R10 ;  /* 0x000000100b0a7223 */ /* 0x040fe2000001000a */
[----:B------:R-:W-:Y:S01]  /*dab0*/  FFMA.FTZ R8, R11, R0, R8 ;  /* 0x000000000b087223 */ /* 0x000fe20000010008 */
[----:B------:R-:W-:Y:S01]  /*dac0*/  FFMA.FTZ R9, R14, R40, R9 ;  /* 0x000000280e097223 */ /* 0x000fe20000010009 */
[----:B------:R-:W-:Y:S01]  /*dad0*/  FMUL.FTZ R16, R3, R7 ;  /* 0x0000000703107220 */ /* 0x000fe20000410000 */
[----:B------:R-:W-:Y:S02]  /*dae0*/  FADD.FTZ R14, R41, -UR28 ;  /* 0x8000001c290e7e21 */ /* 0x000fe40008010000 */
        /* <DEDUP_REMOVED lines=28> */
[----:B------:R-:W-:Y:S01]  /*dcb0*/  FADD.FTZ R14, R18, -UR28 ;  /* 0x8000001c120e7e21 */ /* 0x000fe20008010000 */
[----:B------:R-:W-:Y:S02]  /*dcc0*/  FADD.FTZ R12, R16, R12 ;  /* 0x0000000c100c7221 */ /* 0x000fe40000010000 */
[----:B------:R-:W2:Y:S01]  /*dcd0*/  LDL.LU R18, [R1+0x7a0] ;  /* 0x0007a00001127983 */ /* 0x000ea20000300800 */
[C---:B------:R-:W-:Y:S01]  /*dce0*/  FFMA.FTZ R10, R17.reuse, R16, R10 ;  /* 0x00000010110a7223 */ /* 0x040fe2000001000a */
[----:B------:R-:W-:Y:S01]  /*dcf0*/  FFMA.FTZ R8, R17, R6, R8 ;  /* 0x0000000611087223 */ /* 0x000fe20000010008 */
[----:B------:R-:W-:Y:S01]  /*dd00*/  FADD.FTZ R15, R15, R2 ;  /* 0x000000020f0f7221 */ /* 0x000fe20000010000 */
[----:B------:R-:W-:Y:S01]  /*dd10*/  FMUL.FTZ R14, R14, UR16 ;  /* 0x000000100e0e7c20 */ /* 0x000fe20008410000 */
[----:B------:R-:W-:Y:S01]  /*dd20*/  FFMA.FTZ R9, R11, R4, R9 ;  /* 0x000000040b097223 */ /* 0x000fe20000010009 */
[----:B------:R-:W2:Y:S01]  /*dd30*/  LDL.LU R2, [R1+0x744] ;  /* 0x0007440001027983 */ /* 0x000ea20000300800 */
[----:B------:R-:W-:-:S03]  /*dd40*/  FADD.FTZ R11, R41, -UR28 ;  /* 0x8000001c290b7e21 */ /* 0x000fc60008010000 */
[----:B------:R-:W2:Y:S01]  /*dd50*/  LDL.LU R41, [R1+0x7a4] ;  /* 0x0007a40001297983 */ /* 0x000ea20000300800 */
[-C--:B---3--:R-:W-:Y:S01]  /*dd60*/  FMUL.FTZ R16, R3, R28.reuse ;  /* 0x0000001c03107220 */ /* 0x088fe20000410000 */
[C---:B------:R-:W-:Y:S01]  /*dd70*/  FFMA.FTZ R9, R14.reuse, R28, R9 ;  /* 0x0000001c0e097223 */ /* 0x040fe20000010009 */
[----:B----4-:R-:W-:Y:S02]  /*dd80*/  FADD.FTZ R17, R19, -UR28 ;  /* 0x8000001c13117e21 */ /* 0x010fe40008010000 */
[----:B------:R-:W3:Y:S01]  /*dd90*/  LDL.LU R19, [R1+0x790] ;  /* 0x0007900001137983 */ /* 0x000ee20000300800 */
[----:B------:R-:W-:Y:S01]  /*dda0*/  FFMA.FTZ R10, R14, R16, R10 ;  /* 0x000000100e0a7223 */ /* 0x000fe2000001000a */
[----:B--2---:R-:W-:Y:S02]  /*ddb0*/  FADD.FTZ R14, R21, -UR28 ;  /* 0x8000001c150e7e21 */ /* 0x004fe40008010000 */
[----:B------:R-:W2:Y:S01]  /*ddc0*/  LDL.LU R21, [R1+0x794] ;  /* 0x0007940001157983 */ /* 0x000ea20000300800 */
[----:B------:R-:W-:Y:S01]  /*ddd0*/  FADD.FTZ R12, R12, R16 ;  /* 0x000000100c0c7221 */ /* 0x000fe20000010000 */
[----:B------:R-:W-:Y:S01]  /*dde0*/  FADD.FTZ R13, R13, R4 ;  /* 0x000000040d0d7221 */ /* 0x000fe20000010000 */
[----:B------:R-:W-:Y:S01]  /*ddf0*/  FMUL.FTZ R16, R5, R40 ;  /* 0x0000002805107220 */ /* 0x000fe20000410000 */
[----:B------:R-:W-:Y:S01]  /*de00*/  FMUL.FTZ R11, R11, UR16 ;  /* 0x000000100b0b7c20 */ /* 0x000fe20008410000 */
[----:B------:R-:W4:Y:S01]  /*de10*/  LDL.LU R4, [R1+0x754] ;  /* 0x0007540001047983 */ /* 0x000f220000300800 */
[----:B------:R-:W-:Y:S01]  /*de20*/  FADD.FTZ R15, R15, R6 ;  /* 0x000000060f0f7221 */ /* 0x000fe20000010000 */
[----:B------:R-:W-:Y:S01]  /*de30*/  FADD.FTZ R12, R16, R12 ;  /* 0x0000000c100c7221 */ /* 0x000fe20000010000 */
[----:B------:R-:W-:Y:S01]  /*de40*/  FFMA.FTZ R10, R11, R16, R10 ;  /* 0x000000100b0a7223 */ /* 0x000fe2000001000a */
[----:B------:R-:W-:Y:S01]  /*de50*/  FMUL.FTZ R17, R17, UR16 ;  /* 0x0000001011117c20 */ /* 0x000fe20008410000 */
[----:B------:R-:W-:Y:S01]  /*de60*/  FMUL.FTZ R16, R3, R7 ;  /* 0x0000000703107220 */ /* 0x000fe20000410000 */
[----:B------:R-:W4:Y:S01]  /*de70*/  LDL.LU R6, [R1+0x764] ;  /* 0x0007640001067983 */ /* 0x000f220000300800 */
[----:B------:R-:W-:Y:S01]  /*de80*/  FADD.FTZ R13, R13, R28 ;  /* 0x0000001c0d0d7221 */ /* 0x000fe20000010000 */
[----:B------:R-:W-:Y:S01]  /*de90*/  FMUL.FTZ R14, R14, UR16 ;  /* 0x000000100e0e7c20 */ /* 0x000fe20008410000 */
[----:B------:R-:W-:Y:S01]  /*dea0*/  FADD.FTZ R12, R12, R16 ;  /* 0x000000100c0c7221 */ /* 0x000fe20000010000 */
[----:B------:R-:W-:Y:S01]  /*deb0*/  FFMA.FTZ R10, R17, R16, R10 ;  /* 0x00000010110a7223 */ /* 0x000fe2000001000a */
[----:B------:R-:W-:Y:S01]  /*dec0*/  FFMA.FTZ R8, R11, R40, R8 ;  /* 0x000000280b087223 */ /* 0x000fe20000010008 */
[----:B------:R-:W-:Y:S01]  /*ded0*/  FMUL.FTZ R16, R5, R0 ;  /* 0x0000000005107220 */ /* 0x000fe20000410000 */
[----:B------:R-:W4:Y:S01]  /*dee0*/  LDL.LU R28, [R1+0x770] ;  /* 0x00077000011c7983 */ /* 0x000f220000300800 */
[----:B------:R-:W-:Y:S01]  /*def0*/  FADD.FTZ R15, R15, R40 ;  /* 0x000000280f0f7221 */ /* 0x000fe20000010000 */
[----:B------:R-:W-:-:S02]  /*df00*/  FADD.FTZ R11, R18, -UR28 ;  /* 0x8000001c120b7e21 */ /* 0x000fc40008010000 */
[----:B------:R-:W4:Y:S01]  /*df10*/  LDL.LU R40, [R1+0x780] ;  /* 0x0007800001287983 */ /* 0x000f220000300800 */
[----:B------:R-:W-:Y:S01]  /*df20*/  FADD.FTZ R12, R16, R12 ;  /* 0x0000000c100c7221 */ /* 0x000fe20000010000 */
[C---:B------:R-:W-:Y:S01]  /*df30*/  FFMA.FTZ R10, R14.reuse, R16, R10 ;  /* 0x000000100e0a7223 */ /* 0x040fe2000001000a */
[----:B------:R-:W-:Y:S01]  /*df40*/  FFMA.FTZ R8, R14, R0, R8 ;  /* 0x000000000e087223 */ /* 0x000fe20000010008 */
[----:B------:R-:W-:Y:S01]  /*df50*/  FMUL.FTZ R11, R11, UR16 ;  /* 0x000000100b0b7c20 */ /* 0x000fe20008410000 */
[----:B------:R-:W-:Y:S01]  /*df60*/  FMUL.FTZ R16, R3, R2 ;  /* 0x0000000203107220 */ /* 0x000fe20000410000 */
[----:B------:R-:W-:Y:S01]  /*df70*/  FFMA.FTZ R9, R17, R7, R9 ;  /* 0x0000000711097223 */ /* 0x000fe20000010009 */
[----:B------:R-:W4:Y:S01]  /*df80*/  LDL.LU R18, [R1+0x464] ;  /* 0x0004640001127983 */ /* 0x000f220000300800 */
[----:B------:R-:W-:Y:S01]  /*df90*/  FADD.FTZ R17, R41, -UR28 ;  /* 0x8000001c29117e21 */ /* 0x000fe20008010000 */
[C---:B------:R-:W-:Y:S02]  /*dfa0*/  FFMA.FTZ R10, R11.reuse, R16, R10 ;  /* 0x000000100b0a7223 */ /* 0x040fe4000001000a */
[----:B------:R-:W4:Y:S01]  /*dfb0*/  LDL.LU R41, [R1+0x784] ;  /* 0x0007840001297983 */ /* 0x000f220000300800 */
[----:B------:R-:W-:Y:S01]  /*dfc0*/  FFMA.FTZ R9, R11, R2, R9 ;  /* 0x000000020b097223 */ /* 0x000fe20000010009 */
[----:B---3--:R-:W-:-:S02]  /*dfd0*/  FADD.FTZ R14, R19, -UR28 ;  /* 0x8000001c130e7e21 */ /* 0x008fc40008010000 */
[----:B------:R-:W3:Y:S01]  /*dfe0*/  LDL.LU R19, [R1+0x778] ;  /* 0x0007780001137983 */ /* 0x000ee20000300800 */
[----:B------:R-:W-:-:S03]  /*dff0*/  FADD.FTZ R13, R13, R7 ;  /* 0x000000070d0d7221 */ /* 0x000fc60000010000 */
[----:B------:R-:W3:Y:S01]  /*e000*/  LDL.LU R7, [R1+0x460] ;  /* 0x0004600001077983 */ /* 0x000ee20000300800 */
[----:B--2---:R-:W-:-:S03]  /*e010*/  FADD.FTZ R11, R21, -UR28 ;  /* 0x8000001c150b7e21 */ /* 0x004fc60008010000 */
[----:B------:R-:W2:Y:S01]  /*e020*/  LDL.LU R21, [R1+0x77c] ;  /* 0x00077c0001157983 */ /* 0x000ea20000300800 */
[----:B------:R-:W-:Y:S01]  /*e030*/  FADD.FTZ R12, R12, R16 ;  /* 0x000000100c0c7221 */ /* 0x000fe20000010000 */
[----:B------:R-:W-:Y:S01]  /*e040*/  FMUL.FTZ R17, R17, UR16 ;  /* 0x0000001011117c20 */ /* 0x000fe20008410000 */
[----:B----4-:R-:W-:Y:S01]  /*e050*/  FMUL.FTZ R16, R5, R4 ;  /* 0x0000000405107220 */ /* 0x010fe20000410000 */
[----:B------:R-:W-:Y:S01]  /*e060*/  FMUL.FTZ R14, R14, UR16 ;  /* 0x000000100e0e7c20 */ /* 0x000fe20008410000 */
[----:B------:R-:W-:Y:S02]  /*e070*/  FADD.FTZ R13, R13, R2 ;  /* 0x000000020d0d7221 */ /* 0x000fe40000010000 */
[----:B------:R-:W-:Y:S01]  /*e080*/  FADD.FTZ R12, R16, R12 ;  /* 0x0000000c100c7221 */ /* 0x000fe20000010000 */
[----:B------:R-:W-:Y:S01]  /*e090*/  FFMA.FTZ R10, R17, R16, R10 ;  /* 0x00000010110a7223 */ /* 0x000fe2000001000a */
        /* <DEDUP_REMOVED lines=9> */
[----:B------:R-:W-:-:S03]  /*e130*/  FADD.FTZ R17, R40, -UR28 ;  /* 0x8000001c28117e21 */ /* 0x000fc60008010000 */
[----:B------:R-:W4:Y:S01]  /*e140*/  LDL.LU R40, [R1+0x768] ;  /* 0x0007680001287983 */ /* 0x000f220000300800 */
[----:B------:R-:W-:Y:S01]  /*e150*/  FADD.FTZ R12, R16, R12 ;  /* 0x0000000c100c7221 */ /* 0x000fe20000010000 */
[C---:B------:R-:W-:Y:S01]  /*e160*/  FFMA.FTZ R10, R11.reuse, R16, R10 ;  /* 0x000000100b0a7223 */ /* 0x040fe2000001000a */
[----:B------:R-:W-:Y:S01]  /*e170*/  FFMA.FTZ R8, R11, R28, R8 ;  /* 0x0000001c0b087223 */ /* 0x000fe20000010008 */
[----:B------:R-:W-:Y:S01]  /*e180*/  FADD.FTZ R15, R15, R4 ;  /* 0x000000040f0f7221 */ /* 0x000fe20000010000 */
[----:B------:R-:W-:Y:S01]  /*e190*/  FMUL.FTZ R16, R3, R18 ;  /* 0x0000001203107220 */ /* 0x000fe20000410000 */
[----:B------:R-:W-:Y:S01]  /*e1a0*/  FMUL.FTZ R17, R17, UR16 ;  /* 0x0000001011117c20 */ /* 0x000fe20008410000 */
[----:B------:R-:W-:Y:S01]  /*e1b0*/  FFMA.FTZ R9, R14, R6, R9 ;  /* 0x000000060e097223 */ /* 0x000fe20000010009 */
[----:B------:R-:W4:Y:S01]  /*e1c0*/  LDL.LU R4, [R1+0x454] ;  /* 0x0004540001047983 */ /* 0x000f220000300800 */
[----:B------:R-:W-:Y:S01]  /*e1d0*/  FADD.FTZ R14, R41, -UR28 ;  /* 0x8000001c290e7e21 */ /* 0x000fe20008010000 */
[C---:B------:R-:W-:Y:S01]  /*e1e0*/  FFMA.FTZ R10, R17.reuse, R16, R10 ;  /* 0x00000010110a7223 */ /* 0x040fe2000001000a */
[----:B------:R-:W-:Y:S01]  /*e1f0*/  FFMA.FTZ R9, R17, R18, R9 ;  /* 0x0000001211097223 */ /* 0x000fe20000010009 */
[----:B------:R-:W4:Y:S01]  /*e200*/  LDL.LU R41, [R1+0x76c] ;  /* 0x00076c0001297983 */ /* 0x000f220000300800 */
[----:B------:R-:W-:Y:S01]  /*e210*/  FADD.FTZ R15, R15, R28 ;  /* 0x0000001c0f0f7221 */ /* 0x000fe20000010000 */
[----:B---3--:R-:W-:Y:S01]  /*e220*/  FADD.FTZ R11, R19, -UR28 ;  /* 0x8000001c130b7e21 */ /* 0x008fe20008010000 */
[----:B------:R-:W-:Y:S01]  /*e230*/  FMUL.FTZ R14, R14, UR16 ;  /* 0x000000100e0e7c20 */ /* 0x000fe20008410000 */
[----:B------:R-:W3:Y:S01]  /*e240*/  LDL.LU R19, [R1+0x758] ;  /* 0x0007580001137983 */ /* 0x000ee20000300800 */
[----:B------:R-:W-:-:S03]  /*e250*/  FADD.FTZ R12, R12, R16 ;  /* 0x000000100c0c7221 */ /* 0x000fc60000010000 */
[----:B------:R-:W3:Y:S01]  /*e260*/  LDL.LU R28, [R1+0x450] ;  /* 0x00045000011c7983 */ /* 0x000ee20000300800 */
[-C--:B------:R-:W-:Y:S01]  /*e270*/  FMUL.FTZ R16, R5, R7.reuse ;  /* 0x0000000705107220 */ /* 0x080fe20000410000 */
[----:B------:R-:W-:Y:S01]  /*e280*/  FADD.FTZ R15, R15, R7 ;  /* 0x000000070f0f7221 */ /* 0x000fe20000010000 */
[----:B------:R-:W-:Y:S02]  /*e290*/  FFMA.FTZ R8, R14, R7, R8 ;  /* 0x000000070e087223 */ /* 0x000fe40000010008 */
[----:B------:R-:W3:Y:S01]  /*e2a0*/  LDL.LU R7, [R1+0x748] ;  /* 0x0007480001077983 */ /* 0x000ee20000300800 */
[----:B------:R-:W-:-:S03]  /*e2b0*/  FADD.FTZ R13, R13, R6 ;  /* 0x000000060d0d7221 */ /* 0x000fc60000010000 */
[----:B------:R-:W3:Y:S01]  /*e2c0*/  LDL.LU R6, [R1+0x44c] ;  /* 0x00044c0001067983 */ /* 0x000ee20000300800 */
[----:B--2---:R-:W-:-:S03]  /*e2d0*/  FADD.FTZ R17, R21, -UR28 ;  /* 0x8000001c15117e21 */ /* 0x004fc60008010000 */
[----:B------:R-:W2:Y:S01]  /*e2e0*/  LDL.LU R21, [R1+0x75c] ;  /* 0x00075c0001157983 */ /* 0x000ea20000300800 */
[----:B------:R-:W-:Y:S01]  /*e2f0*/  FADD.FTZ R12, R16, R12 ;  /* 0x0000000c100c7221 */ /* 0x000fe20000010000 */
[----:B------:R-:W-:Y:S01]  /*e300*/  FFMA.FTZ R10, R14, R16, R10 ;  /* 0x000000100e0a7223 */ /* 0x000fe2000001000a */
[----:B------:R-:W-:Y:S01]  /*e310*/  FMUL.FTZ R11, R11, UR16 ;  /* 0x000000100b0b7c20 */ /* 0x000fe20008410000 */
[----:B----4-:R-:W-:Y:S01]  /*e320*/  FMUL.FTZ R16, R3, R2 ;  /* 0x0000000203107220 */ /* 0x010fe20000410000 */
[----:B------:R-:W-:Y:S01]  /*e330*/  FADD.FTZ R13, R13, R18 ;  /* 0x000000120d0d7221 */ /* 0x000fe20000010000 */
[----:B------:R-:W-:Y:S01]  /*e340*/  FMUL.FTZ R17, R17, UR16 ;  /* 0x0000001011117c20 */ /* 0x000fe20008410000 */
[----:B------:R-:W4:Y:S01]  /*e350*/  LDL.LU R18, [R1+0x448] ;  /* 0x0004480001127983 */ /* 0x000f220000300800 */
[----:B------:R-:W-:Y:S01]  /*e360*/  FADD.FTZ R12, R12, R16 ;  /* 0x000000100c0c7221 */ /* 0x000fe20000010000 */
[----:B------:R-:W-:Y:S01]  /*e370*/  FFMA.FTZ R10, R11, R16, R10 ;  /* 0x000000100b0a7223 */ /* 0x000fe2000001000a */
[-C--:B------:R-:W-:Y:S01]  /*e380*/  FMUL.FTZ R16, R5, R0.reuse ;  /* 0x0000000005107220 */ /* 0x080fe20000410000 */
[----:B------:R-:W-:Y:S01]  /*e390*/  FFMA.FTZ R8, R17, R0, R8 ;  /* 0x0000000011087223 */ /* 0x000fe20000010008 */
[----:B------:R-:W-:-:S02]  /*e3a0*/  FADD.FTZ R14, R40, -UR28 ;  /* 0x8000001c280e7e21 */ /* 0x000fc40008010000 */
[----:B------:R-:W-:Y:S01]  /*e3b0*/  FADD.FTZ R12, R16, R12 ;  /* 0x0000000c100c7221 */ /* 0x000fe20000010000 */
[----:B------:R-:W-:Y:S01]  /*e3c0*/  FFMA.FTZ R10, R17, R16, R10 ;  /* 0x00000010110a7223 */ /* 0x000fe2000001000a */
[----:B------:R-:W-:Y:S01]  /*e3d0*/  FFMA.FTZ R9, R11, R2, R9 ;  /* 0x000000020b097223 */ /* 0x000fe20000010009 */
[----:B------:R-:W-:Y:S01]  /*e3e0*/  FMUL.FTZ R14, R14, UR16 ;  /* 0x000000100e0e7c20 */ /* 0x000fe20008410000 */
[----:B------:R-:W4:Y:S01]  /*e3f0*/  LDL.LU R40, [R1+0x444] ;  /* 0x0004440001287983 */ /* 0x000f220000300800 */
[-C--:B------:R-:W-:Y:S02]  /*e400*/  FMUL.FTZ R16, R3, R4.reuse ;  /* 0x0000000403107220 */ /* 0x080fe40000410000 */
[C---:B------:R-:W-:Y:S01]  /*e410*/  FFMA.FTZ R9, R14.reuse, R4, R9 ;  /* 0x000000040e097223 */ /* 0x040fe20000010009 */
[----:B------:R-:W-:Y:S01]  /*e420*/  FADD.FTZ R11, R41, -UR28 ;  /* 0x8000001c290b7e21 */ /* 0x000fe20008010000 */
[----:B------:R-:W-:Y:S01]  /*e430*/  FFMA.FTZ R10, R14, R16, R10 ;  /* 0x000000100e0a7223 */ /* 0x000fe2000001000a */
[----:B------:R-:W4:Y:S01]  /*e440*/  LDL.LU R41, [R1+0x74c] ;  /* 0x00074c0001297983 */ /* 0x000f220000300800 */
[----:B------:R-:W-:Y:S01]  /*e450*/  FADD.FTZ R12, R12, R16 ;  /* 0x000000100c0c7221 */ /* 0x000fe20000010000 */
[----:B------:R-:W-:Y:S01]  /*e460*/  FADD.FTZ R13, R13, R2 ;  /* 0x000000020d0d7221 */ /* 0x000fe20000010000 */
[----:B---3--:R-:W-:Y:S01]  /*e470*/  FADD.FTZ R17, R19, -UR28 ;  /* 0x8000001c13117e21 */ /* 0x008fe20008010000 */
[----:B------:R-:W-:Y:S01]  /*e480*/  FMUL.FTZ R11, R11, UR16 ;  /* 0x000000100b0b7c20 */ /* 0x000fe20008410000 */
[----:B------:R-:W3:Y:S01]  /*e490*/  LDL.LU R19, [R1+0x738] ;  /* 0x0007380001137983 */ /* 0x000ee20000300800 */
[----:B------:R-:W-:-:S03]  /*e4a0*/  FMUL.FTZ R16, R5, R28 ;  /* 0x0000001c05107220 */ /* 0x000fc60000410000 */
[----:B------:R-:W3:Y:S01]  /*e4b0*/  LDL.LU R2, [R1+0x440] ;  /* 0x0004400001027983 */ /* 0x000ee20000300800 */
[C---:B------:R-:W-:Y:S01]  /*e4c0*/  FFMA.FTZ R8, R11.reuse, R28, R8 ;  /* 0x0000001c0b087223 */ /* 0x040fe20000010008 */
[----:B------:R-:W-:Y:S01]  /*e4d0*/  FFMA.FTZ R10, R11, R16, R10 ;  /* 0x000000100b0a7223 */ /* 0x000fe2000001000a */
[----:B------:R-:W-:Y:S01]  /*e4e0*/  FADD.FTZ R15, R15, R0 ;  /* 0x000000000f0f7221 */ /* 0x000fe20000010000 */
[----:B------:R-:W-:Y:S01]  /*e4f0*/  FADD.FTZ R11, R7, -UR28 ;  /* 0x8000001c070b7e21 */ /* 0x000fe20008010000 */
[----:B------:R-:W-:Y:S01]  /*e500*/  FMUL.FTZ R17, R17, UR16 ;  /* 0x0000001011117c20 */ /* 0x000fe20008410000 */
[----:B------:R-:W-:Y:S01]  /*e510*/  FADD.FTZ R13, R13, R4 ;  /* 0x000000040d0d7221 */ /* 0x000fe20000010000 */
[----:B------:R-:W3:Y:S01]  /*e520*/  LDL.LU R0, [R1+0x43c] ;  /* 0x00043c0001007983 */ /* 0x000ee20000300800 */
[----:B------:R-:W-:-:S03]  /*e530*/  FADD.FTZ R12, R16, R12 ;  /* 0x0000000c100c7221 */ /* 0x000fc60000010000 */
[----:B------:R-:W3:Y:S01]  /*e540*/  LDL.LU R7, [R1+0x728] ;  /* 0x0007280001077983 */ /* 0x000ee20000300800 */
[-C--:B------:R-:W-:Y:S01]  /*e550*/  FMUL.FTZ R16, R3, R6.reuse ;  /* 0x0000000603107220 */ /* 0x080fe20000410000 */
[----:B------:R-:W-:Y:S01]  /*e560*/  FADD.FTZ R13, R13, R6 ;  /* 0x000000060d0d7221 */ /* 0x000fe20000010000 */
[----:B------:R-:W-:Y:S01]  /*e570*/  FFMA.FTZ R9, R17, R6, R9 ;  /* 0x0000000611097223 */ /* 0x000fe20000010009 */
[----:B--2---:R-:W-:Y:S01]  /*e580*/  FADD.FTZ R14, R21, -UR28 ;  /* 0x8000001c150e7e21 */ /* 0x004fe20008010000 */
[----:B------:R-:W2:Y:S04]  /*e590*/  LDL.LU R6, [R1+0x72c] ;  /* 0x00072c0001067983 */ /* 0x000ea80000300800 */
[----:B------:R-:W2:Y:S01]  /*e5a0*/  LDL.LU R21, [R1+0x73c] ;  /* 0x00073c0001157983 */ /* 0x000ea20000300800 */
[----:B------:R-:W-:-:S03]  /*e5b0*/  FADD.FTZ R15, R15, R28 ;  /* 0x0000001c0f0f7221 */ /* 0x000fc60000010000 */
[----:B------:R-:W2:Y:S01]  /*e5c0*/  LDL.LU R28, [R1+0x438] ;  /* 0x00043800011c7983 */ /* 0x000ea20000300800 */
[----:B------:R-:W-:Y:S01]  /*e5d0*/  FADD.FTZ R12, R12, R16 ;  /* 0x000000100c0c7221 */ /* 0x000fe20000010000 */
[----:B------:R-:W-:Y:S01]  /*e5e0*/  FFMA.FTZ R10, R17, R16, R10 ;  /* 0x00000010110a7223 */ /* 0x000fe2000001000a */
[----:B----4-:R-:W-:Y:S01]  /*e5f0*/  FMUL.FTZ R16, R5, R18 ;  /* 0x0000001205107220 */ /* 0x010fe20000410000 */
[----:B------:R-:W-:Y:S01]  /*e600*/  FMUL.FTZ R14, R14, UR16 ;  /* 0x000000100e0e7c20 */ /* 0x000fe20008410000 */
[----:B------:R-:W4:Y:S01]  /*e610*/  LDL.LU R4, [R1+0x434] ;  /* 0x0004340001047983 */ /* 0x000f220000300800 */
[----:B------:R-:W-:Y:S01]  /*e620*/  FADD.FTZ R15, R15, R18 ;  /* 0x000000120f0f7221 */ /* 0x000fe20000010000 */
[----:B------:R-:W-:Y:S01]  /*e630*/  FADD.FTZ R12, R16, R12 ;  /* 0x0000000c100c7221 */ /* 0x000fe20000010000 */
[C---:B------:R-:W-:Y:S01]  /*e640*/  FFMA.FTZ R10, R14.reuse, R16, R10 ;  /* 0x000000100e0a7223 */ /* 0x040fe2000001000a */
[----:B------:R-:W-:Y:S01]  /*e650*/  FFMA.FTZ R8, R14, R18, R8 ;  /* 0x000000120e087223 */ /* 0x000fe20000010008 */
[----:B------:R-:W-:Y:S01]  /*e660*/  FMUL.FTZ R11, R11, UR16 ;  /* 0x000000100b0b7c20 */ /* 0x000fe20008410000 */
[----:B------:R-:W4:Y:S01]  /*e670*/  LDL.LU R18, [R1+0x430] ;  /* 0x0004300001127983 */ /* 0x000f220000300800 */
[----:B------:R-:W-:-:S02]  /*e680*/  FMUL.FTZ R16, R3, R40 ;  /* 0x0000002803107220 */ /* 0x000fc40000410000 */
[C---:B------:R-:W-:Y:S02]  /*e690*/  FFMA.FTZ R9, R11.reuse, R40, R9 ;  /* 0x000000280b097223 */ /* 0x040fe40000010009 */
[----:B------:R-:W-:Y:S01]  /*e6a0*/  FFMA.FTZ R10, R11, R16, R10 ;  /* 0x000000100b0a7223 */ /* 0x000fe2000001000a */
[----:B------:R-:W-:Y:S02]  /*e6b0*/  FADD.FTZ R17, R41, -UR28 ;  /* 0x8000001c29117e21 */ /* 0x000fe40008010000 */
[----:B------:R-:W4:Y:S02]  /*e6c0*/  LDL.LU R41, [R1+0x42c] ;  /* 0x00042c0001297983 */ /* 0x000f240000300800 */
[----:B------:R-:W-:Y:S01]  /*e6d0*/  FMUL.FTZ R17, R17, UR16 ;  /* 0x0000001011117c20 */ /* 0x000fe20008410000 */
[----:B------:R-:W-:Y:S01]  /*e6e0*/  FADD.FTZ R12, R12, R16 ;  /* 0x000000100c0c7221 */ /* 0x000fe20000010000 */
[----:B---3--:R-:W-:Y:S02]  /*e6f0*/  FADD.FTZ R14, R19, -UR28 ;  /* 0x8000001c130e7e21 */ /* 0x008fe40008010000 */
[----:B------:R-:W3:Y:S01]  /*e700*/  LDL.LU R19, [R1+0x718] ;  /* 0x0007180001137983 */ /* 0x000ee20000300800 */
[----:B------:R-:W-:Y:S01]  /*e710*/  FADD.FTZ R13, R13, R40 ;  /* 0x000000280d0d7221 */ /* 0x000fe20000010000 */
[-C--:B------:R-:W-:Y:S01]  /*e720*/  FMUL.FTZ R16, R5, R2.reuse ;  /* 0x0000000205107220 */ /* 0x080fe20000410000 */
[----:B------:R-:W-:Y:S01]  /*e730*/  FMUL.FTZ R14, R14, UR16 ;  /* 0x000000100e0e7c20 */ /* 0x000fe20008410000 */
[----:B------:R-:W3:Y:S01]  /*e740*/  LDL.LU R40, [R1+0x428] ;  /* 0x0004280001287983 */ /* 0x000ee20000300800 */
[----:B------:R-:W-:Y:S01]  /*e750*/  FADD.FTZ R15, R15, R2 ;  /* 0x000000020f0f7221 */ /* 0x000fe20000010000 */
[----:B------:R-:W-:-:S02]  /*e760*/  FFMA.FTZ R8, R17, R2, R8 ;  /* 0x0000000211087223 */ /* 0x000fc40000010008 */
[----:B------:R-:W3:Y:S01]  /*e770*/  LDL.LU R2, [R1+0x708] ;  /* 0x0007080001027983 */ /* 0x000ee20000300800 */
[----:B------:R-:W-:Y:S01]  /*e780*/  FADD.FTZ R12, R16, R12 ;  /* 0x0000000c100c7221 */ /* 0x000fe20000010000 */
[----:B------:R-:W-:Y:S01]  /*e790*/  FFMA.FTZ R10, R17, R16, R10 ;  /* 0x00000010110a7223 */ /* 0x000fe2000001000a */
[-C--:B------:R-:W-:Y:S01]  /*e7a0*/  FMUL.FTZ R16, R3, R0.reuse ;  /* 0x0000000003107220 */ /* 0x080fe20000410000 */
[----:B------:R-:W-:Y:S01]  /*e7b0*/  FADD.FTZ R13, R13, R0 ;  /* 0x000000000d0d7221 */ /* 0x000fe20000010000 */
[----:B------:R-:W-:Y:S01]  /*e7c0*/  FADD.FTZ R17, R7, -UR28 ;  /* 0x8000001c07117e21 */ /* 0x000fe20008010000 */
[C---:B------:R-:W-:Y:S01]  /*e7d0*/  FFMA.FTZ R9, R14.reuse, R0, R9 ;  /* 0x000000000e097223 */ /* 0x040fe20000010009 */
[----:B------:R-:W3:Y:S01]  /*e7e0*/  LDL.LU R7, [R1+0x424] ;  /* 0x0004240001077983 */ /* 0x000ee20000300800 */
[----:B------:R-:W-:-:S03]  /*e7f0*/  FFMA.FTZ R10, R14, R16, R10 ;  /* 0x000000100e0a7223 */ /* 0x000fc6000001000a */
[----:B------:R-:W3:Y:S01]  /*e800*/  LDL.LU R0, [R1+0x70c] ;  /* 0x00070c0001007983 */ /* 0x000ee20000300800 */
[----:B--2---:R-:W-:-:S03]  /*e810*/  FADD.FTZ R11, R21, -UR28 ;  /* 0x8000001c150b7e21 */ /* 0x004fc60008010000 */
[----:B------:R-:W2:Y:S01]  /*e820*/  LDL.LU R21, [R1+0x71c] ;  /* 0x00071c0001157983 */ /* 0x000ea20000300800 */
[----:B------:R-:W-:-:S03]  /*e830*/  FADD.FTZ R14, R6, -UR28 ;  /* 0x8000001c060e7e21 */ /* 0x000fc60008010000 */
[----:B------:R-:W2:Y:S01]  /*e840*/  LDL.LU R6, [R1+0x420] ;  /* 0x0004200001067983 */ /* 0x000ea20000300800 */
[----:B------:R-:W-:Y:S01]  /*e850*/  FADD.FTZ R12, R12, R16 ;  /* 0x000000100c0c7221 */ /* 0x000fe20000010000 */
[----:B------:R-:W-:Y:S01]  /*e860*/  FMUL.FTZ R16, R5, R28 ;  /* 0x0000001c05107220 */ /* 0x000fe20000410000 */
[----:B------:R-:W-:Y:S01]  /*e870*/  FMUL.FTZ R11, R11, UR16 ;  /* 0x000000100b0b7c20 */ /* 0x000fe20008410000 */
[----:B------:R-:W-:Y:S02]  /*e880*/  FMUL.FTZ R17, R17, UR16 ;  /* 0x0000001011117c20 */ /* 0x000fe40008410000 */
[----:B------:R-:W-:Y:S01]  /*e890*/  FADD.FTZ R12, R16, R12 ;  /* 0x0000000c100c7221 */ /* 0x000fe20000010000 */
[----:B------:R-:W-:Y:S01]  /*e8a0*/  FFMA.FTZ R10, R11, R16, R10 ;  /* 0x000000100b0a7223 */ /* 0x000fe2000001000a */
[----:B----4-:R-:W-:Y:S01]  /*e8b0*/  FMUL.FTZ R16, R3, R4 ;  /* 0x0000000403107220 */ /* 0x010fe20000410000 */
[----:B------:R-:W-:Y:S01]  /*e8c0*/  FMUL.FTZ R14, R14, UR16 ;  /* 0x000000100e0e7c20 */ /* 0x000fe20008410000 */
[----:B------:R-:W-:-:S02]  /*e8d0*/  FFMA.FTZ R8, R11, R28, R8 ;  /* 0x0000001c0b087223 */ /* 0x000fc40000010008 */
[----:B------:R-:W-:Y:S01]  /*e8e0*/  FADD.FTZ R12, R12, R16 ;  /* 0x000000100c0c7221 */ /* 0x000fe20000010000 */
[----:B------:R-:W-:Y:S01]  /*e8f0*/  FFMA.FTZ R10, R17, R16, R10 ;  /* 0x00000010110a7223 */ /* 0x000fe2000001000a */
[----:B------:R-:W-:Y:S01]  /*e900*/  FMUL.FTZ R16, R5, R18 ;  /* 0x0000001205107220 */ /* 0x000fe20000410000 */
[----:B------:R-:W-:-:S03]  /*e910*/  FFMA.FTZ R9, R17, R4, R9 ;  /* 0x0000000411097223 */ /* 0x000fc60000010009 */
[----:B------:R-:W-:Y:S01]  /*e920*/  FADD.FTZ R12, R16, R12 ;  /* 0x0000000c100c7221 */ /* 0x000fe20000010000 */
[C---:B------:R-:W-:Y:S01]  /*e930*/  FFMA.FTZ R10, R14.reuse, R16, R10 ;  /* 0x000000100e0a7223 */ /* 0x040fe2000001000a */
[----:B------:R-:W-:Y:S01]  /*e940*/  FFMA.FTZ R8, R14, R18, R8 ;  /* 0x000000120e087223 */ /* 0x000fe20000010008 */
[----:B------:R-:W-:-:S04]  /*e950*/  FMUL.FTZ R16, R3, R41 ;  /* 0x0000002903107220 */ /* 0x000fc80000410000 */
[----:B------:R-:W-:Y:S01]  /*e960*/  FADD.FTZ R12, R12, R16 ;  /* 0x000000100c0c7221 */ /* 0x000fe20000010000 */
[----:B---3--:R-:W-:Y:S02]  /*e970*/  FADD.FTZ R11, R19, -UR28 ;  /* 0x8000001c130b7e21 */ /* 0x008fe40008010000 */
[----:B------:R-:W3:Y:S02]  /*e980*/  LDL.LU R19, [R1+0x41c] ;  /* 0x00041c0001137983 */ /* 0x000ee40000300800 */
[----:B------:R-:W-:-:S04]  /*e990*/  FMUL.FTZ R11, R11, UR16 ;  /* 0x000000100b0b7c20 */ /* 0x000fc80008410000 */
[----:B------:R-:W-:Y:S01]  /*e9a0*/  FFMA.FTZ R10, R11, R16, R10 ;  /* 0x000000100b0a7223 */ /* 0x000fe2000001000a */
[----:B------:R-:W-:Y:S01]  /*e9b0*/  FMUL.FTZ R16, R5, R40 ;  /* 0x0000002805107220 */ /* 0x000fe20000410000 */
[----:B------:R-:W-:Y:S01]  /*e9c0*/  FADD.FTZ R14, R2, -UR28 ;  /* 0x8000001c020e7e21 */ /* 0x000fe20008010000 */
[----:B------:R-:W-:Y:S01]  /*e9d0*/  FFMA.FTZ R9, R11, R41, R9 ;  /* 0x000000290b097223 */ /* 0x000fe20000010009 */
[----:B------:R-:W-:Y:S01]  /*e9e0*/  FADD.FTZ R13, R13, R4 ;  /* 0x000000040d0d7221 */ /* 0x000fe20000010000 */
[----:B------:R-:W-:Y:S01]  /*e9f0*/  FADD.FTZ R12, R16, R12 ;  /* 0x0000000c100c7221 */ /* 0x000fe20000010000 */
[----:B------:R-:W-:Y:S01]  /*ea00*/  FMUL.FTZ R14, R14, UR16 ;  /* 0x000000100e0e7c20 */ /* 0x000fe20008410000 */
[----:B------:R-:W4:Y:S01]  /*ea10*/  LDL.LU R4, [R1+0x418] ;  /* 0x0004180001047983 */ /* 0x000f220000300800 */
[----:B------:R-:W-:-:S03]  /*ea20*/  FADD.FTZ R11, R0, -UR28 ;  /* 0x8000001c000b7e21 */ /* 0x000fc60008010000 */
[----:B------:R-:W4:Y:S01]  /*ea30*/  LDL.LU R2, [R1+0x414] ;  /* 0x0004140001027983 */ /* 0x000f220000300800 */
[----:B------:R-:W-:Y:S01]  /*ea40*/  FMUL.FTZ R11, R11, UR16 ;  /* 0x000000100b0b7c20 */ /* 0x000fe20008410000 */
[----:B--2---:R-:W-:Y:S01]  /*ea50*/  FADD.FTZ R17, R21, -UR28 ;  /* 0x8000001c15117e21 */ /* 0x004fe20008010000 */
[-C--:B------:R-:W-:Y:S01]  /*ea60*/  FFMA.FTZ R9, R14, R7.reuse, R9 ;  /* 0x000000070e097223 */ /* 0x080fe20000010009 */
[----:B------:R-:W2:Y:S02]  /*ea70*/  LDL.LU R21, [R1+0x6fc] ;  /* 0x0006fc0001157983 */ /* 0x000ea40000300800 */
[----:B------:R-:W-:Y:S02]  /*ea80*/  FMUL.FTZ R17, R17, UR16 ;  /* 0x0000001011117c20 */ /* 0x000fe40008410000 */
[----:B------:R-:W4:Y:S02]  /*ea90*/  LDL.LU R0, [R1+0x410] ;  /* 0x0004100001007983 */ /* 0x000f240000300800 */
[----:B------:R-:W-:Y:S01]  /*eaa0*/  FFMA.FTZ R10, R17, R16, R10 ;  /* 0x00000010110a7223 */ /* 0x000fe2000001000a */
[----:B------:R-:W-:Y:S01]  /*eab0*/  FMUL.FTZ R16, R3, R7 ;  /* 0x0000000703107220 */ /* 0x000fe20000410000 */
[----:B------:R-:W-:-:S02]  /*eac0*/  FFMA.FTZ R8, R17, R40, R8 ;  /* 0x0000002811087223 */ /* 0x000fc40000010008 */
[----:B------:R-:W4:Y:S01]  /*ead0*/  LDL.LU R17, [R1+0x6f8] ;  /* 0x0006f80001117983 */ /* 0x000f220000300800 */
[----:B------:R-:W-:Y:S01]  /*eae0*/  FADD.FTZ R12, R12, R16 ;  /* 0x000000100c0c7221 */ /* 0x000fe20000010000 */
[----:B------:R-:W-:Y:S01]  /*eaf0*/  FFMA.FTZ R10, R14, R16, R10 ;  /* 0x000000100e0a7223 */ /* 0x000fe2000001000a */
[-C--:B------:R-:W-:Y:S01]  /*eb00*/  FMUL.FTZ R16, R5, R6.reuse ;  /* 0x0000000605107220 */ /* 0x080fe20000410000 */
[----:B------:R-:W-:-:S03]  /*eb10*/  FFMA.FTZ R8, R11, R6, R8 ;  /* 0x000000060b087223 */ /* 0x000fc60000010008 */
[----:B------:R-:W-:Y:S02]  /*eb20*/  FFMA.FTZ R10, R11, R16, R10 ;  /* 0x000000100b0a7223 */ /* 0x000fe4000001000a */
[----:B------:R-:W4:Y:S01]  /*eb30*/  LDL.LU R11, [R1+0x6e8] ;  /* 0x0006e800010b7983 */ /* 0x000f220000300800 */
[----:B------:R-:W-:Y:S01]  /*eb40*/  FADD.FTZ R12, R16, R12 ;  /* 0x0000000c100c7221 */ /* 0x000fe20000010000 */
[----:B---3--:R-:W-:-:S04]  /*eb50*/  FMUL.FTZ R16, R3, R19 ;  /* 0x0000001303107220 */ /* 0x008fc80000410000 */
[----:B------:R-:W-:Y:S01]  /*eb60*/  FADD.FTZ R12, R12, R16 ;  /* 0x000000100c0c7221 */ /* 0x000fe20000010000 */
[----:B--2---:R-:W-:Y:S01]  /*eb70*/  FADD.FTZ R14, R21, -UR28 ;  /* 0x8000001c150e7e21 */ /* 0x004fe20008010000 */
[----:B------:R-:W-:Y:S01]  /*eb80*/  FADD.FTZ R13, R13, R41 ;  /* 0x000000290d0d7221 */ /* 0x000fe20000010000 */
[----:B------:R-:W-:Y:S01]  /*eb90*/  FADD.FTZ R15, R15, R28 ;  /* 0x0000001c0f0f7221 */ /* 0x000fe20000010000 */
[----:B------:R-:W2:Y:S01]  /*eba0*/  LDL.LU R21, [R1+0x7ac] ;  /* 0x0007ac0001157983 */ /* 0x000ea20000300800 */
[----:B----4-:R-:W-:Y:S01]  /*ebb0*/  FADD.FTZ R17, R17, -UR28 ;  /* 0x8000001c11117e21 */ /* 0x010fe20008010000 */
[----:B------:R-:W-:Y:S01]  /*ebc0*/  FMUL.FTZ R14, R14, UR16 ;  /* 0x000000100e0e7c20 */ /* 0x000fe20008410000 */
[----:B------:R-:W-:Y:S02]  /*ebd0*/  FADD.FTZ R11, R11, -UR28 ;  /* 0x8000001c0b0b7e21 */ /* 0x000fe40008010000 */
[----:B------:R-:W-:Y:S01]  /*ebe0*/  FMUL.FTZ R17, R17, UR16 ;  /* 0x0000001011117c20 */ /* 0x000fe20008410000 */
[----:B------:R-:W-:Y:S01]  /*ebf0*/  FADD.FTZ R13, R13, R7 ;  /* 0x000000070d0d7221 */ /* 0x000fe20000010000 */
[----:B------:R-:W3:Y:S02]  /*ec00*/  LDL.LU R28, [R1+0x988] ;  /* 0x00098800011c7983 */ /* 0x000ee40000300800 */
[----:B------:R-:W-:Y:S01]  /*ec10*/  FFMA.FTZ R10, R17, R16, R10 ;  /* 0x00000010110a7223 */ /* 0x000fe2000001000a */
[----:B------:R-:W-:Y:S01]  /*ec20*/  FMUL.FTZ R16, R5, R4 ;  /* 0x0000000405107220 */ /* 0x000fe20000410000 */
[----:B------:R-:W-:Y:S01]  /*ec30*/  FFMA.FTZ R9, R17, R19, R9 ;  /* 0x0000001311097223 */ /* 0x000fe20000010009 */
[----:B------:R-:W-:Y:S01]  /*ec40*/  FMUL.FTZ R11, R11, UR16 ;  /* 0x000000100b0b7c20 */ /* 0x000fe20008410000 */
[----:B------:R-:W4:Y:S01]  /*ec50*/  LDL.LU R17, [R1+0x798] ;  /* 0x0007980001117983 */ /* 0x000f220000300800 */
[----:B------:R-:W-:Y:S01]  /*ec60*/  FADD.FTZ R12, R16, R12 ;  /* 0x0000000c100c7221 */ /* 0x000fe20000010000 */
[C---:B------:R-:W-:Y:S01]  /*ec70*/  FFMA.FTZ R10, R14.reuse, R16, R10 ;  /* 0x000000100e0a7223 */ /* 0x040fe2000001000a */
[----:B------:R-:W-:Y:S01]  /*ec80*/  FMUL.FTZ R16, R3, R2 ;  /* 0x0000000203107220 */ /* 0x000fe20000410000 */
[----:B------:R-:W-:Y:S01]  /*ec90*/  FFMA.FTZ R8, R14, R4, R8 ;  /* 0x000000040e087223 */ /* 0x000fe20000010008 */
[C---:B------:R-:W-:Y:S01]  /*eca0*/  FFMA.FTZ R9, R11.reuse, R2, R9 ;  /* 0x000000020b097223 */ /* 0x040fe20000010009 */
[----:B------:R-:W2:Y:S01]  /*ecb0*/  LDL.LU R14, [R1+0x79c] ;  /* 0x00079c00010e7983 */ /* 0x000ea20000300800 */
[----:B------:R-:W-:-:S03]  /*ecc0*/  FFMA.FTZ R10, R11, R16, R10 ;  /* 0x000000100b0a7223 */ /* 0x000fc6000001000a */
[----:B------:R-:W3:Y:S01]  /*ecd0*/  LDL.LU R11, [R1+0x7a8] ;  /* 0x0007a800010b7983 */ /* 0x000ee20000300800 */
[----:B------:R-:W-:Y:S01]  /*ece0*/  FADD.FTZ R15, R15, R18 ;  /* 0x000000120f0f7221 */ /* 0x000fe20000010000 */
[----:B------:R-:W-:Y:S02]  /*ecf0*/  FADD.FTZ R13, R13, R19 ;  /* 0x000000130d0d7221 */ /* 0x000fe40000010000 */
[----:B------:R-:W3:Y:S01]  /*ed00*/  LDL.LU R19, [R1+0x7c8] ;  /* 0x0007c80001137983 */ /* 0x000ee20000300800 */
[----:B------:R-:W-:Y:S01]  /*ed10*/  FADD.FTZ R15, R15, R40 ;  /* 0x000000280f0f7221 */ /* 0x000fe20000010000 */
[----:B------:R-:W-:Y:S01]  /*ed20*/  FADD.FTZ R12, R12, R16 ;  /* 0x000000100c0c7221 */ /* 0x000fe20000010000 */
[----:B------:R-:W-:Y:S01]  /*ed30*/  FMUL.FTZ R16, R5, R0 ;  /* 0x0000000005107220 */ /* 0x000fe20000410000 */
[----:B------:R-:W-:Y:S01]  /*ed40*/  FADD.FTZ R13, R13, R2 ;  /* 0x000000020d0d7221 */ /* 0x000fe20000010000 */
[----:B------:R-:W-:Y:S01]  /*ed50*/  FADD.FTZ R15, R15, R6 ;  /* 0x000000060f0f7221 */ /* 0x000fe20000010000 */
[----:B------:R-:W3:Y:S01]  /*ed60*/  LDL.LU R18, [R1+0x984] ;  /* 0x0009840001127983 */ /* 0x000ee20000300800 */
[----:B------:R-:W-:-:S02]  /*ed70*/  FADD.FTZ R12, R16, R12 ;  /* 0x0000000c100c7221 */ /* 0x000fc40000010000 */
[----:B------:R-:W-:Y:S01]  /*ed80*/  FADD.FTZ R15, R15, R4 ;  /* 0x000000040f0f7221 */ /* 0x000fe20000010000 */
[----:B------:R-:W-:Y:S01]  /*ed90*/  FADD.FTZ R13, R13, R59 ;  /* 0x0000003b0d0d7221 */ /* 0x000fe20000010000 */
[----:B------:R0:W5:Y:S02]  /*eda0*/  LDL.LU R41, [R1+0x980] ;  /* 0x0009800001297983 */ /* 0x0001640000300800 */
[----:B------:R-:W-:Y:S02]  /*edb0*/  FADD.FTZ R15, R15, R0 ;  /* 0x000000000f0f7221 */ /* 0x000fe40000010000 */
[----:B------:R0:W5:Y:S02]  /*edc0*/  LDL.LU R40, [R1+0x97c] ;  /* 0x00097c0001287983 */ /* 0x0001640000300800 */
[----:B------:R-:W-:Y:S02]  /*edd0*/  FADD.FTZ R15, R15, R34 ;  /* 0x000000220f0f7221 */ /* 0x000fe40000010000 */
[----:B------:R0:W5:Y:S01]  /*ede0*/  LDL.LU R7, [R1+0x978] ;  /* 0x0009780001077983 */ /* 0x0001620000300800 */
[----:B----4-:R-:W-:-:S03]  /*edf0*/  FADD.FTZ R17, R17, -UR28 ;  /* 0x8000001c11117e21 */ /* 0x010fc60008010000 */
[----:B------:R0:W5:Y:S01]  /*ee00*/  LDL.LU R6, [R1+0x974] ;  /* 0x0009740001067983 */ /* 0x0001620000300800 */
[----:B------:R-:W-:-:S03]  /*ee10*/  FMUL.FTZ R17, R17, UR16 ;  /* 0x0000001011117c20 */ /* 0x000fc60008410000 */
[----:B------:R0:W5:Y:S01]  /*ee20*/  LDL.LU R4, [R1+0x970] ;  /* 0x0009700001047983 */ /* 0x0001620000300800 */
[----:B--2---:R-:W-:Y:S01]  /*ee30*/  FADD.FTZ R14, R14, -UR28 ;  /* 0x8000001c0e0e7e21 */ /* 0x004fe20008010000 */
[----:B------:R-:W-:Y:S01]  /*ee40*/  FFMA.FTZ R10, R17, R16, R10 ;  /* 0x00000010110a7223 */ /* 0x000fe2000001000a */
[----:B---3--:R-:W-:Y:S01]  /*ee50*/  FADD.FTZ R11, R11, -UR28 ;  /* 0x8000001c0b0b7e21 */ /* 0x008fe20008010000 */
[-C--:B------:R-:W-:Y:S01]  /*ee60*/  FMUL.FTZ R16, R3, R59.reuse ;  /* 0x0000003b03107220 */ /* 0x080fe20000410000 */
[----:B------:R-:W-:Y:S01]  /*ee70*/  FMUL.FTZ R14, R14, UR16 ;  /* 0x000000100e0e7c20 */ /* 0x000fe20008410000 */
[----:B------:R-:W-:Y:S01]  /*ee80*/  FFMA.FTZ R8, R17, R0, R8 ;  /* 0x0000000011087223 */ /* 0x000fe20000010008 */
[----:B------:R-:W-:Y:S01]  /*ee90*/  FMUL.FTZ R11, R11, UR16 ;  /* 0x000000100b0b7c20 */ /* 0x000fe20008410000 */
[----:B------:R-:W-:Y:S01]  /*eea0*/  FADD.FTZ R12, R12, R16 ;  /* 0x000000100c0c7221 */ /* 0x000fe20000010000 */
[C---:B------:R-:W-:Y:S01]  /*eeb0*/  FFMA.FTZ R10, R14.reuse, R16, R10 ;  /* 0x000000100e0a7223 */ /* 0x040fe2000001000a */
[-C--:B------:R-:W-:Y:S01]  /*eec0*/  FMUL.FTZ R16, R5, R34.reuse ;  /* 0x0000002205107220 */ /* 0x080fe20000410000 */
[----:B------:R-:W-:Y:S01]  /*eed0*/  FFMA.FTZ R8, R11, R34, R8 ;  /* 0x000000220b087223 */ /* 0x000fe20000010008 */
[----:B------:R-:W-:Y:S01]  /*eee0*/  FFMA.FTZ R9, R14, R59, R9 ;  /* 0x0000003b0e097223 */ /* 0x000fe20000010009 */
[----:B------:R-:W2:Y:S04]  /*eef0*/  LDL.LU R34, [R1+0x7cc] ;  /* 0x0007cc0001227983 */ /* 0x000ea80000300800 */
[----:B------:R-:W3:Y:S01]  /*ef00*/  LDL.LU R59, [R1+0x7d8] ;  /* 0x0007d800013b7983 */ /* 0x000ee20000300800 */
[----:B------:R-:W-:-:S03]  /*ef10*/  FADD.FTZ R17, R21, -UR28 ;  /* 0x8000001c15117e21 */ /* 0x000fc60008010000 */
[----:B------:R-:W4:Y:S01]  /*ef20*/  LDL.LU R21, [R1+0x7dc] ;  /* 0x0007dc0001157983 */ /* 0x000f220000300800 */
[----:B------:R-:W-:-:S03]  /*ef30*/  FADD.FTZ R14, R19, -UR28 ;  /* 0x8000001c130e7e21 */ /* 0x000fc60008010000 */
[----:B------:R-:W4:Y:S01]  /*ef40*/  LDL.LU R19, [R1+0x7f8] ;  /* 0x0007f80001137983 */ /* 0x000f220000300800 */
[----:B------:R-:W-:Y:S01]  /*ef50*/  FADD.FTZ R12, R16, R12 ;  /* 0x0000000c100c7221 */ /* 0x000fe20000010000 */
[----:B------:R-:W-:Y:S01]  /*ef60*/  FFMA.FTZ R10, R11, R16, R10 ;  /* 0x000000100b0a7223 */ /* 0x000fe2000001000a */
[-C--:B------:R-:W-:Y:S01]  /*ef70*/  FMUL.FTZ R16, R3, R35.reuse ;  /* 0x0000002303107220 */ /* 0x080fe20000410000 */
[----:B------:R-:W-:Y:S01]  /*ef80*/  FMUL.FTZ R17, R17, UR16 ;  /* 0x0000001011117c20 */ /* 0x000fe20008410000 */
[----:B------:R-:W-:Y:S01]  /*ef90*/  FADD.FTZ R13, R13, R35 ;  /* 0x000000230d0d7221 */ /* 0x000fe20000010000 */
[----:B------:R-:W-:Y:S01]  /*efa0*/  FADD.FTZ R15, R15, R36 ;  /* 0x000000240f0f7221 */ /* 0x000fe20000010000 */
[----:B------:R0:W5:Y:S01]  /*efb0*/  LDL.LU R2, [R1+0x96c] ;  /* 0x00096c0001027983 */ /* 0x0001620000300800 */
[C---:B------:R-:W-:Y:S01]  /*efc0*/  FFMA.FTZ R10, R17.reuse, R16, R10 ;  /* 0x00000010110a7223 */ /* 0x040fe2000001000a */
[----:B------:R-:W-:Y:S01]  /*efd0*/  FFMA.FTZ R9, R17, R35, R9 ;  /* 0x0000002311097223 */ /* 0x000fe20000010009 */
[----:B------:R-:W-:Y:S01]  /*efe0*/  FADD.FTZ R12, R12, R16 ;  /* 0x000000100c0c7221 */ /* 0x000fe20000010000 */
[----:B------:R-:W-:Y:S01]  /*eff0*/  FMUL.FTZ R16, R5, R36 ;  /* 0x0000002405107220 */ /* 0x000fe20000410000 */
[----:B------:R-:W-:Y:S01]  /*f000*/  FMUL.FTZ R14, R14, UR16 ;  /* 0x000000100e0e7c20 */ /* 0x000fe20008410000 */
[----:B------:R-:W4:Y:S04]  /*f010*/  LDL.LU R35, [R1+0x838] ;  /* 0x0008380001237983 */ /* 0x000f280000300800 */
[----:B------:R0:W5:Y:S01]  /*f020*/  LDL.LU R0, [R1+0x968] ;  /* 0x0009680001007983 */ /* 0x0001620000300800 */
[----:B--2---:R-:W-:-:S03]  /*f030*/  FADD.FTZ R11, R34, -UR28 ;  /* 0x8000001c220b7e21 */ /* 0x004fc60008010000 */
[----:B------:R-:W2:Y:S01]  /*f040*/  LDL.LU R34, [R1+0x7fc] ;  /* 0x0007fc0001227983 */ /* 0x000ea20000300800 */
[----:B---3--:R-:W-:-:S03]  /*f050*/  FADD.FTZ R17, R59, -UR28 ;  /* 0x8000001c3b117e21 */ /* 0x008fc60008010000 */
[----:B------:R-:W3:Y:S01]  /*f060*/  LDL.LU R59, [R1+0x808] ;  /* 0x00080800013b7983 */ /* 0x000ee20000300800 */
[----:B------:R-:W-:Y:S01]  /*f070*/  FADD.FTZ R12, R16, R12 ;  /* 0x0000000c100c7221 */ /* 0x000fe20000010000 */
[C---:B------:R-:W-:Y:S01]  /*f080*/  FFMA.FTZ R10, R14.reuse, R16, R10 ;  /* 0x000000100e0a7223 */ /* 0x040fe2000001000a */
[----:B------:R-:W-:Y:S01]  /*f090*/  FFMA.FTZ R8, R14, R36, R8 ;  /* 0x000000240e087223 */ /* 0x000fe20000010008 */
[-C--:B------:R-:W-:Y:S01]  /*f0a0*/  FMUL.FTZ R16, R3, R37.reuse ;  /* 0x0000002503107220 */ /* 0x080fe20000410000 */
[----:B------:R-:W-:Y:S01]  /*f0b0*/  FMUL.FTZ R11, R11, UR16 ;  /* 0x000000100b0b7c20 */ /* 0x000fe20008410000 */
[----:B----4-:R-:W-:Y:S01]  /*f0c0*/  FADD.FTZ R14, R21, -UR28 ;  /* 0x8000001c150e7e21 */ /* 0x010fe20008010000 */
[----:B------:R-:W-:Y:S01]  /*f0d0*/  FMUL.FTZ R17, R17, UR16 ;  /* 0x0000001011117c20 */ /* 0x000fe20008410000 */
[----:B------:R-:W4:Y:S01]  /*f0e0*/  LDL.LU R21, [R1+0x828] ;  /* 0x0008280001157983 */ /* 0x000f220000300800 */
[C---:B------:R-:W-:Y:S01]  /*f0f0*/  FFMA.FTZ R10, R11.reuse, R16, R10 ;  /* 0x000000100b0a7223 */ /* 0x040fe2000001000a */
[----:B------:R-:W-:Y:S01]  /*f100*/  FFMA.FTZ R9, R11, R37, R9 ;  /* 0x000000250b097223 */ /* 0x000fe20000010009 */
[----:B------:R-:W-:Y:S01]  /*f110*/  FADD.FTZ R11, R19, -UR28 ;  /* 0x8000001c130b7e21 */ /* 0x000fe20008010000 */
[----:B------:R-:W4:Y:S04]  /*f120*/  LDL.LU R36, [R1+0x5e0] ;  /* 0x0005e00001247983 */ /* 0x000f280000300800 */
[----:B------:R-:W4:Y:S01]  /*f130*/  LDL.LU R19, [R1+0x82c] ;  /* 0x00082c0001137983 */ /* 0x000f220000300800 */
[----:B------:R-:W-:Y:S01]  /*f140*/  FADD.FTZ R12, R12, R16 ;  /* 0x000000100c0c7221 */ /* 0x000fe20000010000 */
[-C--:B------:R-:W-:Y:S01]  /*f150*/  FMUL.FTZ R16, R5, R38.reuse ;  /* 0x0000002605107220 */ /* 0x080fe20000410000 */
[----:B------:R-:W-:Y:S01]  /*f160*/  FMUL.FTZ R14, R14, UR16 ;  /* 0x000000100e0e7c20 */ /* 0x000fe20008410000 */
[----:B------:R-:W-:-:S02]  /*f170*/  FFMA.FTZ R8, R17, R38, R8 ;  /* 0x0000002611087223 */ /* 0x000fc40000010008 */
[----:B------:R-:W-:Y:S01]  /*f180*/  FADD.FTZ R12, R16, R12 ;  /* 0x0000000c100c7221 */ /* 0x000fe20000010000 */
[----:B------:R-:W-:Y:S01]  /*f190*/  FFMA.FTZ R10, R17, R16, R10 ;  /* 0x00000010110a7223 */ /* 0x000fe2000001000a */
[-C--:B------:R-:W-:Y:S01]  /*f1a0*/  FMUL.FTZ R16, R3, R39.reuse ;  /* 0x0000002703107220 */ /* 0x080fe20000410000 */
[----:B------:R-:W-:-:S03]  /*f1b0*/  FFMA.FTZ R9, R14, R39, R9 ;  /* 0x000000270e097223 */ /* 0x000fc60000010009 */
[----:B------:R-:W-:Y:S01]  /*f1c0*/  FFMA.FTZ R10, R14, R16, R10 ;  /* 0x000000100e0a7223 */ /* 0x000fe2000001000a */
[----:B--2---:R-:W-:Y:S02]  /*f1d0*/  FADD.FTZ R17, R34, -UR28 ;  /* 0x8000001c22117e21 */ /* 0x004fe40008010000 */
[----:B------:R-:W2:Y:S01]  /*f1e0*/  LDL.LU R34, [R1+0x850] ;  /* 0x0008500001227983 */ /* 0x000ea20000300800 */
[----:B---3--:R-:W-:-:S03]  /*f1f0*/  FADD.FTZ R14, R59, -UR28 ;  /* 0x8000001c3b0e7e21 */ /* 0x008fc60008010000 */
[----:B------:R-:W3:Y:S01]  /*f200*/  LDL.LU R59, [R1+0x854] ;  /* 0x00085400013b7983 */ /* 0x000ee20000300800 */
[----:B------:R-:W-:Y:S01]  /*f210*/  FADD.FTZ R12, R12, R16 ;  /* 0x000000100c0c7221 */ /* 0x000fe20000010000 */
[----:B------:R-:W-:Y:S01]  /*f220*/  FMUL.FTZ R16, R5, R42 ;  /* 0x0000002a05107220 */ /* 0x000fe20000410000 */
[----:B------:R-:W-:Y:S01]  /*f230*/  FMUL.FTZ R11, R11, UR16 ;  /* 0x000000100b0b7c20 */ /* 0x000fe20008410000 */
[----:B------:R-:W-:Y:S02]  /*f240*/  FMUL.FTZ R17, R17, UR16 ;  /* 0x0000001011117c20 */ /* 0x000fe40008410000 */
[----:B------:R-:W-:Y:S01]  /*f250*/  FADD.FTZ R12, R16, R12 ;  /* 0x0000000c100c7221 */ /* 0x000fe20000010000 */
[C---:B------:R-:W-:Y:S01]  /*f260*/  FFMA.FTZ R10, R11.reuse, R16, R10 ;  /* 0x000000100b0a7223 */ /* 0x040fe2000001000a */
[----:B------:R-:W-:Y:S01]  /*f270*/  FFMA.FTZ R8, R11, R42, R8 ;  /* 0x0000002a0b087223 */ /* 0x000fe20000010008 */
[----:B------:R-:W-:Y:S01]  /*f280*/  FMUL.FTZ R16, R3, R43 ;  /* 0x0000002b03107220 */ /* 0x000fe20000410000 */
[----:B----4-:R-:W-:-:S02]  /*f290*/  FADD.FTZ R11, R21, -UR28 ;  /* 0x8000001c150b7e21 */ /* 0x010fc40008010000 */
[----:B------:R-:W4:Y:S01]  /*f2a0*/  LDL.LU R21, [R1+0x860] ;  /* 0x0008600001157983 */ /* 0x000f220000300800 */
[C---:B------:R-:W-:Y:S01]  /*f2b0*/  FFMA.FTZ R10, R17.reuse, R16, R10 ;  /* 0x00000010110a7223 */ /* 0x040fe2000001000a */
[----:B------:R-:W-:Y:S01]  /*f2c0*/  FFMA.FTZ R9, R17, R43, R9 ;  /* 0x0000002b11097223 */ /* 0x000fe20000010009 */
[----:B------:R-:W-:Y:S02]  /*f2d0*/  FADD.FTZ R17, R19, -UR28 ;  /* 0x8000001c13117e21 */ /* 0x000fe40008010000 */
[----:B------:R-:W4:Y:S01]  /*f2e0*/  LDL.LU R19, [R1+0x864] ;  /* 0x0008640001137983 */ /* 0x000f220000300800 */
[----:B------:R-:W-:Y:S01]  /*f2f0*/  FADD.FTZ R12, R12, R16 ;  /* 0x000000100c0c7221 */ /* 0x000fe20000010000 */
[----:B------:R-:W-:Y:S01]  /*f300*/  FMUL.FTZ R16, R5, R44 ;  /* 0x0000002c05107220 */ /* 0x000fe20000410000 */
[----:B------:R-:W-:Y:S01]  /*f310*/  FMUL.FTZ R14, R14, UR16 ;  /* 0x000000100e0e7c20 */ /* 0x000fe20008410000 */
[----:B------:R-:W-:Y:S02]  /*f320*/  FMUL.FTZ R11, R11, UR16 ;  /* 0x000000100b0b7c20 */ /* 0x000fe40008410000 */
[----:B------:R-:W-:Y:S01]  /*f330*/  FADD.FTZ R12, R16, R12 ;  /* 0x0000000c100c7221 */ /* 0x000fe20000010000 */
[C---:B------:R-:W-:Y:S01]  /*f340*/  FFMA.FTZ R10, R14.reuse, R16, R10 ;  /* 0x000000100e0a7223 */ /* 0x040fe2000001000a */
[-C--:B------:R-:W-:Y:S01]  /*f350*/  FMUL.FTZ R16, R3, R45.reuse ;  /* 0x0000002d03107220 */ /* 0x080fe20000410000 */
[----:B------:R-:W-:Y:S01]  /*f360*/  FMUL.FTZ R17, R17, UR16 ;  /* 0x0000001011117c20 */ /* 0x000fe20008410000 */
[----:B------:R-:W-:Y:S01]  /*f370*/  FFMA.FTZ R8, R14, R44, R8 ;  /* 0x0000002c0e087223 */ /* 0x000fe20000010008 */
[C---:B------:R-:W-:Y:S01]  /*f380*/  FFMA.FTZ R9, R11.reuse, R45, R9 ;  /* 0x0000002d0b097223 */ /* 0x040fe20000010009 */
        /* <DEDUP_REMOVED lines=9> */
[----:B------:R-:W-:Y:S01]  /*f420*/  FADD.FTZ R14, R35, -UR28 ;  /* 0x8000001c230e7e21 */ /* 0x000fe20008010000 */
[----:B------:R-:W-:Y:S01]  /*f430*/  FADD.FTZ R12, R16, R12 ;  /* 0x0000000c100c7221 */ /* 0x000fe20000010000 */
[-C--:B------:R-:W-:Y:S01]  /*f440*/  FMUL.FTZ R16, R3, R47.reuse ;  /* 0x0000002f03107220 */ /* 0x080fe20000410000 */
[----:B------:R-:W-:Y:S01]  /*f450*/  FMUL.FTZ R11, R11, UR16 ;  /* 0x000000100b0b7c20 */ /* 0x000fe20008410000 */
[----:B------:R-:W-:Y:S01]  /*f460*/  FMUL.FTZ R14, R14, UR16 ;  /* 0x000000100e0e7c20 */ /* 0x000fe20008410000 */
[----:B------:R-:W-:Y:S01]  /*f470*/  FMUL.FTZ R17, R17, UR16 ;  /* 0x0000001011117c20 */ /* 0x000fe20008410000 */
[----:B------:R-:W-:Y:S01]  /*f480*/  FADD.FTZ R12, R12, R16 ;  /* 0x000000100c0c7221 */ /* 0x000fe20000010000 */
[----:B------:R-:W-:Y:S01]  /*f490*/  FADD.FTZ R13, R13, R37 ;  /* 0x000000250d0d7221 */ /* 0x000fe20000010000 */
[C---:B------:R-:W-:Y:S01]  /*f4a0*/  FFMA.FTZ R10, R14.reuse, R16, R10 ;  /* 0x000000100e0a7223 */ /* 0x040fe2000001000a */
[-C--:B------:R-:W-:Y:S01]  /*f4b0*/  FMUL.FTZ R16, R5, R52.reuse ;  /* 0x0000003405107220 */ /* 0x080fe20000410000 */
[----:B------:R-:W-:Y:S01]  /*f4c0*/  FFMA.FTZ R9, R14, R47, R9 ;  /* 0x0000002f0e097223 */ /* 0x000fe20000010009 */
[----:B----4-:R-:W-:Y:S01]  /*f4d0*/  FADD.FTZ R14, R21, -UR28 ;  /* 0x8000001c150e7e21 */ /* 0x010fe20008010000 */
[C---:B------:R-:W-:Y:S01]  /*f4e0*/  FFMA.FTZ R8, R11.reuse, R52, R8 ;  /* 0x000000340b087223 */ /* 0x040fe20000010008 */
[----:B------:R-:W-:Y:S01]  /*f4f0*/  FADD.FTZ R12, R16, R12 ;  /* 0x0000000c100c7221 */ /* 0x000fe20000010000 */
[----:B------:R-:W-:Y:S01]  /*f500*/  FFMA.FTZ R10, R11, R16, R10 ;  /* 0x000000100b0a7223 */ /* 0x000fe2000001000a */
[-C--:B------:R-:W-:Y:S01]  /*f510*/  FMUL.FTZ R16, R3, R53.reuse ;  /* 0x0000003503107220 */ /* 0x080fe20000410000 */
[----:B------:R-:W-:Y:S01]  /*f520*/  FMUL.FTZ R14, R14, UR16 ;  /* 0x000000100e0e7c20 */ /* 0x000fe20008410000 */
[----:B------:R-:W-:Y:S01]  /*f530*/  FADD.FTZ R13, R13, R39 ;  /* 0x000000270d0d7221 */ /* 0x000fe20000010000 */
[C---:B------:R-:W-:Y:S01]  /*f540*/  FFMA.FTZ R9, R17.reuse, R53, R9 ;  /* 0x0000003511097223 */ /* 0x040fe20000010009 */
[----:B------:R-:W-:Y:S01]  /*f550*/  FADD.FTZ R12, R12, R16 ;  /* 0x000000100c0c7221 */ /* 0x000fe20000010000 */
[----:B------:R-:W-:Y:S01]  /*f560*/  FFMA.FTZ R10, R17, R16, R10 ;  /* 0x00000010110a7223 */ /* 0x000fe2000001000a */
[----:B------:R-:W-:Y:S01]  /*f570*/  FMUL.FTZ R16, R5, R54 ;  /* 0x0000003605107220 */ /* 0x000fe20000410000 */
[----:B------:R-:W-:Y:S01]  /*f580*/  FADD.FTZ R11, R19, -UR28 ;  /* 0x8000001c130b7e21 */ /* 0x000fe20008010000 */
[----:B------:R-:W4:Y:S02]  /*f590*/  LDL.LU R39, [R1+0x5c8] ;  /* 0x0005c80001277983 */ /* 0x000f240000300800 */
[----:B------:R-:W-:-:S02]  /*f5a0*/  FADD.FTZ R12, R16, R12 ;  /* 0x0000000c100c7221 */ /* 0x000fc40000010000 */
[----:B------:R-:W4:Y:S01]  /*f5b0*/  LDL.LU R19, [R1+0x8a8] ;  /* 0x0008a80001137983 */ /* 0x000f220000300800 */
[----:B------:R-:W-:Y:S01]  /*f5c0*/  FFMA.FTZ R10, R14, R16, R10 ;  /* 0x000000100e0a7223 */ /* 0x000fe2000001000a */
[----:B------:R-:W-:Y:S01]  /*f5d0*/  FMUL.FTZ R16, R3, R55 ;  /* 0x0000003703107220 */ /* 0x000fe20000410000 */
[----:B------:R-:W-:Y:S01]  /*f5e0*/  FMUL.FTZ R11, R11, UR16 ;  /* 0x000000100b0b7c20 */ /* 0x000fe20008410000 */
[----:B------:R-:W-:Y:S01]  /*f5f0*/  FADD.FTZ R17, R20, -UR28 ;  /* 0x8000001c14117e21 */ /* 0x000fe20008010000 */
[----:B------:R-:W4:Y:S01]  /*f600*/  LDL.LU R21, [R1+0x8ac] ;  /* 0x0008ac0001157983 */ /* 0x000f220000300800 */
[----:B------:R-:W-:Y:S01]  /*f610*/  FADD.FTZ R12, R12, R16 ;  /* 0x000000100c0c7221 */ /* 0x000fe20000010000 */
[----:B------:R-:W-:Y:S01]  /*f620*/  FFMA.FTZ R10, R11, R16, R10 ;  /* 0x000000100b0a7223 */ /* 0x000fe2000001000a */
[----:B------:R-:W-:Y:S01]  /*f630*/  FMUL.FTZ R16, R5, R56 ;  /* 0x0000003805107220 */ /* 0x000fe20000410000 */
[----:B------:R-:W-:Y:S01]  /*f640*/  FMUL.FTZ R17, R17, UR16 ;  /* 0x0000001011117c20 */ /* 0x000fe20008410000 */
[----:B------:R-:W-:Y:S01]  /*f650*/  FFMA.FTZ R8, R14, R54, R8 ;  /* 0x000000360e087223 */ /* 0x000fe20000010008 */
        /* <DEDUP_REMOVED lines=8> */
[----:B------:R-:W-:Y:S01]  /*f6e0*/  FADD.FTZ R12, R12, R16 ;  /* 0x000000100c0c7221 */ /* 0x000fe20000010000 */
[C---:B------:R-:W-:Y:S01]  /*f6f0*/  FFMA.FTZ R10, R14.reuse, R16, R10 ;  /* 0x000000100e0a7223 */ /* 0x040fe2000001000a */
[----:B------:R-:W-:Y:S01]  /*f700*/  FADD.FTZ R15, R15, R38 ;  /* 0x000000260f0f7221 */ /* 0x000fe20000010000 */
[----:B------:R-:W-:Y:S01]  /*f710*/  FMUL.FTZ R16, R5, R36 ;  /* 0x0000002405107220 */ /* 0x000fe20000410000 */
[----:B------:R-:W-:Y:S01]  /*f720*/  FMUL.FTZ R11, R11, UR16 ;  /* 0x000000100b0b7c20 */ /* 0x000fe20008410000 */
[----:B------:R-:W-:Y:S01]  /*f730*/  FFMA.FTZ R8, R17, R56, R8 ;  /* 0x0000003811087223 */ /* 0x000fe20000010008 */
[----:B------:R-:W-:Y:S01]  /*f740*/  FFMA.FTZ R9, R14, R57, R9 ;  /* 0x000000390e097223 */ /* 0x000fe20000010009 */
[----:B------:R-:W4:Y:S01]  /*f750*/  LDL.LU R38, [R1+0x5b4] ;  /* 0x0005b40001267983 */ /* 0x000f220000300800 */
[C---:B------:R-:W-:Y:S01]  /*f760*/  FFMA.FTZ R10, R11.reuse, R16, R10 ;  /* 0x000000100b0a7223 */ /* 0x040fe2000001000a */
[----:B------:R-:W-:-:S02]  /*f770*/  FFMA.FTZ R8, R11, R36, R8 ;  /* 0x000000240b087223 */ /* 0x000fc40000010008 */
[----:B------:R-:W4:Y:S01]  /*f780*/  LDL.LU R37, [R1+0x59c] ;  /* 0x00059c0001257983 */ /* 0x000f220000300800 */
[----:B--2---:R-:W-:-:S03]  /*f790*/  FADD.FTZ R14, R34, -UR28 ;  /* 0x8000001c220e7e21 */ /* 0x004fc60008010000 */
[----:B------:R-:W2:Y:S01]  /*f7a0*/  LDL.LU R34, [R1+0x8b8] ;  /* 0x0008b80001227983 */ /* 0x000ea20000300800 */
[----:B---3--:R-:W-:-:S03]  /*f7b0*/  FADD.FTZ R11, R59, -UR28 ;  /* 0x8000001c3b0b7e21 */ /* 0x008fc60008010000 */
[----:B------:R-:W3:Y:S01]  /*f7c0*/  LDL.LU R59, [R1+0x8c0] ;  /* 0x0008c000013b7983 */ /* 0x000ee20000300800 */
[----:B------:R-:W-:Y:S01]  /*f7d0*/  FADD.FTZ R13, R13, R43 ;  /* 0x0000002b0d0d7221 */ /* 0x000fe20000010000 */
[----:B------:R-:W-:-:S03]  /*f7e0*/  FADD.FTZ R15, R15, R42 ;  /* 0x0000002a0f0f7221 */ /* 0x000fc60000010000 */
[----:B------:R-:W-:Y:S01]  /*f7f0*/  FADD.FTZ R13, R13, R45 ;  /* 0x0000002d0d0d7221 */ /* 0x000fe20000010000 */
[----:B------:R-:W-:Y:S01]  /*f800*/  FADD.FTZ R15, R15, R44 ;  /* 0x0000002c0f0f7221 */ /* 0x000fe20000010000 */
[----:B------:R-:W-:Y:S02]  /*f810*/  FADD.FTZ R17, R24, -UR28 ;  /* 0x8000001c18117e21 */ /* 0x000fe40008010000 */
[----:B------:R-:W-:Y:S01]  /*f820*/  FADD.FTZ R13, R13, R47 ;  /* 0x0000002f0d0d7221 */ /* 0x000fe20000010000 */
[----:B------:R-:W-:Y:S01]  /*f830*/  FADD.FTZ R15, R15, R46 ;  /* 0x0000002e0f0f7221 */ /* 0x000fe20000010000 */
[----:B------:R-:W-:Y:S01]  /*f840*/  FADD.FTZ R12, R16, R12 ;  /* 0x0000000c100c7221 */ /* 0x000fe20000010000 */
[----:B------:R-:W-:Y:S01]  /*f850*/  FMUL.FTZ R16, R3, R58 ;  /* 0x0000003a03107220 */ /* 0x000fe20000410000 */
[----:B------:R-:W-:Y:S01]  /*f860*/  FADD.FTZ R13, R13, R53 ;  /* 0x000000350d0d7221 */ /* 0x000fe20000010000 */
[----:B------:R-:W-:Y:S01]  /*f870*/  FMUL.FTZ R17, R17, UR16 ;  /* 0x0000001011117c20 */ /* 0x000fe20008410000 */
[----:B------:R-:W-:Y:S01]  /*f880*/  FADD.FTZ R15, R15, R52 ;  /* 0x000000340f0f7221 */ /* 0x000fe20000010000 */
[----:B------:R-:W-:Y:S01]  /*f890*/  FADD.FTZ R12, R12, R16 ;  /* 0x000000100c0c7221 */ /* 0x000fe20000010000 */
[----:B------:R-:W-:Y:S01]  /*f8a0*/  FADD.FTZ R13, R13, R55 ;  /* 0x000000370d0d7221 */ /* 0x000fe20000010000 */
[C---:B------:R-:W-:Y:S01]  /*f8b0*/  FFMA.FTZ R10, R17.reuse, R16, R10 ;  /* 0x00000010110a7223 */ /* 0x040fe2000001000a */
[----:B------:R-:W-:Y:S01]  /*f8c0*/  FFMA.FTZ R9, R17, R58, R9 ;  /* 0x0000003a11097223 */ /* 0x000fe20000010009 */
[----:B------:R-:W-:Y:S01]  /*f8d0*/  FMUL.FTZ R14, R14, UR16 ;  /* 0x000000100e0e7c20 */ /* 0x000fe20008410000 */
[----:B----4-:R-:W-:Y:S01]  /*f8e0*/  FMUL.FTZ R16, R5, R39 ;  /* 0x0000002705107220 */ /* 0x010fe20000410000 */
[----:B------:R-:W-:Y:S01]  /*f8f0*/  FADD.FTZ R15, R15, R54 ;  /* 0x000000360f0f7221 */ /* 0x000fe20000010000 */
[----:B------:R-:W-:Y:S01]  /*f900*/  FADD.FTZ R13, R13, R57 ;  /* 0x000000390d0d7221 */ /* 0x000fe20000010000 */
[----:B------:R-:W-:-:S02]  /*f910*/  FADD.FTZ R17, R19, -UR28 ;  /* 0x8000001c13117e21 */ /* 0x000fc40008010000 */
[----:B------:R-:W4:Y:S01]  /*f920*/  LDL.LU R19, [R1+0x8cc] ;  /* 0x0008cc0001137983 */ /* 0x000f220000300800 */
[C---:B------:R-:W-:Y:S01]  /*f930*/  FFMA.FTZ R10, R14.reuse, R16, R10 ;  /* 0x000000100e0a7223 */ /* 0x040fe2000001000a */
[----:B------:R-:W-:Y:S01]  /*f940*/  FFMA.FTZ R8, R14, R39, R8 ;  /* 0x000000270e087223 */ /* 0x000fe20000010008 */
[----:B------:R-:W-:Y:S01]  /*f950*/  FADD.FTZ R14, R21, -UR28 ;  /* 0x8000001c150e7e21 */ /* 0x000fe20008010000 */
[----:B------:R-:W-:Y:S01]  /*f960*/  FADD.FTZ R15, R15, R56 ;  /* 0x000000380f0f7221 */ /* 0x000fe20000010000 */
[----:B------:R-:W-:Y:S01]  /*f970*/  FMUL.FTZ R11, R11, UR16 ;  /* 0x000000100b0b7c20 */ /* 0x000fe20008410000 */
[----:B------:R-:W-:Y:S01]  /*f980*/  FADD.FTZ R13, R13, R58 ;  /* 0x0000003a0d0d7221 */ /* 0x000fe20000010000 */
[----:B------:R-:W4:Y:S01]  /*f990*/  LDL.LU R21, [R1+0x8d0] ;  /* 0x0008d00001157983 */ /* 0x000f220000300800 */
[----:B------:R-:W-:Y:S01]  /*f9a0*/  FADD.FTZ R12, R16, R12 ;  /* 0x0000000c100c7221 */ /* 0x000fe20000010000 */
[----:B------:R-:W-:Y:S01]  /*f9b0*/  FADD.FTZ R15, R15, R36 ;  /* 0x000000240f0f7221 */ /* 0x000fe20000010000 */
[-C--:B------:R-:W-:Y:S01]  /*f9c0*/  FMUL.FTZ R16, R3, R35.reuse ;  /* 0x0000002303107220 */ /* 0x080fe20000410000 */
[----:B------:R-:W-:Y:S01]  /*f9d0*/  FADD.FTZ R13, R13, R35 ;  /* 0x000000230d0d7221 */ /* 0x000fe20000010000 */
[C---:B------:R-:W-:Y:S01]  /*f9e0*/  FFMA.FTZ R9, R11.reuse, R35, R9 ;  /* 0x000000230b097223 */ /* 0x040fe20000010009 */
[----:B------:R-:W4:Y:S04]  /*f9f0*/  LDL.LU R36, [R1+0x57c] ;  /* 0x00057c0001247983 */ /* 0x000f280000300800 */
[----:B------:R-:W4:Y:S01]  /*fa00*/  LDL.LU R35, [R1+0x8dc] ;  /* 0x0008dc0001237983 */ /* 0x000f220000300800 */
[----:B------:R-:W-:Y:S01]  /*fa10*/  FADD.FTZ R12, R12, R16 ;  /* 0x000000100c0c7221 */ /* 0x000fe20000010000 */
[----:B------:R-:W-:Y:S01]  /*fa20*/  FFMA.FTZ R10, R11, R16, R10 ;  /* 0x000000100b0a7223 */ /* 0x000fe2000001000a */
[----:B------:R-:W-:Y:S01]  /*fa30*/  FMUL.FTZ R17, R17, UR16 ;  /* 0x0000001011117c20 */ /* 0x000fe20008410000 */
[----:B------:R-:W-:-:S03]  /*fa40*/  FMUL.FTZ R16, R5, R38 ;  /* 0x0000002605107220 */ /* 0x000fc60000410000 */
[C---:B------:R-:W-:Y:S01]  /*fa50*/  FFMA.FTZ R8, R17.reuse, R38, R8 ;  /* 0x0000002611087223 */ /* 0x040fe20000010008 */
[----:B------:R-:W-:Y:S01]  /*fa60*/  FFMA.FTZ R10, R17, R16, R10 ;  /* 0x00000010110a7223 */ /* 0x000fe2000001000a */
[----:B--2---:R-:W-:Y:S02]  /*fa70*/  FADD.FTZ R11, R34, -UR28 ;  /* 0x8000001c220b7e21 */ /* 0x004fe40008010000 */
[----:B------:R-:W2:Y:S01]  /*fa80*/  LDL.LU R34, [R1+0x56c] ;  /* 0x00056c0001227983 */ /* 0x000ea20000300800 */
[----:B---3--:R-:W-:-:S03]  /*fa90*/  FADD.FTZ R17, R59, -UR28 ;  /* 0x8000001c3b117e21 */ /* 0x008fc60008010000 */
[----:B------:R-:W3:Y:S01]  /*faa0*/  LDL.LU R59, [R1+0x8e0] ;  /* 0x0008e000013b7983 */ /* 0x000ee20000300800 */
[----:B------:R-:W-:Y:S01]  /*fab0*/  FADD.FTZ R12, R16, R12 ;  /* 0x0000000c100c7221 */ /* 0x000fe20000010000 */
[-C--:B------:R-:W-:Y:S01]  /*fac0*/  FMUL.FTZ R16, R3, R51.reuse ;  /* 0x0000003303107220 */ /* 0x080fe20000410000 */
[----:B------:R-:W-:Y:S01]  /*fad0*/  FMUL.FTZ R14, R14, UR16 ;  /* 0x000000100e0e7c20 */ /* 0x000fe20008410000 */
[----:B------:R-:W-:Y:S02]  /*fae0*/  FMUL.FTZ R11, R11, UR16 ;  /* 0x000000100b0b7c20 */ /* 0x000fe40008410000 */
[----:B------:R-:W-:Y:S01]  /*faf0*/  FADD.FTZ R12, R12, R16 ;  /* 0x000000100c0c7221 */ /* 0x000fe20000010000 */
[C---:B------:R-:W-:Y:S01]  /*fb00*/  FFMA.FTZ R10, R14.reuse, R16, R10 ;  /* 0x000000100e0a7223 */ /* 0x040fe2000001000a */
[----:B------:R-:W-:Y:S01]  /*fb10*/  FFMA.FTZ R9, R14, R51, R9 ;  /* 0x000000330e097223 */ /* 0x000fe20000010009 */
[-C--:B------:R-:W-:Y:S01]  /*fb20*/  FMUL.FTZ R16, R5, R37.reuse ;  /* 0x0000002505107220 */ /* 0x080fe20000410000 */
[----:B------:R-:W-:Y:S01]  /*fb30*/  FADD.FTZ R15, R15, R39 ;  /* 0x000000270f0f7221 */ /* 0x000fe20000010000 */
[----:B------:R-:W-:Y:S01]  /*fb40*/  FFMA.FTZ R8, R11, R37, R8 ;  /* 0x000000250b087223 */ /* 0x000fe20000010008 */
[----:B------:R-:W-:Y:S01]  /*fb50*/  FMUL.FTZ R17, R17, UR16 ;  /* 0x0000001011117c20 */ /* 0x000fe20008410000 */
[----:B------:R-:W-:Y:S01]  /*fb60*/  FADD.FTZ R12, R16, R12 ;  /* 0x0000000c100c7221 */ /* 0x000fe20000010000 */
[----:B------:R-:W-:Y:S01]  /*fb70*/  FFMA.FTZ R10, R11, R16, R10 ;  /* 0x000000100b0a7223 */ /* 0x000fe2000001000a */
[-C--:B------:R-:W-:Y:S01]  /*fb80*/  FMUL.FTZ R16, R3, R50.reuse ;  /* 0x0000003203107220 */ /* 0x080fe20000410000 */
[----:B------:R-:W-:Y:S01]  /*fb90*/  FADD.FTZ R15, R15, R38 ;  /* 0x000000260f0f7221 */ /* 0x000fe20000010000 */
[----:B------:R-:W-:Y:S01]  /*fba0*/  FFMA.FTZ R9, R17, R50, R9 ;  /* 0x0000003211097223 */ /* 0x000fe20000010009 */
[----:B----4-:R-:W-:-:S02]  /*fbb0*/  FADD.FTZ R14, R19, -UR28 ;  /* 0x8000001c130e7e21 */ /* 0x010fc40008010000 */
[----:B------:R-:W4:Y:S04]  /*fbc0*/  LDL.LU R19, [R1+0x8f0] ;  /* 0x0008f00001137983 */ /* 0x000f280000300800 */
[----:B------:R-:W4:Y:S01]  /*fbd0*/  LDL.LU R39, [R1+0x544] ;  /* 0x0005440001277983 */ /* 0x000f220000300800 */
[----:B------:R-:W-:-:S03]  /*fbe0*/  FADD.FTZ R11, R21, -UR28 ;  /* 0x8000001c150b7e21 */ /* 0x000fc60008010000 */
[----:B------:R-:W4:Y:S01]  /*fbf0*/  LDL.LU R21, [R1+0x8f4] ;  /* 0x0008f40001157983 */ /* 0x000f220000300800 */
[----:B------:R-:W-:Y:S01]  /*fc00*/  FADD.FTZ R12, R12, R16 ;  /* 0x000000100c0c7221 */ /* 0x000fe20000010000 */
[----:B------:R-:W-:Y:S01]  /*fc10*/  FFMA.FTZ R10, R17, R16, R10 ;  /* 0x00000010110a7223 */ /* 0x000fe2000001000a */
[----:B------:R-:W-:Y:S01]  /*fc20*/  FMUL.FTZ R16, R5, R36 ;  /* 0x0000002405107220 */ /* 0x000fe20000410000 */
[----:B------:R-:W-:Y:S01]  /*fc30*/  FMUL.FTZ R14, R14, UR16 ;  /* 0x000000100e0e7c20 */ /* 0x000fe20008410000 */
[----:B------:R-:W4:Y:S01]  /*fc40*/  LDL.LU R38, [R1+0x538] ;  /* 0x0005380001267983 */ /* 0x000f220000300800 */
[----:B------:R-:W-:Y:S01]  /*fc50*/  FADD.FTZ R17, R35, -UR28 ;  /* 0x8000001c23117e21 */ /* 0x000fe20008010000 */
[----:B------:R-:W-:Y:S02]  /*fc60*/  FADD.FTZ R15, R15, R37 ;  /* 0x000000250f0f7221 */ /* 0x000fe40000010000 */
[----:B------:R-:W4:Y:S01]  /*fc70*/  LDL.LU R35, [R1+0x904] ;  /* 0x0009040001237983 */ /* 0x000f220000300800 */
[----:B------:R-:W-:Y:S01]  /*fc80*/  FADD.FTZ R12, R16, R12 ;  /* 0x0000000c100c7221 */ /* 0x000fe20000010000 */
[C---:B------:R-:W-:Y:S01]  /*fc90*/  FFMA.FTZ R10, R14.reuse, R16, R10 ;  /* 0x000000100e0a7223 */ /* 0x040fe2000001000a */
[-C--:B------:R-:W-:Y:S01]  /*fca0*/  FMUL.FTZ R16, R3, R49.reuse ;  /* 0x0000003103107220 */ /* 0x080fe20000410000 */
[----:B------:R-:W-:Y:S01]  /*fcb0*/  FMUL.FTZ R11, R11, UR16 ;  /* 0x000000100b0b7c20 */ /* 0x000fe20008410000 */
[----:B------:R-:W-:Y:S01]  /*fcc0*/  FMUL.FTZ R17, R17, UR16 ;  /* 0x0000001011117c20 */ /* 0x000fe20008410000 */
[----:B------:R-:W-:Y:S01]  /*fcd0*/  FADD.FTZ R15, R15, R36 ;  /* 0x000000240f0f7221 */ /* 0x000fe20000010000 */
[----:B------:R-:W-:Y:S01]  /*fce0*/  FFMA.FTZ R8, R14, R36, R8 ;  /* 0x000000240e087223 */ /* 0x000fe20000010008 */
[----:B------:R-:W-:Y:S01]  /*fcf0*/  FADD.FTZ R12, R12, R16 ;  /* 0x000000100c0c7221 */ /* 0x000fe20000010000 */
[C---:B------:R-:W-:Y:S01]  /*fd00*/  FFMA.FTZ R10, R11.reuse, R16, R10 ;  /* 0x000000100b0a7223 */ /* 0x040fe2000001000a */
[----:B------:R-:W-:Y:S01]  /*fd10*/  FFMA.FTZ R9, R11, R49, R9 ;  /* 0x000000310b097223 */ /* 0x000fe20000010009 */
[----:B------:R-:W4:Y:S04]  /*fd20*/  LDL.LU R37, [R1+0x574] ;  /* 0x0005740001257983 */ /* 0x000f280000300800 */
[----:B------:R-:W4:Y:S01]  /*fd30*/  LDL.LU R36, [R1+0x920] ;  /* 0x0009200001247983 */ /* 0x000f220000300800 */
[-C--:B--2---:R-:W-:Y:S01]  /*fd40*/  FMUL.FTZ R16, R5, R34.reuse ;  /* 0x0000002205107220 */ /* 0x084fe20000410000 */
[----:B------:R-:W-:Y:S01]  /*fd50*/  FADD.FTZ R15, R15, R34 ;  /* 0x000000220f0f7221 */ /* 0x000fe20000010000 */
[----:B------:R-:W-:-:S02]  /*fd60*/  FFMA.FTZ R8, R17, R34, R8 ;  /* 0x0000002211087223 */ /* 0x000fc40000010008 */
[----:B------:R-:W2:Y:S01]  /*fd70*/  LDL.LU R34, [R1+0x4bc] ;  /* 0x0004bc0001227983 */ /* 0x000ea20000300800 */
[----:B---3--:R-:W-:-:S03]  /*fd80*/  FADD.FTZ R14, R59, -UR28 ;  /* 0x8000001c3b0e7e21 */ /* 0x008fc60008010000 */
[----:B------:R-:W3:Y:S01]  /*fd90*/  LDL.LU R59, [R1+0x910] ;  /* 0x00091000013b7983 */ /* 0x000ee20000300800 */
[----:B------:R-:W-:Y:S01]  /*fda0*/  FADD.FTZ R12, R16, R12 ;  /* 0x0000000c100c7221 */ /* 0x000fe20000010000 */
[----:B------:R-:W-:Y:S01]  /*fdb0*/  FFMA.FTZ R10, R17, R16, R10 ;  /* 0x00000010110a7223 */ /* 0x000fe2000001000a */
[----:B------:R-:W-:Y:S01]  /*fdc0*/  FMUL.FTZ R16, R3, R48 ;  /* 0x0000003003107220 */ /* 0x000fe20000410000 */
[----:B------:R-:W-:-:S03]  /*fdd0*/  FMUL.FTZ R14, R14, UR16 ;  /* 0x000000100e0e7c20 */ /* 0x000fc60008410000 */
[----:B------:R-:W-:Y:S01]  /*fde0*/  FADD.FTZ R12, R12, R16 ;  /* 0x000000100c0c7221 */ /* 0x000fe20000010000 */
[C---:B------:R-:W-:Y:S01]  /*fdf0*/  FFMA.FTZ R10, R14.reuse, R16, R10 ;  /* 0x000000100e0a7223 */ /* 0x040fe2000001000a */
[----:B------:R-:W-:Y:S01]  /*fe00*/  FFMA.FTZ R9, R14, R48, R9 ;  /* 0x000000300e097223 */ /* 0x000fe20000010009 */
[----:B----4-:R-:W-:Y:S01]  /*fe10*/  FADD.FTZ R11, R19, -UR28 ;  /* 0x8000001c130b7e21 */ /* 0x010fe20008010000 */
[----:B------:R-:W-:-:S03]  /*fe20*/  FMUL.FTZ R19, R5, R39 ;  /* 0x0000002705137220 */ /* 0x000fc60000410000 */
[----:B------:R-:W-:Y:S01]  /*fe30*/  FMUL.FTZ R11, R11, UR16 ;  /* 0x000000100b0b7c20 */ /* 0x000fe20008410000 */
[----:B------:R-:W-:Y:S01]  /*fe40*/  FADD.FTZ R16, R21, -UR28 ;  /* 0x8000001c15107e21 */ /* 0x000fe20008010000 */
[----:B------:R-:W-:Y:S02]  /*fe50*/  FADD.FTZ R12, R19, R12 ;  /* 0x0000000c130c7221 */ /* 0x000fe40000010000 */
[----:B------:R-:W-:Y:S01]  /*fe60*/  FFMA.FTZ R19, R11, R19, R10 ;  /* 0x000000130b137223 */ /* 0x000fe2000001000a */
[----:B------:R-:W4:Y:S01]  /*fe70*/  LDL.LU R21, [R1+0x488] ;  /* 0x0004880001157983 */ /* 0x000f220000300800 */
[----:B------:R-:W-:Y:S01]  /*fe80*/  FMUL.FTZ R10, R16, UR16 ;  /* 0x00000010100a7c20 */ /* 0x000fe20008410000 */
[----:B------:R-:W-:Y:S01]  /*fe90*/  FMUL.FTZ R17, R3, R38 ;  /* 0x0000002603117220 */ /* 0x000fe20000410000 */
[----:B------:R-:W-:Y:S02]  /*fea0*/  FADD.FTZ R16, R35, -UR28 ;  /* 0x8000001c23107e21 */ /* 0x000fe40008010000 */
[----:B------:R-:W4:Y:S01]  /*feb0*/  LDL.LU R35, [R1+0x4cc] ;  /* 0x0004cc0001237983 */ /* 0x000f220000300800 */
[----:B------:R-:W-:Y:S01]  /*fec0*/  FADD.FTZ R14, R12, R17 ;  /* 0x000000110c0e7221 */ /* 0x000fe20000010000 */
[----:B------:R-:W-:Y:S01]  /*fed0*/  FFMA.FTZ R19, R10, R17, R19 ;  /* 0x000000110a137223 */ /* 0x000fe20000010013 */
[----:B------:R-:W-:Y:S01]  /*fee0*/  FMUL.FTZ R17, R5, R33 ;  /* 0x0000002105117220 */ /* 0x000fe20000410000 */
[----:B------:R-:W-:Y:S01]  /*fef0*/  FMUL.FTZ R12, R16, UR16 ;  /* 0x00000010100c7c20 */ /* 0x000fe20008410000 */
[----:B------:R-:W-:-:S03]  /*ff00*/  FFMA.FTZ R11, R11, R39, R8 ;  /* 0x000000270b0b7223 */ /* 0x000fc60000010008 */
[C---:B------:R-:W-:Y:S01]  /*ff10*/  FFMA.FTZ R19, R12.reuse, R17, R19 ;  /* 0x000000110c137223 */ /* 0x040fe20000010013 */
[----:B------:R-:W-:Y:S01]  /*ff20*/  FFMA.FTZ R11, R12, R33, R11 ;  /* 0x000000210c0b7223 */ /* 0x000fe2000001000b */
[----:B--2---:R-:W-:Y:S02]  /*ff30*/  FADD.FTZ R12, R34, -UR28 ;  /* 0x8000001c220c7e21 */ /* 0x004fe40008010000 */
[----:B------:R-:W2:Y:S01]  /*ff40*/  LDL.LU R34, [R1+0x90c] ;  /* 0x00090c0001227983 */ /* 0x000ea20000300800 */
[----:B---3--:R-:W-:-:S03]  /*ff50*/  FADD.FTZ R8, R59, -UR28 ;  /* 0x8000001c3b087e21 */ /* 0x008fc60008010000 */
[----:B------:R-:W3:Y:S01]  /*ff60*/  LDL.LU R59, [R1+0x4c8] ;  /* 0x0004c800013b7983 */ /* 0x000ee20000300800 */
[----:B------:R-:W-:Y:S01]  /*ff70*/  FADD.FTZ R13, R13, R51 ;  /* 0x000000330d0d7221 */ /* 0x000fe20000010000 */
[----:B------:R-:W-:Y:S01]  /*ff80*/  FADD.FTZ R14, R17, R14 ;  /* 0x0000000e110e7221 */ /* 0x000fe20000010000 */
[----:B------:R-:W-:Y:S02]  /*ff90*/  FMUL.FTZ R17, R3, R37 ;  /* 0x0000002503117220 */ /* 0x000fe40000410000 */
[----:B------:R-:W-:Y:S01]  /*ffa0*/  FADD.FTZ R13, R13, R50 ;  /* 0x000000320d0d7221 */ /* 0x000fe20000010000 */
[----:B------:R-:W-:Y:S01]  /*ffb0*/  FMUL.FTZ R8, R8, UR16 ;  /* 0x0000001008087c20 */ /* 0x000fe20008410000 */
[----:B------:R-:W-:Y:S01]  /*ffc0*/  FFMA.FTZ R9, R10, R38, R9 ;  /* 0x000000260a097223 */ /* 0x000fe20000010009 */
[----:B------:R-:W-:Y:S01]  /*ffd0*/  FADD.FTZ R10, R36, -UR28 ;  /* 0x8000001c240a7e21 */ /* 0x000fe20008010000 */
[----:B------:R-:W-:Y:S01]  /*ffe0*/  FADD.FTZ R13, R13, R49 ;  /* 0x000000310d0d7221 */ /* 0x000fe20000010000 */
        /* <DEDUP_REMOVED lines=8> */
[----:B------:R-:W3:Y:S01]  /*10070*/  LDL.LU R39, [R1+0x918] ;  /* 0x0009180001277983 */ /* 0x000ee20000300800 */
[----:B------:R-:W-:Y:S01]  /*10080*/  FADD.FTZ R13, R13, R38 ;  /* 0x000000260d0d7221 */ /* 0x000fe20000010000 */
[----:B------:R-:W-:Y:S01]  /*10090*/  FMUL.FTZ R12, R12, UR16 ;  /* 0x000000100c0c7c20 */ /* 0x000fe20008410000 */
[----:B------:R-:W-:Y:S01]  /*100a0*/  FFMA.FTZ R9, R8, R37, R9 ;  /* 0x0000002508097223 */ /* 0x000fe20000010009 */
[----:B------:R-:W3:Y:S01]  /*100b0*/  LDL.LU R36, [R1+0x4ac] ;  /* 0x0004ac0001247983 */ /* 0x000ee20000300800 */
[----:B------:R-:W-:Y:S01]  /*100c0*/  FADD.FTZ R13, R13, R37 ;  /* 0x000000250d0d7221 */ /* 0x000fe20000010000 */
[----:B------:R-:W-:-:S02]  /*100d0*/  FFMA.FTZ R11, R10, R29, R11 ;  /* 0x0000001d0a0b7223 */ /* 0x000fc4000001000b */
[----:B------:R-:W3:Y:S01]  /*100e0*/  LDL.LU R37, [R1+0x928] ;  /* 0x0009280001257983 */ /* 0x000ee20000300800 */
[----:B------:R-:W-:-:S03]  /*100f0*/  FADD.FTZ R15, R15, R33 ;  /* 0x000000210f0f7221 */ /* 0x000fc60000010000 */
[----:B------:R-:W3:Y:S01]  /*10100*/  LDL.LU R38, [R1+0x5cc] ;  /* 0x0005cc0001267983 */ /* 0x000ee20000300800 */
[----:B----4-:R-:W-:-:S04]  /*10110*/  FMUL.FTZ R17, R3, R21 ;  /* 0x0000001503117220 */ /* 0x010fc80000410000 */
[----:B------:R-:W-:Y:S01]  /*10120*/  FADD.FTZ R14, R14, R17 ;  /* 0x000000110e0e7221 */ /* 0x000fe20000010000 */
[----:B------:R-:W-:Y:S01]  /*10130*/  FFMA.FTZ R19, R12, R17, R19 ;  /* 0x000000110c137223 */ /* 0x000fe20000010013 */
[----:B------:R-:W-:Y:S01]  /*10140*/  FADD.FTZ R8, R35, -UR28 ;  /* 0x8000001c23087e21 */ /* 0x000fe20008010000 */
[----:B------:R-:W-:Y:S01]  /*10150*/  FMUL.FTZ R17, R5, R32 ;  /* 0x0000002005117220 */ /* 0x000fe20000410000 */
[----:B------:R-:W4:Y:S02]  /*10160*/  LDL.LU R35, [R1+0x930] ;  /* 0x0009300001237983 */ /* 0x000f240000300800 */
[----:B------:R-:W-:-:S04]  /*10170*/  FMUL.FTZ R8, R8, UR16 ;  /* 0x0000001008087c20 */ /* 0x000fc80008410000 */
[C---:B------:R-:W-:Y:S01]  /*10180*/  FFMA.FTZ R19, R8.reuse, R17, R19 ;  /* 0x0000001108137223 */ /* 0x040fe20000010013 */
        /* <DEDUP_REMOVED lines=15> */
[----:B------:R-:W-:-:S02]  /*10280*/  FADD.FTZ R15, R15, R29 ;  /* 0x0000001d0f0f7221 */ /* 0x000fc40000010000 */
[----:B------:R-:W-:Y:S01]  /*10290*/  FADD.FTZ R21, R12, R21 ;  /* 0x000000150c157221 */ /* 0x000fe20000010000 */
[----:B------:R-:W-:Y:S01]  /*102a0*/  FFMA.FTZ R14, R17, R12, R14 ;  /* 0x0000000c110e7223 */ /* 0x000fe2000001000e */
[----:B------:R-:W-:Y:S01]  /*102b0*/  FMUL.FTZ R12, R11, UR16 ;  /* 0x000000100b0c7c20 */ /* 0x000fe20008410000 */
[----:B------:R-:W-:Y:S01]  /*102c0*/  FADD.FTZ R10, R15, R32 ;  /* 0x000000200f0a7221 */ /* 0x000fe20000010000 */
[----:B------:R-:W-:Y:S02]  /*102d0*/  FADD.FTZ R11, R39, -UR28 ;  /* 0x8000001c270b7e21 */ /* 0x000fe40008010000 */
[----:B------:R-:W3:Y:S01]  /*102e0*/  LDL.LU R39, [R1+0x93c] ;  /* 0x00093c0001277983 */ /* 0x000ee20000300800 */
[----:B------:R-:W-:Y:S01]  /*102f0*/  FMUL.FTZ R15, R3, R36 ;  /* 0x00000024030f7220 */ /* 0x000fe20000410000 */
[----:B------:R-:W-:Y:S01]  /*10300*/  FADD.FTZ R13, R13, R60 ;  /* 0x0000003c0d0d7221 */ /* 0x000fe20000010000 */
[----:B------:R-:W-:Y:S02]  /*10310*/  FFMA.FTZ R9, R16, R60, R9 ;  /* 0x0000003c10097223 */ /* 0x000fe40000010009 */
[----:B------:R-:W-:Y:S01]  /*10320*/  FADD.FTZ R21, R21, R15 ;  /* 0x0000000f15157221 */ /* 0x000fe20000010000 */
[C---:B------:R-:W-:Y:S01]  /*10330*/  FFMA.FTZ R16, R12.reuse, R15, R14 ;  /* 0x0000000f0c107223 */ /* 0x040fe2000001000e */
[----:B------:R-:W-:Y:S01]  /*10340*/  FADD.FTZ R15, R37, -UR28 ;  /* 0x8000001c250f7e21 */ /* 0x000fe20008010000 */
[----:B------:R-:W-:Y:S01]  /*10350*/  FMUL.FTZ R14, R5, R25 ;  /* 0x00000019050e7220 */ /* 0x000fe20000410000 */
[----:B------:R-:W3:Y:S01]  /*10360*/  LDL.LU R37, [R1+0x944] ;  /* 0x0009440001257983 */ /* 0x000ee20000300800 */
[----:B------:R-:W-:Y:S01]  /*10370*/  FMUL.FTZ R11, R11, UR16 ;  /* 0x000000100b0b7c20 */ /* 0x000fe20008410000 */
[----:B------:R-:W-:Y:S01]  /*10380*/  FFMA.FTZ R8, R17, R61, R8 ;  /* 0x0000003d11087223 */ /* 0x000fe20000010008 */
[----:B------:R-:W-:Y:S01]  /*10390*/  FADD.FTZ R13, R13, R36 ;  /* 0x000000240d0d7221 */ /* 0x000fe20000010000 */
[----:B------:R-:W-:-:S02]  /*103a0*/  FFMA.FTZ R9, R12, R36, R9 ;  /* 0x000000240c097223 */ /* 0x000fc40000010009 */
[----:B------:R-:W3:Y:S01]  /*103b0*/  LDL.LU R36, [R1+0x948] ;  /* 0x0009480001247983 */ /* 0x000ee20000300800 */
[C---:B------:R-:W-:Y:S01]  /*103c0*/  FFMA.FTZ R16, R11.reuse, R14, R16 ;  /* 0x0000000e0b107223 */ /* 0x040fe20000010010 */
[----:B------:R-:W-:Y:S01]  /*103d0*/  FFMA.FTZ R8, R11, R25, R8 ;  /* 0x000000190b087223 */ /* 0x000fe20000010008 */
[----:B------:R-:W-:Y:S01]  /*103e0*/  FMUL.FTZ R15, R15, UR16 ;  /* 0x000000100f0f7c20 */ /* 0x000fe20008410000 */
[----:B----4-:R-:W-:Y:S02]  /*103f0*/  FADD.FTZ R12, R35, -UR28 ;  /* 0x8000001c230c7e21 */ /* 0x010fe40008010000 */
[----:B------:R-:W4:Y:S01]  /*10400*/  LDL.LU R35, [R1+0x5f8] ;  /* 0x0005f80001237983 */ /* 0x000f220000300800 */
[----:B------:R-:W-:Y:S01]  /*10410*/  FADD.FTZ R21, R14, R21 ;  /* 0x000000150e157221 */ /* 0x000fe20000010000 */
[----:B--2---:R-:W-:Y:S02]  /*10420*/  FADD.FTZ R11, R34, -UR28 ;  /* 0x8000001c220b7e21 */ /* 0x004fe40008010000 */
[----:B------:R-:W2:Y:S01]  /*10430*/  LDL.LU R34, [R1+0x608] ;  /* 0x0006080001227983 */ /* 0x000ea20000300800 */
[-C--:B---3--:R-:W-:Y:S01]  /*10440*/  FMUL.FTZ R14, R3, R59.reuse ;  /* 0x0000003b030e7220 */ /* 0x088fe20000410000 */
[----:B------:R-:W-:Y:S01]  /*10450*/  FADD.FTZ R13, R13, R59 ;  /* 0x0000003b0d0d7221 */ /* 0x000fe20000010000 */
[----:B------:R-:W-:-:S02]  /*10460*/  FFMA.FTZ R9, R15, R59, R9 ;  /* 0x0000003b0f097223 */ /* 0x000fc40000010009 */
[----:B------:R-:W3:Y:S01]  /*10470*/  LDL.LU R59, [R1+0x614] ;  /* 0x00061400013b7983 */ /* 0x000ee20000300800 */
[----:B------:R-:W-:Y:S01]  /*10480*/  FADD.FTZ R21, R21, R14 ;  /* 0x0000000e15157221 */ /* 0x000fe20000010000 */
[----:B------:R-:W-:Y:S01]  /*10490*/  FFMA.FTZ R16, R15, R14, R16 ;  /* 0x0000000e0f107223 */ /* 0x000fe20000010010 */
[----:B------:R-:W-:Y:S01]  /*104a0*/  FMUL.FTZ R14, R5, R31 ;  /* 0x0000001f050e7220 */ /* 0x000fe20000410000 */
[----:B------:R-:W-:Y:S01]  /*104b0*/  FMUL.FTZ R17, R12, UR16 ;  /* 0x000000100c117c20 */ /* 0x000fe20008410000 */
[----:B------:R-:W-:Y:S01]  /*104c0*/  FMUL.FTZ R12, R11, UR16 ;  /* 0x000000100b0c7c20 */ /* 0x000fe20008410000 */
        /* <DEDUP_REMOVED lines=15> */
[----:B------:R-:W-:Y:S01]  /*105c0*/  FFMA.FTZ R9, R12, R38, R9 ;  /* 0x000000260c097223 */ /* 0x000fe20000010009 */
[----:B------:R-:W-:Y:S01]  /*105d0*/  FADD.FTZ R10, R10, R25 ;  /* 0x000000190a0a7221 */ /* 0x000fe20000010000 */
[----:B------:R-:W-:Y:S01]  /*105e0*/  FADD.FTZ R12, R37, -UR28 ;  /* 0x8000001c250c7e21 */ /* 0x000fe20008010000 */
[----:B------:R-:W-:Y:S01]  /*105f0*/  FFMA.FTZ R8, R11, R30, R8 ;  /* 0x0000001e0b087223 */ /* 0x000fe20000010008 */
[----:B------:R-:W-:Y:S01]  /*10600*/  FADD.FTZ R21, R21, R14 ;  /* 0x0000000e15157221 */ /* 0x000fe20000010000 */
[----:B------:R-:W-:Y:S01]  /*10610*/  FFMA.FTZ R16, R15, R14, R16 ;  /* 0x0000000e0f107223 */ /* 0x000fe20000010010 */
[----:B------:R-:W-:Y:S01]  /*10620*/  FADD.FTZ R10, R10, R31 ;  /* 0x0000001f0a0a7221 */ /* 0x000fe20000010000 */
[----:B------:R-:W-:Y:S01]  /*10630*/  FADD.FTZ R11, R36, -UR28 ;  /* 0x8000001c240b7e21 */ /* 0x000fe20008010000 */
[----:B------:R-:W-:Y:S01]  /*10640*/  FMUL.FTZ R17, R12, UR16 ;  /* 0x000000100c117c20 */ /* 0x000fe20008410000 */
[----:B------:R-:W-:-:S02]  /*10650*/  FADD.FTZ R13, R13, R38 ;  /* 0x000000260d0d7221 */ /* 0x000fc40000010000 */
[----:B------:R-:W-:Y:S01]  /*10660*/  FMUL.FTZ R12, R11, UR16 ;  /* 0x000000100b0c7c20 */ /* 0x000fe20008410000 */
[----:B------:R-:W-:Y:S01]  /*10670*/  FADD.FTZ R11, R18, -UR28 ;  /* 0x8000001c120b7e21 */ /* 0x000fe20008010000 */
[----:B----4-:R-:W-:Y:S01]  /*10680*/  FMUL.FTZ R14, R5, R35 ;  /* 0x00000023050e7220 */ /* 0x010fe20000410000 */
[----:B------:R-:W-:-:S03]  /*10690*/  FADD.FTZ R10, R10, R30 ;  /* 0x0000001e0a0a7221 */ /* 0x000fc60000010000 */
[----:B------:R-:W-:Y:S01]  /*106a0*/  FADD.FTZ R21, R14, R21 ;  /* 0x000000150e157221 */ /* 0x000fe20000010000 */
[----:B------:R-:W-:Y:S01]  /*106b0*/  FFMA.FTZ R16, R17, R14, R16 ;  /* 0x0000000e11107223 */ /* 0x000fe20000010010 */
[----:B------:R-:W-:Y:S01]  /*106c0*/  FFMA.FTZ R9, R15, R28, R9 ;  /* 0x0000001c0f097223 */ /* 0x000fe20000010009 */
[----:B------:R-:W-:Y:S01]  /*106d0*/  FMUL.FTZ R14, R11, UR16 ;  /* 0x000000100b0e7c20 */ /* 0x000fe20008410000 */
[----:B------:R-:W-:Y:S01]  /*106e0*/  FADD.FTZ R13, R13, R28 ;  /* 0x0000001c0d0d7221 */ /* 0x000fe20000010000 */
[----:B------:R-:W-:Y:S01]  /*106f0*/  FADD.FTZ R11, R10, R35 ;  /* 0x000000230a0b7221 */ /* 0x000fe20000010000 */
[----:B------:R-:W-:Y:S01]  /*10700*/  FFMA.FTZ R17, R17, R35, R8 ;  /* 0x0000002311117223 */ /* 0x000fe20000010008 */
[----:B--2---:R-:W-:-:S04]  /*10710*/  FMUL.FTZ R19, R3, R34 ;  /* 0x0000002203137220 */ /* 0x004fc80000410000 */
[----:B------:R-:W-:Y:S01]  /*10720*/  FADD.FTZ R18, R21, R19 ;  /* 0x0000001315127221 */ /* 0x000fe20000010000 */
[C---:B------:R-:W-:Y:S01]  /*10730*/  FFMA.FTZ R19, R12.reuse, R19, R16 ;  /* 0x000000130c137223 */ /* 0x040fe20000010010 */
[----:B---3--:R-:W-:Y:S01]  /*10740*/  FMUL.FTZ R15, R5, R59 ;  /* 0x0000003b050f7220 */ /* 0x008fe20000410000 */
[----:B------:R-:W-:Y:S01]  /*10750*/  FFMA.FTZ R8, R12, R34, R9 ;  /* 0x000000220c087223 */ /* 0x000fe20000010009 */
[----:B------:R-:W-:Y:S01]  /*10760*/  FADD.FTZ R10, R13, R34 ;  /* 0x000000220d0a7221 */ /* 0x000fe20000010000 */
[----:B------:R-:W-:Y:S01]  /*10770*/  FADD.FTZ R11, R11, R59 ;  /* 0x0000003b0b0b7221 */ /* 0x000fe20000010000 */
[----:B------:R-:W-:Y:S01]  /*10780*/  FADD.FTZ R16, R15, R18 ;  /* 0x000000120f107221 */ /* 0x000fe20000010000 */
[C---:B------:R-:W-:Y:S01]  /*10790*/  FFMA.FTZ R15, R14.reuse, R15, R19 ;  /* 0x0000000f0e0f7223 */ /* 0x040fe20000010013 */
[----:B------:R-:W-:Y:S01]  /*107a0*/  FFMA.FTZ R9, R14, R59, R17 ;  /* 0x0000003b0e097223 */ /* 0x000fe20000010011 */
[----:B0-----:R-:W-:Y:S06]  /*107b0*/  BRA `(.L_x_1583) ;  /* 0x000000a8006c7947 */ /* 0x001fec0003800000 */
.L_x_1582:
        /* <DEDUP_REMOVED lines=8> */
[----:B------:R1:W-:Y:S04]  /*10840*/  STL [R1+0x96c], R6 ;  /* 0x00096c0601007387 */ /* 0x0003e80000100800 */
[----:B------:R-:W4:Y:S04]  /*10850*/  LDL.LU R15, [R1+0x478] ;  /* 0x00047800010f7983 */ /* 0x000f280000300800 */
[----:B------:R-:W4:Y:S04]  /*10860*/  LDL.LU R21, [R1+0x4b0] ;  /* 0x0004b00001157983 */ /* 0x000f280000300800 */
[----:B------:R-:W-:Y:S04]  /*10870*/  STL [R1+0x970], R7 ;  /* 0x0009700701007387 */ /* 0x000fe80000100800 */
[----:B------:R-:W-:Y:S04]  /*10880*/  STL [R1+0x978], R41 ;  /* 0x0009782901007387 */ /* 0x000fe80000100800 */
[----:B------:R-:W-:Y:S01]  /*10890*/  STL [R1+0x974], R40 ;  /* 0x0009742801007387 */ /* 0x000fe20000100800 */
[----:B--2---:R-:W-:-:S03]  /*108a0*/  FADD.FTZ R8, R18, -UR28 ;  /* 0x8000001c12087e21 */ /* 0x004fc60008010000 */
[----:B------:R-:W2:Y:S01]  /*108b0*/  LDL.LU R18, [R1+0x5ac] ;  /* 0x0005ac0001127983 */ /* 0x000ea20000300800 */
[----:B------:R-:W-:-:S04]  /*108c0*/  FMUL.FTZ R8, R8, UR16 ;  /* 0x0000001008087c20 */ /* 0x000fc80008410000 */
[----:B------:R-:W-:-:S04]  /*108d0*/  FFMA.FTZ R10, R3, R8, R0 ;  /* 0x00000008030a7223 */ /* 0x000fc80000010000 */
[----:B------:R-:W-:-:S06]  /*108e0*/  FMUL.FTZ R9, R10, -1.4426950216293334961 ;  /* 0xbfb8aa3b0a097820 */ /* 0x000fcc0000410000 */
[----:B------:R-:W0:Y:S02]  /*108f0*/  MUFU.EX2 R9, R9 ;  /* 0x0000000900097308 */ /* 0x000e240000000800 */
[----:B0-----:R-:W-:-:S04]  /*10900*/  FADD.FTZ R9, R9, 1 ;  /* 0x3f80000009097421 */ /* 0x001fc80000010000 */
[----:B------:R3:W4:Y:S02]  /*10910*/  MUFU.RCP R11, R9 ;  /* 0x00000009000b7308 */ /* 0x0007240000001000 */
[----:B---3--:R-:W-:Y:S02]  /*10920*/  FADD.FTZ R9, R14, -UR28 ;  /* 0x8000001c0e097e21 */ /* 0x008fe40008010000 */
[----:B------:R-:W3:Y:S02]  /*10930*/  LDL.LU R14, [R1+0x474] ;  /* 0x00047400010e7983 */ /* 0x000ee40000300800 */
[----:B------:R-:W-:Y:S01]  /*10940*/  FMUL.FTZ R4, R9, UR16 ;  /* 0x0000001009047c20 */ /* 0x000fe20008410000 */
[C---:B----4-:R-:W-:Y:S01]  /*10950*/  FMUL.FTZ R12, R11.reuse, R12 ;  /* 0x0000000c0b0c7220 */ /* 0x050fe20000410000 */
[----:B------:R-:W-:Y:S02]  /*10960*/  FADD.FTZ R11, -R11, 1 ;  /* 0x3f8000000b0b7421 */ /* 0x000fe40000010100 */
[----:B------:R-:W-:-:S02]  /*10970*/  FFMA.FTZ R9, R5, R4, R2 ;  /* 0x0000000405097223 */ /* 0x000fc40000010002 */
[----:B------:R-:W-:Y:S02]  /*10980*/  FFMA.FTZ R10, R10, R11, 1 ;  /* 0x3f8000000a0a7423 */ /* 0x000fe4000001000b */
[----:B------:R-:W-:-:S06]  /*10990*/  FMUL.FTZ R11, R9, -1.4426950216293334961 ;  /* 0xbfb8aa3b090b7820 */ /* 0x000fcc0000410000 */
[----:B------:R-:W0:Y:S02]  /*109a0*/  MUFU.EX2 R11, R11 ;  /* 0x0000000b000b7308 */ /* 0x000e240000000800 */
[----:B0-----:R-:W-:-:S06]  /*109b0*/  FADD.FTZ R11, R11, 1 ;  /* 0x3f8000000b0b7421 */ /* 0x001fcc0000010000 */
[----:B------:R-:W0:Y:S01]  /*109c0*/  MUFU.RCP R11, R11 ;  /* 0x0000000b000b7308 */ /* 0x000e220000001000 */
[----:B------:R-:W-:-:S04]  /*109d0*/  FMUL.FTZ R10, R12, R10 ;  /* 0x0000000a0c0a7220 */ /* 0x000fc80000410000 */
[----:B------:R-:W-:Y:S01]  /*109e0*/  FMUL.FTZ R12, R3, R10 ;  /* 0x0000000a030c7220 */ /* 0x000fe20000410000 */
[C---:B0-----:R-:W-:Y:S01]  /*109f0*/  FMUL.FTZ R13, R11.reuse, R13 ;  /* 0x0000000d0b0d7220 */ /* 0x041fe20000410000 */
[----:B------:R-:W-:-:S04]  /*10a00*/  FADD.FTZ R11, -R11, 1 ;  /* 0x3f8000000b0b7421 */ /* 0x000fc80000010100 */
[----:B------:R-:W-:-:S04]  /*10a10*/  FFMA.FTZ R11, R9, R11, 1 ;  /* 0x3f800000090b7423 */ /* 0x000fc8000001000b */
[----:B-1----:R-:W-:Y:S01]  /*10a20*/  FMUL.FTZ R6, R13, R11 ;  /* 0x0000000b0d067220 */ /* 0x002fe20000410000 */
[----:B------:R-:W-:Y:S01]  /*10a30*/  FADD.FTZ R11, R17, -UR28 ;  /* 0x8000001c110b7e21 */ /* 0x000fe20008010000 */
[----:B------:R-:W-:Y:S01]  /*10a40*/  FFMA.FTZ R9, R8, R12, RZ ;  /* 0x0000000c08097223 */ /* 0x000fe200000100ff */
[----:B------:R-:W-:Y:S01]  /*10a50*/  FADD.FTZ R12, RZ, R12 ;  /* 0x0000000cff0c7221 */ /* 0x000fe20000010000 */
[----:B------:R-:W-:Y:S01]  /*10a60*/  FMUL.FTZ R13, R5, R6 ;  /* 0x00000006050d7220 */ /* 0x000fe20000410000 */
[----:B------:R-:W-:Y:S01]  /*10a70*/  FMUL.FTZ R11, R11, UR16 ;  /* 0x000000100b0b7c20 */ /* 0x000fe20008410000 */
[----:B------:R0:W-:Y:S02]  /*10a80*/  STL [R1+0x940], R4 ;  /* 0x0009400401007387 */ /* 0x0001e40000100800 */
[----:B------:R-:W-:Y:S02]  /*10a90*/  FFMA.FTZ R9, R4, R13, R9 ;  /* 0x0000000d04097223 */ /* 0x000fe40000010009 */
[----:B------:R-:W4:Y:S01]  /*10aa0*/  LDL.LU R17, [R1+0x5f4] ;  /* 0x0005f40001117983 */ /* 0x000f220000300800 */
[----:B0-----:R-:W-:Y:S01]  /*10ab0*/  FADD.FTZ R4, R13, R12 ;  /* 0x0000000c0d047221 */ /* 0x001fe20000010000 */
[----:B------:R-:W-:-:S04]  /*10ac0*/  FFMA.FTZ R12, R3, R11, R0 ;  /* 0x0000000b030c7223 */ /* 0x000fc80000010000 */
[----:B------:R-:W-:-:S06]  /*10ad0*/  FMUL.FTZ R13, R12, -1.4426950216293334961 ;  /* 0xbfb8aa3b0c0d7820 */ /* 0x000fcc0000410000 */
[----:B------:R-:W0:Y:S02]  /*10ae0*/  MUFU.EX2 R13, R13 ;  /* 0x0000000d000d7308 */ /* 0x000e240000000800 */
[----:B0-----:R-:W-:-:S06]  /*10af0*/  FADD.FTZ R13, R13, 1 ;  /* 0x3f8000000d0d7421 */ /* 0x001fcc0000010000 */
[----:B------:R-:W3:Y:S01]  /*10b00*/  MUFU.RCP R13, R13 ;  /* 0x0000000d000d7308 */ /* 0x000ee20000001000 */
[----:B------:R-:W-:Y:S01]  /*10b10*/  FFMA.FTZ R8, R8, R10, RZ ;  /* 0x0000000a08087223 */ /* 0x000fe200000100ff */
[----:B------:R-:W-:Y:S01]  /*10b20*/  FADD.FTZ R10, RZ, R10 ;  /* 0x0000000aff0a7221 */ /* 0x000fe20000010000 */
[----:B------:R0:W-:Y:S04]  /*10b30*/  STL [R1+0x95c], R4 ;  /* 0x00095c0401007387 */ /* 0x0001e80000100800 */
[----:B------:R1:W-:Y:S01]  /*10b40*/  STL [R1+0x678], R6 ;  /* 0x0006780601007387 */ /* 0x0003e20000100800 */
[C---:B---3--:R-:W-:Y:S01]  /*10b50*/  FMUL.FTZ R14, R13.reuse, R14 ;  /* 0x0000000e0d0e7220 */ /* 0x048fe20000410000 */
[----:B------:R-:W-:-:S04]  /*10b60*/  FADD.FTZ R13, -R13, 1 ;  /* 0x3f8000000d0d7421 */ /* 0x000fc80000010100 */
[----:B------:R-:W-:-:S04]  /*10b70*/  FFMA.FTZ R13, R12, R13, 1 ;  /* 0x3f8000000c0d7423 */ /* 0x000fc8000001000d */
[----:B------:R-:W-:Y:S01]  /*10b80*/  FMUL.FTZ R13, R14, R13 ;  /* 0x0000000d0e0d7220 */ /* 0x000fe20000410000 */
[----:B--2---:R-:W-:Y:S02]  /*10b90*/  FADD.FTZ R12, R18, -UR28 ;  /* 0x8000001c120c7e21 */ /* 0x004fe40008010000 */
[----:B------:R-:W2:Y:S01]  /*10ba0*/  LDL.LU R18, [R1+0x604] ;  /* 0x0006040001127983 */ /* 0x000ea20000300800 */
[----:B0-----:R-:W-:Y:S01]  /*10bb0*/  FADD.FTZ R4, R10, R13 ;  /* 0x0000000d0a047221 */ /* 0x001fe20000010000 */
[----:B-1----:R-:W-:-:S04]  /*10bc0*/  FMUL.FTZ R6, R3, R13 ;  /* 0x0000000d03067220 */ /* 0x002fc80000410000 */
[----:B------:R0:W-:Y:S01]  /*10bd0*/  STL [R1+0x958], R4 ;  /* 0x0009580401007387 */ /* 0x0001e20000100800 */
[----:B------:R-:W-:-:S03]  /*10be0*/  FFMA.FTZ R7, R11, R13, R8 ;  /* 0x0000000d0b077223 */ /* 0x000fc60000010008 */
[----:B------:R1:W-:Y:S01]  /*10bf0*/  STL [R1+0x8a0], R6 ;  /* 0x0008a00601007387 */ /* 0x0003e20000100800 */
[----:B0-----:R-:W-:-:S04]  /*10c00*/  FMUL.FTZ R4, R12, UR16 ;  /* 0x000000100c047c20 */ /* 0x001fc80008410000 */
[----:B------:R-:W-:Y:S01]  /*10c10*/  FFMA.FTZ R8, R5, R4, R2 ;  /* 0x0000000405087223 */ /* 0x000fe20000010002 */
[----:B-1----:R-:W-:-:S03]  /*10c20*/  FFMA.FTZ R6, R11, R6, R9 ;  /* 0x000000060b067223 */ /* 0x002fc60000010009 */
[----:B------:R-:W-:-:S06]  /*10c30*/  FMUL.FTZ R9, R8, -1.4426950216293334961 ;  /* 0xbfb8aa3b08097820 */ /* 0x000fcc0000410000 */
[----:B------:R-:W0:Y:S02]  /*10c40*/  MUFU.EX2 R9, R9 ;  /* 0x0000000900097308 */ /* 0x000e240000000800 */
[----:B0-----:R-:W-:-:S06]  /*10c50*/  FADD.FTZ R9, R9, 1 ;  /* 0x3f80000009097421 */ /* 0x001fcc0000010000 */
[----:B------:R-:W0:Y:S01]  /*10c60*/  MUFU.RCP R9, R9 ;  /* 0x0000000900097308 */ /* 0x000e220000001000 */
[----:B------:R-:W-:Y:S02]  /*10c70*/  FADD.FTZ R11, R19, -UR28 ;  /* 0x8000001c130b7e21 */ /* 0x000fe40008010000 */
[----:B------:R-:W3:Y:S01]  /*10c80*/  LDL.LU R19, [R1+0x630] ;  /* 0x0006300001137983 */ /* 0x000ee20000300800 */
[----:B0-----:R-:W-:-:S03]  /*10c90*/  FMUL.FTZ R10, R9, R16 ;  /* 0x00000010090a7220 */ /* 0x001fc60000410000 */
[----:B------:R-:W3:Y:S01]  /*10ca0*/  LDL.LU R16, [R1+0x498] ;  /* 0x0004980001107983 */ /* 0x000ee20000300800 */
[----:B------:R-:W-:-:S03]  /*10cb0*/  FADD.FTZ R9, -R9, 1 ;  /* 0x3f80000009097421 */ /* 0x000fc60000010100 */
[----:B------:R0:W-:Y:S01]  /*10cc0*/  STL [R1+0x92c], R4 ;  /* 0x00092c0401007387 */ /* 0x0001e20000100800 */
[----:B------:R-:W-:-:S03]  /*10cd0*/  FFMA.FTZ R9, R8, R9, 1 ;  /* 0x3f80000008097423 */ /* 0x000fc60000010009 */
[----:B------:R1:W-:Y:S01]  /*10ce0*/  STL [R1+0x950], R6 ;  /* 0x0009500601007387 */ /* 0x0003e20000100800 */
[----:B0-----:R-:W-:-:S04]  /*10cf0*/  FMUL.FTZ R4, R11, UR16 ;  /* 0x000000100b047c20 */ /* 0x001fc80008410000 */
[----:B------:R-:W-:Y:S01]  /*10d00*/  FFMA.FTZ R8, R3, R4, R0 ;  /* 0x0000000403087223 */ /* 0x000fe20000010000 */
[----:B-1----:R-:W-:-:S03]  /*10d10*/  FMUL.FTZ R6, R10, R9 ;  /* 0x000000090a067220 */ /* 0x002fc60000410000 */
[----:B------:R-:W-:-:S06]  /*10d20*/  FMUL.FTZ R9, R8, -1.4426950216293334961 ;  /* 0xbfb8aa3b08097820 */ /* 0x000fcc0000410000 */
[----:B------:R-:W0:Y:S02]  /*10d30*/  MUFU.EX2 R9, R9 ;  /* 0x0000000900097308 */ /* 0x000e240000000800 */
[----:B0-----:R-:W-:-:S06]  /*10d40*/  FADD.FTZ R9, R9, 1 ;  /* 0x3f80000009097421 */ /* 0x001fcc0000010000 */
[----:B------:R-:W0:Y:S01]  /*10d50*/  MUFU.RCP R9, R9 ;  /* 0x0000000900097308 */ /* 0x000e220000001000 */
[----:B----4-:R-:W-:Y:S02]  /*10d60*/  FADD.FTZ R11, R17, -UR28 ;  /* 0x8000001c110b7e21 */ /* 0x010fe40008010000 */
[----:B------:R-:W4:Y:S04]  /*10d70*/  LDL.LU R17, [R1+0x648] ;  /* 0x0006480001117983 */ /* 0x000f280000300800 */
[----:B------:R1:W-:Y:S01]  /*10d80*/  STL [R1+0x924], R4 ;  /* 0x0009240401007387 */ /* 0x0003e20000100800 */
[C---:B0-----:R-:W-:Y:S01]  /*10d90*/  FMUL.FTZ R10, R9.reuse, R15 ;  /* 0x0000000f090a7220 */ /* 0x041fe20000410000 */
[----:B------:R-:W-:Y:S02]  /*10da0*/  FADD.FTZ R9, -R9, 1 ;  /* 0x3f80000009097421 */ /* 0x000fe40000010100 */
[----:B------:R-:W4:Y:S01]  /*10db0*/  LDL.LU R15, [R1+0x4c0] ;  /* 0x0004c000010f7983 */ /* 0x000f220000300800 */
[----:B-1----:R-:W-:Y:S01]  /*10dc0*/  FMUL.FTZ R4, R11, UR16 ;  /* 0x000000100b047c20 */ /* 0x002fe20008410000 */
[----:B------:R-:W-:-:S03]  /*10dd0*/  FFMA.FTZ R9, R8, R9, 1 ;  /* 0x3f80000008097423 */ /* 0x000fc60000010009 */
[----:B------:R-:W-:Y:S01]  /*10de0*/  FFMA.FTZ R8, R5, R4, R2 ;  /* 0x0000000405087223 */ /* 0x000fe20000010002 */
[----:B------:R0:W-:Y:S02]  /*10df0*/  STL [R1+0x668], R6 ;  /* 0x0006680601007387 */ /* 0x0001e40000100800 */
[----:B0-----:R-:W-:Y:S01]  /*10e00*/  FMUL.FTZ R6, R10, R9 ;  /* 0x000000090a067220 */ /* 0x001fe20000410000 */
[----:B------:R-:W-:-:S06]  /*10e10*/  FMUL.FTZ R9, R8, -1.4426950216293334961 ;  /* 0xbfb8aa3b08097820 */ /* 0x000fcc0000410000 */
[----:B------:R-:W0:Y:S02]  /*10e20*/  MUFU.EX2 R9, R9 ;  /* 0x0000000900097308 */ /* 0x000e240000000800 */
[----:B0-----:R-:W-:-:S06]  /*10e30*/  FADD.FTZ R9, R9, 1 ;  /* 0x3f80000009097421 */ /* 0x001fcc0000010000 */
[----:B------:R-:W0:Y:S01]  /*10e40*/  MUFU.RCP R9, R9 ;  /* 0x0000000900097308 */ /* 0x000e220000001000 */
[----:B------:R-:W-:Y:S04]  /*10e50*/  STL [R1+0x91c], R4 ;  /* 0x00091c0401007387 */ /* 0x000fe80000100800 */
[----:B------:R1:W-:Y:S01]  /*10e60*/  STL [R1+0x658], R6 ;  /* 0x0006580601007387 */ /* 0x0003e20000100800 */
[C---:B0-----:R-:W-:Y:S01]  /*10e70*/  FMUL.FTZ R10, R9.reuse, R21 ;  /* 0x00000015090a7220 */ /* 0x041fe20000410000 */
[----:B------:R-:W-:Y:S02]  /*10e80*/  FADD.FTZ R9, -R9, 1 ;  /* 0x3f80000009097421 */ /* 0x000fe40000010100 */
[----:B------:R-:W4:Y:S02]  /*10e90*/  LDL.LU R21, [R1+0x49c] ;  /* 0x00049c0001157983 */ /* 0x000f240000300800 */
[----:B------:R-:W-:-:S04]  /*10ea0*/  FFMA.FTZ R9, R8, R9, 1 ;  /* 0x3f80000008097423 */ /* 0x000fc80000010009 */
[----:B-1----:R-:W-:Y:S01]  /*10eb0*/  FMUL.FTZ R6, R10, R9 ;  /* 0x000000090a067220 */ /* 0x002fe20000410000 */
[----:B--2---:R-:W-:Y:S02]  /*10ec0*/  FADD.FTZ R11, R18, -UR28 ;  /* 0x8000001c120b7e21 */ /* 0x004fe40008010000 */
[----:B------:R-:W2:Y:S02]  /*10ed0*/  LDL.LU R18, [R1+0x664] ;  /* 0x0006640001127983 */ /* 0x000ea40000300800 */
[----:B------:R-:W-:-:S04]  /*10ee0*/  FMUL.FTZ R4, R11, UR16 ;  /* 0x000000100b047c20 */ /* 0x000fc80008410000 */
[----:B------:R-:W-:-:S04]  /*10ef0*/  FFMA.FTZ R8, R3, R4, R0 ;  /* 0x0000000403087223 */ /* 0x000fc80000010000 */
[----:B------:R-:W-:-:S06]  /*10f00*/  FMUL.FTZ R9, R8, -1.4426950216293334961 ;  /* 0xbfb8aa3b08097820 */ /* 0x000fcc0000410000 */
[----:B------:R-:W0:Y:S02]  /*10f10*/  MUFU.EX2 R9, R9 ;  /* 0x0000000900097308 */ /* 0x000e240000000800 */
[----:B0-----:R-:W-:-:S06]  /*10f20*/  FADD.FTZ R9, R9, 1 ;  /* 0x3f80000009097421 */ /* 0x001fcc0000010000 */
[----:B------:R-:W0:Y:S01]  /*10f30*/  MUFU.RCP R9, R9 ;  /* 0x0000000900097308 */ /* 0x000e220000001000 */
[----:B---3--:R-:W-:Y:S02]  /*10f40*/  FADD.FTZ R11, R19, -UR28 ;  /* 0x8000001c130b7e21 */ /* 0x008fe40008010000 */
        /* <DEDUP_REMOVED lines=734> */
[----:B----4-:R-:W-:Y:S01]  /*13d30*/  FADD.FTZ R11, R17, -UR28 ;  /* 0x8000001c110b7e21 */ /* 0x010fe20008010000 */
[----:B------:R1:W-:Y:S04]  /*13d40*/  STL [R1+0x6d8], R4 ;  /* 0x0006d80401007387 */ /* 0x0003e80000100800 */
[----:B------:R4:W-:Y:S04]  /*13d50*/  STL [R1+0x47c], R6 ;  /* 0x00047c0601007387 */ /* 0x0009e80000100800 */
[----:B------:R-:W3:Y:S01]  /*13d60*/  LDL.LU R17, [R1+0x77c] ;  /* 0x00077c0001117983 */ /* 0x000ee20000300800 */
[----:B-1----:R-:W-:Y:S01]  /*13d70*/  FMUL.FTZ R4, R11, UR16 ;  /* 0x000000100b047c20 */ /* 0x002fe20008410000 */
[C---:B0-----:R-:W-:Y:S01]  /*13d80*/  FMUL.FTZ R10, R9.reuse, R15 ;  /* 0x0000000f090a7220 */ /* 0x041fe20000410000 */
[----:B------:R-:W-:-:S03]  /*13d90*/  FADD.FTZ R9, -R9, 1 ;  /* 0x3f80000009097421 */ /* 0x000fc60000010100 */
[----:B------:R-:W-:Y:S01]  /*13da0*/  STL [R1+0x6d4], R4 ;  /* 0x0006d40401007387 */ /* 0x000fe20000100800 */
[----:B------:R-:W-:Y:S01]  /*13db0*/  FFMA.FTZ R9, R8, R9, 1 ;  /* 0x3f80000008097423 */ /* 0x000fe20000010009 */
[----:B------:R-:W-:Y:S02]  /*13dc0*/  FFMA.FTZ R8, R3, R4, R0 ;  /* 0x0000000403087223 */ /* 0x000fe40000010000 */
[----:B------:R-:W3:Y:S01]  /*13dd0*/  LDL.LU R15, [R1+0x45c] ;  /* 0x00045c00010f7983 */ /* 0x000ee20000300800 */
[----:B----4-:R-:W-:Y:S01]  /*13de0*/  FMUL.FTZ R6, R10, R9 ;  /* 0x000000090a067220 */ /* 0x010fe20000410000 */
        /* <DEDUP_REMOVED lines=8> */
[----:B------:R-:W-:-:S04]  /*13e70*/  FFMA.FTZ R9, R8, R9, 1 ;  /* 0x3f80000008097423 */ /* 0x000fc80000010009 */
[----:B-1----:R-:W-:-:S05]  /*13e80*/  FMUL.FTZ R6, R10, R9 ;  /* 0x000000090a067220 */ /* 0x002fca0000410000 */
        /* <DEDUP_REMOVED lines=8> */
[----:B0-----:R-:W-:-:S06]  /*13f10*/  FADD.FTZ R9, R9, 1 ;  /* 0x3f80000009097421 */ /* 0x001fcc0000010000 */
[----:B------:R-:W0:Y:S01]  /*13f20*/  MUFU.RCP R9, R9 ;  /* 0x0000000900097308 */ /* 0x000e220000001000 */
[----:B------:R1:W-:Y:S01]  /*13f30*/  STL [R1+0x6d0], R4 ;  /* 0x0006d00401007387 */ /* 0x0003e20000100800 */
[----:B---3--:R-:W-:-:S04]  /*13f40*/  FADD.FTZ R11, R19, -UR28 ;  /* 0x8000001c130b7e21 */ /* 0x008fc80008010000 */
[----:B-1----:R-:W-:Y:S01]  /*13f50*/  FMUL.FTZ R4, R11, UR16 ;  /* 0x000000100b047c20 */ /* 0x002fe20008410000 */
[C---:B0-----:R-:W-:Y:S01]  /*13f60*/  FMUL.FTZ R10, R9.reuse, R16 ;  /* 0x00000010090a7220 */ /* 0x041fe20000410000 */
[----:B------:R-:W-:-:S03]  /*13f70*/  FADD.FTZ R9, -R9, 1 ;  /* 0x3f80000009097421 */ /* 0x000fc60000010100 */
[----:B------:R0:W-:Y:S01]  /*13f80*/  STL [R1+0x6cc], R4 ;  /* 0x0006cc0401007387 */ /* 0x0001e20000100800 */
[----:B------:R-:W-:-:S03]  /*13f90*/  FFMA.FTZ R9, R8, R9, 1 ;  /* 0x3f80000008097423 */ /* 0x000fc60000010009 */
[----:B------:R-:W3:Y:S01]  /*13fa0*/  LDL.LU R16, [R1+0x454] ;  /* 0x0004540001107983 */ /* 0x000ee20000300800 */
[----:B------:R-:W-:-:S05]  /*13fb0*/  FMUL.FTZ R6, R10, R9 ;  /* 0x000000090a067220 */ /* 0x000fca0000410000 */
[----:B------:R1:W-:Y:S04]  /*13fc0*/  STL [R1+0x460], R6 ;  /* 0x0004600601007387 */ /* 0x0003e80000100800 */
[----:B------:R-:W3:Y:S01]  /*13fd0*/  LDL.LU R19, [R1+0x76c] ;  /* 0x00076c0001137983 */ /* 0x000ee20000300800 */
[----:B------:R-:W-:-:S03]  /*13fe0*/  FFMA.FTZ R8, R3, R4, R0 ;  /* 0x0000000403087223 */ /* 0x000fc60000010000 */
[----:B------:R-:W3:Y:S01]  /*13ff0*/  LDL.LU R41, [R1+0x5e0] ;  /* 0x0005e00001297983 */ /* 0x000ee20000300800 */
[----:B------:R-:W-:-:S03]  /*14000*/  FMUL.FTZ R9, R8, -1.4426950216293334961 ;  /* 0xbfb8aa3b08097820 */ /* 0x000fc60000410000 */
[----:B------:R-:W3:Y:S03]  /*14010*/  LDL.LU R7, [R1+0x894] ;  /* 0x0008940001077983 */ /* 0x000ee60000300800 */
[----:B------:R-:W0:Y:S01]  /*14020*/  MUFU.EX2 R9, R9 ;  /* 0x0000000900097308 */ /* 0x000e220000000800 */
[----:B------:R-:W3:Y:S01]  /*14030*/  LDL.LU R40, [R1+0x898] ;  /* 0x0008980001287983 */ /* 0x000ee20000300800 */
[----:B------:R-:W-:-:S03]  /*14040*/  FADD.FTZ R11, R17, -UR28 ;  /* 0x8000001c110b7e21 */ /* 0x000fc60008010000 */
[----:B------:R-:W3:Y:S01]  /*14050*/  LDL.LU R17, [R1+0x758] ;  /* 0x0007580001117983 */ /* 0x000ee20000300800 */
[----:B0-----:R-:W-:-:S06]  /*14060*/  FADD.FTZ R9, R9, 1 ;  /* 0x3f80000009097421 */ /* 0x001fcc0000010000 */
[----:B------:R-:W0:Y:S01]  /*14070*/  MUFU.RCP R9, R9 ;  /* 0x0000000900097308 */ /* 0x000e220000001000 */
[----:B------:R-:W-:Y:S01]  /*14080*/  FMUL.FTZ R4, R11, UR16 ;  /* 0x000000100b047c20 */ /* 0x000fe20008410000 */
[C---:B0-----:R-:W-:Y:S01]  /*14090*/  FMUL.FTZ R10, R9.reuse, R15 ;  /* 0x0000000f090a7220 */ /* 0x041fe20000410000 */
[----:B------:R-:W-:Y:S01]  /*140a0*/  FADD.FTZ R9, -R9, 1 ;  /* 0x3f80000009097421 */ /* 0x000fe20000010100 */
[----:B------:R-:W3:Y:S03]  /*140b0*/  LDL.LU R15, [R1+0x450] ;  /* 0x00045000010f7983 */ /* 0x000ee60000300800 */
[----:B------:R-:W-:Y:S01]  /*140c0*/  FFMA.FTZ R9, R8, R9, 1 ;  /* 0x3f80000008097423 */ /* 0x000fe20000010009 */
[----:B------:R-:W-:-:S03]  /*140d0*/  FFMA.FTZ R8, R5, R4, R2 ;  /* 0x0000000405087223 */ /* 0x000fc60000010002 */
[----:B-1----:R-:W-:Y:S01]  /*140e0*/  FMUL.FTZ R6, R10, R9 ;  /* 0x000000090a067220 */ /* 0x002fe20000410000 */
[----:B------:R-:W-:-:S06]  /*140f0*/  FMUL.FTZ R9, R8, -1.4426950216293334961 ;  /* 0xbfb8aa3b08097820 */ /* 0x000fcc0000410000 */
[----:B------:R-:W0:Y:S02]  /*14100*/  MUFU.EX2 R9, R9 ;  /* 0x0000000900097308 */ /* 0x000e240000000800 */
[----:B0-----:R-:W-:-:S06]  /*14110*/  FADD.FTZ R9, R9, 1 ;  /* 0x3f80000009097421 */ /* 0x001fcc0000010000 */
[----:B------:R-:W4:Y:S01]  /*14120*/  MUFU.RCP R9, R9 ;  /* 0x0000000900097308 */ /* 0x000f220000001000 */
[----:B------:R0:W-:Y:S01]  /*14130*/  STL [R1+0x6c8], R4 ;  /* 0x0006c80401007387 */ /* 0x0001e20000100800 */
[----:B----4-:R-:W-:-:S03]  /*14140*/  FMUL.FTZ R10, R9, R21 ;  /* 0x00000015090a7220 */ /* 0x010fc60000410000 */
[----:B------:R-:W4:Y:S01]  /*14150*/  LDL.LU R21, [R1+0x44c] ;  /* 0x00044c0001157983 */ /* 0x000f220000300800 */
[----:B--2---:R-:W-:-:S03]  /*14160*/  FADD.FTZ R11, R18, -UR28 ;  /* 0x8000001c120b7e21 */ /* 0x004fc60008010000 */
[----:B------:R-:W2:Y:S01]  /*14170*/  LDL.LU R18, [R1+0x75c] ;  /* 0x00075c0001127983 */ /* 0x000ea20000300800 */
[----:B0-----:R-:W-:Y:S01]  /*14180*/  FMUL.FTZ R4, R11, UR16 ;  /* 0x000000100b047c20 */ /* 0x001fe20008410000 */
[----:B---3--:R-:W-:Y:S02]  /*14190*/  FADD.FTZ R11, R19, -UR28 ;  /* 0x8000001c130b7e21 */ /* 0x008fe40008010000 */
[----:B------:R-:W3:Y:S01]  /*141a0*/  LDL.LU R19, [R1+0x748] ;  /* 0x0007480001137983 */ /* 0x000ee20000300800 */
        /* <DEDUP_REMOVED lines=9> */
[----:B------:R1:W-:Y:S04]  /*14240*/  STL [R1+0x6c4], R4 ;  /* 0x0006c40401007387 */ /* 0x0003e80000100800 */
[----:B------:R0:W-:Y:S01]  /*14250*/  STL [R1+0x458], R6 ;  /* 0x0004580601007387 */ /* 0x0001e20000100800 */
[----:B-1----:R-:W-:Y:S01]  /*14260*/  FMUL.FTZ R4, R11, UR16 ;  /* 0x000000100b047c20 */ /* 0x002fe20008410000 */
[C---:B0-----:R-:W-:Y:S01]  /*14270*/  FMUL.FTZ R10, R9.reuse, R16 ;  /* 0x00000010090a7220 */ /* 0x041fe20000410000 */
[----:B------:R-:W-:Y:S01]  /*14280*/  FADD.FTZ R9, -R9, 1 ;  /* 0x3f80000009097421 */ /* 0x000fe20000010100 */
[----:B------:R-:W3:Y:S03]  /*14290*/  LDL.LU R16, [R1+0x448] ;  /* 0x0004480001107983 */ /* 0x000ee60000300800 */
[----:B------:R-:W-:Y:S01]  /*142a0*/  FFMA.FTZ R9, R8, R9, 1 ;  /* 0x3f80000008097423 */ /* 0x000fe20000010009 */
[----:B------:R-:W-:Y:S01]  /*142b0*/  FFMA.FTZ R8, R5, R4, R2 ;  /* 0x0000000405087223 */ /* 0x000fe20000010002 */
[----:B------:R-:W-:-:S02]  /*142c0*/  FADD.FTZ R11, R17, -UR28 ;  /* 0x8000001c110b7e21 */ /* 0x000fc40008010000 */
[----:B------:R-:W-:Y:S01]  /*142d0*/  FMUL.FTZ R6, R10, R9 ;  /* 0x000000090a067220 */ /* 0x000fe20000410000 */
[----:B------:R-:W-:Y:S01]  /*142e0*/  FMUL.FTZ R9, R8, -1.4426950216293334961 ;  /* 0xbfb8aa3b08097820 */ /* 0x000fe20000410000 */
[----:B------:R-:W3:Y:S05]  /*142f0*/  LDL.LU R17, [R1+0x74c] ;  /* 0x00074c0001117983 */ /* 0x000eea0000300800 */
        /* <DEDUP_REMOVED lines=10> */
[----:B------:R-:W-:-:S03]  /*143a0*/  FFMA.FTZ R8, R3, R4, R0 ;  /* 0x0000000403087223 */ /* 0x000fc60000010000 */
[----:B------:R-:W-:Y:S01]  /*143b0*/  FMUL.FTZ R6, R10, R9 ;  /* 0x000000090a067220 */ /* 0x000fe20000410000 */
        /* <DEDUP_REMOVED lines=30> */
[----:B------:R-:W-:Y:S01]  /*145a0*/  FMUL.FTZ R9, R8, -1.4426950216293334961 ;  /* 0xbfb8aa3b08097820 */ /* 0x000fe20000410000 */
[----:B------:R-:W-:Y:S02]  /*145b0*/  FADD.FTZ R11, R17, -UR28 ;  /* 0x8000001c110b7e21 */ /* 0x000fe40008010000 */
[----:B------:R-:W3:Y:S03]  /*145c0*/  LDL.LU R17, [R1+0x728] ;  /* 0x0007280001117983 */ /* 0x000ee60000300800 */
        /* <DEDUP_REMOVED lines=172> */
[----:B------:R-:W-:-:S04]  /*15090*/  FADD.FTZ R9, -R9, 1 ;  /* 0x3f80000009097421 */ /* 0x000fc80000010100 */
        /* <DEDUP_REMOVED lines=21> */
[----:B----4-:R-:W-:Y:S01]  /*151f0*/  FMUL.FTZ R11, R10, R21 ;  /* 0x000000150a0b7220 */ /* 0x010fe20000410000 */
[----:B--2---:R-:W-:Y:S02]  /*15200*/  FADD.FTZ R12, R18, -UR28 ;  /* 0x8000001c120c7e21 */ /* 0x004fe40008010000 */
[----:B------:R-:W2:Y:S01]  /*15210*/  LDL.LU R18, [R1+0x7c8] ;  /* 0x0007c80001127983 */ /* 0x000ea20000300800 */
[----:B------:R-:W-:-:S04]  /*15220*/  FADD.FTZ R10, -R10, 1 ;  /* 0x3f8000000a0a7421 */ /* 0x000fc80000010100 */
[----:B------:R-:W-:-:S04]  /*15230*/  FFMA.FTZ R10, R9, R10, 1 ;  /* 0x3f800000090a7423 */ /* 0x000fc8000001000a */
[----:B0-----:R-:W-:Y:S01]  /*15240*/  FMUL.FTZ R6, R11, R10 ;  /* 0x0000000a0b067220 */ /* 0x001fe20000410000 */
[----:B---3--:R-:W-:Y:S02]  /*15250*/  FADD.FTZ R11, R19, -UR28 ;  /* 0x8000001c130b7e21 */ /* 0x008fe40008010000 */
[----:B------:R-:W3:Y:S04]  /*15260*/  LDL.LU R19, [R1+0x7cc] ;  /* 0x0007cc0001137983 */ /* 0x000ee80000300800 */
[----:B------:R0:W-:Y:S02]  /*15270*/  STL [R1+0x680], R4 ;  /* 0x0006800401007387 */ /* 0x0001e40000100800 */
[----:B0-----:R-:W-:-:S04]  /*15280*/  FMUL.FTZ R4, R12, UR16 ;  /* 0x000000100c047c20 */ /* 0x001fc80008410000 */
[----:B------:R-:W-:Y:S01]  /*15290*/  FFMA.FTZ R9, R3, R4, R0 ;  /* 0x0000000403097223 */ /* 0x000fe20000010000 */
[----:B------:R0:W-:Y:S03]  /*152a0*/  STL [R1+0x67c], R4 ;  /* 0x00067c0401007387 */ /* 0x0001e60000100800 */
[----:B------:R-:W-:Y:S01]  /*152b0*/  FMUL.FTZ R10, R9, -1.4426950216293334961 ;  /* 0xbfb8aa3b090a7820 */ /* 0x000fe20000410000 */
[----:B0-----:R-:W-:-:S05]  /*152c0*/  FMUL.FTZ R4, R11, UR16 ;  /* 0x000000100b047c20 */ /* 0x001fca0008410000 */
[----:B------:R-:W0:Y:S02]  /*152d0*/  MUFU.EX2 R10, R10 ;  /* 0x0000000a000a7308 */ /* 0x000e240000000800 */
[----:B0-----:R-:W-:Y:S01]  /*152e0*/  FADD.FTZ R10, R10, 1 ;  /* 0x3f8000000a0a7421 */ /* 0x001fe20000010000 */
[----:B------:R-:W-:Y:S02]  /*152f0*/  FADD.FTZ R11, R17, -UR28 ;  /* 0x8000001c110b7e21 */ /* 0x000fe40008010000 */
[----:B------:R-:W4:Y:S03]  /*15300*/  LDL.LU R17, [R1+0x7d8] ;  /* 0x0007d80001117983 */ /* 0x000f260000300800 */
[----:B------:R-:W0:Y:S01]  /*15310*/  MUFU.RCP R10, R10 ;  /* 0x0000000a000a7308 */ /* 0x000e220000001000 */
[----:B------:R1:W-:Y:S01]  /*15320*/  STL [R1+0x414], R6 ;  /* 0x0004140601007387 */ /* 0x0003e20000100800 */
[C---:B0-----:R-:W-:Y:S01]  /*15330*/  FMUL.FTZ R59, R10.reuse, R59 ;  /* 0x0000003b0a3b7220 */ /* 0x041fe20000410000 */
[----:B------:R-:W-:-:S04]  /*15340*/  FADD.FTZ R10, -R10, 1 ;  /* 0x3f8000000a0a7421 */ /* 0x000fc80000010100 */
[----:B------:R-:W-:Y:S01]  /*15350*/  FFMA.FTZ R10, R9, R10, 1 ;  /* 0x3f800000090a7423 */ /* 0x000fe2000001000a */
[----:B------:R-:W-:-:S03]  /*15360*/  FFMA.FTZ R9, R5, R4, R2 ;  /* 0x0000000405097223 */ /* 0x000fc60000010002 */
[----:B-1----:R-:W-:Y:S01]  /*15370*/  FMUL.FTZ R6, R59, R10 ;  /* 0x0000000a3b067220 */ /* 0x002fe20000410000 */
[----:B------:R-:W-:Y:S01]  /*15380*/  FMUL.FTZ R10, R9, -1.4426950216293334961 ;  /* 0xbfb8aa3b090a7820 */ /* 0x000fe20000410000 */
[----:B------:R0:W-:Y:S01]  /*15390*/  STL [R1+0x674], R4 ;  /* 0x0006740401007387 */ /* 0x0001e20000100800 */
[----:B------:R-:W-:Y:S01]  /*153a0*/  FADD.FTZ R20, R20, -UR28 ;  /* 0x8000001c14147e21 */ /* 0x000fe20008010000 */
[----:B------:R-:W-:Y:S01]  /*153b0*/  FADD.FTZ R21, R23, -UR28 ;  /* 0x8000001c17157e21 */ /* 0x000fe20008010000 */
[----:B------:R-:W-:Y:S01]  /*153c0*/  FADD.FTZ R22, R22, -UR28 ;  /* 0x8000001c16167e21 */ /* 0x000fe20008010000 */
[----:B------:R1:W-:Y:S01]  /*153d0*/  STL [R1+0x990], R8 ;  /* 0x0009900801007387 */ /* 0x0003e20000100800 */
[----:B------:R-:W1:Y:S01]  /*153e0*/  MUFU.EX2 R10, R10 ;  /* 0x0000000a000a7308 */ /* 0x000e620000000800 */
[----:B------:R-:W-:Y:S02]  /*153f0*/  FADD.FTZ R24, R24, -UR28 ;  /* 0x8000001c18187e21 */ /* 0x000fe40008010000 */
[----:B------:R-:W4:Y:S01]  /*15400*/  LDL.LU R59, [R1+0x5f8] ;  /* 0x0005f800013b7983 */ /* 0x000f220000300800 */
[----:B0-----:R-:W-:Y:S01]  /*15410*/  FMUL.FTZ R4, R11, UR16 ;  /* 0x000000100b047c20 */ /* 0x001fe20008410000 */
[----:B--2---:R-:W-:-:S02]  /*15420*/  FADD.FTZ R12, R18, -UR28 ;  /* 0x8000001c120c7e21 */ /* 0x004fc40008010000 */
[----:B------:R-:W-:Y:S04]  /*15430*/  STL [R1+0x484], R6 ;  /* 0x0004840601007387 */ /* 0x000fe80000100800 */
[----:B------:R-:W2:Y:S01]  /*15440*/  LDL.LU R18, [R1+0x7dc] ;  /* 0x0007dc0001127983 */ /* 0x000ea20000300800 */
[----:B-1----:R-:W-:-:S03]  /*15450*/  FADD.FTZ R10, R10, 1 ;  /* 0x3f8000000a0a7421 */ /* 0x002fc60000010000 */
[----:B------:R-:W2:Y:S03]  /*15460*/  LDL.LU R8, [R1+0x5c8] ;  /* 0x0005c80001087983 */ /* 0x000ea60000300800 */
[----:B------:R-:W0:Y:S01]  /*15470*/  MUFU.RCP R10, R10 ;  /* 0x0000000a000a7308 */ /* 0x000e220000001000 */
[----:B------:R1:W-:Y:S01]  /*15480*/  STL [R1+0x670], R4 ;  /* 0x0006700401007387 */ /* 0x0003e20000100800 */
[C---:B0-----:R-:W-:Y:S01]  /*15490*/  FMUL.FTZ R34, R10.reuse, R34 ;  /* 0x000000220a227220 */ /* 0x041fe20000410000 */
[----:B------:R-:W-:-:S04]  /*154a0*/  FADD.FTZ R10, -R10, 1 ;  /* 0x3f8000000a0a7421 */ /* 0x000fc80000010100 */
[----:B------:R-:W-:Y:S01]  /*154b0*/  FFMA.FTZ R9, R9, R10, 1 ;  /* 0x3f80000009097423 */ /* 0x000fe2000001000a */
[----:B------:R-:W-:Y:S01]  /*154c0*/  FFMA.FTZ R10, R3, R4, R0 ;  /* 0x00000004030a7223 */ /* 0x000fe20000010000 */
[----:B-1----:R-:W-:Y:S01]  /*154d0*/  FMUL.FTZ R4, R12, UR16 ;  /* 0x000000100c047c20 */ /* 0x002fe20008410000 */
[----:B---3--:R-:W-:Y:S02]  /*154e0*/  FADD.FTZ R12, R19, -UR28 ;  /* 0x8000001c130c7e21 */ /* 0x008fe40008010000 */
[----:B------:R-:W3:Y:S01]  /*154f0*/  LDL.LU R19, [R1+0x7f8] ;  /* 0x0007f80001137983 */ /* 0x000ee20000300800 */
        /* <DEDUP_REMOVED lines=24> */
[----:B------:R-:W2:Y:S01]  /*15680*/  LDL.LU R18, [R1+0x808] ;  /* 0x0008080001127983 */ /* 0x000ea20000300800 */
[----:B---3--:R-:W-:-:S03]  /*15690*/  FADD.FTZ R13, R19, -UR28 ;  /* 0x8000001c130d7e21 */ /* 0x008fc60008010000 */
[----:B------:R-:W3:Y:S04]  /*156a0*/  LDL.LU R19, [R1+0x828] ;  /* 0x0008280001137983 */ /* 0x000ee80000300800 */
        /* <DEDUP_REMOVED lines=22> */
[----:B------:R-:W-:Y:S01]  /*15810*/  FFMA.FTZ R11, R3, R4, R0 ;  /* 0x00000004030b7223 */ /* 0x000fe20000010000 */
[----:B0-----:R-:W-:Y:S01]  /*15820*/  FMUL.FTZ R4, R13, UR16 ;  /* 0x000000100d047c20 */ /* 0x001fe20008410000 */
[----:B----4-:R-:W-:Y:S02]  /*15830*/  FADD.FTZ R13, R17, -UR28 ;  /* 0x8000001c110d7e21 */ /* 0x010fe40008010000 */
[----:B------:R-:W-:Y:S01]  /*15840*/  FMUL.FTZ R12, R11, -1.4426950216293334961 ;  /* 0xbfb8aa3b0b0c7820 */ /* 0x000fe20000410000 */
[----:B------:R-:W4:Y:S05]  /*15850*/  LDL.LU R17, [R1+0x82c] ;  /* 0x00082c0001117983 */ /* 0x000f2a0000300800 */
        /* <DEDUP_REMOVED lines=47> */
[----:B--2---:R-:W-:Y:S02]  /*15b50*/  FADD.FTZ R15, R18, -UR28 ;  /* 0x8000001c120f7e21 */ /* 0x004fe40008010000 */
[----:B------:R-:W2:Y:S01]  /*15b60*/  LDL.LU R18, [R1+0x860] ;  /* 0x0008600001127983 */ /* 0x000ea20000300800 */
[----:B------:R-:W-:Y:S01]  /*15b70*/  FFMA.FTZ R12, R3, R4, R0 ;  /* 0x00000004030c7223 */ /* 0x000fe20000010000 */
[----:B-1----:R-:W-:-:S03]  /*15b80*/  FMUL.FTZ R6, R44, R13 ;  /* 0x0000000d2c067220 */ /* 0x002fc60000410000 */
[----:B------:R-:W-:-:S06]  /*15b90*/  FMUL.FTZ R13, R12, -1.4426950216293334961 ;  /* 0xbfb8aa3b0c0d7820 */ /* 0x000fcc0000410000 */
[----:B------:R-:W0:Y:S02]  /*15ba0*/  MUFU.EX2 R13, R13 ;  /* 0x0000000d000d7308 */ /* 0x000e240000000800 */
[----:B0-----:R-:W-:-:S06]  /*15bb0*/  FADD.FTZ R13, R13, 1 ;  /* 0x3f8000000d0d7421 */ /* 0x001fcc0000010000 */
[----:B------:R-:W0:Y:S01]  /*15bc0*/  MUFU.RCP R13, R13 ;  /* 0x0000000d000d7308 */ /* 0x000e220000001000 */
[----:B------:R1:W-:Y:S02]  /*15bd0*/  STL [R1+0x634], R4 ;  /* 0x0006340401007387 */ /* 0x0003e40000100800 */
[----:B-1----:R-:W-:Y:S01]  /*15be0*/  FMUL.FTZ R4, R14, UR16 ;  /* 0x000000100e047c20 */ /* 0x002fe20008410000 */
[----:B---3--:R-:W-:Y:S02]  /*15bf0*/  FADD.FTZ R16, R19, -UR28 ;  /* 0x8000001c13107e21 */ /* 0x008fe40008010000 */
[----:B------:R-:W3:Y:S01]  /*15c00*/  LDL.LU R19, [R1+0x864] ;  /* 0x0008640001137983 */ /* 0x000ee20000300800 */
        /* <DEDUP_REMOVED lines=28> */
[----:B----4-:R-:W-:Y:S01]  /*15dd0*/  FADD.FTZ R17, R17, -UR28 ;  /* 0x8000001c11117e21 */ /* 0x010fe20008010000 */
[----:B------:R1:W-:Y:S03]  /*15de0*/  STL [R1+0x618], R4 ;  /* 0x0006180401007387 */ /* 0x0003e60000100800 */
        /* <DEDUP_REMOVED lines=10> */
[----:B--2---:R-:W-:Y:S01]  /*15e90*/  FADD.FTZ R18, R18, -UR28 ;  /* 0x8000001c12127e21 */ /* 0x004fe20008010000 */
        /* <DEDUP_REMOVED lines=13> */
[----:B---3--:R-:W-:-:S04]  /*15f70*/  FADD.FTZ R19, R19, -UR28 ;  /* 0x8000001c13137e21 */ /* 0x008fc80008010000 */
        /* <DEDUP_REMOVED lines=29> */
[----:B------:R-:W-:Y:S01]  /*16150*/  FADD.FTZ R21, -R21, 1 ;  /* 0x3f80000015157421 */ /* 0x000fe20000010100 */
[----:B------:R0:W-:Y:S03]  /*16160*/  STL [R1+0x4a8], R6 ;  /* 0x0004a80601007387 */ /* 0x0001e60000100800 */
[----:B------:R-:W-:Y:S01]  /*16170*/  FFMA.FTZ R21, R18, R21, 1 ;  /* 0x3f80000012157423 */ /* 0x000fe20000010015 */
[----:B------:R-:W-:Y:S01]  /*16180*/  FFMA.FTZ R18, R5, R4, R2 ;  /* 0x0000000405127223 */ /* 0x000fe20000010002 */
[----:B------:R1:W-:Y:S02]  /*16190*/  STL [R1+0x5b8], R4 ;  /* 0x0005b80401007387 */ /* 0x0003e40000100800 */
[----:B------:R-:W-:Y:S01]  /*161a0*/  FMUL.FTZ R23, R23, R21 ;  /* 0x0000001517177220 */ /* 0x000fe20000410000 */
[----:B------:R-:W-:Y:S01]  /*161b0*/  FMUL.FTZ R21, R18, -1.4426950216293334961 ;  /* 0xbfb8aa3b12157820 */ /* 0x000fe20000410000 */
[----:B------:R-:W-:Y:S01]  /*161c0*/  FMUL.FTZ R16, R53, R16 ;  /* 0x0000001035107220 */ /* 0x000fe20000410000 */
[----:B0-----:R-:W2:Y:S04]  /*161d0*/  LDL.LU R6, [R1+0x5b0] ;  /* 0x0005b00001067983 */ /* 0x001ea80000300800 */
[----:B------:R-:W0:Y:S01]  /*161e0*/  MUFU.EX2 R21, R21 ;  /* 0x0000001500157308 */ /* 0x000e220000000800 */
[----:B------:R-:W-:Y:S01]  /*161f0*/  FMUL.FTZ R14, R47, R14 ;  /* 0x0000000e2f0e7220 */ /* 0x000fe20000410000 */
[----:B------:R-:W-:Y:S01]  /*16200*/  FMUL.FTZ R15, R52, R15 ;  /* 0x0000000f340f7220 */ /* 0x000fe20000410000 */
[----:B------:R-:W-:Y:S01]  /*16210*/  FMUL.FTZ R12, R45, R12 ;  /* 0x0000000c2d0c7220 */ /* 0x000fe20000410000 */
[----:B------:R-:W-:Y:S01]  /*16220*/  FMUL.FTZ R11, R43, R11 ;  /* 0x0000000b2b0b7220 */ /* 0x000fe20000410000 */
[----:B------:R-:W-:Y:S01]  /*16230*/  FMUL.FTZ R13, R46, R13 ;  /* 0x0000000d2e0d7220 */ /* 0x000fe20000410000 */
[----:B------:R-:W-:Y:S01]  /*16240*/  FMUL.FTZ R10, R38, R10 ;  /* 0x0000000a260a7220 */ /* 0x000fe20000410000 */
[----:B------:R-:W-:Y:S01]  /*16250*/  FMUL.FTZ R9, R34, R9 ;  /* 0x0000000922097220 */ /* 0x000fe20000410000 */
[----:B------:R-:W3:Y:S01]  /*16260*/  LDL.LU R57, [R1+0x614] ;  /* 0x0006140001397983 */ /* 0x000ee20000300800 */
[----:B0-----:R-:W-:-:S06]  /*16270*/  FADD.FTZ R21, R21, 1 ;  /* 0x3f80000015157421 */ /* 0x001fcc0000010000 */
[----:B------:R-:W0:Y:S02]  /*16280*/  MUFU.RCP R21, R21 ;  /* 0x0000001500157308 */ /* 0x000e240000001000 */
[C---:B0-----:R-:W-:Y:S02]  /*16290*/  FMUL.FTZ R22, R21.reuse, R41 ;  /* 0x0000002915167220 */ /* 0x041fe40000410000 */
[----:B------:R-:W4:Y:S01]  /*162a0*/  LDL.LU R41, [R1+0x8a8] ;  /* 0x0008a80001297983 */ /* 0x000f220000300800 */
[----:B------:R-:W-:Y:S01]  /*162b0*/  FADD.FTZ R21, -R21, 1 ;  /* 0x3f80000015157421 */ /* 0x000fe20000010100 */
[----:B-1----:R-:W-:-:S03]  /*162c0*/  FMUL.FTZ R4, R24, UR16 ;  /* 0x0000001018047c20 */ /* 0x002fc60008410000 */
        /* <DEDUP_REMOVED lines=16> */
[----:B------:R-:W-:Y:S01]  /*163d0*/  FADD.FTZ R24, R40, -UR28 ;  /* 0x8000001c28187e21 */ /* 0x000fe20008010000 */
[----:B------:R1:W-:Y:S04]  /*163e0*/  STL [R1+0x988], R12 ;  /* 0x0009880c01007387 */ /* 0x0003e80000100800 */
[----:B0-----:R-:W3:Y:S04]  /*163f0*/  LDL.LU R4, [R1+0x5b4] ;  /* 0x0005b40001047983 */ /* 0x001ee80000300800 */
[----:B------:R-:W3:Y:S01]  /*16400*/  LDL.LU R40, [R1+0x8b8] ;  /* 0x0008b80001287983 */ /* 0x000ee20000300800 */
[----:B------:R-:W-:Y:S01]  /*16410*/  FMUL.FTZ R53, R53, R21 ;  /* 0x0000001535357220 */ /* 0x000fe20000410000 */
[----:B------:R-:W-:-:S02]  /*16420*/  FMUL.FTZ R21, R18, -1.4426950216293334961 ;  /* 0xbfb8aa3b12157820 */ /* 0x000fc40000410000 */
[----:B------:R0:W-:Y:S04]  /*16430*/  STL [R1+0x998], R15 ;  /* 0x0009980f01007387 */ /* 0x0001e80000100800 */
[----:B------:R-:W0:Y:S01]  /*16440*/  MUFU.EX2 R21, R21 ;  /* 0x0000001500157308 */ /* 0x000e220000000800 */
[----:B-1----:R-:W3:Y:S01]  /*16450*/  LDL.LU R12, [R1+0x678] ;  /* 0x00067800010c7983 */ /* 0x002ee20000300800 */
[----:B------:R-:W-:-:S03]  /*16460*/  FMUL.FTZ R19, R55, R19 ;  /* 0x0000001337137220 */ /* 0x000fc60000410000 */
[----:B------:R1:W-:Y:S04]  /*16470*/  STL [R1+0x97c], R13 ;  /* 0x00097c0d01007387 */ /* 0x0003e80000100800 */
[----:B0-----:R-:W3:Y:S04]  /*16480*/  LDL.LU R15, [R1+0x940] ;  /* 0x00094000010f7983 */ /* 0x001ee80000300800 */
[----:B------:R-:W3:Y:S01]  /*16490*/  LDL.LU R58, [R1+0x668] ;  /* 0x00066800013a7983 */ /* 0x000ee20000300800 */
[----:B------:R-:W-:-:S03]  /*164a0*/  FADD.FTZ R21, R21, 1 ;  /* 0x3f80000015157421 */ /* 0x000fc60000010000 */
[----:B-1----:R-:W3:Y:S03]  /*164b0*/  LDL.LU R13, [R1+0x92c] ;  /* 0x00092c00010d7983 */ /* 0x002ee60000300800 */
[----:B------:R-:W0:Y:S02]  /*164c0*/  MUFU.RCP R21, R21 ;  /* 0x0000001500157308 */ /* 0x000e240000001000 */
[C---:B0-----:R-:W-:Y:S01]  /*164d0*/  FMUL.FTZ R47, R21.reuse, R8 ;  /* 0x00000008152f7220 */ /* 0x041fe20000410000 */
        /* <DEDUP_REMOVED lines=8> */
[----:B------:R-:W2:Y:S02]  /*16560*/  MUFU.RCP R21, R21 ;  /* 0x0000001500157308 */ /* 0x000ea40000001000 */
[C---:B--2---:R-:W-:Y:S01]  /*16570*/  FMUL.FTZ R52, R21.reuse, R6 ;  /* 0x0000000615347220 */ /* 0x044fe20000410000 */
[----:B------:R-:W-:-:S04]  /*16580*/  FADD.FTZ R21, -R21, 1 ;  /* 0x3f80000015157421 */ /* 0x000fc80000010100 */
[----:B------:R-:W-:Y:S01]  /*16590*/  FFMA.FTZ R21, R18, R21, 1 ;  /* 0x3f80000012157423 */ /* 0x000fe20000010015 */
[----:B----4-:R-:W-:Y:S02]  /*165a0*/  FADD.FTZ R24, R41, -UR28 ;  /* 0x8000001c29187e21 */ /* 0x010fe40008010000 */
[----:B------:R-:W2:Y:S02]  /*165b0*/  LDL.LU R41, [R1+0x8c0] ;  /* 0x0008c00001297983 */ /* 0x000ea40000300800 */
[----:B------:R-:W-:-:S04]  /*165c0*/  FMUL.FTZ R6, R24, UR16 ;  /* 0x0000001018067c20 */ /* 0x000fc80008410000 */
[----:B------:R-:W-:Y:S01]  /*165d0*/  FFMA.FTZ R18, R5, R6, R2 ;  /* 0x0000000605127223 */ /* 0x000fe20000010002 */
[----:B------:R0:W-:Y:S04]  /*165e0*/  STL [R1+0x584], R6 ;  /* 0x0005840601007387 */ /* 0x0001e80000100800 */
[----:B0-----:R-:W4:Y:S01]  /*165f0*/  LDL.LU R6, [R1+0x59c] ;  /* 0x00059c0001067983 */ /* 0x001f220000300800 */
[----:B------:R-:W-:Y:S01]  /*16600*/  FMUL.FTZ R52, R52, R21 ;  /* 0x0000001534347220 */ /* 0x000fe20000410000 */
[----:B------:R-:W-:-:S06]  /*16610*/  FMUL.FTZ R21, R18, -1.4426950216293334961 ;  /* 0xbfb8aa3b12157820 */ /* 0x000fcc0000410000 */
[----:B------:R-:W0:Y:S01]  /*16620*/  MUFU.EX2 R21, R21 ;  /* 0x0000001500157308 */ /* 0x000e220000000800 */
[----:B---3--:R-:W-:Y:S02]  /*16630*/  FADD.FTZ R24, R7, -UR28 ;  /* 0x8000001c07187e21 */ /* 0x008fe40008010000 */
[----:B------:R-:W3:Y:S01]  /*16640*/  LDL.LU R7, [R1+0x8cc] ;  /* 0x0008cc0001077983 */ /* 0x000ee20000300800 */
[----:B0-----:R-:W-:-:S06]  /*16650*/  FADD.FTZ R21, R21, 1 ;  /* 0x3f80000015157421 */ /* 0x001fcc0000010000 */
[----:B------:R-:W0:Y:S02]  /*16660*/  MUFU.RCP R21, R21 ;  /* 0x0000001500157308 */ /* 0x000e240000001000 */
[C---:B0-----:R-:W-:Y:S01]  /*16670*/  FMUL.FTZ R45, R21.reuse, R4 ;  /* 0x00000004152d7220 */ /* 0x041fe20000410000 */
[----:B------:R-:W-:Y:S01]  /*16680*/  FMUL.FTZ R4, R24, UR16 ;  /* 0x0000001018047c20 */ /* 0x000fe20008410000 */
[----:B------:R-:W-:Y:S02]  /*16690*/  FADD.FTZ R24, R40, -UR28 ;  /* 0x8000001c28187e21 */ /* 0x000fe40008010000 */
        /* <DEDUP_REMOVED lines=15> */
[----:B------:R-:W-:-:S03]  /*16790*/  FFMA.FTZ R18, R5, R4, R2 ;  /* 0x0000000405127223 */ /* 0x000fc60000010002 */
[----:B------:R-:W-:Y:S01]  /*167a0*/  FMUL.FTZ R51, R51, R21 ;  /* 0x0000001533337220 */ /* 0x000fe20000410000 */
[----:B0-----:R-:W3:Y:S01]  /*167b0*/  LDL.LU R4, [R1+0x57c] ;  /* 0x00057c0001047983 */ /* 0x001ee20000300800 */
[----:B------:R-:W-:-:S06]  /*167c0*/  FMUL.FTZ R21, R18, -1.4426950216293334961 ;  /* 0xbfb8aa3b12157820 */ /* 0x000fcc0000410000 */
[----:B------:R-:W0:Y:S02]  /*167d0*/  MUFU.EX2 R21, R21 ;  /* 0x0000001500157308 */ /* 0x000e240000000800 */
[----:B0-----:R-:W-:-:S06]  /*167e0*/  FADD.FTZ R21, R21, 1 ;  /* 0x3f80000015157421 */ /* 0x001fcc0000010000 */
[----:B------:R-:W4:Y:S01]  /*167f0*/  MUFU.RCP R21, R21 ;  /* 0x0000001500157308 */ /* 0x000f220000001000 */
[----:B--2---:R-:W-:Y:S02]  /*16800*/  FADD.FTZ R24, R41, -UR28 ;  /* 0x8000001c29187e21 */ /* 0x004fe40008010000 */
[----:B------:R-:W2:Y:S01]  /*16810*/  LDL.LU R41, [R1+0x8dc] ;  /* 0x0008dc0001297983 */ /* 0x000ea20000300800 */
[C---:B----4-:R-:W-:Y:S01]  /*16820*/  FMUL.FTZ R43, R21.reuse, R6 ;  /* 0x00000006152b7220 */ /* 0x050fe20000410000 */
        /* <DEDUP_REMOVED lines=9> */
[----:B---3--:R-:W-:Y:S01]  /*168c0*/  FADD.FTZ R24, R7, -UR28 ;  /* 0x8000001c07187e21 */ /* 0x008fe20008010000 */
[----:B------:R1:W-:Y:S04]  /*168d0*/  STL [R1+0x550], R6 ;  /* 0x0005500601007387 */ /* 0x0003e80000100800 */
[----:B------:R-:W3:Y:S01]  /*168e0*/  LDL.LU R7, [R1+0x8e0] ;  /* 0x0008e00001077983 */ /* 0x000ee20000300800 */
[----:B-1----:R-:W-:Y:S01]  /*168f0*/  FMUL.FTZ R6, R24, UR16 ;  /* 0x0000001018067c20 */ /* 0x002fe20008410000 */
[C---:B0-----:R-:W-:Y:S01]  /*16900*/  FMUL.FTZ R50, R21.reuse, R50 ;  /* 0x0000003215327220 */ /* 0x041fe20000410000 */
[----:B------:R-:W-:-:S03]  /*16910*/  FADD.FTZ R21, -R21, 1 ;  /* 0x3f80000015157421 */ /* 0x000fc60000010100 */
[----:B------:R0:W-:Y:S01]  /*16920*/  STL [R1+0x53c], R6 ;  /* 0x00053c0601007387 */ /* 0x0001e20000100800 */
[----:B------:R-:W-:Y:S01]  /*16930*/  FFMA.FTZ R21, R18, R21, 1 ;  /* 0x3f80000012157423 */ /* 0x000fe20000010015 */
[----:B------:R-:W-:Y:S02]  /*16940*/  FFMA.FTZ R18, R5, R6, R2 ;  /* 0x0000000605127223 */ /* 0x000fe40000010002 */
[----:B0-----:R-:W4:Y:S01]  /*16950*/  LDL.LU R6, [R1+0x56c] ;  /* 0x00056c0001067983 */ /* 0x001f220000300800 */
[----:B------:R-:W-:-:S03]  /*16960*/  FADD.FTZ R24, R40, -UR28 ;  /* 0x8000001c28187e21 */ /* 0x000fc60008010000 */
[----:B------:R-:W4:Y:S01]  /*16970*/  LDL.LU R40, [R1+0x8f0] ;  /* 0x0008f00001287983 */ /* 0x000f220000300800 */
[----:B------:R-:W-:Y:S01]  /*16980*/  FMUL.FTZ R50, R50, R21 ;  /* 0x0000001532327220 */ /* 0x000fe20000410000 */
[----:B------:R-:W-:-:S06]  /*16990*/  FMUL.FTZ R21, R18, -1.4426950216293334961 ;  /* 0xbfb8aa3b12157820 */ /* 0x000fcc0000410000 */
[----:B------:R-:W0:Y:S02]  /*169a0*/  MUFU.EX2 R21, R21 ;  /* 0x0000001500157308 */ /* 0x000e240000000800 */
[----:B0-----:R-:W-:-:S06]  /*169b0*/  FADD.FTZ R21, R21, 1 ;  /* 0x3f80000015157421 */ /* 0x001fcc0000010000 */
        /* <DEDUP_REMOVED lines=19> */
[----:B------:R-:W-:Y:S01]  /*16af0*/  FFMA.FTZ R18, R5, R4, R2 ;  /* 0x0000000405127223 */ /* 0x000fe20000010002 */
[----:B------:R0:W-:Y:S03]  /*16b00*/  STL [R1+0x518], R4 ;  /* 0x0005180401007387 */ /* 0x0001e60000100800 */
[----:B------:R-:W-:Y:S01]  /*16b10*/  FMUL.FTZ R21, R18, -1.4426950216293334961 ;  /* 0xbfb8aa3b12157820 */ /* 0x000fe20000410000 */
[----:B0-----:R-:W2:Y:S05]  /*16b20*/  LDL.LU R4, [R1+0x544] ;  /* 0x0005440001047983 */ /* 0x001eaa0000300800 */
[----:B------:R-:W0:Y:S02]  /*16b30*/  MUFU.EX2 R21, R21 ;  /* 0x0000001500157308 */ /* 0x000e240000000800 */
[----:B0-----:R-:W-:-:S06]  /*16b40*/  FADD.FTZ R21, R21, 1 ;  /* 0x3f80000015157421 */ /* 0x001fcc0000010000 */
[----:B------:R-:W4:Y:S01]  /*16b50*/  MUFU.RCP R21, R21 ;  /* 0x0000001500157308 */ /* 0x000f220000001000 */
[----:B---3--:R-:W-:Y:S02]  /*16b60*/  FADD.FTZ R24, R7, -UR28 ;  /* 0x8000001c07187e21 */ /* 0x008fe40008010000 */
[----:B------:R-:W3:Y:S01]  /*16b70*/  LDL.LU R7, [R1+0x904] ;  /* 0x0009040001077983 */ /* 0x000ee20000300800 */
[C---:B----4-:R-:W-:Y:S01]  /*16b80*/  FMUL.FTZ R37, R21.reuse, R6 ;  /* 0x0000000615257220 */ /* 0x050fe20000410000 */
[----:B------:R-:W-:Y:S01]  /*16b90*/  FADD.FTZ R21, -R21, 1 ;  /* 0x3f80000015157421 */ /* 0x000fe20000010100 */
[----:B------:R-:W-:-:S03]  /*16ba0*/  FMUL.FTZ R6, R24, UR16 ;  /* 0x0000001018067c20 */ /* 0x000fc60008410000 */
[----:B------:R-:W-:Y:S01]  /*16bb0*/  FFMA.FTZ R21, R18, R21, 1 ;  /* 0x3f80000012157423 */ /* 0x000fe20000010015 */
[----:B------:R-:W-:Y:S01]  /*16bc0*/  FFMA.FTZ R18, R3, R6, R0 ;  /* 0x0000000603127223 */ /* 0x000fe20000010000 */
[----:B------:R0:W-:Y:S04]  /*16bd0*/  STL [R1+0x504], R6 ;  /* 0x0005040601007387 */ /* 0x0001e80000100800 */
[----:B0-----:R-:W4:Y:S01]  /*16be0*/  LDL.LU R6, [R1+0x538] ;  /* 0x0005380001067983 */ /* 0x001f220000300800 */
[----:B------:R-:W-:-:S03]  /*16bf0*/  FADD.FTZ R24, R40, -UR28 ;  /* 0x8000001c28187e21 */ /* 0x000fc60008010000 */
[----:B------:R-:W4:Y:S01]  /*16c00*/  LDL.LU R40, [R1+0x910] ;  /* 0x0009100001287983 */ /* 0x000f220000300800 */
        /* <DEDUP_REMOVED lines=16> */
[----:B--2---:R-:W-:Y:S02]  /*16d10*/  FADD.FTZ R24, R41, -UR28 ;  /* 0x8000001c29187e21 */ /* 0x004fe40008010000 */
[----:B------:R-:W2:Y:S01]  /*16d20*/  LDL.LU R41, [R1+0x920] ;  /* 0x0009200001297983 */ /* 0x000ea20000300800 */
[C---:B0-----:R-:W-:Y:S01]  /*16d30*/  FMUL.FTZ R35, R21.reuse, R4 ;  /* 0x0000000415237220 */ /* 0x041fe20000410000 */
[----:B------:R-:W-:Y:S01]  /*16d40*/  FADD.FTZ R21, -R21, 1 ;  /* 0x3f80000015157421 */ /* 0x000fe20000010100 */
[----:B------:R-:W-:-:S03]  /*16d50*/  FMUL.FTZ R4, R24, UR16 ;  /* 0x0000001018047c20 */ /* 0x000fc60008410000 */
[----:B------:R-:W-:Y:S01]  /*16d60*/  FFMA.FTZ R21, R18, R21, 1 ;  /* 0x3f80000012157423 */ /* 0x000fe20000010015 */
[----:B------:R-:W-:Y:S01]  /*16d70*/  FFMA.FTZ R18, R3, R4, R0 ;  /* 0x0000000403127223 */ /* 0x000fe20000010000 */
[----:B------:R0:W-:Y:S02]  /*16d80*/  STL [R1+0x4e0], R4 ;  /* 0x0004e00401007387 */ /* 0x0001e40000100800 */
[----:B------:R-:W-:Y:S01]  /*16d90*/  FMUL.FTZ R35, R35, R21 ;  /* 0x0000001523237220 */ /* 0x000fe20000410000 */
        /* <DEDUP_REMOVED lines=12> */
[----:B------:R0:W-:Y:S01]  /*16e60*/  STL [R1+0x4dc], R6 ;  /* 0x0004dc0601007387 */ /* 0x0001e20000100800 */
[----:B------:R-:W-:-:S03]  /*16e70*/  FADD.FTZ R24, R40, -UR28 ;  /* 0x8000001c28187e21 */ /* 0x000fc60008010000 */
[----:B------:R-:W4:Y:S04]  /*16e80*/  LDL.LU R40, [R1+0x4cc] ;  /* 0x0004cc0001287983 */ /* 0x000f280000300800 */
[----:B0-----:R-:W3:Y:S01]  /*16e90*/  LDL.LU R6, [R1+0x4bc] ;  /* 0x0004bc0001067983 */ /* 0x001ee20000300800 */
        /* <DEDUP_REMOVED lines=33> */
[----:B---3--:R-:W-:-:S04]  /*170b0*/  FADD.FTZ R24, R6, -UR28 ;  /* 0x8000001c06187e21 */ /* 0x008fc80008010000 */
[----:B-1----:R-:W-:Y:S01]  /*170c0*/  FMUL.FTZ R4, R24, UR16 ;  /* 0x0000001018047c20 */ /* 0x002fe20008410000 */
[----:B----4-:R-:W-:Y:S02]  /*170d0*/  FADD.FTZ R24, R40, -UR28 ;  /* 0x8000001c28187e21 */ /* 0x010fe40008010000 */
[----:B------:R-:W3:Y:S01]  /*170e0*/  LDL.LU R40, [R1+0x90c] ;  /* 0x00090c0001287983 */ /* 0x000ee20000300800 */
[----:B------:R-:W-:-:S04]  /*170f0*/  FFMA.FTZ R18, R3, R4, R0 ;  /* 0x0000000403127223 */ /* 0x000fc80000010000 */
[----:B------:R-:W-:-:S06]  /*17100*/  FMUL.FTZ R21, R18, -1.4426950216293334961 ;  /* 0xbfb8aa3b12157820 */ /* 0x000fcc0000410000 */
[----:B------:R-:W0:Y:S02]  /*17110*/  MUFU.EX2 R21, R21 ;  /* 0x0000001500157308 */ /* 0x000e240000000800 */
[----:B0-----:R-:W-:-:S06]  /*17120*/  FADD.FTZ R21, R21, 1 ;  /* 0x3f80000015157421 */ /* 0x001fcc0000010000 */
[----:B------:R-:W0:Y:S02]  /*17130*/  MUFU.RCP R21, R21 ;  /* 0x0000001500157308 */ /* 0x000e240000001000 */
[C---:B0-----:R-:W-:Y:S02]  /*17140*/  FMUL.FTZ R42, R21.reuse, R7 ;  /* 0x00000007152a7220 */ /* 0x041fe40000410000 */
[----:B------:R-:W4:Y:S01]  /*17150*/  LDL.LU R7, [R1+0x918] ;  /* 0x0009180001077983 */ /* 0x000f220000300800 */
[----:B------:R-:W-:-:S03]  /*17160*/  FADD.FTZ R21, -R21, 1 ;  /* 0x3f80000015157421 */ /* 0x000fc60000010100 */
[----:B------:R0:W-:Y:S01]  /*17170*/  STL [R1+0x4d0], R4 ;  /* 0x0004d00401007387 */ /* 0x0001e20000100800 */
[----:B------:R-:W-:Y:S01]  /*17180*/  FFMA.FTZ R21, R18, R21, 1 ;  /* 0x3f80000012157423 */ /* 0x000fe20000010015 */
[----:B0-----:R-:W-:-:S03]  /*17190*/  FMUL.FTZ R4, R24, UR16 ;  /* 0x0000001018047c20 */ /* 0x001fc60008410000 */
[----:B------:R-:W-:Y:S01]  /*171a0*/  FMUL.FTZ R42, R42, R21 ;  /* 0x000000152a2a7220 */ /* 0x000fe20000410000 */
        /* <DEDUP_REMOVED lines=10> */
[----:B------:R-:W2:Y:S02]  /*17250*/  LDL.LU R41, [R1+0x928] ;  /* 0x0009280001297983 */ /* 0x000ea40000300800 */
[----:B-1----:R-:W-:-:S04]  /*17260*/  FMUL.FTZ R4, R24, UR16 ;  /* 0x0000001018047c20 */ /* 0x002fc80008410000 */
[----:B------:R-:W-:Y:S01]  /*17270*/  FFMA.FTZ R18, R3, R4, R0 ;  /* 0x0000000403127223 */ /* 0x000fe20000010000 */
[----:B------:R0:W-:Y:S04]  /*17280*/  STL [R1+0x4c8], R4 ;  /* 0x0004c80401007387 */ /* 0x0001e80000100800 */
[----:B0-----:R-:W2:Y:S01]  /*17290*/  LDL.LU R4, [R1+0x4ac] ;  /* 0x0004ac0001047983 */ /* 0x001ea20000300800 */
[----:B------:R-:W-:-:S04]  /*172a0*/  FADD.FTZ R24, R27, -UR28 ;  /* 0x8000001c1b187e21 */ /* 0x000fc80008010000 */
[----:B------:R-:W-:Y:S01]  /*172b0*/  FMUL.FTZ R6, R24, UR16 ;  /* 0x0000001018067c20 */ /* 0x000fe20008410000 */
[----:B------:R0:W-:Y:S01]  /*172c0*/  STL [R1+0x4d8], R8 ;  /* 0x0004d80801007387 */ /* 0x0001e20000100800 */
[----:B------:R-:W-:Y:S01]  /*172d0*/  FMUL.FTZ R32, R32, R21 ;  /* 0x0000001520207220 */ /* 0x000fe20000410000 */
[----:B------:R-:W-:-:S06]  /*172e0*/  FMUL.FTZ R21, R18, -1.4426950216293334961 ;  /* 0xbfb8aa3b12157820 */ /* 0x000fcc0000410000 */
[----:B------:R-:W1:Y:S01]  /*172f0*/  MUFU.EX2 R21, R21 ;  /* 0x0000001500157308 */ /* 0x000e620000000800 */
[----:B---3--:R-:W-:Y:S02]  /*17300*/  FADD.FTZ R24, R40, -UR28 ;  /* 0x8000001c28187e21 */ /* 0x008fe40008010000 */
[----:B------:R-:W3:Y:S02]  /*17310*/  LDL.LU R40, [R1+0x930] ;  /* 0x0009300001287983 */ /* 0x000ee40000300800 */
[----:B0-----:R-:W-:Y:S01]  /*17320*/  FMUL.FTZ R8, R24, UR16 ;  /* 0x0000001018087c20 */ /* 0x001fe20008410000 */
[----:B-1----:R-:W-:-:S06]  /*17330*/  FADD.FTZ R21, R21, 1 ;  /* 0x3f80000015157421 */ /* 0x002fcc0000010000 */
[----:B------:R-:W0:Y:S01]  /*17340*/  MUFU.RCP R21, R21 ;  /* 0x0000001500157308 */ /* 0x000e220000001000 */
[----:B----4-:R-:W-:Y:S02]  /*17350*/  FADD.FTZ R24, R7, -UR28 ;  /* 0x8000001c07187e21 */ /* 0x010fe40008010000 */
[----:B------:R-:W4:Y:S01]  /*17360*/  LDL.LU R7, [R1+0x934] ;  /* 0x0009340001077983 */ /* 0x000f220000300800 */
[C---:B0-----:R-:W-:Y:S01]  /*17370*/  FMUL.FTZ R38, R21.reuse, R60 ;  /* 0x0000003c15267220 */ /* 0x041fe20000410000 */
[----:B------:R-:W-:Y:S02]  /*17380*/  FADD.FTZ R21, -R21, 1 ;  /* 0x3f80000015157421 */ /* 0x000fe40000010100 */
[----:B------:R0:W-:Y:S02]  /*17390*/  STL [R1+0x4c4], R6 ;  /* 0x0004c40601007387 */ /* 0x0001e40000100800 */
[----:B------:R-:W-:Y:S01]  /*173a0*/  FFMA.FTZ R21, R18, R21, 1 ;  /* 0x3f80000012157423 */ /* 0x000fe20000010015 */
[----:B------:R-:W-:-:S02]  /*173b0*/  FFMA.FTZ R18, R5, R6, R2 ;  /* 0x0000000605127223 */ /* 0x000fc40000010002 */
[----:B0-----:R-:W4:Y:S01]  /*173c0*/  LDL.LU R6, [R1+0x5a0] ;  /* 0x0005a00001067983 */ /* 0x001f220000300800 */
        /* <DEDUP_REMOVED lines=13> */
[----:B------:R-:W2:Y:S02]  /*174a0*/  MUFU.RCP R21, R21 ;  /* 0x0000001500157308 */ /* 0x000ea40000001000 */
[----:B--2---:R-:W-:Y:S01]  /*174b0*/  FMUL.FTZ R36, R21, R4 ;  /* 0x0000000415247220 */ /* 0x004fe20000410000 */
[----:B------:R-:W-:Y:S01]  /*174c0*/  FMUL.FTZ R4, R24, UR16 ;  /* 0x0000001018047c20 */ /* 0x000fe20008410000 */
[----:B------:R-:W-:Y:S02]  /*174d0*/  FADD.FTZ R24, R41, -UR28 ;  /* 0x8000001c29187e21 */ /* 0x000fe40008010000 */
[----:B------:R-:W2:Y:S01]  /*174e0*/  LDL.LU R41, [R1+0x5cc] ;  /* 0x0005cc0001297983 */ /* 0x000ea20000300800 */
[----:B------:R-:W-:-:S03]  /*174f0*/  FADD.FTZ R21, -R21, 1 ;  /* 0x3f80000015157421 */ /* 0x000fc60000010100 */
[----:B------:R0:W-:Y:S01]  /*17500*/  STL [R1+0x4bc], R4 ;  /* 0x0004bc0401007387 */ /* 0x0001e20000100800 */
[----:B------:R-:W-:Y:S01]  /*17510*/  FFMA.FTZ R21, R18, R21, 1 ;  /* 0x3f80000012157423 */ /* 0x000fe20000010015 */
[----:B------:R-:W-:-:S03]  /*17520*/  FFMA.FTZ R18, R5, R4, R2 ;  /* 0x0000000405127223 */ /* 0x000fc60000010002 */
[----:B------:R-:W-:Y:S01]  /*17530*/  FMUL.FTZ R36, R36, R21 ;  /* 0x0000001524247220 */ /* 0x000fe20000410000 */
[----:B------:R-:W-:Y:S01]  /*17540*/  FMUL.FTZ R21, R18, -1.4426950216293334961 ;  /* 0xbfb8aa3b12157820 */ /* 0x000fe20000410000 */
[----:B0-----:R-:W-:-:S05]  /*17550*/  FMUL.FTZ R4, R24, UR16 ;  /* 0x0000001018047c20 */ /* 0x001fca0008410000 */
[----:B------:R-:W0:Y:S02]  /*17560*/  MUFU.EX2 R21, R21 ;  /* 0x0000001500157308 */ /* 0x000e240000000800 */
[----:B0-----:R-:W-:-:S06]  /*17570*/  FADD.FTZ R21, R21, 1 ;  /* 0x3f80000015157421 */ /* 0x001fcc0000010000 */
[----:B------:R-:W0:Y:S01]  /*17580*/  MUFU.RCP R21, R21 ;  /* 0x0000001500157308 */ /* 0x000e220000001000 */
[----:B------:R1:W-:Y:S01]  /*17590*/  STL [R1+0x4b8], R4 ;  /* 0x0004b80401007387 */ /* 0x0003e20000100800 */
[----:B---3--:R-:W-:-:S03]  /*175a0*/  FADD.FTZ R24, R40, -UR28 ;  /* 0x8000001c28187e21 */ /* 0x008fc60008010000 */
[----:B------:R-:W3:Y:S01]  /*175b0*/  LDL.LU R40, [R1+0x93c] ;  /* 0x00093c0001287983 */ /* 0x000ee20000300800 */
        /* <DEDUP_REMOVED lines=22> */
[----:B------:R1:W-:Y:S04]  /*17720*/  STL [R1+0x4b4], R4 ;  /* 0x0004b40401007387 */ /* 0x0003e80000100800 */
[----:B------:R0:W-:Y:S01]  /*17730*/  STL [R1+0x4c0], R8 ;  /* 0x0004c00801007387 */ /* 0x0001e20000100800 */
[----:B-1----:R-:W-:-:S03]  /*17740*/  FMUL.FTZ R4, R24, UR16 ;  /* 0x0000001018047c20 */ /* 0x002fc60008410000 */
[----:B0-----:R-:W4:Y:S01]  /*17750*/  LDL.LU R8, [R1+0x608] ;  /* 0x0006080001087983 */ /* 0x001f220000300800 */
[C---:B------:R-:W-:Y:S01]  /*17760*/  FMUL.FTZ R31, R21.reuse, R31 ;  /* 0x0000001f151f7220 */ /* 0x040fe20000410000 */
[----:B------:R-:W-:Y:S02]  /*17770*/  FADD.FTZ R21, -R21, 1 ;  /* 0x3f80000015157421 */ /* 0x000fe40000010100 */
[----:B------:R0:W-:Y:S02]  /*17780*/  STL [R1+0x4b0], R4 ;  /* 0x0004b00401007387 */ /* 0x0001e40000100800 */
[----:B------:R-:W-:Y:S01]  /*17790*/  FFMA.FTZ R21, R18, R21, 1 ;  /* 0x3f80000012157423 */ /* 0x000fe20000010015 */
[----:B------:R-:W-:Y:S02]  /*177a0*/  FFMA.FTZ R18, R3, R4, R0 ;  /* 0x0000000403127223 */ /* 0x000fe40000010000 */
[----:B0-----:R-:W4:Y:S01]  /*177b0*/  LDL.LU R4, [R1+0x94c] ;  /* 0x00094c0001047983 */ /* 0x001f220000300800 */
[----:B------:R-:W-:Y:S01]  /*177c0*/  FMUL.FTZ R31, R31, R21 ;  /* 0x000000151f1f7220 */ /* 0x000fe20000410000 */
[----:B------:R-:W-:-:S06]  /*177d0*/  FMUL.FTZ R21, R18, -1.4426950216293334961 ;  /* 0xbfb8aa3b12157820 */ /* 0x000fcc0000410000 */
[----:B------:R-:W0:Y:S01]  /*177e0*/  MUFU.EX2 R21, R21 ;  /* 0x0000001500157308 */ /* 0x000e220000000800 */
[----:B------:R1:W-:Y:S04]  /*177f0*/  STL [R1+0x9a4], R19 ;  /* 0x0009a41301007387 */ /* 0x0003e80000100800 */
[----:B-1----:R-:W4:Y:S01]  /*17800*/  LDL.LU R19, [R1+0x950] ;  /* 0x0009500001137983 */ /* 0x002f220000300800 */
[----:B0-----:R-:W-:-:S06]  /*17810*/  FADD.FTZ R21, R21, 1 ;  /* 0x3f80000015157421 */ /* 0x001fcc0000010000 */
[----:B------:R-:W2:Y:S01]  /*17820*/  MUFU.RCP R21, R21 ;  /* 0x0000001500157308 */ /* 0x000ea20000001000 */
[----:B------:R-:W-:Y:S01]  /*17830*/  FADD.FTZ R26, R26, -UR28 ;  /* 0x8000001c1a1a7e21 */ /* 0x000fe20008010000 */
[C---:B--2---:R-:W-:Y:S01]  /*17840*/  FMUL.FTZ R24, R21.reuse, R41 ;  /* 0x0000002915187220 */ /* 0x044fe20000410000 */
[----:B------:R-:W-:Y:S02]  /*17850*/  FADD.FTZ R21, -R21, 1 ;  /* 0x3f80000015157421 */ /* 0x000fe40000010100 */
[----:B------:R-:W-:Y:S02]  /*17860*/  FMUL.FTZ R41, R26, UR16 ;  /* 0x000000101a297c20 */ /* 0x000fe40008410000 */
[----:B------:R-:W-:Y:S02]  /*17870*/  FFMA.FTZ R21, R18, R21, 1 ;  /* 0x3f80000012157423 */ /* 0x000fe40000010015 */
[----:B------:R-:W-:Y:S02]  /*17880*/  FFMA.FTZ R18, R5, R41, R2 ;  /* 0x0000002905127223 */ /* 0x000fe40000010002 */
[----:B------:R-:W-:-:S02]  /*17890*/  FMUL.FTZ R24, R24, R21 ;  /* 0x0000001518187220 */ /* 0x000fc40000410000 */
        /* <DEDUP_REMOVED lines=30> */
[----:B------:R-:W-:Y:S01]  /*17a80*/  FADD.FTZ R21, -R21, 1 ;  /* 0x3f80000015157421 */ /* 0x000fe20000010100 */
[----:B------:R-:W-:-:S03]  /*17a90*/  FADD.FTZ R55, R4, -UR28 ;  /* 0x8000001c04377e21 */ /* 0x000fc60008010000 */
[----:B------:R-:W-:Y:S01]  /*17aa0*/  FFMA.FTZ R21, R18, R21, 1 ;  /* 0x3f80000012157423 */ /* 0x000fe20000010015 */
[----:B------:R-:W-:Y:S01]  /*17ab0*/  FFMA.FTZ R18, R3, R6, R0 ;  /* 0x0000000603127223 */ /* 0x000fe20000010000 */
[----:B------:R-:W-:Y:S01]  /*17ac0*/  FMUL.FTZ R20, R56, R20 ;  /* 0x0000001438147220 */ /* 0x000fe20000410000 */
[----:B------:R0:W-:Y:S01]  /*17ad0*/  STL [R1+0x99c], R16 ;  /* 0x00099c1001007387 */ /* 0x0001e20000100800 */
[----:B------:R-:W-:Y:S01]  /*17ae0*/  FMUL.FTZ R26, R26, R21 ;  /* 0x000000151a1a7220 */ /* 0x000fe20000410000 */
[----:B------:R-:W-:Y:S01]  /*17af0*/  FMUL.FTZ R21, R18, -1.4426950216293334961 ;  /* 0xbfb8aa3b12157820 */ /* 0x000fe20000410000 */
[----:B------:R-:W-:Y:S01]  /*17b00*/  FMUL.FTZ R4, R55, UR16 ;  /* 0x0000001037047c20 */ /* 0x000fe20008410000 */
[----:B------:R-:W2:Y:S04]  /*17b10*/  LDL.LU R56, [R1+0x95c] ;  /* 0x00095c0001387983 */ /* 0x000ea80000300800 */
[----:B------:R-:W1:Y:S01]  /*17b20*/  MUFU.EX2 R21, R21 ;  /* 0x0000001500157308 */ /* 0x000e620000000800 */
[----:B------:R3:W-:Y:S04]  /*17b30*/  STL [R1+0x9a8], R20 ;  /* 0x0009a81401007387 */ /* 0x0007e80000100800 */
[----:B------:R4:W-:Y:S04]  /*17b40*/  STL [R1+0x9a0], R17 ;  /* 0x0009a01101007387 */ /* 0x0009e80000100800 */
[----:B0-----:R-:W2:Y:S04]  /*17b50*/  LDL.LU R16, [R1+0x658] ;  /* 0x0006580001107983 */ /* 0x001ea80000300800 */
[----:B---3--:R-:W2:Y:S01]  /*17b60*/  LDL.LU R20, [R1+0x8a0] ;  /* 0x0008a00001147983 */ /* 0x008ea20000300800 */
[----:B-1----:R-:W-:-:S03]  /*17b70*/  FADD.FTZ R21, R21, 1 ;  /* 0x3f80000015157421 */ /* 0x002fc60000010000 */
[----:B----4-:R-:W3:Y:S01]  /*17b80*/  LDL.LU R17, [R1+0x958] ;  /* 0x0009580001117983 */ /* 0x010ee20000300800 */
[----:B------:R-:W0:Y:S03]  /*17b90*/  MUFU.RCP R54, R21 ;  /* 0x0000001500367308 */ /* 0x000e260000001000 */
[----:B------:R1:W-:Y:S04]  /*17ba0*/  STL [R1+0x984], R10 ;  /* 0x0009840a01007387 */ /* 0x0003e80000100800 */
[----:B------:R4:W-:Y:S04]  /*17bb0*/  STL [R1+0x994], R14 ;  /* 0x0009940e01007387 */ /* 0x0009e80000100800 */
[----:B------:R-:W3:Y:S04]  /*17bc0*/  LDL.LU R59, [R1+0x954] ;  /* 0x00095400013b7983 */ /* 0x000ee80000300800 */
[----:B-1----:R-:W3:Y:S01]  /*17bd0*/  LDL.LU R10, [R1+0x924] ;  /* 0x00092400010a7983 */ /* 0x002ee20000300800 */
[C---:B0-----:R-:W-:Y:S01]  /*17be0*/  FMUL.FTZ R21, R54.reuse, R8 ;  /* 0x0000000836157220 */ /* 0x041fe20000410000 */
[----:B------:R-:W-:-:S02]  /*17bf0*/  FADD.FTZ R54, -R54, 1 ;  /* 0x3f80000036367421 */ /* 0x000fc40000010100 */
[----:B----4-:R-:W4:Y:S02]  /*17c00*/  LDL.LU R14, [R1+0x654] ;  /* 0x00065400010e7983 */ /* 0x010f240000300800 */
[----:B------:R-:W-:Y:S02]  /*17c10*/  FFMA.FTZ R54, R18, R54, 1 ;  /* 0x3f80000012367423 */ /* 0x000fe40000010036 */
[----:B------:R0:W-:Y:S02]  /*17c20*/  STL [R1+0x98c], R9 ;  /* 0x00098c0901007387 */ /* 0x0001e40000100800 */
[----:B------:R-:W-:Y:S01]  /*17c30*/  FMUL.FTZ R21, R21, R54 ;  /* 0x0000003615157220 */ /* 0x000fe20000410000 */
[----:B------:R-:W-:Y:S01]  /*17c40*/  FFMA.FTZ R54, R5, R4, R2 ;  /* 0x0000000405367223 */ /* 0x000fe20000010002 */
[----:B------:R1:W-:Y:S03]  /*17c50*/  STL [R1+0x980], R11 ;  /* 0x0009800b01007387 */ /* 0x0003e60000100800 */
[----:B------:R-:W-:Y:S01]  /*17c60*/  FMUL.FTZ R18, R54, -1.4426950216293334961 ;  /* 0xbfb8aa3b36127820 */ /* 0x000fe20000410000 */
[----:B------:R-:W4:Y:S04]  /*17c70*/  LDL.LU R8, [R1+0x914] ;  /* 0x0009140001087983 */ /* 0x000f280000300800 */
[----:B0-----:R-:W4:Y:S01]  /*17c80*/  LDL.LU R9, [R1+0x91c] ;  /* 0x00091c0001097983 */ /* 0x001f220000300800 */
[----:B------:R-:W0:Y:S03]  /*17c90*/  MUFU.EX2 R18, R18 ;  /* 0x0000001200127308 */ /* 0x000e260000000800 */
[----:B-1----:R-:W4:Y:S01]  /*17ca0*/  LDL.LU R11, [R1+0x650] ;  /* 0x00065000010b7983 */ /* 0x002f220000300800 */
[----:B0-----:R-:W-:-:S04]  /*17cb0*/  FADD.FTZ R18, R18, 1 ;  /* 0x3f80000012127421 */ /* 0x001fc80000010000 */
[----:B------:R-:W0:Y:S02]  /*17cc0*/  MUFU.RCP R55, R18 ;  /* 0x0000001200377308 */ /* 0x000e240000001000 */
[C---:B0-----:R-:W-:Y:S01]  /*17cd0*/  FMUL.FTZ R18, R55.reuse, R57 ;  /* 0x0000003937127220 */ /* 0x041fe20000410000 */
[----:B------:R-:W-:Y:S01]  /*17ce0*/  FADD.FTZ R55, -R55, 1 ;  /* 0x3f80000037377421 */ /* 0x000fe20000010100 */
[----:B------:R-:W-:-:S03]  /*17cf0*/  FADD.FTZ R57, RZ, R12 ;  /* 0x0000000cff397221 */ /* 0x000fc60000010000 */
[----:B------:R-:W-:Y:S01]  /*17d00*/  FFMA.FTZ R54, R54, R55, 1 ;  /* 0x3f80000036367423 */ /* 0x000fe20000010037 */
[----:B------:R-:W-:Y:S02]  /*17d10*/  FFMA.FTZ R55, R15, R12, RZ ;  /* 0x0000000c0f377223 */ /* 0x000fe400000100ff */
[----:B------:R-:W4:Y:S01]  /*17d20*/  LDL.LU R15, [R1+0x644] ;  /* 0x00064400010f7983 */ /* 0x000f220000300800 */
[----:B------:R-:W-:Y:S01]  /*17d30*/  FADD.FTZ R57, R57, R58 ;  /* 0x0000003a39397221 */ /* 0x000fe20000010000 */
[-C--:B------:R-:W-:Y:S01]  /*17d40*/  FFMA.FTZ R55, R13, R58.reuse, R55 ;  /* 0x0000003a0d377223 */ /* 0x080fe20000010037 */
[----:B------:R-:W-:Y:S01]  /*17d50*/  FMUL.FTZ R58, R5, R58 ;  /* 0x0000003a053a7220 */ /* 0x000fe20000410000 */
[----:B------:R-:W4:Y:S03]  /*17d60*/  LDL.LU R12, [R1+0x908] ;  /* 0x00090800010c7983 */ /* 0x000f260000300800 */
[----:B------:R-:W-:-:S02]  /*17d70*/  FFMA.FTZ R60, R13, R58, R19 ;  /* 0x0000003a0d3c7223 */ /* 0x000fc40000010013 */
[----:B------:R-:W4:Y:S04]  /*17d80*/  LDL.LU R19, [R1+0x63c] ;  /* 0x00063c0001137983 */ /* 0x000f280000300800 */
[----:B------:R-:W4:Y:S01]  /*17d90*/  LDL.LU R13, [R1+0x900] ;  /* 0x00090000010d7983 */ /* 0x000f220000300800 */
[----:B------:R-:W-:Y:S01]  /*17da0*/  FMUL.FTZ R18, R18, R54 ;  /* 0x0000003612127220 */ /* 0x000fe20000410000 */
[----:B--2---:R-:W-:Y:S01]  /*17db0*/  FADD.FTZ R61, R56, R20 ;  /* 0x00000014383d7221 */ /* 0x004fe20000010000 */
[----:B------:R-:W-:Y:S01]  /*17dc0*/  FMUL.FTZ R56, R3, R16 ;  /* 0x0000001003387220 */ /* 0x000fe20000410000 */
[----:B---3--:R-:W-:Y:S02]  /*17dd0*/  FADD.FTZ R54, R17, R16 ;  /* 0x0000001011367221 */ /* 0x008fe40000010000 */
[----:B------:R-:W-:Y:S01]  /*17de0*/  FADD.FTZ R58, R58, R61 ;  /* 0x0000003d3a3a7221 */ /* 0x000fe20000010000 */
[----:B------:R-:W2:Y:S01]  /*17df0*/  LDL.LU R17, [R1+0x638] ;  /* 0x0006380001117983 */ /* 0x000ea20000300800 */
[C---:B------:R-:W-:Y:S01]  /*17e00*/  FFMA.FTZ R60, R10.reuse, R56, R60 ;  /* 0x000000380a3c7223 */ /* 0x040fe2000001003c */
[----:B------:R-:W-:-:S02]  /*17e10*/  FFMA.FTZ R59, R10, R16, R59 ;  /* 0x000000100a3b7223 */ /* 0x000fc4000001003b */
[----:B------:R-:W3:Y:S01]  /*17e20*/  LDL.LU R10, [R1+0x8f8] ;  /* 0x0008f800010a7983 */ /* 0x000ee20000300800 */
[----:B----4-:R-:W-:-:S03]  /*17e30*/  FMUL.FTZ R61, R5, R14 ;  /* 0x0000000e053d7220 */ /* 0x010fc60000410000 */
[----:B------:R-:W4:Y:S01]  /*17e40*/  LDL.LU R16, [R1+0x62c] ;  /* 0x00062c0001107983 */ /* 0x000f220000300800 */
[----:B------:R-:W-:Y:S01]  /*17e50*/  FADD.FTZ R56, R58, R56 ;  /* 0x000000383a387221 */ /* 0x000fe20000010000 */
[----:B------:R-:W-:Y:S01]  /*17e60*/  FADD.FTZ R57, R57, R14 ;  /* 0x0000000e39397221 */ /* 0x000fe20000010000 */
[C---:B------:R-:W-:Y:S01]  /*17e70*/  FFMA.FTZ R55, R9.reuse, R14, R55 ;  /* 0x0000000e09377223 */ /* 0x040fe20000010037 */
[----:B------:R-:W-:Y:S02]  /*17e80*/  FFMA.FTZ R60, R9, R61, R60 ;  /* 0x0000003d093c7223 */ /* 0x000fe4000001003c */
[----:B------:R-:W4:Y:S01]  /*17e90*/  LDL.LU R9, [R1+0x8ec] ;  /* 0x0008ec0001097983 */ /* 0x000f220000300800 */
[----:B------:R-:W-:Y:S01]  /*17ea0*/  FADD.FTZ R54, R54, R11 ;  /* 0x0000000b36367221 */ /* 0x000fe20000010000 */
[CC--:B------:R-:W-:Y:S01]  /*17eb0*/  FFMA.FTZ R59, R8.reuse, R11.reuse, R59 ;  /* 0x0000000b083b7223 */ /* 0x0c0fe2000001003b */
[----:B------:R-:W-:Y:S01]  /*17ec0*/  FMUL.FTZ R58, R3, R11 ;  /* 0x0000000b033a7220 */ /* 0x000fe20000410000 */
[----:B------:R-:W-:Y:S01]  /*17ed0*/  FADD.FTZ R61, R61, R56 ;  /* 0x000000383d3d7221 */ /* 0x000fe20000010000 */
[----:B------:R-:W4:Y:S02]  /*17ee0*/  LDL.LU R11, [R1+0x628] ;  /* 0x00062800010b7983 */ /* 0x000f240000300800 */
[----:B------:R-:W-:-:S02]  /*17ef0*/  FFMA.FTZ R60, R8, R58, R60 ;  /* 0x0000003a083c7223 */ /* 0x000fc4000001003c */
[----:B------:R-:W4:Y:S04]  /*17f00*/  LDL.LU R14, [R1+0x8e8] ;  /* 0x0008e800010e7983 */ /* 0x000f280000300800 */
[----:B------:R-:W4:Y:S01]  /*17f10*/  LDL.LU R8, [R1+0x624] ;  /* 0x0006240001087983 */ /* 0x000f220000300800 */
[----:B------:R-:W-:-:S03]  /*17f20*/  FADD.FTZ R58, R61, R58 ;  /* 0x0000003a3d3a7221 */ /* 0x000fc60000010000 */
[----:B------:R-:W4:Y:S01]  /*17f30*/  LDL.LU R20, [R1+0x458] ;  /* 0x0004580001147983 */ /* 0x000f220000300800 */
[-C--:B------:R-:W-:Y:S01]  /*17f40*/  FMUL.FTZ R56, R5, R15.reuse ;  /* 0x0000000f05387220 */ /* 0x080fe20000410000 */
[----:B------:R-:W-:Y:S01]  /*17f50*/  FADD.FTZ R57, R57, R15 ;  /* 0x0000000f39397221 */ /* 0x000fe20000010000 */
[C---:B------:R-:W-:Y:S02]  /*17f60*/  FFMA.FTZ R55, R12.reuse, R15, R55 ;  /* 0x0000000f0c377223 */ /* 0x040fe40000010037 */
[----:B------:R-:W-:Y:S01]  /*17f70*/  FFMA.FTZ R60, R12, R56, R60 ;  /* 0x000000380c3c7223 */ /* 0x000fe2000001003c */
[----:B------:R-:W4:Y:S04]  /*17f80*/  LDL.LU R15, [R1+0x8e4] ;  /* 0x0008e400010f7983 */ /* 0x000f280000300800 */
[----:B------:R-:W4:Y:S01]  /*17f90*/  LDL.LU R12, [R1+0x620] ;  /* 0x00062000010c7983 */ /* 0x000f220000300800 */
[----:B------:R-:W-:Y:S01]  /*17fa0*/  FADD.FTZ R54, R54, R19 ;  /* 0x0000001336367221 */ /* 0x000fe20000010000 */
[-C--:B------:R-:W-:Y:S01]  /*17fb0*/  FMUL.FTZ R61, R3, R19.reuse ;  /* 0x00000013033d7220 */ /* 0x080fe20000410000 */
[----:B------:R-:W-:-:S02]  /*17fc0*/  FFMA.FTZ R59, R13, R19, R59 ;  /* 0x000000130d3b7223 */ /* 0x000fc4000001003b */
[----:B------:R-:W4:Y:S01]  /*17fd0*/  LDL.LU R19, [R1+0x8d8] ;  /* 0x0008d80001137983 */ /* 0x000f220000300800 */
[----:B------:R-:W-:Y:S01]  /*17fe0*/  FADD.FTZ R56, R56, R58 ;  /* 0x0000003a38387221 */ /* 0x000fe20000010000 */
[----:B------:R-:W-:Y:S02]  /*17ff0*/  FFMA.FTZ R60, R13, R61, R60 ;  /* 0x0000003d0d3c7223 */ /* 0x000fe4000001003c */
[----:B------:R-:W4:Y:S01]  /*18000*/  LDL.LU R13, [R1+0x610] ;  /* 0x00061000010d7983 */ /* 0x000f220000300800 */
[----:B------:R-:W-:Y:S01]  /*18010*/  FADD.FTZ R61, R56, R61 ;  /* 0x0000003d383d7221 */ /* 0x000fe20000010000 */
[-C--:B--2---:R-:W-:Y:S01]  /*18020*/  FMUL.FTZ R58, R5, R17.reuse ;  /* 0x00000011053a7220 */ /* 0x084fe20000410000 */
[----:B------:R-:W-:Y:S01]  /*18030*/  FADD.FTZ R57, R57, R17 ;  /* 0x0000001139397221 */ /* 0x000fe20000010000 */
[C---:B---3--:R-:W-:Y:S02]  /*18040*/  FFMA.FTZ R55, R10.reuse, R17, R55 ;  /* 0x000000110a377223 */ /* 0x048fe40000010037 */
[----:B------:R-:W-:Y:S01]  /*18050*/  FFMA.FTZ R60, R10, R58, R60 ;  /* 0x0000003a0a3c7223 */ /* 0x000fe2000001003c */
[----:B------:R-:W2:Y:S01]  /*18060*/  LDL.LU R17, [R1+0x8d4] ;  /* 0x0008d40001117983 */ /* 0x000ea20000300800 */
[----:B----4-:R-:W-:-:S03]  /*18070*/  FMUL.FTZ R56, R3, R16 ;  /* 0x0000001003387220 */ /* 0x010fc60000410000 */
[----:B------:R-:W3:Y:S01]  /*18080*/  LDL.LU R10, [R1+0x604] ;  /* 0x00060400010a7983 */ /* 0x000ee20000300800 */
[----:B------:R-:W-:Y:S01]  /*18090*/  FADD.FTZ R58, R58, R61 ;  /* 0x0000003d3a3a7221 */ /* 0x000fe20000010000 */
[----:B------:R-:W-:Y:S01]  /*180a0*/  FADD.FTZ R54, R54, R16 ;  /* 0x0000001036367221 */ /* 0x000fe20000010000 */
[C---:B------:R-:W-:Y:S01]  /*180b0*/  FFMA.FTZ R59, R9.reuse, R16, R59 ;  /* 0x00000010093b7223 */ /* 0x040fe2000001003b */
[----:B------:R-:W-:Y:S01]  /*180c0*/  FFMA.FTZ R60, R9, R56, R60 ;  /* 0x00000038093c7223 */ /* 0x000fe2000001003c */
[----:B------:R-:W4:Y:S01]  /*180d0*/  LDL.LU R16, [R1+0x8c8] ;  /* 0x0008c80001107983 */ /* 0x000f220000300800 */
[----:B------:R-:W-:-:S03]  /*180e0*/  FMUL.FTZ R61, R5, R11 ;  /* 0x0000000b053d7220 */ /* 0x000fc60000410000 */
[----:B------:R-:W4:Y:S01]  /*180f0*/  LDL.LU R9, [R1+0x5fc] ;  /* 0x0005fc0001097983 */ /* 0x000f220000300800 */
        /* <DEDUP_REMOVED lines=18> */
[-C--:B------:R-:W-:Y:S01]  /*18220*/  FMUL.FTZ R61, R3, R13.reuse ;  /* 0x0000000d033d7220 */ /* 0x080fe20000410000 */
[----:B------:R-:W-:Y:S02]  /*18230*/  FADD.FTZ R57, R57, R12 ;  /* 0x0000000c39397221 */ /* 0x000fe40000010000 */
[----:B------:R-:W4:Y:S01]  /*18240*/  LDL.LU R12, [R1+0x5e4] ;  /* 0x0005e400010c7983 */ /* 0x000f220000300800 */
[----:B------:R-:W-:Y:S01]  /*18250*/  FADD.FTZ R56, R56, R58 ;  /* 0x0000003a38387221 */ /* 0x000fe20000010000 */
[----:B------:R-:W-:Y:S01]  /*18260*/  FADD.FTZ R54, R54, R13 ;  /* 0x0000000d36367221 */ /* 0x000fe20000010000 */
[C---:B--2---:R-:W-:Y:S01]  /*18270*/  FFMA.FTZ R59, R17.reuse, R13, R59 ;  /* 0x0000000d113b7223 */ /* 0x044fe2000001003b */
[----:B------:R-:W-:Y:S01]  /*18280*/  FFMA.FTZ R60, R17, R61, R60 ;  /* 0x0000003d113c7223 */ /* 0x000fe2000001003c */
[----:B------:R-:W2:Y:S01]  /*18290*/  LDL.LU R13, [R1+0x5d8] ;  /* 0x0005d800010d7983 */ /* 0x000ea20000300800 */
[----:B---3--:R-:W-:-:S03]  /*182a0*/  FMUL.FTZ R58, R5, R10 ;  /* 0x0000000a053a7220 */ /* 0x008fc60000410000 */
[----:B------:R-:W3:Y:S01]  /*182b0*/  LDL.LU R17, [R1+0x8b0] ;  /* 0x0008b00001117983 */ /* 0x000ee20000300800 */
[----:B------:R-:W-:Y:S01]  /*182c0*/  FADD.FTZ R61, R56, R61 ;  /* 0x0000003d383d7221 */ /* 0x000fe20000010000 */
[----:B------:R-:W-:Y:S01]  /*182d0*/  FADD.FTZ R57, R57, R10 ;  /* 0x0000000a39397221 */ /* 0x000fe20000010000 */
[C---:B----4-:R-:W-:Y:S01]  /*182e0*/  FFMA.FTZ R55, R16.reuse, R10, R55 ;  /* 0x0000000a10377223 */ /* 0x050fe20000010037 */
[----:B------:R-:W-:Y:S01]  /*182f0*/  FFMA.FTZ R60, R16, R58, R60 ;  /* 0x0000003a103c7223 */ /* 0x000fe2000001003c */
[----:B------:R-:W4:Y:S01]  /*18300*/  LDL.LU R10, [R1+0x5d0] ;  /* 0x0005d000010a7983 */ /* 0x000f220000300800 */
[----:B------:R-:W-:-:S03]  /*18310*/  FMUL.FTZ R56, R3, R9 ;  /* 0x0000000903387220 */ /* 0x000fc60000410000 */
[----:B------:R-:W4:Y:S01]  /*18320*/  LDL.LU R16, [R1+0x8a4] ;  /* 0x0008a40001107983 */ /* 0x000f220000300800 */
[----:B------:R-:W-:Y:S01]  /*18330*/  FADD.FTZ R58, R58, R61 ;  /* 0x0000003d3a3a7221 */ /* 0x000fe20000010000 */
[----:B------:R-:W-:Y:S01]  /*18340*/  FADD.FTZ R54, R54, R9 ;  /* 0x0000000936367221 */ /* 0x000fe20000010000 */
[----:B------:R-:W-:Y:S01]  /*18350*/  FMUL.FTZ R61, R5, R11 ;  /* 0x0000000b053d7220 */ /* 0x000fe20000410000 */
[C---:B------:R-:W-:Y:S01]  /*18360*/  FFMA.FTZ R59, R14.reuse, R9, R59 ;  /* 0x000000090e3b7223 */ /* 0x040fe2000001003b */
[----:B------:R-:W-:Y:S01]  /*18370*/  FFMA.FTZ R60, R14, R56, R60 ;  /* 0x000000380e3c7223 */ /* 0x000fe2000001003c */
[----:B------:R-:W4:Y:S01]  /*18380*/  LDL.LU R9, [R1+0x5c4] ;  /* 0x0005c40001097983 */ /* 0x000f220000300800 */
[----:B------:R-:W-:-:S03]  /*18390*/  FADD.FTZ R56, R58, R56 ;  /* 0x000000383a387221 */ /* 0x000fc60000010000 */
[----:B------:R-:W4:Y:S01]  /*183a0*/  LDL.LU R14, [R1+0x89c] ;  /* 0x00089c00010e7983 */ /* 0x000f220000300800 */
[----:B------:R-:W-:Y:S01]  /*183b0*/  FADD.FTZ R57, R57, R11 ;  /* 0x0000000b39397221 */ /* 0x000fe20000010000 */
[-C--:B------:R-:W-:Y:S01]  /*183c0*/  FMUL.FTZ R58, R3, R8.reuse ;  /* 0x00000008033a7220 */ /* 0x080fe20000410000 */
[C---:B------:R-:W-:Y:S01]  /*183d0*/  FFMA.FTZ R55, R15.reuse, R11, R55 ;  /* 0x0000000b0f377223 */ /* 0x040fe20000010037 */
[----:B------:R-:W-:Y:S01]  /*183e0*/  FFMA.FTZ R60, R15, R61, R60 ;  /* 0x0000003d0f3c7223 */ /* 0x000fe2000001003c */
[----:B------:R-:W4:Y:S04]  /*183f0*/  LDL.LU R11, [R1+0x5ac] ;  /* 0x0005ac00010b7983 */ /* 0x000f280000300800 */
[----:B------:R-:W4:Y:S01]  /*18400*/  LDL.LU R15, [R1+0x890] ;  /* 0x00089000010f7983 */ /* 0x000f220000300800 */
[C---:B------:R-:W-:Y:S01]  /*18410*/  FFMA.FTZ R59, R19.reuse, R8, R59 ;  /* 0x00000008133b7223 */ /* 0x040fe2000001003b */
[----:B------:R-:W-:-:S02]  /*18420*/  FFMA.FTZ R60, R19, R58, R60 ;  /* 0x0000003a133c7223 */ /* 0x000fc4000001003c */
[----:B------:R-:W4:Y:S01]  /*18430*/  LDL.LU R19, [R1+0x88c] ;  /* 0x00088c0001137983 */ /* 0x000f220000300800 */
[----:B------:R-:W-:Y:S01]  /*18440*/  FADD.FTZ R61, R61, R56 ;  /* 0x000000383d3d7221 */ /* 0x000fe20000010000 */
[-C--:B------:R-:W-:Y:S01]  /*18450*/  FMUL.FTZ R56, R5, R12.reuse ;  /* 0x0000000c05387220 */ /* 0x080fe20000410000 */
[----:B------:R-:W-:Y:S02]  /*18460*/  FADD.FTZ R54, R54, R8 ;  /* 0x0000000836367221 */ /* 0x000fe40000010000 */
[----:B------:R-:W4:Y:S01]  /*18470*/  LDL.LU R8, [R1+0x5a4] ;  /* 0x0005a40001087983 */ /* 0x000f220000300800 */
[----:B------:R-:W-:Y:S01]  /*18480*/  FADD.FTZ R58, R61, R58 ;  /* 0x0000003a3d3a7221 */ /* 0x000fe20000010000 */
[----:B------:R-:W-:Y:S01]  /*18490*/  FADD.FTZ R57, R57, R12 ;  /* 0x0000000c39397221 */ /* 0x000fe20000010000 */
[----:B--2---:R-:W-:Y:S01]  /*184a0*/  FMUL.FTZ R61, R3, R13 ;  /* 0x0000000d033d7220 */ /* 0x004fe20000410000 */
[C---:B---3--:R-:W-:Y:S01]  /*184b0*/  FFMA.FTZ R55, R17.reuse, R12, R55 ;  /* 0x0000000c11377223 */ /* 0x048fe20000010037 */
[----:B------:R-:W-:Y:S01]  /*184c0*/  FFMA.FTZ R60, R17, R56, R60 ;  /* 0x00000038113c7223 */ /* 0x000fe2000001003c */
[----:B------:R-:W2:Y:S01]  /*184d0*/  LDL.LU R12, [R1+0x58c] ;  /* 0x00058c00010c7983 */ /* 0x000ea20000300800 */
[----:B------:R-:W-:-:S03]  /*184e0*/  FADD.FTZ R56, R56, R58 ;  /* 0x0000003a38387221 */ /* 0x000fc60000010000 */
[----:B------:R-:W3:Y:S01]  /*184f0*/  LDL.LU R17, [R1+0x880] ;  /* 0x0008800001117983 */ /* 0x000ee20000300800 */
[----:B------:R-:W-:Y:S01]  /*18500*/  FADD.FTZ R54, R54, R13 ;  /* 0x0000000d36367221 */ /* 0x000fe20000010000 */
[----:B----4-:R-:W-:Y:S01]  /*18510*/  FMUL.FTZ R58, R5, R10 ;  /* 0x0000000a053a7220 */ /* 0x010fe20000410000 */
[C---:B------:R-:W-:Y:S01]  /*18520*/  FFMA.FTZ R59, R16.reuse, R13, R59 ;  /* 0x0000000d103b7223 */ /* 0x040fe2000001003b */
[----:B------:R-:W-:Y:S01]  /*18530*/  FFMA.FTZ R60, R16, R61, R60 ;  /* 0x0000003d103c7223 */ /* 0x000fe2000001003c */
[----:B------:R-:W4:Y:S01]  /*18540*/  LDL.LU R13, [R1+0x580] ;  /* 0x00058000010d7983 */ /* 0x000f220000300800 */
[----:B------:R-:W-:-:S03]  /*18550*/  FADD.FTZ R61, R56, R61 ;  /* 0x0000003d383d7221 */ /* 0x000fc60000010000 */
[----:B------:R-:W4:Y:S01]  /*18560*/  LDL.LU R16, [R1+0x87c] ;  /* 0x00087c0001107983 */ /* 0x000f220000300800 */
        /* <DEDUP_REMOVED lines=17> */
[----:B------:R-:W-:Y:S01]  /*18680*/  FMUL.FTZ R58, R3, R8 ;  /* 0x00000008033a7220 */ /* 0x000fe20000410000 */
        /* <DEDUP_REMOVED lines=53> */
[----:B------:R-:W-:Y:S01]  /*189e0*/  FMUL.FTZ R56, R3, R13 ;  /* 0x0000000d03387220 */ /* 0x000fe20000410000 */
[----:B------:R-:W-:Y:S01]  /*189f0*/  FADD.FTZ R58, R61, R58 ;  /* 0x0000003a3d3a7221 */ /* 0x000fe20000010000 */
[C---:B------:R-:W-:Y:S01]  /*18a00*/  FFMA.FTZ R55, R14.reuse, R12, R55 ;  /* 0x0000000c0e377223 */ /* 0x040fe20000010037 */
[----:B------:R-:W-:Y:S01]  /*18a10*/  FFMA.FTZ R60, R14, R61, R60 ;  /* 0x0000003d0e3c7223 */ /* 0x000fe2000001003c */
[----:B------:R-:W4:Y:S01]  /*18a20*/  LDL.LU R12, [R1+0x51c] ;  /* 0x00051c00010c7983 */ /* 0x000f220000300800 */
[----:B------:R-:W-:-:S03]  /*18a30*/  FADD.FTZ R54, R54, R13 ;  /* 0x0000000d36367221 */ /* 0x000fc60000010000 */
[----:B------:R-:W4:Y:S01]  /*18a40*/  LDL.LU R14, [R1+0x7e4] ;  /* 0x0007e400010e7983 */ /* 0x000f220000300800 */
        /* <DEDUP_REMOVED lines=105> */
[-C--:B------:R-:W-:Y:S01]  /*190e0*/  FMUL.FTZ R56, R3, R8.reuse ;  /* 0x0000000803387220 */ /* 0x080fe20000410000 */
[C---:B------:R-:W-:Y:S01]  /*190f0*/  FFMA.FTZ R55, R12.reuse, R11, R55 ;  /* 0x0000000b0c377223 */ /* 0x040fe20000010037 */
[----:B------:R-:W-:Y:S01]  /*19100*/  FFMA.FTZ R60, R12, R61, R60 ;  /* 0x0000003d0c3c7223 */ /* 0x000fe2000001003c */
[----:B------:R-:W4:Y:S01]  /*19110*/  LDL.LU R11, [R1+0x6e4] ;  /* 0x0006e400010b7983 */ /* 0x000f220000300800 */
[C---:B------:R-:W-:Y:S02]  /*19120*/  FFMA.FTZ R59, R19.reuse, R8, R59 ;  /* 0x00000008133b7223 */ /* 0x040fe4000001003b */
[----:B------:R-:W-:Y:S01]  /*19130*/  FFMA.FTZ R60, R19, R56, R60 ;  /* 0x00000038133c7223 */ /* 0x000fe2000001003c */
[----:B------:R-:W4:Y:S04]  /*19140*/  LDL.LU R12, [R1+0x478] ;  /* 0x00047800010c7983 */ /* 0x000f280000300800 */
[----:B------:R-:W4:Y:S01]  /*19150*/  LDL.LU R19, [R1+0x6e0] ;  /* 0x0006e00001137983 */ /* 0x000f220000300800 */
[----:B------:R-:W-:Y:S01]  /*19160*/  FADD.FTZ R58, R61, R58 ;  /* 0x0000003a3d3a7221 */ /* 0x000fe20000010000 */
[----:B------:R-:W-:Y:S01]  /*19170*/  FMUL.FTZ R61, R5, R13 ;  /* 0x0000000d053d7220 */ /* 0x000fe20000410000 */
[----:B------:R-:W-:-:S02]  /*19180*/  FADD.FTZ R54, R54, R8 ;  /* 0x0000000836367221 */ /* 0x000fc40000010000 */
        /* <DEDUP_REMOVED lines=20> */
[----:B------:R-:W4:Y:S01]  /*192d0*/  LDL.LU R10, [R1+0x6d4] ;  /* 0x0006d400010a7983 */ /* 0x000f220000300800 */
[----:B------:R-:W-:-:S03]  /*192e0*/  FADD.FTZ R54, R54, R9 ;  /* 0x0000000936367221 */ /* 0x000fc60000010000 */
[----:B------:R-:W4:Y:S01]  /*192f0*/  LDL.LU R14, [R1+0x460] ;  /* 0x00046000010e7983 */ /* 0x000f220000300800 */
[----:B------:R-:W-:Y:S01]  /*19300*/  FADD.FTZ R58, R61, R58 ;  /* 0x0000003a3d3a7221 */ /* 0x000fe20000010000 */
[C---:B------:R-:W-:Y:S01]  /*19310*/  FFMA.FTZ R59, R11.reuse, R9, R59 ;  /* 0x000000090b3b7223 */ /* 0x040fe2000001003b */
[----:B------:R-:W-:Y:S01]  /*19320*/  FFMA.FTZ R60, R11, R56, R60 ;  /* 0x000000380b3c7223 */ /* 0x000fe2000001003c */
[----:B------:R-:W4:Y:S04]  /*19330*/  LDL.LU R9, [R1+0x45c] ;  /* 0x00045c0001097983 */ /* 0x000f280000300800 */
[----:B------:R-:W4:Y:S01]  /*19340*/  LDL.LU R11, [R1+0x6d0] ;  /* 0x0006d000010b7983 */ /* 0x000f220000300800 */
[-C--:B------:R-:W-:Y:S01]  /*19350*/  FMUL.FTZ R61, R5, R12.reuse ;  /* 0x0000000c053d7220 */ /* 0x080fe20000410000 */
[----:B------:R-:W-:Y:S01]  /*19360*/  FADD.FTZ R57, R57, R12 ;  /* 0x0000000c39397221 */ /* 0x000fe20000010000 */
[----:B------:R-:W-:-:S02]  /*19370*/  FFMA.FTZ R55, R19, R12, R55 ;  /* 0x0000000c13377223 */ /* 0x000fc40000010037 */
[----:B------:R-:W4:Y:S01]  /*19380*/  LDL.LU R12, [R1+0x6cc] ;  /* 0x0006cc00010c7983 */ /* 0x000f220000300800 */
[----:B------:R-:W-:Y:S01]  /*19390*/  FADD.FTZ R58, R58, R56 ;  /* 0x000000383a3a7221 */ /* 0x000fe20000010000 */
[----:B------:R-:W-:Y:S01]  /*193a0*/  FFMA.FTZ R60, R19, R61, R60 ;  /* 0x0000003d133c7223 */ /* 0x000fe2000001003c */
[----:B------:R-:W-:Y:S01]  /*193b0*/  FMUL.FTZ R56, R3, R8 ;  /* 0x0000000803387220 */ /* 0x000fe20000410000 */
[----:B------:R-:W-:Y:S01]  /*193c0*/  FADD.FTZ R54, R54, R8 ;  /* 0x0000000836367221 */ /* 0x000fe20000010000 */
[----:B------:R-:W-:Y:S01]  /*193d0*/  FADD.FTZ R58, R61, R58 ;  /* 0x0000003a3d3a7221 */ /* 0x000fe20000010000 */
[----:B------:R-:W4:Y:S03]  /*193e0*/  LDL.LU R19, [R1+0x454] ;  /* 0x0004540001137983 */ /* 0x000f260000300800 */
[----:B------:R-:W-:Y:S01]  /*193f0*/  FADD.FTZ R58, R58, R56 ;  /* 0x000000383a3a7221 */ /* 0x000fe20000010000 */
[----:B--2---:R-:W-:Y:S01]  /*19400*/  FMUL.FTZ R61, R5, R13 ;  /* 0x0000000d053d7220 */ /* 0x004fe20000410000 */
[C---:B---3--:R-:W-:Y:S01]  /*19410*/  FFMA.FTZ R60, R17.reuse, R56, R60 ;  /* 0x00000038113c7223 */ /* 0x048fe2000001003c */
[----:B------:R-:W-:-:S02]  /*19420*/  FFMA.FTZ R59, R17, R8, R59 ;  /* 0x00000008113b7223 */ /* 0x000fc4000001003b */
[----:B------:R-:W2:Y:S01]  /*19430*/  LDL.LU R8, [R1+0x6c8] ;  /* 0x0006c80001087983 */ /* 0x000ea20000300800 */
[----:B------:R-:W-:Y:S01]  /*19440*/  FADD.FTZ R57, R57, R13 ;  /* 0x0000000d39397221 */ /* 0x000fe20000010000 */
[----:B------:R-:W-:Y:S02]  /*19450*/  FADD.FTZ R58, R61, R58 ;  /* 0x0000003a3d3a7221 */ /* 0x000fe40000010000 */
[----:B------:R-:W3:Y:S01]  /*19460*/  LDL.LU R17, [R1+0x450] ;  /* 0x0004500001117983 */ /* 0x000ee20000300800 */
        /* <DEDUP_REMOVED lines=9> */
[-C--:B------:R-:W-:Y:S01]  /*19500*/  FMUL.FTZ R61, R5, R14.reuse ;  /* 0x0000000e053d7220 */ /* 0x080fe20000410000 */
[----:B------:R-:W-:Y:S02]  /*19510*/  FADD.FTZ R54, R54, R15 ;  /* 0x0000000f36367221 */ /* 0x000fe40000010000 */
[----:B------:R-:W4:Y:S01]  /*19520*/  LDL.LU R15, [R1+0x448] ;  /* 0x00044800010f7983 */ /* 0x000f220000300800 */
[----:B------:R-:W-:Y:S01]  /*19530*/  FADD.FTZ R57, R57, R14 ;  /* 0x0000000e39397221 */ /* 0x000fe20000010000 */
[----:B------:R-:W-:Y:S01]  /*19540*/  FMUL.FTZ R56, R3, R9 ;  /* 0x0000000903387220 */ /* 0x000fe20000410000 */
[C---:B------:R-:W-:Y:S01]  /*19550*/  FFMA.FTZ R60, R11.reuse, R61, R60 ;  /* 0x0000003d0b3c7223 */ /* 0x040fe2000001003c */
[----:B------:R-:W-:-:S02]  /*19560*/  FFMA.FTZ R55, R11, R14, R55 ;  /* 0x0000000e0b377223 */ /* 0x000fc40000010037 */
[----:B------:R-:W4:Y:S01]  /*19570*/  LDL.LU R11, [R1+0x6bc] ;  /* 0x0006bc00010b7983 */ /* 0x000f220000300800 */
[C---:B------:R-:W-:Y:S01]  /*19580*/  FFMA.FTZ R59, R12.reuse, R9, R59 ;  /* 0x000000090c3b7223 */ /* 0x040fe2000001003b */
[----:B------:R-:W-:Y:S02]  /*19590*/  FFMA.FTZ R60, R12, R56, R60 ;  /* 0x000000380c3c7223 */ /* 0x000fe4000001003c */
[----:B------:R-:W4:Y:S04]  /*195a0*/  LDL.LU R14, [R1+0x6b8] ;  /* 0x0006b800010e7983 */ /* 0x000f280000300800 */
[----:B------:R-:W4:Y:S01]  /*195b0*/  LDL.LU R12, [R1+0x444] ;  /* 0x00044400010c7983 */ /* 0x000f220000300800 */
[----:B------:R-:W-:-:S03]  /*195c0*/  FADD.FTZ R54, R54, R9 ;  /* 0x0000000936367221 */ /* 0x000fc60000010000 */
[----:B------:R-:W4:Y:S01]  /*195d0*/  LDL.LU R9, [R1+0x6b4] ;  /* 0x0006b40001097983 */ /* 0x000f220000300800 */
[----:B------:R-:W-:Y:S01]  /*195e0*/  FADD.FTZ R58, R61, R58 ;  /* 0x0000003a3d3a7221 */ /* 0x000fe20000010000 */
[----:B------:R-:W-:-:S03]  /*195f0*/  FMUL.FTZ R61, R5, R20 ;  /* 0x00000014053d7220 */ /* 0x000fc60000410000 */
[----:B------:R-:W-:Y:S01]  /*19600*/  FADD.FTZ R58, R58, R56 ;  /* 0x000000383a3a7221 */ /* 0x000fe20000010000 */
[----:B------:R-:W-:-:S03]  /*19610*/  FMUL.FTZ R56, R3, R19 ;  /* 0x0000001303387220 */ /* 0x000fc60000410000 */
[----:B------:R-:W-:-:S04]  /*19620*/  FADD.FTZ R58, R61, R58 ;  /* 0x0000003a3d3a7221 */ /* 0x000fc80000010000 */
[----:B------:R-:W-:Y:S01]  /*19630*/  FADD.FTZ R58, R58, R56 ;  /* 0x000000383a3a7221 */ /* 0x000fe20000010000 */
[----:B--2---:R-:W-:Y:S01]  /*19640*/  FFMA.FTZ R60, R8, R61, R60 ;  /* 0x0000003d083c7223 */ /* 0x004fe2000001003c */
[----:B---3--:R-:W-:-:S04]  /*19650*/  FMUL.FTZ R61, R5, R17 ;  /* 0x00000011053d7220 */ /* 0x008fc80000410000 */
[----:B------:R-:W-:Y:S01]  /*19660*/  FADD.FTZ R58, R61, R58 ;  /* 0x0000003a3d3a7221 */ /* 0x000fe20000010000 */
[----:B------:R-:W-:Y:S02]  /*19670*/  FFMA.FTZ R55, R8, R20, R55 ;  /* 0x0000001408377223 */ /* 0x000fe40000010037 */
[----:B------:R-:W2:Y:S01]  /*19680*/  LDL.LU R8, [R1+0x440] ;  /* 0x0004400001087983 */ /* 0x000ea20000300800 */
[----:B----4-:R-:W-:Y:S01]  /*19690*/  FFMA.FTZ R60, R13, R56, R60 ;  /* 0x000000380d3c7223 */ /* 0x010fe2000001003c */
[----:B------:R-:W-:-:S03]  /*196a0*/  FMUL.FTZ R56, R3, R16 ;  /* 0x0000001003387220 */ /* 0x000fc60000410000 */
[----:B------:R-:W-:Y:S01]  /*196b0*/  FFMA.FTZ R60, R10, R61, R60 ;  /* 0x0000003d0a3c7223 */ /* 0x000fe2000001003c */
[----:B------:R-:W-:Y:S01]  /*196c0*/  FADD.FTZ R58, R58, R56 ;  /* 0x000000383a3a7221 */ /* 0x000fe20000010000 */
[----:B------:R-:W-:-:S04]  /*196d0*/  FMUL.FTZ R61, R5, R15 ;  /* 0x0000000f053d7220 */ /* 0x000fc80000410000 */
[----:B------:R-:W-:Y:S01]  /*196e0*/  FADD.FTZ R58, R61, R58 ;  /* 0x0000003a3d3a7221 */ /* 0x000fe20000010000 */
[----:B------:R-:W-:-:S04]  /*196f0*/  FFMA.FTZ R60, R11, R56, R60 ;  /* 0x000000380b3c7223 */ /* 0x000fc8000001003c */
[----:B------:R-:W-:Y:S01]  /*19700*/  FFMA.FTZ R60, R14, R61, R60 ;  /* 0x0000003d0e3c7223 */ /* 0x000fe2000001003c */
[----:B------:R-:W-:-:S04]  /*19710*/  FMUL.FTZ R56, R3, R12 ;  /* 0x0000000c03387220 */ /* 0x000fc80000410000 */
[----:B------:R-:W-:Y:S01]  /*19720*/  FFMA.FTZ R60, R9, R56, R60 ;  /* 0x00000038093c7223 */ /* 0x000fe2000001003c */
[----:B------:R-:W-:Y:S02]  /*19730*/  FADD.FTZ R58, R58, R56 ;  /* 0x000000383a3a7221 */ /* 0x000fe40000010000 */
[----:B------:R-:W3:Y:S01]  /*19740*/  LDL.LU R56, [R1+0x6b0] ;  /* 0x0006b00001387983 */ /* 0x000ee20000300800 */
[----:B------:R-:W-:-:S03]  /*19750*/  FFMA.FTZ R59, R13, R19, R59 ;  /* 0x000000130d3b7223 */ /* 0x000fc6000001003b */
[----:B------:R-:W4:Y:S01]  /*19760*/  LDL.LU R13, [R1+0x43c] ;  /* 0x00043c00010d7983 */ /* 0x000f220000300800 */
[----:B--2---:R-:W-:-:S04]  /*19770*/  FMUL.FTZ R61, R5, R8 ;  /* 0x00000008053d7220 */ /* 0x004fc80000410000 */
[----:B------:R-:W-:Y:S01]  /*19780*/  FADD.FTZ R58, R61, R58 ;  /* 0x0000003a3d3a7221 */ /* 0x000fe20000010000 */
[----:B---3--:R-:W-:Y:S02]  /*19790*/  FFMA.FTZ R60, R56, R61, R60 ;  /* 0x0000003d383c7223 */ /* 0x008fe4000001003c */
[----:B------:R-:W2:Y:S01]  /*197a0*/  LDL.LU R61, [R1+0x6ac] ;  /* 0x0006ac00013d7983 */ /* 0x000ea20000300800 */
[----:B------:R-:W-:-:S03]  /*197b0*/  FFMA.FTZ R55, R10, R17, R55 ;  /* 0x000000110a377223 */ /* 0x000fc60000010037 */
[----:B------:R-:W3:Y:S01]  /*197c0*/  LDL.LU R10, [R1+0x438] ;  /* 0x00043800010a7983 */ /* 0x000ee20000300800 */
[----:B------:R-:W-:Y:S01]  /*197d0*/  FFMA.FTZ R55, R14, R15, R55 ;  /* 0x0000000f0e377223 */ /* 0x000fe20000010037 */
[----:B------:R-:W-:Y:S02]  /*197e0*/  FFMA.FTZ R59, R11, R16, R59 ;  /* 0x000000100b3b7223 */ /* 0x000fe4000001003b */
[----:B------:R-:W3:Y:S01]  /*197f0*/  LDL.LU R11, [R1+0x434] ;  /* 0x00043400010b7983 */ /* 0x000ee20000300800 */
[----:B------:R-:W-:Y:S01]  /*19800*/  FFMA.FTZ R55, R56, R8, R55 ;  /* 0x0000000838377223 */ /* 0x000fe20000010037 */
[----:B----4-:R-:W-:Y:S02]  /*19810*/  FMUL.FTZ R56, R3, R13 ;  /* 0x0000000d03387220 */ /* 0x010fe40000410000 */
[----:B------:R-:W4:Y:S02]  /*19820*/  LDL.LU R14, [R1+0x430] ;  /* 0x00043000010e7983 */ /* 0x000f240000300800 */
[----:B------:R-:W-:Y:S01]  /*19830*/  FADD.FTZ R58, R58, R56 ;  /* 0x000000383a3a7221 */ /* 0x000fe20000010000 */
[----:B--2---:R-:W-:-:S02]  /*19840*/  FFMA.FTZ R60, R61, R56, R60 ;  /* 0x000000383d3c7223 */ /* 0x004fc4000001003c */
[----:B------:R-:W2:Y:S01]  /*19850*/  LDL.LU R56, [R1+0x6a8] ;  /* 0x0006a80001387983 */ /* 0x000ea20000300800 */
[----:B------:R-:W-:-:S03]  /*19860*/  FFMA.FTZ R59, R9, R12, R59 ;  /* 0x0000000c093b7223 */ /* 0x000fc6000001003b */
[----:B------:R-:W4:Y:S01]  /*19870*/  LDL.LU R9, [R1+0x42c] ;  /* 0x00042c0001097983 */ /* 0x000f220000300800 */
[----:B------:R-:W-:Y:S01]  /*19880*/  FFMA.FTZ R59, R61, R13, R59 ;  /* 0x0000000d3d3b7223 */ /* 0x000fe2000001003b */
[----:B---3--:R-:W-:-:S04]  /*19890*/  FMUL.FTZ R61, R5, R10 ;  /* 0x0000000a053d7220 */ /* 0x008fc80000410000 */
[----:B------:R-:W-:Y:S01]  /*198a0*/  FADD.FTZ R58, R61, R58 ;  /* 0x0000003a3d3a7221 */ /* 0x000fe20000010000 */
[C---:B--2---:R-:W-:Y:S02]  /*198b0*/  FFMA.FTZ R60, R56.reuse, R61, R60 ;  /* 0x0000003d383c7223 */ /* 0x044fe4000001003c */
[----:B------:R-:W2:Y:S01]  /*198c0*/  LDL.LU R61, [R1+0x6a4] ;  /* 0x0006a400013d7983 */ /* 0x000ea20000300800 */
[----:B------:R-:W-:Y:S01]  /*198d0*/  FFMA.FTZ R55, R56, R10, R55 ;  /* 0x0000000a38377223 */ /* 0x000fe20000010037 */
[----:B------:R-:W-:-:S04]  /*198e0*/  FMUL.FTZ R56, R3, R11 ;  /* 0x0000000b03387220 */ /* 0x000fc80000410000 */
[----:B------:R-:W-:Y:S01]  /*198f0*/  FADD.FTZ R58, R58, R56 ;  /* 0x000000383a3a7221 */ /* 0x000fe20000010000 */
[C---:B--2---:R-:W-:Y:S02]  /*19900*/  FFMA.FTZ R60, R61.reuse, R56, R60 ;  /* 0x000000383d3c7223 */ /* 0x044fe4000001003c */
[----:B------:R-:W2:Y:S01]  /*19910*/  LDL.LU R56, [R1+0x6a0] ;  /* 0x0006a00001387983 */ /* 0x000ea20000300800 */
[----:B------:R-:W-:Y:S01]  /*19920*/  FFMA.FTZ R59, R61, R11, R59 ;  /* 0x0000000b3d3b7223 */ /* 0x000fe2000001003b */
[----:B----4-:R-:W-:-:S04]  /*19930*/  FMUL.FTZ R61, R5, R14 ;  /* 0x0000000e053d7220 */ /* 0x010fc80000410000 */
[----:B------:R-:W-:Y:S01]  /*19940*/  FADD.FTZ R58, R61, R58 ;  /* 0x0000003a3d3a7221 */ /* 0x000fe20000010000 */
[----:B------:R-:W-:Y:S01]  /*19950*/  FADD.FTZ R54, R54, R19 ;  /* 0x0000001336367221 */ /* 0x000fe20000010000 */
[----:B------:R-:W-:Y:S01]  /*19960*/  FADD.FTZ R57, R57, R20 ;  /* 0x0000001439397221 */ /* 0x000fe20000010000 */
[----:B------:R-:W3:Y:S01]  /*19970*/  LDL.LU R19, [R1+0x9a4] ;  /* 0x0009a40001137983 */ /* 0x000ee20000300800 */
[----:B--2---:R-:W-:Y:S01]  /*19980*/  FFMA.FTZ R60, R56, R61, R60 ;  /* 0x0000003d383c7223 */ /* 0x004fe2000001003c */
[----:B------:R-:W-:Y:S02]  /*19990*/  FADD.FTZ R54, R54, R16 ;  /* 0x0000001036367221 */ /* 0x000fe40000010000 */
[----:B------:R-:W2:Y:S01]  /*199a0*/  LDL.LU R61, [R1+0x69c] ;  /* 0x00069c00013d7983 */ /* 0x000ea20000300800 */
[----:B------:R-:W-:Y:S01]  /*199b0*/  FFMA.FTZ R55, R56, R14, R55 ;  /* 0x0000000e38377223 */ /* 0x000fe20000010037 */
[----:B------:R-:W-:Y:S01]  /*199c0*/  FMUL.FTZ R56, R3, R9 ;  /* 0x0000000903387220 */ /* 0x000fe20000410000 */
[----:B------:R-:W-:Y:S01]  /*199d0*/  FADD.FTZ R54, R54, R12 ;  /* 0x0000000c36367221 */ /* 0x000fe20000010000 */
[----:B------:R-:W-:Y:S01]  /*199e0*/  FADD.FTZ R57, R57, R17 ;  /* 0x0000001139397221 */ /* 0x000fe20000010000 */
[----:B------:R-:W4:Y:S01]  /*199f0*/  LDL.LU R12, [R1+0x428] ;  /* 0x00042800010c7983 */ /* 0x000f220000300800 */
[----:B------:R-:W-:-:S02]  /*19a00*/  FADD.FTZ R58, R58, R56 ;  /* 0x000000383a3a7221 */ /* 0x000fc40000010000 */
[----:B------:R-:W-:Y:S01]  /*19a10*/  FADD.FTZ R57, R57, R15 ;  /* 0x0000000f39397221 */ /* 0x000fe20000010000 */
[----:B------:R-:W3:Y:S04]  /*19a20*/  LDL.LU R16, [R1+0x99c] ;  /* 0x00099c0001107983 */ /* 0x000ee80000300800 */
[----:B------:R-:W3:Y:S01]  /*19a30*/  LDL.LU R20, [R1+0x9a8] ;  /* 0x0009a80001147983 */ /* 0x000ee20000300800 */
[C---:B--2---:R-:W-:Y:S01]  /*19a40*/  FFMA.FTZ R60, R61.reuse, R56, R60 ;  /* 0x000000383d3c7223 */ /* 0x044fe2000001003c */
[----:B------:R-:W-:Y:S02]  /*19a50*/  FFMA.FTZ R59, R61, R9, R59 ;  /* 0x000000093d3b7223 */ /* 0x000fe4000001003b */
[----:B------:R-:W2:Y:S01]  /*19a60*/  LDL.LU R56, [R1+0x698] ;  /* 0x0006980001387983 */ /* 0x000ea20000300800 */
[----:B------:R-:W-:Y:S01]  /*19a70*/  FADD.FTZ R57, R57, R8 ;  /* 0x0000000839397221 */ /* 0x000fe20000010000 */
[----:B----4-:R-:W-:-:S02]  /*19a80*/  FMUL.FTZ R61, R5, R12 ;  /* 0x0000000c053d7220 */ /* 0x010fc40000410000 */
[----:B------:R-:W4:Y:S02]  /*19a90*/  LDL.LU R8, [R1+0x424] ;  /* 0x0004240001087983 */ /* 0x000f240000300800 */
[----:B------:R-:W-:Y:S01]  /*19aa0*/  FADD.FTZ R58, R61, R58 ;  /* 0x0000003a3d3a7221 */ /* 0x000fe20000010000 */
[----:B------:R-:W-:Y:S01]  /*19ab0*/  FADD.FTZ R54, R54, R13 ;  /* 0x0000000d36367221 */ /* 0x000fe20000010000 */
[----:B------:R-:W3:Y:S04]  /*19ac0*/  LDL.LU R15, [R1+0x998] ;  /* 0x00099800010f7983 */ /* 0x000ee80000300800 */
[----:B------:R-:W3:Y:S04]  /*19ad0*/  LDL.LU R13, [R1+0x420] ;  /* 0x00042000010d7983 */ /* 0x000ee80000300800 */
[----:B------:R-:W3:Y:S01]  /*19ae0*/  LDL.LU R17, [R1+0x9a0] ;  /* 0x0009a00001117983 */ /* 0x000ee20000300800 */
[----:B--2---:R-:W-:-:S03]  /*19af0*/  FFMA.FTZ R60, R56, R61, R60 ;  /* 0x0000003d383c7223 */ /* 0x004fc6000001003c */
[----:B------:R-:W2:Y:S01]  /*19b00*/  LDL.LU R61, [R1+0x694] ;  /* 0x00069400013d7983 */ /* 0x000ea20000300800 */
[----:B------:R-:W-:Y:S01]  /*19b10*/  FFMA.FTZ R55, R56, R12, R55 ;  /* 0x0000000c38377223 */ /* 0x000fe20000010037 */
[----:B----4-:R-:W-:-:S04]  /*19b20*/  FMUL.FTZ R56, R3, R8 ;  /* 0x0000000803387220 */ /* 0x010fc80000410000 */
[----:B------:R-:W-:Y:S01]  /*19b30*/  FADD.FTZ R58, R58, R56 ;  /* 0x000000383a3a7221 */ /* 0x000fe20000010000 */
[C---:B--2---:R-:W-:Y:S02]  /*19b40*/  FFMA.FTZ R60, R61.reuse, R56, R60 ;  /* 0x000000383d3c7223 */ /* 0x044fe4000001003c */
[----:B------:R-:W2:Y:S01]  /*19b50*/  LDL.LU R56, [R1+0x690] ;  /* 0x0006900001387983 */ /* 0x000ea20000300800 */
[----:B------:R-:W-:Y:S01]  /*19b60*/  FFMA.FTZ R59, R61, R8, R59 ;  /* 0x000000083d3b7223 */ /* 0x000fe2000001003b */
[----:B------:R-:W-:Y:S01]  /*19b70*/  FADD.FTZ R57, R57, R10 ;  /* 0x0000000a39397221 */ /* 0x000fe20000010000 */
[----:B---3--:R-:W-:Y:S01]  /*19b80*/  FMUL.FTZ R61, R5, R13 ;  /* 0x0000000d053d7220 */ /* 0x008fe20000410000 */
[----:B------:R-:W3:Y:S03]  /*19b90*/  LDL.LU R10, [R1+0x41c] ;  /* 0x00041c00010a7983 */ /* 0x000ee60000300800 */
[----:B------:R-:W-:Y:S01]  /*19ba0*/  FADD.FTZ R58, R61, R58 ;  /* 0x0000003a3d3a7221 */ /* 0x000fe20000010000 */
[----:B--2---:R-:W-:-:S02]  /*19bb0*/  FFMA.FTZ R60, R56, R61, R60 ;  /* 0x0000003d383c7223 */ /* 0x004fc4000001003c */
[----:B------:R-:W2:Y:S01]  /*19bc0*/  LDL.LU R61, [R1+0x68c] ;  /* 0x00068c00013d7983 */ /* 0x000ea20000300800 */
[----:B------:R-:W-:Y:S01]  /*19bd0*/  FFMA.FTZ R55, R56, R13, R55 ;  /* 0x0000000d38377223 */ /* 0x000fe20000010037 */
[----:B------:R-:W-:Y:S01]  /*19be0*/  FADD.FTZ R54, R54, R11 ;  /* 0x0000000b36367221 */ /* 0x000fe20000010000 */
[----:B---3--:R-:W-:Y:S01]  /*19bf0*/  FMUL.FTZ R56, R3, R10 ;  /* 0x0000000a03387220 */ /* 0x008fe20000410000 */
[----:B------:R-:W3:Y:S03]  /*19c00*/  LDL.LU R11, [R1+0x418] ;  /* 0x00041800010b7983 */ /* 0x000ee60000300800 */
[----:B------:R-:W-:Y:S01]  /*19c10*/  FADD.FTZ R58, R58, R56 ;  /* 0x000000383a3a7221 */ /* 0x000fe20000010000 */
[C---:B--2---:R-:W-:Y:S02]  /*19c20*/  FFMA.FTZ R60, R61.reuse, R56, R60 ;  /* 0x000000383d3c7223 */ /* 0x044fe4000001003c */
[----:B------:R-:W2:Y:S01]  /*19c30*/  LDL.LU R56, [R1+0x688] ;  /* 0x0006880001387983 */ /* 0x000ea20000300800 */
[----:B------:R-:W-:Y:S01]  /*19c40*/  FFMA.FTZ R59, R61, R10, R59 ;  /* 0x0000000a3d3b7223 */ /* 0x000fe2000001003b */
[----:B---3--:R-:W-:Y:S01]  /*19c50*/  FMUL.FTZ R61, R5, R11 ;  /* 0x0000000b053d7220 */ /* 0x008fe20000410000 */
[----:B------:R-:W-:Y:S01]  /*19c60*/  FADD.FTZ R54, R54, R9 ;  /* 0x0000000936367221 */ /* 0x000fe20000010000 */
[----:B------:R-:W-:Y:S01]  /*19c70*/  FADD.FTZ R57, R57, R14 ;  /* 0x0000000e39397221 */ /* 0x000fe20000010000 */
[----:B------:R-:W3:Y:S01]  /*19c80*/  LDL.LU R9, [R1+0x414] ;  /* 0x0004140001097983 */ /* 0x000ee20000300800 */
[----:B------:R-:W-:Y:S01]  /*19c90*/  FADD.FTZ R58, R61, R58 ;  /* 0x0000003a3d3a7221 */ /* 0x000fe20000010000 */
[----:B------:R-:W-:-:S02]  /*19ca0*/  FADD.FTZ R54, R54, R8 ;  /* 0x0000000836367221 */ /* 0x000fc40000010000 */
[----:B------:R-:W4:Y:S01]  /*19cb0*/  LDL.LU R8, [R1+0x990] ;  /* 0x0009900001087983 */ /* 0x000f220000300800 */
[C---:B--2---:R-:W-:Y:S01]  /*19cc0*/  FFMA.FTZ R60, R56.reuse, R61, R60 ;  /* 0x0000003d383c7223 */ /* 0x044fe2000001003c */
[----:B------:R-:W-:Y:S02]  /*19cd0*/  FFMA.FTZ R55, R56, R11, R55 ;  /* 0x0000000b38377223 */ /* 0x000fe40000010037 */
[----:B------:R-:W2:Y:S01]  /*19ce0*/  LDL.LU R61, [R1+0x684] ;  /* 0x00068400013d7983 */ /* 0x000ea20000300800 */
[----:B------:R-:W-:Y:S01]  /*19cf0*/  FADD.FTZ R54, R54, R10 ;  /* 0x0000000a36367221 */ /* 0x000fe20000010000 */
[----:B------:R-:W-:Y:S02]  /*19d00*/  FADD.FTZ R57, R57, R12 ;  /* 0x0000000c39397221 */ /* 0x000fe40000010000 */
[----:B------:R-:W3:Y:S01]  /*19d10*/  LDL.LU R12, [R1+0x484] ;  /* 0x00048400010c7983 */ /* 0x000ee20000300800 */
[----:B----4-:R-:W-:Y:S01]  /*19d20*/  FMUL.FTZ R56, R3, R8 ;  /* 0x0000000803387220 */ /* 0x010fe20000410000 */
[----:B------:R-:W-:-:S02]  /*19d30*/  FADD.FTZ R54, R54, R8 ;  /* 0x0000000836367221 */ /* 0x000fc40000010000 */
[----:B------:R-:W4:Y:S01]  /*19d40*/  LDL.LU R10, [R1+0x490] ;  /* 0x00049000010a7983 */ /* 0x000f220000300800 */
[----:B------:R-:W-:-:S03]  /*19d50*/  FADD.FTZ R58, R58, R56 ;  /* 0x000000383a3a7221 */ /* 0x000fc60000010000 */
[----:B------:R-:W4:Y:S01]  /*19d60*/  LDL.LU R14, [R1+0x994] ;  /* 0x00099400010e7983 */ /* 0x000f220000300800 */
[----:B--2---:R-:W-:-:S03]  /*19d70*/  FFMA.FTZ R59, R61, R8, R59 ;  /* 0x000000083d3b7223 */ /* 0x004fc6000001003b */
[----:B------:R-:W2:Y:S01]  /*19d80*/  LDL.LU R8, [R1+0x680] ;  /* 0x0006800001087983 */ /* 0x000ea20000300800 */
[----:B------:R-:W-:-:S03]  /*19d90*/  FFMA.FTZ R60, R61, R56, R60 ;  /* 0x000000383d3c7223 */ /* 0x000fc6000001003c */
[----:B------:R-:W4:Y:S01]  /*19da0*/  LDL.LU R56, [R1+0x67c] ;  /* 0x00067c0001387983 */ /* 0x000f220000300800 */
[-C--:B---3--:R-:W-:Y:S01]  /*19db0*/  FMUL.FTZ R61, R5, R9.reuse ;  /* 0x00000009053d7220 */ /* 0x088fe20000410000 */
[----:B------:R-:W-:Y:S02]  /*19dc0*/  FADD.FTZ R57, R57, R13 ;  /* 0x0000000d39397221 */ /* 0x000fe40000010000 */
[----:B------:R-:W3:Y:S01]  /*19dd0*/  LDL.LU R13, [R1+0x48c] ;  /* 0x00048c00010d7983 */ /* 0x000ee20000300800 */
[----:B------:R-:W-:Y:S01]  /*19de0*/  FADD.FTZ R58, R61, R58 ;  /* 0x0000003a3d3a7221 */ /* 0x000fe20000010000 */
[----:B------:R-:W-:Y:S02]  /*19df0*/  FADD.FTZ R57, R57, R11 ;  /* 0x0000000b39397221 */ /* 0x000fe40000010000 */
[----:B------:R-:W3:Y:S02]  /*19e00*/  LDL.LU R11, [R1+0x494] ;  /* 0x00049400010b7983 */ /* 0x000ee40000300800 */
[----:B------:R-:W-:Y:S01]  /*19e10*/  FADD.FTZ R57, R57, R9 ;  /* 0x0000000939397221 */ /* 0x000fe20000010000 */
[C---:B--2---:R-:W-:Y:S01]  /*19e20*/  FFMA.FTZ R55, R8.reuse, R9, R55 ;  /* 0x0000000908377223 */ /* 0x044fe20000010037 */
[----:B------:R-:W-:Y:S01]  /*19e30*/  FFMA.FTZ R60, R8, R61, R60 ;  /* 0x0000003d083c7223 */ /* 0x000fe2000001003c */
[----:B------:R-:W-:Y:S01]  /*19e40*/  FMUL.FTZ R8, R3, R12 ;  /* 0x0000000c03087220 */ /* 0x000fe20000410000 */
[----:B------:R-:W2:Y:S03]  /*19e50*/  LDL.LU R9, [R1+0x98c] ;  /* 0x00098c0001097983 */ /* 0x000ea60000300800 */
[----:B----4-:R-:W-:Y:S01]  /*19e60*/  FFMA.FTZ R60, R56, R8, R60 ;  /* 0x00000008383c7223 */ /* 0x010fe2000001003c */
[----:B------:R-:W-:Y:S01]  /*19e70*/  FADD.FTZ R58, R58, R8 ;  /* 0x000000083a3a7221 */ /* 0x000fe20000010000 */
[----:B------:R-:W-:Y:S01]  /*19e80*/  FFMA.FTZ R59, R56, R12, R59 ;  /* 0x0000000c383b7223 */ /* 0x000fe2000001003b */
[----:B------:R-:W4:Y:S04]  /*19e90*/  LDL.LU R8, [R1+0x674] ;  /* 0x0006740001087983 */ /* 0x000f280000300800 */
[----:B------:R-:W3:Y:S01]  /*19ea0*/  LDL.LU R61, [R1+0x4a0] ;  /* 0x0004a000013d7983 */ /* 0x000ee20000300800 */
[-C--:B--2---:R-:W-:Y:S01]  /*19eb0*/  FMUL.FTZ R56, R5, R9.reuse ;  /* 0x0000000905387220 */ /* 0x084fe20000410000 */
[----:B------:R-:W-:Y:S01]  /*19ec0*/  FADD.FTZ R57, R57, R9 ;  /* 0x0000000939397221 */ /* 0x000fe20000010000 */
[----:B----4-:R-:W-:-:S02]  /*19ed0*/  FFMA.FTZ R55, R8, R9, R55 ;  /* 0x0000000908377223 */ /* 0x010fc40000010037 */
[----:B------:R-:W2:Y:S01]  /*19ee0*/  LDL.LU R9, [R1+0x670] ;  /* 0x0006700001097983 */ /* 0x000ea20000300800 */
[----:B------:R-:W-:Y:S01]  /*19ef0*/  FFMA.FTZ R60, R8, R56, R60 ;  /* 0x00000038083c7223 */ /* 0x000fe2000001003c */
[-C--:B---3--:R-:W-:Y:S01]  /*19f00*/  FMUL.FTZ R8, R3, R13.reuse ;  /* 0x0000000d03087220 */ /* 0x088fe20000410000 */
[----:B------:R-:W-:Y:S01]  /*19f10*/  FADD.FTZ R58, R56, R58 ;  /* 0x0000003a383a7221 */ /* 0x000fe20000010000 */
[----:B------:R-:W-:Y:S01]  /*19f20*/  FADD.FTZ R57, R57, R10 ;  /* 0x0000000a39397221 */ /* 0x000fe20000010000 */
[----:B------:R-:W3:Y:S02]  /*19f30*/  LDL.LU R56, [R1+0x49c] ;  /* 0x00049c0001387983 */ /* 0x000ee40000300800 */
        /* <DEDUP_REMOVED lines=9> */
[----:B------:R-:W-:Y:S02]  /*19fd0*/  FMUL.FTZ R8, R3, R11 ;  /* 0x0000000b03087220 */ /* 0x000fe40000410000 */
[----:B------:R-:W4:Y:S02]  /*19fe0*/  LDL.LU R10, [R1+0x984] ;  /* 0x00098400010a7983 */ /* 0x000f240000300800 */
[----:B------:R-:W-:Y:S01]  /*19ff0*/  FADD.FTZ R58, R58, R8 ;  /* 0x000000083a3a7221 */ /* 0x000fe20000010000 */
[----:B--2---:R-:W-:-:S02]  /*1a000*/  FFMA.FTZ R60, R9, R8, R60 ;  /* 0x00000008093c7223 */ /* 0x004fc4000001003c */
[----:B------:R-:W2:Y:S01]  /*1a010*/  LDL.LU R8, [R1+0x660] ;  /* 0x0006600001087983 */ /* 0x000ea20000300800 */
[----:B------:R-:W-:Y:S01]  /*1a020*/  FFMA.FTZ R59, R9, R11, R59 ;  /* 0x0000000b093b7223 */ /* 0x000fe2000001003b */
[----:B----4-:R-:W-:-:S04]  /*1a030*/  FMUL.FTZ R9, R5, R10 ;  /* 0x0000000a05097220 */ /* 0x010fc80000410000 */
[----:B------:R-:W-:Y:S01]  /*1a040*/  FADD.FTZ R58, R9, R58 ;  /* 0x0000003a093a7221 */ /* 0x000fe20000010000 */
[C---:B--2---:R-:W-:Y:S02]  /*1a050*/  FFMA.FTZ R60, R8.reuse, R9, R60 ;  /* 0x00000009083c7223 */ /* 0x044fe4000001003c */
[----:B------:R-:W2:Y:S01]  /*1a060*/  LDL.LU R9, [R1+0x65c] ;  /* 0x00065c0001097983 */ /* 0x000ea20000300800 */
[----:B------:R-:W-:Y:S01]  /*1a070*/  FFMA.FTZ R55, R8, R10, R55 ;  /* 0x0000000a08377223 */ /* 0x000fe20000010037 */
[----:B---3--:R-:W-:-:S04]  /*1a080*/  FMUL.FTZ R8, R3, R56 ;  /* 0x0000003803087220 */ /* 0x008fc80000410000 */
[----:B------:R-:W-:Y:S01]  /*1a090*/  FADD.FTZ R58, R58, R8 ;  /* 0x000000083a3a7221 */ /* 0x000fe20000010000 */
[----:B------:R-:W-:Y:S01]  /*1a0a0*/  FADD.FTZ R54, R54, R12 ;  /* 0x0000000c36367221 */ /* 0x000fe20000010000 */
[----:B------:R-:W-:Y:S01]  /*1a0b0*/  FADD.FTZ R57, R57, R10 ;  /* 0x0000000a39397221 */ /* 0x000fe20000010000 */
[----:B------:R-:W3:Y:S01]  /*1a0c0*/  LDL.LU R12, [R1+0x988] ;  /* 0x00098800010c7983 */ /* 0x000ee20000300800 */
[C---:B--2---:R-:W-:Y:S01]  /*1a0d0*/  FFMA.FTZ R60, R9.reuse, R8, R60 ;  /* 0x00000008093c7223 */ /* 0x044fe2000001003c */
[----:B------:R-:W-:Y:S02]  /*1a0e0*/  FADD.FTZ R54, R54, R13 ;  /* 0x0000000d36367221 */ /* 0x000fe40000010000 */
[----:B------:R-:W2:Y:S01]  /*1a0f0*/  LDL.LU R8, [R1+0x64c] ;  /* 0x00064c0001087983 */ /* 0x000ea20000300800 */
[----:B------:R-:W-:Y:S01]  /*1a100*/  FFMA.FTZ R59, R9, R56, R59 ;  /* 0x00000038093b7223 */ /* 0x000fe2000001003b */
[----:B------:R-:W-:Y:S01]  /*1a110*/  FMUL.FTZ R9, R5, R61 ;  /* 0x0000003d05097220 */ /* 0x000fe20000410000 */
[----:B------:R-:W-:Y:S01]  /*1a120*/  FADD.FTZ R54, R54, R11 ;  /* 0x0000000b36367221 */ /* 0x000fe20000010000 */
[----:B------:R-:W4:Y:S04]  /*1a130*/  LDL.LU R13, [R1+0x4a8] ;  /* 0x0004a800010d7983 */ /* 0x000f280000300800 */
[----:B------:R-:W3:Y:S01]  /*1a140*/  LDL.LU R11, [R1+0x980] ;  /* 0x00098000010b7983 */ /* 0x000ee20000300800 */
[----:B------:R-:W-:-:S03]  /*1a150*/  FADD.FTZ R58, R9, R58 ;  /* 0x0000003a093a7221 */ /* 0x000fc60000010000 */
[----:B------:R-:W4:Y:S01]  /*1a160*/  LDL.LU R10, [R1+0x630] ;  /* 0x00063000010a7983 */ /* 0x000f220000300800 */
[----:B--2---:R-:W-:-:S03]  /*1a170*/  FFMA.FTZ R60, R8, R9, R60 ;  /* 0x00000009083c7223 */ /* 0x004fc6000001003c */
[----:B------:R-:W2:Y:S01]  /*1a180*/  LDL.LU R9, [R1+0x648] ;  /* 0x0006480001097983 */ /* 0x000ea20000300800 */
[----:B------:R-:W-:Y:S01]  /*1a190*/  FFMA.FTZ R55, R8, R61, R55 ;  /* 0x0000003d08377223 */ /* 0x000fe20000010037 */
[----:B---3--:R-:W-:-:S04]  /*1a1a0*/  FMUL.FTZ R8, R3, R11 ;  /* 0x0000000b03087220 */ /* 0x008fc80000410000 */
[----:B------:R-:W-:Y:S01]  /*1a1b0*/  FADD.FTZ R58, R58, R8 ;  /* 0x000000083a3a7221 */ /* 0x000fe20000010000 */
[----:B--2---:R-:W-:Y:S02]  /*1a1c0*/  FFMA.FTZ R60, R9, R8, R60 ;  /* 0x00000008093c7223 */ /* 0x004fe4000001003c */
[----:B------:R-:W2:Y:S01]  /*1a1d0*/  LDL.LU R8, [R1+0x640] ;  /* 0x0006400001087983 */ /* 0x000ea20000300800 */
[----:B------:R-:W-:Y:S01]  /*1a1e0*/  FADD.FTZ R57, R57, R61 ;  /* 0x0000003d39397221 */ /* 0x000fe20000010000 */
[----:B------:R-:W-:Y:S01]  /*1a1f0*/  FFMA.FTZ R59, R9, R11, R59 ;  /* 0x0000000b093b7223 */ /* 0x000fe2000001003b */
[----:B------:R-:W-:Y:S01]  /*1a200*/  FADD.FTZ R54, R54, R56 ;  /* 0x0000003836367221 */ /* 0x000fe20000010000 */
[----:B----4-:R-:W-:Y:S01]  /*1a210*/  FMUL.FTZ R9, R5, R13 ;  /* 0x0000000d05097220 */ /* 0x010fe20000410000 */
[----:B------:R-:W-:Y:S01]  /*1a220*/  FADD.FTZ R57, R57, R13 ;  /* 0x0000000d39397221 */ /* 0x000fe20000010000 */
[----:B------:R-:W3:Y:S01]  /*1a230*/  LDL.LU R56, [R1+0x61c] ;  /* 0x00061c0001387983 */ /* 0x000ee20000300800 */
[----:B------:R-:W-:-:S03]  /*1a240*/  FADD.FTZ R54, R54, R11 ;  /* 0x0000000b36367221 */ /* 0x000fc60000010000 */
[----:B------:R-:W4:Y:S04]  /*1a250*/  LDL.LU R11, [R1+0x634] ;  /* 0x00063400010b7983 */ /* 0x000f280000300800 */
[----:B------:R-:W3:Y:S01]  /*1a260*/  LDL.LU R61, [R1+0x618] ;  /* 0x00061800013d7983 */ /* 0x000ee20000300800 */
[----:B--2---:R-:W-:-:S03]  /*1a270*/  FFMA.FTZ R55, R8, R13, R55 ;  /* 0x0000000d08377223 */ /* 0x004fc60000010037 */
[----:B------:R-:W2:Y:S01]  /*1a280*/  LDL.LU R13, [R1+0x97c] ;  /* 0x00097c00010d7983 */ /* 0x000ea20000300800 */
[----:B------:R-:W-:Y:S01]  /*1a290*/  FFMA.FTZ R60, R8, R9, R60 ;  /* 0x00000009083c7223 */ /* 0x000fe2000001003c */
[----:B------:R-:W-:Y:S01]  /*1a2a0*/  FADD.FTZ R58, R9, R58 ;  /* 0x0000003a093a7221 */ /* 0x000fe20000010000 */
[-C--:B------:R-:W-:Y:S01]  /*1a2b0*/  FMUL.FTZ R8, R3, R12.reuse ;  /* 0x0000000c03087220 */ /* 0x080fe20000410000 */
[----:B------:R-:W-:Y:S01]  /*1a2c0*/  FADD.FTZ R54, R54, R12 ;  /* 0x0000000c36367221 */ /* 0x000fe20000010000 */
[C---:B----4-:R-:W-:Y:S02]  /*1a2d0*/  FFMA.FTZ R59, R11.reuse, R12, R59 ;  /* 0x0000000c0b3b7223 */ /* 0x050fe4000001003b */
[----:B------:R-:W4:Y:S01]  /*1a2e0*/  LDL.LU R12, [R1+0x600] ;  /* 0x00060000010c7983 */ /* 0x000f220000300800 */
[----:B------:R-:W-:-:S03]  /*1a2f0*/  FFMA.FTZ R60, R11, R8, R60 ;  /* 0x000000080b3c7223 */ /* 0x000fc6000001003c */
[----:B------:R-:W4:Y:S01]  /*1a300*/  LDL.LU R11, [R1+0x5f0] ;  /* 0x0005f000010b7983 */ /* 0x000f220000300800 */
[----:B------:R-:W-:Y:S01]  /*1a310*/  FADD.FTZ R58, R58, R8 ;  /* 0x000000083a3a7221 */ /* 0x000fe20000010000 */
[-C--:B------:R-:W-:Y:S01]  /*1a320*/  FMUL.FTZ R8, R3, R14.reuse ;  /* 0x0000000e03087220 */ /* 0x080fe20000410000 */
[----:B---3--:R-:W-:Y:S01]  /*1a330*/  FFMA.FTZ R59, R56, R14, R59 ;  /* 0x0000000e383b7223 */ /* 0x008fe2000001003b */
[-C--:B--2---:R-:W-:Y:S01]  /*1a340*/  FMUL.FTZ R9, R5, R13.reuse ;  /* 0x0000000d05097220 */ /* 0x084fe20000410000 */
[C---:B------:R-:W-:Y:S01]  /*1a350*/  FFMA.FTZ R55, R10.reuse, R13, R55 ;  /* 0x0000000d0a377223 */ /* 0x040fe20000010037 */
[----:B------:R-:W-:Y:S02]  /*1a360*/  FADD.FTZ R57, R57, R13 ;  /* 0x0000000d39397221 */ /* 0x000fe40000010000 */
[----:B------:R-:W2:Y:S01]  /*1a370*/  LDL.LU R13, [R1+0x60c] ;  /* 0x00060c00010d7983 */ /* 0x000ea20000300800 */
[----:B------:R-:W-:-:S03]  /*1a380*/  FFMA.FTZ R60, R10, R9, R60 ;  /* 0x000000090a3c7223 */ /* 0x000fc6000001003c */
[----:B------:R-:W3:Y:S01]  /*1a390*/  LDL.LU R10, [R1+0x5d4] ;  /* 0x0005d400010a7983 */ /* 0x000ee20000300800 */
[----:B------:R-:W-:Y:S01]  /*1a3a0*/  FADD.FTZ R58, R9, R58 ;  /* 0x0000003a093a7221 */ /* 0x000fe20000010000 */
[----:B------:R-:W-:Y:S01]  /*1a3b0*/  FFMA.FTZ R60, R56, R8, R60 ;  /* 0x00000008383c7223 */ /* 0x000fe2000001003c */
[-C--:B------:R-:W-:Y:S01]  /*1a3c0*/  FMUL.FTZ R9, R5, R15.reuse ;  /* 0x0000000f05097220 */ /* 0x080fe20000410000 */
[----:B------:R-:W3:Y:S01]  /*1a3d0*/  LDL.LU R56, [R1+0x5bc] ;  /* 0x0005bc0001387983 */ /* 0x000ee20000300800 */
[C---:B------:R-:W-:Y:S02]  /*1a3e0*/  FFMA.FTZ R55, R61.reuse, R15, R55 ;  /* 0x0000000f3d377223 */ /* 0x040fe40000010037 */
[----:B------:R-:W-:Y:S02]  /*1a3f0*/  FFMA.FTZ R60, R61, R9, R60 ;  /* 0x000000093d3c7223 */ /* 0x000fe4000001003c */
[----:B------:R-:W3:Y:S01]  /*1a400*/  LDL.LU R61, [R1+0x5b8] ;  /* 0x0005b800013d7983 */ /* 0x000ee20000300800 */
[----:B------:R-:W-:Y:S01]  /*1a410*/  FADD.FTZ R58, R58, R8 ;  /* 0x000000083a3a7221 */ /* 0x000fe20000010000 */
[----:B------:R-:W-:-:S03]  /*1a420*/  FMUL.FTZ R8, R3, R16 ;  /* 0x0000001003087220 */ /* 0x000fc60000410000 */
[----:B------:R-:W-:Y:S01]  /*1a430*/  FADD.FTZ R58, R9, R58 ;  /* 0x0000003a093a7221 */ /* 0x000fe20000010000 */
[-C--:B------:R-:W-:Y:S01]  /*1a440*/  FMUL.FTZ R9, R5, R17.reuse ;  /* 0x0000001105097220 */ /* 0x080fe20000410000 */
[----:B----4-:R-:W-:Y:S02]  /*1a450*/  FFMA.FTZ R55, R12, R17, R55 ;  /* 0x000000110c377223 */ /* 0x010fe40000010037 */
[----:B------:R-:W-:-:S04]  /*1a460*/  FADD.FTZ R58, R58, R8 ;  /* 0x000000083a3a7221 */ /* 0x000fc80000010000 */
[----:B------:R-:W-:Y:S01]  /*1a470*/  FADD.FTZ R58, R9, R58 ;  /* 0x0000003a093a7221 */ /* 0x000fe20000010000 */
[C---:B--2---:R-:W-:Y:S01]  /*1a480*/  FFMA.FTZ R59, R13.reuse, R16, R59 ;  /* 0x000000100d3b7223 */ /* 0x044fe2000001003b */
[----:B------:R-:W-:Y:S02]  /*1a490*/  FFMA.FTZ R60, R13, R8, R60 ;  /* 0x000000080d3c7223 */ /* 0x000fe4000001003c */
[----:B------:R-:W2:Y:S01]  /*1a4a0*/  LDL.LU R13, [R1+0x5a8] ;  /* 0x0005a800010d7983 */ /* 0x000ea20000300800 */
[----:B------:R-:W-:Y:S01]  /*1a4b0*/  FMUL.FTZ R8, R3, R19 ;  /* 0x0000001303087220 */ /* 0x000fe20000410000 */
[----:B------:R-:W-:Y:S02]  /*1a4c0*/  FFMA.FTZ R60, R12, R9, R60 ;  /* 0x000000090c3c7223 */ /* 0x000fe4000001003c */
[----:B------:R-:W4:Y:S01]  /*1a4d0*/  LDL.LU R12, [R1+0x594] ;  /* 0x00059400010c7983 */ /* 0x000f220000300800 */
[C---:B------:R-:W-:Y:S01]  /*1a4e0*/  FFMA.FTZ R59, R11.reuse, R19, R59 ;  /* 0x000000130b3b7223 */ /* 0x040fe2000001003b */
[----:B------:R-:W-:Y:S01]  /*1a4f0*/  FFMA.FTZ R60, R11, R8, R60 ;  /* 0x000000080b3c7223 */ /* 0x000fe2000001003c */
[-C--:B------:R-:W-:Y:S01]  /*1a500*/  FMUL.FTZ R9, R5, R20.reuse ;  /* 0x0000001405097220 */ /* 0x080fe20000410000 */
[----:B------:R-:W4:Y:S01]  /*1a510*/  LDL.LU R11, [R1+0x590] ;  /* 0x00059000010b7983 */ /* 0x000f220000300800 */
[----:B------:R-:W-:Y:S01]  /*1a520*/  FADD.FTZ R58, R58, R8 ;  /* 0x000000083a3a7221 */ /* 0x000fe20000010000 */
[C---:B---3--:R-:W-:Y:S01]  /*1a530*/  FFMA.FTZ R55, R10.reuse, R20, R55 ;  /* 0x000000140a377223 */ /* 0x048fe20000010037 */
[----:B------:R-:W-:Y:S01]  /*1a540*/  FFMA.FTZ R60, R10, R9, R60 ;  /* 0x000000090a3c7223 */ /* 0x000fe2000001003c */
[-C--:B------:R-:W-:Y:S01]  /*1a550*/  FMUL.FTZ R8, R3, R23.reuse ;  /* 0x0000001703087220 */ /* 0x080fe20000410000 */
[----:B------:R-:W3:Y:S01]  /*1a560*/  LDL.LU R10, [R1+0x584] ;  /* 0x00058400010a7983 */ /* 0x000ee20000300800 */
[----:B------:R-:W-:Y:S01]  /*1a570*/  FADD.FTZ R58, R9, R58 ;  /* 0x0000003a093a7221 */ /* 0x000fe20000010000 */
[C---:B------:R-:W-:Y:S01]  /*1a580*/  FFMA.FTZ R59, R56.reuse, R23, R59 ;  /* 0x00000017383b7223 */ /* 0x040fe2000001003b */
[----:B------:R-:W-:Y:S01]  /*1a590*/  FFMA.FTZ R60, R56, R8, R60 ;  /* 0x00000008383c7223 */ /* 0x000fe2000001003c */
[-C--:B------:R-:W-:Y:S01]  /*1a5a0*/  FMUL.FTZ R9, R5, R22.reuse ;  /* 0x0000001605097220 */ /* 0x080fe20000410000 */
[----:B------:R-:W3:Y:S01]  /*1a5b0*/  LDL.LU R56, [R1+0x560] ;  /* 0x0005600001387983 */ /* 0x000ee20000300800 */
[----:B------:R-:W-:-:S02]  /*1a5c0*/  FFMA.FTZ R55, R61, R22, R55 ;  /* 0x000000163d377223 */ /* 0x000fc40000010037 */
[----:B------:R-:W-:Y:S02]  /*1a5d0*/  FFMA.FTZ R60, R61, R9, R60 ;  /* 0x000000093d3c7223 */ /* 0x000fe4000001003c */
[----:B------:R-:W3:Y:S01]  /*1a5e0*/  LDL.LU R61, [R1+0x558] ;  /* 0x00055800013d7983 */ /* 0x000ee20000300800 */
        /* <DEDUP_REMOVED lines=9> */
[C---:B----4-:R-:W-:Y:S01]  /*1a680*/  FFMA.FTZ R55, R12.reuse, R47, R55 ;  /* 0x0000002f0c377223 */ /* 0x050fe20000010037 */
[----:B------:R-:W-:Y:S01]  /*1a690*/  FFMA.FTZ R60, R12, R9, R60 ;  /* 0x000000090c3c7223 */ /* 0x000fe2000001003c */
[-C--:B------:R-:W-:Y:S01]  /*1a6a0*/  FMUL.FTZ R8, R3, R52.reuse ;  /* 0x0000003403087220 */ /* 0x080fe20000410000 */
[----:B------:R-:W4:Y:S01]  /*1a6b0*/  LDL.LU R12, [R1+0x53c] ;  /* 0x00053c00010c7983 */ /* 0x000f220000300800 */
[----:B------:R-:W-:Y:S01]  /*1a6c0*/  FFMA.FTZ R59, R11, R52, R59 ;  /* 0x000000340b3b7223 */ /* 0x000fe2000001003b */
[----:B------:R-:W-:Y:S01]  /*1a6d0*/  FMUL.FTZ R9, R5, R45 ;  /* 0x0000002d05097220 */ /* 0x000fe20000410000 */
[----:B------:R-:W-:-:S02]  /*1a6e0*/  FFMA.FTZ R60, R11, R8, R60 ;  /* 0x000000080b3c7223 */ /* 0x000fc4000001003c */
        /* <DEDUP_REMOVED lines=15> */
[----:B------:R-:W-:Y:S01]  /*1a7e0*/  FMUL.FTZ R8, R3, R50 ;  /* 0x0000003203087220 */ /* 0x000fe20000410000 */
[----:B------:R-:W-:Y:S02]  /*1a7f0*/  FADD.FTZ R57, R57, R15 ;  /* 0x0000000f39397221 */ /* 0x000fe40000010000 */
[----:B------:R-:W-:Y:S01]  /*1a800*/  FADD.FTZ R58, R9, R58 ;  /* 0x0000003a093a7221 */ /* 0x000fe20000010000 */
[----:B------:R-:W-:Y:S01]  /*1a810*/  FMUL.FTZ R9, R5, R39 ;  /* 0x0000002705097220 */ /* 0x000fe20000410000 */
[----:B------:R-:W-:Y:S01]  /*1a820*/  FADD.FTZ R54, R54, R14 ;  /* 0x0000000e36367221 */ /* 0x000fe20000010000 */
[----:B------:R-:W-:Y:S01]  /*1a830*/  FADD.FTZ R57, R57, R17 ;  /* 0x0000001139397221 */ /* 0x000fe20000010000 */
[----:B------:R-:W-:Y:S01]  /*1a840*/  FADD.FTZ R58, R58, R8 ;  /* 0x000000083a3a7221 */ /* 0x000fe20000010000 */
[----:B------:R-:W3:Y:S01]  /*1a850*/  LDL.LU R17, [R1+0x4e0] ;  /* 0x0004e00001117983 */ /* 0x000ee20000300800 */
[----:B------:R-:W-:-:S02]  /*1a860*/  FADD.FTZ R54, R54, R16 ;  /* 0x0000001036367221 */ /* 0x000fc40000010000 */
[----:B------:R-:W-:Y:S01]  /*1a870*/  FADD.FTZ R58, R9, R58 ;  /* 0x0000003a093a7221 */ /* 0x000fe20000010000 */
[----:B------:R-:W3:Y:S04]  /*1a880*/  LDL.LU R16, [R1+0x4dc] ;  /* 0x0004dc0001107983 */ /* 0x000ee80000300800 */
[----:B------:R-:W3:Y:S01]  /*1a890*/  LDL.LU R15, [R1+0x4d8] ;  /* 0x0004d800010f7983 */ /* 0x000ee20000300800 */
[----:B--2---:R-:W-:Y:S01]  /*1a8a0*/  FFMA.FTZ R60, R13, R8, R60 ;  /* 0x000000080d3c7223 */ /* 0x004fe2000001003c */
[----:B------:R-:W-:-:S03]  /*1a8b0*/  FMUL.FTZ R8, R3, R49 ;  /* 0x0000003103087220 */ /* 0x000fc60000410000 */
[C---:B----4-:R-:W-:Y:S01]  /*1a8c0*/  FFMA.FTZ R60, R12.reuse, R9, R60 ;  /* 0x000000090c3c7223 */ /* 0x050fe2000001003c */
[----:B------:R-:W-:Y:S01]  /*1a8d0*/  FFMA.FTZ R59, R13, R50, R59 ;  /* 0x000000320d3b7223 */ /* 0x000fe2000001003b */
[----:B------:R-:W-:Y:S01]  /*1a8e0*/  FFMA.FTZ R55, R12, R39, R55 ;  /* 0x000000270c377223 */ /* 0x000fe20000010037 */
[----:B------:R-:W-:Y:S01]  /*1a8f0*/  FMUL.FTZ R9, R5, R37 ;  /* 0x0000002505097220 */ /* 0x000fe20000410000 */
[----:B------:R-:W-:Y:S01]  /*1a900*/  FADD.FTZ R58, R58, R8 ;  /* 0x000000083a3a7221 */ /* 0x000fe20000010000 */
[C---:B------:R-:W-:Y:S01]  /*1a910*/  FFMA.FTZ R60, R11.reuse, R8, R60 ;  /* 0x000000080b3c7223 */ /* 0x040fe2000001003c */
[----:B------:R-:W-:Y:S01]  /*1a920*/  FFMA.FTZ R59, R11, R49, R59 ;  /* 0x000000310b3b7223 */ /* 0x000fe2000001003b */
[----:B------:R-:W2:Y:S01]  /*1a930*/  LDL.LU R13, [R1+0x4d4] ;  /* 0x0004d400010d7983 */ /* 0x000ea20000300800 */
[C---:B---3--:R-:W-:Y:S01]  /*1a940*/  FFMA.FTZ R8, R10.reuse, R37, R55 ;  /* 0x000000250a087223 */ /* 0x048fe20000010037 */
[----:B------:R-:W-:Y:S01]  /*1a950*/  FFMA.FTZ R11, R10, R9, R60 ;  /* 0x000000090a0b7223 */ /* 0x000fe2000001003c */
[-C--:B------:R-:W-:Y:S01]  /*1a960*/  FMUL.FTZ R10, R3, R48.reuse ;  /* 0x00000030030a7220 */ /* 0x080fe20000410000 */
[----:B------:R-:W-:-:S03]  /*1a970*/  FFMA.FTZ R59, R56, R48, R59 ;  /* 0x00000030383b7223 */ /* 0x000fc6000001003b */
[----:B------:R-:W-:Y:S01]  /*1a980*/  FFMA.FTZ R14, R56, R10, R11 ;  /* 0x0000000a380e7223 */ /* 0x000fe2000001000b */
[-C--:B------:R-:W-:Y:S01]  /*1a990*/  FMUL.FTZ R11, R5, R35.reuse ;  /* 0x00000023050b7220 */ /* 0x080fe20000410000 */
[----:B------:R-:W3:Y:S01]  /*1a9a0*/  LDL.LU R56, [R1+0x4d0] ;  /* 0x0004d00001387983 */ /* 0x000ee20000300800 */
[C---:B------:R-:W-:Y:S02]  /*1a9b0*/  FFMA.FTZ R8, R61.reuse, R35, R8 ;  /* 0x000000233d087223 */ /* 0x040fe40000010008 */
[----:B------:R-:W-:Y:S02]  /*1a9c0*/  FFMA.FTZ R14, R61, R11, R14 ;  /* 0x0000000b3d0e7223 */ /* 0x000fe4000001000e */
[----:B------:R-:W4:Y:S01]  /*1a9d0*/  LDL.LU R61, [R1+0x4cc] ;  /* 0x0004cc00013d7983 */ /* 0x000f220000300800 */
[----:B------:R-:W-:Y:S01]  /*1a9e0*/  FADD.FTZ R9, R9, R58 ;  /* 0x0000003a09097221 */ /* 0x000fe20000010000 */
[----:B------:R-:W-:Y:S02]  /*1a9f0*/  FADD.FTZ R57, R57, R20 ;  /* 0x0000001439397221 */ /* 0x000fe40000010000 */
[----:B------:R-:W4:Y:S01]  /*1aa00*/  LDL.LU R20, [R1+0x4c8] ;  /* 0x0004c80001147983 */ /* 0x000f220000300800 */
[----:B------:R-:W-:Y:S01]  /*1aa10*/  FADD.FTZ R10, R9, R10 ;  /* 0x0000000a090a7221 */ /* 0x000fe20000010000 */
[----:B------:R-:W-:Y:S01]  /*1aa20*/  FMUL.FTZ R9, R3, R46 ;  /* 0x0000002e03097220 */ /* 0x000fe20000410000 */
[----:B------:R-:W-:-:S02]  /*1aa30*/  FADD.FTZ R54, R54, R19 ;  /* 0x0000001336367221 */ /* 0x000fc40000010000 */
[----:B------:R-:W-:Y:S01]  /*1aa40*/  FADD.FTZ R10, R11, R10 ;  /* 0x0000000a0b0a7221 */ /* 0x000fe20000010000 */
[----:B------:R-:W-:Y:S01]  /*1aa50*/  FFMA.FTZ R14, R17, R9, R14 ;  /* 0x00000009110e7223 */ /* 0x000fe2000001000e */
[----:B------:R-:W-:Y:S01]  /*1aa60*/  FMUL.FTZ R11, R5, R33 ;  /* 0x00000021050b7220 */ /* 0x000fe20000410000 */
[----:B------:R-:W4:Y:S01]  /*1aa70*/  LDL.LU R19, [R1+0x4c4] ;  /* 0x0004c40001137983 */ /* 0x000f220000300800 */
[----:B------:R-:W-:Y:S01]  /*1aa80*/  FADD.FTZ R10, R10, R9 ;  /* 0x000000090a0a7221 */ /* 0x000fe20000010000 */
[----:B------:R-:W-:Y:S01]  /*1aa90*/  FMUL.FTZ R9, R3, R44 ;  /* 0x0000002c03097220 */ /* 0x000fe20000410000 */
[C---:B------:R-:W-:Y:S01]  /*1aaa0*/  FFMA.FTZ R14, R16.reuse, R11, R14 ;  /* 0x0000000b100e7223 */ /* 0x040fe2000001000e */
[----:B------:R-:W-:Y:S01]  /*1aab0*/  FFMA.FTZ R59, R17, R46, R59 ;  /* 0x0000002e113b7223 */ /* 0x000fe2000001003b */
[----:B------:R-:W-:Y:S01]  /*1aac0*/  FADD.FTZ R10, R11, R10 ;  /* 0x0000000a0b0a7221 */ /* 0x000fe20000010000 */
[----:B------:R-:W4:Y:S01]  /*1aad0*/  LDL.LU R17, [R1+0x4c0] ;  /* 0x0004c00001117983 */ /* 0x000f220000300800 */
[----:B------:R-:W-:Y:S01]  /*1aae0*/  FFMA.FTZ R8, R16, R33, R8 ;  /* 0x0000002110087223 */ /* 0x000fe20000010008 */
[----:B------:R-:W-:Y:S01]  /*1aaf0*/  FFMA.FTZ R14, R15, R9, R14 ;  /* 0x000000090f0e7223 */ /* 0x000fe2000001000e */
        /* <DEDUP_REMOVED lines=9> */
[----:B------:R-:W-:Y:S01]  /*1ab90*/  FMUL.FTZ R11, R5, R32 ;  /* 0x00000020050b7220 */ /* 0x000fe20000410000 */
[C---:B---3--:R-:W-:Y:S02]  /*1aba0*/  FFMA.FTZ R59, R56.reuse, R42, R59 ;  /* 0x0000002a383b7223 */ /* 0x048fe4000001003b */
[----:B------:R-:W-:Y:S02]  /*1abb0*/  FFMA.FTZ R14, R56, R13, R14 ;  /* 0x0000000d380e7223 */ /* 0x000fe4000001000e */
[----:B------:R-:W2:Y:S01]  /*1abc0*/  LDL.LU R56, [R1+0x4b4] ;  /* 0x0004b40001387983 */ /* 0x000ea20000300800 */
[C---:B----4-:R-:W-:Y:S01]  /*1abd0*/  FFMA.FTZ R8, R61.reuse, R32, R9 ;  /* 0x000000203d087223 */ /* 0x050fe20000010009 */
[----:B------:R-:W-:-:S02]  /*1abe0*/  FFMA.FTZ R14, R61, R11, R14 ;  /* 0x0000000b3d0e7223 */ /* 0x000fc4000001000e */
[----:B------:R-:W3:Y:S01]  /*1abf0*/  LDL.LU R61, [R1+0x4b0] ;  /* 0x0004b000013d7983 */ /* 0x000ee20000300800 */
[----:B------:R-:W-:Y:S01]  /*1ac00*/  FADD.FTZ R10, R10, R13 ;  /* 0x0000000d0a0a7221 */ /* 0x000fe20000010000 */
[----:B------:R-:W-:Y:S01]  /*1ac10*/  FMUL.FTZ R9, R3, R38 ;  /* 0x0000002603097220 */ /* 0x000fe20000410000 */
[----:B------:R-:W-:Y:S02]  /*1ac20*/  FADD.FTZ R57, R57, R22 ;  /* 0x0000001639397221 */ /* 0x000fe40000010000 */
        /* <DEDUP_REMOVED lines=14> */
[C---:B------:R-:W-:Y:S01]  /*1ad10*/  FFMA.FTZ R14, R16.reuse, R11, R14 ;  /* 0x0000000b100e7223 */ /* 0x040fe2000001000e */
        /* <DEDUP_REMOVED lines=8> */
[----:B------:R-:W-:Y:S01]  /*1ada0*/  FMUL.FTZ R13, R3, R24 ;  /* 0x00000018030d7220 */ /* 0x000fe20000410000 */
[----:B------:R-:W-:Y:S01]  /*1adb0*/  FADD.FTZ R12, R12, R35 ;  /* 0x000000230c0c7221 */ /* 0x000fe20000010000 */
[----:B------:R-:W-:Y:S01]  /*1adc0*/  FFMA.FTZ R59, R20, R38, R59 ;  /* 0x00000026143b7223 */ /* 0x000fe2000001003b */
[----:B------:R-:W-:-:S02]  /*1add0*/  FADD.FTZ R10, R11, R10 ;  /* 0x0000000a0b0a7221 */ /* 0x000fc40000010000 */
[----:B------:R-:W-:Y:S01]  /*1ade0*/  FADD.FTZ R12, R12, R33 ;  /* 0x000000210c0c7221 */ /* 0x000fe20000010000 */
[----:B------:R-:W-:-:S03]  /*1adf0*/  FFMA.FTZ R59, R17, R36, R59 ;  /* 0x00000024113b7223 */ /* 0x000fc6000001003b */
[----:B------:R-:W-:Y:S01]  /*1ae00*/  FADD.FTZ R29, R12, R29 ;  /* 0x0000001d0c1d7221 */ /* 0x000fe20000010000 */
[----:B------:R-:W-:Y:S01]  /*1ae10*/  FFMA.FTZ R59, R15, R34, R59 ;  /* 0x000000220f3b7223 */ /* 0x000fe2000001003b */
[C---:B------:R-:W-:Y:S01]  /*1ae20*/  FMUL.FTZ R12, R5.reuse, R26 ;  /* 0x0000001a050c7220 */ /* 0x040fe20000410000 */
[C---:B------:R-:W-:Y:S01]  /*1ae30*/  FMUL.FTZ R16, R5.reuse, R18 ;  /* 0x0000001205107220 */ /* 0x040fe20000410000 */
[C---:B--2---:R-:W-:Y:S01]  /*1ae40*/  FFMA.FTZ R14, R56.reuse, R11, R14 ;  /* 0x0000000b380e7223 */ /* 0x044fe2000001000e */
[----:B------:R-:W-:Y:S01]  /*1ae50*/  FFMA.FTZ R9, R56, R31, R8 ;  /* 0x0000001f38097223 */ /* 0x000fe20000010008 */
[----:B------:R-:W-:Y:S02]  /*1ae60*/  FMUL.FTZ R8, R5, R30 ;  /* 0x0000001e05087220 */ /* 0x000fe40000410000 */
[----:B---3--:R-:W-:Y:S01]  /*1ae70*/  FFMA.FTZ R11, R61, R13, R14 ;  /* 0x0000000d3d0b7223 */ /* 0x008fe2000001000e */
[----:B------:R-:W-:Y:S01]  /*1ae80*/  FADD.FTZ R13, R10, R13 ;  /* 0x0000000d0a0d7221 */ /* 0x000fe20000010000 */
[----:B------:R-:W-:-:S02]  /*1ae90*/  FMUL.FTZ R10, R3, R28 ;  /* 0x0000001c030a7220 */ /* 0x000fc40000410000 */
[----:B------:R-:W-:-:S04]  /*1aea0*/  FFMA.FTZ R11, R41, R8, R11 ;  /* 0x00000008290b7223 */ /* 0x000fc8000001000b */
[----:B------:R-:W-:Y:S01]  /*1aeb0*/  FFMA.FTZ R11, R40, R10, R11 ;  /* 0x0000000a280b7223 */ /* 0x000fe2000001000b */
[----:B------:R-:W-:Y:S01]  /*1aec0*/  FFMA.FTZ R59, R61, R24, R59 ;  /* 0x000000183d3b7223 */ /* 0x000fe2000001003b */
[----:B------:R-:W-:Y:S01]  /*1aed0*/  FFMA.FTZ R9, R41, R30, R9 ;  /* 0x0000001e29097223 */ /* 0x000fe20000010009 */
[-C--:B------:R-:W-:Y:S01]  /*1aee0*/  FMUL.FTZ R14, R3, R21.reuse ;  /* 0x00000015030e7220 */ /* 0x080fe20000410000 */
[C---:B------:R-:W-:Y:S01]  /*1aef0*/  FFMA.FTZ R11, R7.reuse, R12, R11 ;  /* 0x0000000c070b7223 */ /* 0x040fe2000001000b */
[----:B------:R-:W-:Y:S01]  /*1af00*/  FADD.FTZ R13, R8, R13 ;  /* 0x0000000d080d7221 */ /* 0x000fe20000010000 */
[----:B------:R-:W-:Y:S01]  /*1af10*/  FFMA.FTZ R8, R40, R28, R59 ;  /* 0x0000001c28087223 */ /* 0x000fe2000001003b */
[----:B------:R-:W-:Y:S01]  /*1af20*/  FFMA.FTZ R9, R7, R26, R9 ;  /* 0x0000001a07097223 */ /* 0x000fe20000010009 */
[C---:B------:R-:W-:Y:S01]  /*1af30*/  FFMA.FTZ R11, R6.reuse, R14, R11 ;  /* 0x0000000e060b7223 */ /* 0x040fe2000001000b */
[----:B------:R0:W5:Y:S01]  /*1af40*/  LDL.LU R41, [R1+0x978] ;  /* 0x0009780001297983 */ /* 0x0001620000300800 */
[----:B------:R-:W-:Y:S01]  /*1af50*/  FFMA.FTZ R8, R6, R21, R8 ;  /* 0x0000001506087223 */ /* 0x000fe20000010008 */
[C---:B------:R-:W-:Y:S01]  /*1af60*/  FFMA.FTZ R9, R4.reuse, R18, R9 ;  /* 0x0000001204097223 */ /* 0x040fe20000010009 */
[----:B------:R-:W-:Y:S01]  /*1af70*/  FFMA.FTZ R15, R4, R16, R11 ;  /* 0x00000010040f7223 */ /* 0x000fe2000001000b */
        /* <DEDUP_REMOVED lines=24> */
[----:B------:R-:W-:Y:S01]  /*1b100*/  FADD.FTZ R49, R49, R24 ;  /* 0x0000001831317221 */ /* 0x000fe20000010000 */
[----:B------:R-:W-:Y:S01]  /*1b110*/  FADD.FTZ R31, R31, R26 ;  /* 0x0000001a1f1f7221 */ /* 0x000fe20000010000 */
[----:B------:R-:W-:-:S02]  /*1b120*/  FADD.FTZ R13, R13, R14 ;  /* 0x0000000e0d0d7221 */ /* 0x000fc40000010000 */
[----:B------:R-:W-:Y:S01]  /*1b130*/  FADD.FTZ R10, R49, R28 ;  /* 0x0000001c310a7221 */ /* 0x000fe20000010000 */
[----:B------:R-:W-:Y:S01]  /*1b140*/  FADD.FTZ R11, R31, R18 ;  /* 0x000000121f0b7221 */ /* 0x000fe20000010000 */
[----:B------:R-:W-:Y:S02]  /*1b150*/  FADD.FTZ R16, R16, R13 ;  /* 0x0000000d10107221 */ /* 0x000fe40000010000 */
[----:B0-----:R-:W-:-:S07]  /*1b160*/  FADD.FTZ R10, R10, R21 ;  /* 0x000000150a0a7221 */ /* 0x001fce0000010000 */
.L_x_1583:
        /* <DEDUP_REMOVED lines=9> */
[----:B------:R-:W2:Y:S01]  /*1b200*/  S2R R44, SR_TID.X ;  /* 0x00000000002c7919 */ /* 0x000ea20000002100 */
[----:B-1----:R-:W-:Y:S01]  /*1b210*/  ULEA UR5, UR7, UR5, 0x18 ;  /* 0x0000000507057291 */ /* 0x002fe2000f8ec0ff */
[----:B0-----:R-:W-:-:S02]  /*1b220*/  ISETP.GT.AND P0, PT, R17, 0x1e, PT ;  /* 0x0000001e1100780c */ /* 0x001fc40003f04270 */
[C---:B------:R-:W-:Y:S02]  /*1b230*/  ISETP.GT.AND P2, PT, R17.reuse, 0xf, PT ;  /* 0x0000000f1100780c */ /* 0x040fe40003f44270 */
[----:B------:R-:W-:Y:S02]  /*1b240*/  ISETP.GT.AND P1, PT, R17, 0x17, PT ;  /* 0x000000171100780c */ /* 0x000fe40003f24270 */
[----:B--2---:R-:W-:-:S07]  /*1b250*/  LEA R36, R44, UR5, 0x4 ;  /* 0x000000052c247c11 */ /* 0x004fce000f8e20ff */
[----:B---3--:R-:W-:Y:S01]  /*1b260*/  @!P0 FADD.FTZ R15, R12, R15 ;  /* 0x0000000f0c0f8221 */ /* 0x008fe20000010000 */
[----:B----4-:R-:W-:Y:S01]  /*1b270*/  @!P0 FADD.FTZ R16, R13, R16 ;  /* 0x000000100d108221 */ /* 0x010fe20000010000 */
        /* <DEDUP_REMOVED lines=30> */
.L_x_1585:
[----:B------:R-:W-:Y:S05]  /*1b460*/  BSYNC.RECONVERGENT B0 ;  /* 0x0000000000007941 */ /* 0x000fea0003800200 */
.L_x_1584:
        /* <DEDUP_REMOVED lines=40> */
.L_x_1587:
[----:B------:R-:W-:Y:S05]  /*1b6f0*/  BSYNC.RECONVERGENT B0 ;  /* 0x0000000000007941 */ /* 0x000fea0003800200 */
.L_x_1586:
        /* <DEDUP_REMOVED lines=38> */
.L_x_1589:
[----:B------:R-:W-:Y:S05]  /*1b960*/  BSYNC.RECONVERGENT B0 ;  /* 0x0000000000007941 */ /* 0x000fea0003800200 */
.L_x_1588:
        /* <DEDUP_REMOVED lines=30> */
.L_x_1591:
[----:B------:R-:W-:Y:S05]  /*1bb50*/  BSYNC.RECONVERGENT B0 ;  /* 0x0000000000007941 */ /* 0x000fea0003800200 */
.L_x_1590:
        /* <DEDUP_REMOVED lines=34> */
.L_x_1595:
[----:B------:R-:W3:Y:S04]  /*1bd80*/  LDG.E.STRONG.GPU R8, desc[UR10][R14.64] ;  /* 0x0000000a0e087981 */ /* 0x000ee8000c1ef900 */
[----:B---3--:R-:W-:Y:S04]  /*1bd90*/  CCTL.IVALL ;  /* 0x00000000ff00798f */ /* 0x008fe80002000000 */
[----:B------:R0:W-:Y:S01]  /*1bda0*/  STL [R1], R8 ;  /* 0x0000000801007387 */ /* 0x0001e20000100800 */
[----:B------:R-:W-:-:S13]  /*1bdb0*/  ISETP.NE.AND P0, PT, R8, UR5, PT ;  /* 0x0000000508007c0c */ /* 0x000fda000bf05270 */
[----:B0-----:R-:W-:Y:S05]  /*1bdc0*/  @P0 BRA `(.L_x_1595) ;  /* 0xfffffffc00ec0947 */ /* 0x001fea000383ffff */
.L_x_1594:
[----:B------:R-:W-:Y:S05]  /*1bdd0*/  BSYNC.RECONVERGENT B0 ;  /* 0x0000000000007941 */ /* 0x000fea0003800200 */
.L_x_1593:
        /* <DEDUP_REMOVED lines=15> */
.L_x_1597:
        /* <DEDUP_REMOVED lines=77> */
.L_x_1596:
        /* <DEDUP_REMOVED lines=52> */
.L_x_1598:
        /* <DEDUP_REMOVED lines=27> */
.L_x_1599:
        /* <DEDUP_REMOVED lines=12> */
.L_x_1600:
[----:B------:R-:W-:Y:S05]  /*1c950*/  BSYNC.RECONVERGENT B0 ;  /* 0x0000000000007941 */ /* 0x000fea0003800200 */
.L_x_1592:
        /* <DEDUP_REMOVED lines=17> */
.L_x_1606:
[----:B------:R-:W-:-:S05]  /*1ca70*/  LEA R20, R19, UR15, 0x3 ;  /* 0x0000000f13147c11 */ /* 0x000fca000f8e18ff */
[----:B0--3--:R-:W2:Y:S04]  /*1ca80*/  LDL.128 R12, [R20+0x10] ;  /* 0x00001000140c7983 */ /* 0x009ea80000100c00 */
[----:B-1----:R0:W3:Y:S01]  /*1ca90*/  LDL.128 R8, [R20+0x210] ;  /* 0x0002100014087983 */ /* 0x0020e20000100c00 */
[----:B------:R-:W-:Y:S01]  /*1caa0*/  BSSY.RECONVERGENT B0, `(.L_x_1601) ;  /* 0x0000038000007945 */ /* 0x000fe20003800200 */
[----:B--2---:R-:W-:Y:S01]  /*1cab0*/  FADD.FTZ R12, R12, -UR28 ;  /* 0x8000001c0c0c7e21 */ /* 0x004fe20008010000 */
[----:B------:R-:W-:Y:S01]  /*1cac0*/  FADD.FTZ R13, R13, -UR28 ;  /* 0x8000001c0d0d7e21 */ /* 0x000fe20008010000 */
[----:B------:R-:W-:Y:S02]  /*1cad0*/  FADD.FTZ R14, R14, -UR28 ;  /* 0x8000001c0e0e7e21 */ /* 0x000fe40008010000 */
[----:B------:R-:W-:Y:S01]  /*1cae0*/  FMUL.FTZ R26, R12, UR16 ;  /* 0x000000100c1a7c20 */ /* 0x000fe20008410000 */
[----:B------:R-:W-:Y:S01]  /*1caf0*/  FMUL.FTZ R27, R13, UR16 ;  /* 0x000000100d1b7c20 */ /* 0x000fe20008410000 */
[----:B------:R-:W-:-:S02]  /*1cb00*/  FMUL.FTZ R28, R14, UR16 ;  /* 0x000000100e1c7c20 */ /* 0x000fc40008410000 */
[----:B-----5:R-:W-:Y:S01]  /*1cb10*/  @P2 FFMA.FTZ R12, R3, R26, R0 ;  /* 0x0000001a030c2223 */ /* 0x020fe20000010000 */
[----:B------:R-:W-:-:S03]  /*1cb20*/  @P2 FFMA.FTZ R13, R5, R27, R2 ;  /* 0x0000001b050d2223 */ /* 0x000fc60000010002 */
[----:B------:R-:W-:Y:S01]  /*1cb30*/  @P2 FMUL.FTZ R18, R12, -1.4426950216293334961 ;  /* 0xbfb8aa3b0c122820 */ /* 0x000fe20000410000 */
[----:B------:R-:W-:-:S05]  /*1cb40*/  @P2 FMUL.FTZ R22, R13, -1.4426950216293334961 ;  /* 0xbfb8aa3b0d162820 */ /* 0x000fca0000410000 */
[----:B------:R-:W0:Y:S04]  /*1cb50*/  @P2 MUFU.EX2 R18, R18 ;  /* 0x0000001200122308 */ /* 0x000e280000000800 */
[----:B------:R-:W1:Y:S01]  /*1cb60*/  @P2 MUFU.EX2 R22, R22 ;  /* 0x0000001600162308 */ /* 0x000e620000000800 */
[----:B0-----:R-:W-:-:S04]  /*1cb70*/  @P2 FADD.FTZ R20, R18, 1 ;  /* 0x3f80000012142421 */ /* 0x001fc80000010000 */
[----:B------:R0:W2:Y:S01]  /*1cb80*/  @P2 MUFU.RCP R21, R20 ;  /* 0x0000001400152308 */ /* 0x0000a20000001000 */
[----:B-1----:R-:W-:-:S07]  /*1cb90*/  @P2 FADD.FTZ R23, R22, 1 ;  /* 0x3f80000016172421 */ /* 0x002fce0000010000 */
[----:B------:R-:W1:Y:S01]  /*1cba0*/  @P2 MUFU.RCP R24, R23 ;  /* 0x0000001700182308 */ /* 0x000e620000001000 */
[----:B0-----:R-:W-:-:S04]  /*1cbb0*/  FADD.FTZ R20, R15, -UR28 ;  /* 0x8000001c0f147e21 */ /* 0x001fc80008010000 */
[----:B------:R-:W-:Y:S01]  /*1cbc0*/  FMUL.FTZ R30, R20, UR16 ;  /* 0x00000010141e7c20 */ /* 0x000fe20008410000 */
[----:B---3--:R-:W-:Y:S01]  /*1cbd0*/  MOV R20, R11 ;  /* 0x0000000b00147202 */ /* 0x008fe20000000f00 */
[----:B--2---:R-:W-:Y:S01]  /*1cbe0*/  @P2 FADD.FTZ R25, -R21, 1 ;  /* 0x3f80000015192421 */ /* 0x004fe20000010100 */
[----:B------:R-:W-:-:S03]  /*1cbf0*/  @P2 FMUL.FTZ R21, R8, R21 ;  /* 0x0000001508152220 */ /* 0x000fc60000410000 */
[----:B------:R-:W-:Y:S01]  /*1cc00*/  @P2 FFMA.FTZ R12, R12, R25, 1 ;  /* 0x3f8000000c0c2423 */ /* 0x000fe20000010019 */
[----:B------:R-:W-:-:S03]  /*1cc10*/  LEA R25, R19, R4, 0x3 ;  /* 0x0000000413197211 */ /* 0x000fc600078e18ff */
[----:B------:R-:W-:Y:S01]  /*1cc20*/  @P2 FMUL.FTZ R8, R21, R12 ;  /* 0x0000000c15082220 */ /* 0x000fe20000410000 */
[----:B------:R-:W-:Y:S01]  /*1cc30*/  ISETP.GE.U32.AND P0, PT, R25, UR18, PT ;  /* 0x0000001219007c0c */ /* 0x000fe2000bf06070 */
[----:B------:R-:W-:Y:S01]  /*1cc40*/  FFMA.FTZ R12, R16, R26, R17 ;  /* 0x0000001a100c7223 */ /* 0x000fe20000010011 */
[----:B------:R-:W-:Y:S01]  /*1cc50*/  SHF.R.S32.HI R21, RZ, 0x1f, R25 ;  /* 0x0000001fff157819 */ /* 0x000fe20000011419 */
[----:B-1----:R-:W-:Y:S01]  /*1cc60*/  @P2 FADD.FTZ R18, -R24, 1 ;  /* 0x3f80000018122421 */ /* 0x002fe20000010100 */
[----:B------:R-:W-:Y:S01]  /*1cc70*/  @P2 FMUL.FTZ R24, R9, R24 ;  /* 0x0000001809182220 */ /* 0x000fe20000410000 */
[----:B------:R-:W-:Y:S01]  /*1cc80*/  FFMA.FTZ R15, R3, R8, -R12 ;  /* 0x00000008030f7223 */ /* 0x000fe2000001080c */
[----:B------:R-:W-:Y:S01]  /*1cc90*/  ISETP.GE.AND.EX P0, PT, R21, UR19, PT, P0 ;  /* 0x0000001315007c0c */ /* 0x000fe2000bf06300 */
[----:B------:R-:W-:Y:S01]  /*1cca0*/  @P2 FFMA.FTZ R13, R13, R18, 1 ;  /* 0x3f8000000d0d2423 */ /* 0x000fe20000010012 */
[----:B------:R-:W-:Y:S01]  /*1ccb0*/  IADD3 R8, PT, PT, R25, 0x8, RZ ;  /* 0x0000000819087810 */ /* 0x000fe20007ffe0ff */
[--C-:B------:R-:W-:Y:S01]  /*1ccc0*/  FFMA.FTZ R26, R16, R30, R17.reuse ;  /* 0x0000001e101a7223 */ /* 0x100fe20000010011 */
[----:B------:R-:W-:Y:S01]  /*1ccd0*/  MOV R18, R10 ;  /* 0x0000000a00127202 */ /* 0x000fe20000000f00 */
[----:B------:R-:W-:Y:S01]  /*1cce0*/  @P2 FMUL.FTZ R9, R24, R13 ;  /* 0x0000000d18092220 */ /* 0x000fe20000410000 */
[----:B------:R-:W-:Y:S01]  /*1ccf0*/  ISETP.GE.U32.AND P1, PT, R8, UR18, PT ;  /* 0x0000001208007c0c */ /* 0x000fe2000bf26070 */
[C-C-:B------:R-:W-:Y:S01]  /*1cd00*/  FFMA.FTZ R10, R16.reuse, R27, R17.reuse ;  /* 0x0000001b100a7223 */ /* 0x140fe20000010011 */
[----:B------:R-:W-:Y:S01]  /*1cd10*/  SHF.R.S32.HI R12, RZ, 0x1f, R8 ;  /* 0x0000001fff0c7819 */ /* 0x000fe20000011408 */
[----:B------:R-:W-:Y:S01]  /*1cd20*/  FFMA.FTZ R24, R16, R28, R17 ;  /* 0x0000001c10187223 */ /* 0x000fe20000010011 */
[----:B------:R-:W-:Y:S01]  /*1cd30*/  ISETP.NE.AND P2, PT, RZ, UR12, PT ;  /* 0x0000000cff007c0c */ /* 0x000fe2000bf45270 */
[----:B------:R-:W-:Y:S01]  /*1cd40*/  FFMA.FTZ R23, R5, R9, -R10 ;  /* 0x0000000905177223 */ /* 0x000fe2000001080a */
[----:B------:R-:W-:Y:S01]  /*1cd50*/  ISETP.GE.AND.EX P1, PT, R12, UR19, PT, P1 ;  /* 0x000000130c007c0c */ /* 0x000fe2000bf26310 */
[----:B------:R-:W-:-:S12]  /*1cd60*/  @P0 BRA `(.L_x_1602) ;  /* 0x00000000002c0947 */ /* 0x000fd80003800000 */
        /* <DEDUP_REMOVED lines=11> */
.L_x_1602:
[----:B------:R-:W-:Y:S05]  /*1ce20*/  BSYNC.RECONVERGENT B0 ;  /* 0x0000000000007941 */ /* 0x000fea0003800200 */
.L_x_1601:
        /* <DEDUP_REMOVED lines=19> */
.L_x_1603:
        /* <DEDUP_REMOVED lines=9> */
[----:B------:R-:W-:Y:S01]  /*1cff0*/  FMUL.FTZ R25, R25, UR16 ;  /* 0x0000001019197c20 */ /* 0x000fe20008410000 */
[----:B------:R-:W-:-:S05]  /*1d000*/  IMAD.WIDE.U32 R8, R8, UR20, R10 ;  /* 0x0000001408087c25 */ /* 0x000fca000f8e000a */
[----:B------:R-:W-:Y:S02]  /*1d010*/  IADD3 R9, PT, PT, R9, R13, RZ ;  /* 0x0000000d09097210 */ /* 0x000fe40007ffe0ff */
[----:B------:R-:W-:-:S04]  /*1d020*/  LEA R10, P0, R8, UR6, 0x2 ;  /* 0x00000006080a7c11 */ /* 0x000fc8000f8010ff */
[----:B------:R-:W-:-:S05]  /*1d030*/  LEA.HI.X R11, R8, UR7, R9, 0x2, P0 ;  /* 0x00000007080b7c11 */ /* 0x000fca00080f1409 */
[----:B------:R1:W-:Y:S04]  /*1d040*/  STG.E.64 desc[UR10][R10.64], R24 ;  /* 0x000000180a007986 */ /* 0x0003e8000c101b0a */
.L_x_1605:
[----:B------:R-:W-:Y:S05]  /*1d050*/  BSYNC.RECONVERGENT B0 ;  /* 0x0000000000007941 */ /* 0x000fea0003800200 */
.L_x_1604:
        /* <DEDUP_REMOVED lines=10> */
.L_x_1581:
[----:B------:R-:W2:Y:S01]  /*1d100*/  S2R R9, SR_TID.X ;  /* 0x0000000000097919 */ /* 0x000ea20000002100 */
[----:B------:R-:W3:Y:S01]  /*1d110*/  LDC R4, c[0x0][0x370] ;  /* 0x0000dc00ff047b82 */ /* 0x000ee20000000800 */
[----:B------:R-:W-:Y:S07]  /*1d120*/  BSSY.RECONVERGENT B0, `(.L_x_1608) ;  /* 0x000000e000007945 */ /* 0x000fee0003800200 */
[----:B------:R-:W4:Y:S08]  /*1d130*/  LDC R7, c[0x0][0x374] ;  /* 0x0000dd00ff077b82 */ /* 0x000f300000000800 */
[----:B------:R-:W5:Y:S01]  /*1d140*/  LDC.64 R2, c[0x0][0x3c8] ;  /* 0x0000f200ff027b82 */ /* 0x000f620000000a00 */
[----:B---3--:R-:W-:-:S02]  /*1d150*/  ISETP.NE.AND P0, PT, R4, 0x1, PT ;  /* 0x000000010400780c */ /* 0x008fc40003f05270 */
[----:B--2---:R-:W-:Y:S02]  /*1d160*/  ISETP.NE.AND P1, PT, R9, RZ, PT ;  /* 0x000000ff0900720c */ /* 0x004fe40003f25270 */
[----:B----4-:R-:W-:-:S04]  /*1d170*/  SHF.L.U32 R0, R7, 0x1, RZ ;  /* 0x0000000107007819 */ /* 0x010fc800000006ff */
[----:B------:R-:W-:-:S05]  /*1d180*/  SEL R5, R0, RZ, P0 ;  /* 0x000000ff00057207 */ /* 0x000fca0000000000 */
[----:B-----5:R-:W-:Y:S02]  /*1d190*/  IMAD.WIDE.U32 R2, R5, 0x4, R2 ;  /* 0x0000000405027825 */ /* 0x020fe400078e0002 */
[----:B------:R-:W-:Y:S05]  /*1d1a0*/  @P1 BRA `(.L_x_1609) ;  /* 0x0000000000141947 */ /* 0x000fea0003800000 */
[----:B------:R-:W-:Y:S01]  /*1d1b0*/  HFMA2 R5, -RZ, RZ, 0, 5.9604644775390625e-08 ;  /* 0x00000001ff057431 */ /* 0x000fe200000001ff */
[----:B------:R-:W-:Y:S06]  /*1d1c0*/  MEMBAR.ALL.GPU ;  /* 0x0000000000007992 */ /* 0x000fec000000a000 */
[----:B------:R-:W-:-:S00]  /*1d1d0*/  ERRBAR ;  /* 0x00000000000079ab */ /* 0x000fc00000000000 */
[----:B------:R-:W-:Y:S06]  /*1d1e0*/  CGAERRBAR ;  /* 0x00000000000075ab */ /* 0x000fec0000000000 */
[----:B------:R2:W-:Y:S02]  /*1d1f0*/  REDG.E.ADD.S32.STRONG.GPU desc[UR10][R2.64], R5 ;  /* 0x000000050200798e */ /* 0x0005e4000c12e30a */
.L_x_1609:
[----:B------:R-:W-:Y:S05]  /*1d200*/  BSYNC.RECONVERGENT B0 ;  /* 0x0000000000007941 */ /* 0x000fea0003800200 */
.L_x_1608:
[----:B------:R-:W3:Y:S01]  /*1d210*/  S2UR UR5, SR_CTAID.Y ;  /* 0x00000000000579c3 */ /* 0x000ee20000002600 */
[----:B--2---:R-:W-:Y:S02]  /*1d220*/  IADD3 R5, PT, PT, R7, -0x1, RZ ;  /* 0xffffffff07057810 */ /* 0x004fe40007ffe0ff */
[----:B------:R-:W-:-:S05]  /*1d230*/  IADD3 R0, PT, PT, R4, -0x1, RZ ;  /* 0xffffffff04007810 */ /* 0x000fca0007ffe0ff */
[----:B------:R-:W2:Y:S01]  /*1d240*/  S2UR UR4, SR_CTAID.X ;  /* 0x00000000000479c3 */ /* 0x000ea20000002500 */
[----:B---3--:R-:W-:-:S04]  /*1d250*/  ISETP.NE.AND P0, PT, R5, UR5, PT ;  /* 0x0000000505007c0c */ /* 0x008fc8000bf05270 */
[----:B--2---:R-:W-:-:S13]  /*1d260*/  ISETP.NE.OR P0, PT, R0, UR4, P0 ;  /* 0x0000000400007c0c */ /* 0x004fda0008705670 */
[----:B------:R-:W-:Y:S05]  /*1d270*/  @P0 EXIT ;  /* 0x000000000000094d */ /* 0x000fea0003800000 */
[----:B------:R-:W-:Y:S05]  /*1d280*/  @P1 BRA `(.L_x_1610) ;  /* 0x0000000000201947 */ /* 0x000fea0003800000 */
[----:B------:R-:W-:-:S05]  /*1d290*/  IMAD R0, R4, R7, RZ ;  /* 0x0000000704007224 */ /* 0x000fca00078e02ff */
[----:B------:R-:W-:-:S13]  /*1d2a0*/  ISETP.NE.AND P0, PT, R0, -0x1, PT ;  /* 0xffffffff0000780c */ /* 0x000fda0003f05270 */
[----:B------:R-:W-:Y:S05]  /*1d2b0*/  @!P0 BRA `(.L_x_1610) ;  /* 0x0000000000148947 */ /* 0x000fea0003800000 */
.L_x_1611:
[----:B------:R-:W2:Y:S04]  /*1d2c0*/  LDG.E.STRONG.GPU R5, desc[UR10][R2.64] ;  /* 0x0000000a02057981 */ /* 0x000ea8000c1ef900 */
[----:B--2---:R-:W-:Y:S01]  /*1d2d0*/  CCTL.IVALL ;  /* 0x00000000ff00798f */ /* 0x004fe20002000000 */
[----:B------:R-:W-:Y:S05]  /*1d2e0*/  YIELD ;  /* 0x0000000000007946 */ /* 0x000fea0003800000 */
[----:B------:R-:W-:-:S13]  /*1d2f0*/  ISETP.NE.AND P0, PT, R5, R0, PT ;  /* 0x000000000500720c */ /* 0x000fda0003f05270 */
[----:B------:R-:W-:Y:S05]  /*1d300*/  @P0 BRA `(.L_x_1611) ;  /* 0xfffffffc00ec0947 */ /* 0x000fea000383ffff */
.L_x_1610:
[----:B------:R-:W-:Y:S05]  /*1d310*/  WARPSYNC.ALL ;  /* 0x0000000000007948 */ /* 0x000fea0003800000 */
[----:B------:R-:W2:Y:S08]  /*1d320*/  LDC.64 R12, c[0x0][0x3f8] ;  /* 0x0000fe00ff0c7b82 */ /* 0x000eb00000000a00 */
[----:B------:R-:W-:Y:S01]  /*1d330*/  BAR.SYNC.DEFER_BLOCKING 0x0 ;  /* 0x0000000000007b1d */ /* 0x000fe20000010000 */
[----:B--2---:R-:W-:-:S04]  /*1d340*/  LEA.HI R0, P0, R13, R12, RZ, 0x1 ;  /* 0x0000000c0d007211 */ /* 0x004fc800078108ff */
        /* <DEDUP_REMOVED lines=9> */
[----:B-1----:R-:W-:-:S04]  /*1d3e0*/  IADD3 R11, P1, PT, R2, 0x1e0, RZ ;  /* 0x000001e0020b7810 */ /* 0x002fc80007f3e0ff */
        /* <DEDUP_REMOVED lines=11> */
[----:B0-----:R-:W-:-:S05]  /*1d4a0*/  IADD3.X R15, PT, PT, R4, -0x1, ~R5, P0, P1 ;  /* 0xffffffff040f7810 */ /* 0x001fca00007e2c05 */
        /* <DEDUP_REMOVED lines=48> */
.L_x_1614:
        /* <DEDUP_REMOVED lines=31> */
.L_x_1613:
[----:B------:R-:W-:Y:S05]  /*1d9a0*/  BSYNC.RECONVERGENT B0 ;  /* 0x0000000000007941 */ /* 0x000fea0003800200 */
.L_x_1612:
        /* <DEDUP_REMOVED lines=10> */
.L_x_1615:
        /* <DEDUP_REMOVED lines=87> */
.L_x_1616:
        /* <DEDUP_REMOVED lines=12> */
.L_x_4911:


//--------------------- .text._Z35group_norm_nhwc_bwd_one_pass_kernelI11Fp32IOFp16WLi64ELi120ELi480EEv26Group_norm_nhwc_bwd_params --------------------------
	.section	.text._Z35group_norm_nhwc_bwd_one_pass_kernelI11Fp32IOFp16WLi64ELi120ELi480EEv26Group_norm_nhwc_bwd_params,"ax",@progbits
	.align	128
        .global         _Z35group_norm_nhwc_bwd_one_pass_kernelI11Fp32IOFp16WLi64ELi120ELi480EEv26Group_norm_nhwc_bwd_params
        .type           _Z35group_norm_nhwc_bwd_one_pass_kernelI11Fp32IOFp16WLi64ELi120ELi480EEv26Group_norm_nhwc_bwd_params,@function
        .size           _Z35group_norm_nhwc_bwd_one_pass_kernelI11Fp32IOFp16WLi64ELi120ELi480EEv26Group_norm_nhwc_bwd_params,(.L_x_4912 - _Z35group_norm_nhwc_bwd_one_pass_kernelI11Fp32IOFp16WLi64ELi120ELi480EEv26Group_norm_nhwc_bwd_params)
        .other          _Z35group_norm_nhwc_bwd_one_pass_kernelI11Fp32IOFp16WLi64ELi120ELi480EEv26Group_norm_nhwc_bwd_params,@"STO_CUDA_ENTRY STV_DEFAULT"
_Z35group_norm_nhwc_bwd_one_pass_kernelI11Fp32IOFp16WLi64ELi120ELi480EEv26Group_norm_nhwc_bwd_params:
.text._Z35group_norm_nhwc_bwd_one_pass_kernelI11Fp32IOFp16WLi64ELi120ELi480EEv26Group_norm_nhwc_bwd_params:
        /* <DEDUP_REMOVED lines=21> */
.L_x_1660:
        /* <DEDUP_REMOVED lines=257> */
[----:B--2---:R-:W-:Y:S02]  /*1160*/  @P6 HADD2.F32 R52, -RZ, R24.H0_H0 ;  /* 0x20000018ff346230 */ /* 0x004fe40000004100 */
[----:B---3--:R-:W-:Y:S02]  /*1170*/  @P6 HADD2.F32 R53, -RZ, R25.H0_H0 ;  /* 0x20000019ff356230 */ /* 0x008fe40000004100 */
[----:B------:R-:W-:Y:S02]  /*1180*/  HADD2.F32 R49, -RZ, R49.H0_H0 ;  /* 0x20000031ff317230 */ /* 0x000fe40000004100 */
[----:B------:R-:W-:Y:S01]  /*1190*/  HADD2.F32 R0, -RZ, R0.H0_H0 ;  /* 0x20000000ff007230 */ /* 0x000fe20000004100 */
        /* <DEDUP_REMOVED lines=114> */
.L_x_1618:
        /* <DEDUP_REMOVED lines=256> */
.L_x_1619:
        /* <DEDUP_REMOVED lines=45> */
.L_x_1621:
[----:B------:R-:W-:Y:S05]  /*2b90*/  BSYNC.RECONVERGENT B0 ;  /* 0x0000000000007941 */ /* 0x000fea0003800200 */
.L_x_1620:
        /* <DEDUP_REMOVED lines=40> */
.L_x_1623:
[----:B------:R-:W-:Y:S05]  /*2e20*/  BSYNC.RECONVERGENT B0 ;  /* 0x0000000000007941 */ /* 0x000fea0003800200 */
.L_x_1622:
        /* <DEDUP_REMOVED lines=38> */
.L_x_1625:
[----:B------:R-:W-:Y:S05]  /*3090*/  BSYNC.RECONVERGENT B0 ;  /* 0x0000000000007941 */ /* 0x000fea0003800200 */
.L_x_1624:
        /* <DEDUP_REMOVED lines=29> */
.L_x_1627:
[----:B------:R-:W-:Y:S05]  /*3270*/  BSYNC.RECONVERGENT B0 ;  /* 0x0000000000007941 */ /* 0x000fea0003800200 */
.L_x_1626:
        /* <DEDUP_REMOVED lines=34> */
.L_x_1630:
        /* <DEDUP_REMOVED lines=8> */
.L_x_1629:
        /* <DEDUP_REMOVED lines=18> */
.L_x_1632:
        /* <DEDUP_REMOVED lines=153> */
.L_x_1631:
        /* <DEDUP_REMOVED lines=44> */
.L_x_1633:
        /* <DEDUP_REMOVED lines=22> */
.L_x_1634:
        /* <DEDUP_REMOVED lines=12> */
.L_x_1635:
[----:B------:R-:W-:Y:S05]  /*44b0*/  BSYNC.RECONVERGENT B0 ;  /* 0x0000000000007941 */ /* 0x000fea0003800200 */
.L_x_1628:
        /* <DEDUP_REMOVED lines=50> */
.L_x_1636:
        /* <DEDUP_REMOVED lines=21> */
.L_x_1638:
[----:B------:R-:W-:Y:S05]  /*4930*/  BSYNC.RECONVERGENT B0 ;  /* 0x0000000000007941 */ /* 0x000fea0003800200 */
.L_x_1637:
        /* <DEDUP_REMOVED lines=21> */
.L_x_1639:
        /* <DEDUP_REMOVED lines=21> */
.L_x_1641:
[----:B------:R-:W-:Y:S05]  /*4be0*/  BSYNC.RECONVERGENT B0 ;  /* 0x0000000000007941 */ /* 0x000fea0003800200 */
.L_x_1640:
        /* <DEDUP_REMOVED lines=21> */
.L_x_1642:
        /* <DEDUP_REMOVED lines=20> */
.L_x_1644:
[----:B------:R-:W-:Y:S05]  /*4e80*/  BSYNC.RECONVERGENT B0 ;  /* 0x0000000000007941 */ /* 0x000fea0003800200 */
.L_x_1643:
        /* <DEDUP_REMOVED lines=65> */
.L_x_1645:
        /* <DEDUP_REMOVED lines=17> */
.L_x_1647:
[----:B------:R-:W-:Y:S05]  /*53b0*/  BSYNC.RECONVERGENT B0 ;  /* 0x0000000000007941 */ /* 0x000fea0003800200 */
.L_x_1646:
        /* <DEDUP_REMOVED lines=19> */
.L_x_1648:
        /* <DEDUP_REMOVED lines=17> */
.L_x_1650:
[----:B------:R-:W-:Y:S05]  /*5600*/  BSYNC.RECONVERGENT B0 ;  /* 0x0000000000007941 */ /* 0x000fea0003800200 */
.L_x_1649:
        /* <DEDUP_REMOVED lines=19> */
.L_x_1651:
        /* <DEDUP_REMOVED lines=17> */
.L_x_1653:
[----:B------:R-:W-:Y:S05]  /*5850*/  BSYNC.RECONVERGENT B0 ;  /* 0x0000000000007941 */ /* 0x000fea0003800200 */
.L_x_1652:
        /* <DEDUP_REMOVED lines=19> */
.L_x_1654:
        /* <DEDUP_REMOVED lines=18> */
.L_x_1656:
[----:B------:R-:W-:Y:S05]  /*5ab0*/  BSYNC.RECONVERGENT B0 ;  /* 0x0000000000007941 */ /* 0x000fea0003800200 */
.L_x_1655:
        /* <DEDUP_REMOVED lines=19> */
.L_x_1657:
        /* <DEDUP_REMOVED lines=17> */
.L_x_1659:
[----:B------:R-:W-:Y:S05]  /*5d00*/  BSYNC.RECONVERGENT B0 ;  /* 0x0000000000007941 */ /* 0x000fea0003800200 */
.L_x_1658:
        /* <DEDUP_REMOVED lines=8> */
.L_x_1617:
        /* <DEDUP_REMOVED lines=15> */
.L_x_1662:
[----:B------:R-:W-:Y:S05]  /*5e80*/  BSYNC.RECONVERGENT B0 ;  /* 0x0000000000007941 */ /* 0x000fea0003800200 */
.L_x_1661:
        /* <DEDUP_REMOVED lines=11> */
.L_x_1664:
[----:B------:R-:W2:Y:S04]  /*5f40*/  LDG.E.STRONG.GPU R5, desc[UR14][R2.64] ;  /* 0x0000000e02057981 */ /* 0x000ea8000c1ef900 */
[----:B--2---:R-:W-:Y:S01]  /*5f50*/  CCTL.IVALL ;  /* 0x00000000ff00798f */ /* 0x004fe20002000000 */
[----:B------:R-:W-:Y:S05]  /*5f60*/  YIELD ;  /* 0x0000000000007946 */ /* 0x000fea0003800000 */
[----:B------:R-:W-:-:S13]  /*5f70*/  ISETP.NE.AND P0, PT, R5, R0, PT ;  /* 0x000000000500720c */ /* 0x000fda0003f05270 */
[----:B------:R-:W-:Y:S05]  /*5f80*/  @P0 BRA `(.L_x_1664) ;  /* 0xfffffffc00ec0947 */ /* 0x000fea000383ffff */
.L_x_1663:
        /* <DEDUP_REMOVED lines=74> */
.L_x_1667:
        /* <DEDUP_REMOVED lines=25> */
[----:B------:R-:W-:Y:S02]  /*65c0*/  MOV R11, R24 ;  /* 0x00000018000b7202 */ /* 0x000fe40000000f00 */
[----:B---3--:R-:W-:Y:S01]  /*65d0*/  F2FP.F16.F32.PACK_AB R19, R17, R14 ;  /* 0x0000000e1113723e */ /* 0x008fe200000000ff */
[----:B------:R0:W-:Y:S04]  /*65e0*/  STG.E desc[UR14][R8.64], R5 ;  /* 0x0000000508007986 */ /* 0x0001e8000c10190e */
[----:B------:R0:W-:Y:S01]  /*65f0*/  STG.E desc[UR14][R10.64], R19 ;  /* 0x000000130a007986 */ /* 0x0001e2000c10190e */
[----:B------:R-:W-:Y:S01]  /*6600*/  IADD3.X R24, PT, PT, RZ, R24, RZ, P3, !PT ;  /* 0x00000018ff187210 */ /* 0x000fe20001ffe4ff */
[----:B------:R-:W-:Y:S06]  /*6610*/  @P1 BRA `(.L_x_1667) ;  /* 0xfffffffc00841947 */ /* 0x000fec000383ffff */
.L_x_1666:
[----:B------:R-:W-:Y:S05]  /*6620*/  BSYNC.RECONVERGENT B0 ;  /* 0x0000000000007941 */ /* 0x000fea0003800200 */
.L_x_1665:
        /* <DEDUP_REMOVED lines=10> */
.L_x_1668:
        /* <DEDUP_REMOVED lines=80> */
[----:B----4-:R-:W-:Y:S02]  /*6bd0*/  F2FP.F16.F32.PACK_AB R11, R11, R4 ;  /* 0x000000040b0b723e */ /* 0x010fe400000000ff */
[----:B-----5:R-:W-:-:S03]  /*6be0*/  F2FP.F16.F32.PACK_AB R5, R9, R6 ;  /* 0x000000060905723e */ /* 0x020fc600000000ff */
[----:B------:R3:W-:Y:S04]  /*6bf0*/  STG.E desc[UR14][R28.64], R11 ;  /* 0x0000000b1c007986 */ /* 0x0007e8000c10190e */
[----:B------:R3:W-:Y:S01]  /*6c00*/  STG.E desc[UR14][R26.64], R5 ;  /* 0x000000051a007986 */ /* 0x0007e2000c10190e */
[----:B------:R-:W-:Y:S01]  /*6c10*/  HFMA2 R4, -RZ, RZ, 0, 0 ;  /* 0x00000000ff047431 */ /* 0x000fe200000001ff */
[----:B------:R-:W-:Y:S06]  /*6c20*/  @P0 BRA `(.L_x_1668) ;  /* 0xfffffff800a80947 */ /* 0x000fec000383ffff */
[----:B------:R-:W-:Y:S05]  /*6c30*/  EXIT ;  /* 0x000000000000794d */ /* 0x000fea0003800000 */
.L_x_1669:
        /* <DEDUP_REMOVED lines=12> */
.L_x_4912:


//--------------------- .text._Z35group_norm_nhwc_bwd_one_pass_kernelI11Fp32IOFp16WLi128ELi120ELi480EEv26Group_norm_nhwc_bwd_params --------------------------
	.section	.text._Z35group_norm_nhwc_bwd_one_pass_kernelI11Fp32IOFp16WLi128ELi120ELi480EEv26Group_norm_nhwc_bwd_params,"ax",@progbits
	.align	128
        .global         _Z35group_norm_nhwc_bwd_one_pass_kernelI11Fp32IOFp16WLi128ELi120ELi480EEv26Group_norm_nhwc_bwd_params
        .type           _Z35group_norm_nhwc_bwd_one_pass_kernelI11Fp32IOFp16WLi128ELi120ELi480EEv26Group_norm_nhwc_bwd_params,@function
        .size           _Z35group_norm_nhwc_bwd_one_pass_kernelI11Fp32IOFp16WLi128ELi120ELi480EEv26Group_norm_nhwc_bwd_params,(.L_x_4913 - _Z35group_norm_nhwc_bwd_one_pass_kernelI11Fp32IOFp16WLi128ELi120ELi480EEv26Group_norm_nhwc_bwd_params)
        .other          _Z35group_norm_nhwc_bwd_one_pass_kernelI11Fp32IOFp16WLi128ELi120ELi480EEv26Group_norm_nhwc_bwd_params,@"STO_CUDA_ENTRY STV_DEFAULT"
_Z35group_norm_nhwc_bwd_one_pass_kernelI11Fp32IOFp16WLi128ELi120ELi480EEv26Group_norm_nhwc_bwd_params:
.text._Z35group_norm_nhwc_bwd_one_pass_kernelI11Fp32IOFp16WLi128ELi120ELi480EEv26Group_norm_nhwc_bwd_params:
        /* <DEDUP_REMOVED lines=48> */
.L_x_1737:
        /* <DEDUP_REMOVED lines=409> */
[----:B----4-:R-:W-:Y:S02]  /*1c90*/  HADD2.F32 R83, -RZ, R56.H0_H0 ;  /* 0x20000038ff537230 */ /* 0x010fe40000004100 */
[----:B---3--:R-:W-:Y:S02]  /*1ca0*/  @P4 HADD2.F32 R116, -RZ, R57.H0_H0 ;  /* 0x20000039ff744230 */ /* 0x008fe40000004100 */
[----:B------:R-:W-:Y:S02]  /*1cb0*/  @P4 HADD2.F32 R114, -RZ, R113.H0_H0 ;  /* 0x20000071ff724230 */ /* 0x000fe40000004100 */
[----:B------:R-:W-:Y:S01]  /*1cc0*/  HADD2.F32 R113, -RZ, R118.H0_H0 ;  /* 0x20000076ff717230 */ /* 0x000fe20000004100 */
        /* <DEDUP_REMOVED lines=226> */
.L_x_1671:
        /* <DEDUP_REMOVED lines=512> */
.L_x_1672:
        /* <DEDUP_REMOVED lines=45> */
.L_x_1674:
[----:B------:R-:W-:Y:S05]  /*4dc0*/  BSYNC.RECONVERGENT B0 ;  /* 0x0000000000007941 */ /* 0x000fea0003800200 */
.L_x_1673:
        /* <DEDUP_REMOVED lines=40> */
.L_x_1676:
[----:B------:R-:W-:Y:S05]  /*5050*/  BSYNC.RECONVERGENT B0 ;  /* 0x0000000000007941 */ /* 0x000fea0003800200 */
.L_x_1675:
        /* <DEDUP_REMOVED lines=38> */
.L_x_1678:
[----:B------:R-:W-:Y:S05]  /*52c0*/  BSYNC.RECONVERGENT B0 ;  /* 0x0000000000007941 */ /* 0x000fea0003800200 */
.L_x_1677:
        /* <DEDUP_REMOVED lines=29> */
.L_x_1680:
[----:B------:R-:W-:Y:S05]  /*54a0*/  BSYNC.RECONVERGENT B0 ;  /* 0x0000000000007941 */ /* 0x000fea0003800200 */
.L_x_1679:
        /* <DEDUP_REMOVED lines=24> */
.L_x_1683:
[----:B---3--:R-:W3:Y:S04]  /*5630*/  LDG.E.STRONG.GPU R54, desc[UR8][R52.64] ;  /* 0x0000000834367981 */ /* 0x008ee8000c1ef900 */
[----:B---3--:R-:W-:Y:S01]  /*5640*/  CCTL.IVALL ;  /* 0x00000000ff00798f */ /* 0x008fe20002000000 */
[----:B------:R-:W-:Y:S05]  /*5650*/  YIELD ;  /* 0x0000000000007946 */ /* 0x000fea0003800000 */
[----:B------:R-:W-:-:S13]  /*5660*/  ISETP.NE.AND P0, PT, R54, R59, PT ;  /* 0x0000003b3600720c */ /* 0x000fda0003f05270 */
[----:B------:R-:W-:Y:S05]  /*5670*/  @P0 BRA `(.L_x_1683) ;  /* 0xfffffffc00ec0947 */ /* 0x000fea000383ffff */
.L_x_1682:
        /* <DEDUP_REMOVED lines=15> */
.L_x_1685:
        /* <DEDUP_REMOVED lines=59> */
.L_x_1684:
        /* <DEDUP_REMOVED lines=35> */
.L_x_1686:
        /* <DEDUP_REMOVED lines=18> */
.L_x_1687:
        /* <DEDUP_REMOVED lines=9> */
.L_x_1688:
[----:B------:R-:W-:Y:S05]  /*5f00*/  BSYNC.RECONVERGENT B0 ;  /* 0x0000000000007941 */ /* 0x000fea0003800200 */
.L_x_1681:
        /* <DEDUP_REMOVED lines=45> */
.L_x_1689:
        /* <DEDUP_REMOVED lines=21> */
.L_x_1691:
[----:B------:R-:W-:Y:S05]  /*6330*/  BSYNC.RECONVERGENT B0 ;  /* 0x0000000000007941 */ /* 0x000fea0003800200 */
.L_x_1690:
        /* <DEDUP_REMOVED lines=21> */
.L_x_1692:
        /* <DEDUP_REMOVED lines=21> */
.L_x_1694:
[----:B------:R-:W-:Y:S05]  /*65e0*/  BSYNC.RECONVERGENT B0 ;  /* 0x0000000000007941 */ /* 0x000fea0003800200 */
.L_x_1693:
        /* <DEDUP_REMOVED lines=21> */
.L_x_1695:
        /* <DEDUP_REMOVED lines=20> */
.L_x_1697:
[----:B------:R-:W-:Y:S05]  /*6880*/  BSYNC.RECONVERGENT B0 ;  /* 0x0000000000007941 */ /* 0x000fea0003800200 */
.L_x_1696:
        /* <DEDUP_REMOVED lines=62> */
.L_x_1698:
        /* <DEDUP_REMOVED lines=17> */
.L_x_1700:
[----:B------:R-:W-:Y:S05]  /*6d80*/  BSYNC.RECONVERGENT B0 ;  /* 0x0000000000007941 */ /* 0x000fea0003800200 */
.L_x_1699:
        /* <DEDUP_REMOVED lines=21> */
.L_x_1701:
        /* <DEDUP_REMOVED lines=23> */
.L_x_1703:
[----:B------:R-:W-:Y:S05]  /*7050*/  BSYNC.RECONVERGENT B0 ;  /* 0x0000000000007941 */ /* 0x000fea0003800200 */
.L_x_1702:
        /* <DEDUP_REMOVED lines=19> */
.L_x_1704:
        /* <DEDUP_REMOVED lines=17> */
.L_x_1706:
[----:B------:R-:W-:Y:S05]  /*72a0*/  BSYNC.RECONVERGENT B0 ;  /* 0x0000000000007941 */ /* 0x000fea0003800200 */
.L_x_1705:
        /* <DEDUP_REMOVED lines=21> */
.L_x_1707:
        /* <DEDUP_REMOVED lines=23> */
.L_x_1709:
[----:B------:R-:W-:Y:S05]  /*7570*/  BSYNC.RECONVERGENT B0 ;  /* 0x0000000000007941 */ /* 0x000fea0003800200 */
.L_x_1708:
        /* <DEDUP_REMOVED lines=19> */
.L_x_1710:
        /* <DEDUP_REMOVED lines=17> */
.L_x_1712:
[----:B------:R-:W-:Y:S05]  /*77c0*/  BSYNC.RECONVERGENT B0 ;  /* 0x0000000000007941 */ /* 0x000fea0003800200 */
.L_x_1711:
        /* <DEDUP_REMOVED lines=21> */
.L_x_1713:
        /* <DEDUP_REMOVED lines=19> */
.L_x_1715:
[----:B------:R-:W-:Y:S05]  /*7a50*/  BSYNC.RECONVERGENT B0 ;  /* 0x0000000000007941 */ /* 0x000fea0003800200 */
.L_x_1714:
        /* <DEDUP_REMOVED lines=61> */
.L_x_1716:
        /* <DEDUP_REMOVED lines=17> */
.L_x_1718:
[----:B------:R-:W-:Y:S05]  /*7f40*/  BSYNC.RECONVERGENT B0 ;  /* 0x0000000000007941 */ /* 0x000fea0003800200 */
.L_x_1717:
        /* <DEDUP_REMOVED lines=19> */
.L_x_1719:
        /* <DEDUP_REMOVED lines=17> */
.L_x_1721:
[----:B------:R-:W-:Y:S05]  /*8190*/  BSYNC.RECONVERGENT B0 ;  /* 0x0000000000007941 */ /* 0x000fea0003800200 */
.L_x_1720:
        /* <DEDUP_REMOVED lines=19> */
.L_x_1722:
        /* <DEDUP_REMOVED lines=17> */
.L_x_1724:
[----:B------:R-:W-:Y:S05]  /*83e0*/  BSYNC.RECONVERGENT B0 ;  /* 0x0000000000007941 */ /* 0x000fea0003800200 */
.L_x_1723:
        /* <DEDUP_REMOVED lines=19> */
.L_x_1725:
        /* <DEDUP_REMOVED lines=17> */
.L_x_1727:
[----:B------:R-:W-:Y:S05]  /*8630*/  BSYNC.RECONVERGENT B0 ;  /* 0x0000000000007941 */ /* 0x000fea0003800200 */
.L_x_1726:
        /* <DEDUP_REMOVED lines=19> */
.L_x_1728:
        /* <DEDUP_REMOVED lines=17> */
.L_x_1730:
[----:B------:R-:W-:Y:S05]  /*8880*/  BSYNC.RECONVERGENT B0 ;  /* 0x0000000000007941 */ /* 0x000fea0003800200 */
.L_x_1729:
        /* <DEDUP_REMOVED lines=19> */
.L_x_1731:
        /* <DEDUP_REMOVED lines=17> */
.L_x_1733:
[----:B------:R-:W-:Y:S05]  /*8ad0*/  BSYNC.RECONVERGENT B0 ;  /* 0x0000000000007941 */ /* 0x000fea0003800200 */
.L_x_1732:
        /* <DEDUP_REMOVED lines=19> */
.L_x_1734:
        /* <DEDUP_REMOVED lines=17> */
.L_x_1736:
[----:B------:R-:W-:Y:S05]  /*8d20*/  BSYNC.RECONVERGENT B0 ;  /* 0x0000000000007941 */ /* 0x000fea0003800200 */
.L_x_1735:
[----:B------:R-:W-:Y:S02]  /*8d30*/  IADD3 R98, PT, PT, R95, R98, RZ ;  /* 0x000000625f627210 */ /* 0x000fe40007ffe0ff */
[----:B------:R-:W-:Y:S02]  /*8d40*/  IADD3 R99, PT, PT, R99, 0x1, RZ ;  /* 0x0000000163637810 */ /* 0x000fe40007ffe0ff */
[----:B------:R-:W-:-:S13]  /*8d50*/  ISETP.GE.AND P0, PT, R98, UR4, PT ;  /* 0x0000000462007c0c */ /* 0x000fda000bf06270 */
[----:B------:R-:W-:Y:S05]  /*8d60*/  @!P0 BRA `(.L_x_1737) ;  /* 0xffffff7400648947 */ /* 0x000fea000383ffff */
.L_x_1670:
        /* <DEDUP_REMOVED lines=19> */
.L_x_1739:
[----:B------:R-:W-:Y:S05]  /*8ea0*/  BSYNC.RECONVERGENT B0 ;  /* 0x0000000000007941 */ /* 0x000fea0003800200 */
.L_x_1738:
[----:B------:R-:W-:Y:S05]  /*8eb0*/  @P0 EXIT ;  /* 0x000000000000094d */ /* 0x000fea0003800000 */
[----:B------:R-:W-:Y:S05]  /*8ec0*/  @P2 BRA `(.L_x_1740) ;  /* 0x0000000000202947 */ /* 0x000fea0003800000 */
[----:B------:R-:W-:-:S05]  /*8ed0*/  IMAD R0, R4, R7, RZ ;  /* 0x0000000704007224 */ /* 0x000fca00078e02ff */
[----:B------:R-:W-:-:S13]  /*8ee0*/  ISETP.NE.AND P0, PT, R0, -0x1, PT ;  /* 0xffffffff0000780c */ /* 0x000fda0003f05270 */
[----:B------:R-:W-:Y:S05]  /*8ef0*/  @!P0 BRA `(.L_x_1740) ;  /* 0x0000000000148947 */ /* 0x000fea0003800000 */
.L_x_1741:
[----:B0-----:R-:W2:Y:S04]  /*8f00*/  LDG.E.STRONG.GPU R5, desc[UR8][R2.64] ;  /* 0x0000000802057981 */ /* 0x001ea8000c1ef900 */
[----:B--2---:R-:W-:Y:S01]  /*8f10*/  CCTL.IVALL ;  /* 0x00000000ff00798f */ /* 0x004fe20002000000 */
[----:B------:R-:W-:Y:S05]  /*8f20*/  YIELD ;  /* 0x0000000000007946 */ /* 0x000fea0003800000 */
[----:B------:R-:W-:-:S13]  /*8f30*/  ISETP.NE.AND P0, PT, R5, R0, PT ;  /* 0x000000000500720c */ /* 0x000fda0003f05270 */
[----:B------:R-:W-:Y:S05]  /*8f40*/  @P0 BRA `(.L_x_1741) ;  /* 0xfffffffc00ec0947 */ /* 0x000fea000383ffff */
.L_x_1740:
        /* <DEDUP_REMOVED lines=74> */
.L_x_1744:
        /* <DEDUP_REMOVED lines=31> */
.L_x_1743:
[----:B------:R-:W-:Y:S05]  /*95e0*/  BSYNC.RECONVERGENT B0 ;  /* 0x0000000000007941 */ /* 0x000fea0003800200 */
.L_x_1742:
        /* <DEDUP_REMOVED lines=10> */
.L_x_1745:
        /* <DEDUP_REMOVED lines=22> */
[----:B----4-:R-:W-:-:S02]  /*97f0*/  F2FP.F16.F32.PACK_AB R19, R7, R2 ;  /* 0x000000020713723e */ /* 0x010fc400000000ff */
[----:B------:R-:W-:-:S04]  /*9800*/  LOP3.LUT R2, R24, 0x3, RZ, 0xc0, !PT ;  /* 0x0000000318027812 */ /* 0x000fc800078ec0ff */
[----:B------:R-:W-:Y:S02]  /*9810*/  IADD3.X R17, PT, PT, R2, UR5, RZ, P1, !PT ;  /* 0x0000000502117c10 */ /* 0x000fe40008ffe4ff */
[----:B-----5:R-:W-:Y:S02]  /*9820*/  F2FP.F16.F32.PACK_AB R21, R11, R8 ;  /* 0x000000080b15723e */ /* 0x020fe400000000ff */
        /* <DEDUP_REMOVED lines=61> */
.L_x_1746:
        /* <DEDUP_REMOVED lines=16> */
.L_x_4913:


//--------------------- .text._Z35group_norm_nhwc_bwd_one_pass_kernelI11Fp32IOFp16WLi256ELi120ELi480EEv26Group_norm_nhwc_bwd_params --------------------------
	.section	.text._Z35group_norm_nhwc_bwd_one_pass_kernelI11Fp32IOFp16WLi256ELi120ELi480EEv26Group_norm_nhwc_bwd_params,"ax",@progbits
	.align	128
        .global         _Z35group_norm_nhwc_bwd_one_pass_kernelI11Fp32IOFp16WLi256ELi120ELi480EEv26Group_norm_nhwc_bwd_params
        .type           _Z35group_norm_nhwc_bwd_one_pass_kernelI11Fp32IOFp16WLi256ELi120ELi480EEv26Group_norm_nhwc_bwd_params,@function
        .size           _Z35group_norm_nhwc_bwd_one_pass_kernelI11Fp32IOFp16WLi256ELi120ELi480EEv26Group_norm_nhwc_bwd_params,(.L_x_4914 - _Z35group_norm_nhwc_bwd_one_pass_kernelI11Fp32IOFp16WLi256ELi120ELi480EEv26Group_norm_nhwc_bwd_params)
        .other          _Z35group_norm_nhwc_bwd_one_pass_kernelI11Fp32IOFp16WLi256ELi120ELi480EEv26Group_norm_nhwc_bwd_params,@"STO_CUDA_ENTRY STV_DEFAULT"
_Z35group_norm_nhwc_bwd_one_pass_kernelI11Fp32IOFp16WLi256ELi120ELi480EEv26Group_norm_nhwc_bwd_params:
.text._Z35group_norm_nhwc_bwd_one_pass_kernelI11Fp32IOFp16WLi256ELi120ELi480EEv26Group_norm_nhwc_bwd_params:
        /* <DEDUP_REMOVED lines=26> */
.L_x_1773:
        /* <DEDUP_REMOVED lines=13> */
[C---:B------:R-:W-:Y:S01]  /*0270*/  IADD3 R83, PT, PT, R85.reuse, 0xd0, RZ ;  /* 0x000000d055537810 */ /* 0x040fe20007ffe0ff */
[----:B-1----:R-:W-:Y:S02]  /*0280*/  ULOP3.LUT UR12, UR8, UR14, URZ, 0x3c, !UPT ;  /* 0x0000000e080c7292 */ /* 0x002fe4000f8e3cff */
[----:B0-----:R-:W-:Y:S01]  /*0290*/  MOV R0, UR14 ;  /* 0x0000000e00007c02 */ /* 0x001fe20008000f00 */
[----:B------:R-:W-:Y:S01]  /*02a0*/  UISETP.NE.AND UP0, UPT, UR14, URZ, UPT ;  /* 0x000000ff0e00728c */ /* 0x000fe2000bf05270 */
[----:B------:R-:W-:Y:S02]  /*02b0*/  IADD3 R125, PT, PT, R85, 0xd8, RZ ;  /* 0x000000d8557d7810 */ /* 0x000fe40007ffe0ff */
        /* <DEDUP_REMOVED lines=24> */
[----:B------:R-:W3:Y:S08]  /*0440*/  @!P4 LDC.64 R58, c[0x0][0x3a0] ;  /* 0x0000e800ff3acb82 */ /* 0x000ef00000000a00 */
[----:B------:R-:W3:Y:S01]  /*0450*/  @!P6 LDC.64 R56, c[0x0][0x3a0] ;  /* 0x0000e800ff38eb82 */ /* 0x000ee20000000a00 */
[----:B-1----:R-:W-:Y:S01]  /*0460*/  R2UR UR7, R2 ;  /* 0x00000000020772ca */ /* 0x002fe200000e0000 */
[----:B0-----:R-:W-:-:S06]  /*0470*/  @!P6 IMAD R6, R13, R22, RZ ;  /* 0x000000160d06e224 */ /* 0x001fcc00078e02ff */
[----:B------:R-:W0:Y:S01]  /*0480*/  @!P6 LDC.64 R26, c[0x0][0x398] ;  /* 0x0000e600ff1aeb82 */ /* 0x000e220000000a00 */
[----:B------:R-:W-:-:S05]  /*0490*/  @!P6 IMAD R23, R9, R23, R6 ;  /* 0x000000170917e224 */ /* 0x000fca00078e0206 */
        /* <DEDUP_REMOVED lines=29> */
[----:B------:R-:W-:-:S03]  /*0670*/  IADD3 R11, PT, PT, R85, 0x18, RZ ;  /* 0x00000018550b7810 */ /* 0x000fc60007ffe0ff */
[----:B------:R-:W-:Y:S01]  /*0680*/  HFMA2 R94, -RZ, RZ, 0, 0 ;  /* 0x00000000ff5e7431 */ /* 0x000fe200000001ff */
[----:B------:R-:W1:Y:S01]  /*0690*/  LDCU.64 UR6, c[0x0][0x3b8] ;  /* 0x00007700ff0677ac */ /* 0x000e620008000a00 */
[----:B------:R-:W-:Y:S01]  /*06a0*/  @!P3 IMAD R15, R85, R15, R0 ;  /* 0x0000000f550fb224 */ /* 0x000fe200078e0200 */
[----:B------:R-:W-:Y:S01]  /*06b0*/  IADD3 R65, PT, PT, R67, UR5, RZ ;  /* 0x0000000543417c10 */ /* 0x000fe2000fffe0ff */
[----:B----4-:R-:W-:Y:S01]  /*06c0*/  @!P4 IMAD R0, R5, R20, RZ ;  /* 0x000000140500c224 */ /* 0x010fe200078e02ff */
[----:B------:R-:W-:Y:S02]  /*06d0*/  @!P3 MOV R64, R66 ;  /* 0x000000420040b202 */ /* 0x000fe40000000f00 */
[----:B------:R-:W-:Y:S02]  /*06e0*/  ISETP.GE.U32.AND P0, PT, R11, UR16, PT ;  /* 0x000000100b007c0c */ /* 0x000fe4000bf06070 */
[----:B------:R-:W-:Y:S01]  /*06f0*/  SHF.R.S32.HI R17, RZ, 0x1f, R11 ;  /* 0x0000001fff117819 */ /* 0x000fe2000001140b */
[----:B------:R-:W-:-:S03]  /*0700*/  @!P3 IMAD.WIDE.U32 R2, R85, R14, R64 ;  /* 0x0000000e5502b225 */ /* 0x000fc600078e0040 */
[----:B------:R-:W-:Y:S02]  /*0710*/  ISETP.GE.AND.EX P5, PT, R17, UR17, PT, P0 ;  /* 0x0000001111007c0c */ /* 0x000fe4000bfa6300 */
[----:B------:R-:W-:Y:S02]  /*0720*/  @!P3 IADD3 R15, PT, PT, R3, R15, RZ ;  /* 0x0000000f030fb210 */ /* 0x000fe40007ffe0ff */
[C---:B------:R-:W-:Y:S02]  /*0730*/  @!P3 SHF.L.U32 R3, R2.reuse, 0x2, RZ ;  /* 0x000000020203b819 */ /* 0x040fe400000006ff */
[----:B------:R-:W-:Y:S02]  /*0740*/  @!P3 SHF.L.U64.HI R2, R2, 0x2, R15 ;  /* 0x000000020202b819 */ /* 0x000fe4000001020f */
[C---:B---3--:R-:W-:Y:S02]  /*0750*/  @!P3 IADD3 R4, P2, PT, R3.reuse, R18, RZ ;  /* 0x000000120304b210 */ /* 0x048fe40007f5e0ff */
[----:B------:R-:W-:-:S02]  /*0760*/  @!P3 IADD3 R74, P1, PT, R3, R74, RZ ;  /* 0x0000004a034ab210 */ /* 0x000fc40007f3e0ff */
[C---:B------:R-:W-:Y:S01]  /*0770*/  @!P3 IADD3.X R5, PT, PT, R2.reuse, R19, RZ, P2, !PT ;  /* 0x000000130205b210 */ /* 0x040fe200017fe4ff */
[----:B------:R-:W2:Y:S01]  /*0780*/  @!P5 LDC.64 R28, c[0x0][0x3f8] ;  /* 0x0000fe00ff1cdb82 */ /* 0x000ea20000000a00 */
[----:B------:R-:W-:Y:S02]  /*0790*/  LOP3.LUT P2, RZ, R95, 0x800000, RZ, 0xc0, !PT ;  /* 0x008000005fff7812 */ /* 0x000fe4000784c0ff */
[----:B------:R-:W-:Y:S02]  /*07a0*/  @!P3 IADD3.X R75, PT, PT, R2, R75, RZ, P1, !PT ;  /* 0x0000004b024bb210 */ /* 0x000fe40000ffe4ff */
[----:B------:R-:W-:Y:S02]  /*07b0*/  IADD3 R15, PT, PT, R85, 0x20, RZ ;  /* 0x00000020550f7810 */ /* 0x000fe40007ffe0ff */
[----:B------:R-:W-:Y:S01]  /*07c0*/  LOP3.LUT R95, R95, 0xffdfffff, RZ, 0xc0, !PT ;  /* 0xffdfffff5f5f7812 */ /* 0x000fe200078ec0ff */
[----:B------:R-:W3:Y:S01]  /*07d0*/  @!P5 LDC.64 R54, c[0x0][0x3a0] ;  /* 0x0000e800ff36db82 */ /* 0x000ee20000000a00 */
[----:B------:R-:W-:-:S02]  /*07e0*/  ISETP.GE.U32.AND P0, PT, R15, UR16, PT ;  /* 0x000000100f007c0c */ /* 0x000fc4000bf06070 */
[----:B------:R-:W-:Y:S02]  /*07f0*/  SHF.R.S32.HI R19, RZ, 0x1f, R15 ;  /* 0x0000001fff137819 */ /* 0x000fe4000001140f */
[----:B------:R-:W-:Y:S01]  /*0800*/  @P5 LOP3.LUT R95, R95, 0x200000, RZ, 0xfc, !PT ;  /* 0x002000005f5f5812 */ /* 0x000fe200078efcff */
[----:B------:R-:W-:Y:S01]  /*0810*/  @!P2 IMAD R21, R7, R21, R0 ;  /* 0x000000150715a224 */ /* 0x000fe200078e0200 */
[----:B------:R-:W-:Y:S01]  /*0820*/  @!P2 MOV R2, R66 ;  /* 0x000000420002a202 */ /* 0x000fe20000000f00 */
[----:B------:R-:W4:Y:S01]  /*0830*/  @!P2 LDC.64 R24, c[0x0][0x398] ;  /* 0x0000e600ff18ab82 */ /* 0x000f220000000a00 */
[----:B------:R-:W-:Y:S02]  /*0840*/  @!P2 MOV R3, R65 ;  /* 0x000000410003a202 */ /* 0x000fe40000000f00 */
[----:B------:R-:W-:Y:S02]  /*0850*/  ISETP.GE.AND.EX P4, PT, R19, UR17, PT, P0 ;  /* 0x0000001113007c0c */ /* 0x000fe4000bf86300 */
[----:B------:R-:W-:Y:S01]  /*0860*/  LOP3.LUT R95, R95, 0xffefffff, RZ, 0xc0, !PT ;  /* 0xffefffff5f5f7812 */ /* 0x000fe200078ec0ff */
[----:B------:R-:W-:Y:S01]  /*0870*/  @!P2 IMAD.WIDE.U32 R2, R7, R20, R2 ;  /* 0x000000140702a225 */ /* 0x000fe200078e0002 */
[----:B------:R-:W-:-:S04]  /*0880*/  IADD3 R7, PT, PT, R85, 0x28, RZ ;  /* 0x0000002855077810 */ /* 0x000fc80007ffe0ff */
[----:B------:R-:W-:Y:S02]  /*0890*/  @!P2 IADD3 R3, PT, PT, R3, R21, RZ ;  /* 0x000000150303a210 */ /* 0x000fe40007ffe0ff */
[C---:B------:R-:W-:Y:S02]  /*08a0*/  @!P2 SHF.L.U32 R13, R2.reuse, 0x2, RZ ;  /* 0x00000002020da819 */ /* 0x040fe400000006ff */
[----:B------:R-:W-:Y:S01]  /*08b0*/  @!P2 SHF.L.U64.HI R0, R2, 0x2, R3 ;  /* 0x000000020200a819 */ /* 0x000fe20000010203 */
[----:B------:R-:W0:Y:S01]  /*08c0*/  @!P4 LDC.64 R30, c[0x0][0x3f8] ;  /* 0x0000fe00ff1ecb82 */ /* 0x000e220000000a00 */
[----:B------:R-:W-:Y:S02]  /*08d0*/  @!P6 MOV R2, R66 ;  /* 0x000000420002e202 */ /* 0x000fe40000000f00 */
[----:B------:R-:W-:Y:S02]  /*08e0*/  @!P6 MOV R3, R65 ;  /* 0x000000410003e202 */ /* 0x000fe40000000f00 */
[----:B------:R-:W-:-:S02]  /*08f0*/  @!P2 IADD3 R58, P0, PT, R13, R58, RZ ;  /* 0x0000003a0d3aa210 */ /* 0x000fc40007f1e0ff */
[----:B------:R-:W-:Y:S01]  /*0900*/  ISETP.GE.U32.AND P1, PT, R7, UR16, PT ;  /* 0x0000001007007c0c */ /* 0x000fe2000bf26070 */
[----:B------:R-:W-:Y:S01]  /*0910*/  @!P6 IMAD.WIDE.U32 R2, R9, R22, R2 ;  /* 0x000000160902e225 */ /* 0x000fe200078e0002 */
[C---:B------:R-:W-:Y:S01]  /*0920*/  @!P2 IADD3.X R59, PT, PT, R0.reuse, R59, RZ, P0, !PT ;  /* 0x0000003b003ba210 */ /* 0x040fe200007fe4ff */
[----:B------:R-:W1:Y:S01]  /*0930*/  @!P4 LDC.64 R52, c[0x0][0x3a0] ;  /* 0x0000e800ff34cb82 */ /* 0x000e620000000a00 */
[----:B----4-:R-:W-:Y:S02]  /*0940*/  @!P2 IADD3 R12, P0, PT, R13, R24, RZ ;  /* 0x000000180d0ca210 */ /* 0x010fe40007f1e0ff */
[----:B------:R-:W-:Y:S02]  /*0950*/  SHF.R.S32.HI R21, RZ, 0x1f, R7 ;  /* 0x0000001fff157819 */ /* 0x000fe40000011407 */
[----:B------:R-:W-:Y:S02]  /*0960*/  @!P6 IADD3 R3, PT, PT, R3, R23, RZ ;  /* 0x000000170303e210 */ /* 0x000fe40007ffe0ff */
[----:B------:R-:W-:Y:S01]  /*0970*/  @!P2 IADD3.X R13, PT, PT, R0, R25, RZ, P0, !PT ;  /* 0x00000019000da210 */ /* 0x000fe200007fe4ff */
[----:B------:R-:W4:Y:S01]  /*0980*/  @!P5 LDC.64 R22, c[0x0][0x398] ;  /* 0x0000e600ff16db82 */ /* 0x000f220000000a00 */
[----:B------:R-:W-:-:S02]  /*0990*/  ISETP.GE.AND.EX P3, PT, R21, UR17, PT, P1 ;  /* 0x0000001115007c0c */ /* 0x000fc4000bf66310 */
[C---:B------:R-:W-:Y:S02]  /*09a0*/  @!P6 SHF.L.U32 R73, R2.reuse, 0x2, RZ ;  /* 0x000000020249e819 */ /* 0x040fe400000006ff */
[----:B------:R-:W-:Y:S01]  /*09b0*/  @!P6 SHF.L.U64.HI R0, R2, 0x2, R3 ;  /* 0x000000020200e819 */ /* 0x000fe20000010203 */
[----:B--2---:R-:W-:Y:S01]  /*09c0*/  @!P5 IMAD R2, R17, R28, RZ ;  /* 0x0000001c1102d224 */ /* 0x004fe200078e02ff */
[----:B------:R-:W-:Y:S01]  /*09d0*/  @!P5 MOV R3, R65 ;  /* 0x000000410003d202 */ /* 0x000fe20000000f00 */
[----:B0-----:R-:W-:Y:S01]  /*09e0*/  @!P4 IMAD R6, R19, R30, RZ ;  /* 0x0000001e1306c224 */ /* 0x001fe200078e02ff */
[----:B------:R-:W-:Y:S01]  /*09f0*/  @!P6 IADD3 R56, P0, PT, R73, R56, RZ ;  /* 0x000000384938e210 */ /* 0x000fe20007f1e0ff */
[----:B------:R-:W-:Y:S01]  /*0a00*/  @!P5 IMAD R9, R11, R29, R2 ;  /* 0x0000001d0b09d224 */ /* 0x000fe200078e0202 */
[----:B------:R-:W-:Y:S02]  /*0a10*/  @!P5 MOV R2, R66 ;  /* 0x000000420002d202 */ /* 0x000fe40000000f00 */
[----:B------:R-:W-:Y:S01]  /*0a20*/  @!P6 IADD3.X R57, PT, PT, R0, R57, RZ, P0, !PT ;  /* 0x000000390039e210 */ /* 0x000fe200007fe4ff */
[----:B------:R-:W0:Y:S01]  /*0a30*/  @!P3 LDC.64 R16, c[0x0][0x3f8] ;  /* 0x0000fe00ff10bb82 */ /* 0x000e220000000a00 */
[----:B------:R-:W-:Y:S01]  /*0a40*/  @!P6 IADD3 R72, P0, PT, R73, R26, RZ ;  /* 0x0000001a4948e210 */ /* 0x000fe20007f1e0ff */
[----:B------:R-:W-:Y:S01]  /*0a50*/  @!P5 IMAD.WIDE.U32 R2, R11, R28, R2 ;  /* 0x0000001c0b02d225 */ /* 0x000fe200078e0002 */
[----:B------:R-:W-:-:S02]  /*0a60*/  @P4 LOP3.LUT R95, R95, 0x100000, RZ, 0xfc, !PT ;  /* 0x001000005f5f4812 */ /* 0x000fc400078efcff */
[----:B------:R-:W-:Y:S02]  /*0a70*/  @!P6 IADD3.X R73, PT, PT, R0, R27, RZ, P0, !PT ;  /* 0x0000001b0049e210 */ /* 0x000fe400007fe4ff */
[----:B------:R-:W-:Y:S01]  /*0a80*/  @!P5 IADD3 R3, PT, PT, R3, R9, RZ ;  /* 0x000000090303d210 */ /* 0x000fe20007ffe0ff */
[----:B------:R-:W2:Y:S01]  /*0a90*/  @!P4 LDC.64 R10, c[0x0][0x398] ;  /* 0x0000e600ff0acb82 */ /* 0x000ea20000000a00 */
[C---:B------:R-:W-:Y:S01]  /*0aa0*/  @!P5 SHF.L.U32 R63, R2.reuse, 0x2, RZ ;  /* 0x00000002023fd819 */ /* 0x040fe200000006ff */
[----:B------:R-:W-:Y:S01]  /*0ab0*/  @!P4 IMAD R9, R15, R31, R6 ;  /* 0x0000001f0f09c224 */ /* 0x000fe200078e0206 */
[----:B------:R-:W-:Y:S02]  /*0ac0*/  @!P5 SHF.L.U64.HI R0, R2, 0x2, R3 ;  /* 0x000000020200d819 */ /* 0x000fe40000010203 */
[----:B------:R-:W-:Y:S02]  /*0ad0*/  @!P4 MOV R2, R66 ;  /* 0x000000420002c202 */ /* 0x000fe40000000f00 */
[----:B------:R-:W-:Y:S01]  /*0ae0*/  @!P4 MOV R3, R65 ;  /* 0x000000410003c202 */ /* 0x000fe20000000f00 */
[----:B------:R-:W2:Y:S01]  /*0af0*/  @!P3 LDC.64 R50, c[0x0][0x3a0] ;  /* 0x0000e800ff32bb82 */ /* 0x000ea20000000a00 */
[----:B---3--:R-:W-:-:S02]  /*0b00*/  @!P5 IADD3 R54, P0, PT, R63, R54, RZ ;  /* 0x000000363f36d210 */ /* 0x008fc40007f1e0ff */
[----:B------:R-:W-:Y:S01]  /*0b10*/  LOP3.LUT R95, R95, 0xfff7ffff, RZ, 0xc0, !PT ;  /* 0xfff7ffff5f5f7812 */ /* 0x000fe200078ec0ff */
[----:B------:R-:W-:Y:S01]  /*0b20*/  @!P4 IMAD.WIDE.U32 R2, R15, R30, R2 ;  /* 0x0000001e0f02c225 */ /* 0x000fe200078e0002 */
[C---:B------:R-:W-:Y:S02]  /*0b30*/  @!P5 IADD3.X R55, PT, PT, R0.reuse, R55, RZ, P0, !PT ;  /* 0x000000370037d210 */ /* 0x040fe400007fe4ff */
[----:B----4-:R-:W-:Y:S01]  /*0b40*/  @!P5 IADD3 R62, P0, PT, R63, R22, RZ ;  /* 0x000000163f3ed210 */ /* 0x010fe20007f1e0ff */
[----:B------:R-:W3:Y:S01]  /*0b50*/  @!P3 LDC.64 R14, c[0x0][0x398] ;  /* 0x0000e600ff0ebb82 */ /* 0x000ee20000000a00 */
[----:B------:R-:W-:Y:S01]  /*0b60*/  @!P4 IADD3 R3, PT, PT, R3, R9, RZ ;  /* 0x000000090303c210 */ /* 0x000fe20007ffe0ff */
[----:B0-----:R-:W-:Y:S01]  /*0b70*/  @!P3 IMAD R6, R21, R16, RZ ;  /* 0x000000101506b224 */ /* 0x001fe200078e02ff */
[----:B------:R-:W-:Y:S02]  /*0b80*/  @!P5 IADD3.X R63, PT, PT, R0, R23, RZ, P0, !PT ;  /* 0x00000017003fd210 */ /* 0x000fe400007fe4ff */
[C---:B------:R-:W-:Y:S01]  /*0b90*/  @!P4 SHF.L.U32 R119, R2.reuse, 0x2, RZ ;  /* 0x000000020277c819 */ /* 0x040fe200000006ff */
[----:B------:R-:W-:Y:S01]  /*0ba0*/  @!P3 IMAD R9, R7, R17, R6 ;  /* 0x000000110709b224 */ /* 0x000fe200078e0206 */
[----:B------:R-:W-:-:S02]  /*0bb0*/  @!P4 SHF.L.U64.HI R0, R2, 0x2, R3 ;  /* 0x000000020200c819 */ /* 0x000fc40000010203 */
[----:B------:R-:W-:Y:S02]  /*0bc0*/  @!P3 MOV R2, R66 ;  /* 0x000000420002b202 */ /* 0x000fe40000000f00 */
[----:B------:R-:W-:Y:S02]  /*0bd0*/  @!P3 MOV R3, R65 ;  /* 0x000000410003b202 */ /* 0x000fe40000000f00 */
[----:B-1----:R-:W-:Y:S02]  /*0be0*/  @!P4 IADD3 R52, P0, PT, R119, R52, RZ ;  /* 0x000000347734c210 */ /* 0x002fe40007f1e0ff */
[----:B------:R-:W-:Y:S01]  /*0bf0*/  @P3 LOP3.LUT R95, R95, 0x80000, RZ, 0xfc, !PT ;  /* 0x000800005f5f3812 */ /* 0x000fe200078efcff */
[----:B------:R-:W-:Y:S01]  /*0c00*/  @!P3 IMAD.WIDE.U32 R2, R7, R16, R2 ;  /* 0x000000100702b225 */ /* 0x000fe200078e0002 */
[----:B------:R-:W-:Y:S02]  /*0c10*/  @!P4 IADD3.X R53, PT, PT, R0, R53, RZ, P0, !PT ;  /* 0x000000350035c210 */ /* 0x000fe400007fe4ff */
[----:B--2---:R-:W-:-:S02]  /*0c20*/  @!P4 IADD3 R118, P0, PT, R119, R10, RZ ;  /* 0x0000000a7776c210 */ /* 0x004fc40007f1e0ff */
[----:B------:R-:W-:Y:S02]  /*0c30*/  @!P3 IADD3 R3, PT, PT, R3, R9, RZ ;  /* 0x000000090303b210 */ /* 0x000fe40007ffe0ff */
[----:B------:R-:W-:Y:S02]  /*0c40*/  @!P3 SHF.L.U32 R117, R2, 0x2, RZ ;  /* 0x000000020275b819 */ /* 0x000fe400000006ff */
[----:B------:R-:W-:Y:S02]  /*0c50*/  @!P4 IADD3.X R119, PT, PT, R0, R11, RZ, P0, !PT ;  /* 0x0000000b0077c210 */ /* 0x000fe400007fe4ff */
[----:B------:R-:W-:Y:S02]  /*0c60*/  @!P3 SHF.L.U64.HI R2, R2, 0x2, R3 ;  /* 0x000000020202b819 */ /* 0x000fe40000010203 */
[----:B------:R-:W-:Y:S02]  /*0c70*/  @!P3 IADD3 R50, P0, PT, R117, R50, RZ ;  /* 0x000000327532b210 */ /* 0x000fe40007f1e0ff */
[----:B------:R-:W-:-:S02]  /*0c80*/  IADD3 R7, PT, PT, R85, 0x30, RZ ;  /* 0x0000003055077810 */ /* 0x000fc40007ffe0ff */
[C---:B------:R-:W-:Y:S02]  /*0c90*/  @!P3 IADD3.X R51, PT, PT, R2.reuse, R51, RZ, P0, !PT ;  /* 0x000000330233b210 */ /* 0x040fe400007fe4ff */
[----:B---3--:R-:W-:Y:S02]  /*0ca0*/  @!P3 IADD3 R116, P0, PT, R117, R14, RZ ;  /* 0x0000000e7574b210 */ /* 0x008fe40007f1e0ff */
[----:B------:R-:W-:Y:S01]  /*0cb0*/  SHF.R.S32.HI R3, RZ, 0x1f, R7 ;  /* 0x0000001fff037819 */ /* 0x000fe20000011407 */
[----:B------:R-:W-:Y:S01]  /*0cc0*/  STL.64 [R1+0x2e0], R50 ;  /* 0x0002e03201007387 */ /* 0x000fe20000100a00 */
[----:B------:R-:W-:Y:S02]  /*0cd0*/  @!P3 IADD3.X R117, PT, PT, R2, R15, RZ, P0, !PT ;  /* 0x0000000f0275b210 */ /* 0x000fe400007fe4ff */
[----:B------:R-:W-:Y:S02]  /*0ce0*/  ISETP.GE.U32.AND P0, PT, R7, UR16, PT ;  /* 0x0000001007007c0c */ /* 0x000fe4000bf06070 */
[----:B------:R-:W-:-:S02]  /*0cf0*/  LOP3.LUT R95, R95, 0xfffbffff, RZ, 0xc0, !PT ;  /* 0xfffbffff5f5f7812 */ /* 0x000fc400078ec0ff */
        /* <DEDUP_REMOVED lines=382> */
[----:B------:R-:W-:Y:S02]  /*24e0*/  SHF.R.S32.HI R15, RZ, 0x1f, R19 ;  /* 0x0000001fff0f7819 */ /* 0x000fe40000011413 */
[----:B0-----:R-:W-:-:S04]  /*24f0*/  @!P1 IADD3 R24, P0, PT, R25, R16, RZ ;  /* 0x0000001019189210 */ /* 0x001fc80007f1e0ff */
[----:B------:R-:W-:Y:S02]  /*2500*/  @!P1 IADD3.X R25, PT, PT, R14, R17, RZ, P0, !PT ;  /* 0x000000110e199210 */ /* 0x000fe400007fe4ff */
        /* <DEDUP_REMOVED lines=53> */
[----:B------:R-:W-:Y:S01]  /*2860*/  SHF.R.S32.HI R83, RZ, 0x1f, R125 ;  /* 0x0000001fff537819 */ /* 0x000fe2000001147d */
        /* <DEDUP_REMOVED lines=18> */
[----:B------:R-:W-:Y:S02]  /*2990*/  @!P2 IMAD.WIDE.U32 R82, R125, R60, R82 ;  /* 0x0000003c7d52a225 */ /* 0x000fe400078e0052 */
[----:B------:R-:W0:Y:S03]  /*29a0*/  @!P2 LDC.64 R124, c[0x0][0x398] ;  /* 0x0000e600ff7cab82 */ /* 0x000e260000000a00 */
[----:B------:R-:W-:Y:S02]  /*29b0*/  @!P2 IADD3 R83, PT, PT, R83, R61, RZ ;  /* 0x0000003d5353a210 */ /* 0x000fe40007ffe0ff */
[C---:B------:R-:W-:Y:S02]  /*29c0*/  @!P2 SHF.L.U32 R61, R82.reuse, 0x2, RZ ;  /* 0x00000002523da819 */ /* 0x040fe400000006ff */
[----:B------:R-:W-:-:S02]  /*29d0*/  @!P2 SHF.L.U64.HI R82, R82, 0x2, R83 ;  /* 0x000000025252a819 */ /* 0x000fc40000010253 */
[C---:B-1----:R-:W-:Y:S02]  /*29e0*/  @!P2 IADD3 R40, P3, PT, R61.reuse, R14, RZ ;  /* 0x0000000e3d28a210 */ /* 0x042fe40007f7e0ff */
[----:B------:R-:W-:Y:S02]  /*29f0*/  SHF.R.S32.HI R83, RZ, 0x1f, R0 ;  /* 0x0000001fff537819 */ /* 0x000fe40000011400 */
        /* <DEDUP_REMOVED lines=361> */
[----:B0-----:R-:W-:Y:S01]  /*4090*/  CS2R R34, SRZ ;  /* 0x0000000000227805 */ /* 0x001fe2000001ff00 */
[----:B------:R0:W-:Y:S04]  /*40a0*/  STL.64 [R1+0x188], R30 ;  /* 0x0001881e01007387 */ /* 0x0001e80000100a00 */
[----:B------:R1:W-:Y:S01]  /*40b0*/  STL [R1+0x25c], R94 ;  /* 0x00025c5e01007387 */ /* 0x0003e20000100800 */
[----:B0-----:R-:W-:Y:S01]  /*40c0*/  CS2R R30, SRZ ;  /* 0x00000000001e7805 */ /* 0x001fe2000001ff00 */
[----:B-1----:R-:W-:Y:S01]  /*40d0*/  HFMA2 R94, -RZ, RZ, 0, 0 ;  /* 0x00000000ff5e7431 */ /* 0x002fe200000001ff */
[----:B--2---:R-:W-:-:S02]  /*40e0*/  @!P1 MOV R110, R12 ;  /* 0x0000000c006e9202 */ /* 0x004fc40000000f00 */
[----:B------:R-:W-:Y:S01]  /*40f0*/  @!P1 MOV R111, R13 ;  /* 0x0000000d006f9202 */ /* 0x000fe20000000f00 */
[----:B------:R0:W-:Y:S01]  /*4100*/  STL.64 [R1+0x80], R12 ;  /* 0x0000800c01007387 */ /* 0x0001e20000100a00 */
[----:B----4-:R-:W-:Y:S02]  /*4110*/  @!P1 MOV R40, R32 ;  /* 0x0000002000289202 */ /* 0x010fe40000000f00 */
[----:B------:R-:W-:Y:S02]  /*4120*/  @!P1 MOV R39, R33 ;  /* 0x0000002100279202 */ /* 0x000fe40000000f00 */
[----:B------:R-:W-:Y:S02]  /*4130*/  LOP3.LUT P1, RZ, R95, 0x80, RZ, 0xc0, !PT ;  /* 0x000000805fff7812 */ /* 0x000fe4000782c0ff */
[----:B0-----:R-:W-:Y:S02]  /*4140*/  CS2R R12, SRZ ;  /* 0x00000000000c7805 */ /* 0x001fe4000001ff00 */
[----:B---3--:R-:W-:-:S02]  /*4150*/  @!P2 MOV R103, R4 ;  /* 0x000000040067a202 */ /* 0x008fc40000000f00 */
[----:B------:R-:W-:-:S07]  /*4160*/  @!P2 MOV R104, R5 ;  /* 0x000000050068a202 */ /* 0x000fce0000000f00 */
[----:B------:R0:W2:Y:S01]  /*4170*/  @!P1 LDG.E.64 R12, desc[UR10][R68.64] ;  /* 0x0000000a440c9981 */ /* 0x0000a2000c1e1b00 */
[----:B------:R-:W-:Y:S02]  /*4180*/  @!P2 MOV R36, R80 ;  /* 0x000000500024a202 */ /* 0x000fe40000000f00 */
[----:B------:R-:W-:Y:S02]  /*4190*/  @!P2 MOV R35, R81 ;  /* 0x000000510023a202 */ /* 0x000fe40000000f00 */
[----:B------:R-:W-:Y:S02]  /*41a0*/  LOP3.LUT P2, RZ, R95, 0x20, RZ, 0xc0, !PT ;  /* 0x000000205fff7812 */ /* 0x000fe4000784c0ff */
[----:B0-----:R-:W-:Y:S01]  /*41b0*/  CS2R R68, SRZ ;  /* 0x0000000000447805 */ /* 0x001fe2000001ff00 */
[----:B------:R0:W-:Y:S05]  /*41c0*/  STL.64 [R1+0x90], R4 ;  /* 0x0000900401007387 */ /* 0x0001ea0000100a00 */
[----:B------:R1:W3:Y:S01]  /*41d0*/  @!P1 LDG.E.64 R68, desc[UR10][R90.64] ;  /* 0x0000000a5a449981 */ /* 0x0002e2000c1e1b00 */
[----:B0-----:R-:W-:-:S03]  /*41e0*/  CS2R R4, SRZ ;  /* 0x0000000000047805 */ /* 0x001fc6000001ff00 */
[----:B------:R0:W-:Y:S01]  /*41f0*/  STL.64 [R1+0x180], R32 ;  /* 0x0001802001007387 */ /* 0x0001e20000100a00 */
[----:B-1----:R-:W-:Y:S02]  /*4200*/  MOV R90, R92 ;  /* 0x0000005c005a7202 */ /* 0x002fe40000000f00 */
[----:B------:R-:W-:Y:S02]  /*4210*/  MOV R91, R93 ;  /* 0x0000005d005b7202 */ /* 0x000fe40000000f00 */
[----:B------:R-:W-:Y:S02]  /*4220*/  MOV R92, R96 ;  /* 0x00000060005c7202 */ /* 0x000fe40000000f00 */
[----:B------:R-:W-:Y:S02]  /*4230*/  MOV R93, R97 ;  /* 0x00000061005d7202 */ /* 0x000fe40000000f00 */
[----:B------:R-:W-:Y:S02]  /*4240*/  CS2R R96, SRZ ;  /* 0x0000000000607805 */ /* 0x000fe4000001ff00 */
[----:B------:R-:W-:-:S02]  /*4250*/  @!P0 MOV R94, R14 ;  /* 0x0000000e005e8202 */ /* 0x000fc40000000f00 */
[----:B0-----:R-:W-:Y:S02]  /*4260*/  CS2R R32, SRZ ;  /* 0x0000000000207805 */ /* 0x001fe4000001ff00 */
[----:B------:R-:W-:Y:S02]  /*4270*/  @!P0 MOV R96, R15 ;  /* 0x0000000f00608202 */ /* 0x000fe40000000f00 */
[----:B------:R-:W-:Y:S02]  /*4280*/  @!P0 MOV R32, R70 ;  /* 0x0000004600208202 */ /* 0x000fe40000000f00 */
[----:B------:R-:W-:Y:S01]  /*4290*/  @!P0 MOV R31, R71 ;  /* 0x00000047001f8202 */ /* 0x000fe20000000f00 */
[----:B------:R0:W4:Y:S01]  /*42a0*/  @!P2 LDG.E.64 R4, desc[UR10][R10.64] ;  /* 0x0000000a0a04a981 */ /* 0x000122000c1e1b00 */
[----:B------:R-:W-:Y:S02]  /*42b0*/  LOP3.LUT P0, RZ, R95, 0x8, RZ, 0xc0, !PT ;  /* 0x000000085fff7812 */ /* 0x000fe4000780c0ff */
[----:B0-----:R-:W-:-:S06]  /*42c0*/  CS2R R10, SRZ ;  /* 0x00000000000a7805 */ /* 0x001fcc000001ff00 */
[----:B------:R0:W4:Y:S04]  /*42d0*/  @!P2 LDG.E.64 R10, desc[UR10][R86.64] ;  /* 0x0000000a560aa981 */ /* 0x000128000c1e1b00 */
[----:B------:R1:W-:Y:S01]  /*42e0*/  STL.64 [R1+0xa0], R14 ;  /* 0x0000a00e01007387 */ /* 0x0003e20000100a00 */
[----:B0-----:R-:W-:Y:S02]  /*42f0*/  MOV R86, R6 ;  /* 0x0000000600567202 */ /* 0x001fe40000000f00 */
[----:B------:R-:W-:Y:S02]  /*4300*/  MOV R87, R7 ;  /* 0x0000000700577202 */ /* 0x000fe40000000f00 */
[----:B------:R-:W4:Y:S01]  /*4310*/  LDL.LU.64 R6, [R1+0x2a0] ;  /* 0x0002a00001067983 */ /* 0x000f220000300a00 */
[----:B-1----:R-:W-:-:S06]  /*4320*/  CS2R R14, SRZ ;  /* 0x00000000000e7805 */ /* 0x002fcc000001ff00 */
[----:B------:R0:W4:Y:S02]  /*4330*/  @!P0 LDG.E.64 R14, desc[UR10][R2.64] ;  /* 0x0000000a020e8981 */ /* 0x000124000c1e1b00 */
[----:B0-----:R-:W-:-:S06]  /*4340*/  CS2R R2, SRZ ;  /* 0x0000000000027805 */ /* 0x001fcc000001ff00 */
[----:B------:R-:W4:Y:S04]  /*4350*/  @!P0 LDG.E.64 R2, desc[UR10][R76.64] ;  /* 0x0000000a4c028981 */ /* 0x000f28000c1e1b00 */
[----:B------:R0:W-:Y:S02]  /*4360*/  STL.64 [R1+0x1a0], R70 ;  /* 0x0001a04601007387 */ /* 0x0001e40000100a00 */
[----:B0-----:R-:W-:Y:S02]  /*4370*/  CS2R R70, SRZ ;  /* 0x0000000000467805 */ /* 0x001fe4000001ff00 */
[----:B------:R0:W-:Y:S04]  /*4380*/  STL.64 [R1+0x190], R80 ;  /* 0x0001905001007387 */ /* 0x0001e80000100a00 */
[----:B------:R1:W-:Y:S01]  /*4390*/  STL [R1+0x23c], R0 ;  /* 0x00023c0001007387 */ /* 0x0003e20000100800 */
[----:B0-----:R-:W-:-:S02]  /*43a0*/  MOV R80, R88 ;  /* 0x0000005800507202 */ /* 0x001fc40000000f00 */
[----:B------:R-:W-:Y:S02]  /*43b0*/  MOV R81, R89 ;  /* 0x0000005900517202 */ /* 0x000fe40000000f00 */
[----:B------:R-:W-:Y:S01]  /*43c0*/  CS2R R88, SRZ ;  /* 0x0000000000587805 */ /* 0x000fe2000001ff00 */
[----:B-1----:R-:W-:Y:S01]  /*43d0*/  HFMA2 R0, -RZ, RZ, 0, 0 ;  /* 0x00000000ff007431 */ /* 0x002fe200000001ff */
[----:B--2---:R-:W-:Y:S02]  /*43e0*/  @!P1 MOV R97, R12 ;  /* 0x0000000c00619202 */ /* 0x004fe40000000f00 */
[----:B------:R-:W-:Y:S01]  /*43f0*/  @!P1 MOV R102, R13 ;  /* 0x0000000d00669202 */ /* 0x000fe20000000f00 */
[----:B------:R0:W-:Y:S01]  /*4400*/  STL.64 [R1+0x98], R12 ;  /* 0x0000980c01007387 */ /* 0x0001e20000100a00 */
[----:B---3--:R-:W-:Y:S02]  /*4410*/  @!P1 MOV R34, R68 ;  /* 0x0000004400229202 */ /* 0x008fe40000000f00 */
[----:B------:R-:W-:-:S02]  /*4420*/  @!P1 MOV R33, R69 ;  /* 0x0000004500219202 */ /* 0x000fc40000000f00 */
[----:B------:R-:W-:Y:S02]  /*4430*/  LOP3.LUT P1, RZ, R95, 0x10, RZ, 0xc0, !PT ;  /* 0x000000105fff7812 */ /* 0x000fe4000782c0ff */
[----:B0-----:R-:W-:Y:S01]  /*4440*/  CS2R R12, SRZ ;  /* 0x00000000000c7805 */ /* 0x001fe2000001ff00 */
[----:B------:R0:W-:Y:S02]  /*4450*/  STL.64 [R1+0x198], R68 ;  /* 0x0001984401007387 */ /* 0x0001e40000100a00 */
[----:B0-----:R-:W-:-:S08]  /*4460*/  CS2R R68, SRZ ;  /* 0x0000000000447805 */ /* 0x001fd0000001ff00 */
[----:B----4-:R0:W2:Y:S02]  /*4470*/  @!P1 LDG.E.64 R12, desc[UR10][R6.64] ;  /* 0x0000000a060c9981 */ /* 0x0100a4000c1e1b00 */
[----:B0-----:R-:W-:-:S06]  /*4480*/  CS2R R6, SRZ ;  /* 0x0000000000067805 */ /* 0x001fcc000001ff00 */
[----:B------:R-:W3:Y:S01]  /*4490*/  @!P1 LDG.E.64 R6, desc[UR10][R78.64] ;  /* 0x0000000a4e069981 */ /* 0x000ee2000c1e1b00 */
[----:B------:R-:W-:Y:S02]  /*44a0*/  @!P0 MOV R69, R14 ;  /* 0x0000000e00458202 */ /* 0x000fe40000000f00 */
[----:B------:R-:W-:Y:S02]  /*44b0*/  @!P0 MOV R70, R15 ;  /* 0x0000000f00468202 */ /* 0x000fe40000000f00 */
[----:B------:R-:W-:Y:S02]  /*44c0*/  @!P0 MOV R71, R2 ;  /* 0x0000000200478202 */ /* 0x000fe40000000f00 */
[----:B------:R-:W-:Y:S02]  /*44d0*/  @!P0 MOV R72, R3 ;  /* 0x0000000300488202 */ /* 0x000fe40000000f00 */
[----:B------:R-:W-:Y:S01]  /*44e0*/  LOP3.LUT P0, RZ, R95, 0x1, RZ, 0xc0, !PT ;  /* 0x000000015fff7812 */ /* 0x000fe2000780c0ff */
[----:B------:R0:W-:Y:S01]  /*44f0*/  STL.64 [R1+0xb8], R14 ;  /* 0x0000b80e01007387 */ /* 0x0001e20000100a00 */
[----:B------:R-:W-:-:S02]  /*4500*/  @!P2 MOV R88, R4 ;  /* 0x000000040058a202 */ /* 0x000fc40000000f00 */
[----:B------:R-:W-:Y:S02]  /*4510*/  @!P2 MOV R89, R5 ;  /* 0x000000050059a202 */ /* 0x000fe40000000f00 */
[----:B------:R-:W-:Y:S02]  /*4520*/  @!P2 MOV R30, R10 ;  /* 0x0000000a001ea202 */ /* 0x000fe40000000f00 */
[----:B0-----:R-:W-:Y:S02]  /*4530*/  CS2R R14, SRZ ;  /* 0x00000000000e7805 */ /* 0x001fe4000001ff00 */
[----:B------:R-:W-:Y:S02]  /*4540*/  @!P2 MOV R0, R11 ;  /* 0x0000000b0000a202 */ /* 0x000fe40000000f00 */
[----:B------:R-:W-:Y:S02]  /*4550*/  LOP3.LUT P2, RZ, R95, 0x4, RZ, 0xc0, !PT ;  /* 0x000000045fff7812 */ /* 0x000fe4000784c0ff */
[----:B------:R0:W4:Y:S04]  /*4560*/  @!P0 LDG.E.64 R14, desc[UR10][R16.64] ;  /* 0x0000000a100e8981 */ /* 0x000128000c1e1b00 */
[----:B------:R1:W-:Y:S01]  /*4570*/  STL.64 [R1+0xa8], R4 ;  /* 0x0000a80401007387 */ /* 0x0003e20000100a00 */
[----:B0-----:R-:W-:-:S06]  /*4580*/  CS2R R16, SRZ ;  /* 0x0000000000107805 */ /* 0x001fcc000001ff00 */
[----:B------:R-:W4:Y:S01]  /*4590*/  @!P0 LDG.E.64 R16, desc[UR10][R22.64] ;  /* 0x0000000a16108981 */ /* 0x000f22000c1e1b00 */
[----:B-1----:R-:W-:-:S06]  /*45a0*/  CS2R R4, SRZ ;  /* 0x0000000000047805 */ /* 0x002fcc000001ff00 */
[----:B------:R0:W4:Y:S01]  /*45b0*/  @!P2 LDG.E.64 R4, desc[UR10][R8.64] ;  /* 0x0000000a0804a981 */ /* 0x000122000c1e1b00 */
[----:B------:R-:W-:Y:S02]  /*45c0*/  MOV R78, R80 ;  /* 0x00000050004e7202 */ /* 0x000fe40000000f00 */
[----:B------:R-:W-:Y:S02]  /*45d0*/  MOV R79, R81 ;  /* 0x00000051004f7202 */ /* 0x000fe40000000f00 */
[----:B------:R-:W-:Y:S02]  /*45e0*/  MOV R80, R86 ;  /* 0x0000005600507202 */ /* 0x000fe40000000f00 */
[----:B------:R-:W-:Y:S02]  /*45f0*/  MOV R81, R87 ;  /* 0x0000005700517202 */ /* 0x000fe40000000f00 */
[----:B------:R-:W-:Y:S02]  /*4600*/  CS2R R86, SRZ ;  /* 0x0000000000567805 */ /* 0x000fe4000001ff00 */
[----:B0-----:R-:W-:Y:S01]  /*4610*/  CS2R R8, SRZ ;  /* 0x0000000000087805 */ /* 0x001fe2000001ff00 */
[----:B------:R0:W-:Y:S05]  /*4620*/  STL.64 [R1+0x1a8], R10 ;  /* 0x0001a80a01007387 */ /* 0x0001ea0000100a00 */
[----:B------:R-:W4:Y:S01]  /*4630*/  @!P2 LDG.E.64 R8, desc[UR10][R28.64] ;  /* 0x0000000a1c08a981 */ /* 0x000f22000c1e1b00 */
[----:B0-----:R-:W-:Y:S01]  /*4640*/  CS2R R10, SRZ ;  /* 0x00000000000a7805 */ /* 0x001fe2000001ff00 */
[----:B------:R-:W-:Y:S01]  /*4650*/  HFMA2 R23, -RZ, RZ, 0, 0 ;  /* 0x00000000ff177431 */ /* 0x000fe200000001ff */
[----:B------:R-:W-:-:S02]  /*4660*/  MOV R76, R90 ;  /* 0x0000005a004c7202 */ /* 0x000fc40000000f00 */
[----:B------:R-:W-:Y:S02]  /*4670*/  MOV R77, R91 ;  /* 0x0000005b004d7202 */ /* 0x000fe40000000f00 */
[----:B------:R-:W-:Y:S01]  /*4680*/  CS2R R90, SRZ ;  /* 0x00000000005a7805 */ /* 0x000fe2000001ff00 */
[----:B------:R0:W-:Y:S02]  /*4690*/  STL.64 [R1+0x1b8], R2 ;  /* 0x0001b80201007387 */ /* 0x0001e40000100a00 */
[----:B0-----:R-:W-:Y:S02]  /*46a0*/  CS2R R2, SRZ ;  /* 0x0000000000027805 */ /* 0x001fe4000001ff00 */
[----:B--2---:R-:W-:Y:S02]  /*46b0*/  @!P1 MOV R86, R12 ;  /* 0x0000000c00569202 */ /* 0x004fe40000000f00 */
[----:B------:R-:W-:Y:S02]  /*46c0*/  @!P1 MOV R87, R13 ;  /* 0x0000000d00579202 */ /* 0x000fe40000000f00 */
[----:B---3--:R-:W-:-:S02]  /*46d0*/  @!P1 MOV R63, R6 ;  /* 0x00000006003f9202 */ /* 0x008fc40000000f00 */
[----:B------:R-:W-:Y:S02]  /*46e0*/  @!P1 MOV R68, R7 ;  /* 0x0000000700449202 */ /* 0x000fe40000000f00 */
[----:B------:R-:W-:-:S13]  /*46f0*/  LOP3.LUT P1, RZ, R95, 0x2, RZ, 0xc0, !PT ;  /* 0x000000025fff7812 */ /* 0x000fda000782c0ff */
[----:B------:R-:W2:Y:S04]  /*4700*/  @!P1 LDG.E.64 R10, desc[UR10][R24.64] ;  /* 0x0000000a180a9981 */ /* 0x000ea8000c1e1b00 */
[----:B------:R0:W-:Y:S04]  /*4710*/  STL.64 [R1+0x1b0], R6 ;  /* 0x0001b00601007387 */ /* 0x0001e80000100a00 */
[----:B------:R1:W-:Y:S01]  /*4720*/  STL.64 [R1+0xb0], R12 ;  /* 0x0000b00c01007387 */ /* 0x0003e20000100a00 */
[----:B0-----:R-:W-:Y:S02]  /*4730*/  MOV R6, R108 ;  /* 0x0000006c00067202 */ /* 0x001fe40000000f00 */
[----:B------:R-:W-:-:S02]  /*4740*/  MOV R7, R109 ;  /* 0x0000006d00077202 */ /* 0x000fc40000000f00 */
[----:B------:R-:W-:Y:S02]  /*4750*/  CS2R R108, SRZ ;  /* 0x00000000006c7805 */ /* 0x000fe4000001ff00 */
[----:B----4-:R-:W-:Y:S02]  /*4760*/  @!P0 MOV R107, R14 ;  /* 0x0000000e006b8202 */ /* 0x010fe40000000f00 */
[----:B------:R-:W-:Y:S02]  /*4770*/  @!P0 MOV R23, R15 ;  /* 0x0000000f00178202 */ /* 0x000fe40000000f00 */
[----:B-1----:R-:W-:-:S06]  /*4780*/  CS2R R12, SRZ ;  /* 0x00000000000c7805 */ /* 0x002fcc000001ff00 */
[----:B------:R0:W3:Y:S01]  /*4790*/  @!P1 LDG.E.64 R12, desc[UR10][R26.64] ;  /* 0x0000000a1a0c9981 */ /* 0x0000e2000c1e1b00 */
[----:B------:R-:W-:Y:S02]  /*47a0*/  @!P0 MOV R108, R16 ;  /* 0x00000010006c8202 */ /* 0x000fe40000000f00 */
[----:B------:R-:W-:Y:S02]  /*47b0*/  @!P0 MOV R109, R17 ;  /* 0x00000011006d8202 */ /* 0x000fe40000000f00 */
[----:B------:R-:W-:Y:S02]  /*47c0*/  LOP3.LUT P0, RZ, R95, 0x4000000, RZ, 0xc0, !PT ;  /* 0x040000005fff7812 */ /* 0x000fe4000780c0ff */
[----:B------:R-:W-:Y:S01]  /*47d0*/  @!P2 MOV R90, R4 ;  /* 0x00000004005aa202 */ /* 0x000fe20000000f00 */
[----:B------:R1:W-:Y:S01]  /*47e0*/  STL.64 [R1+0xc0], R4 ;  /* 0x0000c00401007387 */ /* 0x0003e20000100a00 */
[----:B------:R-:W-:-:S09]  /*47f0*/  @!P2 MOV R91, R5 ;  /* 0x00000005005ba202 */ /* 0x000fd20000000f00 */
[----:B------:R4:W3:Y:S01]  /*4800*/  @!P0 LDG.E.64 R2, desc[UR10][R20.64] ;  /* 0x0000000a14028981 */ /* 0x0008e2000c1e1b00 */
[----:B-1----:R-:W-:-:S06]  /*4810*/  CS2R R4, SRZ ;  /* 0x0000000000047805 */ /* 0x002fcc000001ff00 */
[----:B------:R-:W3:Y:S01]  /*4820*/  @!P0 LDG.E.64 R4, desc[UR10][R18.64] ;  /* 0x0000000a12048981 */ /* 0x000ee2000c1e1b00 */
[----:B0-----:R-:W-:Y:S02]  /*4830*/  MOV R26, R76 ;  /* 0x0000004c001a7202 */ /* 0x001fe40000000f00 */
[----:B----4-:R-:W-:Y:S02]  /*4840*/  CS2R R20, SRZ ;  /* 0x0000000000147805 */ /* 0x010fe4000001ff00 */
[----:B------:R-:W-:Y:S02]  /*4850*/  MOV R27, R77 ;  /* 0x0000004d001b7202 */ /* 0x000fe40000000f00 */
[----:B------:R-:W-:Y:S02]  /*4860*/  MOV R76, R78 ;  /* 0x0000004e004c7202 */ /* 0x000fe40000000f00 */
[----:B------:R-:W-:Y:S02]  /*4870*/  MOV R77, R79 ;  /* 0x0000004f004d7202 */ /* 0x000fe40000000f00 */
[----:B------:R-:W-:-:S02]  /*4880*/  MOV R78, R98 ;  /* 0x00000062004e7202 */ /* 0x000fc40000000f00 */
[----:B------:R-:W-:Y:S02]  /*4890*/  MOV R79, R99 ;  /* 0x00000063004f7202 */ /* 0x000fe40000000f00 */
[----:B------:R-:W-:Y:S02]  /*48a0*/  MOV R28, R92 ;  /* 0x0000005c001c7202 */ /* 0x000fe40000000f00 */
[----:B------:R-:W-:Y:S01]  /*48b0*/  MOV R29, R93 ;  /* 0x0000005d001d7202 */ /* 0x000fe20000000f00 */
[----:B------:R0:W4:Y:S01]  /*48c0*/  @!P4 LDG.E.64 R20, desc[UR10][R78.64] ;  /* 0x0000000a4e14c981 */ /* 0x000122000c1e1b00 */
[----:B------:R-:W-:Y:S02]  /*48d0*/  CS2R R92, SRZ ;  /* 0x00000000005c7805 */ /* 0x000fe4000001ff00 */
[----:B------:R-:W-:Y:S02]  /*48e0*/  @!P2 MOV R92, R8 ;  /* 0x00000008005ca202 */ /* 0x000fe40000000f00 */
[----:B------:R-:W-:Y:S01]  /*48f0*/  @!P2 MOV R93, R9 ;  /* 0x00000009005da202 */ /* 0x000fe20000000f00 */
[----:B0-----:R-:W0:Y:S01]  /*4900*/  S2R R79, SR_TID.X ;  /* 0x00000000004f7919 */ /* 0x001e220000002100 */
[----:B------:R-:W-:-:S02]  /*4910*/  LOP3.LUT P2, RZ, R95, 0x10000000, RZ, 0xc0, !PT ;  /* 0x100000005fff7812 */ /* 0x000fc4000784c0ff */
[----:B------:R-:W-:Y:S02]  /*4920*/  MOV R24, R28 ;  /* 0x0000001c00187202 */ /* 0x000fe40000000f00 */
[----:B------:R-:W-:Y:S02]  /*4930*/  MOV R25, R29 ;  /* 0x0000001d00197202 */ /* 0x000fe40000000f00 */
[----:B------:R-:W-:Y:S02]  /*4940*/  MOV R28, R100 ;  /* 0x00000064001c7202 */ /* 0x000fe40000000f00 */
[----:B------:R-:W-:Y:S02]  /*4950*/  MOV R29, R101 ;  /* 0x00000065001d7202 */ /* 0x000fe40000000f00 */
[----:B------:R-:W-:Y:S01]  /*4960*/  CS2R R100, SRZ ;  /* 0x0000000000647805 */ /* 0x000fe2000001ff00 */
[----:B------:R1:W-:Y:S01]  /*4970*/  STL [R1+0x298], R23 ;  /* 0x0002981701007387 */ /* 0x0003e20000100800 */
[----:B------:R-:W-:Y:S01]  /*4980*/  MOV R22, R6 ;  /* 0x0000000600167202 */ /* 0x000fe20000000f00 */
[----:B------:R-:W-:Y:S01]  /*4990*/  UIMAD.WIDE UR6, UR8, 0x8, UR6 ;  /* 0x00000008080678a5 */ /* 0x000fe2000f8e0206 */
[----:B-1----:R-:W-:Y:S01]  /*49a0*/  MOV R23, R7 ;  /* 0x0000000700177202 */ /* 0x002fe20000000f00 */
[----:B------:R1:W-:Y:S01]  /*49b0*/  STL.64 [R1+0x1d0], R16 ;  /* 0x0001d01001007387 */ /* 0x0003e20000100a00 */
[----:B------:R-:W-:-:S02]  /*49c0*/  CS2R R18, SRZ ;  /* 0x0000000000127805 */ /* 0x000fc4000001ff00 */
[----:B------:R-:W-:-:S04]  /*49d0*/  CS2R R98, SRZ ;  /* 0x0000000000627805 */ /* 0x000fc8000001ff00 */
[----:B------:R0:W4:Y:S01]  /*49e0*/  @!P4 LDG.E.64 R18, desc[UR10][R28.64] ;  /* 0x0000000a1c12c981 */ /* 0x000122000c1e1b00 */
[----:B-1----:R-:W-:Y:S02]  /*49f0*/  CS2R R16, SRZ ;  /* 0x0000000000107805 */ /* 0x002fe4000001ff00 */
[----:B0-----:R-:W-:-:S04]  /*4a00*/  LOP3.LUT R78, R79, 0xffff, RZ, 0xc0, !PT ;  /* 0x0000ffff4f4e7812 */ /* 0x001fc800078ec0ff */
[----:B------:R0:W4:Y:S01]  /*4a10*/  @!P3 LDG.E.64 R16, desc[UR10][R26.64] ;  /* 0x0000000a1a10b981 */ /* 0x000122000c1e1b00 */
[----:B------:R-:W-:Y:S01]  /*4a20*/  CS2R R28, SRZ ;  /* 0x00000000001c7805 */ /* 0x000fe2000001ff00 */
[----:B------:R-:W-:-:S05]  /*4a30*/  IMAD R78, R78, 0x445, RZ ;  /* 0x000004454e4e7824 */ /* 0x000fca00078e02ff */
[----:B------:R1:W4:Y:S01]  /*4a40*/  @!P6 LDG.E.64 R28, desc[UR10][R114.64] ;  /* 0x0000000a721ce981 */ /* 0x000322000c1e1b00 */
[----:B0-----:R-:W-:Y:S02]  /*4a50*/  CS2R R26, SRZ ;  /* 0x00000000001a7805 */ /* 0x001fe4000001ff00 */
[----:B------:R-:W-:-:S04]  /*4a60*/  SHF.R.U32.HI R78, RZ, 0x10, R78 ;  /* 0x00000010ff4e7819 */ /* 0x000fc8000001164e */
[----:B------:R0:W4:Y:S01]  /*4a70*/  @!P6 LDG.E.64 R26, desc[UR10][R112.64] ;  /* 0x0000000a701ae981 */ /* 0x000122000c1e1b00 */
[----:B-1----:R-:W-:Y:S01]  /*4a80*/  HFMA2 R114, -RZ, RZ, 0, 0 ;  /* 0x00000000ff727431 */ /* 0x002fe200000001ff */
[----:B------:R-:W-:Y:S02]  /*4a90*/  PRMT R78, R78, 0x9910, RZ ;  /* 0x000099104e4e7816 */ /* 0x000fe400000000ff */
[----:B0-----:R-:W-:Y:S02]  /*4aa0*/  CS2R R112, SRZ ;  /* 0x0000000000707805 */ /* 0x001fe4000001ff00 */
[----:B------:R-:W-:Y:S01]  /*4ab0*/  CS2R R6, SRZ ;  /* 0x0000000000067805 */ /* 0x000fe2000001ff00 */
[----:B------:R-:W-:Y:S01]  /*4ac0*/  IMAD R78, R78, 0x3c, RZ ;  /* 0x0000003c4e4e7824 */ /* 0x000fe200078e02ff */
[----:B------:R0:W-:Y:S04]  /*4ad0*/  STL.64 [R1+0xd0], R14 ;  /* 0x0000d00e01007387 */ /* 0x0001e80000100a00 */
[----:B------:R-:W-:-:S04]  /*4ae0*/  IADD3 R78, PT, PT, RZ, -R78, RZ ;  /* 0x8000004eff4e7210 */ /* 0x000fc80007ffe0ff */
[----:B------:R-:W-:Y:S02]  /*4af0*/  PRMT R78, R78, 0x7710, RZ ;  /* 0x000077104e4e7816 */ /* 0x000fe400000000ff */
[----:B0-----:R-:W-:Y:S02]  /*4b00*/  CS2R R14, SRZ ;  /* 0x00000000000e7805 */ /* 0x001fe4000001ff00 */
[----:B------:R-:W-:-:S04]  /*4b10*/  IADD3 R78, PT, PT, R78, R79, RZ ;  /* 0x0000004f4e4e7210 */ /* 0x000fc80007ffe0ff */
[----:B------:R0:W4:Y:S01]  /*4b20*/  @!P3 LDG.E.64 R14, desc[UR10][R24.64] ;  /* 0x0000000a180eb981 */ /* 0x000122000c1e1b00 */
[----:B------:R-:W-:Y:S02]  /*4b30*/  SHF.L.U32 R78, R78, 0x1, RZ ;  /* 0x000000014e4e7819 */ /* 0x000fe400000006ff */
[----:B0-----:R-:W-:-:S06]  /*4b40*/  CS2R R24, SRZ ;  /* 0x0000000000187805 */ /* 0x001fcc000001ff00 */
[----:B------:R0:W4:Y:S02]  /*4b50*/  @!P5 LDG.E.64 R24, desc[UR10][R80.64] ;  /* 0x0000000a5018d981 */ /* 0x000124000c1e1b00 */
[----:B0-----:R-:W-:Y:S02]  /*4b60*/  LOP3.LUT R81, R78, 0xffff, RZ, 0xc0, !PT ;  /* 0x0000ffff4e517812 */ /* 0x001fe400078ec0ff */
[----:B------:R-:W-:-:S05]  /*4b70*/  MOV R80, UR13 ;  /* 0x0000000d00507c02 */ /* 0x000fca0008000f00 */
[----:B------:R-:W-:Y:S01]  /*4b80*/  IMAD R80, R80, 0x78, R81 ;  /* 0x0000007850507824 */ /* 0x000fe200078e0251 */
[----:B--2---:R-:W-:Y:S01]  /*4b90*/  @!P1 MOV R100, R10 ;  /* 0x0000000a00649202 */ /* 0x004fe20000000f00 */
[----:B------:R0:W-:Y:S01]  /*4ba0*/  STL.64 [R1+0x1c8], R10 ;  /* 0x0001c80a01007387 */ /* 0x0001e20000100a00 */
[----:B------:R-:W-:Y:S02]  /*4bb0*/  @!P1 MOV R101, R11 ;  /* 0x0000000b00659202 */ /* 0x000fe40000000f00 */
[----:B0-----:R-:W-:-:S06]  /*4bc0*/  CS2R R10, SRZ ;  /* 0x00000000000a7805 */ /* 0x001fcc000001ff00 */
[----:B------:R0:W2:Y:S02]  /*4bd0*/  @!P2 LDG.E.64 R10, desc[UR10][R22.64] ;  /* 0x0000000a160aa981 */ /* 0x0000a4000c1e1b00 */
[----:B0-----:R-:W-:Y:S01]  /*4be0*/  HFMA2 R22, -RZ, RZ, 0, 0 ;  /* 0x00000000ff167431 */ /* 0x001fe200000001ff */
[----:B------:R-:W-:-:S06]  /*4bf0*/  MOV R23, RZ ;  /* 0x000000ff00177202 */ /* 0x000fcc0000000f00 */
[----:B------:R0:W2:Y:S02]  /*4c00*/  @!P5 LDG.E.64 R22, desc[UR10][R76.64] ;  /* 0x0000000a4c16d981 */ /* 0x0000a4000c1e1b00 */
[----:B0-----:R-:W-:Y:S01]  /*4c10*/  MOV R76, UR6 ;  /* 0x00000006004c7c02 */ /* 0x001fe20008000f00 */
[----:B------:R-:W0:Y:S01]  /*4c20*/  LDCU.U8 UR6, c[0x0][0x414] ;  /* 0x00008280ff0677ac */ /* 0x000e220008000000 */
[----:B---3--:R-:W-:Y:S02]  /*4c30*/  @!P1 MOV R98, R12 ;  /* 0x0000000c00629202 */ /* 0x008fe40000000f00 */
[----:B------:R-:W-:Y:S02]  /*4c40*/  @!P1 MOV R99, R13 ;  /* 0x0000000d00639202 */ /* 0x000fe40000000f00 */
[----:B------:R-:W-:Y:S01]  /*4c50*/  LOP3.LUT P1, RZ, R95, 0x8000000, RZ, 0xc0, !PT ;  /* 0x080000005fff7812 */ /* 0x000fe2000782c0ff */
[----:B------:R-:W-:Y:S01]  /*4c60*/  HFMA2 R95, -RZ, RZ, 0, 0 ;  /* 0x00000000ff5f7431 */ /* 0x000fe200000001ff */
[----:B------:R-:W-:-:S02]  /*4c70*/  @!P0 MOV R95, R2 ;  /* 0x00000002005f8202 */ /* 0x000fc40000000f00 */
[----:B------:R-:W-:Y:S02]  /*4c80*/  @!P0 MOV R112, R3 ;  /* 0x0000000300708202 */ /* 0x000fe40000000f00 */
[----:B------:R-:W-:Y:S02]  /*4c90*/  @!P0 MOV R113, R4 ;  /* 0x0000000400718202 */ /* 0x000fe40000000f00 */
[----:B------:R-:W-:Y:S02]  /*4ca0*/  @!P0 MOV R114, R5 ;  /* 0x0000000500728202 */ /* 0x000fe40000000f00 */
[----:B0-----:R-:W-:-:S03]  /*4cb0*/  ISETP.NE.AND P0, PT, RZ, UR6, PT ;  /* 0x00000006ff007c0c */ /* 0x001fc6000bf05270 */
[----:B------:R0:W3:Y:S10]  /*4cc0*/  @!P1 LDG.E.64 R6, desc[UR10][R120.64] ;  /* 0x0000000a78069981 */ /* 0x0000f4000c1e1b00 */
[----:B0-----:R-:W0:Y:S02]  /*4cd0*/  @P0 LDC.64 R120, c[0x0][0x3b0] ;  /* 0x0000ec00ff780b82 */ /* 0x001e240000000a00 */
[----:B0-----:R-:W-:Y:S01]  /*4ce0*/  @P0 IMAD.WIDE R78, R80, 0x2, R120 ;  /* 0x00000002504e0825 */ /* 0x001fe200078e0278 */
[----:B------:R-:W-:Y:S01]  /*4cf0*/  MOV R77, UR7 ;  /* 0x00000007004d7c02 */ /* 0x000fe20008000f00 */
[----:B------:R0:W-:Y:S04]  /*4d00*/  STL.64 [R1+0x1c0], R8 ;  /* 0x0001c00801007387 */ /* 0x0001e80000100a00 */
[----:B------:R-:W3:Y:S04]  /*4d10*/  @P0 LDG.E.U16 R115, desc[UR10][R78.64] ;  /* 0x0000000a4e730981 */ /* 0x000ee8000c1e1500 */
[----:B------:R-:W3:Y:S01]  /*4d20*/  LDG.E.64 R76, desc[UR10][R76.64] ;  /* 0x0000000a4c4c7981 */ /* 0x000ee2000c1e1b00 */
[----:B0-----:R-:W-:-:S03]  /*4d30*/  CS2R R8, SRZ ;  /* 0x0000000000087805 */ /* 0x001fc6000001ff00 */
[----:B------:R0:W-:Y:S04]  /*4d40*/  STL.64 [R1+0xc8], R12 ;  /* 0x0000c80c01007387 */ /* 0x0001e80000100a00 */
[----:B------:R1:W-:Y:S04]  /*4d50*/  STL.64 [R1+0xd8], R2 ;  /* 0x0000d80201007387 */ /* 0x0003e80000100a00 */
[----:B------:R1:W3:Y:S01]  /*4d60*/  @!P1 LDG.E.64 R8, desc[UR10][R122.64] ;  /* 0x0000000a7a089981 */ /* 0x0002e2000c1e1b00 */
[----:B0-----:R-:W-:-:S03]  /*4d70*/  CS2R R12, SRZ ;  /* 0x00000000000c7805 */ /* 0x001fc6000001ff00 */
[----:B------:R0:W-:Y:S04]  /*4d80*/  STL [R1+0x220], R81 ;  /* 0x0002205101007387 */ /* 0x0001e80000100800 */
[----:B----4-:R-:W-:Y:S01]  /*4d90*/  STL.64 [R1+0xf8], R18 ;  /* 0x0000f81201007387 */ /* 0x010fe20000100a00 */
[----:B-1----:R-:W0:Y:S03]  /*4da0*/  LDC.64 R122, c[0x0][0x3a8] ;  /* 0x0000ea00ff7a7b82 */ /* 0x002e260000000a00 */
[----:B------:R-:W4:Y:S01]  /*4db0*/  @!P2 LDG.E.64 R12, desc[UR10][R124.64] ;  /* 0x0000000a7c0ca981 */ /* 0x000f22000c1e1b00 */
[----:B------:R-:W-:-:S03]  /*4dc0*/  CS2R R2, SRZ ;  /* 0x0000000000027805 */ /* 0x000fc6000001ff00 */
[----:B------:R-:W4:Y:S04]  /*4dd0*/  @P0 LDG.E.U16 R78, desc[UR10][R78.64+0x2] ;  /* 0x0000020a4e4e0981 */ /* 0x000f28000c1e1500 */
[----:B------:R-:W-:Y:S04]  /*4de0*/  STL.64 [R1+0x108], R26 ;  /* 0x0001081a01007387 */ /* 0x000fe80000100a00 */
[----:B------:R1:W5:Y:S04]  /*4df0*/  LDL R125, [R1+0x26c] ;  /* 0x00026c00017d7983 */ /* 0x0003680000100800 */
[----:B------:R1:W5:Y:S04]  /*4e00*/  LDL R124, [R1+0x274] ;  /* 0x00027400017c7983 */ /* 0x0003680000100800 */
[----:B------:R1:W5:Y:S01]  /*4e10*/  LDL R120, [R1+0x238] ;  /* 0x0002380001787983 */ /* 0x0003620000100800 */
[----:B0-----:R-:W-:-:S03]  /*4e20*/  IMAD.WIDE R80, R80, 0x2, R122 ;  /* 0x0000000250507825 */ /* 0x001fc600078e027a */
[----:B------:R1:W5:Y:S04]  /*4e30*/  LDL R121, [R1+0x23c] ;  /* 0x00023c0001797983 */ /* 0x0003680000100800 */
[----:B------:R-:W4:Y:S04]  /*4e40*/  LDG.E.U16 R79, desc[UR10][R80.64] ;  /* 0x0000000a504f7981 */ /* 0x000f28000c1e1500 */
[----:B------:R-:W-:Y:S04]  /*4e50*/  STL.64 [R1+0xf0], R14 ;  /* 0x0000f00e01007387 */ /* 0x000fe80000100a00 */
[----:B------:R1:W5:Y:S04]  /*4e60*/  LDL R122, [R1+0x244] ;  /* 0x00024400017a7983 */ /* 0x0003680000100800 */
[----:B------:R-:W4:Y:S04]  /*4e70*/  LDG.E.U16 R80, desc[UR10][R80.64+0x2] ;  /* 0x0000020a50507981 */ /* 0x000f28000c1e1500 */
[----:B------:R1:W5:Y:S04]  /*4e80*/  LDL R123, [R1+0x298] ;  /* 0x00029800017b7983 */ /* 0x0003680000100800 */
[----:B------:R1:W5:Y:S04]  /*4e90*/  LDL R81, [R1+0x25c] ;  /* 0x00025c0001517983 */ /* 0x0003680000100800 */
[----:B--2---:R-:W-:Y:S04]  /*4ea0*/  STL.64 [R1+0xe8], R10 ;  /* 0x0000e80a01007387 */ /* 0x004fe80000100a00 */
[----:B------:R-:W-:Y:S01]  /*4eb0*/  STL.64 [R1+0x100], R22 ;  /* 0x0001001601007387 */ /* 0x000fe20000100a00 */
[----:B---3--:R-:W-:-:S03]  /*4ec0*/  @!P1 MOV R2, R6 ;  /* 0x0000000600029202 */ /* 0x008fc60000000f00 */
[----:B------:R0:W-:Y:S01]  /*4ed0*/  STL.64 [R1+0xe0], R6 ;  /* 0x0000e00601007387 */ /* 0x0001e20000100a00 */
[----:B------:R-:W-:Y:S02]  /*4ee0*/  @!P1 MOV R3, R7 ;  /* 0x0000000700039202 */ /* 0x000fe40000000f00 */
[----:B0-----:R-:W-:Y:S02]  /*4ef0*/  CS2R R6, SRZ ;  /* 0x0000000000067805 */ /* 0x001fe4000001ff00 */
[----:B------:R-:W-:Y:S02]  /*4f00*/  @!P2 MOV R6, R10 ;  /* 0x0000000a0006a202 */ /* 0x000fe40000000f00 */
[----:B------:R-:W-:Y:S02]  /*4f10*/  @!P2 MOV R7, R11 ;  /* 0x0000000b0007a202 */ /* 0x000fe40000000f00 */
[----:B------:R-:W-:Y:S02]  /*4f20*/  CS2R R10, SRZ ;  /* 0x00000000000a7805 */ /* 0x000fe4000001ff00 */
[----:B------:R-:W-:-:S02]  /*4f30*/  @!P3 MOV R10, R14 ;  /* 0x0000000e000ab202 */ /* 0x000fc40000000f00 */
[----:B------:R-:W-:Y:S02]  /*4f40*/  @!P3 MOV R11, R15 ;  /* 0x0000000f000bb202 */ /* 0x000fe40000000f00 */
[----:B------:R-:W-:Y:S02]  /*4f50*/  CS2R R14, SRZ ;  /* 0x00000000000e7805 */ /* 0x000fe4000001ff00 */
[----:B------:R-:W-:Y:S02]  /*4f60*/  @!P4 MOV R14, R18 ;  /* 0x00000012000ec202 */ /* 0x000fe40000000f00 */
[----:B------:R-:W-:Y:S02]  /*4f70*/  @!P4 MOV R15, R19 ;  /* 0x00000013000fc202 */ /* 0x000fe40000000f00 */
[----:B------:R-:W-:Y:S02]  /*4f80*/  CS2R R18, SRZ ;  /* 0x0000000000127805 */ /* 0x000fe4000001ff00 */
[----:B------:R-:W-:Y:S01]  /*4f90*/  @!P5 MOV R18, R22 ;  /* 0x000000160012d202 */ /* 0x000fe20000000f00 */
[----:B------:R-:W-:Y:S01]  /*4fa0*/  HFMA2 R22, -RZ, RZ, 0, 0 ;  /* 0x00000000ff167431 */ /* 0x000fe200000001ff */
[----:B------:R-:W-:Y:S01]  /*4fb0*/  @!P6 MOV R22, R26 ;  /* 0x0000001a0016e202 */ /* 0x000fe20000000f00 */
[----:B------:R-:W-:-:S02]  /*4fc0*/  HFMA2 R26, -RZ, RZ, 0, 0 ;  /* 0x00000000ff1a7431 */ /* 0x000fc400000001ff */
[----:B------:R-:W-:Y:S02]  /*4fd0*/  @P0 HADD2.F32 R26, -RZ, R115.H0_H0 ;  /* 0x20000073ff1a0230 */ /* 0x000fe40000004100 */
[----:B------:R1:W5:Y:S01]  /*4fe0*/  LDL R115, [R1+0x260] ;  /* 0x0002600001737983 */ /* 0x0003620000100800 */
[----:B------:R-:W-:-:S03]  /*4ff0*/  R2UR UR28, R76 ;  /* 0x000000004c1c72ca */ /* 0x000fc600000e0000 */
[----:B------:R0:W-:Y:S04]  /*5000*/  STL.64 [R1+0x1d8], R4 ;  /* 0x0001d80401007387 */ /* 0x0001e80000100a00 */
[----:B------:R-:W-:Y:S01]  /*5010*/  STL.64 [R1+0x1f0], R16 ;  /* 0x0001f01001007387 */ /* 0x000fe20000100a00 */
[----:B0-----:R-:W-:-:S03]  /*5020*/  CS2R R4, SRZ ;  /* 0x0000000000047805 */ /* 0x001fc6000001ff00 */
[----:B------:R0:W-:Y:S01]  /*5030*/  STL.64 [R1+0x1e0], R8 ;  /* 0x0001e00801007387 */ /* 0x0001e20000100a00 */
[----:B------:R-:W-:Y:S02]  /*5040*/  @!P1 MOV R4, R8 ;  /* 0x0000000800049202 */ /* 0x000fe40000000f00 */
[----:B------:R-:W-:Y:S02]  /*5050*/  @!P1 MOV R5, R9 ;  /* 0x0000000900059202 */ /* 0x000fe40000000f00 */
[----:B0-----:R-:W-:Y:S01]  /*5060*/  CS2R R8, SRZ ;  /* 0x0000000000087805 */ /* 0x001fe2000001ff00 */
[----:B----4-:R0:W-:Y:S01]  /*5070*/  STL.64 [R1+0x1e8], R12 ;  /* 0x0001e80c01007387 */ /* 0x0101e20000100a00 */
[----:B------:R-:W-:Y:S02]  /*5080*/  @!P2 MOV R8, R12 ;  /* 0x0000000c0008a202 */ /* 0x000fe40000000f00 */
[----:B------:R-:W-:Y:S02]  /*5090*/  @!P2 MOV R9, R13 ;  /* 0x0000000d0009a202 */ /* 0x000fe40000000f00 */
[----:B0-----:R-:W-:-:S02]  /*50a0*/  CS2R R12, SRZ ;  /* 0x00000000000c7805 */ /* 0x001fc4000001ff00 */
[----:B------:R-:W-:Y:S02]  /*50b0*/  @!P3 MOV R12, R16 ;  /* 0x00000010000cb202 */ /* 0x000fe40000000f00 */
[----:B------:R-:W-:-:S05]  /*50c0*/  MOV R16, UR28 ;  /* 0x0000001c00107c02 */ /* 0x000fca0008000f00 */
[----:B------:R-:W-:-:S05]  /*50d0*/  FFMA.FTZ R77, -R16, UR28, R77 ;  /* 0x0000001c104d7c23 */ /* 0x000fca000801014d */
[----:B------:R-:W-:-:S13]  /*50e0*/  FSETP.GTU.FTZ.AND P1, PT, R77, RZ, PT ;  /* 0x000000ff4d00720b */ /* 0x000fda0003f3c000 */
[----:B------:R-:W-:-:S05]  /*50f0*/  VOTEU.ANY UP0, P1 ;  /* 0x0000000000ff7886 */ /* 0x000fca0000800100 */
[----:B------:R-:W0:Y:S01]  /*5100*/  @UP0 LDCU UR5, c[0x0][0x3c0] ;  /* 0x00007800ff0507ac */ /* 0x000e220008000800 */
[----:B------:R-:W-:Y:S02]  /*5110*/  PLOP3.LUT P1, PT, PT, PT, UP0, 0x80, 0x8 ;  /* 0x000000000008781c */ /* 0x000fe40003f2f008 */
[----:B------:R-:W-:Y:S01]  /*5120*/  @!P5 MOV R19, R23 ;  /* 0x000000170013d202 */ /* 0x000fe20000000f00 */
[----:B------:R-:W-:Y:S01]  /*5130*/  HFMA2 R23, -RZ, RZ, 0, 0 ;  /* 0x00000000ff177431 */ /* 0x000fe200000001ff */
[----:B------:R-:W-:Y:S01]  /*5140*/  @!P6 MOV R23, R27 ;  /* 0x0000001b0017e202 */ /* 0x000fe20000000f00 */
[----:B------:R-:W-:Y:S08]  /*5150*/  STL.64 [R1+0x208], R28 ;  /* 0x0002081c01007387 */ /* 0x000ff00000100a00 */
[----:B0-----:R-:W-:-:S04]  /*5160*/  @P1 FADD.FTZ R77, R77, UR5 ;  /* 0x000000054d4d1e21 */ /* 0x001fc80008010000 */
[----:B------:R-:W0:Y:S01]  /*5170*/  @P1 MUFU.RSQ R27, R77 ;  /* 0x0000004d001b1308 */ /* 0x000e220000001400 */
[----:B------:R-:W-:Y:S01]  /*5180*/  UISETP.NE.AND UP1, UPT, UR6, URZ, UPT ;  /* 0x000000ff0600728c */ /* 0x000fe2000bf25270 */
[----:B------:R-:W-:Y:S02]  /*5190*/  @!P3 MOV R13, R17 ;  /* 0x00000011000db202 */ /* 0x000fe40000000f00 */
[----:B------:R-:W-:Y:S01]  /*51a0*/  CS2R R16, SRZ ;  /* 0x0000000000107805 */ /* 0x000fe2000001ff00 */
[----:B------:R2:W-:Y:S01]  /*51b0*/  STL.64 [R1+0x1f8], R20 ;  /* 0x0001f81401007387 */ /* 0x0005e20000100a00 */
[----:B------:R-:W-:Y:S02]  /*51c0*/  @!P4 MOV R16, R20 ;  /* 0x000000140010c202 */ /* 0x000fe40000000f00 */
[----:B------:R-:W-:Y:S01]  /*51d0*/  @!P4 MOV R17, R21 ;  /* 0x000000150011c202 */ /* 0x000fe20000000f00 */
[----:B------:R3:W-:Y:S01]  /*51e0*/  STL.64 [R1+0x200], R24 ;  /* 0x0002001801007387 */ /* 0x0007e20000100a00 */
[----:B0-----:R-:W-:-:S02]  /*51f0*/  @P1 R2UR UR5, R27 ;  /* 0x000000001b0512ca */ /* 0x001fc400000e0000 */
[----:B--2---:R-:W-:Y:S02]  /*5200*/  CS2R R20, SRZ ;  /* 0x0000000000147805 */ /* 0x004fe4000001ff00 */
[----:B------:R-:W-:Y:S02]  /*5210*/  @!P5 MOV R20, R24 ;  /* 0x000000180014d202 */ /* 0x000fe40000000f00 */
[----:B------:R-:W-:Y:S02]  /*5220*/  @!P5 MOV R21, R25 ;  /* 0x000000190015d202 */ /* 0x000fe40000000f00 */
[----:B---3--:R-:W-:Y:S02]  /*5230*/  CS2R R24, SRZ ;  /* 0x0000000000187805 */ /* 0x008fe4000001ff00 */
[----:B------:R-:W-:Y:S01]  /*5240*/  MOV R27, RZ ;  /* 0x000000ff001b7202 */ /* 0x000fe20000000f00 */
[----:B------:R-:W-:Y:S01]  /*5250*/  @P0 HADD2.F32 R27, -RZ, R78.H0_H0 ;  /* 0x2000004eff1b0230 */ /* 0x000fe20000004100 */
[----:B------:R-:W-:Y:S01]  /*5260*/  @!P6 MOV R24, R28 ;  /* 0x0000001c0018e202 */ /* 0x000fe20000000f00 */
[----:B------:R-:W-:Y:S01]  /*5270*/  HADD2.F32 R79, -RZ, R79.H0_H0 ;  /* 0x2000004fff4f7230 */ /* 0x000fe20000004100 */
[----:B------:R-:W-:Y:S01]  /*5280*/  @!P6 MOV R25, R29 ;  /* 0x0000001d0019e202 */ /* 0x000fe20000000f00 */
[----:B------:R-:W-:Y:S01]  /*5290*/  HADD2.F32 R80, -RZ, R80.H0_H0 ;  /* 0x20000050ff507230 */ /* 0x000fe20000004100 */
[----:B------:R-:W-:Y:S01]  /*52a0*/  UMOV UR16, 0x3f800000 ;  /* 0x3f80000000107882 */ /* 0x000fe20000000000 */
[----:B------:R-:W-:Y:S01]  /*52b0*/  @UP0 UMOV UR16, UR5 ;  /* 0x0000000500100c82 */ /* 0x000fe20008000000 */
[----:B-1----:R-:W-:Y:S05]  /*52c0*/  BRA.U UP1, `(.L_x_1748) ;  /* 0x0000001d01487547 */ /* 0x002fea000b800000 */
        /* <DEDUP_REMOVED lines=466> */
.L_x_1748:
        /* <DEDUP_REMOVED lines=1075> */
.L_x_1749:
        /* <DEDUP_REMOVED lines=48> */
.L_x_1751:
[----:B------:R-:W-:Y:S05]  /*b620*/  BSYNC.RECONVERGENT B0 ;  /* 0x0000000000007941 */ /* 0x000fea0003800200 */
.L_x_1750:
        /* <DEDUP_REMOVED lines=40> */
.L_x_1753:
[----:B------:R-:W-:Y:S05]  /*b8b0*/  BSYNC.RECONVERGENT B0 ;  /* 0x0000000000007941 */ /* 0x000fea0003800200 */
.L_x_1752:
        /* <DEDUP_REMOVED lines=38> */
.L_x_1755:
[----:B------:R-:W-:Y:S05]  /*bb20*/  BSYNC.RECONVERGENT B0 ;  /* 0x0000000000007941 */ /* 0x000fea0003800200 */
.L_x_1754:
        /* <DEDUP_REMOVED lines=30> */
.L_x_1757:
[----:B------:R-:W-:Y:S05]  /*bd10*/  BSYNC.RECONVERGENT B0 ;  /* 0x0000000000007941 */ /* 0x000fea0003800200 */
.L_x_1756:
        /* <DEDUP_REMOVED lines=34> */
.L_x_1761:
[----:B------:R-:W2:Y:S04]  /*bf40*/  LDG.E.STRONG.GPU R0, desc[UR10][R10.64] ;  /* 0x0000000a0a007981 */ /* 0x000ea8000c1ef900 */
[----:B--2---:R-:W-:Y:S04]  /*bf50*/  CCTL.IVALL ;  /* 0x00000000ff00798f */ /* 0x004fe80002000000 */
[----:B------:R0:W-:Y:S01]  /*bf60*/  STL [R1], R0 ;  /* 0x0000000001007387 */ /* 0x0001e20000100800 */
[----:B------:R-:W-:-:S13]  /*bf70*/  ISETP.NE.AND P0, PT, R0, UR5, PT ;  /* 0x0000000500007c0c */ /* 0x000fda000bf05270 */
[----:B0-----:R-:W-:Y:S05]  /*bf80*/  @P0 BRA `(.L_x_1761) ;  /* 0xfffffffc00ec0947 */ /* 0x001fea000383ffff */
.L_x_1760:
[----:B------:R-:W-:Y:S05]  /*bf90*/  BSYNC.RECONVERGENT B0 ;  /* 0x0000000000007941 */ /* 0x000fea0003800200 */
.L_x_1759:
        /* <DEDUP_REMOVED lines=15> */
.L_x_1763:
        /* <DEDUP_REMOVED lines=77> */
.L_x_1762:
        /* <DEDUP_REMOVED lines=52> */
.L_x_1764:
        /* <DEDUP_REMOVED lines=27> */
.L_x_1765:
        /* <DEDUP_REMOVED lines=12> */
.L_x_1766:
[----:B------:R-:W-:Y:S05]  /*cb10*/  BSYNC.RECONVERGENT B0 ;  /* 0x0000000000007941 */ /* 0x000fea0003800200 */
.L_x_1758:
        /* <DEDUP_REMOVED lines=17> */
.L_x_1772:
        /* <DEDUP_REMOVED lines=57> */
.L_x_1768:
[----:B------:R-:W-:Y:S05]  /*cfc0*/  BSYNC.RECONVERGENT B0 ;  /* 0x0000000000007941 */ /* 0x000fea0003800200 */
.L_x_1767:
        /* <DEDUP_REMOVED lines=19> */
.L_x_1769:
        /* <DEDUP_REMOVED lines=15> */
.L_x_1771:
[----:B------:R-:W-:Y:S05]  /*d1f0*/  BSYNC.RECONVERGENT B0 ;  /* 0x0000000000007941 */ /* 0x000fea0003800200 */
.L_x_1770:
        /* <DEDUP_REMOVED lines=10> */
.L_x_1747:
        /* <DEDUP_REMOVED lines=16> */
.L_x_1775:
[----:B------:R-:W-:Y:S05]  /*d3a0*/  BSYNC.RECONVERGENT B0 ;  /* 0x0000000000007941 */ /* 0x000fea0003800200 */
.L_x_1774:
        /* <DEDUP_REMOVED lines=11> */
.L_x_1777:
[----:B------:R-:W2:Y:S04]  /*d460*/  LDG.E.STRONG.GPU R5, desc[UR10][R2.64] ;  /* 0x0000000a02057981 */ /* 0x000ea8000c1ef900 */
[----:B--2---:R-:W-:Y:S01]  /*d470*/  CCTL.IVALL ;  /* 0x00000000ff00798f */ /* 0x004fe20002000000 */
[----:B------:R-:W-:Y:S05]  /*d480*/  YIELD ;  /* 0x0000000000007946 */ /* 0x000fea0003800000 */
[----:B------:R-:W-:-:S13]  /*d490*/  ISETP.NE.AND P0, PT, R5, R0, PT ;  /* 0x000000000500720c */ /* 0x000fda0003f05270 */
[----:B------:R-:W-:Y:S05]  /*d4a0*/  @P0 BRA `(.L_x_1777) ;  /* 0xfffffffc00ec0947 */ /* 0x000fea000383ffff */
.L_x_1776:
        /* <DEDUP_REMOVED lines=75> */
.L_x_1780:
        /* <DEDUP_REMOVED lines=31> */
.L_x_1779:
[----:B------:R-:W-:Y:S05]  /*db50*/  BSYNC.RECONVERGENT B0 ;  /* 0x0000000000007941 */ /* 0x000fea0003800200 */
.L_x_1778:
        /* <DEDUP_REMOVED lines=10> */
.L_x_1781:
        /* <DEDUP_REMOVED lines=87> */
.L_x_1782:
        /* <DEDUP_REMOVED lines=9> */
.L_x_4914:


//--------------------- .text._Z35group_norm_nhwc_bwd_one_pass_kernelI11Fp32IOFp16WLi512ELi120ELi480EEv26Group_norm_nhwc_bwd_params --------------------------
	.section	.text._Z35group_norm_nhwc_bwd_one_pass_kernelI11Fp32IOFp16WLi512ELi120ELi480EEv26Group_norm_nhwc_bwd_params,"ax",@progbits
	.align	128
        .global         _Z35group_norm_nhwc_bwd_one_pass_kernelI11Fp32IOFp16WLi512ELi120ELi480EEv26Group_norm_nhwc_bwd_params
        .type           _Z35group_norm_nhwc_bwd_one_pass_kernelI11Fp32IOFp16WLi512ELi120ELi480EEv26Group_norm_nhwc_bwd_params,@function
        .size           _Z35group_norm_nhwc_bwd_one_pass_kernelI11Fp32IOFp16WLi512ELi120ELi480EEv26Group_norm_nhwc_bwd_params,(.L_x_4915 - _Z35group_norm_nhwc_bwd_one_pass_kernelI11Fp32IOFp16WLi512ELi120ELi480EEv26Group_norm_nhwc_bwd_params)
        .other          _Z35group_norm_nhwc_bwd_one_pass_kernelI11Fp32IOFp16WLi512ELi120ELi480EEv26Group_norm_nhwc_bwd_params,@"STO_CUDA_ENTRY STV_DEFAULT"
_Z35group_norm_nhwc_bwd_one_pass_kernelI11Fp32IOFp16WLi512ELi120ELi480EEv26Group_norm_nhwc_bwd_params:
.text._Z35group_norm_nhwc_bwd_one_pass_kernelI11Fp32IOFp16WLi512ELi120ELi480EEv26Group_norm_nhwc_bwd_params:
        /* <DEDUP_REMOVED lines=28> */
.L_x_1809:
        /* <DEDUP_REMOVED lines=941> */
[----:B0-----:R-:W-:Y:S02]  /*3c90*/  @!P2 IADD3 R2, P1, PT, R57, R54, RZ ;  /* 0x000000363902a210 */ /* 0x001fe40007f3e0ff */
[----:B------:R-:W-:Y:S02]  /*3ca0*/  IADD3 R58, PT, PT, R4, 0x140, RZ ;  /* 0x00000140043a7810 */ /* 0x000fe40007ffe0ff */
[----:B------:R-:W-:-:S02]  /*3cb0*/  @!P2 IADD3.X R3, PT, PT, R56, R55, RZ, P1, !PT ;  /* 0x000000373803a210 */ /* 0x000fc40000ffe4ff */
[----:B------:R-:W-:-:S03]  /*3cc0*/  LOP3.LUT R5, R5, 0xfffbffff, RZ, 0xc0, !PT ;  /* 0xfffbffff05057812 */ /* 0x000fc600078ec0ff */
[----:B------:R-:W-:Y:S01]  /*3cd0*/  @!P2 STL.64 [R1+0x6d0], R2 ;  /* 0x0006d0020100a387 */ /* 0x000fe20000100a00 */
[----:B------:R-:W-:Y:S02]  /*3ce0*/  @P2 LOP3.LUT R5, R5, 0x40000, RZ, 0xfc, !PT ;  /* 0x0004000005052812 */ /* 0x000fe400078efcff */
[----:B-1----:R-:W-:-:S04]  /*3cf0*/  @!P2 IADD3 R60, P1, PT, R57, R16, RZ ;  /* 0x00000010393ca210 */ /* 0x002fc80007f3e0ff */
[----:B------:R-:W-:Y:S02]  /*3d00*/  @!P2 IADD3.X R61, PT, PT, R56, R17, RZ, P1, !PT ;  /* 0x00000011383da210 */ /* 0x000fe40000ffe4ff */
[----:B------:R-:W-:Y:S02]  /*3d10*/  SHF.R.S32.HI R56, RZ, 0x1f, R58 ;  /* 0x0000001fff387819 */ /* 0x000fe4000001143a */
        /* <DEDUP_REMOVED lines=38> */
[----:B------:R-:W-:-:S03]  /*3f80*/  IADD3 R58, PT, PT, R4, 0x150, RZ ;  /* 0x00000150043a7810 */ /* 0x000fc60007ffe0ff */
[----:B------:R0:W-:Y:S01]  /*3f90*/  @!P2 STL.64 [R1+0x6a0], R2 ;  /* 0x0006a0020100a387 */ /* 0x0001e20000100a00 */
        /* <DEDUP_REMOVED lines=158> */
[----:B0-----:R-:W-:Y:S01]  /*4980*/  @!P2 IADD3 R2, P1, PT, R57, R54, RZ ;  /* 0x000000363902a210 */ /* 0x001fe20007f3e0ff */
[----:B------:R1:W-:Y:S03]  /*4990*/  STL.64 [R1+0xaa0], R8 ;  /* 0x000aa00801007387 */ /* 0x0003e60000100a00 */
[----:B------:R-:W-:-:S02]  /*49a0*/  @!P2 IADD3.X R3, PT, PT, R56, R55, RZ, P1, !PT ;  /* 0x000000373803a210 */ /* 0x000fc40000ffe4ff */
[----:B------:R-:W-:Y:S02]  /*49b0*/  IADD3 R58, PT, PT, R4, 0x188, RZ ;  /* 0x00000188043a7810 */ /* 0x000fe40007ffe0ff */
        /* <DEDUP_REMOVED lines=20> */
[----:B------:R1:W-:Y:S01]  /*4b00*/  STL.64 [R1+0xa90], R12 ;  /* 0x000a900c01007387 */ /* 0x0003e20000100a00 */
[----:B------:R-:W-:Y:S02]  /*4b10*/  IADD3 R58, PT, PT, R4, 0x190, RZ ;  /* 0x00000190043a7810 */ /* 0x000fe40007ffe0ff */
[----:B------:R-:W-:-:S02]  /*4b20*/  @!P2 IADD3.X R9, PT, PT, R56, R55, RZ, P1, !PT ;  /* 0x000000373809a210 */ /* 0x000fc40000ffe4ff */
[----:B------:R-:W-:-:S03]  /*4b30*/  LOP3.LUT R5, R5, 0xfffffeff, RZ, 0xc0, !PT ;  /* 0xfffffeff05057812 */ /* 0x000fc600078ec0ff */
[----:B------:R0:W-:Y:S01]  /*4b40*/  @!P2 STL.64 [R1+0x5d8], R8 ;  /* 0x0005d8080100a387 */ /* 0x0001e20000100a00 */
[----:B------:R-:W-:Y:S02]  /*4b50*/  @P2 LOP3.LUT R5, R5, 0x100, RZ, 0xfc, !PT ;  /* 0x0000010005052812 */ /* 0x000fe400078efcff */
[----:B-1----:R-:W-:-:S04]  /*4b60*/  @!P2 IADD3 R12, P1, PT, R57, R16, RZ ;  /* 0x00000010390ca210 */ /* 0x002fc80007f3e0ff */
[----:B------:R-:W-:Y:S02]  /*4b70*/  @!P2 IADD3.X R13, PT, PT, R56, R17, RZ, P1, !PT ;  /* 0x00000011380da210 */ /* 0x000fe40000ffe4ff */
[----:B------:R-:W-:Y:S02]  /*4b80*/  SHF.R.S32.HI R56, RZ, 0x1f, R58 ;  /* 0x0000001fff387819 */ /* 0x000fe4000001143a */
[----:B------:R-:W-:-:S04]  /*4b90*/  ISETP.GE.U32.AND P1, PT, R58, UR16, PT ;  /* 0x000000103a007c0c */ /* 0x000fc8000bf26070 */
        /* <DEDUP_REMOVED lines=13> */
[----:B------:R1:W-:Y:S01]  /*4c70*/  STL [R1+0xa84], R18 ;  /* 0x000a841201007387 */ /* 0x0003e20000100800 */
[----:B------:R-:W-:Y:S02]  /*4c80*/  IADD3 R58, PT, PT, R4, 0x198, RZ ;  /* 0x00000198043a7810 */ /* 0x000fe40007ffe0ff */
[----:B------:R-:W-:Y:S01]  /*4c90*/  @!P2 IADD3.X R9, PT, PT, R56, R55, RZ, P1, !PT ;  /* 0x000000373809a210 */ /* 0x000fe20000ffe4ff */
[----:B------:R0:W-:Y:S01]  /*4ca0*/  STL [R1+0xa80], R19 ;  /* 0x000a801301007387 */ /* 0x0001e20000100800 */
[----:B------:R-:W-:-:S03]  /*4cb0*/  LOP3.LUT R5, R5, 0xffffff7f, RZ, 0xc0, !PT ;  /* 0xffffff7f05057812 */ /* 0x000fc600078ec0ff */
[----:B------:R2:W-:Y:S01]  /*4cc0*/  @!P2 STL.64 [R1+0x5c0], R8 ;  /* 0x0005c0080100a387 */ /* 0x0005e20000100a00 */
[----:B------:R-:W-:Y:S02]  /*4cd0*/  @P2 LOP3.LUT R5, R5, 0x80, RZ, 0xfc, !PT ;  /* 0x0000008005052812 */ /* 0x000fe400078efcff */
[----:B-1----:R-:W-:-:S04]  /*4ce0*/  @!P2 IADD3 R18, P1, PT, R57, R16, RZ ;  /* 0x000000103912a210 */ /* 0x002fc80007f3e0ff */
[----:B0-----:R-:W-:Y:S02]  /*4cf0*/  @!P2 IADD3.X R19, PT, PT, R56, R17, RZ, P1, !PT ;  /* 0x000000113813a210 */ /* 0x001fe40000ffe4ff */
        /* <DEDUP_REMOVED lines=88> */
[----:B------:R-:W-:Y:S02]  /*5280*/  IADD3 R59, PT, PT, R4, 0x1b8, RZ ;  /* 0x000001b8043b7810 */ /* 0x000fe40007ffe0ff */
[----:B------:R-:W-:Y:S01]  /*5290*/  LOP3.LUT R5, R5, 0xfffffff7, RZ, 0xc0, !PT ;  /* 0xfffffff705057812 */ /* 0x000fe200078ec0ff */
[----:B------:R1:W-:Y:S01]  /*52a0*/  STL [R1+0xa1c], R33 ;  /* 0x000a1c2101007387 */ /* 0x0003e20000100800 */
[----:B------:R-:W-:-:S02]  /*52b0*/  SHF.R.S32.HI R56, RZ, 0x1f, R59 ;  /* 0x0000001fff387819 */ /* 0x000fc4000001143b */
[----:B------:R-:W-:Y:S02]  /*52c0*/  @P2 LOP3.LUT R5, R5, 0x8, RZ, 0xfc, !PT ;  /* 0x0000000805052812 */ /* 0x000fe400078efcff */
        /* <DEDUP_REMOVED lines=19> */
[----:B------:R0:W-:Y:S01]  /*5400*/  STL.64 [R1+0xa68], R50 ;  /* 0x000a683201007387 */ /* 0x0001e20000100a00 */
[----:B------:R-:W-:Y:S02]  /*5410*/  IADD3 R59, PT, PT, R4, 0x1c0, RZ ;  /* 0x000001c0043b7810 */ /* 0x000fe40007ffe0ff */
[----:B------:R-:W-:-:S02]  /*5420*/  LOP3.LUT R5, R5, 0xfffffffb, RZ, 0xc0, !PT ;  /* 0xfffffffb05057812 */ /* 0x000fc400078ec0ff */
        /* <DEDUP_REMOVED lines=21> */
[----:B------:R-:W-:Y:S02]  /*5580*/  IADD3 R59, PT, PT, R4, 0x1c8, RZ ;  /* 0x000001c8043b7810 */ /* 0x000fe40007ffe0ff */
[----:B------:R-:W-:Y:S01]  /*5590*/  LOP3.LUT R5, R5, 0xfffffffd, RZ, 0xc0, !PT ;  /* 0xfffffffd05057812 */ /* 0x000fe200078ec0ff */
[----:B------:R1:W-:Y:S01]  /*55a0*/  STL [R1+0xa40], R25 ;  /* 0x000a401901007387 */ /* 0x0003e20000100800 */
[----:B------:R-:W-:Y:S02]  /*55b0*/  SHF.R.S32.HI R56, RZ, 0x1f, R59 ;  /* 0x0000001fff387819 */ /* 0x000fe4000001143b */
[----:B------:R-:W-:-:S02]  /*55c0*/  @P2 LOP3.LUT R5, R5, 0x2, RZ, 0xfc, !PT ;  /* 0x0000000205052812 */ /* 0x000fc400078efcff */
        /* <DEDUP_REMOVED lines=35> */
[C---:B------:R-:W-:Y:S02]  /*5800*/  @!P1 SHF.L.U32 R55, R54.reuse, 0x2, RZ ;  /* 0x0000000236379819 */ /* 0x040fe400000006ff */
[----:B------:R-:W-:Y:S02]  /*5810*/  @!P1 SHF.L.U64.HI R54, R54, 0x2, R58 ;  /* 0x0000000236369819 */ /* 0x000fe4000001023a */
[----:B-1----:R-:W-:-:S04]  /*5820*/  @!P1 IADD3 R56, P2, PT, R55, R16, RZ ;  /* 0x0000001037389210 */ /* 0x002fc80007f5e0ff */
[----:B------:R-:W-:Y:S02]  /*5830*/  @!P1 IADD3.X R57, PT, PT, R54, R17, RZ, P2, !PT ;  /* 0x0000001136399210 */ /* 0x000fe400017fe4ff */
[----:B------:R-:W0:Y:S03]  /*5840*/  @!P1 LDC.64 R16, c[0x0][0x398] ;  /* 0x0000e600ff109b82 */ /* 0x000e260000000a00 */
[----:B------:R0:W-:Y:S01]  /*5850*/  @!P1 STL.64 [R1+0x4e8], R56 ;  /* 0x0004e83801009387 */ /* 0x0001e20000100a00 */
[----:B------:R-:W-:Y:S02]  /*5860*/  IADD3 R59, PT, PT, R4, 0x1d8, RZ ;  /* 0x000001d8043b7810 */ /* 0x000fe40007ffe0ff */
[----:B0-----:R-:W-:-:S04]  /*5870*/  @!P1 IADD3 R56, P2, PT, R55, R16, RZ ;  /* 0x0000001037389210 */ /* 0x001fc80007f5e0ff */
[----:B------:R-:W-:Y:S02]  /*5880*/  @!P1 IADD3.X R57, PT, PT, R54, R17, RZ, P2, !PT ;  /* 0x0000001136399210 */ /* 0x000fe400017fe4ff */
[----:B------:R-:W-:-:S03]  /*5890*/  ISETP.GE.U32.AND P2, PT, R59, UR16, PT ;  /* 0x000000103b007c0c */ /* 0x000fc6000bf46070 */
[----:B------:R0:W-:Y:S02]  /*58a0*/  @!P1 STL.64 [R1+0x4f0], R56 ;  /* 0x0004f03801009387 */ /* 0x0001e40000100a00 */
[----:B0-----:R-:W-:-:S04]  /*58b0*/  SHF.R.S32.HI R56, RZ, 0x1f, R59 ;  /* 0x0000001fff387819 */ /* 0x001fc8000001143b */
        /* <DEDUP_REMOVED lines=78> */
[----:B------:R-:W-:Y:S02]  /*5da0*/  MOV R56, R52 ;  /* 0x0000003400387202 */ /* 0x000fe40000000f00 */
[----:B0-----:R-:W-:-:S04]  /*5db0*/  @!P5 IADD3 R58, P6, PT, R55, R16, RZ ;  /* 0x00000010373ad210 */ /* 0x001fc80007fde0ff */
[----:B------:R-:W-:-:S05]  /*5dc0*/  @!P5 IADD3.X R59, PT, PT, R54, R17, RZ, P6, !PT ;  /* 0x00000011363bd210 */ /* 0x000fca00037fe4ff */
[----:B------:R0:W-:Y:S02]  /*5dd0*/  @!P5 STL.64 [R1+0x498], R58 ;  /* 0x0004983a0100d387 */ /* 0x0001e40000100a00 */
[----:B0-----:R-:W-:Y:S02]  /*5de0*/  MOV R58, R56 ;  /* 0x00000038003a7202 */ /* 0x001fe40000000f00 */
[----:B------:R-:W-:-:S04]  /*5df0*/  IADD3 R56, PT, PT, R4, 0x1f8, RZ ;  /* 0x000001f804387810 */ /* 0x000fc80007ffe0ff */
[----:B------:R-:W-:Y:S02]  /*5e00*/  SHF.R.S32.HI R54, RZ, 0x1f, R56 ;  /* 0x0000001fff367819 */ /* 0x000fe40000011438 */
[----:B------:R-:W-:-:S04]  /*5e10*/  ISETP.GE.U32.AND P6, PT, R56, UR16, PT ;  /* 0x0000001038007c0c */ /* 0x000fc8000bfc6070 */
[----:B------:R-:W-:-:S13]  /*5e20*/  ISETP.GE.AND.EX P6, PT, R54, UR17, PT, P6 ;  /* 0x0000001136007c0c */ /* 0x000fda000bfc6360 */
[----:B------:R-:W0:Y:S01]  /*5e30*/  @!P6 LDC.64 R16, c[0x0][0x3f8] ;  /* 0x0000fe00ff10eb82 */ /* 0x000e220000000a00 */
[----:B------:R-:W-:Y:S02]  /*5e40*/  @!P6 MOV R55, R41 ;  /* 0x000000290037e202 */ /* 0x000fe40000000f00 */
[----:B------:R-:W-:Y:S01]  /*5e50*/  MOV R57, R53 ;  /* 0x0000003500397202 */ /* 0x000fe20000000f00 */
[----:B------:R1:W-:Y:S03]  /*5e60*/  STL.64 [R1+0x968], R40 ;  /* 0x0009682801007387 */ /* 0x0003e60000100a00 */
[----:B------:R-:W-:Y:S01]  /*5e70*/  MOV R59, R57 ;  /* 0x00000039003b7202 */ /* 0x000fe20000000f00 */
[----:B------:R2:W-:Y:S01]  /*5e80*/  STL [R1+0x9d0], R5 ;  /* 0x0009d00501007387 */ /* 0x0005e20000100800 */
[----:B------:R-:W-:Y:S02]  /*5e90*/  MOV R57, R3 ;  /* 0x0000000300397202 */ /* 0x000fe40000000f00 */
[----:B------:R-:W-:Y:S01]  /*5ea0*/  MOV R4, R60 ;  /* 0x0000003c00047202 */ /* 0x000fe20000000f00 */
[----:B------:R-:W-:Y:S01]  /*5eb0*/  STL [R1+0x978], R6 ;  /* 0x0009780601007387 */ /* 0x000fe20000100800 */
[----:B0-----:R-:W-:Y:S01]  /*5ec0*/  @!P6 IMAD R54, R54, R16, RZ ;  /* 0x000000103636e224 */ /* 0x001fe200078e02ff */
[----:B------:R-:W-:-:S02]  /*5ed0*/  LOP3.LUT R0, R0, 0xfbffffff, RZ, 0xc0, !PT ;  /* 0xfbffffff00007812 */ /* 0x000fc400078ec0ff */
[----:B------:R-:W-:Y:S01]  /*5ee0*/  STL [R1+0x974], R7 ;  /* 0x0009740701007387 */ /* 0x000fe20000100800 */
[C---:B------:R-:W-:Y:S01]  /*5ef0*/  @!P6 IMAD R17, R56.reuse, R17, R54 ;  /* 0x000000113811e224 */ /* 0x040fe200078e0236 */
[----:B------:R-:W-:Y:S02]  /*5f00*/  @!P6 MOV R54, R6 ;  /* 0x000000060036e202 */ /* 0x000fe40000000f00 */
[----:B------:R-:W3:Y:S03]  /*5f10*/  LDL.LU.64 R52, [R1+0xab0] ;  /* 0x000ab00001347983 */ /* 0x000ee60000300a00 */
[----:B------:R-:W-:Y:S01]  /*5f20*/  @!P6 IMAD.WIDE.U32 R54, R56, R16, R54 ;  /* 0x000000103836e225 */ /* 0x000fe200078e0036 */
[----:B------:R-:W-:Y:S02]  /*5f30*/  MOV R56, R2 ;  /* 0x0000000200387202 */ /* 0x000fe40000000f00 */
[----:B------:R-:W4:Y:S01]  /*5f40*/  LDL.LU.64 R2, [R1+0xa98] ;  /* 0x000a980001027983 */ /* 0x000f220000300a00 */
[----:B-1----:R-:W-:-:S02]  /*5f50*/  MOV R40, R8 ;  /* 0x0000000800287202 */ /* 0x002fc40000000f00 */
[----:B------:R-:W-:Y:S02]  /*5f60*/  MOV R41, R9 ;  /* 0x0000000900297202 */ /* 0x000fe40000000f00 */
[----:B------:R-:W3:Y:S01]  /*5f70*/  LDL.LU.64 R8, [R1+0xaa0] ;  /* 0x000aa00001087983 */ /* 0x000ee20000300a00 */
[----:B--2---:R-:W-:Y:S02]  /*5f80*/  MOV R5, R61 ;  /* 0x0000003d00057202 */ /* 0x004fe40000000f00 */
        /* <DEDUP_REMOVED lines=21> */
[----:B----4-:R0:W4:Y:S02]  /*60e0*/  @!P0 LDG.E.64 R16, desc[UR10][R2.64] ;  /* 0x0000000a02108981 */ /* 0x010124000c1e1b00 */
[----:B0-----:R-:W-:-:S06]  /*60f0*/  CS2R R2, SRZ ;  /* 0x0000000000027805 */ /* 0x001fcc000001ff00 */
[----:B---3--:R0:W3:Y:S01]  /*6100*/  @!P0 LDG.E.64 R2, desc[UR10][R8.64] ;  /* 0x0000000a08028981 */ /* 0x0080e2000c1e1b00 */
[----:B------:R-:W-:-:S04]  /*6110*/  LOP3.LUT R0, R0, 0xf7ffffff, RZ, 0xc0, !PT ;  /* 0xf7ffffff00007812 */ /* 0x000fc800078ec0ff */
[----:B------:R-:W-:-:S04]  /*6120*/  @P2 LOP3.LUT R0, R0, 0x8000000, RZ, 0xfc, !PT ;  /* 0x0800000000002812 */ /* 0x000fc800078efcff */
[----:B------:R-:W-:Y:S02]  /*6130*/  LOP3.LUT P2, RZ, R0, 0x1000000, RZ, 0xc0, !PT ;  /* 0x0100000000ff7812 */ /* 0x000fe4000784c0ff */
[----:B0-----:R-:W-:Y:S02]  /*6140*/  CS2R R8, SRZ ;  /* 0x0000000000087805 */ /* 0x001fe4000001ff00 */
[----:B------:R-:W-:Y:S02]  /*6150*/  MOV R6, R14 ;  /* 0x0000000e00067202 */ /* 0x000fe40000000f00 */
[----:B------:R-:W-:Y:S02]  /*6160*/  MOV R7, R15 ;  /* 0x0000000f00077202 */ /* 0x000fe40000000f00 */
[----:B------:R-:W4:Y:S01]  /*6170*/  LDL.LU.64 R14, [R1+0xaa8] ;  /* 0x000aa800010e7983 */ /* 0x000f220000300a00 */
[----:B---3--:R-:W-:Y:S02]  /*6180*/  @!P0 MOV R9, R2 ;  /* 0x0000000200098202 */ /* 0x008fe40000000f00 */
[----:B------:R-:W-:-:S03]  /*6190*/  @!P0 MOV R8, R3 ;  /* 0x0000000300088202 */ /* 0x000fc60000000f00 */
[----:B------:R-:W-:Y:S04]  /*61a0*/  STL [R1+0x46c], R9 ;  /* 0x00046c0901007387 */ /* 0x000fe80000100800 */
[----:B------:R0:W-:Y:S02]  /*61b0*/  STL [R1+0x468], R8 ;  /* 0x0004680801007387 */ /* 0x0001e40000100800 */
[----:B0-----:R-:W-:-:S06]  /*61c0*/  CS2R R8, SRZ ;  /* 0x0000000000087805 */ /* 0x001fcc000001ff00 */
[----:B--2---:R0:W2:Y:S02]  /*61d0*/  @!P2 LDG.E.64 R8, desc[UR10][R10.64] ;  /* 0x0000000a0a08a981 */ /* 0x0040a4000c1e1b00 */
[----:B0-----:R-:W-:-:S06]  /*61e0*/  CS2R R10, SRZ ;  /* 0x00000000000a7805 */ /* 0x001fcc000001ff00 */
[----:B------:R0:W3:Y:S01]  /*61f0*/  @!P2 LDG.E.64 R10, desc[UR10][R12.64] ;  /* 0x0000000a0c0aa981 */ /* 0x0000e2000c1e1b00 */
[----:B------:R-:W-:Y:S02]  /*6200*/  LOP3.LUT P1, RZ, R0, 0x800000, RZ, 0xc0, !PT ;  /* 0x0080000000ff7812 */ /* 0x000fe4000782c0ff */
[----:B0-----:R-:W-:Y:S02]  /*6210*/  CS2R R12, SRZ ;  /* 0x00000000000c7805 */ /* 0x001fe4000001ff00 */
[----:B---3--:R-:W-:Y:S02]  /*6220*/  @!P2 MOV R13, R10 ;  /* 0x0000000a000da202 */ /* 0x008fe40000000f00 */
[----:B------:R-:W-:-:S03]  /*6230*/  @!P2 MOV R12, R11 ;  /* 0x0000000b000ca202 */ /* 0x000fc60000000f00 */
[----:B------:R-:W-:Y:S04]  /*6240*/  STL [R1+0x474], R13 ;  /* 0x0004740d01007387 */ /* 0x000fe80000100800 */
[----:B------:R0:W-:Y:S02]  /*6250*/  STL [R1+0x480], R12 ;  /* 0x0004800c01007387 */ /* 0x0001e40000100800 */
[----:B0-----:R-:W-:-:S06]  /*6260*/  CS2R R12, SRZ ;  /* 0x00000000000c7805 */ /* 0x001fcc000001ff00 */
[----:B----4-:R0:W3:Y:S02]  /*6270*/  @!P1 LDG.E.64 R12, desc[UR10][R14.64] ;  /* 0x0000000a0e0c9981 */ /* 0x0100e4000c1e1b00 */
        /* <DEDUP_REMOVED lines=206> */
[----:B----4-:R-:W3:Y:S04]  /*6f60*/  @!P0 LDG.E.64 R14, desc[UR10][R34.64] ;  /* 0x0000000a220e8981 */ /* 0x010ee8000c1e1b00 */
[----:B------:R0:W-:Y:S04]  /*6f70*/  STL.64 [R1+0x240], R16 ;  /* 0x0002401001007387 */ /* 0x0001e80000100a00 */
[----:B------:R1:W-:Y:S04]  /*6f80*/  STL [R1+0x4fc], R39 ;  /* 0x0004fc2701007387 */ /* 0x0003e80000100800 */
[----:B------:R4:W-:Y:S01]  /*6f90*/  STL.64 [R1+0x48], R2 ;  /* 0x0000480201007387 */ /* 0x0009e20000100a00 */
[----:B0-----:R-:W-:Y:S01]  /*6fa0*/  MOV R16, R36 ;  /* 0x0000002400107202 */ /* 0x001fe20000000f00 */
[----:B------:R-:W-:-:S02]  /*6fb0*/  HFMA2 R36, -RZ, RZ, 0, 0 ;  /* 0x00000000ff247431 */ /* 0x000fc400000001ff */
[----:B------:R0:W-:Y:S01]  /*6fc0*/  STL.64 [R1+0x50], R8 ;  /* 0x0000500801007387 */ /* 0x0001e20000100a00 */
[----:B-1----:R-:W-:Y:S01]  /*6fd0*/  HFMA2 R39, -RZ, RZ, 0, 0 ;  /* 0x00000000ff277431 */ /* 0x002fe200000001ff */
[----:B------:R-:W-:Y:S02]  /*6fe0*/  @!P2 MOV R39, R19 ;  /* 0x000000130027a202 */ /* 0x000fe40000000f00 */
[----:B------:R-:W-:Y:S01]  /*6ff0*/  MOV R17, R37 ;  /* 0x0000002500117202 */ /* 0x000fe20000000f00 */
[----:B------:R-:W-:Y:S04]  /*7000*/  STL.64 [R1+0x248], R18 ;  /* 0x0002481201007387 */ /* 0x000fe80000100a00 */
[----:B------:R1:W-:Y:S01]  /*7010*/  STL [R1+0x514], R39 ;  /* 0x0005142701007387 */ /* 0x0003e20000100800 */
[----:B----4-:R-:W-:-:S03]  /*7020*/  CS2R R2, SRZ ;  /* 0x0000000000027805 */ /* 0x010fc6000001ff00 */
[----:B0-----:R-:W4:Y:S04]  /*7030*/  LDL.LU.64 R8, [R1+0x410] ;  /* 0x0004100001087983 */ /* 0x001f280000300a00 */
[----:B------:R-:W-:Y:S01]  /*7040*/  STL.64 [R1+0x250], R10 ;  /* 0x0002500a01007387 */ /* 0x000fe20000100a00 */
[----:B-1----:R-:W-:Y:S01]  /*7050*/  HFMA2 R39, -RZ, RZ, 0, 0 ;  /* 0x00000000ff277431 */ /* 0x002fe200000001ff */
[----:B------:R-:W-:Y:S02]  /*7060*/  @!P1 MOV R39, R11 ;  /* 0x0000000b00279202 */ /* 0x000fe40000000f00 */
[----:B------:R-:W4:Y:S04]  /*7070*/  LDL.LU.64 R34, [R1+0x688] ;  /* 0x0006880001227983 */ /* 0x000f280000300a00 */
[----:B------:R0:W-:Y:S02]  /*7080*/  STL [R1+0x52c], R39 ;  /* 0x00052c2701007387 */ /* 0x0001e40000100800 */
[----:B0-----:R-:W-:Y:S01]  /*7090*/  HFMA2 R39, -RZ, RZ, 0, 0 ;  /* 0x00000000ff277431 */ /* 0x001fe200000001ff */
[----:B--2---:R-:W-:-:S05]  /*70a0*/  @!P0 MOV R36, R12 ;  /* 0x0000000c00248202 */ /* 0x004fca0000000f00 */
[----:B------:R0:W-:Y:S02]  /*70b0*/  STL [R1+0x738], R36 ;  /* 0x0007382401007387 */ /* 0x0001e40000100800 */
[----:B0-----:R-:W-:Y:S02]  /*70c0*/  CS2R R36, SRZ ;  /* 0x0000000000247805 */ /* 0x001fe4000001ff00 */
[----:B---3--:R-:W-:Y:S02]  /*70d0*/  @!P0 MOV R36, R14 ;  /* 0x0000000e00248202 */ /* 0x008fe40000000f00 */
[----:B------:R-:W-:-:S03]  /*70e0*/  @!P0 MOV R37, R15 ;  /* 0x0000000f00258202 */ /* 0x000fc60000000f00 */
[----:B------:R0:W-:Y:S01]  /*70f0*/  STL [R1+0x528], R36 ;  /* 0x0005282401007387 */ /* 0x0001e20000100800 */
[----:B------:R-:W-:-:S03]  /*7100*/  @!P0 MOV R39, R13 ;  /* 0x0000000d00278202 */ /* 0x000fc60000000f00 */
[----:B------:R1:W-:Y:S04]  /*7110*/  STL [R1+0x544], R37 ;  /* 0x0005442501007387 */ /* 0x0003e80000100800 */
[----:B0-----:R-:W2:Y:S04]  /*7120*/  LDL.LU R36, [R1+0xa14] ;  /* 0x000a140001247983 */ /* 0x001ea80000300800 */
[----:B-1----:R-:W2:Y:S04]  /*7130*/  LDL.LU R37, [R1+0xa10] ;  /* 0x000a100001257983 */ /* 0x002ea80000300800 */
[----:B------:R0:W-:Y:S04]  /*7140*/  STL [R1+0x74c], R39 ;  /* 0x00074c2701007387 */ /* 0x0001e80000100800 */
[----:B0-----:R-:W3:Y:S01]  /*7150*/  LDL.LU R39, [R1+0xa18] ;  /* 0x000a180001277983 */ /* 0x001ee20000300800 */
[----:B------:R-:W-:-:S13]  /*7160*/  LOP3.LUT P2, RZ, R0, 0x8000, RZ, 0xc0, !PT ;  /* 0x0000800000ff7812 */ /* 0x000fda000784c0ff */
[----:B--2---:R0:W2:Y:S02]  /*7170*/  @!P2 LDG.E.64 R2, desc[UR10][R36.64] ;  /* 0x0000000a2402a981 */ /* 0x0040a4000c1e1b00 */
[----:B0-----:R-:W-:Y:S02]  /*7180*/  MOV R36, R16 ;  /* 0x0000001000247202 */ /* 0x001fe40000000f00 */
[----:B------:R-:W-:Y:S02]  /*7190*/  MOV R37, R17 ;  /* 0x0000001100257202 */ /* 0x000fe40000000f00 */
[----:B------:R-:W-:-:S06]  /*71a0*/  CS2R R16, SRZ ;  /* 0x0000000000107805 */ /* 0x000fcc000001ff00 */
[----:B---3--:R-:W3:Y:S01]  /*71b0*/  @!P2 LDG.E.64 R16, desc[UR10][R38.64] ;  /* 0x0000000a2610a981 */ /* 0x008ee2000c1e1b00 */
[----:B------:R-:W-:Y:S02]  /*71c0*/  CS2R R18, SRZ ;  /* 0x0000000000127805 */ /* 0x000fe4000001ff00 */
[----:B------:R-:W-:Y:S02]  /*71d0*/  LOP3.LUT P1, RZ, R0, 0x4000, RZ, 0xc0, !PT ;  /* 0x0000400000ff7812 */ /* 0x000fe4000782c0ff */
[----:B---3--:R-:W-:Y:S02]  /*71e0*/  @!P2 MOV R19, R16 ;  /* 0x000000100013a202 */ /* 0x008fe40000000f00 */
[----:B------:R-:W-:-:S03]  /*71f0*/  @!P2 MOV R18, R17 ;  /* 0x000000110012a202 */ /* 0x000fc60000000f00 */
[----:B------:R-:W-:Y:S04]  /*7200*/  STL [R1+0x540], R19 ;  /* 0x0005401301007387 */ /* 0x000fe80000100800 */
[----:B------:R0:W-:Y:S02]  /*7210*/  STL [R1+0x55c], R18 ;  /* 0x00055c1201007387 */ /* 0x0001e40000100800 */
[----:B0-----:R-:W-:-:S06]  /*7220*/  CS2R R18, SRZ ;  /* 0x0000000000127805 */ /* 0x001fcc000001ff00 */
[----:B----4-:R-:W3:Y:S01]  /*7230*/  @!P1 LDG.E.64 R18, desc[UR10][R8.64] ;  /* 0x0000000a08129981 */ /* 0x010ee2000c1e1b00 */
[----:B------:R-:W-:Y:S02]  /*7240*/  CS2R R38, SRZ ;  /* 0x0000000000267805 */ /* 0x000fe4000001ff00 */
[----:B--2---:R-:W-:Y:S02]  /*7250*/  @!P2 MOV R39, R2 ;  /* 0x000000020027a202 */ /* 0x004fe40000000f00 */
[----:B------:R-:W-:Y:S01]  /*7260*/  @!P2 MOV R38, R3 ;  /* 0x000000030026a202 */ /* 0x000fe20000000f00 */
[----:B------:R-:W-:Y:S02]  /*7270*/  HFMA2 R10, -RZ, RZ, 0, 0 ;  /* 0x00000000ff0a7431 */ /* 0x000fe400000001ff */
[----:B------:R-:W-:Y:S04]  /*7280*/  STL [R1+0x75c], R39 ;  /* 0x00075c2701007387 */ /* 0x000fe80000100800 */
[----:B------:R0:W-:Y:S04]  /*7290*/  STL [R1+0x778], R38 ;  /* 0x0007782601007387 */ /* 0x0001e80000100800 */
[----:B0-----:R-:W2:Y:S01]  /*72a0*/  LDL.LU.64 R38, [R1+0x570] ;  /* 0x0005700001267983 */ /* 0x001ea20000300a00 */
[----:B---3--:R-:W-:-:S05]  /*72b0*/  @!P1 MOV R10, R19 ;  /* 0x00000013000a9202 */ /* 0x008fca0000000f00 */
[----:B------:R0:W-:Y:S04]  /*72c0*/  STL [R1+0x7a0], R10 ;  /* 0x0007a00a01007387 */ /* 0x0001e80000100800 */
[----:B0-----:R-:W3:Y:S01]  /*72d0*/  LDL.LU.64 R10, [R1+0x858] ;  /* 0x00085800010a7983 */ /* 0x001ee20000300a00 */
[----:B------:R-:W-:Y:S02]  /*72e0*/  LOP3.LUT P0, RZ, R0, 0x2000, RZ, 0xc0, !PT ;  /* 0x0000200000ff7812 */ /* 0x000fe4000780c0ff */
[----:B------:R-:W-:Y:S01]  /*72f0*/  CS2R R8, SRZ ;  /* 0x0000000000087805 */ /* 0x000fe2000001ff00 */
[----:B------:R0:W-:Y:S04]  /*7300*/  STL.64 [R1+0xa08], R14 ;  /* 0x000a080e01007387 */ /* 0x0001e80000100a00 */
[----:B------:R1:W-:Y:S04]  /*7310*/  STL.64 [R1+0x58], R12 ;  /* 0x0000580c01007387 */ /* 0x0003e80000100a00 */
[----:B--2---:R2:W4:Y:S04]  /*7320*/  @!P1 LDG.E.64 R8, desc[UR10][R38.64] ;  /* 0x0000000a26089981 */ /* 0x004528000c1e1b00 */
[----:B0-----:R-:W4:Y:S01]  /*7330*/  LDL.LU.64 R14, [R1+0x6a0] ;  /* 0x0006a000010e7983 */ /* 0x001f220000300a00 */
[----:B-1----:R-:W-:-:S02]  /*7340*/  MOV R12, R20 ;  /* 0x00000014000c7202 */ /* 0x002fc40000000f00 */
[----:B------:R-:W-:Y:S02]  /*7350*/  MOV R13, R21 ;  /* 0x00000015000d7202 */ /* 0x000fe40000000f00 */
[----:B------:R-:W-:-:S06]  /*7360*/  CS2R R20, SRZ ;  /* 0x0000000000147805 */ /* 0x000fcc000001ff00 */
[----:B---3--:R-:W3:Y:S04]  /*7370*/  @!P0 LDG.E.64 R20, desc[UR10][R10.64] ;  /* 0x0000000a0a148981 */ /* 0x008ee8000c1e1b00 */
[----:B------:R0:W-:Y:S01]  /*7380*/  STL [R1+0xa00], R2 ;  /* 0x000a000201007387 */ /* 0x0001e20000100800 */
[----:B--2---:R-:W-:Y:S01]  /*7390*/  MOV R38, R36 ;  /* 0x0000002400267202 */ /* 0x004fe20000000f00 */
[----:B0-----:R-:W-:Y:S01]  /*73a0*/  HFMA2 R2, -RZ, RZ, 0, 0 ;  /* 0x00000000ff027431 */ /* 0x001fe200000001ff */
[----:B------:R-:W-:Y:S02]  /*73b0*/  @!P1 MOV R2, R18 ;  /* 0x0000001200029202 */ /* 0x000fe40000000f00 */
[----:B----4-:R-:W-:Y:S02]  /*73c0*/  MOV R36, R14 ;  /* 0x0000000e00247202 */ /* 0x010fe40000000f00 */
[----:B------:R-:W-:Y:S01]  /*73d0*/  MOV R14, RZ ;  /* 0x000000ff000e7202 */ /* 0x000fe20000000f00 */
[----:B------:R0:W-:Y:S01]  /*73e0*/  STL [R1+0x77c], R2 ;  /* 0x00077c0201007387 */ /* 0x0001e20000100800 */
[----:B------:R-:W-:-:S02]  /*73f0*/  @!P1 MOV R14, R8 ;  /* 0x00000008000e9202 */ /* 0x000fc40000000f00 */
[----:B------:R-:W-:Y:S01]  /*7400*/  MOV R39, R37 ;  /* 0x0000002500277202 */ /* 0x000fe20000000f00 */
[----:B0-----:R-:W-:Y:S01]  /*7410*/  HFMA2 R2, -RZ, RZ, 0, 0 ;  /* 0x00000000ff027431 */ /* 0x001fe200000001ff */
[----:B------:R-:W-:Y:S01]  /*7420*/  @!P1 MOV R2, R9 ;  /* 0x0000000900029202 */ /* 0x000fe20000000f00 */
[----:B------:R0:W-:Y:S01]  /*7430*/  STL [R1+0x560], R14 ;  /* 0x0005600e01007387 */ /* 0x0001e20000100800 */
[----:B------:R-:W-:-:S03]  /*7440*/  MOV R37, R15 ;  /* 0x0000000f00257202 */ /* 0x000fc60000000f00 */
[----:B------:R1:W-:Y:S04]  /*7450*/  STL [R1+0x570], R2 ;  /* 0x0005700201007387 */ /* 0x0003e80000100800 */
[----:B0-----:R-:W2:Y:S01]  /*7460*/  LDL.LU.64 R14, [R1+0x7d0] ;  /* 0x0007d000010e7983 */ /* 0x001ea20000300a00 */
[----:B-1----:R-:W-:Y:S01]  /*7470*/  HFMA2 R2, -RZ, RZ, 0, 0 ;  /* 0x00000000ff027431 */ /* 0x002fe200000001ff */
[----:B---3--:R-:W-:-:S05]  /*7480*/  @!P0 MOV R2, R20 ;  /* 0x0000001400028202 */ /* 0x008fca0000000f00 */
[----:B------:R0:W-:Y:S02]  /*7490*/  STL [R1+0x7a4], R2 ;  /* 0x0007a40201007387 */ /* 0x0001e40000100800 */
[----:B0-----:R-:W-:Y:S01]  /*74a0*/  HFMA2 R2, -RZ, RZ, 0, 0 ;  /* 0x00000000ff027431 */ /* 0x001fe200000001ff */
[----:B------:R-:W-:-:S05]  /*74b0*/  @!P0 MOV R2, R21 ;  /* 0x0000001500028202 */ /* 0x000fca0000000f00 */
[----:B------:R0:W-:Y:S04]  /*74c0*/  STL [R1+0x7d0], R2 ;  /* 0x0007d00201007387 */ /* 0x0001e80000100800 */
[----:B0-----:R-:W3:Y:S01]  /*74d0*/  LDL.LU R2, [R1+0xa00] ;  /* 0x000a000001027983 */ /* 0x001ee20000300800 */
[----:B------:R-:W-:-:S06]  /*74e0*/  CS2R R10, SRZ ;  /* 0x00000000000a7805 */ /* 0x000fcc000001ff00 */
[----:B--2---:R0:W2:Y:S04]  /*74f0*/  @!P0 LDG.E.64 R10, desc[UR10][R14.64] ;  /* 0x0000000a0e0a8981 */ /* 0x0040a8000c1e1b00 */
[----:B------:R-:W4:Y:S04]  /*7500*/  LDL.LU.64 R14, [R1+0xa08] ;  /* 0x000a0800010e7983 */ /* 0x000f280000300a00 */
[----:B---3--:R1:W-:Y:S04]  /*7510*/  STL.64 [R1+0x60], R2 ;  /* 0x0000600201007387 */ /* 0x0083e80000100a00 */
[----:B-1----:R-:W3:Y:S01]  /*7520*/  LDL.LU.64 R2, [R1+0x7f8] ;  /* 0x0007f80001027983 */ /* 0x002ee20000300a00 */
[----:B------:R-:W-:-:S03]  /*7530*/  LOP3.LUT P2, RZ, R0, 0x1000, RZ, 0xc0, !PT ;  /* 0x0000100000ff7812 */ /* 0x000fc6000784c0ff */
[----:B----4-:R0:W-:Y:S02]  /*7540*/  STL.64 [R1+0x258], R14 ;  /* 0x0002580e01007387 */ /* 0x0101e40000100a00 */
[----:B0-----:R-:W-:Y:S01]  /*7550*/  MOV R15, RZ ;  /* 0x000000ff000f7202 */ /* 0x001fe20000000f00 */
[----:B------:R-:W-:Y:S01]  /*7560*/  HFMA2 R14, -RZ, RZ, 0, 0 ;  /* 0x00000000ff0e7431 */ /* 0x000fe200000001ff */
[----:B--2---:R-:W-:Y:S02]  /*7570*/  @!P0 MOV R15, R10 ;  /* 0x0000000a000f8202 */ /* 0x004fe40000000f00 */
[----:B------:R-:W-:-:S03]  /*7580*/  @!P0 MOV R14, R11 ;  /* 0x0000000b000e8202 */ /* 0x000fc60000000f00 */
[----:B------:R-:W-:Y:S04]  /*7590*/  STL [R1+0x574], R15 ;  /* 0x0005740f01007387 */ /* 0x000fe80000100800 */
[----:B------:R0:W-:Y:S04]  /*75a0*/  STL [R1+0x58c], R14 ;  /* 0x00058c0e01007387 */ /* 0x0001e80000100800 */
[----:B------:R1:W-:Y:S01]  /*75b0*/  STL.64 [R1+0x9f8], R10 ;  /* 0x0009f80a01007387 */ /* 0x0003e20000100a00 */
[----:B0-----:R-:W-:-:S03]  /*75c0*/  CS2R R14, SRZ ;  /* 0x00000000000e7805 */ /* 0x001fc6000001ff00 */
[----:B-1----:R-:W2:Y:S04]  /*75d0*/  LDL.LU.64 R10, [R1+0x5a0] ;  /* 0x0005a000010a7983 */ /* 0x002ea80000300a00 */
[----:B---3--:R0:W3:Y:S02]  /*75e0*/  @!P2 LDG.E.64 R14, desc[UR10][R2.64] ;  /* 0x0000000a020ea981 */ /* 0x0080e4000c1e1b00 */
[----:B0-----:R-:W-:Y:S02]  /*75f0*/  CS2R R2, SRZ ;  /* 0x0000000000027805 */ /* 0x001fe4000001ff00 */
[----:B------:R0:W-:Y:S04]  /*7600*/  STL.64 [R1+0x68], R18 ;  /* 0x0000681201007387 */ /* 0x0001e80000100a00 */
[----:B0-----:R-:W4:Y:S04]  /*7610*/  LDL.LU.64 R18, [R1+0x828] ;  /* 0x0008280001127983 */ /* 0x001f280000300a00 */
[----:B--2---:R0:W2:Y:S02]  /*7620*/  @!P2 LDG.E.64 R2, desc[UR10][R10.64] ;  /* 0x0000000a0a02a981 */ /* 0x0040a4000c1e1b00 */
[----:B0-----:R-:W-:Y:S01]  /*7630*/  HFMA2 R10, -RZ, RZ, 0, 0 ;  /* 0x00000000ff0a7431 */ /* 0x001fe200000001ff */
[----:B------:R-:W-:-:S02]  /*7640*/  MOV R11, R13 ;  /* 0x0000000d000b7202 */ /* 0x000fc40000000f00 */
[----:B---3--:R-:W-:-:S05]  /*7650*/  @!P2 MOV R10, R14 ;  /* 0x0000000e000aa202 */ /* 0x008fca0000000f00 */
[----:B------:R0:W-:Y:S02]  /*7660*/  STL [R1+0x7d4], R10 ;  /* 0x0007d40a01007387 */ /* 0x0001e40000100800 */
[----:B0-----:R-:W-:Y:S01]  /*7670*/  MOV R10, R12 ;  /* 0x0000000c000a7202 */ /* 0x001fe20000000f00 */
[----:B------:R-:W-:Y:S01]  /*7680*/  HFMA2 R12, -RZ, RZ, 0, 0 ;  /* 0x00000000ff0c7431 */ /* 0x000fe200000001ff */
[----:B------:R-:W-:-:S05]  /*7690*/  @!P2 MOV R12, R15 ;  /* 0x0000000f000ca202 */ /* 0x000fca0000000f00 */
[----:B------:R0:W-:Y:S04]  /*76a0*/  STL [R1+0x7f8], R12 ;  /* 0x0007f80c01007387 */ /* 0x0001e80000100800 */
[----:B0-----:R-:W3:Y:S01]  /*76b0*/  LDL.LU.64 R12, [R1+0x850] ;  /* 0x00085000010c7983 */ /* 0x001ee20000300a00 */
[----:B------:R-:W-:-:S03]  /*76c0*/  LOP3.LUT P1, RZ, R0, 0x800, RZ, 0xc0, !PT ;  /* 0x0000080000ff7812 */ /* 0x000fc6000782c0ff */
[----:B------:R0:W-:Y:S02]  /*76d0*/  STL.64 [R1+0x260], R16 ;  /* 0x0002601001007387 */ /* 0x0001e40000100a00 */
[----:B0-----:R-:W-:Y:S02]  /*76e0*/  CS2R R16, SRZ ;  /* 0x0000000000107805 */ /* 0x001fe4000001ff00 */
[----:B--2---:R-:W-:Y:S02]  /*76f0*/  @!P2 MOV R17, R2 ;  /* 0x000000020011a202 */ /* 0x004fe40000000f00 */
[----:B------:R-:W-:-:S03]  /*7700*/  @!P2 MOV R16, R3 ;  /* 0x000000030010a202 */ /* 0x000fc60000000f00 */
[----:B------:R-:W-:Y:S04]  /*7710*/  STL [R1+0x5a0], R17 ;  /* 0x0005a01101007387 */ /* 0x000fe80000100800 */
[----:B------:R0:W-:Y:S02]  /*7720*/  STL [R1+0x5a4], R16 ;  /* 0x0005a41001007387 */ /* 0x0001e40000100800 */
[----:B0-----:R-:W-:-:S06]  /*7730*/  CS2R R16, SRZ ;  /* 0x0000000000107805 */ /* 0x001fcc000001ff00 */
[----:B---3--:R0:W2:Y:S02]  /*7740*/  @!P1 LDG.E.64 R16, desc[UR10][R12.64] ;  /* 0x0000000a0c109981 */ /* 0x0080a4000c1e1b00 */
[----:B0-----:R-:W-:-:S06]  /*7750*/  CS2R R12, SRZ ;  /* 0x00000000000c7805 */ /* 0x001fcc000001ff00 */
[----:B----4-:R0:W3:Y:S04]  /*7760*/  @!P1 LDG.E.64 R12, desc[UR10][R18.64] ;  /* 0x0000000a120c9981 */ /* 0x0100e8000c1e1b00 */
[----:B------:R1:W-:Y:S01]  /*7770*/  STL.64 [R1+0x268], R8 ;  /* 0x0002680801007387 */ /* 0x0003e20000100a00 */
[----:B0-----:R-:W-:Y:S01]  /*7780*/  MOV R18, R10 ;  /* 0x0000000a00127202 */ /* 0x001fe20000000f00 */
[----:B-1----:R-:W-:Y:S01]  /*7790*/  HFMA2 R8, -RZ, RZ, 0, 0 ;  /* 0x00000000ff087431 */ /* 0x002fe200000001ff */
[----:B------:R-:W-:Y:S01]  /*77a0*/  MOV R19, R11 ;  /* 0x0000000b00137202 */ /* 0x000fe20000000f00 */
[----:B------:R-:W-:Y:S01]  /*77b0*/  HFMA2 R10, -RZ, RZ, 0, 0 ;  /* 0x00000000ff0a7431 */ /* 0x000fe200000001ff */
[----:B------:R-:W-:Y:S02]  /*77c0*/  MOV R11, RZ ;  /* 0x000000ff000b7202 */ /* 0x000fe40000000f00 */
[----:B--2---:R-:W-:-:S05]  /*77d0*/  @!P1 MOV R8, R17 ;  /* 0x0000001100089202 */ /* 0x004fca0000000f00 */
[----:B------:R0:W-:Y:S04]  /*77e0*/  STL [R1+0x828], R8 ;  /* 0x0008280801007387 */ /* 0x0001e80000100800 */
[----:B0-----:R-:W2:Y:S01]  /*77f0*/  LDL.LU.64 R8, [R1+0x848] ;  /* 0x0008480001087983 */ /* 0x001ea20000300a00 */
[----:B---3--:R-:W-:Y:S02]  /*7800*/  @!P1 MOV R11, R12 ;  /* 0x0000000c000b9202 */ /* 0x008fe40000000f00 */
[----:B------:R-:W-:-:S03]  /*7810*/  @!P1 MOV R10, R13 ;  /* 0x0000000d000a9202 */ /* 0x000fc60000000f00 */
[----:B------:R-:W-:Y:S04]  /*7820*/  STL [R1+0x5bc], R11 ;  /* 0x0005bc0b01007387 */ /* 0x000fe80000100800 */
[----:B------:R0:W-:Y:S04]  /*7830*/  STL [R1+0x5d0], R10 ;  /* 0x0005d00a01007387 */ /* 0x0001e80000100800 */
[----:B0-----:R-:W3:Y:S01]  /*7840*/  LDL.LU.64 R10, [R1+0x5e0] ;  /* 0x0005e000010a7983 */ /* 0x001ee20000300a00 */
[----:B------:R-:W-:-:S03]  /*7850*/  LOP3.LUT P0, RZ, R0, 0x400, RZ, 0xc0, !PT ;  /* 0x0000040000ff7812 */ /* 0x000fc6000780c0ff */
[----:B------:R0:W-:Y:S02]  /*7860*/  STL.64 [R1+0x70], R20 ;  /* 0x0000701401007387 */ /* 0x0001e40000100a00 */
[----:B0-----:R-:W-:Y:S02]  /*7870*/  MOV R20, R18 ;  /* 0x0000001200147202 */ /* 0x001fe40000000f00 */
[----:B------:R-:W-:Y:S02]  /*7880*/  MOV R21, R19 ;  /* 0x0000001300157202 */ /* 0x000fe40000000f00 */
[----:B------:R-:W-:-:S06]  /*7890*/  CS2R R18, SRZ ;  /* 0x0000000000127805 */ /* 0x000fcc000001ff00 */
[----:B--2---:R0:W2:Y:S02]  /*78a0*/  @!P0 LDG.E.64 R18, desc[UR10][R8.64] ;  /* 0x0000000a08128981 */ /* 0x0040a4000c1e1b00 */
[----:B0-----:R-:W-:-:S06]  /*78b0*/  CS2R R8, SRZ ;  /* 0x0000000000087805 */ /* 0x001fcc000001ff00 */
[----:B---3--:R-:W3:Y:S04]  /*78c0*/  @!P0 LDG.E.64 R8, desc[UR10][R10.64] ;  /* 0x0000000a0a088981 */ /* 0x008ee8000c1e1b00 */
[----:B------:R-:W4:Y:S04]  /*78d0*/  LDL.LU.64 R10, [R1+0x9f8] ;  /* 0x0009f800010a7983 */ /* 0x000f280000300a00 */
[----:B------:R0:W-:Y:S02]  /*78e0*/  STL [R1+0x9f0], R14 ;  /* 0x0009f00e01007387 */ /* 0x0001e40000100800 */
[----:B0-----:R-:W-:Y:S01]  /*78f0*/  HFMA2 R14, -RZ, RZ, 0, 0 ;  /* 0x00000000ff0e7431 */ /* 0x001fe200000001ff */
[----:B------:R-:W-:-:S05]  /*7900*/  @!P1 MOV R14, R16 ;  /* 0x00000010000e9202 */ /* 0x000fca0000000f00 */
[----:B------:R0:W-:Y:S02]  /*7910*/  STL [R1+0x7fc], R14 ;  /* 0x0007fc0e01007387 */ /* 0x0001e40000100800 */
[----:B0-----:R-:W-:Y:S01]  /*7920*/  HFMA2 R14, -RZ, RZ, 0, 0 ;  /* 0x00000000ff0e7431 */ /* 0x001fe200000001ff */
[----:B--2---:R-:W-:-:S05]  /*7930*/  @!P0 MOV R14, R18 ;  /* 0x00000012000e8202 */ /* 0x004fca0000000f00 */
[----:B------:R0:W-:Y:S02]  /*7940*/  STL [R1+0x82c], R14 ;  /* 0x00082c0e01007387 */ /* 0x0001e40000100800 */
[----:B0-----:R-:W-:Y:S01]  /*7950*/  HFMA2 R14, -RZ, RZ, 0, 0 ;  /* 0x00000000ff0e7431 */ /* 0x001fe200000001ff */
[----:B---3--:R-:W-:-:S05]  /*7960*/  @!P0 MOV R14, R9 ;  /* 0x00000009000e8202 */ /* 0x008fca0000000f00 */
[----:B------:R0:W-:Y:S04]  /*7970*/  STL [R1+0x5e4], R14 ;  /* 0x0005e40e01007387 */ /* 0x0001e80000100800 */
[----:B----4-:R1:W-:Y:S04]  /*7980*/  STL.64 [R1+0x270], R10 ;  /* 0x0002700a01007387 */ /* 0x0103e80000100a00 */
[----:B0-----:R-:W2:Y:S01]  /*7990*/  LDL.LU R14, [R1+0x9f0] ;  /* 0x0009f000010e7983 */ /* 0x001ea20000300800 */
[----:B-1----:R-:W-:Y:S01]  /*79a0*/  HFMA2 R11, -RZ, RZ, 0, 0 ;  /* 0x00000000ff0b7431 */ /* 0x002fe200000001ff */
[----:B------:R-:W-:-:S02]  /*79b0*/  MOV R10, RZ ;  /* 0x000000ff000a7202 */ /* 0x000fc40000000f00 */
[----:B------:R-:W-:Y:S02]  /*79c0*/  @!P0 MOV R11, R19 ;  /* 0x00000013000b8202 */ /* 0x000fe40000000f00 */
[----:B------:R-:W-:-:S03]  /*79d0*/  @!P0 MOV R10, R8 ;  /* 0x00000008000a8202 */ /* 0x000fc60000000f00 */
[----:B------:R-:W-:Y:S04]  /*79e0*/  STL [R1+0x848], R11 ;  /* 0x0008480b01007387 */ /* 0x000fe80000100800 */
[----:B------:R0:W-:Y:S04]  /*79f0*/  STL [R1+0x5e0], R10 ;  /* 0x0005e00a01007387 */ /* 0x0001e80000100800 */
[----:B------:R1:W-:Y:S04]  /*7a00*/  STL.64 [R1+0x9e8], R8 ;  /* 0x0009e80801007387 */ /* 0x0003e80000100a00 */
[----:B0-----:R-:W3:Y:S04]  /*7a10*/  LDL.LU.64 R10, [R1+0x840] ;  /* 0x00084000010a7983 */ /* 0x001ee80000300a00 */
[----:B-1----:R-:W4:Y:S01]  /*7a20*/  LDL.LU.64 R8, [R1+0x838] ;  /* 0x0008380001087983 */ /* 0x002f220000300a00 */
        /* <DEDUP_REMOVED lines=45> */
[----:B---3--:R-:W3:Y:S04]  /*7d00*/  @!P0 LDG.E.64 R12, desc[UR10][R8.64] ;  /* 0x0000000a080c8981 */ /* 0x008ee8000c1e1b00 */
[----:B------:R-:W4:Y:S04]  /*7d10*/  LDL.LU.64 R8, [R1+0x9e8] ;  /* 0x0009e80001087983 */ /* 0x000f280000300a00 */
[----:B------:R0:W-:Y:S02]  /*7d20*/  STL [R1+0x9e0], R14 ;  /* 0x0009e00e01007387 */ /* 0x0001e40000100800 */
[----:B0-----:R-:W-:Y:S01]  /*7d30*/  HFMA2 R14, -RZ, RZ, 0, 0 ;  /* 0x00000000ff0e7431 */ /* 0x001fe200000001ff */
[----:B--2---:R-:W-:-:S05]  /*7d40*/  @!P0 MOV R14, R18 ;  /* 0x00000012000e8202 */ /* 0x004fca0000000f00 */
[----:B------:R0:W-:Y:S02]  /*7d50*/  STL [R1+0x818], R14 ;  /* 0x0008180e01007387 */ /* 0x0001e40000100800 */
[----:B0-----:R-:W-:Y:S01]  /*7d60*/  HFMA2 R14, -RZ, RZ, 0, 0 ;  /* 0x00000000ff0e7431 */ /* 0x001fe200000001ff */
[----:B---3--:R-:W-:Y:S01]  /*7d70*/  @!P0 MOV R14, R13 ;  /* 0x0000000d000e8202 */ /* 0x008fe20000000f00 */
[----:B----4-:R0:W-:Y:S02]  /*7d80*/  STL.64 [R1+0x288], R8 ;  /* 0x0002880801007387 */ /* 0x0101e40000100a00 */
[----:B0-----:R-:W-:Y:S02]  /*7d90*/  MOV R8, RZ ;  /* 0x000000ff00087202 */ /* 0x001fe40000000f00 */
[----:B------:R-:W-:Y:S01]  /*7da0*/  @!P0 MOV R8, R12 ;  /* 0x0000000c00088202 */ /* 0x000fe20000000f00 */
[----:B------:R-:W-:Y:S01]  /*7db0*/  HFMA2 R9, -RZ, RZ, 0, 0 ;  /* 0x00000000ff097431 */ /* 0x000fe200000001ff */
[----:B------:R-:W-:-:S03]  /*7dc0*/  @!P0 MOV R9, R19 ;  /* 0x0000001300098202 */ /* 0x000fc60000000f00 */
[----:B------:R-:W-:Y:S04]  /*7dd0*/  STL [R1+0x650], R8 ;  /* 0x0006500801007387 */ /* 0x000fe80000100800 */
[----:B------:R0:W-:Y:S04]  /*7de0*/  STL [R1+0x654], R14 ;  /* 0x0006540e01007387 */ /* 0x0001e80000100800 */
[----:B------:R1:W-:Y:S04]  /*7df0*/  STL [R1+0x81c], R9 ;  /* 0x00081c0901007387 */ /* 0x0003e80000100800 */
[----:B0-----:R-:W2:Y:S04]  /*7e00*/  LDL.LU R14, [R1+0x9e0] ;  /* 0x0009e000010e7983 */ /* 0x001ea80000300800 */
[----:B-1----:R-:W3:Y:S01]  /*7e10*/  LDL.LU.64 R8, [R1+0x810] ;  /* 0x0008100001087983 */ /* 0x002ee20000300a00 */
[----:B------:R-:W-:-:S03]  /*7e20*/  LOP3.LUT P2, RZ, R0, 0x40, RZ, 0xc0, !PT ;  /* 0x0000004000ff7812 */ /* 0x000fc6000784c0ff */
[----:B------:R0:W-:Y:S04]  /*7e30*/  STL.64 [R1+0x9d8], R12 ;  /* 0x0009d80c01007387 */ /* 0x0001e80000100a00 */
[----:B0-----:R-:W4:Y:S04]  /*7e40*/  LDL.LU.64 R12, [R1+0x808] ;  /* 0x00080800010c7983 */ /* 0x001f280000300a00 */
[----:B--2---:R0:W-:Y:S02]  /*7e50*/  STL.64 [R1+0x90], R14 ;  /* 0x0000900e01007387 */ /* 0x0041e40000100a00 */
[----:B0-----:R-:W-:-:S06]  /*7e60*/  CS2R R14, SRZ ;  /* 0x00000000000e7805 */ /* 0x001fcc000001ff00 */
[----:B---3--:R0:W2:Y:S04]  /*7e70*/  @!P2 LDG.E.64 R14, desc[UR10][R8.64] ;  /* 0x0000000a080ea981 */ /* 0x0080a8000c1e1b00 */
[----:B------:R1:W-:Y:S01]  /*7e80*/  STL.64 [R1+0x290], R10 ;  /* 0x0002900a01007387 */ /* 0x0003e20000100a00 */
[----:B0-----:R-:W-:-:S06]  /*7e90*/  CS2R R8, SRZ ;  /* 0x0000000000087805 */ /* 0x001fcc000001ff00 */
[----:B----4-:R0:W3:Y:S01]  /*7ea0*/  @!P2 LDG.E.64 R8, desc[UR10][R12.64] ;  /* 0x0000000a0c08a981 */ /* 0x0100e2000c1e1b00 */
[----:B-1----:R-:W-:Y:S01]  /*7eb0*/  HFMA2 R10, -RZ, RZ, 0, 0 ;  /* 0x00000000ff0a7431 */ /* 0x002fe200000001ff */
[----:B--2---:R-:W-:-:S05]  /*7ec0*/  @!P2 MOV R10, R15 ;  /* 0x0000000f000aa202 */ /* 0x004fca0000000f00 */
[----:B------:R1:W-:Y:S04]  /*7ed0*/  STL [R1+0x80c], R10 ;  /* 0x00080c0a01007387 */ /* 0x0003e80000100800 */
[----:B-1----:R-:W2:Y:S01]  /*7ee0*/  LDL.LU.64 R10, [R1+0x800] ;  /* 0x00080000010a7983 */ /* 0x002ea20000300a00 */
[----:B0-----:R-:W-:Y:S02]  /*7ef0*/  CS2R R12, SRZ ;  /* 0x00000000000c7805 */ /* 0x001fe4000001ff00 */
[----:B------:R-:W-:Y:S02]  /*7f00*/  LOP3.LUT P1, RZ, R0, 0x20, RZ, 0xc0, !PT ;  /* 0x0000002000ff7812 */ /* 0x000fe4000782c0ff */
[----:B------:R-:W-:Y:S01]  /*7f10*/  @!P2 MOV R12, R14 ;  /* 0x0000000e000ca202 */ /* 0x000fe20000000f00 */
[----:B------:R0:W-:Y:S01]  /*7f20*/  STL.64 [R1+0x98], R16 ;  /* 0x0000981001007387 */ /* 0x0001e20000100a00 */
[----:B---3--:R-:W-:-:S03]  /*7f30*/  @!P2 MOV R13, R8 ;  /* 0x00000008000da202 */ /* 0x008fc60000000f00 */
[----:B------:R1:W-:Y:S04]  /*7f40*/  STL [R1+0x808], R12 ;  /* 0x0008080c01007387 */ /* 0x0003e80000100800 */
[----:B------:R-:W-:Y:S01]  /*7f50*/  STL [R1+0x674], R13 ;  /* 0x0006740d01007387 */ /* 0x000fe20000100800 */
[----:B0-----:R-:W-:Y:S02]  /*7f60*/  CS2R R16, SRZ ;  /* 0x0000000000107805 */ /* 0x001fe4000001ff00 */
[----:B-1----:R-:W-:Y:S02]  /*7f70*/  MOV R12, RZ ;  /* 0x000000ff000c7202 */ /* 0x002fe40000000f00 */
[----:B------:R-:W-:-:S05]  /*7f80*/  @!P2 MOV R12, R9 ;  /* 0x00000009000ca202 */ /* 0x000fca0000000f00 */
[----:B------:R0:W-:Y:S04]  /*7f90*/  STL [R1+0x684], R12 ;  /* 0x0006840c01007387 */ /* 0x0001e80000100800 */
[----:B0-----:R-:W3:Y:S04]  /*7fa0*/  LDL.LU.64 R12, [R1+0x698] ;  /* 0x00069800010c7983 */ /* 0x001ee80000300a00 */
[----:B--2---:R0:W2:Y:S04]  /*7fb0*/  @!P1 LDG.E.64 R16, desc[UR10][R10.64] ;  /* 0x0000000a0a109981 */ /* 0x0040a8000c1e1b00 */
[----:B------:R1:W-:Y:S01]  /*7fc0*/  STL.64 [R1+0x298], R2 ;  /* 0x0002980201007387 */ /* 0x0003e20000100a00 */
[----:B0-----:R-:W-:Y:S01]  /*7fd0*/  CS2R R10, SRZ ;  /* 0x00000000000a7805 */ /* 0x001fe2000001ff00 */
[----:B-1----:R-:W-:-:S05]  /*7fe0*/  HFMA2 R2, -RZ, RZ, 0, 0 ;  /* 0x00000000ff027431 */ /* 0x002fca00000001ff */
[----:B---3--:R0:W3:Y:S01]  /*7ff0*/  @!P1 LDG.E.64 R10, desc[UR10][R12.64] ;  /* 0x0000000a0c0a9981 */ /* 0x0080e2000c1e1b00 */
[----:B--2---:R-:W-:-:S05]  /*8000*/  @!P1 MOV R2, R17 ;  /* 0x0000001100029202 */ /* 0x004fca0000000f00 */
[----:B------:R1:W-:Y:S04]  /*8010*/  STL [R1+0x804], R2 ;  /* 0x0008040201007387 */ /* 0x0003e80000100800 */
[----:B-1----:R-:W2:Y:S01]  /*8020*/  LDL.LU.64 R2, [R1+0x7f0] ;  /* 0x0007f00001027983 */ /* 0x002ea20000300a00 */
[----:B0-----:R-:W-:Y:S02]  /*8030*/  CS2R R12, SRZ ;  /* 0x00000000000c7805 */ /* 0x001fe4000001ff00 */
[----:B------:R-:W-:Y:S02]  /*8040*/  LOP3.LUT P0, RZ, R0, 0x10, RZ, 0xc0, !PT ;  /* 0x0000001000ff7812 */ /* 0x000fe4000780c0ff */
[----:B------:R-:W-:Y:S01]  /*8050*/  @!P1 MOV R12, R16 ;  /* 0x00000010000c9202 */ /* 0x000fe20000000f00 */
[----:B------:R0:W-:Y:S04]  /*8060*/  STL.64 [R1+0xa0], R18 ;  /* 0x0000a01201007387 */ /* 0x0001e80000100a00 */
[----:B------:R1:W-:Y:S01]  /*8070*/  STL [R1+0x800], R12 ;  /* 0x0008000c01007387 */ /* 0x0003e20000100800 */
[----:B0-----:R-:W-:-:S02]  /*8080*/  CS2R R18, SRZ ;  /* 0x0000000000127805 */ /* 0x001fc4000001ff00 */
[----:B-1----:R-:W-:Y:S02]  /*8090*/  MOV R12, RZ ;  /* 0x000000ff000c7202 */ /* 0x002fe40000000f00 */
[----:B---3--:R-:W-:Y:S02]  /*80a0*/  @!P1 MOV R13, R10 ;  /* 0x0000000a000d9202 */ /* 0x008fe40000000f00 */
[----:B------:R-:W-:-:S03]  /*80b0*/  @!P1 MOV R12, R11 ;  /* 0x0000000b000c9202 */ /* 0x000fc60000000f00 */
[----:B------:R-:W-:Y:S04]  /*80c0*/  STL [R1+0x698], R13 ;  /* 0x0006980d01007387 */ /* 0x000fe80000100800 */
[----:B------:R0:W-:Y:S04]  /*80d0*/  STL [R1+0x69c], R12 ;  /* 0x00069c0c01007387 */ /* 0x0001e80000100800 */
[----:B0-----:R-:W3:Y:S04]  /*80e0*/  LDL.LU.64 R12, [R1+0x6c0] ;  /* 0x0006c000010c7983 */ /* 0x001ee80000300a00 */
[----:B--2---:R0:W2:Y:S04]  /*80f0*/  @!P0 LDG.E.64 R18, desc[UR10][R2.64] ;  /* 0x0000000a02128981 */ /* 0x0040a8000c1e1b00 */
[----:B------:R1:W-:Y:S01]  /*8100*/  STL [R1+0x9d4], R14 ;  /* 0x0009d40e01007387 */ /* 0x0003e20000100800 */
[----:B0-----:R-:W-:Y:S01]  /*8110*/  CS2R R2, SRZ ;  /* 0x0000000000027805 */ /* 0x001fe2000001ff00 */
[----:B-1----:R-:W-:-:S05]  /*8120*/  HFMA2 R14, -RZ, RZ, 0, 0 ;  /* 0x00000000ff0e7431 */ /* 0x002fca00000001ff */
[----:B---3--:R0:W3:Y:S04]  /*8130*/  @!P0 LDG.E.64 R2, desc[UR10][R12.64] ;  /* 0x0000000a0c028981 */ /* 0x0080e8000c1e1b00 */
[----:B------:R-:W4:Y:S01]  /*8140*/  LDL.LU.64 R12, [R1+0x9d8] ;  /* 0x0009d800010c7983 */ /* 0x000f220000300a00 */
[----:B--2---:R-:W-:-:S05]  /*8150*/  @!P0 MOV R14, R18 ;  /* 0x00000012000e8202 */ /* 0x004fca0000000f00 */
[----:B------:R1:W-:Y:S02]  /*8160*/  STL [R1+0x7f0], R14 ;  /* 0x0007f00e01007387 */ /* 0x0003e40000100800 */
[----:B-1----:R-:W-:Y:S01]  /*8170*/  HFMA2 R14, -RZ, RZ, 0, 0 ;  /* 0x00000000ff0e7431 */ /* 0x002fe200000001ff */
[----:B------:R-:W-:-:S05]  /*8180*/  @!P0 MOV R14, R19 ;  /* 0x00000013000e8202 */ /* 0x000fca0000000f00 */
[----:B------:R1:W-:Y:S04]  /*8190*/  STL [R1+0x7f4], R14 ;  /* 0x0007f40e01007387 */ /* 0x0003e80000100800 */
[----:B-1----:R-:W2:Y:S01]  /*81a0*/  LDL.LU R14, [R1+0x9d4] ;  /* 0x0009d400010e7983 */ /* 0x002ea20000300800 */
[----:B------:R-:W-:-:S03]  /*81b0*/  LOP3.LUT P2, RZ, R0, 0x8, RZ, 0xc0, !PT ;  /* 0x0000000800ff7812 */ /* 0x000fc6000784c0ff */
[----:B----4-:R0:W-:Y:S02]  /*81c0*/  STL.64 [R1+0x2a0], R12 ;  /* 0x0002a00c01007387 */ /* 0x0101e40000100a00 */
[----:B0-----:R-:W-:Y:S02]  /*81d0*/  MOV R12, R20 ;  /* 0x00000014000c7202 */ /* 0x001fe40000000f00 */
[----:B------:R-:W-:Y:S02]  /*81e0*/  MOV R13, R21 ;  /* 0x00000015000d7202 */ /* 0x000fe40000000f00 */
[----:B------:R-:W-:Y:S02]  /*81f0*/  CS2R R20, SRZ ;  /* 0x0000000000147805 */ /* 0x000fe4000001ff00 */
[----:B---3--:R-:W-:Y:S02]  /*8200*/  @!P0 MOV R21, R2 ;  /* 0x0000000200158202 */ /* 0x008fe40000000f00 */
[----:B------:R-:W-:-:S03]  /*8210*/  @!P0 MOV R20, R3 ;  /* 0x0000000300148202 */ /* 0x000fc60000000f00 */
[----:B------:R-:W-:Y:S04]  /*8220*/  STL [R1+0x6c0], R21 ;  /* 0x0006c01501007387 */ /* 0x000fe80000100800 */
[----:B------:R0:W-:Y:S02]  /*8230*/  STL [R1+0x6c4], R20 ;  /* 0x0006c41401007387 */ /* 0x0001e40000100800 */
[----:B0-----:R-:W-:-:S06]  /*8240*/  CS2R R20, SRZ ;  /* 0x0000000000147805 */ /* 0x001fcc000001ff00 */
[----:B------:R0:W3:Y:S04]  /*8250*/  @!P2 LDG.E.64 R20, desc[UR10][R12.64] ;  /* 0x0000000a0c14a981 */ /* 0x0000e8000c1e1b00 */
[----:B--2---:R1:W-:Y:S04]  /*8260*/  STL.64 [R1+0xa8], R14 ;  /* 0x0000a80e01007387 */ /* 0x0043e80000100a00 */
[----:B-1----:R-:W2:Y:S01]  /*8270*/  LDL.LU.64 R14, [R1+0x7e0] ;  /* 0x0007e000010e7983 */ /* 0x002ea20000300a00 */
[----:B0-----:R-:W-:-:S03]  /*8280*/  CS2R R12, SRZ ;  /* 0x00000000000c7805 */ /* 0x001fc6000001ff00 */
[----:B------:R0:W-:Y:S02]  /*8290*/  STL.64 [R1+0x2a8], R8 ;  /* 0x0002a80801007387 */ /* 0x0001e40000100a00 */
[----:B0-----:R-:W-:Y:S01]  /*82a0*/  HFMA2 R8, -RZ, RZ, 0, 0 ;  /* 0x00000000ff087431 */ /* 0x001fe200000001ff */
[----:B---3--:R-:W-:-:S05]  /*82b0*/  @!P2 MOV R8, R21 ;  /* 0x000000150008a202 */ /* 0x008fca0000000f00 */
[----:B------:R0:W-:Y:S04]  /*82c0*/  STL [R1+0x7e4], R8 ;  /* 0x0007e40801007387 */ /* 0x0001e80000100800 */
[----:B0-----:R-:W3:Y:S04]  /*82d0*/  LDL.LU.64 R8, [R1+0x7d8] ;  /* 0x0007d80001087983 */ /* 0x001ee80000300a00 */
[----:B--2---:R0:W2:Y:S01]  /*82e0*/  @!P2 LDG.E.64 R12, desc[UR10][R14.64] ;  /* 0x0000000a0e0ca981 */ /* 0x0040a2000c1e1b00 */
[----:B------:R-:W-:Y:S02]  /*82f0*/  LOP3.LUT P1, RZ, R0, 0x4, RZ, 0xc0, !PT ;  /* 0x0000000400ff7812 */ /* 0x000fe4000782c0ff */
[----:B0-----:R-:W-:-:S02]  /*8300*/  MOV R14, R38 ;  /* 0x00000026000e7202 */ /* 0x001fc40000000f00 */
[----:B------:R-:W-:Y:S02]  /*8310*/  MOV R38, R36 ;  /* 0x0000002400267202 */ /* 0x000fe40000000f00 */
[----:B------:R-:W-:Y:S02]  /*8320*/  MOV R36, R34 ;  /* 0x0000002200247202 */ /* 0x000fe40000000f00 */
[----:B------:R-:W-:Y:S01]  /*8330*/  MOV R34, R22 ;  /* 0x0000001600227202 */ /* 0x000fe20000000f00 */
[----:B------:R-:W-:Y:S01]  /*8340*/  HFMA2 R22, -RZ, RZ, 0, 0 ;  /* 0x00000000ff167431 */ /* 0x000fe200000001ff */
[----:B------:R-:W-:Y:S02]  /*8350*/  @!P2 MOV R22, R20 ;  /* 0x000000140016a202 */ /* 0x000fe40000000f00 */
[----:B------:R-:W-:Y:S02]  /*8360*/  MOV R15, R39 ;  /* 0x00000027000f7202 */ /* 0x000fe40000000f00 */
[----:B------:R-:W-:Y:S01]  /*8370*/  MOV R39, R37 ;  /* 0x0000002500277202 */ /* 0x000fe20000000f00 */
[----:B------:R0:W-:Y:S01]  /*8380*/  STL [R1+0x7e0], R22 ;  /* 0x0007e01601007387 */ /* 0x0001e20000100800 */
[----:B------:R-:W-:-:S02]  /*8390*/  MOV R37, R35 ;  /* 0x0000002300257202 */ /* 0x000fc40000000f00 */
[----:B------:R-:W-:Y:S02]  /*83a0*/  MOV R35, R23 ;  /* 0x0000001700237202 */ /* 0x000fe40000000f00 */
[----:B------:R-:W-:Y:S01]  /*83b0*/  MOV R23, R5 ;  /* 0x0000000500177202 */ /* 0x000fe20000000f00 */
[----:B------:R1:W-:Y:S01]  /*83c0*/  STL.64 [R1+0xb0], R16 ;  /* 0x0000b01001007387 */ /* 0x0003e20000100a00 */
[----:B0-----:R-:W-:Y:S02]  /*83d0*/  MOV R22, R4 ;  /* 0x0000000400167202 */ /* 0x001fe40000000f00 */
[----:B------:R-:W-:Y:S02]  /*83e0*/  CS2R R4, SRZ ;  /* 0x0000000000047805 */ /* 0x000fe4000001ff00 */
[----:B-1----:R-:W-:Y:S02]  /*83f0*/  MOV R16, R22 ;  /* 0x0000001600107202 */ /* 0x002fe40000000f00 */
[----:B------:R-:W-:-:S02]  /*8400*/  MOV R17, R23 ;  /* 0x0000001700117202 */ /* 0x000fc40000000f00 */
[----:B------:R-:W-:-:S06]  /*8410*/  CS2R R22, SRZ ;  /* 0x0000000000167805 */ /* 0x000fcc000001ff00 */
[----:B---3--:R0:W3:Y:S01]  /*8420*/  @!P1 LDG.E.64 R22, desc[UR10][R8.64] ;  /* 0x0000000a08169981 */ /* 0x0080e2000c1e1b00 */
[----:B--2---:R-:W-:Y:S02]  /*8430*/  @!P2 MOV R5, R12 ;  /* 0x0000000c0005a202 */ /* 0x004fe40000000f00 */
[----:B------:R-:W-:-:S03]  /*8440*/  @!P2 MOV R4, R13 ;  /* 0x0000000d0004a202 */ /* 0x000fc60000000f00 */
[----:B------:R-:W-:Y:S04]  /*8450*/  STL [R1+0x6e4], R5 ;  /* 0x0006e40501007387 */ /* 0x000fe80000100800 */
[----:B------:R1:W-:Y:S04]  /*8460*/  STL [R1+0x6f4], R4 ;  /* 0x0006f40401007387 */ /* 0x0003e80000100800 */
[----:B-1----:R-:W2:Y:S01]  /*8470*/  LDL.LU.64 R4, [R1+0x7c8] ;  /* 0x0007c80001047983 */ /* 0x002ea20000300a00 */
[----:B0-----:R-:W-:-:S03]  /*8480*/  CS2R R8, SRZ ;  /* 0x0000000000087805 */ /* 0x001fc6000001ff00 */
[----:B------:R0:W-:Y:S02]  /*8490*/  STL.64 [R1+0x2b0], R10 ;  /* 0x0002b00a01007387 */ /* 0x0001e40000100a00 */
[----:B0-----:R-:W-:Y:S01]  /*84a0*/  MOV R10, R14 ;  /* 0x0000000e000a7202 */ /* 0x001fe20000000f00 */
[----:B------:R-:W-:Y:S01]  /*84b0*/  HFMA2 R14, -RZ, RZ, 0, 0 ;  /* 0x00000000ff0e7431 */ /* 0x000fe200000001ff */
[----:B------:R-:W-:Y:S01]  /*84c0*/  MOV R11, R15 ;  /* 0x0000000f000b7202 */ /* 0x000fe20000000f00 */
[----:B------:R0:W-:Y:S04]  /*84d0*/  STL.64 [R1+0xb8], R18 ;  /* 0x0000b81201007387 */ /* 0x0001e80000100a00 */
[----:B0-----:R-:W4:Y:S01]  /*84e0*/  LDL.LU.64 R18, [R1+0x718] ;  /* 0x0007180001127983 */ /* 0x001f220000300a00 */
[----:B---3--:R-:W-:-:S05]  /*84f0*/  @!P1 MOV R14, R23 ;  /* 0x00000017000e9202 */ /* 0x008fca0000000f00 */
[----:B------:R0:W-:Y:S04]  /*8500*/  STL [R1+0x7cc], R14 ;  /* 0x0007cc0e01007387 */ /* 0x0001e80000100800 */
[----:B0-----:R-:W3:Y:S04]  /*8510*/  LDL.LU.64 R14, [R1+0x7c0] ;  /* 0x0007c000010e7983 */ /* 0x001ee80000300a00 */
[----:B--2---:R0:W2:Y:S01]  /*8520*/  @!P1 LDG.E.64 R8, desc[UR10][R4.64] ;  /* 0x0000000a04089981 */ /* 0x0040a2000c1e1b00 */
[C---:B------:R-:W-:Y:S02]  /*8530*/  LOP3.LUT P0, RZ, R0.reuse, 0x2, RZ, 0xc0, !PT ;  /* 0x0000000200ff7812 */ /* 0x040fe4000780c0ff */
[----:B------:R-:W-:Y:S01]  /*8540*/  LOP3.LUT P2, RZ, R0, 0x1, RZ, 0xc0, !PT ;  /* 0x0000000100ff7812 */ /* 0x000fe2000784c0ff */
[----:B------:R1:W-:Y:S04]  /*8550*/  STL [R1+0x9a8], R0 ;  /* 0x0009a80001007387 */ /* 0x0003e80000100800 */
[----:B------:R-:W-:Y:S04]  /*8560*/  STL.64 [R1+0x2b8], R2 ;  /* 0x0002b80201007387 */ /* 0x000fe80000100a00 */
[----:B------:R-:W-:Y:S01]  /*8570*/  STL.64 [R1+0xc0], R20 ;  /* 0x0000c01401007387 */ /* 0x000fe20000100a00 */
[----:B-1----:R-:W-:Y:S01]  /*8580*/  HFMA2 R0, -RZ, RZ, 0, 0 ;  /* 0x00000000ff007431 */ /* 0x002fe200000001ff */
[----:B------:R-:W-:-:S02]  /*8590*/  @!P1 MOV R0, R22 ;  /* 0x0000001600009202 */ /* 0x000fc40000000f00 */
[----:B------:R-:W4:Y:S01]  /*85a0*/  LDL.LU R5, [R1+0x9d0] ;  /* 0x0009d00001057983 */ /* 0x000f220000300800 */
[----:B0-----:R-:W-:-:S03]  /*85b0*/  MOV R4, RZ ;  /* 0x000000ff00047202 */ /* 0x001fc60000000f00 */
[----:B------:R0:W-:Y:S04]  /*85c0*/  STL [R1+0x7c8], R0 ;  /* 0x0007c80001007387 */ /* 0x0001e80000100800 */
[----:B--2---:R1:W-:Y:S01]  /*85d0*/  STL.64 [R1+0x9c8], R8 ;  /* 0x0009c80801007387 */ /* 0x0043e20000100a00 */
[----:B0-----:R-:W-:Y:S01]  /*85e0*/  HFMA2 R0, -RZ, RZ, 0, 0 ;  /* 0x00000000ff007431 */ /* 0x001fe200000001ff */
[----:B------:R-:W-:Y:S02]  /*85f0*/  @!P1 MOV R4, R8 ;  /* 0x0000000800049202 */ /* 0x000fe40000000f00 */
[----:B------:R-:W-:Y:S02]  /*8600*/  @!P1 MOV R0, R9 ;  /* 0x0000000900009202 */ /* 0x000fe40000000f00 */
[----:B------:R-:W-:Y:S01]  /*8610*/  CS2R R2, SRZ ;  /* 0x0000000000027805 */ /* 0x000fe2000001ff00 */
[----:B------:R-:W2:Y:S01]  /*8620*/  LDL.LU.64 R20, [R1+0x7b0] ;  /* 0x0007b00001147983 */ /* 0x000ea20000300a00 */
[----:B-1----:R-:W-:-:S02]  /*8630*/  MOV R8, R10 ;  /* 0x0000000a00087202 */ /* 0x002fc40000000f00 */
[----:B------:R-:W-:Y:S02]  /*8640*/  MOV R9, R11 ;  /* 0x0000000b00097202 */ /* 0x000fe40000000f00 */
[----:B------:R-:W-:-:S06]  /*8650*/  CS2R R10, SRZ ;  /* 0x00000000000a7805 */ /* 0x000fcc000001ff00 */
[----:B---3--:R0:W3:Y:S02]  /*8660*/  @!P0 LDG.E.64 R10, desc[UR10][R14.64] ;  /* 0x0000000a0e0a8981 */ /* 0x0080e4000c1e1b00 */
[----:B0-----:R-:W-:-:S06]  /*8670*/  CS2R R14, SRZ ;  /* 0x00000000000e7805 */ /* 0x001fcc000001ff00 */
[----:B----4-:R0:W4:Y:S02]  /*8680*/  @!P0 LDG.E.64 R14, desc[UR10][R18.64] ;  /* 0x0000000a120e8981 */ /* 0x010124000c1e1b00 */
[----:B0-----:R-:W-:Y:S02]  /*8690*/  MOV R18, R16 ;  /* 0x0000001000127202 */ /* 0x001fe40000000f00 */
[----:B------:R-:W-:Y:S02]  /*86a0*/  MOV R19, R17 ;  /* 0x0000001100137202 */ /* 0x000fe40000000f00 */
[----:B------:R-:W2:Y:S01]  /*86b0*/  LDL.LU.64 R16, [R1+0x7b8] ;  /* 0x0007b80001107983 */ /* 0x000ea20000300a00 */
[----:B---3--:R-:W-:-:S05]  /*86c0*/  @!P0 MOV R3, R11 ;  /* 0x0000000b00038202 */ /* 0x008fca0000000f00 */
[----:B------:R-:W-:Y:S01]  /*86d0*/  STL [R1+0x7c4], R3 ;  /* 0x0007c40301007387 */ /* 0x000fe20000100800 */
[----:B----4-:R-:W-:-:S05]  /*86e0*/  @!P0 MOV R2, R14 ;  /* 0x0000000e00028202 */ /* 0x010fca0000000f00 */
[----:B------:R0:W-:Y:S02]  /*86f0*/  STL [R1+0x718], R2 ;  /* 0x0007180201007387 */ /* 0x0001e40000100800 */
[----:B0-----:R-:W-:-:S06]  /*8700*/  CS2R R2, SRZ ;  /* 0x0000000000027805 */ /* 0x001fcc000001ff00 */
[----:B--2---:R0:W2:Y:S04]  /*8710*/  @!P2 LDG.E.64 R2, desc[UR10][R16.64] ;  /* 0x0000000a1002a981 */ /* 0x0040a8000c1e1b00 */
[----:B------:R1:W-:Y:S01]  /*8720*/  STL.64 [R1+0x2c0], R12 ;  /* 0x0002c00c01007387 */ /* 0x0003e20000100a00 */
[----:B0-----:R-:W-:-:S06]  /*8730*/  CS2R R16, SRZ ;  /* 0x0000000000107805 */ /* 0x001fcc000001ff00 */
[----:B------:R0:W3:Y:S01]  /*8740*/  @!P2 LDG.E.64 R16, desc[UR10][R20.64] ;  /* 0x0000000a1410a981 */ /* 0x0000e2000c1e1b00 */
[----:B-1----:R-:W-:Y:S02]  /*8750*/  MOV R12, R18 ;  /* 0x00000012000c7202 */ /* 0x002fe40000000f00 */
[----:B------:R-:W-:Y:S02]  /*8760*/  MOV R13, R19 ;  /* 0x00000013000d7202 */ /* 0x000fe40000000f00 */
[----:B------:R-:W4:Y:S01]  /*8770*/  LDL.LU.64 R18, [R1+0x7a8] ;  /* 0x0007a80001127983 */ /* 0x000f220000300a00 */
[----:B0-----:R-:W-:Y:S01]  /*8780*/  MOV R20, R8 ;  /* 0x0000000800147202 */ /* 0x001fe20000000f00 */
[----:B------:R-:W-:Y:S01]  /*8790*/  HFMA2 R8, -RZ, RZ, 0, 0 ;  /* 0x00000000ff087431 */ /* 0x000fe200000001ff */
[----:B------:R-:W-:Y:S02]  /*87a0*/  MOV R21, R9 ;  /* 0x0000000900157202 */ /* 0x000fe40000000f00 */
        /* <DEDUP_REMOVED lines=9> */
[----:B0-----:R-:W-:-:S06]  /*8840*/  CS2R R18, SRZ ;  /* 0x0000000000127805 */ /* 0x001fcc000001ff00 */
[----:B--2---:R0:W2:Y:S04]  /*8850*/  @!P1 LDG.E.64 R18, desc[UR10][R8.64] ;  /* 0x0000000a08129981 */ /* 0x0040a8000c1e1b00 */
[----:B------:R-:W3:Y:S04]  /*8860*/  LDL.LU.64 R8, [R1+0x9c8] ;  /* 0x0009c80001087983 */ /* 0x000ee80000300a00 */
[----:B------:R1:W-:Y:S02]  /*8870*/  STL [R1+0x710], R0 ;  /* 0x0007100001007387 */ /* 0x0003e40000100800 */
[----:B-1----:R-:W-:Y:S01]  /*8880*/  HFMA2 R0, -RZ, RZ, 0, 0 ;  /* 0x00000000ff007431 */ /* 0x002fe200000001ff */
[----:B------:R-:W-:-:S05]  /*8890*/  @!P0 MOV R0, R10 ;  /* 0x0000000a00008202 */ /* 0x000fca0000000f00 */
[----:B------:R-:W-:Y:S04]  /*88a0*/  STL [R1+0x7c0], R0 ;  /* 0x0007c00001007387 */ /* 0x000fe80000100800 */
[----:B---3--:R0:W-:Y:S02]  /*88b0*/  STL.64 [R1+0x2c8], R8 ;  /* 0x0002c80801007387 */ /* 0x0081e40000100a00 */
[----:B0-----:R-:W-:Y:S01]  /*88c0*/  MOV R8, R12 ;  /* 0x0000000c00087202 */ /* 0x001fe20000000f00 */
[----:B------:R-:W-:Y:S01]  /*88d0*/  HFMA2 R12, -RZ, RZ, 0, 0 ;  /* 0x00000000ff0c7431 */ /* 0x000fe200000001ff */
[----:B----4-:R-:W-:Y:S02]  /*88e0*/  @!P1 MOV R12, R21 ;  /* 0x00000015000c9202 */ /* 0x010fe40000000f00 */
[----:B------:R-:W-:-:S03]  /*88f0*/  MOV R9, R13 ;  /* 0x0000000d00097202 */ /* 0x000fc60000000f00 */
[----:B------:R0:W-:Y:S04]  /*8900*/  STL [R1+0x79c], R12 ;  /* 0x00079c0c01007387 */ /* 0x0001e80000100800 */
[----:B0-----:R-:W3:Y:S01]  /*8910*/  LDL.LU.64 R12, [R1+0x790] ;  /* 0x00079000010c7983 */ /* 0x001ee20000300a00 */
[----:B------:R-:W-:Y:S01]  /*8920*/  HFMA2 R0, -RZ, RZ, 0, 0 ;  /* 0x00000000ff007431 */ /* 0x000fe200000001ff */
[----:B------:R-:W-:-:S05]  /*8930*/  @!P0 MOV R0, R15 ;  /* 0x0000000f00008202 */ /* 0x000fca0000000f00 */
[----:B------:R0:W-:Y:S02]  /*8940*/  STL [R1+0x71c], R0 ;  /* 0x00071c0001007387 */ /* 0x0001e40000100800 */
[----:B0-----:R-:W-:Y:S01]  /*8950*/  HFMA2 R0, -RZ, RZ, 0, 0 ;  /* 0x00000000ff007431 */ /* 0x001fe200000001ff */
[----:B------:R-:W-:-:S05]  /*8960*/  @!P2 MOV R0, R2 ;  /* 0x000000020000a202 */ /* 0x000fca0000000f00 */
[----:B------:R0:W-:Y:S01]  /*8970*/  STL [R1+0x7b0], R0 ;  /* 0x0007b00001007387 */ /* 0x0001e20000100800 */
[----:B------:R-:W-:-:S03]  /*8980*/  LOP3.LUT P0, RZ, R5, 0x40000000, RZ, 0xc0, !PT ;  /* 0x4000000005ff7812 */ /* 0x000fc6000780c0ff */
[----:B------:R1:W-:Y:S01]  /*8990*/  STL [R1+0x700], R4 ;  /* 0x0007000401007387 */ /* 0x0003e20000100800 */
[----:B0-----:R-:W-:Y:S01]  /*89a0*/  HFMA2 R0, -RZ, RZ, 0, 0 ;  /* 0x00000000ff007431 */ /* 0x001fe200000001ff */
[----:B------:R-:W-:Y:S02]  /*89b0*/  @!P2 MOV R0, R17 ;  /* 0x000000110000a202 */ /* 0x000fe40000000f00 */
[----:B-1----:R-:W-:-:S03]  /*89c0*/  MOV R4, RZ ;  /* 0x000000ff00047202 */ /* 0x002fc60000000f00 */
[----:B------:R0:W-:Y:S01]  /*89d0*/  STL [R1+0x73c], R0 ;  /* 0x00073c0001007387 */ /* 0x0001e20000100800 */
[----:B------:R-:W-:-:S03]  /*89e0*/  @!P2 MOV R4, R16 ;  /* 0x000000100004a202 */ /* 0x000fc60000000f00 */
[----:B------:R1:W-:Y:S01]  /*89f0*/  STL.64 [R1+0xd0], R10 ;  /* 0x0000d00a01007387 */ /* 0x0003e20000100a00 */
[----:B0-----:R-:W-:Y:S01]  /*8a00*/  HFMA2 R0, -RZ, RZ, 0, 0 ;  /* 0x00000000ff007431 */ /* 0x001fe200000001ff */
[----:B------:R-:W-:Y:S02]  /*8a10*/  @!P1 MOV R0, R20 ;  /* 0x0000001400009202 */ /* 0x000fe40000000f00 */
[----:B------:R0:W-:Y:S01]  /*8a20*/  STL [R1+0x734], R4 ;  /* 0x0007340401007387 */ /* 0x0001e20000100800 */
[----:B-1----:R-:W-:-:S03]  /*8a30*/  CS2R R10, SRZ ;  /* 0x00000000000a7805 */ /* 0x002fc6000001ff00 */
[----:B------:R1:W-:Y:S04]  /*8a40*/  STL [R1+0x798], R0 ;  /* 0x0007980001007387 */ /* 0x0003e80000100800 */
[----:B--2---:R2:W-:Y:S01]  /*8a50*/  STL.64 [R1+0x9c0], R18 ;  /* 0x0009c01201007387 */ /* 0x0045e20000100a00 */
[----:B0-----:R-:W-:Y:S02]  /*8a60*/  MOV R4, RZ ;  /* 0x000000ff00047202 */ /* 0x001fe40000000f00 */
[----:B------:R-:W-:Y:S01]  /*8a70*/  @!P1 MOV R4, R18 ;  /* 0x0000001200049202 */ /* 0x000fe20000000f00 */
[----:B-1----:R-:W-:Y:S01]  /*8a80*/  HFMA2 R0, -RZ, RZ, 0, 0 ;  /* 0x00000000ff007431 */ /* 0x002fe200000001ff */
[----:B------:R-:W-:Y:S02]  /*8a90*/  @!P1 MOV R0, R19 ;  /* 0x0000001300009202 */ /* 0x000fe40000000f00 */
[----:B--2---:R-:W2:Y:S04]  /*8aa0*/  LDL.LU.64 R18, [R1+0x768] ;  /* 0x0007680001127983 */ /* 0x004ea80000300a00 */
[----:B------:R0:W-:Y:S04]  /*8ab0*/  STL.64 [R1+0x2d0], R14 ;  /* 0x0002d00e01007387 */ /* 0x0001e80000100a00 */
[----:B0-----:R-:W4:Y:S04]  /*8ac0*/  LDL.LU.64 R14, [R1+0x788] ;  /* 0x00078800010e7983 */ /* 0x001f280000300a00 */
[----:B---3--:R0:W3:Y:S01]  /*8ad0*/  @!P0 LDG.E.64 R10, desc[UR10][R12.64] ;  /* 0x0000000a0c0a8981 */ /* 0x0080e2000c1e1b00 */
[----:B------:R-:W-:-:S02]  /*8ae0*/  LOP3.LUT P2, RZ, R5, 0x20000000, RZ, 0xc0, !PT ;  /* 0x2000000005ff7812 */ /* 0x000fc4000784c0ff */
[----:B0-----:R-:W-:Y:S01]  /*8af0*/  CS2R R12, SRZ ;  /* 0x00000000000c7805 */ /* 0x001fe2000001ff00 */
[----:B------:R0:W-:Y:S02]  /*8b00*/  STL.64 [R1+0xd8], R2 ;  /* 0x0000d80201007387 */ /* 0x0001e40000100a00 */
[----:B0-----:R-:W-:-:S03]  /*8b10*/  CS2R R2, SRZ ;  /* 0x0000000000027805 */ /* 0x001fc6000001ff00 */
[----:B--2---:R0:W2:Y:S02]  /*8b20*/  @!P0 LDG.E.64 R12, desc[UR10][R18.64] ;  /* 0x0000000a120c8981 */ /* 0x0040a4000c1e1b00 */
[----:B0-----:R-:W-:-:S03]  /*8b30*/  HFMA2 R18, -RZ, RZ, 0, 0 ;  /* 0x00000000ff127431 */ /* 0x001fc600000001ff */
[----:B----4-:R0:W4:Y:S01]  /*8b40*/  @!P2 LDG.E.64 R2, desc[UR10][R14.64] ;  /* 0x0000000a0e02a981 */ /* 0x010122000c1e1b00 */
[----:B---3--:R-:W-:-:S05]  /*8b50*/  @!P0 MOV R18, R11 ;  /* 0x0000000b00128202 */ /* 0x008fca0000000f00 */
[----:B------:R1:W-:Y:S04]  /*8b60*/  STL [R1+0x794], R18 ;  /* 0x0007941201007387 */ /* 0x0003e80000100800 */
[----:B-1----:R-:W3:Y:S01]  /*8b70*/  LDL.LU.64 R18, [R1+0x460] ;  /* 0x0004600001127983 */ /* 0x002ee20000300a00 */
[----:B0-----:R-:W-:-:S03]  /*8b80*/  CS2R R14, SRZ ;  /* 0x00000000000e7805 */ /* 0x001fc6000001ff00 */
[----:B------:R0:W-:Y:S04]  /*8b90*/  STL.64 [R1+0x2d8], R16 ;  /* 0x0002d81001007387 */ /* 0x0001e80000100a00 */
[----:B0-----:R-:W2:Y:S04]  /*8ba0*/  LDL.LU.64 R16, [R1+0x780] ;  /* 0x0007800001107983 */ /* 0x001ea80000300a00 */
[----:B---3--:R0:W3:Y:S02]  /*8bb0*/  @!P2 LDG.E.64 R14, desc[UR10][R18.64] ;  /* 0x0000000a120ea981 */ /* 0x0080e4000c1e1b00 */
[----:B0-----:R-:W-:Y:S01]  /*8bc0*/  HFMA2 R18, -RZ, RZ, 0, 0 ;  /* 0x00000000ff127431 */ /* 0x001fe200000001ff */
[----:B----4-:R-:W-:-:S05]  /*8bd0*/  @!P2 MOV R18, R3 ;  /* 0x000000030012a202 */ /* 0x010fca0000000f00 */
[----:B------:R0:W-:Y:S04]  /*8be0*/  STL [R1+0x78c], R18 ;  /* 0x00078c1201007387 */ /* 0x0001e80000100800 */
[----:B0-----:R-:W4:Y:S01]  /*8bf0*/  LDL.LU.64 R18, [R1+0x458] ;  /* 0x0004580001127983 */ /* 0x001f220000300a00 */
[----:B------:R-:W-:-:S03]  /*8c00*/  LOP3.LUT P1, RZ, R5, 0x10000000, RZ, 0xc0, !PT ;  /* 0x1000000005ff7812 */ /* 0x000fc6000782c0ff */
[----:B------:R0:W-:Y:S02]  /*8c10*/  STL.64 [R1+0xe0], R20 ;  /* 0x0000e01401007387 */ /* 0x0001e40000100a00 */
[----:B0-----:R-:W-:Y:S02]  /*8c20*/  MOV R20, R8 ;  /* 0x0000000800147202 */ /* 0x001fe40000000f00 */
[----:B------:R-:W-:Y:S02]  /*8c30*/  MOV R21, R9 ;  /* 0x0000000900157202 */ /* 0x000fe40000000f00 */
[----:B------:R-:W-:-:S06]  /*8c40*/  CS2R R8, SRZ ;  /* 0x0000000000087805 */ /* 0x000fcc000001ff00 */
[----:B--2---:R0:W2:Y:S02]  /*8c50*/  @!P1 LDG.E.64 R8, desc[UR10][R16.64] ;  /* 0x0000000a10089981 */ /* 0x0040a4000c1e1b00 */
[----:B0-----:R-:W-:-:S06]  /*8c60*/  CS2R R16, SRZ ;  /* 0x0000000000107805 */ /* 0x001fcc000001ff00 */
[----:B----4-:R0:W4:Y:S04]  /*8c70*/  @!P1 LDG.E.64 R16, desc[UR10][R18.64] ;  /* 0x0000000a12109981 */ /* 0x010128000c1e1b00 */
[----:B------:R-:W3:Y:S04]  /*8c80*/  LDL.LU.64 R18, [R1+0x9c0] ;  /* 0x0009c00001127983 */ /* 0x000ee80000300a00 */
[----:B------:R1:W-:Y:S02]  /*8c90*/  STL [R1+0x758], R0 ;  /* 0x0007580001007387 */ /* 0x0003e40000100800 */
[----:B-1----:R-:W-:Y:S01]  /*8ca0*/  HFMA2 R0, -RZ, RZ, 0, 0 ;  /* 0x00000000ff007431 */ /* 0x002fe200000001ff */
[----:B------:R-:W-:-:S05]  /*8cb0*/  @!P0 MOV R0, R10 ;  /* 0x0000000a00008202 */ /* 0x000fca0000000f00 */
[----:B------:R-:W-:Y:S04]  /*8cc0*/  STL [R1+0x790], R0 ;  /* 0x0007900001007387 */ /* 0x000fe80000100800 */
[----:B---3--:R0:W-:Y:S02]  /*8cd0*/  STL.64 [R1+0x2e0], R18 ;  /* 0x0002e01201007387 */ /* 0x0081e40000100a00 */
[----:B0-----:R-:W-:Y:S01]  /*8ce0*/  HFMA2 R18, -RZ, RZ, 0, 0 ;  /* 0x00000000ff127431 */ /* 0x001fe200000001ff */
[----:B--2---:R-:W-:-:S05]  /*8cf0*/  @!P1 MOV R18, R9 ;  /* 0x0000000900129202 */ /* 0x004fca0000000f00 */
        /* <DEDUP_REMOVED lines=130> */
[----:B------:R2:W-:Y:S01]  /*9520*/  STL [R1+0x444], R4 ;  /* 0x0004440401007387 */ /* 0x0005e20000100800 */
[----:B-1----:R-:W-:Y:S01]  /*9530*/  HFMA2 R0, -RZ, RZ, 0, 0 ;  /* 0x00000000ff007431 */ /* 0x002fe200000001ff */
[----:B------:R-:W-:Y:S02]  /*9540*/  @!P2 MOV R0, R2 ;  /* 0x000000020000a202 */ /* 0x000fe40000000f00 */
[----:B--2---:R-:W-:-:S03]  /*9550*/  MOV R4, RZ ;  /* 0x000000ff00047202 */ /* 0x004fc60000000f00 */
[----:B------:R1:W-:Y:S01]  /*9560*/  STL [R1+0x728], R0 ;  /* 0x0007280001007387 */ /* 0x0003e20000100800 */
[----:B------:R-:W-:Y:S01]  /*9570*/  @!P0 MOV R4, R16 ;  /* 0x0000001000048202 */ /* 0x000fe20000000f00 */
[----:B-1----:R-:W-:Y:S01]  /*9580*/  HFMA2 R0, -RZ, RZ, 0, 0 ;  /* 0x00000000ff007431 */ /* 0x002fe200000001ff */
[----:B------:R-:W-:-:S03]  /*9590*/  @!P2 MOV R0, R19 ;  /* 0x000000130000a202 */ /* 0x000fc60000000f00 */
[----:B------:R1:W-:Y:S04]  /*95a0*/  STL [R1+0x43c], R4 ;  /* 0x00043c0401007387 */ /* 0x0003e80000100800 */
[----:B------:R2:W-:Y:S01]  /*95b0*/  STL [R1+0x430], R0 ;  /* 0x0004300001007387 */ /* 0x0005e20000100800 */
[----:B-1----:R-:W-:Y:S02]  /*95c0*/  MOV R4, RZ ;  /* 0x000000ff00047202 */ /* 0x002fe40000000f00 */
[----:B------:R-:W-:Y:S01]  /*95d0*/  @!P2 MOV R4, R18 ;  /* 0x000000120004a202 */ /* 0x000fe20000000f00 */
[----:B--2---:R-:W-:Y:S01]  /*95e0*/  HFMA2 R0, -RZ, RZ, 0, 0 ;  /* 0x00000000ff007431 */ /* 0x004fe200000001ff */
[----:B---3--:R-:W-:-:S03]  /*95f0*/  @!P1 MOV R0, R8 ;  /* 0x0000000800009202 */ /* 0x008fc60000000f00 */
[----:B------:R1:W-:Y:S04]  /*9600*/  STL [R1+0x434], R4 ;  /* 0x0004340401007387 */ /* 0x0003e80000100800 */
[----:B------:R2:W-:Y:S01]  /*9610*/  STL [R1+0x720], R0 ;  /* 0x0007200001007387 */ /* 0x0005e20000100800 */
[----:B-1----:R-:W-:Y:S01]  /*9620*/  HFMA2 R4, -RZ, RZ, 0, 0 ;  /* 0x00000000ff047431 */ /* 0x002fe200000001ff */
[----:B--2---:R-:W-:Y:S02]  /*9630*/  MOV R0, RZ ;  /* 0x000000ff00007202 */ /* 0x004fe40000000f00 */
[----:B----4-:R0:W-:Y:S02]  /*9640*/  STL.64 [R1+0x310], R14 ;  /* 0x0003100e01007387 */ /* 0x0101e40000100a00 */
[----:B0-----:R-:W-:Y:S01]  /*9650*/  HFMA2 R14, -RZ, RZ, 0, 0 ;  /* 0x00000000ff0e7431 */ /* 0x001fe200000001ff */
[----:B------:R-:W-:-:S05]  /*9660*/  @!P1 MOV R14, R9 ;  /* 0x00000009000e9202 */ /* 0x000fca0000000f00 */
[----:B------:R0:W-:Y:S01]  /*9670*/  STL [R1+0x724], R14 ;  /* 0x0007240e01007387 */ /* 0x0001e20000100800 */
[----:B------:R-:W-:Y:S02]  /*9680*/  @!P1 MOV R0, R12 ;  /* 0x0000000c00009202 */ /* 0x000fe40000000f00 */
[----:B------:R-:W-:Y:S01]  /*9690*/  @!P1 MOV R4, R13 ;  /* 0x0000000d00049202 */ /* 0x000fe20000000f00 */
[----:B------:R1:W-:Y:S04]  /*96a0*/  STL.64 [R1+0x9a0], R12 ;  /* 0x0009a00c01007387 */ /* 0x0003e80000100a00 */
[----:B0-----:R-:W2:Y:S04]  /*96b0*/  LDL.LU.64 R14, [R1+0x708] ;  /* 0x00070800010e7983 */ /* 0x001ea80000300a00 */
[----:B-1----:R-:W3:Y:S01]  /*96c0*/  LDL.LU.64 R12, [R1+0x420] ;  /* 0x00042000010c7983 */ /* 0x002ee20000300a00 */
[----:B------:R-:W-:-:S03]  /*96d0*/  LOP3.LUT P0, RZ, R5, 0x200000, RZ, 0xc0, !PT ;  /* 0x0020000005ff7812 */ /* 0x000fc6000780c0ff */
[----:B------:R0:W-:Y:S02]  /*96e0*/  STL.64 [R1+0x118], R10 ;  /* 0x0001180a01007387 */ /* 0x0001e40000100a00 */
[----:B0-----:R-:W-:-:S08]  /*96f0*/  CS2R R10, SRZ ;  /* 0x00000000000a7805 */ /* 0x001fd0000001ff00 */
[----:B--2---:R0:W2:Y:S02]  /*9700*/  @!P0 LDG.E.64 R10, desc[UR10][R14.64] ;  /* 0x0000000a0e0a8981 */ /* 0x0040a4000c1e1b00 */
[----:B0-----:R-:W-:-:S06]  /*9710*/  CS2R R14, SRZ ;  /* 0x00000000000e7805 */ /* 0x001fcc000001ff00 */
[----:B---3--:R0:W3:Y:S04]  /*9720*/  @!P0 LDG.E.64 R14, desc[UR10][R12.64] ;  /* 0x0000000a0c0e8981 */ /* 0x0080e8000c1e1b00 */
[----:B------:R1:W-:Y:S01]  /*9730*/  STL.64 [R1+0x318], R16 ;  /* 0x0003181001007387 */ /* 0x0003e20000100a00 */
[----:B0-----:R-:W-:-:S03]  /*9740*/  CS2R R12, SRZ ;  /* 0x00000000000c7805 */ /* 0x001fc6000001ff00 */
[----:B-1----:R-:W4:Y:S01]  /*9750*/  LDL.LU.64 R16, [R1+0x6f8] ;  /* 0x0006f80001107983 */ /* 0x002f220000300a00 */
[----:B--2---:R-:W-:-:S05]  /*9760*/  @!P0 MOV R13, R11 ;  /* 0x0000000b000d8202 */ /* 0x004fca0000000f00 */
[----:B------:R-:W-:Y:S01]  /*9770*/  STL [R1+0x70c], R13 ;  /* 0x00070c0d01007387 */ /* 0x000fe20000100800 */
[----:B---3--:R-:W-:-:S05]  /*9780*/  @!P0 MOV R12, R14 ;  /* 0x0000000e000c8202 */ /* 0x008fca0000000f00 */
[----:B------:R0:W-:Y:S04]  /*9790*/  STL [R1+0x424], R12 ;  /* 0x0004240c01007387 */ /* 0x0001e80000100800 */
[----:B0-----:R-:W2:Y:S01]  /*97a0*/  LDL.LU.64 R12, [R1+0x418] ;  /* 0x00041800010c7983 */ /* 0x001ea20000300a00 */
[----:B------:R-:W-:-:S03]  /*97b0*/  LOP3.LUT P2, RZ, R5, 0x100000, RZ, 0xc0, !PT ;  /* 0x0010000005ff7812 */ /* 0x000fc6000784c0ff */
[----:B------:R0:W-:Y:S02]  /*97c0*/  STL.64 [R1+0x120], R2 ;  /* 0x0001200201007387 */ /* 0x0001e40000100a00 */
[----:B0-----:R-:W-:-:S08]  /*97d0*/  CS2R R2, SRZ ;  /* 0x0000000000027805 */ /* 0x001fd0000001ff00 */
[----:B----4-:R0:W3:Y:S02]  /*97e0*/  @!P2 LDG.E.64 R2, desc[UR10][R16.64] ;  /* 0x0000000a1002a981 */ /* 0x0100e4000c1e1b00 */
[----:B0-----:R-:W-:-:S06]  /*97f0*/  CS2R R16, SRZ ;  /* 0x0000000000107805 */ /* 0x001fcc000001ff00 */
[----:B--2---:R0:W2:Y:S04]  /*9800*/  @!P2 LDG.E.64 R16, desc[UR10][R12.64] ;  /* 0x0000000a0c10a981 */ /* 0x0040a8000c1e1b00 */
[----:B------:R1:W-:Y:S01]  /*9810*/  STL.64 [R1+0x320], R18 ;  /* 0x0003201201007387 */ /* 0x0003e20000100a00 */
[----:B0-----:R-:W-:-:S03]  /*9820*/  CS2R R12, SRZ ;  /* 0x00000000000c7805 */ /* 0x001fc6000001ff00 */
[----:B-1----:R-:W4:Y:S01]  /*9830*/  LDL.LU.64 R18, [R1+0x6e8] ;  /* 0x0006e80001127983 */ /* 0x002f220000300a00 */
[----:B---3--:R-:W-:-:S05]  /*9840*/  @!P2 MOV R13, R3 ;  /* 0x00000003000da202 */ /* 0x008fca0000000f00 */
[----:B------:R-:W-:Y:S01]  /*9850*/  STL [R1+0x6fc], R13 ;  /* 0x0006fc0d01007387 */ /* 0x000fe20000100800 */
[----:B--2---:R-:W-:-:S05]  /*9860*/  @!P2 MOV R12, R16 ;  /* 0x00000010000ca202 */ /* 0x004fca0000000f00 */
[----:B------:R0:W-:Y:S04]  /*9870*/  STL [R1+0x41c], R12 ;  /* 0x00041c0c01007387 */ /* 0x0001e80000100800 */
[----:B0-----:R-:W2:Y:S01]  /*9880*/  LDL.LU.64 R12, [R1+0x6d8] ;  /* 0x0006d800010c7983 */ /* 0x001ea20000300a00 */
[----:B------:R-:W-:-:S03]  /*9890*/  LOP3.LUT P1, RZ, R5, 0x80000, RZ, 0xc0, !PT ;  /* 0x0008000005ff7812 */ /* 0x000fc6000782c0ff */
[----:B------:R0:W-:Y:S02]  /*98a0*/  STL.64 [R1+0x128], R8 ;  /* 0x0001280801007387 */ /* 0x0001e40000100a00 */
[----:B0-----:R-:W-:-:S08]  /*98b0*/  CS2R R8, SRZ ;  /* 0x0000000000087805 */ /* 0x001fd0000001ff00 */
[----:B----4-:R0:W3:Y:S02]  /*98c0*/  @!P1 LDG.E.64 R8, desc[UR10][R18.64] ;  /* 0x0000000a12089981 */ /* 0x0100e4000c1e1b00 */
[----:B0-----:R-:W-:Y:S02]  /*98d0*/  CS2R R18, SRZ ;  /* 0x0000000000127805 */ /* 0x001fe4000001ff00 */
[----:B------:R0:W-:Y:S04]  /*98e0*/  STL [R1+0x428], R4 ;  /* 0x0004280401007387 */ /* 0x0001e80000100800 */
[----:B------:R1:W-:Y:S01]  /*98f0*/  STL.64 [R1+0x130], R10 ;  /* 0x0001300a01007387 */ /* 0x0003e20000100a00 */
[----:B0-----:R-:W-:Y:S01]  /*9900*/  HFMA2 R4, -RZ, RZ, 0, 0 ;  /* 0x00000000ff047431 */ /* 0x001fe200000001ff */
[----:B------:R-:W-:-:S02]  /*9910*/  @!P0 MOV R4, R10 ;  /* 0x0000000a00048202 */ /* 0x000fc40000000f00 */
[----:B-1----:R-:W4:Y:S04]  /*9920*/  LDL.LU.64 R10, [R1+0x6d0] ;  /* 0x0006d000010a7983 */ /* 0x002f280000300a00 */
[----:B--2---:R0:W2:Y:S04]  /*9930*/  @!P1 LDG.E.64 R18, desc[UR10][R12.64] ;  /* 0x0000000a0c129981 */ /* 0x0040a8000c1e1b00 */
[----:B------:R-:W3:Y:S04]  /*9940*/  LDL.LU.64 R12, [R1+0x9a0] ;  /* 0x0009a000010c7983 */ /* 0x000ee80000300a00 */
[----:B------:R1:W-:Y:S02]  /*9950*/  STL [R1+0x708], R4 ;  /* 0x0007080401007387 */ /* 0x0003e40000100800 */
[----:B-1----:R-:W-:Y:S01]  /*9960*/  HFMA2 R4, -RZ, RZ, 0, 0 ;  /* 0x00000000ff047431 */ /* 0x002fe200000001ff */
[----:B------:R-:W-:-:S02]  /*9970*/  @!P0 MOV R4, R15 ;  /* 0x0000000f00048202 */ /* 0x000fc40000000f00 */
[----:B------:R-:W-:Y:S01]  /*9980*/  LOP3.LUT P0, RZ, R5, 0x40000, RZ, 0xc0, !PT ;  /* 0x0004000005ff7812 */ /* 0x000fe2000780c0ff */
[----:B---3--:R0:W-:Y:S02]  /*9990*/  STL.64 [R1+0x328], R12 ;  /* 0x0003280c01007387 */ /* 0x0081e40000100a00 */
[----:B0-----:R-:W-:Y:S02]  /*99a0*/  CS2R R12, SRZ ;  /* 0x00000000000c7805 */ /* 0x001fe4000001ff00 */
[----:B------:R-:W-:Y:S02]  /*99b0*/  @!P1 MOV R13, R9 ;  /* 0x00000009000d9202 */ /* 0x000fe40000000f00 */
[----:B--2---:R-:W-:-:S03]  /*99c0*/  @!P1 MOV R12, R18 ;  /* 0x00000012000c9202 */ /* 0x004fc60000000f00 */
[----:B------:R-:W-:Y:S04]  /*99d0*/  STL [R1+0x7a8], R13 ;  /* 0x0007a80d01007387 */ /* 0x000fe80000100800 */
[----:B------:R0:W-:Y:S02]  /*99e0*/  STL [R1+0x414], R12 ;  /* 0x0004140c01007387 */ /* 0x0001e40000100800 */
[----:B0-----:R-:W-:-:S06]  /*99f0*/  CS2R R12, SRZ ;  /* 0x00000000000c7805 */ /* 0x001fcc000001ff00 */
[----:B----4-:R0:W2:Y:S02]  /*9a00*/  @!P0 LDG.E.64 R12, desc[UR10][R10.64] ;  /* 0x0000000a0a0c8981 */ /* 0x0100a4000c1e1b00 */
[----:B0-----:R-:W-:-:S06]  /*9a10*/  CS2R R10, SRZ ;  /* 0x00000000000a7805 */ /* 0x001fcc000001ff00 */
[----:B------:R0:W3:Y:S04]  /*9a20*/  @!P0 LDG.E.64 R10, desc[UR10][R20.64] ;  /* 0x0000000a140a8981 */ /* 0x0000e8000c1e1b00 */
[----:B------:R1:W-:Y:S02]  /*9a30*/  STL [R1+0x420], R4 ;  /* 0x0004200401007387 */ /* 0x0003e40000100800 */
[----:B-1----:R-:W-:Y:S01]  /*9a40*/  HFMA2 R4, -RZ, RZ, 0, 0 ;  /* 0x00000000ff047431 */ /* 0x002fe200000001ff */
[----:B------:R-:W-:-:S05]  /*9a50*/  @!P2 MOV R4, R2 ;  /* 0x000000020004a202 */ /* 0x000fca0000000f00 */
[----:B------:R1:W-:Y:S02]  /*9a60*/  STL [R1+0x6f8], R4 ;  /* 0x0006f80401007387 */ /* 0x0003e40000100800 */
[----:B-1----:R-:W-:Y:S01]  /*9a70*/  HFMA2 R4, -RZ, RZ, 0, 0 ;  /* 0x00000000ff047431 */ /* 0x002fe200000001ff */
[----:B------:R-:W-:Y:S02]  /*9a80*/  @!P2 MOV R4, R17 ;  /* 0x000000110004a202 */ /* 0x000fe40000000f00 */
[----:B------:R-:W-:-:S03]  /*9a90*/  LOP3.LUT P2, RZ, R5, 0x20000, RZ, 0xc0, !PT ;  /* 0x0002000005ff7812 */ /* 0x000fc6000784c0ff */
[----:B------:R1:W-:Y:S04]  /*9aa0*/  STL [R1+0x418], R4 ;  /* 0x0004180401007387 */ /* 0x0003e80000100800 */
[----:B------:R4:W-:Y:S01]  /*9ab0*/  STL.64 [R1+0x138], R2 ;  /* 0x0001380201007387 */ /* 0x0009e20000100a00 */
[----:B-1----:R-:W-:Y:S01]  /*9ac0*/  HFMA2 R4, -RZ, RZ, 0, 0 ;  /* 0x00000000ff047431 */ /* 0x002fe200000001ff */
[----:B------:R-:W-:Y:S02]  /*9ad0*/  @!P1 MOV R4, R8 ;  /* 0x0000000800049202 */ /* 0x000fe40000000f00 */
[----:B------:R1:W-:Y:S04]  /*9ae0*/  STL.64 [R1+0x330], R14 ;  /* 0x0003300e01007387 */ /* 0x0003e80000100a00 */
[----:B------:R0:W-:Y:S01]  /*9af0*/  STL [R1+0x6e8], R4 ;  /* 0x0006e80401007387 */ /* 0x0001e20000100800 */
[----:B----4-:R-:W-:-:S02]  /*9b00*/  CS2R R2, SRZ ;  /* 0x0000000000027805 */ /* 0x010fc4000001ff00 */
[----:B-1----:R-:W-:Y:S01]  /*9b10*/  MOV R14, R58 ;  /* 0x0000003a000e7202 */ /* 0x002fe20000000f00 */
[----:B0-----:R-:W-:Y:S01]  /*9b20*/  HFMA2 R4, -RZ, RZ, 0, 0 ;  /* 0x00000000ff047431 */ /* 0x001fe200000001ff */
[----:B------:R-:W-:Y:S02]  /*9b30*/  MOV R15, R59 ;  /* 0x0000003b000f7202 */ /* 0x000fe40000000f00 */
[----:B------:R-:W-:-:S03]  /*9b40*/  @!P1 MOV R4, R19 ;  /* 0x0000001300049202 */ /* 0x000fc60000000f00 */
[----:B------:R0:W4:Y:S01]  /*9b50*/  @!P2 LDG.E.64 R2, desc[UR10][R14.64] ;  /* 0x0000000a0e02a981 */ /* 0x000122000c1e1b00 */
[----:B------:R-:W-:Y:S02]  /*9b60*/  MOV R20, R34 ;  /* 0x0000002200147202 */ /* 0x000fe40000000f00 */
[----:B------:R-:W-:Y:S01]  /*9b70*/  MOV R21, R35 ;  /* 0x0000002300157202 */ /* 0x000fe20000000f00 */
[----:B------:R1:W-:Y:S01]  /*9b80*/  STL [R1+0x410], R4 ;  /* 0x0004100401007387 */ /* 0x0003e20000100800 */
[----:B------:R-:W-:Y:S02]  /*9b90*/  LOP3.LUT P1, RZ, R5, 0x10000, RZ, 0xc0, !PT ;  /* 0x0001000005ff7812 */ /* 0x000fe4000782c0ff */
[----:B0-----:R-:W-:Y:S01]  /*9ba0*/  CS2R R14, SRZ ;  /* 0x00000000000e7805 */ /* 0x001fe2000001ff00 */
[----:B-1----:R-:W-:Y:S01]  /*9bb0*/  HFMA2 R4, -RZ, RZ, 0, 0 ;  /* 0x00000000ff047431 */ /* 0x002fe200000001ff */
[----:B------:R-:W-:-:S04]  /*9bc0*/  MOV R59, RZ ;  /* 0x000000ff003b7202 */ /* 0x000fc80000000f00 */
[----:B------:R-:W4:Y:S01]  /*9bd0*/  @!P2 LDG.E.64 R14, desc[UR10][R20.64] ;  /* 0x0000000a140ea981 */ /* 0x000f22000c1e1b00 */
[----:B------:R-:W-:Y:S02]  /*9be0*/  CS2R R34, SRZ ;  /* 0x0000000000227805 */ /* 0x000fe4000001ff00 */
[----:B------:R-:W-:Y:S01]  /*9bf0*/  MOV R58, R38 ;  /* 0x00000026003a7202 */ /* 0x000fe20000000f00 */
[----:B------:R0:W-:Y:S04]  /*9c00*/  STL.64 [R1+0x140], R8 ;  /* 0x0001400801007387 */ /* 0x0001e80000100a00 */
[----:B------:R-:W4:Y:S01]  /*9c10*/  LDL.LU.64 R20, [R1+0x690] ;  /* 0x0006900001147983 */ /* 0x000f220000300a00 */
[----:B------:R-:W-:Y:S02]  /*9c20*/  MOV R38, R36 ;  /* 0x0000002400267202 */ /* 0x000fe40000000f00 */
[----:B0-----:R-:W-:-:S02]  /*9c30*/  CS2R R8, SRZ ;  /* 0x0000000000087805 */ /* 0x001fc4000001ff00 */
[----:B--2---:R-:W-:-:S05]  /*9c40*/  @!P0 MOV R4, R12 ;  /* 0x0000000c00048202 */ /* 0x004fca0000000f00 */
[----:B------:R0:W-:Y:S01]  /*9c50*/  STL [R1+0x7ac], R4 ;  /* 0x0007ac0401007387 */ /* 0x0001e20000100800 */
[----:B---3--:R-:W-:Y:S01]  /*9c60*/  @!P0 MOV R59, R10 ;  /* 0x0000000a003b8202 */ /* 0x008fe20000000f00 */
[----:B0-----:R-:W-:Y:S01]  /*9c70*/  HFMA2 R4, -RZ, RZ, 0, 0 ;  /* 0x00000000ff047431 */ /* 0x001fe200000001ff */
[----:B------:R-:W-:Y:S02]  /*9c80*/  @!P0 MOV R4, R13 ;  /* 0x0000000d00048202 */ /* 0x000fe40000000f00 */
[----:B------:R-:W-:Y:S01]  /*9c90*/  @!P0 MOV R34, R11 ;  /* 0x0000000b00228202 */ /* 0x000fe20000000f00 */
[----:B------:R0:W-:Y:S01]  /*9ca0*/  STL [R1+0x990], R59 ;  /* 0x0009903b01007387 */ /* 0x0001e20000100800 */
[----:B------:R-:W-:-:S03]  /*9cb0*/  LOP3.LUT P0, RZ, R5, 0x8000, RZ, 0xc0, !PT ;  /* 0x0000800005ff7812 */ /* 0x000fc6000780c0ff */
[----:B------:R1:W-:Y:S01]  /*9cc0*/  STL.64 [R1+0x148], R12 ;  /* 0x0001480c01007387 */ /* 0x0003e20000100a00 */
[----:B0-----:R-:W-:Y:S02]  /*9cd0*/  MOV R59, R39 ;  /* 0x00000027003b7202 */ /* 0x001fe40000000f00 */
[----:B------:R-:W-:-:S03]  /*9ce0*/  MOV R39, R37 ;  /* 0x0000002500277202 */ /* 0x000fc60000000f00 */
[----:B------:R0:W2:Y:S01]  /*9cf0*/  @!P1 LDG.E.64 R8, desc[UR10][R58.64] ;  /* 0x0000000a3a089981 */ /* 0x0000a2000c1e1b00 */
[----:B-1----:R-:W-:Y:S02]  /*9d00*/  CS2R R12, SRZ ;  /* 0x00000000000c7805 */ /* 0x002fe4000001ff00 */
[----:B0-----:R-:W-:Y:S02]  /*9d10*/  MOV R58, R38 ;  /* 0x00000026003a7202 */ /* 0x001fe40000000f00 */
[----:B------:R-:W-:-:S05]  /*9d20*/  MOV R59, R39 ;  /* 0x00000027003b7202 */ /* 0x000fca0000000f00 */
[----:B------:R0:W3:Y:S02]  /*9d30*/  @!P0 LDG.E.64 R12, desc[UR10][R58.64] ;  /* 0x0000000a3a0c8981 */ /* 0x0000e4000c1e1b00 */
[----:B0-----:R-:W-:Y:S02]  /*9d40*/  MOV R58, R30 ;  /* 0x0000001e003a7202 */ /* 0x001fe40000000f00 */
[----:B------:R-:W-:Y:S02]  /*9d50*/  MOV R59, R31 ;  /* 0x0000001f003b7202 */ /* 0x000fe40000000f00 */
[----:B------:R-:W-:Y:S02]  /*9d60*/  MOV R30, R44 ;  /* 0x0000002c001e7202 */ /* 0x000fe40000000f00 */
[----:B------:R-:W-:Y:S02]  /*9d70*/  MOV R31, R45 ;  /* 0x0000002d001f7202 */ /* 0x000fe40000000f00 */
[----:B------:R-:W-:-:S02]  /*9d80*/  MOV R44, R52 ;  /* 0x00000034002c7202 */ /* 0x000fc40000000f00 */
[----:B------:R-:W-:Y:S02]  /*9d90*/  MOV R45, R53 ;  /* 0x00000035002d7202 */ /* 0x000fe40000000f00 */
[----:B------:R-:W2:Y:S04]  /*9da0*/  LDL.LU.64 R52, [R1+0x660] ;  /* 0x0006600001347983 */ /* 0x000ea80000300a00 */
[----:B------:R0:W-:Y:S04]  /*9db0*/  STL.64 [R1+0x338], R16 ;  /* 0x0003381001007387 */ /* 0x0001e80000100a00 */
[----:B------:R1:W-:Y:S01]  /*9dc0*/  STL [R1+0x7b8], R4 ;  /* 0x0007b80401007387 */ /* 0x0003e20000100800 */
[----:B0-----:R-:W-:Y:S01]  /*9dd0*/  CS2R R16, SRZ ;  /* 0x0000000000107805 */ /* 0x001fe2000001ff00 */
[----:B-1----:R-:W-:Y:S01]  /*9de0*/  HFMA2 R4, -RZ, RZ, 0, 0 ;  /* 0x00000000ff047431 */ /* 0x002fe200000001ff */
[----:B----4-:R-:W-:-:S02]  /*9df0*/  @!P2 MOV R4, R2 ;  /* 0x000000020004a202 */ /* 0x010fc40000000f00 */
[----:B------:R-:W-:-:S03]  /*9e00*/  CS2R R36, SRZ ;  /* 0x0000000000247805 */ /* 0x000fc6000001ff00 */
[----:B------:R0:W-:Y:S01]  /*9e10*/  STL [R1+0x7bc], R4 ;  /* 0x0007bc0401007387 */ /* 0x0001e20000100800 */
[----:B------:R-:W-:Y:S02]  /*9e20*/  @!P2 MOV R35, R14 ;  /* 0x0000000e0023a202 */ /* 0x000fe40000000f00 */
[----:B------:R-:W-:Y:S01]  /*9e30*/  @!P2 MOV R36, R15 ;  /* 0x0000000f0024a202 */ /* 0x000fe20000000f00 */
[----:B------:R-:W4:Y:S01]  /*9e40*/  @!P1 LDG.E.64 R16, desc[UR10][R20.64] ;  /* 0x0000000a14109981 */ /* 0x000f22000c1e1b00 */
[----:B0-----:R-:W-:Y:S01]  /*9e50*/  HFMA2 R4, -RZ, RZ, 0, 0 ;  /* 0x00000000ff047431 */ /* 0x001fe200000001ff */
[----:B------:R-:W-:Y:S02]  /*9e60*/  @!P2 MOV R4, R3 ;  /* 0x000000030004a202 */ /* 0x000fe40000000f00 */
[----:B------:R-:W-:Y:S01]  /*9e70*/  LOP3.LUT P2, RZ, R5, 0x4000, RZ, 0xc0, !PT ;  /* 0x0000400005ff7812 */ /* 0x000fe2000784c0ff */
[----:B------:R-:W3:Y:S04]  /*9e80*/  LDL.LU.64 R20, [R1+0x678] ;  /* 0x0006780001147983 */ /* 0x000ee80000300a00 */
[----:B------:R0:W-:Y:S02]  /*9e90*/  STL.64 [R1+0x348], R10 ;  /* 0x0003480a01007387 */ /* 0x0001e40000100a00 */
[----:B0-----:R-:W-:-:S06]  /*9ea0*/  CS2R R10, SRZ ;  /* 0x00000000000a7805 */ /* 0x001fcc000001ff00 */
[----:B--2---:R-:W2:Y:S04]  /*9eb0*/  @!P2 LDG.E.64 R10, desc[UR10][R52.64] ;  /* 0x0000000a340aa981 */ /* 0x004ea8000c1e1b00 */
[----:B------:R-:W2:Y:S04]  /*9ec0*/  LDL.LU.64 R52, [R1+0x648] ;  /* 0x0006480001347983 */ /* 0x000ea80000300a00 */
[----:B------:R0:W-:Y:S04]  /*9ed0*/  STL.64 [R1+0x340], R18 ;  /* 0x0003401201007387 */ /* 0x0001e80000100a00 */
[----:B------:R1:W-:Y:S01]  /*9ee0*/  STL [R1+0x7d8], R4 ;  /* 0x0007d80401007387 */ /* 0x0003e20000100800 */
[----:B0-----:R-:W-:Y:S01]  /*9ef0*/  CS2R R18, SRZ ;  /* 0x0000000000127805 */ /* 0x001fe2000001ff00 */
[----:B-1----:R-:W-:Y:S01]  /*9f00*/  HFMA2 R4, -RZ, RZ, 0, 0 ;  /* 0x00000000ff047431 */ /* 0x002fe200000001ff */
[----:B------:R-:W-:-:S02]  /*9f10*/  @!P1 MOV R4, R8 ;  /* 0x0000000800049202 */ /* 0x000fc40000000f00 */
[----:B------:R-:W-:-:S03]  /*9f20*/  CS2R R38, SRZ ;  /* 0x0000000000267805 */ /* 0x000fc6000001ff00 */
[----:B------:R0:W-:Y:S01]  /*9f30*/  STL [R1+0x7dc], R4 ;  /* 0x0007dc0401007387 */ /* 0x0001e20000100800 */
[----:B----4-:R-:W-:Y:S02]  /*9f40*/  @!P1 MOV R37, R16 ;  /* 0x0000001000259202 */ /* 0x010fe40000000f00 */
[----:B------:R-:W-:Y:S01]  /*9f50*/  @!P1 MOV R38, R17 ;  /* 0x0000001100269202 */ /* 0x000fe20000000f00 */
[----:B---3--:R1:W3:Y:S01]  /*9f60*/  @!P0 LDG.E.64 R18, desc[UR10][R20.64] ;  /* 0x0000000a14128981 */ /* 0x0082e2000c1e1b00 */
[----:B0-----:R-:W-:Y:S01]  /*9f70*/  HFMA2 R4, -RZ, RZ, 0, 0 ;  /* 0x00000000ff047431 */ /* 0x001fe200000001ff */
[----:B------:R-:W-:Y:S02]  /*9f80*/  @!P1 MOV R4, R9 ;  /* 0x0000000900049202 */ /* 0x000fe40000000f00 */
[----:B------:R-:W-:Y:S01]  /*9f90*/  LOP3.LUT P1, RZ, R5, 0x2000, RZ, 0xc0, !PT ;  /* 0x0000200005ff7812 */ /* 0x000fe2000782c0ff */
[----:B------:R0:W-:Y:S04]  /*9fa0*/  STL.64 [R1+0x150], R2 ;  /* 0x0001500201007387 */ /* 0x0001e80000100a00 */
[----:B------:R4:W-:Y:S01]  /*9fb0*/  STL.64 [R1+0x350], R14 ;  /* 0x0003500e01007387 */ /* 0x0009e20000100a00 */
[----:B0-----:R-:W-:-:S02]  /*9fc0*/  CS2R R2, SRZ ;  /* 0x0000000000027805 */ /* 0x001fc4000001ff00 */
[----:B----4-:R-:W-:-:S04]  /*9fd0*/  CS2R R14, SRZ ;  /* 0x00000000000e7805 */ /* 0x010fc8000001ff00 */
[----:B------:R0:W4:Y:S04]  /*9fe0*/  @!P2 LDG.E.64 R2, desc[UR10][R58.64] ;  /* 0x0000000a3a02a981 */ /* 0x000128000c1e1b00 */
[----:B--2---:R-:W2:Y:S04]  /*9ff0*/  @!P1 LDG.E.64 R14, desc[UR10][R52.64] ;  /* 0x0000000a340e9981 */ /* 0x004ea8000c1e1b00 */
[----:B------:R-:W2:Y:S01]  /*a000*/  LDL.LU.64 R52, [R1+0x630] ;  /* 0x0006300001347983 */ /* 0x000ea20000300a00 */
[----:B-1----:R-:W-:Y:S02]  /*a010*/  MOV R20, R28 ;  /* 0x0000001c00147202 */ /* 0x002fe40000000f00 */
[----:B------:R-:W-:Y:S01]  /*a020*/  MOV R21, R29 ;  /* 0x0000001d00157202 */ /* 0x000fe20000000f00 */
[----:B------:R1:W-:Y:S01]  /*a030*/  STL [R1+0x7e8], R4 ;  /* 0x0007e80401007387 */ /* 0x0003e20000100800 */
[----:B0-----:R-:W-:-:S03]  /*a040*/  MOV R58, R20 ;  /* 0x00000014003a7202 */ /* 0x001fc60000000f00 */
[----:B------:R0:W-:Y:S01]  /*a050*/  STL.64 [R1+0x158], R8 ;  /* 0x0001580801007387 */ /* 0x0001e20000100a00 */
[----:B------:R-:W-:Y:S01]  /*a060*/  MOV R59, R21 ;  /* 0x00000015003b7202 */ /* 0x000fe20000000f00 */
[----:B-1----:R-:W-:Y:S01]  /*a070*/  HFMA2 R4, -RZ, RZ, 0, 0 ;  /* 0x00000000ff047431 */ /* 0x002fe200000001ff */
[----:B------:R-:W-:Y:S02]  /*a080*/  @!P0 MOV R4, R12 ;  /* 0x0000000c00048202 */ /* 0x000fe40000000f00 */
[----:B------:R-:W-:Y:S02]  /*a090*/  MOV R28, R42 ;  /* 0x0000002a001c7202 */ /* 0x000fe40000000f00 */
[----:B0-----:R-:W-:Y:S02]  /*a0a0*/  CS2R R8, SRZ ;  /* 0x0000000000087805 */ /* 0x001fe4000001ff00 */
[----:B------:R-:W-:Y:S01]  /*a0b0*/  MOV R29, R43 ;  /* 0x0000002b001d7202 */ /* 0x000fe20000000f00 */
[----:B------:R0:W-:Y:S01]  /*a0c0*/  STL [R1+0x7ec], R4 ;  /* 0x0007ec0401007387 */ /* 0x0001e20000100800 */
[----:B------:R-:W-:-:S02]  /*a0d0*/  CS2R R42, SRZ ;  /* 0x00000000002a7805 */ /* 0x000fc4000001ff00 */
[----:B---3--:R-:W-:Y:S01]  /*a0e0*/  @!P0 MOV R39, R18 ;  /* 0x0000001200278202 */ /* 0x008fe20000000f00 */
[----:B------:R1:W3:Y:S01]  /*a0f0*/  @!P1 LDG.E.64 R8, desc[UR10][R58.64] ;  /* 0x0000000a3a089981 */ /* 0x0002e2000c1e1b00 */
[----:B------:R-:W-:Y:S01]  /*a100*/  @!P0 MOV R42, R19 ;  /* 0x00000013002a8202 */ /* 0x000fe20000000f00 */
[----:B0-----:R-:W-:Y:S01]  /*a110*/  HFMA2 R4, -RZ, RZ, 0, 0 ;  /* 0x00000000ff047431 */ /* 0x001fe200000001ff */
[----:B------:R-:W-:Y:S02]  /*a120*/  @!P0 MOV R4, R13 ;  /* 0x0000000d00048202 */ /* 0x000fe40000000f00 */
[----:B------:R-:W-:Y:S02]  /*a130*/  LOP3.LUT P0, RZ, R5, 0x1000, RZ, 0xc0, !PT ;  /* 0x0000100005ff7812 */ /* 0x000fe4000780c0ff */
[----:B------:R-:W-:Y:S02]  /*a140*/  MOV R20, R28 ;  /* 0x0000001c00147202 */ /* 0x000fe40000000f00 */
[----:B------:R-:W-:Y:S01]  /*a150*/  MOV R21, R29 ;  /* 0x0000001d00157202 */ /* 0x000fe20000000f00 */
[----:B------:R0:W-:Y:S01]  /*a160*/  STL.64 [R1+0x160], R12 ;  /* 0x0001600c01007387 */ /* 0x0001e20000100a00 */
[----:B-1----:R-:W-:-:S02]  /*a170*/  MOV R58, R20 ;  /* 0x00000014003a7202 */ /* 0x002fc40000000f00 */
[----:B------:R-:W-:Y:S01]  /*a180*/  MOV R59, R21 ;  /* 0x00000015003b7202 */ /* 0x000fe20000000f00 */
[----:B------:R1:W-:Y:S01]  /*a190*/  STL.64 [R1+0x358], R16 ;  /* 0x0003581001007387 */ /* 0x0003e20000100a00 */
[----:B0-----:R-:W-:-:S03]  /*a1a0*/  CS2R R12, SRZ ;  /* 0x00000000000c7805 */ /* 0x001fc6000001ff00 */
[----:B------:R0:W-:Y:S01]  /*a1b0*/  STL [R1+0x810], R4 ;  /* 0x0008100401007387 */ /* 0x0001e20000100800 */
[----:B-1----:R-:W-:-:S03]  /*a1c0*/  CS2R R16, SRZ ;  /* 0x0000000000107805 */ /* 0x002fc6000001ff00 */
[----:B------:R1:W3:Y:S01]  /*a1d0*/  @!P0 LDG.E.64 R12, desc[UR10][R58.64] ;  /* 0x0000000a3a0c8981 */ /* 0x0002e2000c1e1b00 */
[----:B0-----:R-:W-:Y:S01]  /*a1e0*/  HFMA2 R4, -RZ, RZ, 0, 0 ;  /* 0x00000000ff047431 */ /* 0x001fe200000001ff */
[----:B----4-:R-:W-:Y:S02]  /*a1f0*/  @!P2 MOV R4, R2 ;  /* 0x000000020004a202 */ /* 0x010fe40000000f00 */
[----:B------:R-:W-:Y:S02]  /*a200*/  MOV R28, R44 ;  /* 0x0000002c001c7202 */ /* 0x000fe40000000f00 */
[----:B------:R-:W-:Y:S01]  /*a210*/  MOV R29, R45 ;  /* 0x0000002d001d7202 */ /* 0x000fe20000000f00 */
[----:B------:R0:W-:Y:S01]  /*a220*/  STL [R1+0x814], R4 ;  /* 0x0008140401007387 */ /* 0x0001e20000100800 */
[----:B------:R-:W-:Y:S02]  /*a230*/  CS2R R44, SRZ ;  /* 0x00000000002c7805 */ /* 0x000fe4000001ff00 */
[----:B------:R-:W-:-:S02]  /*a240*/  @!P2 MOV R43, R10 ;  /* 0x0000000a002ba202 */ /* 0x000fc40000000f00 */
[----:B------:R-:W-:Y:S02]  /*a250*/  @!P2 MOV R44, R11 ;  /* 0x0000000b002ca202 */ /* 0x000fe40000000f00 */
[----:B------:R-:W-:Y:S01]  /*a260*/  MOV R20, R28 ;  /* 0x0000001c00147202 */ /* 0x000fe20000000f00 */
[----:B0-----:R-:W-:Y:S01]  /*a270*/  HFMA2 R4, -RZ, RZ, 0, 0 ;  /* 0x00000000ff047431 */ /* 0x001fe200000001ff */
[----:B------:R-:W-:Y:S02]  /*a280*/  @!P2 MOV R4, R3 ;  /* 0x000000030004a202 */ /* 0x000fe40000000f00 */
[----:B------:R-:W-:Y:S02]  /*a290*/  LOP3.LUT P2, RZ, R5, 0x800, RZ, 0xc0, !PT ;  /* 0x0000080005ff7812 */ /* 0x000fe4000784c0ff */
[----:B------:R-:W-:Y:S01]  /*a2a0*/  MOV R21, R29 ;  /* 0x0000001d00157202 */ /* 0x000fe20000000f00 */
[----:B------:R0:W-:Y:S01]  /*a2b0*/  STL.64 [R1+0x168], R2 ;  /* 0x0001680201007387 */ /* 0x0001e20000100a00 */
[----:B-1----:R-:W-:-:S02]  /*a2c0*/  MOV R58, R20 ;  /* 0x00000014003a7202 */ /* 0x002fc40000000f00 */
[----:B------:R-:W-:Y:S02]  /*a2d0*/  MOV R59, R21 ;  /* 0x00000015003b7202 */ /* 0x000fe40000000f00 */
[----:B------:R-:W4:Y:S01]  /*a2e0*/  LDL.LU.64 R20, [R1+0x618] ;  /* 0x0006180001147983 */ /* 0x000f220000300a00 */
[----:B0-----:R-:W-:-:S06]  /*a2f0*/  CS2R R2, SRZ ;  /* 0x0000000000027805 */ /* 0x001fcc000001ff00 */
[----:B------:R-:W4:Y:S04]  /*a300*/  @!P2 LDG.E.64 R2, desc[UR10][R58.64] ;  /* 0x0000000a3a02a981 */ /* 0x000f28000c1e1b00 */
[----:B------:R-:W4:Y:S04]  /*a310*/  LDL.LU.64 R58, [R1+0x608] ;  /* 0x00060800013a7983 */ /* 0x000f280000300a00 */
[----:B--2---:R0:W2:Y:S04]  /*a320*/  @!P0 LDG.E.64 R16, desc[UR10][R52.64] ;  /* 0x0000000a34108981 */ /* 0x0040a8000c1e1b00 */
[----:B------:R1:W-:Y:S02]  /*a330*/  STL [R1+0x830], R4 ;  /* 0x0008300401007387 */ /* 0x0003e40000100800 */
[----:B-1----:R-:W-:Y:S01]  /*a340*/  HFMA2 R4, -RZ, RZ, 0, 0 ;  /* 0x00000000ff047431 */ /* 0x002fe200000001ff */
[----:B---3--:R-:W-:-:S05]  /*a350*/  @!P1 MOV R4, R8 ;  /* 0x0000000800049202 */ /* 0x008fca0000000f00 */
        /* <DEDUP_REMOVED lines=19> */
[----:B-1----:R-:W-:Y:S01]  /*a490*/  CS2R R18, SRZ ;  /* 0x0000000000127805 */ /* 0x002fe2000001ff00 */
[----:B------:R1:W-:Y:S01]  /*a4a0*/  STL.64 [R1+0x370], R14 ;  /* 0x0003700e01007387 */ /* 0x0003e20000100a00 */
[----:B0-----:R-:W-:-:S04]  /*a4b0*/  CS2R R12, SRZ ;  /* 0x00000000000c7805 */ /* 0x001fc8000001ff00 */
[----:B----4-:R0:W3:Y:S01]  /*a4c0*/  @!P2 LDG.E.64 R18, desc[UR10][R20.64] ;  /* 0x0000000a1412a981 */ /* 0x0100e2000c1e1b00 */
[----:B-1----:R-:W-:Y:S02]  /*a4d0*/  MOV R14, R56 ;  /* 0x00000038000e7202 */ /* 0x002fe40000000f00 */
[----:B------:R-:W-:Y:S01]  /*a4e0*/  MOV R15, R57 ;  /* 0x00000039000f7202 */ /* 0x000fe20000000f00 */
[----:B------:R1:W-:Y:S01]  /*a4f0*/  STL [R1+0x84c], R4 ;  /* 0x00084c0401007387 */ /* 0x0003e20000100800 */
[----:B------:R-:W-:-:S03]  /*a500*/  LOP3.LUT P1, RZ, R5, 0x400, RZ, 0xc0, !PT ;  /* 0x0000040005ff7812 */ /* 0x000fc6000782c0ff */
[----:B------:R4:W-:Y:S01]  /*a510*/  STL.64 [R1+0x998], R34 ;  /* 0x0009982201007387 */ /* 0x0009e20000100a00 */
[----:B-1----:R-:W-:Y:S01]  /*a520*/  HFMA2 R4, -RZ, RZ, 0, 0 ;  /* 0x00000000ff047431 */ /* 0x002fe200000001ff */
[----:B------:R-:W-:Y:S02]  /*a530*/  @!P2 MOV R4, R2 ;  /* 0x000000020004a202 */ /* 0x000fe40000000f00 */
[----:B------:R1:W-:Y:S04]  /*a540*/  STL.64 [R1+0x170], R8 ;  /* 0x0001700801007387 */ /* 0x0003e80000100a00 */
[----:B------:R0:W-:Y:S04]  /*a550*/  STL [R1+0x850], R4 ;  /* 0x0008500401007387 */ /* 0x0001e80000100800 */
[----:B----4-:R-:W4:Y:S01]  /*a560*/  LDL.LU.64 R34, [R1+0x5f8] ;  /* 0x0005f80001227983 */ /* 0x010f220000300a00 */
[----:B-1----:R-:W-:-:S03]  /*a570*/  CS2R R8, SRZ ;  /* 0x0000000000087805 */ /* 0x002fc6000001ff00 */
[----:B------:R1:W-:Y:S01]  /*a580*/  STL.64 [R1+0x180], R2 ;  /* 0x0001800201007387 */ /* 0x0003e20000100a00 */
[----:B0-----:R-:W-:Y:S01]  /*a590*/  HFMA2 R4, -RZ, RZ, 0, 0 ;  /* 0x00000000ff047431 */ /* 0x001fe200000001ff */
[----:B------:R-:W-:Y:S02]  /*a5a0*/  @!P2 MOV R4, R3 ;  /* 0x000000030004a202 */ /* 0x000fe40000000f00 */
[----:B------:R-:W4:Y:S04]  /*a5b0*/  @!P1 LDG.E.64 R8, desc[UR10][R58.64] ;  /* 0x0000000a3a089981 */ /* 0x000f28000c1e1b00 */
[----:B-1----:R-:W4:Y:S01]  /*a5c0*/  LDL.LU.64 R2, [R1+0x5d8] ;  /* 0x0005d80001027983 */ /* 0x002f220000300a00 */
[----:B--2---:R-:W-:Y:S02]  /*a5d0*/  @!P0 MOV R47, R16 ;  /* 0x00000010002f8202 */ /* 0x004fe40000000f00 */
[----:B------:R-:W-:-:S02]  /*a5e0*/  @!P0 MOV R52, R17 ;  /* 0x0000001100348202 */ /* 0x000fc40000000f00 */
[----:B------:R-:W-:Y:S02]  /*a5f0*/  MOV R20, R54 ;  /* 0x0000003600147202 */ /* 0x000fe40000000f00 */
[----:B------:R-:W-:Y:S01]  /*a600*/  MOV R21, R55 ;  /* 0x0000003700157202 */ /* 0x000fe20000000f00 */
[----:B------:R0:W-:Y:S01]  /*a610*/  STL.64 [R1+0x378], R16 ;  /* 0x0003781001007387 */ /* 0x0001e20000100a00 */
[----:B------:R-:W-:-:S03]  /*a620*/  LOP3.LUT P0, RZ, R5, 0x200, RZ, 0xc0, !PT ;  /* 0x0000020005ff7812 */ /* 0x000fc6000780c0ff */
[----:B------:R1:W-:Y:S04]  /*a630*/  STL.64 [R1+0x368], R10 ;  /* 0x0003680a01007387 */ /* 0x0003e80000100a00 */
[----:B------:R2:W-:Y:S04]  /*a640*/  STL [R1+0x85c], R4 ;  /* 0x00085c0401007387 */ /* 0x0005e80000100800 */
[----:B------:R-:W4:Y:S04]  /*a650*/  LDL.LU.64 R58, [R1+0x5e8] ;  /* 0x0005e800013a7983 */ /* 0x000f280000300a00 */
[----:B------:R4:W4:Y:S01]  /*a660*/  @!P0 LDG.E.64 R12, desc[UR10][R14.64] ;  /* 0x0000000a0e0c8981 */ /* 0x000922000c1e1b00 */
[----:B------:R-:W-:Y:S01]  /*a670*/  CS2R R54, SRZ ;  /* 0x0000000000367805 */ /* 0x000fe2000001ff00 */
[----:B0-----:R-:W-:Y:S01]  /*a680*/  HFMA2 R16, -RZ, RZ, 0, 0 ;  /* 0x00000000ff107431 */ /* 0x001fe200000001ff */
[----:B-1----:R-:W-:Y:S01]  /*a690*/  CS2R R10, SRZ ;  /* 0x00000000000a7805 */ /* 0x002fe2000001ff00 */
[----:B--2---:R-:W-:Y:S01]  /*a6a0*/  HFMA2 R4, -RZ, RZ, 0, 0 ;  /* 0x00000000ff047431 */ /* 0x004fe200000001ff */
[----:B---3--:R-:W-:-:S02]  /*a6b0*/  @!P2 MOV R53, R18 ;  /* 0x000000120035a202 */ /* 0x008fc40000000f00 */
[----:B------:R-:W-:Y:S02]  /*a6c0*/  @!P2 MOV R54, R19 ;  /* 0x000000130036a202 */ /* 0x000fe40000000f00 */
[----:B------:R-:W-:Y:S01]  /*a6d0*/  LOP3.LUT P2, RZ, R5, 0x100, RZ, 0xc0, !PT ;  /* 0x0000010005ff7812 */ /* 0x000fe2000784c0ff */
[----:B----4-:R-:W2:Y:S01]  /*a6e0*/  @!P1 LDG.E.64 R10, desc[UR10][R34.64] ;  /* 0x0000000a220a9981 */ /* 0x010ea2000c1e1b00 */
[----:B------:R-:W-:-:S03]  /*a6f0*/  @!P1 MOV R4, R8 ;  /* 0x0000000800049202 */ /* 0x000fc60000000f00 */
[----:B------:R-:W-:Y:S04]  /*a700*/  STL.64 [R1+0x188], R8 ;  /* 0x0001880801007387 */ /* 0x000fe80000100a00 */
[----:B------:R0:W-:Y:S01]  /*a710*/  STL [R1+0x860], R4 ;  /* 0x0008600401007387 */ /* 0x0001e20000100800 */
[----:B------:R-:W-:-:S03]  /*a720*/  CS2R R56, SRZ ;  /* 0x0000000000387805 */ /* 0x000fc6000001ff00 */
[----:B------:R1:W-:Y:S01]  /*a730*/  STL.64 [R1+0x380], R18 ;  /* 0x0003801201007387 */ /* 0x0003e20000100a00 */
[----:B------:R-:W-:-:S03]  /*a740*/  CS2R R14, SRZ ;  /* 0x00000000000e7805 */ /* 0x000fc6000001ff00 */
[----:B------:R-:W-:Y:S01]  /*a750*/  STL [R1+0x42c], R0 ;  /* 0x00042c0001007387 */ /* 0x000fe20000100800 */
[----:B0-----:R-:W-:Y:S01]  /*a760*/  HFMA2 R4, -RZ, RZ, 0, 0 ;  /* 0x00000000ff047431 */ /* 0x001fe200000001ff */
[----:B------:R-:W-:Y:S02]  /*a770*/  @!P1 MOV R4, R9 ;  /* 0x0000000900049202 */ /* 0x000fe40000000f00 */
[----:B------:R-:W5:Y:S04]  /*a780*/  LDL.LU.64 R34, [R1+0x998] ;  /* 0x0009980001227983 */ /* 0x000f680000300a00 */
[----:B------:R-:W3:Y:S01]  /*a790*/  LDL.LU.64 R8, [R1+0x5c0] ;  /* 0x0005c00001087983 */ /* 0x000ee20000300a00 */
[----:B------:R-:W-:Y:S01]  /*a7a0*/  @!P0 MOV R16, R13 ;  /* 0x0000000d00108202 */ /* 0x000fe20000000f00 */
[----:B-1----:R-:W-:-:S02]  /*a7b0*/  HFMA2 R18, -RZ, RZ, 0, 0 ;  /* 0x00000000ff127431 */ /* 0x002fc400000001ff */
[----:B------:R-:W4:Y:S04]  /*a7c0*/  @!P0 LDG.E.64 R14, desc[UR10][R58.64] ;  /* 0x0000000a3a0e8981 */ /* 0x000f28000c1e1b00 */
[----:B------:R0:W-:Y:S04]  /*a7d0*/  STL [R1+0x880], R16 ;  /* 0x0008801001007387 */ /* 0x0001e80000100800 */
[----:B------:R1:W-:Y:S04]  /*a7e0*/  STL [R1+0x86c], R4 ;  /* 0x00086c0401007387 */ /* 0x0003e80000100800 */
[----:B------:R1:W-:Y:S01]  /*a7f0*/  STL.64 [R1+0x190], R12 ;  /* 0x0001900c01007387 */ /* 0x0003e20000100a00 */
[----:B0-----:R-:W-:-:S03]  /*a800*/  CS2R R16, SRZ ;  /* 0x0000000000107805 */ /* 0x001fc6000001ff00 */
[----:B------:R-:W3:Y:S04]  /*a810*/  LDL.LU R0, [R1+0x9a8] ;  /* 0x0009a80001007983 */ /* 0x000ee80000300800 */
[----:B------:R0:W4:Y:S01]  /*a820*/  @!P2 LDG.E.64 R16, desc[UR10][R2.64] ;  /* 0x0000000a0210a981 */ /* 0x000122000c1e1b00 */
[----:B-1----:R-:W-:Y:S01]  /*a830*/  HFMA2 R4, -RZ, RZ, 0, 0 ;  /* 0x00000000ff047431 */ /* 0x002fe200000001ff */
[----:B------:R-:W-:Y:S02]  /*a840*/  @!P0 MOV R4, R12 ;  /* 0x0000000c00048202 */ /* 0x000fe40000000f00 */
[----:B------:R-:W3:Y:S04]  /*a850*/  LDL.LU.64 R12, [R1+0x5a8] ;  /* 0x0005a800010c7983 */ /* 0x000ee80000300a00 */
[----:B------:R-:W5:Y:S01]  /*a860*/  LDL.LU R59, [R1+0x990] ;  /* 0x00099000013b7983 */ /* 0x000f620000300800 */
[----:B0-----:R-:W-:-:S06]  /*a870*/  CS2R R2, SRZ ;  /* 0x0000000000027805 */ /* 0x001fcc000001ff00 */
[----:B------:R-:W3:Y:S01]  /*a880*/  @!P2 LDG.E.64 R2, desc[UR10][R40.64] ;  /* 0x0000000a2802a981 */ /* 0x000ee2000c1e1b00 */
[----:B--2---:R-:W-:Y:S02]  /*a890*/  @!P1 MOV R55, R10 ;  /* 0x0000000a00379202 */ /* 0x004fe40000000f00 */
[----:B------:R-:W-:Y:S02]  /*a8a0*/  @!P1 MOV R56, R11 ;  /* 0x0000000b00389202 */ /* 0x000fe40000000f00 */
[----:B----4-:R-:W-:Y:S01]  /*a8b0*/  @!P2 MOV R18, R17 ;  /* 0x000000110012a202 */ /* 0x010fe20000000f00 */
[----:B------:R-:W-:Y:S01]  /*a8c0*/  STL [R1+0x874], R4 ;  /* 0x0008740401007387 */ /* 0x000fe20000100800 */
[----:B------:R-:W-:-:S03]  /*a8d0*/  LOP3.LUT P1, RZ, R5, 0x80, RZ, 0xc0, !PT ;  /* 0x0000008005ff7812 */ /* 0x000fc6000782c0ff */
[----:B------:R0:W-:Y:S01]  /*a8e0*/  STL [R1+0x890], R18 ;  /* 0x0008901201007387 */ /* 0x0001e20000100800 */
[----:B------:R-:W-:-:S03]  /*a8f0*/  @!P0 MOV R57, R14 ;  /* 0x0000000e00398202 */ /* 0x000fc60000000f00 */
[----:B------:R1:W-:Y:S01]  /*a900*/  STL.64 [R1+0x388], R10 ;  /* 0x0003880a01007387 */ /* 0x0003e20000100a00 */
[----:B------:R-:W-:-:S03]  /*a910*/  MOV R58, RZ ;  /* 0x000000ff003a7202 */ /* 0x000fc60000000f00 */
[----:B------:R-:W-:Y:S01]  /*a920*/  STL.64 [R1+0x198], R16 ;  /* 0x0001981001007387 */ /* 0x000fe20000100a00 */
[----:B0-----:R-:W-:-:S03]  /*a930*/  CS2R R18, SRZ ;  /* 0x0000000000127805 */ /* 0x001fc6000001ff00 */
[----:B------:R-:W-:Y:S04]  /*a940*/  STL.64 [R1+0x390], R14 ;  /* 0x0003900e01007387 */ /* 0x000fe80000100a00 */
[----:B---3--:R0:W2:Y:S04]  /*a950*/  @!P1 LDG.E.64 R18, desc[UR10][R8.64] ;  /* 0x0000000a08129981 */ /* 0x0080a8000c1e1b00 */
[----:B------:R-:W3:Y:S01]  /*a960*/  LDL.LU.64 R40, [R1+0x988] ;  /* 0x0009880001287983 */ /* 0x000ee20000300a00 */
[----:B0-----:R-:W-:-:S06]  /*a970*/  CS2R R8, SRZ ;  /* 0x0000000000087805 */ /* 0x001fcc000001ff00 */
[----:B------:R-:W4:Y:S01]  /*a980*/  @!P1 LDG.E.64 R8, desc[UR10][R60.64] ;  /* 0x0000000a3c089981 */ /* 0x000f22000c1e1b00 */
[----:B------:R-:W-:Y:S02]  /*a990*/  MOV R4, RZ ;  /* 0x000000ff00047202 */ /* 0x000fe40000000f00 */
[----:B-1----:R-:W-:Y:S02]  /*a9a0*/  CS2R R10, SRZ ;  /* 0x00000000000a7805 */ /* 0x002fe4000001ff00 */
[----:B------:R-:W-:Y:S02]  /*a9b0*/  @!P0 MOV R4, R15 ;  /* 0x0000000f00048202 */ /* 0x000fe40000000f00 */
[----:B------:R-:W-:-:S03]  /*a9c0*/  LOP3.LUT P0, RZ, R5, 0x40, RZ, 0xc0, !PT ;  /* 0x0000004005ff7812 */ /* 0x000fc6000780c0ff */
[----:B------:R0:W-:Y:S01]  /*a9d0*/  STL [R1+0x5e8], R4 ;  /* 0x0005e80401007387 */ /* 0x0001e20000100800 */
[----:B------:R-:W-:-:S03]  /*a9e0*/  @!P2 MOV R58, R2 ;  /* 0x00000002003aa202 */ /* 0x000fc60000000f00 */
[----:B------:R-:W-:Y:S04]  /*a9f0*/  STL.64 [R1+0x398], R2 ;  /* 0x0003980201007387 */ /* 0x000fe80000100a00 */
[----:B------:R-:W3:Y:S01]  /*aa00*/  LDL.LU.64 R60, [R1+0x980] ;  /* 0x00098000013c7983 */ /* 0x000ee20000300a00 */
[----:B0-----:R-:W-:Y:S01]  /*aa10*/  HFMA2 R4, -RZ, RZ, 0, 0 ;  /* 0x00000000ff047431 */ /* 0x001fe200000001ff */
[----:B------:R-:W-:Y:S02]  /*aa20*/  @!P2 MOV R4, R16 ;  /* 0x000000100004a202 */ /* 0x000fe40000000f00 */
[----:B------:R-:W3:Y:S04]  /*aa30*/  LDL.LU.64 R16, [R1+0x590] ;  /* 0x0005900001107983 */ /* 0x000ee80000300a00 */
[----:B------:R0:W-:Y:S02]  /*aa40*/  STL [R1+0x884], R4 ;  /* 0x0008840401007387 */ /* 0x0001e40000100800 */
[----:B0-----:R-:W-:Y:S01]  /*aa50*/  HFMA2 R4, -RZ, RZ, 0, 0 ;  /* 0x00000000ff047431 */ /* 0x001fe200000001ff */
[----:B------:R-:W-:-:S02]  /*aa60*/  @!P2 MOV R4, R3 ;  /* 0x000000030004a202 */ /* 0x000fc40000000f00 */
[----:B------:R-:W3:Y:S01]  /*aa70*/  LDL.LU.64 R2, [R1+0x578] ;  /* 0x0005780001027983 */ /* 0x000ee20000300a00 */
[----:B--2---:R-:W-:-:S05]  /*aa80*/  @!P1 MOV R11, R19 ;  /* 0x00000013000b9202 */ /* 0x004fca0000000f00 */
[----:B------:R-:W-:Y:S01]  /*aa90*/  STL [R1+0x8a4], R11 ;  /* 0x0008a40b01007387 */ /* 0x000fe20000100800 */
[----:B----4-:R-:W-:-:S05]  /*aaa0*/  @!P1 MOV R10, R8 ;  /* 0x00000008000a9202 */ /* 0x010fca0000000f00 */
[----:B------:R0:W-:Y:S02]  /*aab0*/  STL [R1+0x5b0], R10 ;  /* 0x0005b00a01007387 */ /* 0x0001e40000100800 */
[----:B0-----:R-:W-:-:S06]  /*aac0*/  CS2R R10, SRZ ;  /* 0x00000000000a7805 */ /* 0x001fcc000001ff00 */
[----:B------:R0:W2:Y:S02]  /*aad0*/  @!P0 LDG.E.64 R10, desc[UR10][R12.64] ;  /* 0x0000000a0c0a8981 */ /* 0x0000a4000c1e1b00 */
[----:B0-----:R-:W-:-:S06]  /*aae0*/  CS2R R12, SRZ ;  /* 0x00000000000c7805 */ /* 0x001fcc000001ff00 */
[----:B------:R-:W4:Y:S04]  /*aaf0*/  @!P0 LDG.E.64 R12, desc[UR10][R20.64] ;  /* 0x0000000a140c8981 */ /* 0x000f28000c1e1b00 */
[----:B------:R-:W4:Y:S04]  /*ab00*/  LDL.LU.64 R20, [R1+0x568] ;  /* 0x0005680001147983 */ /* 0x000f280000300a00 */
[----:B------:R0:W-:Y:S02]  /*ab10*/  STL [R1+0x5c8], R4 ;  /* 0x0005c80401007387 */ /* 0x0001e40000100800 */
[----:B0-----:R-:W-:Y:S01]  /*ab20*/  HFMA2 R4, -RZ, RZ, 0, 0 ;  /* 0x00000000ff047431 */ /* 0x001fe200000001ff */
[----:B------:R-:W-:-:S05]  /*ab30*/  @!P1 MOV R4, R18 ;  /* 0x0000001200049202 */ /* 0x000fca0000000f00 */
[----:B------:R0:W-:Y:S01]  /*ab40*/  STL [R1+0x894], R4 ;  /* 0x0008940401007387 */ /* 0x0001e20000100800 */
[----:B------:R-:W-:Y:S01]  /*ab50*/  CS2R R14, SRZ ;  /* 0x00000000000e7805 */ /* 0x000fe2000001ff00 */
[----:B0-----:R-:W-:Y:S01]  /*ab60*/  HFMA2 R4, -RZ, RZ, 0, 0 ;  /* 0x00000000ff047431 */ /* 0x001fe200000001ff */
[----:B------:R-:W-:Y:S02]  /*ab70*/  @!P1 MOV R4, R9 ;  /* 0x0000000900049202 */ /* 0x000fe40000000f00 */
[C---:B------:R-:W-:Y:S01]  /*ab80*/  LOP3.LUT P1, RZ, R5.reuse, 0x10, RZ, 0xc0, !PT ;  /* 0x0000001005ff7812 */ /* 0x040fe2000782c0ff */
[----:B------:R0:W-:Y:S01]  /*ab90*/  STL.64 [R1+0x1a0], R18 ;  /* 0x0001a01201007387 */ /* 0x0001e20000100a00 */
[----:B------:R-:W-:-:S03]  /*aba0*/  LOP3.LUT P2, RZ, R5, 0x20, RZ, 0xc0, !PT ;  /* 0x0000002005ff7812 */ /* 0x000fc6000784c0ff */
[----:B------:R1:W-:Y:S01]  /*abb0*/  STL [R1+0x5b4], R4 ;  /* 0x0005b40401007387 */ /* 0x0003e20000100800 */
[----:B0-----:R-:W-:Y:S01]  /*abc0*/  CS2R R18, SRZ ;  /* 0x0000000000127805 */ /* 0x001fe2000001ff00 */
[----:B-1----:R-:W-:-:S06]  /*abd0*/  HFMA2 R4, -RZ, RZ, 0, 0 ;  /* 0x00000000ff047431 */ /* 0x002fcc00000001ff */
[----:B---3--:R0:W3:Y:S02]  /*abe0*/  @!P1 LDG.E.64 R18, desc[UR10][R2.64] ;  /* 0x0000000a02129981 */ /* 0x0080e4000c1e1b00 */
[----:B0-----:R-:W-:Y:S02]  /*abf0*/  CS2R R2, SRZ ;  /* 0x0000000000027805 */ /* 0x001fe4000001ff00 */
[----:B--2---:R-:W-:Y:S02]  /*ac00*/  @!P0 MOV R4, R10 ;  /* 0x0000000a00048202 */ /* 0x004fe40000000f00 */
[----:B------:R-:W-:-:S03]  /*ac10*/  @!P0 MOV R15, R11 ;  /* 0x0000000b000f8202 */ /* 0x000fc60000000f00 */
[----:B------:R0:W-:Y:S04]  /*ac20*/  STL [R1+0x8a8], R4 ;  /* 0x0008a80401007387 */ /* 0x0001e80000100800 */
[----:B------:R-:W-:Y:S01]  /*ac30*/  STL [R1+0x8b4], R15 ;  /* 0x0008b40f01007387 */ /* 0x000fe20000100800 */
[----:B----4-:R-:W-:Y:S01]  /*ac40*/  @!P0 MOV R14, R12 ;  /* 0x0000000c000e8202 */ /* 0x010fe20000000f00 */
[----:B0-----:R-:W-:Y:S01]  /*ac50*/  HFMA2 R4, -RZ, RZ, 0, 0 ;  /* 0x00000000ff047431 */ /* 0x001fe200000001ff */
[----:B------:R-:W-:-:S03]  /*ac60*/  @!P0 MOV R4, R13 ;  /* 0x0000000d00048202 */ /* 0x000fc60000000f00 */
[----:B------:R0:W-:Y:S01]  /*ac70*/  STL [R1+0x598], R14 ;  /* 0x0005980e01007387 */ /* 0x0001e20000100800 */
[----:B------:R-:W-:-:S03]  /*ac80*/  LOP3.LUT P0, RZ, R5, 0x8, RZ, 0xc0, !PT ;  /* 0x0000000805ff7812 */ /* 0x000fc6000780c0ff */
[----:B------:R-:W2:Y:S01]  /*ac90*/  @!P1 LDG.E.64 R2, desc[UR10][R20.64] ;  /* 0x0000000a14029981 */ /* 0x000ea2000c1e1b00 */
[----:B0-----:R-:W-:-:S03]  /*aca0*/  CS2R R14, SRZ ;  /* 0x00000000000e7805 */ /* 0x001fc6000001ff00 */
[----:B------:R0:W-:Y:S04]  /*acb0*/  STL.64 [R1+0x1a8], R10 ;  /* 0x0001a80a01007387 */ /* 0x0001e80000100a00 */
[----:B------:R1:W4:Y:S01]  /*acc0*/  @!P2 LDG.E.64 R14, desc[UR10][R16.64] ;  /* 0x0000000a100ea981 */ /* 0x000322000c1e1b00 */
[----:B0-----:R-:W-:Y:S02]  /*acd0*/  CS2R R10, SRZ ;  /* 0x00000000000a7805 */ /* 0x001fe4000001ff00 */
[----:B-1----:R-:W-:-:S04]  /*ace0*/  CS2R R16, SRZ ;  /* 0x0000000000107805 */ /* 0x002fc8000001ff00 */
[----:B------:R-:W4:Y:S04]  /*acf0*/  @!P0 LDG.E.64 R10, desc[UR10][R32.64] ;  /* 0x0000000a200a8981 */ /* 0x000f28000c1e1b00 */
[----:B------:R0:W4:Y:S04]  /*ad00*/  @!P2 LDG.E.64 R16, desc[UR10][R28.64] ;  /* 0x0000000a1c10a981 */ /* 0x000128000c1e1b00 */
[----:B------:R1:W-:Y:S04]  /*ad10*/  STL.64 [R1+0x3a0], R8 ;  /* 0x0003a00801007387 */ /* 0x0003e80000100a00 */
[----:B------:R1:W-:Y:S01]  /*ad20*/  STL [R1+0x59c], R4 ;  /* 0x00059c0401007387 */ /* 0x0003e20000100800 */
[----:B0-----:R-:W-:-:S02]  /*ad30*/  MOV R28, R50 ;  /* 0x00000032001c7202 */ /* 0x001fc40000000f00 */
[----:B-1----:R-:W-:Y:S01]  /*ad40*/  CS2R R8, SRZ ;  /* 0x0000000000087805 */ /* 0x002fe2000001ff00 */
[----:B------:R-:W-:Y:S01]  /*ad50*/  HFMA2 R4, -RZ, RZ, 0, 0 ;  /* 0x00000000ff047431 */ /* 0x000fe200000001ff */
[----:B------:R-:W-:Y:S02]  /*ad60*/  MOV R29, R51 ;  /* 0x00000033001d7202 */ /* 0x000fe40000000f00 */
[----:B------:R-:W-:Y:S02]  /*ad70*/  MOV R50, R6 ;  /* 0x0000000600327202 */ /* 0x000fe40000000f00 */
[----:B------:R-:W-:Y:S02]  /*ad80*/  MOV R51, R7 ;  /* 0x0000000700337202 */ /* 0x000fe40000000f00 */
[----:B------:R-:W-:Y:S01]  /*ad90*/  CS2R R6, SRZ ;  /* 0x0000000000067805 */ /* 0x000fe2000001ff00 */
[----:B------:R0:W-:Y:S02]  /*ada0*/  STL.64 [R1+0x3a8], R12 ;  /* 0x0003a80c01007387 */ /* 0x0001e40000100a00 */
[----:B0-----:R-:W-:Y:S01]  /*adb0*/  CS2R R12, SRZ ;  /* 0x00000000000c7805 */ /* 0x001fe2000001ff00 */
[----:B------:R-:W-:Y:S01]  /*adc0*/  HFMA2 R20, -RZ, RZ, 0, 0 ;  /* 0x00000000ff147431 */ /* 0x000fe200000001ff */
[----:B---3--:R-:W-:-:S05]  /*add0*/  @!P1 MOV R20, R18 ;  /* 0x0000001200149202 */ /* 0x008fca0000000f00 */
[----:B------:R0:W-:Y:S02]  /*ade0*/  STL [R1+0x8cc], R20 ;  /* 0x0008cc1401007387 */ /* 0x0001e40000100800 */
[----:B0-----:R-:W-:Y:S01]  /*adf0*/  HFMA2 R20, -RZ, RZ, 0, 0 ;  /* 0x00000000ff147431 */ /* 0x001fe200000001ff */
[----:B------:R-:W-:Y:S01]  /*ae00*/  @!P1 MOV R20, R19 ;  /* 0x0000001300149202 */ /* 0x000fe20000000f00 */
[----:B------:R0:W-:Y:S02]  /*ae10*/  STL.64 [R1+0x1b8], R18 ;  /* 0x0001b81201007387 */ /* 0x0001e40000100a00 */
[----:B0-----:R-:W-:Y:S02]  /*ae20*/  CS2R R18, SRZ ;  /* 0x0000000000127805 */ /* 0x001fe4000001ff00 */
[----:B--2---:R-:W-:Y:S02]  /*ae30*/  @!P1 MOV R9, R2 ;  /* 0x0000000200099202 */ /* 0x004fe40000000f00 */
[----:B------:R-:W-:-:S03]  /*ae40*/  @!P1 MOV R8, R3 ;  /* 0x0000000300089202 */ /* 0x000fc60000000f00 */
[----:B------:R-:W-:Y:S01]  /*ae50*/  STL [R1+0x568], R9 ;  /* 0x0005680901007387 */ /* 0x000fe20000100800 */
[----:B----4-:R-:W-:-:S03]  /*ae60*/  @!P2 MOV R4, R14 ;  /* 0x0000000e0004a202 */ /* 0x010fc60000000f00 */
[----:B------:R0:W-:Y:S01]  /*ae70*/  STL [R1+0x56c], R8 ;  /* 0x00056c0801007387 */ /* 0x0001e20000100800 */
[----:B------:R-:W-:-:S03]  /*ae80*/  @!P2 MOV R6, R15 ;  /* 0x0000000f0006a202 */ /* 0x000fc60000000f00 */
[----:B------:R1:W-:Y:S01]  /*ae90*/  STL [R1+0x8bc], R4 ;  /* 0x0008bc0401007387 */ /* 0x0003e20000100800 */
[----:B0-----:R-:W-:Y:S01]  /*aea0*/  CS2R R8, SRZ ;  /* 0x0000000000087805 */ /* 0x001fe2000001ff00 */
[----:B-1----:R-:W-:Y:S01]  /*aeb0*/  HFMA2 R4, -RZ, RZ, 0, 0 ;  /* 0x00000000ff047431 */ /* 0x002fe200000001ff */
[----:B------:R-:W-:-:S04]  /*aec0*/  @!P2 MOV R7, R16 ;  /* 0x000000100007a202 */ /* 0x000fc80000000f00 */
[----:B------:R-:W2:Y:S01]  /*aed0*/  @!P0 LDG.E.64 R8, desc[UR10][R22.64] ;  /* 0x0000000a16088981 */ /* 0x000ea2000c1e1b00 */
[----:B------:R-:W-:Y:S02]  /*aee0*/  @!P2 MOV R4, R17 ;  /* 0x000000110004a202 */ /* 0x000fe40000000f00 */
[----:B------:R-:W-:Y:S02]  /*aef0*/  LOP3.LUT P2, RZ, R5, 0x4, RZ, 0xc0, !PT ;  /* 0x0000000405ff7812 */ /* 0x000fe4000784c0ff */
[----:B------:R-:W-:Y:S02]  /*af00*/  @!P0 MOV R13, R10 ;  /* 0x0000000a000d8202 */ /* 0x000fe40000000f00 */
[----:B------:R-:W-:Y:S01]  /*af10*/  @!P0 MOV R12, R11 ;  /* 0x0000000b000c8202 */ /* 0x000fe20000000f00 */
[----:B------:R0:W-:Y:S04]  /*af20*/  STL.64 [R1+0x1b0], R14 ;  /* 0x0001b00e01007387 */ /* 0x0001e80000100a00 */
[----:B------:R-:W-:Y:S04]  /*af30*/  STL [R1+0x548], R13 ;  /* 0x0005480d01007387 */ /* 0x000fe80000100800 */
[----:B------:R1:W-:Y:S01]  /*af40*/  STL [R1+0x54c], R12 ;  /* 0x00054c0c01007387 */ /* 0x0003e20000100800 */
[----:B0-----:R-:W-:-:S02]  /*af50*/  CS2R R14, SRZ ;  /* 0x00000000000e7805 */ /* 0x001fc4000001ff00 */
[----:B-1----:R-:W-:-:S04]  /*af60*/  CS2R R12, SRZ ;  /* 0x00000000000c7805 */ /* 0x002fc8000001ff00 */
[----:B------:R-:W3:Y:S04]  /*af70*/  @!P2 LDG.E.64 R14, desc[UR10][R28.64] ;  /* 0x0000000a1c0ea981 */ /* 0x000ee8000c1e1b00 */
[----:B------:R-:W4:Y:S01]  /*af80*/  @!P2 LDG.E.64 R12, desc[UR10][R30.64] ;  /* 0x0000000a1e0ca981 */ /* 0x000f22000c1e1b00 */
[----:B------:R-:W-:-:S13]  /*af90*/  LOP3.LUT P1, RZ, R5, 0x2, RZ, 0xc0, !PT ;  /* 0x0000000205ff7812 */ /* 0x000fda000782c0ff */
[----:B------:R-:W4:Y:S04]  /*afa0*/  @!P1 LDG.E.64 R18, desc[UR10][R24.64] ;  /* 0x0000000a18129981 */ /* 0x000f28000c1e1b00 */
[----:B------:R0:W-:Y:S02]  /*afb0*/  STL [R1+0x8d8], R20 ;  /* 0x0008d81401007387 */ /* 0x0001e40000100800 */
[----:B0-----:R-:W-:Y:S02]  /*afc0*/  HFMA2 R20, -RZ, RZ, 0, 0 ;  /* 0x00000000ff147431 */ /* 0x001fe400000001ff */
[----:B------:R0:W-:Y:S04]  /*afd0*/  STL.64 [R1+0x3b0], R16 ;  /* 0x0003b01001007387 */ /* 0x0001e80000100a00 */
[----:B------:R1:W-:Y:S01]  /*afe0*/  STL [R1+0x8c8], R6 ;  /* 0x0008c80601007387 */ /* 0x0003e20000100800 */
[----:B0-----:R-:W-:-:S03]  /*aff0*/  CS2R R16, SRZ ;  /* 0x0000000000107805 */ /* 0x001fc6000001ff00 */
[----:B------:R0:W-:Y:S04]  /*b000*/  STL [R1+0x580], R7 ;  /* 0x0005800701007387 */ /* 0x0001e80000100800 */
[----:B------:R0:W-:Y:S04]  /*b010*/  STL [R1+0x584], R4 ;  /* 0x0005840401007387 */ /* 0x0001e80000100800 */
[----:B-1----:R-:W5:Y:S04]  /*b020*/  LDL.LU R6, [R1+0x978] ;  /* 0x0009780001067983 */ /* 0x002f680000300800 */
[----:B0-----:R-:W5:Y:S04]  /*b030*/  LDL.LU R7, [R1+0x974] ;  /* 0x0009740001077983 */ /* 0x001f680000300800 */
[----:B------:R-:W5:Y:S04]  /*b040*/  LDL.LU R4, [R1+0x970] ;  /* 0x0009700001047983 */ /* 0x000f680000300800 */
[----:B------:R0:W-:Y:S02]  /*b050*/  STL.64 [R1+0x3b8], R2 ;  /* 0x0003b80201007387 */ /* 0x0001e40000100a00 */
[----:B0-----:R-:W-:-:S02]  /*b060*/  CS2R R2, SRZ ;  /* 0x0000000000027805 */ /* 0x001fc4000001ff00 */
[----:B--2---:R-:W-:-:S05]  /*b070*/  @!P0 MOV R20, R8 ;  /* 0x0000000800148202 */ /* 0x004fca0000000f00 */
[----:B------:R0:W-:Y:S02]  /*b080*/  STL [R1+0x8dc], R20 ;  /* 0x0008dc1401007387 */ /* 0x0001e40000100800 */
[----:B0-----:R-:W-:Y:S01]  /*b090*/  HFMA2 R20, -RZ, RZ, 0, 0 ;  /* 0x00000000ff147431 */ /* 0x001fe200000001ff */
[----:B------:R-:W-:Y:S02]  /*b0a0*/  @!P0 MOV R20, R9 ;  /* 0x0000000900148202 */ /* 0x000fe40000000f00 */
[----:B------:R-:W-:Y:S01]  /*b0b0*/  LOP3.LUT P0, RZ, R5, 0x1, RZ, 0xc0, !PT ;  /* 0x0000000105ff7812 */ /* 0x000fe2000780c0ff */
[----:B------:R-:W-:Y:S02]  /*b0c0*/  HFMA2 R5, -RZ, RZ, 0, 0 ;  /* 0x00000000ff057431 */ /* 0x000fe400000001ff */
[----:B------:R0:W-:Y:S01]  /*b0d0*/  STL [R1+0x8ec], R20 ;  /* 0x0008ec1401007387 */ /* 0x0001e20000100800 */
[----:B---3--:R-:W-:Y:S02]  /*b0e0*/  @!P2 MOV R16, R14 ;  /* 0x0000000e0010a202 */ /* 0x008fe40000000f00 */
[----:B----4-:R-:W-:-:S02]  /*b0f0*/  @!P2 MOV R5, R12 ;  /* 0x0000000c0005a202 */ /* 0x010fc40000000f00 */
[----:B------:R-:W-:-:S03]  /*b100*/  @!P2 MOV R17, R13 ;  /* 0x0000000d0011a202 */ /* 0x000fc60000000f00 */
[----:B------:R-:W-:Y:S04]  /*b110*/  STL [R1+0x8f0], R5 ;  /* 0x0008f00501007387 */ /* 0x000fe80000100800 */
[----:B------:R-:W-:Y:S04]  /*b120*/  STL [R1+0x900], R17 ;  /* 0x0009001101007387 */ /* 0x000fe80000100800 */
[----:B------:R1:W-:Y:S04]  /*b130*/  STL [R1+0x538], R16 ;  /* 0x0005381001007387 */ /* 0x0003e80000100800 */
[----:B------:R2:W-:Y:S04]  /*b140*/  STL.64 [R1+0x1c8], R12 ;  /* 0x0001c80c01007387 */ /* 0x0005e80000100a00 */
[----:B0-----:R-:W3:Y:S01]  /*b150*/  LDL.LU.64 R20, [R1+0x4f0] ;  /* 0x0004f00001147983 */ /* 0x001ee20000300a00 */
[----:B-1----:R-:W-:-:S03]  /*b160*/  CS2R R16, SRZ ;  /* 0x0000000000107805 */ /* 0x002fc6000001ff00 */
[----:B------:R0:W-:Y:S04]  /*b170*/  STL.64 [R1+0x1c0], R8 ;  /* 0x0001c00801007387 */ /* 0x0001e80000100a00 */
[----:B------:R-:W4:Y:S04]  /*b180*/  @!P1 LDG.E.64 R16, desc[UR10][R26.64] ;  /* 0x0000000a1a109981 */ /* 0x000f28000c1e1b00 */
[----:B--2---:R-:W2:Y:S04]  /*b190*/  LDL.LU.64 R12, [R1+0x4e8] ;  /* 0x0004e800010c7983 */ /* 0x004ea80000300a00 */
[----:B------:R-:W3:Y:S01]  /*b1a0*/  LDL.LU.64 R28, [R1+0x4c8] ;  /* 0x0004c800011c7983 */ /* 0x000ee20000300a00 */
[----:B0-----:R-:W-:-:S03]  /*b1b0*/  CS2R R8, SRZ ;  /* 0x0000000000087805 */ /* 0x001fc6000001ff00 */
[----:B------:R-:W2:Y:S01]  /*b1c0*/  LDL.LU.64 R22, [R1+0x4d0] ;  /* 0x0004d00001167983 */ /* 0x000ea20000300a00 */
[----:B------:R-:W-:Y:S02]  /*b1d0*/  @!P1 MOV R3, R18 ;  /* 0x0000001200039202 */ /* 0x000fe40000000f00 */
[----:B------:R-:W-:Y:S01]  /*b1e0*/  @!P1 MOV R2, R19 ;  /* 0x0000001300029202 */ /* 0x000fe20000000f00 */
[----:B------:R-:W3:Y:S04]  /*b1f0*/  @!P0 LDG.E.64 R8, desc[UR10][R48.64] ;  /* 0x0000000a30088981 */ /* 0x000ee8000c1e1b00 */
[----:B------:R-:W3:Y:S04]  /*b200*/  LDL.LU.64 R32, [R1+0x4e0] ;  /* 0x0004e00001207983 */ /* 0x000ee80000300a00 */
[----:B------:R-:W3:Y:S04]  /*b210*/  LDL.LU.64 R24, [R1+0x4a0] ;  /* 0x0004a00001187983 */ /* 0x000ee80000300a00 */
[----:B------:R-:W3:Y:S04]  /*b220*/  LDL.LU.64 R48, [R1+0x498] ;  /* 0x0004980001307983 */ /* 0x000ee80000300a00 */
[----:B------:R-:W-:Y:S04]  /*b230*/  STL [R1+0x57c], R3 ;  /* 0x00057c0301007387 */ /* 0x000fe80000100800 */
[----:B------:R0:W-:Y:S04]  /*b240*/  STL [R1+0x590], R2 ;  /* 0x0005900201007387 */ /* 0x0001e80000100800 */
[----:B------:R-:W3:Y:S04]  /*b250*/  LDL.LU.64 R26, [R1+0x4a8] ;  /* 0x0004a800011a7983 */ /* 0x000ee80000300a00 */
[----:B------:R-:W3:Y:S01]  /*b260*/  LDL.LU.64 R30, [R1+0x4b8] ;  /* 0x0004b800011e7983 */ /* 0x000ee20000300a00 */
[----:B0-----:R-:W-:-:S06]  /*b270*/  CS2R R2, SRZ ;  /* 0x0000000000027805 */ /* 0x001fcc000001ff00 */
[----:B------:R-:W3:Y:S04]  /*b280*/  @!P0 LDG.E.64 R2, desc[UR10][R50.64] ;  /* 0x0000000a32028981 */ /* 0x000ee8000c1e1b00 */
[----:B------:R-:W3:Y:S01]  /*b290*/  LDL.LU.64 R50, [R1+0x490] ;  /* 0x0004900001327983 */ /* 0x000ee20000300a00 */
[----:B------:R-:W-:Y:S01]  /*b2a0*/  HFMA2 R5, -RZ, RZ, 0, 0 ;  /* 0x00000000ff057431 */ /* 0x000fe200000001ff */
[----:B------:R-:W-:-:S05]  /*b2b0*/  @!P2 MOV R5, R15 ;  /* 0x0000000f0005a202 */ /* 0x000fca0000000f00 */
[----:B------:R0:W-:Y:S02]  /*b2c0*/  STL [R1+0x578], R5 ;  /* 0x0005780501007387 */ /* 0x0001e40000100800 */
[----:B0-----:R-:W-:Y:S02]  /*b2d0*/  HFMA2 R5, -RZ, RZ, 0, 0 ;  /* 0x00000000ff057431 */ /* 0x001fe400000001ff */
[----:B------:R0:W-:Y:S01]  /*b2e0*/  STL.64 [R1+0x3c0], R10 ;  /* 0x0003c00a01007387 */ /* 0x0001e20000100a00 */
[----:B------:R-:W-:Y:S02]  /*b2f0*/  LOP3.LUT P2, RZ, R0, 0x8000000, RZ, 0xc0, !PT ;  /* 0x0800000000ff7812 */ /* 0x000fe4000784c0ff */
[----:B0-----:R-:W-:Y:S01]  /*b300*/  CS2R R10, SRZ ;  /* 0x00000000000a7805 */ /* 0x001fe2000001ff00 */
[----:B------:R0:W-:Y:S01]  /*b310*/  STL.64 [R1+0x3c8], R14 ;  /* 0x0003c80e01007387 */ /* 0x0001e20000100a00 */
[----:B------:R-:W-:Y:S01]  /*b320*/  UIMAD.WIDE UR6, UR8, 0x8, UR6 ;  /* 0x00000008080678a5 */ /* 0x000fe2000f8e0206 */
[----:B0-----:R-:W-:-:S02]  /*b330*/  CS2R R14, SRZ ;  /* 0x00000000000e7805 */ /* 0x001fc4000001ff00 */
[----:B------:R0:W-:Y:S02]  /*b340*/  STL.64 [R1+0x3d0], R18 ;  /* 0x0003d01201007387 */ /* 0x0001e40000100a00 */
[----:B0-----:R-:W-:Y:S02]  /*b350*/  CS2R R18, SRZ ;  /* 0x0000000000127805 */ /* 0x001fe4000001ff00 */
[----:B----4-:R-:W-:-:S05]  /*b360*/  @!P1 MOV R5, R16 ;  /* 0x0000001000059202 */ /* 0x010fca0000000f00 */
[----:B------:R0:W-:Y:S04]  /*b370*/  STL [R1+0x90c], R5 ;  /* 0x00090c0501007387 */ /* 0x0001e80000100800 */
[----:B------:R-:W-:Y:S04]  /*b380*/  STL.64 [R1+0x1d0], R16 ;  /* 0x0001d01001007387 */ /* 0x000fe80000100a00 */
[----:B--2---:R-:W2:Y:S01]  /*b390*/  @!P2 LDG.E.64 R14, desc[UR10][R22.64] ;  /* 0x0000000a160ea981 */ /* 0x004ea2000c1e1b00 */
[----:B0-----:R-:W-:Y:S01]  /*b3a0*/  HFMA2 R5, -RZ, RZ, 0, 0 ;  /* 0x00000000ff057431 */ /* 0x001fe200000001ff */
[----:B------:R-:W-:-:S02]  /*b3b0*/  @!P1 MOV R5, R17 ;  /* 0x0000001100059202 */ /* 0x000fc40000000f00 */
[----:B------:R-:W-:-:S03]  /*b3c0*/  LOP3.LUT P1, RZ, R0, 0x4000000, RZ, 0xc0, !PT ;  /* 0x0400000000ff7812 */ /* 0x000fc6000782c0ff */
[----:B------:R0:W-:Y:S02]  /*b3d0*/  STL [R1+0x91c], R5 ;  /* 0x00091c0501007387 */ /* 0x0001e40000100800 */
[----:B0-----:R-:W0:Y:S08]  /*b3e0*/  S2R R5, SR_TID.X ;  /* 0x0000000000057919 */ /* 0x001e300000002100 */
[----:B------:R1:W4:Y:S04]  /*b3f0*/  @!P1 LDG.E.64 R10, desc[UR10][R12.64] ;  /* 0x0000000a0c0a9981 */ /* 0x000328000c1e1b00 */
[----:B---3--:R-:W3:Y:S01]  /*b400*/  @!P3 LDG.E.64 R18, desc[UR10][R30.64] ;  /* 0x0000000a1e12b981 */ /* 0x008ee2000c1e1b00 */
[----:B-1----:R-:W-:-:S06]  /*b410*/  CS2R R12, SRZ ;  /* 0x00000000000c7805 */ /* 0x002fcc000001ff00 */
[----:B------:R1:W2:Y:S01]  /*b420*/  @!P1 LDG.E.64 R12, desc[UR10][R20.64] ;  /* 0x0000000a140c9981 */ /* 0x0002a2000c1e1b00 */
[----:B------:R-:W-:Y:S02]  /*b430*/  CS2R R16, SRZ ;  /* 0x0000000000107805 */ /* 0x000fe4000001ff00 */
[----:B------:R-:W-:-:S04]  /*b440*/  CS2R R22, SRZ ;  /* 0x0000000000167805 */ /* 0x000fc8000001ff00 */
[----:B------:R0:W3:Y:S01]  /*b450*/  @!P2 LDG.E.64 R16, desc[UR10][R32.64] ;  /* 0x0000000a2010a981 */ /* 0x0000e2000c1e1b00 */
[----:B-1----:R-:W-:-:S03]  /*b460*/  CS2R R20, SRZ ;  /* 0x0000000000147805 */ /* 0x002fc6000001ff00 */
[----:B------:R1:W3:Y:S04]  /*b470*/  @!P4 LDG.E.64 R22, desc[UR10][R24.64] ;  /* 0x0000000a1816c981 */ /* 0x0002e8000c1e1b00 */
[----:B------:R1:W3:Y:S01]  /*b480*/  @!P3 LDG.E.64 R20, desc[UR10][R28.64] ;  /* 0x0000000a1c14b981 */ /* 0x0002e2000c1e1b00 */
[----:B0-----:R-:W-:Y:S02]  /*b490*/  CS2R R32, SRZ ;  /* 0x0000000000207805 */ /* 0x001fe4000001ff00 */
[----:B-1----:R-:W-:Y:S02]  /*b4a0*/  CS2R R24, SRZ ;  /* 0x0000000000187805 */ /* 0x002fe4000001ff00 */
[----:B------:R-:W-:Y:S02]  /*b4b0*/  LOP3.LUT R0, R5, 0xffff, RZ, 0xc0, !PT ;  /* 0x0000ffff05007812 */ /* 0x000fe400078ec0ff */
[----:B------:R0:W3:Y:S01]  /*b4c0*/  @!P6 LDG.E.64 R32, desc[UR10][R40.64] ;  /* 0x0000000a2820e981 */ /* 0x0000e2000c1e1b00 */
[----:B------:R-:W-:-:S03]  /*b4d0*/  CS2R R28, SRZ ;  /* 0x00000000001c7805 */ /* 0x000fc6000001ff00 */
[----:B------:R-:W3:Y:S04]  /*b4e0*/  @!P4 LDG.E.64 R24, desc[UR10][R26.64] ;  /* 0x0000000a1a18c981 */ /* 0x000ee8000c1e1b00 */
[----:B------:R1:W3:Y:S01]  /*b4f0*/  @!P5 LDG.E.64 R28, desc[UR10][R48.64] ;  /* 0x0000000a301cd981 */ /* 0x0002e2000c1e1b00 */
[----:B0-----:R-:W-:Y:S02]  /*b500*/  CS2R R40, SRZ ;  /* 0x0000000000287805 */ /* 0x001fe4000001ff00 */
[----:B-1----:R-:W-:Y:S01]  /*b510*/  MOV R48, UR6 ;  /* 0x0000000600307c02 */ /* 0x002fe20008000f00 */
[----:B------:R-:W0:Y:S01]  /*b520*/  LDCU.U8 UR6, c[0x0][0x414] ;  /* 0x00008280ff0677ac */ /* 0x000e220008000000 */
[----:B------:R-:W-:Y:S02]  /*b530*/  CS2R R26, SRZ ;  /* 0x00000000001a7805 */ /* 0x000fe4000001ff00 */
[----:B------:R-:W-:Y:S01]  /*b540*/  @!P0 MOV R40, R2 ;  /* 0x0000000200288202 */ /* 0x000fe20000000f00 */
[----:B------:R-:W-:Y:S01]  /*b550*/  IMAD R0, R0, 0x445, RZ ;  /* 0x0000044500007824 */ /* 0x000fe200078e02ff */
[----:B------:R-:W-:-:S02]  /*b560*/  @!P0 MOV R41, R8 ;  /* 0x0000000800298202 */ /* 0x000fc40000000f00 */
[----:B------:R1:W3:Y:S02]  /*b570*/  @!P5 LDG.E.64 R26, desc[UR10][R50.64] ;  /* 0x0000000a321ad981 */ /* 0x0002e4000c1e1b00 */
[----:B------:R-:W-:Y:S02]  /*b580*/  SHF.R.U32.HI R0, RZ, 0x10, R0 ;  /* 0x00000010ff007819 */ /* 0x000fe40000011600 */
[----:B------:R0:W-:Y:S02]  /*b590*/  STL [R1+0x4b8], R40 ;  /* 0x0004b82801007387 */ /* 0x0001e40000100800 */
[----:B------:R-:W-:Y:S01]  /*b5a0*/  PRMT R0, R0, 0x9910, RZ ;  /* 0x0000991000007816 */ /* 0x000fe200000000ff */
[----:B-1----:R-:W-:Y:S01]  /*b5b0*/  HFMA2 R50, -RZ, RZ, 0, 0 ;  /* 0x00000000ff327431 */ /* 0x002fe200000001ff */
[----:B------:R-:W-:Y:S02]  /*b5c0*/  @!P0 MOV R50, R3 ;  /* 0x0000000300328202 */ /* 0x000fe40000000f00 */
[----:B0-----:R-:W-:-:S02]  /*b5d0*/  MOV R40, RZ ;  /* 0x000000ff00287202 */ /* 0x001fc40000000f00 */
[----:B------:R-:W-:Y:S02]  /*b5e0*/  @!P0 MOV R40, R9 ;  /* 0x0000000900288202 */ /* 0x000fe40000000f00 */
[----:B------:R-:W-:Y:S01]  /*b5f0*/  ISETP.NE.AND P0, PT, RZ, UR6, PT ;  /* 0x00000006ff007c0c */ /* 0x000fe2000bf05270 */
[----:B------:R-:W-:Y:S01]  /*b600*/  IMAD R0, R0, 0x3c, RZ ;  /* 0x0000003c00007824 */ /* 0x000fe200078e02ff */
[----:B------:R0:W-:Y:S04]  /*b610*/  STL [R1+0x4c8], R50 ;  /* 0x0004c83201007387 */ /* 0x0001e80000100800 */
[----:B------:R-:W-:-:S04]  /*b620*/  IADD3 R0, PT, PT, RZ, -R0, RZ ;  /* 0x80000000ff007210 */ /* 0x000fc80007ffe0ff */
[----:B------:R-:W-:-:S03]  /*b630*/  PRMT R0, R0, 0x7710, RZ ;  /* 0x0000771000007816 */ /* 0x000fc600000000ff */
[----:B0-----:R-:W0:Y:S01]  /*b640*/  @P0 LDC.64 R50, c[0x0][0x3b0] ;  /* 0x0000ec00ff320b82 */ /* 0x001e220000000a00 */
[----:B------:R-:W-:Y:S02]  /*b650*/  IADD3 R0, PT, PT, R0, R5, RZ ;  /* 0x0000000500007210 */ /* 0x000fe40007ffe0ff */
[----:B------:R-:W-:Y:S02]  /*b660*/  CS2R R30, SRZ ;  /* 0x00000000001e7805 */ /* 0x000fe4000001ff00 */
[----:B------:R-:W-:-:S04]  /*b670*/  SHF.L.U32 R0, R0, 0x1, RZ ;  /* 0x0000000100007819 */ /* 0x000fc800000006ff */
[----:B------:R1:W3:Y:S02]  /*b680*/  @!P6 LDG.E.64 R30, desc[UR10][R60.64] ;  /* 0x0000000a3c1ee981 */ /* 0x0002e4000c1e1b00 */
[----:B-1----:R-:W-:Y:S02]  /*b690*/  LOP3.LUT R61, R0, 0xffff, RZ, 0xc0, !PT ;  /* 0x0000ffff003d7812 */ /* 0x002fe400078ec0ff */
[----:B------:R-:W-:-:S05]  /*b6a0*/  MOV R60, UR13 ;  /* 0x0000000d003c7c02 */ /* 0x000fca0008000f00 */
[----:B------:R-:W-:-:S04]  /*b6b0*/  IMAD R60, R60, 0x78, R61 ;  /* 0x000000783c3c7824 */ /* 0x000fc800078e023d */
[----:B0-----:R-:W-:-:S05]  /*b6c0*/  @P0 IMAD.WIDE R50, R60, 0x2, R50 ;  /* 0x000000023c320825 */ /* 0x001fca00078e0232 */
[----:B------:R-:W3:Y:S01]  /*b6d0*/  @P0 LDG.E.U16 R0, desc[UR10][R50.64] ;  /* 0x0000000a32000981 */ /* 0x000ee2000c1e1500 */
[----:B------:R-:W-:-:S06]  /*b6e0*/  MOV R49, UR7 ;  /* 0x0000000700317c02 */ /* 0x000fcc0008000f00 */
[----:B------:R-:W3:Y:S04]  /*b6f0*/  LDG.E.64 R48, desc[UR10][R48.64] ;  /* 0x0000000a30307981 */ /* 0x000ee8000c1e1b00 */
        /* <DEDUP_REMOVED lines=8> */
[----:B------:R1:W3:Y:S01]  /*b780*/  LDG.E.U16 R5, desc[UR10][R60.64+0x2] ;  /* 0x0000020a3c057981 */ /* 0x0002e2000c1e1500 */
[----:B0-----:R-:W-:-:S03]  /*b790*/  HFMA2 R2, -RZ, RZ, 0, 0 ;  /* 0x00000000ff027431 */ /* 0x001fc600000001ff */
[----:B------:R0:W-:Y:S04]  /*b7a0*/  STL.64 [R1+0x3d8], R8 ;  /* 0x0003d80801007387 */ /* 0x0001e80000100a00 */
[----:B------:R0:W5:Y:S01]  /*b7b0*/  LDL.LU.64 R40, [R1+0x968] ;  /* 0x0009680001287983 */ /* 0x0001620000300a00 */
[----:B-1----:R-:W-:Y:S01]  /*b7c0*/  CS2R R60, SRZ ;  /* 0x00000000003c7805 */ /* 0x002fe2000001ff00 */
[----:B0-----:R-:W-:Y:S01]  /*b7d0*/  HFMA2 R8, -RZ, RZ, 0, 0 ;  /* 0x00000000ff087431 */ /* 0x001fe200000001ff */
[----:B----4-:R-:W-:Y:S02]  /*b7e0*/  @!P1 MOV R2, R11 ;  /* 0x0000000b00029202 */ /* 0x010fe40000000f00 */
[----:B------:R-:W-:-:S03]  /*b7f0*/  @!P1 MOV R61, R10 ;  /* 0x0000000a003d9202 */ /* 0x000fc60000000f00 */
[----:B------:R0:W-:Y:S04]  /*b800*/  STL [R1+0x8f8], R2 ;  /* 0x0008f80201007387 */ /* 0x0001e80000100800 */
[----:B------:R1:W-:Y:S01]  /*b810*/  STL [R1+0x4bc], R61 ;  /* 0x0004bc3d01007387 */ /* 0x0003e20000100800 */
[----:B0-----:R-:W-:Y:S01]  /*b820*/  HFMA2 R2, -RZ, RZ, 0, 0 ;  /* 0x00000000ff027431 */ /* 0x001fe200000001ff */
[----:B--2---:R-:W-:Y:S01]  /*b830*/  @!P1 MOV R60, R12 ;  /* 0x0000000c003c9202 */ /* 0x004fe20000000f00 */
[----:B-1----:R-:W-:Y:S01]  /*b840*/  HFMA2 R61, -RZ, RZ, 0, 0 ;  /* 0x00000000ff3d7431 */ /* 0x002fe200000001ff */
[----:B------:R-:W-:Y:S02]  /*b850*/  @!P1 MOV R61, R13 ;  /* 0x0000000d003d9202 */ /* 0x000fe40000000f00 */
[----:B---3--:R-:W-:-:S05]  /*b860*/  @!P4 MOV R2, R24 ;  /* 0x000000180002c202 */ /* 0x008fca0000000f00 */
[----:B------:R-:W-:Y:S01]  /*b870*/  STL [R1+0x5c4], R2 ;  /* 0x0005c40201007387 */ /* 0x000fe20000100800 */
[----:B------:R-:W-:Y:S01]  /*b880*/  MOV R3, R0 ;  /* 0x0000000000037202 */ /* 0x000fe20000000f00 */
        /* <DEDUP_REMOVED lines=21> */
[----:B------:R-:W-:Y:S01]  /*b9e0*/  R2UR UR28, R48 ;  /* 0x00000000301c72ca */ /* 0x000fe200000e0000 */
[----:B------:R-:W-:Y:S02]  /*b9f0*/  HFMA2 R2, -RZ, RZ, 0, 0 ;  /* 0x00000000ff027431 */ /* 0x000fe400000001ff */
[----:B0-----:R-:W-:Y:S01]  /*ba00*/  HFMA2 R0, -RZ, RZ, 0, 0 ;  /* 0x00000000ff007431 */ /* 0x001fe200000001ff */
[----:B------:R-:W-:Y:S01]  /*ba10*/  @!P3 MOV R0, R21 ;  /* 0x000000150000b202 */ /* 0x000fe20000000f00 */
[----:B------:R-:W-:Y:S04]  /*ba20*/  STL.64 [R1+0x1f0], R18 ;  /* 0x0001f01201007387 */ /* 0x000fe80000100a00 */
[----:B------:R0:W-:Y:S01]  /*ba30*/  STL [R1+0x5c0], R0 ;  /* 0x0005c00001007387 */ /* 0x0001e20000100800 */
[----:B------:R-:W-:-:S03]  /*ba40*/  @!P6 MOV R8, R32 ;  /* 0x000000200008e202 */ /* 0x000fc60000000f00 */
[----:B------:R-:W-:Y:S04]  /*ba50*/  STL.64 [R1+0x3f0], R20 ;  /* 0x0003f01401007387 */ /* 0x000fe80000100a00 */
[----:B------:R-:W-:Y:S01]  /*ba60*/  STL.64 [R1+0x1f8], R22 ;  /* 0x0001f81601007387 */ /* 0x000fe20000100a00 */
[----:B0-----:R-:W-:Y:S01]  /*ba70*/  HFMA2 R0, -RZ, RZ, 0, 0 ;  /* 0x00000000ff007431 */ /* 0x001fe200000001ff */
[----:B------:R-:W-:Y:S02]  /*ba80*/  @!P4 MOV R0, R22 ;  /* 0x000000160000c202 */ /* 0x000fe40000000f00 */
[----:B------:R-:W-:Y:S04]  /*ba90*/  STL.64 [R1+0x3f8], R24 ;  /* 0x0003f81801007387 */ /* 0x000fe80000100a00 */
[----:B------:R0:W-:Y:S01]  /*baa0*/  STL [R1+0x930], R0 ;  /* 0x0009300001007387 */ /* 0x0001e20000100800 */
[----:B------:R-:W-:Y:S01]  /*bab0*/  @!P4 MOV R2, R25 ;  /* 0x000000190002c202 */ /* 0x000fe20000000f00 */
[----:B------:R-:W-:-:S02]  /*bac0*/  HFMA2 R18, -RZ, RZ, 0, 0 ;  /* 0x00000000ff127431 */ /* 0x000fc400000001ff */
[----:B------:R-:W-:Y:S04]  /*bad0*/  STL.64 [R1+0x200], R26 ;  /* 0x0002001a01007387 */ /* 0x000fe80000100a00 */
[----:B------:R-:W-:Y:S01]  /*bae0*/  STL.64 [R1+0x400], R28 ;  /* 0x0004001c01007387 */ /* 0x000fe20000100a00 */
[----:B0-----:R-:W-:Y:S01]  /*baf0*/  HFMA2 R0, -RZ, RZ, 0, 0 ;  /* 0x00000000ff007431 */ /* 0x001fe200000001ff */
[----:B------:R-:W-:Y:S02]  /*bb00*/  @!P4 MOV R0, R23 ;  /* 0x000000170000c202 */ /* 0x000fe40000000f00 */
[----:B------:R-:W-:Y:S04]  /*bb10*/  STL [R1+0x5d8], R2 ;  /* 0x0005d80201007387 */ /* 0x000fe80000100800 */
[----:B------:R0:W-:Y:S01]  /*bb20*/  STL [R1+0x934], R0 ;  /* 0x0009340001007387 */ /* 0x0001e20000100800 */
[----:B------:R-:W-:-:S03]  /*bb30*/  @!P6 MOV R18, R31 ;  /* 0x0000001f0012e202 */ /* 0x000fc60000000f00 */
[----:B------:R-:W-:Y:S04]  /*bb40*/  STL.64 [R1+0x208], R30 ;  /* 0x0002081e01007387 */ /* 0x000fe80000100a00 */
[----:B------:R-:W-:Y:S01]  /*bb50*/  STL.64 [R1+0x408], R32 ;  /* 0x0004082001007387 */ /* 0x000fe20000100a00 */
[----:B0-----:R-:W-:-:S03]  /*bb60*/  MOV R0, UR28 ;  /* 0x0000001c00007c02 */ /* 0x001fc60008000f00 */
[----:B------:R0:W5:Y:S02]  /*bb70*/  LDL R20, [R1+0x86c] ;  /* 0x00086c0001147983 */ /* 0x0001640000100800 */
[----:B------:R-:W-:Y:S01]  /*bb80*/  FFMA.FTZ R0, -R0, UR28, R49 ;  /* 0x0000001c00007c23 */ /* 0x000fe20008010131 */
[----:B------:R-:W-:Y:S01]  /*bb90*/  HFMA2 R2, -RZ, RZ, 0, 0 ;  /* 0x00000000ff027431 */ /* 0x000fe200000001ff */
[----:B------:R0:W5:Y:S03]  /*bba0*/  LDL R23, [R1+0x874] ;  /* 0x0008740001177983 */ /* 0x0001660000100800 */
[----:B------:R-:W-:Y:S01]  /*bbb0*/  FSETP.GTU.FTZ.AND P1, PT, R0, RZ, PT ;  /* 0x000000ff0000720b */ /* 0x000fe20003f3c000 */
[----:B------:R0:W5:Y:S01]  /*bbc0*/  LDL R22, [R1+0x880] ;  /* 0x0008800001167983 */ /* 0x0001620000100800 */
[----:B------:R-:W-:-:S03]  /*bbd0*/  @!P5 MOV R2, R26 ;  /* 0x0000001a0002d202 */ /* 0x000fc60000000f00 */
[----:B------:R0:W5:Y:S04]  /*bbe0*/  LDL R24, [R1+0x884] ;  /* 0x0008840001187983 */ /* 0x0001680000100800 */
[----:B------:R1:W-:Y:S04]  /*bbf0*/  STL [R1+0x938], R2 ;  /* 0x0009380201007387 */ /* 0x0003e80000100800 */
[----:B------:R-:W-:Y:S01]  /*bc00*/  VOTEU.ANY UP0, P1 ;  /* 0x0000000000ff7886 */ /* 0x000fe20000800100 */
[----:B------:R0:W5:Y:S04]  /*bc10*/  LDL R49, [R1+0x568] ;  /* 0x0005680001317983 */ /* 0x0001680000100800 */
[----:B------:R-:W2:Y:S01]  /*bc20*/  @UP0 LDCU UR5, c[0x0][0x3c0] ;  /* 0x00007800ff0507ac */ /* 0x000ea20008000800 */
[----:B-1----:R-:W-:Y:S01]  /*bc30*/  HFMA2 R2, -RZ, RZ, 0, 0 ;  /* 0x00000000ff027431 */ /* 0x002fe200000001ff */
[----:B------:R-:W-:Y:S01]  /*bc40*/  @!P5 MOV R2, R27 ;  /* 0x0000001b0002d202 */ /* 0x000fe20000000f00 */
[----:B------:R0:W5:Y:S04]  /*bc50*/  LDL R48, [R1+0x548] ;  /* 0x0005480001307983 */ /* 0x0001680000100800 */
[----:B------:R1:W-:Y:S01]  /*bc60*/  STL [R1+0x940], R2 ;  /* 0x0009400201007387 */ /* 0x0003e20000100800 */
[----:B------:R-:W-:-:S03]  /*bc70*/  PLOP3.LUT P1, PT, PT, PT, UP0, 0x80, 0x8 ;  /* 0x000000000008781c */ /* 0x000fc60003f2f008 */
[----:B------:R0:W5:Y:S04]  /*bc80*/  LDL R32, [R1+0x498] ;  /* 0x0004980001207983 */ /* 0x0001680000100800 */
[----:B------:R0:W5:Y:S01]  /*bc90*/  LDL R27, [R1+0x8f8] ;  /* 0x0008f800011b7983 */ /* 0x0001620000100800 */
[----:B-1----:R-:W-:Y:S01]  /*bca0*/  HFMA2 R2, -RZ, RZ, 0, 0 ;  /* 0x00000000ff027431 */ /* 0x002fe200000001ff */
[----:B------:R-:W-:Y:S02]  /*bcb0*/  @!P5 MOV R2, R28 ;  /* 0x0000001c0002d202 */ /* 0x000fe40000000f00 */
[----:B------:R0:W5:Y:S04]  /*bcc0*/  LDL R25, [R1+0x4ac] ;  /* 0x0004ac0001197983 */ /* 0x0001680000100800 */
[----:B------:R1:W-:Y:S01]  /*bcd0*/  STL [R1+0x5ec], R2 ;  /* 0x0005ec0201007387 */ /* 0x0003e20000100800 */
[----:B--2---:R-:W-:-:S03]  /*bce0*/  @P1 FADD.FTZ R0, R0, UR5 ;  /* 0x0000000500001e21 */ /* 0x004fc60008010000 */
[----:B------:R0:W5:Y:S04]  /*bcf0*/  LDL R31, [R1+0x5c0] ;  /* 0x0005c000011f7983 */ /* 0x0001680000100800 */
[----:B------:R0:W5:Y:S01]  /*bd00*/  LDL R26, [R1+0x934] ;  /* 0x00093400011a7983 */ /* 0x0001620000100800 */
[----:B-1----:R-:W-:Y:S01]  /*bd10*/  HFMA2 R2, -RZ, RZ, 0, 0 ;  /* 0x00000000ff027431 */ /* 0x002fe200000001ff */
[----:B------:R-:W-:Y:S02]  /*bd20*/  @!P5 MOV R2, R29 ;  /* 0x0000001d0002d202 */ /* 0x000fe40000000f00 */
[----:B------:R0:W5:Y:S04]  /*bd30*/  LDL R28, [R1+0x5ec] ;  /* 0x0005ec00011c7983 */ /* 0x0001680000100800 */
[----:B------:R1:W-:Y:S04]  /*bd40*/  STL [R1+0x5f8], R2 ;  /* 0x0005f80201007387 */ /* 0x0003e80000100800 */
[----:B------:R0:W5:Y:S01]  /*bd50*/  LDL R29, [R1+0x590] ;  /* 0x00059000011d7983 */ /* 0x0001620000100800 */
[----:B-1----:R-:W-:Y:S01]  /*bd60*/  HFMA2 R2, -RZ, RZ, 0, 0 ;  /* 0x00000000ff027431 */ /* 0x002fe200000001ff */
[----:B------:R-:W-:-:S02]  /*bd70*/  @!P6 MOV R2, R30 ;  /* 0x0000001e0002e202 */ /* 0x000fc40000000f00 */
[----:B------:R0:W5:Y:S04]  /*bd80*/  LDL R30, [R1+0x5d8] ;  /* 0x0005d800011e7983 */ /* 0x0001680000100800 */
[----:B------:R1:W-:Y:S02]  /*bd90*/  STL [R1+0x944], R2 ;  /* 0x0009440201007387 */ /* 0x0003e40000100800 */
[----:B-1----:R1:W2:Y:S02]  /*bda0*/  @P1 MUFU.RSQ R2, R0 ;  /* 0x0000000000021308 */ /* 0x0022a40000001400 */
[----:B-1----:R-:W-:Y:S01]  /*bdb0*/  HFMA2 R0, -RZ, RZ, 0, 0 ;  /* 0x00000000ff007431 */ /* 0x002fe200000001ff */
[----:B------:R-:W-:Y:S02]  /*bdc0*/  @!P6 MOV R0, R33 ;  /* 0x000000210000e202 */ /* 0x000fe40000000f00 */
[----:B------:R0:W5:Y:S04]  /*bdd0*/  LDL R33, [R1+0x578] ;  /* 0x0005780001217983 */ /* 0x0001680000100800 */
[----:B------:R1:W-:Y:S01]  /*bde0*/  STL [R1+0x618], R0 ;  /* 0x0006180001007387 */ /* 0x0003e20000100800 */
[----:B--2---:R-:W-:-:S02]  /*bdf0*/  @P1 R2UR UR5, R2 ;  /* 0x00000000020512ca */ /* 0x004fc400000e0000 */
[----:B------:R-:W-:Y:S01]  /*be00*/  MOV R2, RZ ;  /* 0x000000ff00027202 */ /* 0x000fe20000000f00 */
[----:B------:R-:W-:Y:S02]  /*be10*/  @P0 HADD2.F32 R2, -RZ, R50.H0_H0 ;  /* 0x20000032ff020230 */ /* 0x000fe40000004100 */
[----:B------:R0:W5:Y:S01]  /*be20*/  LDL R50, [R1+0x580] ;  /* 0x0005800001327983 */ /* 0x0001620000100800 */
[----:B-1----:R-:W-:Y:S02]  /*be30*/  HFMA2 R0, -RZ, RZ, 0, 0 ;  /* 0x00000000ff007431 */ /* 0x002fe400000001ff */
[----:B------:R-:W-:Y:S02]  /*be40*/  @P0 HADD2.F32 R0, -RZ, R3.H0_H0 ;  /* 0x20000003ff000230 */ /* 0x000fe40000004100 */
[----:B------:R-:W-:Y:S02]  /*be50*/  HADD2.F32 R3, -RZ, R51.H0_H0 ;  /* 0x20000033ff037230 */ /* 0x000fe40000004100 */
[----:B------:R0:W5:Y:S04]  /*be60*/  LDL R51, [R1+0x598] ;  /* 0x0005980001337983 */ /* 0x0001680000100800 */
[----:B------:R0:W-:Y:S04]  /*be70*/  STL.64 [R1+0x1e0], R10 ;  /* 0x0001e00a01007387 */ /* 0x0001e80000100a00 */
[----:B------:R0:W-:Y:S04]  /*be80*/  STL.64 [R1+0x3e0], R12 ;  /* 0x0003e00c01007387 */ /* 0x0001e80000100a00 */
[----:B------:R0:W-:Y:S04]  /*be90*/  STL.64 [R1+0x1e8], R14 ;  /* 0x0001e80e01007387 */ /* 0x0001e80000100a00 */
[----:B------:R0:W-:Y:S04]  /*bea0*/  STL.64 [R1+0x3e8], R16 ;  /* 0x0003e81001007387 */ /* 0x0001e80000100a00 */
[----:B------:R0:W-:Y:S04]  /*beb0*/  STL [R1+0x948], R18 ;  /* 0x0009481201007387 */ /* 0x0001e80000100800 */
[----:B------:R0:W-:Y:S01]  /*bec0*/  STL [R1+0x608], R8 ;  /* 0x0006080801007387 */ /* 0x0001e20000100800 */
[----:B------:R-:W-:Y:S01]  /*bed0*/  UISETP.NE.AND UP1, UPT, UR6, URZ, UPT ;  /* 0x000000ff0600728c */ /* 0x000fe2000bf25270 */
[----:B------:R-:W-:Y:S01]  /*bee0*/  HADD2.F32 R5, -RZ, R5.H0_H0 ;  /* 0x20000005ff057230 */ /* 0x000fe20000004100 */
        /* <DEDUP_REMOVED lines=1138> */
.L_x_1784:
[----:B------:R-:W2:Y:S04]  /*10610*/  LDL.LU R18, [R1+0x558] ;  /* 0x0005580001127983 */ /* 0x000ea80000300800 */
[----:B------:R-:W3:Y:S04]  /*10620*/  LDL.LU R14, [R1+0x564] ;  /* 0x00056400010e7983 */ /* 0x000ee80000300800 */
[----:B------:R-:W4:Y:S04]  /*10630*/  LDL.LU R12, [R1+0x46c] ;  /* 0x00046c00010c7983 */ /* 0x000f280000300800 */
[----:B------:R-:W4:Y:S04]  /*10640*/  LDL.LU R13, [R1+0x468] ;  /* 0x00046800010d7983 */ /* 0x000f280000300800 */
[----:B------:R-:W4:Y:S04]  /*10650*/  LDL.LU R17, [R1+0x588] ;  /* 0x0005880001117983 */ /* 0x000f280000300800 */
[----:B------:R-:W4:Y:S04]  /*10660*/  LDL.LU R19, [R1+0x5d4] ;  /* 0x0005d40001137983 */ /* 0x000f280000300800 */
[----:B-----5:R0:W-:Y:S04]  /*10670*/  STL [R1+0x964], R4 ;  /* 0x0009640401007387 */ /* 0x0201e80000100800 */
[----:B------:R-:W4:Y:S04]  /*10680*/  LDL.LU R16, [R1+0x480] ;  /* 0x0004800001107983 */ /* 0x000f280000300800 */
        /* <DEDUP_REMOVED lines=31> */
[----:B------:R-:W-:Y:S02]  /*10880*/  FADD.FTZ R11, R17, -UR28 ;  /* 0x8000001c110b7e21 */ /* 0x000fe40008010000 */
[----:B------:R-:W4:Y:S01]  /*10890*/  LDL.LU R17, [R1+0x600] ;  /* 0x0006000001117983 */ /* 0x000f220000300800 */
[----:B------:R-:W-:Y:S01]  /*108a0*/  FFMA.FTZ R9, R8, R12, RZ ;  /* 0x0000000c08097223 */ /* 0x000fe200000100ff */
[----:B------:R-:W-:Y:S01]  /*108b0*/  FMUL.FTZ R13, R5, R6 ;  /* 0x00000006050d7220 */ /* 0x000fe20000410000 */
[----:B------:R-:W-:Y:S01]  /*108c0*/  FADD.FTZ R12, RZ, R12 ;  /* 0x0000000cff0c7221 */ /* 0x000fe20000010000 */
[----:B------:R-:W-:Y:S01]  /*108d0*/  FMUL.FTZ R11, R11, UR16 ;  /* 0x000000100b0b7c20 */ /* 0x000fe20008410000 */
[----:B------:R0:W-:Y:S01]  /*108e0*/  STL [R1+0x93c], R4 ;  /* 0x00093c0401007387 */ /* 0x0001e20000100800 */
[----:B------:R-:W-:Y:S01]  /*108f0*/  FFMA.FTZ R9, R4, R13, R9 ;  /* 0x0000000d04097223 */ /* 0x000fe20000010009 */
[----:B0-----:R-:W-:Y:S01]  /*10900*/  FADD.FTZ R4, R13, R12 ;  /* 0x0000000c0d047221 */ /* 0x001fe20000010000 */
[----:B------:R-:W-:-:S04]  /*10910*/  FFMA.FTZ R12, R3, R11, R0 ;  /* 0x0000000b030c7223 */ /* 0x000fc80000010000 */
[----:B------:R-:W-:-:S06]  /*10920*/  FMUL.FTZ R13, R12, -1.4426950216293334961 ;  /* 0xbfb8aa3b0c0d7820 */ /* 0x000fcc0000410000 */
[----:B------:R-:W0:Y:S02]  /*10930*/  MUFU.EX2 R13, R13 ;  /* 0x0000000d000d7308 */ /* 0x000e240000000800 */
[----:B0-----:R-:W-:-:S06]  /*10940*/  FADD.FTZ R13, R13, 1 ;  /* 0x3f8000000d0d7421 */ /* 0x001fcc0000010000 */
[----:B------:R-:W3:Y:S01]  /*10950*/  MUFU.RCP R13, R13 ;  /* 0x0000000d000d7308 */ /* 0x000ee20000001000 */
[----:B------:R0:W-:Y:S01]  /*10960*/  STL [R1+0x678], R6 ;  /* 0x0006780601007387 */ /* 0x0001e20000100800 */
[----:B------:R-:W-:Y:S01]  /*10970*/  FFMA.FTZ R8, R8, R10, RZ ;  /* 0x0000000a08087223 */ /* 0x000fe200000100ff */
[----:B------:R-:W-:Y:S02]  /*10980*/  FADD.FTZ R10, RZ, R10 ;  /* 0x0000000aff0a7221 */ /* 0x000fe40000010000 */
[----:B------:R-:W-:Y:S01]  /*10990*/  STL [R1+0x958], R4 ;  /* 0x0009580401007387 */ /* 0x000fe20000100800 */
[C---:B---3--:R-:W-:Y:S01]  /*109a0*/  FMUL.FTZ R14, R13.reuse, R14 ;  /* 0x0000000e0d0e7220 */ /* 0x048fe20000410000 */
[----:B------:R-:W-:-:S04]  /*109b0*/  FADD.FTZ R13, -R13, 1 ;  /* 0x3f8000000d0d7421 */ /* 0x000fc80000010100 */
[----:B------:R-:W-:Y:S01]  /*109c0*/  FFMA.FTZ R13, R12, R13, 1 ;  /* 0x3f8000000c0d7423 */ /* 0x000fe2000001000d */
[----:B--2---:R-:W-:Y:S02]  /*109d0*/  FADD.FTZ R12, R18, -UR28 ;  /* 0x8000001c120c7e21 */ /* 0x004fe40008010000 */
[----:B------:R-:W2:Y:S01]  /*109e0*/  LDL.LU R18, [R1+0x610] ;  /* 0x0006100001127983 */ /* 0x000ea20000300800 */
[----:B------:R-:W-:-:S04]  /*109f0*/  FMUL.FTZ R13, R14, R13 ;  /* 0x0000000d0e0d7220 */ /* 0x000fc80000410000 */
[-C--:B0-----:R-:W-:Y:S01]  /*10a00*/  FMUL.FTZ R6, R3, R13.reuse ;  /* 0x0000000d03067220 */ /* 0x081fe20000410000 */
[----:B------:R-:W-:-:S04]  /*10a10*/  FFMA.FTZ R7, R11, R13, R8 ;  /* 0x0000000d0b077223 */ /* 0x000fc80000010008 */
[----:B------:R0:W-:Y:S02]  /*10a20*/  STL [R1+0x89c], R6 ;  /* 0x00089c0601007387 */ /* 0x0001e40000100800 */
[----:B0-----:R-:W-:Y:S01]  /*10a30*/  FFMA.FTZ R6, R11, R6, R9 ;  /* 0x000000060b067223 */ /* 0x001fe20000010009 */
[----:B------:R-:W-:Y:S02]  /*10a40*/  FADD.FTZ R11, R19, -UR28 ;  /* 0x8000001c130b7e21 */ /* 0x000fe40008010000 */
[----:B------:R-:W3:Y:S01]  /*10a50*/  LDL.LU R19, [R1+0x62c] ;  /* 0x00062c0001137983 */ /* 0x000ee20000300800 */
[----:B------:R-:W-:-:S05]  /*10a60*/  FADD.FTZ R4, R10, R13 ;  /* 0x0000000d0a047221 */ /* 0x000fca0000010000 */
[----:B------:R0:W-:Y:S02]  /*10a70*/  STL [R1+0x954], R4 ;  /* 0x0009540401007387 */ /* 0x0001e40000100800 */
[----:B0-----:R-:W-:-:S04]  /*10a80*/  FMUL.FTZ R4, R12, UR16 ;  /* 0x000000100c047c20 */ /* 0x001fc80008410000 */
[----:B------:R-:W-:-:S04]  /*10a90*/  FFMA.FTZ R8, R5, R4, R2 ;  /* 0x0000000405087223 */ /* 0x000fc80000010002 */
[----:B------:R-:W-:-:S06]  /*10aa0*/  FMUL.FTZ R9, R8, -1.4426950216293334961 ;  /* 0xbfb8aa3b08097820 */ /* 0x000fcc0000410000 */
[----:B------:R-:W0:Y:S02]  /*10ab0*/  MUFU.EX2 R9, R9 ;  /* 0x0000000900097308 */ /* 0x000e240000000800 */
[----:B0-----:R-:W-:-:S06]  /*10ac0*/  FADD.FTZ R9, R9, 1 ;  /* 0x3f80000009097421 */ /* 0x001fcc0000010000 */
[----:B------:R-:W0:Y:S01]  /*10ad0*/  MUFU.RCP R9, R9 ;  /* 0x0000000900097308 */ /* 0x000e220000001000 */
[----:B------:R1:W-:Y:S02]  /*10ae0*/  STL [R1+0x928], R4 ;  /* 0x0009280401007387 */ /* 0x0003e40000100800 */
[----:B-1----:R-:W-:Y:S01]  /*10af0*/  FMUL.FTZ R4, R11, UR16 ;  /* 0x000000100b047c20 */ /* 0x002fe20008410000 */
[----:B----4-:R-:W-:Y:S02]  /*10b00*/  FADD.FTZ R11, R17, -UR28 ;  /* 0x8000001c110b7e21 */ /* 0x010fe40008010000 */
[----:B------:R-:W4:Y:S01]  /*10b10*/  LDL.LU R17, [R1+0x644] ;  /* 0x0006440001117983 */ /* 0x000f220000300800 */
[----:B0-----:R-:W-:-:S03]  /*10b20*/  FMUL.FTZ R10, R9, R16 ;  /* 0x00000010090a7220 */ /* 0x001fc60000410000 */
[----:B------:R-:W4:Y:S01]  /*10b30*/  LDL.LU R16, [R1+0x484] ;  /* 0x0004840001107983 */ /* 0x000f220000300800 */
        /* <DEDUP_REMOVED lines=23> */
[----:B0-----:R-:W-:-:S03]  /*10cb0*/  FMUL.FTZ R10, R9, R21 ;  /* 0x00000015090a7220 */ /* 0x001fc60000410000 */
[----:B------:R-:W4:Y:S01]  /*10cc0*/  LDL.LU R21, [R1+0x4b0] ;  /* 0x0004b00001157983 */ /* 0x000f220000300800 */
[----:B--2---:R-:W-:-:S03]  /*10cd0*/  FADD.FTZ R11, R18, -UR28 ;  /* 0x8000001c120b7e21 */ /* 0x004fc60008010000 */
[----:B------:R-:W2:Y:S01]  /*10ce0*/  LDL.LU R18, [R1+0x670] ;  /* 0x0006700001127983 */ /* 0x000ea20000300800 */
[----:B-1----:R-:W-:Y:S01]  /*10cf0*/  FMUL.FTZ R4, R11, UR16 ;  /* 0x000000100b047c20 */ /* 0x002fe20008410000 */
        /* <DEDUP_REMOVED lines=779> */
[----:B----4-:R-:W-:Y:S01]  /*13db0*/  FADD.FTZ R11, R17, -UR28 ;  /* 0x8000001c110b7e21 */ /* 0x010fe20008010000 */
[C---:B0-----:R-:W-:Y:S01]  /*13dc0*/  FMUL.FTZ R10, R9.reuse, R16 ;  /* 0x00000010090a7220 */ /* 0x041fe20000410000 */
[----:B------:R-:W-:Y:S01]  /*13dd0*/  FADD.FTZ R9, -R9, 1 ;  /* 0x3f80000009097421 */ /* 0x000fe20000010100 */
[----:B------:R-:W4:Y:S03]  /*13de0*/  LDL.LU R16, [R1+0x454] ;  /* 0x0004540001107983 */ /* 0x000f260000300800 */
[----:B------:R-:W-:Y:S01]  /*13df0*/  FFMA.FTZ R9, R8, R9, 1 ;  /* 0x3f80000008097423 */ /* 0x000fe20000010009 */
[----:B------:R0:W-:Y:S01]  /*13e00*/  STL [R1+0x6cc], R4 ;  /* 0x0006cc0401007387 */ /* 0x0001e20000100800 */
[----:B------:R-:W-:-:S02]  /*13e10*/  FFMA.FTZ R8, R3, R4, R0 ;  /* 0x0000000403087223 */ /* 0x000fc40000010000 */
[----:B------:R-:W-:Y:S01]  /*13e20*/  FMUL.FTZ R6, R10, R9 ;  /* 0x000000090a067220 */ /* 0x000fe20000410000 */
[----:B------:R1:W-:Y:S01]  /*13e30*/  STL [R1+0x950], R7 ;  /* 0x0009500701007387 */ /* 0x0003e20000100800 */
[----:B------:R-:W-:Y:S01]  /*13e40*/  FMUL.FTZ R9, R8, -1.4426950216293334961 ;  /* 0xbfb8aa3b08097820 */ /* 0x000fe20000410000 */
[----:B0-----:R-:W-:Y:S02]  /*13e50*/  FMUL.FTZ R4, R11, UR16 ;  /* 0x000000100b047c20 */ /* 0x001fe40008410000 */
[----:B------:R0:W-:Y:S04]  /*13e60*/  STL [R1+0x460], R6 ;  /* 0x0004600601007387 */ /* 0x0001e80000100800 */
[----:B------:R2:W-:Y:S04]  /*13e70*/  STL [R1+0x6c8], R4 ;  /* 0x0006c80401007387 */ /* 0x0005e80000100800 */
[----:B------:R-:W4:Y:S01]  /*13e80*/  LDL.LU R17, [R1+0x760] ;  /* 0x0007600001117983 */ /* 0x000f220000300800 */
[----:B------:R-:W0:Y:S03]  /*13e90*/  MUFU.EX2 R9, R9 ;  /* 0x0000000900097308 */ /* 0x000e260000000800 */
[----:B------:R-:W4:Y:S04]  /*13ea0*/  LDL.LU R41, [R1+0x5e8] ;  /* 0x0005e80001297983 */ /* 0x000f280000300800 */
[----:B-1----:R-:W4:Y:S04]  /*13eb0*/  LDL.LU R7, [R1+0x890] ;  /* 0x0008900001077983 */ /* 0x002f280000300800 */
        /* <DEDUP_REMOVED lines=14> */
[----:B------:R-:W4:Y:S01]  /*13fa0*/  LDL.LU R21, [R1+0x44c] ;  /* 0x00044c0001157983 */ /* 0x000f220000300800 */
[----:B--2---:R-:W-:-:S03]  /*13fb0*/  FADD.FTZ R11, R18, -UR28 ;  /* 0x8000001c120b7e21 */ /* 0x004fc60008010000 */
[----:B------:R-:W2:Y:S01]  /*13fc0*/  LDL.LU R18, [R1+0x764] ;  /* 0x0007640001127983 */ /* 0x000ea20000300800 */
[----:B------:R-:W-:Y:S01]  /*13fd0*/  FMUL.FTZ R4, R11, UR16 ;  /* 0x000000100b047c20 */ /* 0x000fe20008410000 */
        /* <DEDUP_REMOVED lines=10> */
[----:B------:R-:W4:Y:S01]  /*14080*/  MUFU.RCP R9, R9 ;  /* 0x0000000900097308 */ /* 0x000f220000001000 */
[----:B------:R0:W-:Y:S04]  /*14090*/  STL [R1+0x6c4], R4 ;  /* 0x0006c40401007387 */ /* 0x0001e80000100800 */
[----:B------:R1:W-:Y:S01]  /*140a0*/  STL [R1+0x458], R6 ;  /* 0x0004580601007387 */ /* 0x0003e20000100800 */
[----:B0-----:R-:W-:Y:S01]  /*140b0*/  FMUL.FTZ R4, R11, UR16 ;  /* 0x000000100b047c20 */ /* 0x001fe20008410000 */
[C---:B----4-:R-:W-:Y:S01]  /*140c0*/  FMUL.FTZ R10, R9.reuse, R16 ;  /* 0x00000010090a7220 */ /* 0x050fe20000410000 */
[----:B------:R-:W-:Y:S01]  /*140d0*/  FADD.FTZ R9, -R9, 1 ;  /* 0x3f80000009097421 */ /* 0x000fe20000010100 */
[----:B------:R-:W4:Y:S03]  /*140e0*/  LDL.LU R16, [R1+0x448] ;  /* 0x0004480001107983 */ /* 0x000f260000300800 */
[----:B------:R-:W-:Y:S01]  /*140f0*/  FFMA.FTZ R9, R8, R9, 1 ;  /* 0x3f80000008097423 */ /* 0x000fe20000010009 */
[----:B------:R-:W-:-:S03]  /*14100*/  FFMA.FTZ R8, R5, R4, R2 ;  /* 0x0000000405087223 */ /* 0x000fc60000010002 */
[----:B-1----:R-:W-:Y:S01]  /*14110*/  FMUL.FTZ R6, R10, R9 ;  /* 0x000000090a067220 */ /* 0x002fe20000410000 */
[----:B------:R-:W-:-:S06]  /*14120*/  FMUL.FTZ R9, R8, -1.4426950216293334961 ;  /* 0xbfb8aa3b08097820 */ /* 0x000fcc0000410000 */
[----:B------:R-:W0:Y:S01]  /*14130*/  MUFU.EX2 R9, R9 ;  /* 0x0000000900097308 */ /* 0x000e220000000800 */
[----:B------:R-:W-:Y:S02]  /*14140*/  FADD.FTZ R11, R17, -UR28 ;  /* 0x8000001c110b7e21 */ /* 0x000fe40008010000 */
[----:B------:R-:W4:Y:S01]  /*14150*/  LDL.LU R17, [R1+0x754] ;  /* 0x0007540001117983 */ /* 0x000f220000300800 */
        /* <DEDUP_REMOVED lines=216> */
[----:B------:R-:W-:-:S04]  /*14ee0*/  FADD.FTZ R9, -R9, 1 ;  /* 0x3f80000009097421 */ /* 0x000fc80000010100 */
        /* <DEDUP_REMOVED lines=24> */
[----:B-1----:R-:W-:Y:S01]  /*15070*/  FMUL.FTZ R6, R11, R10 ;  /* 0x0000000a0b067220 */ /* 0x002fe20000410000 */
[----:B--2---:R-:W-:Y:S02]  /*15080*/  FADD.FTZ R12, R18, -UR28 ;  /* 0x8000001c120c7e21 */ /* 0x004fe40008010000 */
[----:B------:R-:W2:Y:S01]  /*15090*/  LDL.LU R18, [R1+0x7d8] ;  /* 0x0007d80001127983 */ /* 0x000ea20000300800 */
[----:B---3--:R-:W-:-:S03]  /*150a0*/  FADD.FTZ R11, R19, -UR28 ;  /* 0x8000001c130b7e21 */ /* 0x008fc60008010000 */
        /* <DEDUP_REMOVED lines=8> */
[----:B0-----:R-:W-:-:S06]  /*15130*/  FADD.FTZ R10, R10, 1 ;  /* 0x3f8000000a0a7421 */ /* 0x001fcc0000010000 */
[----:B------:R-:W0:Y:S01]  /*15140*/  MUFU.RCP R10, R10 ;  /* 0x0000000a000a7308 */ /* 0x000e220000001000 */
[----:B----4-:R-:W-:Y:S02]  /*15150*/  FADD.FTZ R11, R17, -UR28 ;  /* 0x8000001c110b7e21 */ /* 0x010fe40008010000 */
[----:B------:R-:W4:Y:S01]  /*15160*/  LDL.LU R17, [R1+0x7e8] ;  /* 0x0007e80001117983 */ /* 0x000f220000300800 */
[C---:B0-----:R-:W-:Y:S01]  /*15170*/  FMUL.FTZ R59, R10.reuse, R59 ;  /* 0x0000003b0a3b7220 */ /* 0x041fe20000410000 */
[----:B------:R-:W-:-:S04]  /*15180*/  FADD.FTZ R10, -R10, 1 ;  /* 0x3f8000000a0a7421 */ /* 0x000fc80000010100 */
[----:B------:R-:W-:Y:S01]  /*15190*/  FFMA.FTZ R10, R9, R10, 1 ;  /* 0x3f800000090a7423 */ /* 0x000fe2000001000a */
[----:B------:R-:W-:Y:S01]  /*151a0*/  FFMA.FTZ R9, R5, R4, R2 ;  /* 0x0000000405097223 */ /* 0x000fe20000010002 */
[----:B------:R0:W-:Y:S02]  /*151b0*/  STL [R1+0x414], R6 ;  /* 0x0004140601007387 */ /* 0x0001e40000100800 */
[----:B0-----:R-:W-:Y:S01]  /*151c0*/  FMUL.FTZ R6, R59, R10 ;  /* 0x0000000a3b067220 */ /* 0x001fe20000410000 */
[----:B------:R-:W-:Y:S01]  /*151d0*/  FMUL.FTZ R10, R9, -1.4426950216293334961 ;  /* 0xbfb8aa3b090a7820 */ /* 0x000fe20000410000 */
[----:B------:R0:W-:Y:S01]  /*151e0*/  STL [R1+0x674], R4 ;  /* 0x0006740401007387 */ /* 0x0001e20000100800 */
[----:B------:R-:W-:Y:S01]  /*151f0*/  FADD.FTZ R20, R20, -UR28 ;  /* 0x8000001c14147e21 */ /* 0x000fe20008010000 */
[----:B------:R-:W-:Y:S01]  /*15200*/  FADD.FTZ R21, R23, -UR28 ;  /* 0x8000001c17157e21 */ /* 0x000fe20008010000 */
[----:B------:R-:W-:Y:S01]  /*15210*/  FADD.FTZ R22, R22, -UR28 ;  /* 0x8000001c16167e21 */ /* 0x000fe20008010000 */
[----:B------:R1:W-:Y:S01]  /*15220*/  STL [R1+0x98c], R8 ;  /* 0x00098c0801007387 */ /* 0x0003e20000100800 */
[----:B------:R-:W1:Y:S01]  /*15230*/  MUFU.EX2 R10, R10 ;  /* 0x0000000a000a7308 */ /* 0x000e620000000800 */
[----:B------:R-:W-:-:S02]  /*15240*/  FADD.FTZ R24, R24, -UR28 ;  /* 0x8000001c18187e21 */ /* 0x000fc40008010000 */
[----:B------:R-:W4:Y:S01]  /*15250*/  LDL.LU R59, [R1+0x5f8] ;  /* 0x0005f800013b7983 */ /* 0x000f220000300800 */
[----:B0-----:R-:W-:Y:S01]  /*15260*/  FMUL.FTZ R4, R11, UR16 ;  /* 0x000000100b047c20 */ /* 0x001fe20008410000 */
[----:B--2---:R-:W-:Y:S02]  /*15270*/  FADD.FTZ R12, R18, -UR28 ;  /* 0x8000001c120c7e21 */ /* 0x004fe40008010000 */
        /* <DEDUP_REMOVED lines=36> */
[----:B------:R0:W-:Y:S02]  /*154c0*/  STL [R1+0x48c], R6 ;  /* 0x00048c0601007387 */ /* 0x0001e40000100800 */
[----:B0-----:R-:W-:Y:S01]  /*154d0*/  FMUL.FTZ R6, R36, R11 ;  /* 0x0000000b24067220 */ /* 0x001fe20000410000 */
[----:B------:R-:W-:Y:S01]  /*154e0*/  FMUL.FTZ R11, R10, -1.4426950216293334961 ;  /* 0xbfb8aa3b0a0b7820 */ /* 0x000fe20000410000 */
[----:B--2---:R-:W-:Y:S02]  /*154f0*/  FADD.FTZ R12, R18, -UR28 ;  /* 0x8000001c120c7e21 */ /* 0x004fe40008010000 */
[----:B------:R-:W2:Y:S01]  /*15500*/  LDL.LU R18, [R1+0x830] ;  /* 0x0008300001127983 */ /* 0x000ea20000300800 */
[----:B---3--:R-:W-:-:S03]  /*15510*/  FADD.FTZ R13, R19, -UR28 ;  /* 0x8000001c130d7e21 */ /* 0x008fc60008010000 */
[----:B------:R-:W3:Y:S01]  /*15520*/  LDL.LU R19, [R1+0x834] ;  /* 0x0008340001137983 */ /* 0x000ee20000300800 */
        /* <DEDUP_REMOVED lines=133> */
[----:B---3--:R-:W-:Y:S01]  /*15d80*/  FADD.FTZ R19, R19, -UR28 ;  /* 0x8000001c13137e21 */ /* 0x008fe20008010000 */
        /* <DEDUP_REMOVED lines=504> */
[----:B------:R-:W-:Y:S02]  /*17d10*/  FMUL.FTZ R58, R3, R11 ;  /* 0x0000000b033a7220 */ /* 0x000fe40000410000 */
[----:B------:R-:W4:Y:S01]  /*17d20*/  LDL.LU R11, [R1+0x62c] ;  /* 0x00062c00010b7983 */ /* 0x000f220000300800 */
[----:B------:R-:W-:Y:S01]  /*17d30*/  FADD.FTZ R61, R61, R56 ;  /* 0x000000383d3d7221 */ /* 0x000fe20000010000 */
        /* <DEDUP_REMOVED lines=763> */
[----:B------:R-:W-:Y:S01]  /*1acf0*/  FFMA.FTZ R11, R41, R8, R11 ;  /* 0x00000008290b7223 */ /* 0x000fe2000001000b */
[----:B------:R-:W-:-:S03]  /*1ad00*/  FFMA.FTZ R59, R61, R24, R59 ;  /* 0x000000183d3b7223 */ /* 0x000fc6000001003b */
[----:B------:R-:W-:Y:S01]  /*1ad10*/  FFMA.FTZ R11, R40, R10, R11 ;  /* 0x0000000a280b7223 */ /* 0x000fe2000001000b */
[----:B------:R-:W-:Y:S01]  /*1ad20*/  FFMA.FTZ R9, R41, R30, R9 ;  /* 0x0000001e29097223 */ /* 0x000fe20000010009 */
[-C--:B------:R-:W-:Y:S01]  /*1ad30*/  FMUL.FTZ R14, R3, R21.reuse ;  /* 0x00000015030e7220 */ /* 0x080fe20000410000 */
[----:B------:R-:W-:Y:S01]  /*1ad40*/  FADD.FTZ R13, R8, R13 ;  /* 0x0000000d080d7221 */ /* 0x000fe20000010000 */
[C---:B------:R-:W-:Y:S01]  /*1ad50*/  FFMA.FTZ R11, R7.reuse, R12, R11 ;  /* 0x0000000c070b7223 */ /* 0x040fe2000001000b */
[----:B------:R-:W-:Y:S01]  /*1ad60*/  FFMA.FTZ R8, R40, R28, R59 ;  /* 0x0000001c28087223 */ /* 0x000fe2000001003b */
[----:B------:R-:W-:Y:S01]  /*1ad70*/  FFMA.FTZ R9, R7, R26, R9 ;  /* 0x0000001a07097223 */ /* 0x000fe20000010009 */
[----:B------:R0:W5:Y:S01]  /*1ad80*/  LDL.LU R41, [R1+0x974] ;  /* 0x0009740001297983 */ /* 0x0001620000300800 */
[C---:B------:R-:W-:Y:S01]  /*1ad90*/  FFMA.FTZ R11, R6.reuse, R14, R11 ;  /* 0x0000000e060b7223 */ /* 0x040fe2000001000b */
[----:B------:R-:W-:Y:S01]  /*1ada0*/  FFMA.FTZ R8, R6, R21, R8 ;  /* 0x0000001506087223 */ /* 0x000fe20000010008 */
[C---:B------:R-:W-:Y:S01]  /*1adb0*/  FFMA.FTZ R9, R4.reuse, R18, R9 ;  /* 0x0000001204097223 */ /* 0x040fe20000010009 */
[----:B------:R0:W5:Y:S01]  /*1adc0*/  LDL.LU R40, [R1+0x970] ;  /* 0x0009700001287983 */ /* 0x0001620000300800 */
[----:B------:R-:W-:-:S03]  /*1add0*/  FFMA.FTZ R15, R4, R16, R11 ;  /* 0x00000010040f7223 */ /* 0x000fc6000001000b */
        /* <DEDUP_REMOVED lines=30> */
.L_x_1785:
        /* <DEDUP_REMOVED lines=47> */
.L_x_1787:
[----:B------:R-:W-:Y:S05]  /*1b2b0*/  BSYNC.RECONVERGENT B0 ;  /* 0x0000000000007941 */ /* 0x000fea0003800200 */
.L_x_1786:
        /* <DEDUP_REMOVED lines=40> */
.L_x_1789:
[----:B------:R-:W-:Y:S05]  /*1b540*/  BSYNC.RECONVERGENT B0 ;  /* 0x0000000000007941 */ /* 0x000fea0003800200 */
.L_x_1788:
        /* <DEDUP_REMOVED lines=38> */
.L_x_1791:
[----:B------:R-:W-:Y:S05]  /*1b7b0*/  BSYNC.RECONVERGENT B0 ;  /* 0x0000000000007941 */ /* 0x000fea0003800200 */
.L_x_1790:
        /* <DEDUP_REMOVED lines=30> */
.L_x_1793:
[----:B------:R-:W-:Y:S05]  /*1b9a0*/  BSYNC.RECONVERGENT B0 ;  /* 0x0000000000007941 */ /* 0x000fea0003800200 */
.L_x_1792:
        /* <DEDUP_REMOVED lines=34> */
.L_x_1797:
[----:B------:R-:W3:Y:S04]  /*1bbd0*/  LDG.E.STRONG.GPU R8, desc[UR10][R14.64] ;  /* 0x0000000a0e087981 */ /* 0x000ee8000c1ef900 */
[----:B---3--:R-:W-:Y:S04]  /*1bbe0*/  CCTL.IVALL ;  /* 0x00000000ff00798f */ /* 0x008fe80002000000 */
[----:B------:R0:W-:Y:S01]  /*1bbf0*/  STL [R1], R8 ;  /* 0x0000000801007387 */ /* 0x0001e20000100800 */
[----:B------:R-:W-:-:S13]  /*1bc00*/  ISETP.NE.AND P0, PT, R8, UR5, PT ;  /* 0x0000000508007c0c */ /* 0x000fda000bf05270 */
[----:B0-----:R-:W-:Y:S05]  /*1bc10*/  @P0 BRA `(.L_x_1797) ;  /* 0xfffffffc00ec0947 */ /* 0x001fea000383ffff */
.L_x_1796:
[----:B------:R-:W-:Y:S05]  /*1bc20*/  BSYNC.RECONVERGENT B0 ;  /* 0x0000000000007941 */ /* 0x000fea0003800200 */
.L_x_1795:
        /* <DEDUP_REMOVED lines=15> */
.L_x_1799:
        /* <DEDUP_REMOVED lines=77> */
.L_x_1798:
        /* <DEDUP_REMOVED lines=52> */
.L_x_1800:
        /* <DEDUP_REMOVED lines=27> */
.L_x_1801:
        /* <DEDUP_REMOVED lines=12> */
.L_x_1802:
[----:B------:R-:W-:Y:S05]  /*1c7a0*/  BSYNC.RECONVERGENT B0 ;  /* 0x0000000000007941 */ /* 0x000fea0003800200 */
.L_x_1794:
        /* <DEDUP_REMOVED lines=17> */
.L_x_1808:
        /* <DEDUP_REMOVED lines=59> */
.L_x_1804:
[----:B------:R-:W-:Y:S05]  /*1cc70*/  BSYNC.RECONVERGENT B0 ;  /* 0x0000000000007941 */ /* 0x000fea0003800200 */
.L_x_1803:
        /* <DEDUP_REMOVED lines=19> */
.L_x_1805:
        /* <DEDUP_REMOVED lines=15> */
.L_x_1807:
[----:B------:R-:W-:Y:S05]  /*1cea0*/  BSYNC.RECONVERGENT B0 ;  /* 0x0000000000007941 */ /* 0x000fea0003800200 */
.L_x_1806:
        /* <DEDUP_REMOVED lines=10> */
.L_x_1783:
        /* <DEDUP_REMOVED lines=16> */
.L_x_1811:
[----:B------:R-:W-:Y:S05]  /*1d050*/  BSYNC.RECONVERGENT B0 ;  /* 0x0000000000007941 */ /* 0x000fea0003800200 */
.L_x_1810:
        /* <DEDUP_REMOVED lines=11> */
.L_x_1813:
[----:B------:R-:W2:Y:S04]  /*1d110*/  LDG.E.STRONG.GPU R5, desc[UR10][R2.64] ;  /* 0x0000000a02057981 */ /* 0x000ea8000c1ef900 */
[----:B--2---:R-:W-:Y:S01]  /*1d120*/  CCTL.IVALL ;  /* 0x00000000ff00798f */ /* 0x004fe20002000000 */
[----:B------:R-:W-:Y:S05]  /*1d130*/  YIELD ;  /* 0x0000000000007946 */ /* 0x000fea0003800000 */
[----:B------:R-:W-:-:S13]  /*1d140*/  ISETP.NE.AND P0, PT, R5, R0, PT ;  /* 0x000000000500720c */ /* 0x000fda0003f05270 */
[----:B------:R-:W-:Y:S05]  /*1d150*/  @P0 BRA `(.L_x_1813) ;  /* 0xfffffffc00ec0947 */ /* 0x000fea000383ffff */
.L_x_1812:
        /* <DEDUP_REMOVED lines=74> */
.L_x_1816:
        /* <DEDUP_REMOVED lines=31> */
.L_x_1815:
[----:B------:R-:W-:Y:S05]  /*1d7f0*/  BSYNC.RECONVERGENT B0 ;  /* 0x0000000000007941 */ /* 0x000fea0003800200 */
.L_x_1814:
        /* <DEDUP_REMOVED lines=10> */
.L_x_1817:
        /* <DEDUP_REMOVED lines=87> */
.L_x_1818:
        /* <DEDUP_REMOVED lines=15> */
.L_x_4915:


//--------------------- .text._Z35group_norm_nhwc_fwd_one_pass_kernelI11Bf16IOFp32WLi64ELi120ELi480EEv26Group_norm_nhwc_fwd_params --------------------------
	.section	.text._Z35group_norm_nhwc_fwd_one_pass_kernelI11Bf16IOFp32WLi64ELi120ELi480EEv26Group_norm_nhwc_fwd_params,"ax",@progbits
	.align	128
        .global         _Z35group_norm_nhwc_fwd_one_pass_kernelI11Bf16IOFp32WLi64ELi120ELi480EEv26Group_norm_nhwc_fwd_params
        .type           _Z35group_norm_nhwc_fwd_one_pass_kernelI11Bf16IOFp32WLi64ELi120ELi480EEv26Group_norm_nhwc_fwd_params,@function
        .size           _Z35group_norm_nhwc_fwd_one_pass_kernelI11Bf16IOFp32WLi64ELi120ELi480EEv26Group_norm_nhwc_fwd_params,(.L_x_4916 - _Z35group_norm_nhwc_fwd_one_pass_kernelI11Bf16IOFp32WLi64ELi120ELi480EEv26Group_norm_nhwc_fwd_params)
        .other          _Z35group_norm_nhwc_fwd_one_pass_kernelI11Bf16IOFp32WLi64ELi120ELi480EEv26Group_norm_nhwc_fwd_params,@"STO_CUDA_ENTRY STV_DEFAULT"
_Z35group_norm_nhwc_fwd_one_pass_kernelI11Bf16IOFp32WLi64ELi120ELi480EEv26Group_norm_nhwc_fwd_params:
.text._Z35group_norm_nhwc_fwd_one_pass_kernelI11Bf16IOFp32WLi64ELi120ELi480EEv26Group_norm_nhwc_fwd_params:
[----:B------:R-:W-:Y:S08]  /*0000*/  LDC R1, c[0x0][0x37c] ;  /* 0x0000df00ff017b82 */ /* 0x000ff00000000800 */
[----:B------:R-:W0:Y:S01]  /*0010*/  S2UR UR6, SR_CTAID.Y ;  /* 0x00000000000679c3 */ /* 0x000e220000002600 */
[----:B------:R-:W1:Y:S01]  /*0020*/  LDCU UR7, c[0x0][0x3f8] ;  /* 0x00007f00ff0777ac */ /* 0x000e620008000800 */
[----:B------:R-:W1:Y:S02]  /*0030*/  LDCU UR4, c[0x0][0x3c8] ;  /* 0x00007900ff0477ac */ /* 0x000e640008000800 */
[----:B-1----:R-:W-:-:S04]  /*0040*/  UIMAD UR7, UR7, UR4, URZ ;  /* 0x00000004070772a4 */ /* 0x002fc8000f8e02ff */
[----:B0-----:R-:W-:-:S06]  /*0050*/  UISETP.GE.AND UP0, UPT, UR6, UR7, UPT ;  /* 0x000000070600728c */ /* 0x001fcc000bf06270 */
[----:B------:R-:W-:-:S13]  /*0060*/  PLOP3.LUT P0, PT, PT, PT, UP0, 0x80, 0x8 ;  /* 0x000000000008781c */ /* 0x000fda0003f0f008 */
[----:B------:R-:W-:Y:S05]  /*0070*/  @P0 EXIT ;  /* 0x000000000000094d */ /* 0x000fea0003800000 */
[----:B------:R-:W0:Y:S01]  /*0080*/  S2R R4, SR_TID.X ;  /* 0x0000000000047919 */ /* 0x000e220000002100 */
[----:B------:R-:W1:Y:S01]  /*0090*/  S2UR UR31, SR_CTAID.X ;  /* 0x00000000001f79c3 */ /* 0x000e620000002500 */
[----:B------:R-:W2:Y:S01]  /*00a0*/  LDCU UR5, c[0x0][0x404] ;  /* 0x00008080ff0577ac */ /* 0x000ea20008000800 */
[----:B------:R-:W3:Y:S01]  /*00b0*/  S2R R36, SR_LANEID ;  /* 0x0000000000247919 */ /* 0x000ee20000000000 */
[----:B------:R-:W4:Y:S05]  /*00c0*/  LDCU UR30, c[0x0][0x374] ;  /* 0x00006e80ff1e77ac */ /* 0x000f2a0008000800 */
[----:B------:R-:W5:Y:S01]  /*00d0*/  LDC R2, c[0x0][0x370] ;  /* 0x0000dc00ff027b82 */ /* 0x000f620000000800 */
[----:B------:R-:W1:Y:S01]  /*00e0*/  LDCU.64 UR18, c[0x0][0x388] ;  /* 0x00007100ff1277ac */ /* 0x000e620008000a00 */
[----:B------:R-:W0:Y:S06]  /*00f0*/  LDCU.U8 UR8, c[0x0][0x3fc] ;  /* 0x00007f80ff0877ac */ /* 0x000e2c0008000000 */
[----:B------:R-:W3:Y:S01]  /*0100*/  S2UR UR4, SR_CgaCtaId ;  /* 0x00000000000479c3 */ /* 0x000ee20000008800 */
[----:B------:R-:W-:Y:S01]  /*0110*/  UMOV UR16, 0x400 ;  /* 0x0000040000107882 */ /* 0x000fe20000000000 */
[----:B------:R-:W3:Y:S01]  /*0120*/  LDCU.64 UR24, c[0x0][0x358] ;  /* 0x00006b00ff1877ac */ /* 0x000ee20008000a00 */
[----:B--2---:R-:W-:Y:S01]  /*0130*/  MOV R5, UR5 ;  /* 0x0000000500057c02 */ /* 0x004fe20008000f00 */
[----:B----4-:R-:W-:-:S02]  /*0140*/  UIMAD UR15, UR30, 0x7, UR6 ;  /* 0x000000071e0f78a4 */ /* 0x010fc4000f8e0206 */
[----:B-1----:R-:W-:Y:S01]  /*0150*/  UIMAD UR32, UR31, UR30, UR6 ;  /* 0x0000001e1f2072a4 */ /* 0x002fe2000f8e0206 */
[----:B------:R-:W-:Y:S01]  /*0160*/  ISETP.NE.U32.AND P1, PT, RZ, UR18, PT ;  /* 0x00000012ff007c0c */ /* 0x000fe2000bf25070 */
[----:B------:R-:W-:Y:S02]  /*0170*/  UIMAD UR14, UR30, 0x6, UR6 ;  /* 0x000000061e0e78a4 */ /* 0x000fe4000f8e0206 */
[----:B------:R-:W-:Y:S01]  /*0180*/  UIMAD UR13, UR30, 0x5, UR6 ;  /* 0x000000051e0d78a4 */ /* 0x000fe2000f8e0206 */
[C---:B0-----:R-:W-:Y:S01]  /*0190*/  LOP3.LUT R0, R4.reuse, 0xffff, RZ, 0xc0, !PT ;  /* 0x0000ffff04007812 */ /* 0x041fe200078ec0ff */
[----:B------:R-:W-:Y:S01]  /*01a0*/  UISETP.NE.AND UP0, UPT, UR8, URZ, UPT ;  /* 0x000000ff0800728c */ /* 0x000fe2000bf05270 */
[----:B------:R-:W-:Y:S01]  /*01b0*/  LOP3.LUT P0, RZ, R4, UR31, RZ, 0xfc, !PT ;  /* 0x0000001f04ff7c12 */ /* 0x000fe2000f80fcff */
[----:B------:R-:W-:Y:S01]  /*01c0*/  ULEA UR12, UR30, UR6, 0x2 ;  /* 0x000000061e0c7291 */ /* 0x000fe2000f8e10ff */
[----:B------:R-:W-:Y:S01]  /*01d0*/  SHF.R.U32.HI R37, RZ, 0x2, R4 ;  /* 0x00000002ff257819 */ /* 0x000fe20000011604 */
[----:B------:R-:W-:Y:S01]  /*01e0*/  IMAD R0, R0, 0x445, RZ ;  /* 0x0000044500007824 */ /* 0x000fe200078e02ff */
[----:B------:R-:W-:Y:S01]  /*01f0*/  ISETP.NE.AND.EX P0, PT, RZ, UR19, !P0, P1 ;  /* 0x00000013ff007c0c */ /* 0x000fe2000c705310 */
[----:B------:R-:W-:Y:S01]  /*0200*/  UIMAD UR11, UR30, 0x3, UR6 ;  /* 0x000000031e0b78a4 */ /* 0x000fe2000f8e0206 */
[----:B------:R-:W-:Y:S01]  /*0210*/  LOP3.LUT R37, R37, 0xf8, RZ, 0xc0, !PT ;  /* 0x000000f825257812 */ /* 0x000fe200078ec0ff */
[----:B---3--:R-:W-:Y:S01]  /*0220*/  ULEA UR16, UR4, UR16, 0x18 ;  /* 0x0000001004107291 */ /* 0x008fe2000f8ec0ff */
[----:B------:R-:W-:Y:S01]  /*0230*/  SHF.R.U32.HI R0, RZ, 0x10, R0 ;  /* 0x00000010ff007819 */ /* 0x000fe20000011600 */
[----:B------:R-:W-:Y:S01]  /*0240*/  ULEA UR10, UR30, UR6, 0x1 ;  /* 0x000000061e0a7291 */ /* 0x000fe2000f8e08ff */
[----:B-----5:R-:W-:Y:S01]  /*0250*/  LOP3.LUT R32, R2, 0x7, RZ, 0xc0, !PT ;  /* 0x0000000702207812 */ /* 0x020fe200078ec0ff */
[----:B------:R-:W-:Y:S01]  /*0260*/  UIADD3 UR9, UPT, UPT, UR6, UR30, URZ ;  /* 0x0000001e06097290 */ /* 0x000fe2000fffe0ff */
[----:B------:R-:W-:Y:S01]  /*0270*/  PRMT R3, R0, 0x9910, RZ ;  /* 0x0000991000037816 */ /* 0x000fe200000000ff */
[----:B------:R-:W-:Y:S01]  /*0280*/  IMAD R0, R5, UR31, R0 ;  /* 0x0000001f05007c24 */ /* 0x000fe2000f8e0200 */
[----:B------:R-:W-:Y:S01]  /*0290*/  LOP3.LUT R35, R2, 0x7ffffff8, RZ, 0xc0, !PT ;  /* 0x7ffffff802237812 */ /* 0x000fe200078ec0ff */
[----:B------:R-:W-:Y:S01]  /*02a0*/  UMOV UR4, URZ ;  /* 0x000000ff00047c82 */ /* 0x000fe20008000000 */
[----:B------:R-:W-:Y:S01]  /*02b0*/  UMOV UR8, UR6 ;  /* 0x0000000600087c82 */ /* 0x000fe20008000000 */
[----:B------:R-:W-:Y:S01]  /*02c0*/  IMAD R3, R3, 0x3c, RZ ;  /* 0x0000003c03037824 */ /* 0x000fe200078e02ff */
[----:B------:R-:W-:-:S02]  /*02d0*/  IADD3 R30, PT, PT, R0, 0x8, RZ ;  /* 0x00000008001e7810 */ /* 0x000fc40007ffe0ff */
[----:B------:R-:W-:Y:S02]  /*02e0*/  SHF.R.S32.HI R34, RZ, 0x1f, R0 ;  /* 0x0000001fff227819 */ /* 0x000fe40000011400 */
[----:B------:R-:W-:Y:S02]  /*02f0*/  IADD3 R3, PT, PT, RZ, -R3, RZ ;  /* 0x80000003ff037210 */ /* 0x000fe40007ffe0ff */
[----:B------:R-:W-:Y:S02]  /*0300*/  SHF.R.S32.HI R33, RZ, 0x1f, R30 ;  /* 0x0000001fff217819 */ /* 0x000fe4000001141e */
[----:B------:R-:W-:-:S04]  /*0310*/  PRMT R3, R3, 0x7710, RZ ;  /* 0x0000771003037816 */ /* 0x000fc800000000ff */
[----:B------:R-:W-:-:S04]  /*0320*/  IADD3 R3, PT, PT, R3, R4, RZ ;  /* 0x0000000403037210 */ /* 0x000fc80007ffe0ff */
[----:B------:R-:W-:-:S04]  /*0330*/  SHF.L.U32 R3, R3, 0x1, RZ ;  /* 0x0000000103037819 */ /* 0x000fc800000006ff */
[----:B------:R-:W-:-:S07]  /*0340*/  LOP3.LUT R31, R3, 0xffff, RZ, 0xc0, !PT ;  /* 0x0000ffff031f7812 */ /* 0x000fce00078ec0ff */
.L_x_1862:
[----:B0-----:R-:W0:Y:S01]  /*0350*/  LDCU UR5, c[0x0][0x3f8] ;  /* 0x00007f00ff0577ac */ /* 0x001e220008000800 */
[----:B------:R-:W-:Y:S02]  /*0360*/  IABS R8, UR8 ;  /* 0x0000000800087c13 */ /* 0x000fe40008000000 */
[----:B------:R-:W-:Y:S02]  /*0370*/  CS2R R28, SRZ ;  /* 0x00000000001c7805 */ /* 0x000fe4000001ff00 */
[----:B-----5:R-:W-:Y:S01]  /*0380*/  IADD3 R15, PT, PT, R0, 0x10, RZ ;  /* 0x00000010000f7810 */ /* 0x020fe20007ffe0ff */
[----:B-1----:R-:W1:Y:S01]  /*0390*/  LDCU.64 UR20, c[0x0][0x3e8] ;  /* 0x00007d00ff1477ac */ /* 0x002e620008000a00 */
[----:B------:R-:W-:Y:S02]  /*03a0*/  R2UR UR17, R8 ;  /* 0x00000000081172ca */ /* 0x000fe400000e0000 */
[----:B------:R-:W-:Y:S01]  /*03b0*/  SHF.R.S32.HI R9, RZ, 0x1f, R15 ;  /* 0x0000001fff097819 */ /* 0x000fe2000001140f */
[----:B--2---:R-:W2:Y:S01]  /*03c0*/  LDCU.64 UR22, c[0x0][0x3f0] ;  /* 0x00007e00ff1677ac */ /* 0x004ea20008000a00 */
[----:B---3--:R-:W-:-:S04]  /*03d0*/  IADD3 R21, PT, PT, R0, 0x18, RZ ;  /* 0x0000001800157810 */ /* 0x008fc80007ffe0ff */
[----:B------:R-:W-:Y:S02]  /*03e0*/  SHF.R.S32.HI R19, RZ, 0x1f, R21 ;  /* 0x0000001fff137819 */ /* 0x000fe40000011415 */
[----:B0---4-:R-:W-:Y:S01]  /*03f0*/  MOV R3, UR5 ;  /* 0x0000000500037c02 */ /* 0x011fe20008000f00 */
[----:B------:R-:W-:-:S03]  /*0400*/  UISETP.NE.AND UP1, UPT, UR5, URZ, UPT ;  /* 0x000000ff0500728c */ /* 0x000fc6000bf25270 */
[----:B------:R-:W-:Y:S02]  /*0410*/  IABS R6, R3 ;  /* 0x0000000300067213 */ /* 0x000fe40000000000 */
[----:B-1----:R-:W-:Y:S02]  /*0420*/  ISETP.GE.U32.AND P5, PT, R15, UR20, PT ;  /* 0x000000140f007c0c */ /* 0x002fe4000bfa6070 */
[----:B------:R-:W0:Y:S01]  /*0430*/  I2F.RP R3, R6 ;  /* 0x0000000600037306 */ /* 0x000e220000209400 */
[----:B------:R-:W-:Y:S02]  /*0440*/  ISETP.GE.U32.AND P6, PT, R0, UR20, PT ;  /* 0x0000001400007c0c */ /* 0x000fe4000bfc6070 */
[----:B------:R-:W-:-:S05]  /*0450*/  ISETP.GE.AND.EX P5, PT, R9, UR21, PT, P5 ;  /* 0x0000001509007c0c */ /* 0x000fca000bfa6350 */
[----:B0-----:R-:W0:Y:S08]  /*0460*/  MUFU.RCP R3, R3 ;  /* 0x0000000300037308 */ /* 0x001e300000001000 */
[----:B------:R-:W1:Y:S08]  /*0470*/  @!P5 LDC.64 R12, c[0x0][0x3e0] ;  /* 0x0000f800ff0cdb82 */ /* 0x000e700000000a00 */
[----:B------:R-:W3:Y:S01]  /*0480*/  @!P5 LDC.64 R10, c[0x0][0x390] ;  /* 0x0000e400ff0adb82 */ /* 0x000ee20000000a00 */
[----:B0-----:R-:W-:-:S04]  /*0490*/  VIADD R4, R3, 0xffffffe ;  /* 0x0ffffffe03047836 */ /* 0x001fc80000000000 */
[----:B------:R0:W4:Y:S02]  /*04a0*/  F2I.FTZ.U32.TRUNC.NTZ R5, R4 ;  /* 0x0000000400057305 */ /* 0x000124000021f000 */
[----:B0-----:R-:W-:-:S05]  /*04b0*/  HFMA2 R4, -RZ, RZ, 0, 0 ;  /* 0x00000000ff047431 */ /* 0x001fca00000001ff */
[----:B------:R-:W-:Y:S01]  /*04c0*/  R2UR UR18, R4 ;  /* 0x00000000041272ca */ /* 0x000fe200000e0000 */
[----:B-1----:R-:W-:Y:S01]  /*04d0*/  @!P5 IMAD R4, R9, R12, RZ ;  /* 0x0000000c0904d224 */ /* 0x002fe200078e02ff */
[----:B----4-:R-:W-:Y:S02]  /*04e0*/  R2UR UR19, R5 ;  /* 0x00000000051372ca */ /* 0x010fe400000e0000 */
[----:B------:R-:W-:Y:S01]  /*04f0*/  IADD3 R7, PT, PT, RZ, -R5, RZ ;  /* 0x80000005ff077210 */ /* 0x000fe20007ffe0ff */
[----:B------:R-:W-:-:S04]  /*0500*/  @!P5 IMAD R23, R15, R13, R4 ;  /* 0x0000000d0f17d224 */ /* 0x000fc800078e0204 */
[----:B------:R-:W-:-:S06]  /*0510*/  IMAD R7, R7, R6, RZ ;  /* 0x0000000607077224 */ /* 0x000fcc00078e02ff */
[----:B------:R-:W-:Y:S01]  /*0520*/  IMAD.HI.U32 R7, R5, R7, UR18 ;  /* 0x0000001205077e27 */ /* 0x000fe2000f8e0007 */
[----:B------:R-:W-:-:S04]  /*0530*/  IADD3 R5, PT, PT, R0, 0x20, RZ ;  /* 0x0000002000057810 */ /* 0x000fc80007ffe0ff */
[----:B------:R-:W-:Y:S02]  /*0540*/  R2UR UR18, R7 ;  /* 0x00000000071272ca */ /* 0x000fe400000e0000 */
[----:B------:R-:W-:-:S11]  /*0550*/  SHF.R.S32.HI R20, RZ, 0x1f, R5 ;  /* 0x0000001fff147819 */ /* 0x000fd60000011405 */
[----:B------:R-:W-:-:S06]  /*0560*/  UIMAD.WIDE.U32 UR18, UR18, UR17, URZ ;  /* 0x00000011121272a5 */ /* 0x000fcc000f8e00ff */
[----:B------:R-:W-:-:S05]  /*0570*/  IADD3 R3, PT, PT, RZ, -UR19, RZ ;  /* 0x80000013ff037c10 */ /* 0x000fca000fffe0ff */
[----:B------:R-:W-:Y:S01]  /*0580*/  IMAD R3, R6, R3, UR17 ;  /* 0x0000001106037e24 */ /* 0x000fe2000f8e0203 */
[----:B------:R-:W-:-:S04]  /*0590*/  ULOP3.LUT UR17, UR8, UR5, URZ, 0x3c, !UPT ;  /* 0x0000000508117292 */ /* 0x000fc8000f8e3cff */
[----:B------:R-:W-:-:S13]  /*05a0*/  ISETP.GT.U32.AND P1, PT, R6, R3, PT ;  /* 0x000000030600720c */ /* 0x000fda0003f24070 */
[----:B------:R-:W-:Y:S01]  /*05b0*/  VOTEU.ANY UP3, P1 ;  /* 0x0000000000ff7886 */ /* 0x000fe20000860100 */
[----:B------:R-:W-:-:S04]  /*05c0*/  PLOP3.LUT P1, PT, PT, PT, UP3, 0x80, 0x8 ;  /* 0x000000000008781c */ /* 0x000fc80003f2f038 */
[----:B------:R-:W-:Y:S02]  /*05d0*/  @!UP3 UIADD3 UR19, UPT, UPT, UR19, 0x1, URZ ;  /* 0x000000011313b890 */ /* 0x000fe4000fffe0ff */
[----:B------:R-:W-:-:S07]  /*05e0*/  UISETP.GE.AND UP3, UPT, UR17, URZ, UPT ;  /* 0x000000ff1100728c */ /* 0x000fce000bf66270 */
[----:B------:R-:W-:-:S04]  /*05f0*/  @!P1 IADD3 R3, PT, PT, R3, -R6, RZ ;  /* 0x8000000603039210 */ /* 0x000fc80007ffe0ff */
[----:B------:R-:W-:-:S13]  /*0600*/  ISETP.GE.U32.AND P1, PT, R3, R6, PT ;  /* 0x000000060300720c */ /* 0x000fda0003f26070 */
[----:B------:R-:W-:Y:S01]  /*0610*/  VOTEU.ANY UP2, P1 ;  /* 0x0000000000ff7886 */ /* 0x000fe20000840100 */
[----:B------:R-:W-:-:S04]  /*0620*/  ISETP.GE.U32.AND P1, PT, R21, UR20, PT ;  /* 0x0000001415007c0c */ /* 0x000fc8000bf26070 */
[----:B------:R-:W-:Y:S01]  /*0630*/  @UP2 UIADD3 UR19, UPT, UPT, UR19, 0x1, URZ ;  /* 0x0000000113132890 */ /* 0x000fe2000fffe0ff */
[----:B------:R-:W-:-:S03]  /*0640*/  ISETP.GE.AND.EX P1, PT, R19, UR21, PT, P1 ;  /* 0x0000001513007c0c */ /* 0x000fc6000bf26310 */
[----:B------:R-:W-:Y:S02]  /*0650*/  @!UP3 UIADD3 UR19, UPT, UPT, -UR19, URZ, URZ ;  /* 0x000000ff1313b290 */ /* 0x000fe4000fffe1ff */
[----:B------:R-:W-:-:S04]  /*0660*/  @!UP1 ULOP3.LUT UR19, URZ, UR5, URZ, 0x33, !UPT ;  /* 0x00000005ff139292 */ /* 0x000fc8000f8e33ff */
[----:B------:R-:W-:-:S04]  /*0670*/  UIADD3 UR17, UPT, UPT, -UR19, URZ, URZ ;  /* 0x000000ff13117290 */ /* 0x000fc8000fffe1ff */
[----:B------:R-:W-:Y:S01]  /*0680*/  UIMAD UR17, UR5, UR17, UR8 ;  /* 0x00000011051172a4 */ /* 0x000fe2000f8e0208 */
[----:B------:R-:W0:Y:S01]  /*0690*/  @!P1 LDC.64 R16, c[0x0][0x3e0] ;  /* 0x0000f800ff109b82 */ /* 0x000e220000000a00 */
[----:B------:R-:W-:Y:S02]  /*06a0*/  USHF.R.S32.HI UR5, URZ, 0x1f, UR19 ;  /* 0x0000001fff057899 */ /* 0x000fe40008011413 */
[----:B------:R-:W-:Y:S02]  /*06b0*/  UIMAD UR17, UR17, 0x78, URZ ;  /* 0x00000078111178a4 */ /* 0x000fe4000f8e02ff */
[----:B--2---:R-:W-:-:S04]  /*06c0*/  UIMAD UR5, UR5, UR22, URZ ;  /* 0x00000016050572a4 */ /* 0x004fc8000f8e02ff */
[----:B------:R-:W-:Y:S01]  /*06d0*/  IMAD.U32 R3, RZ, RZ, UR17 ;  /* 0x00000011ff037e24 */ /* 0x000fe2000f8e00ff */
[----:B------:R-:W-:Y:S01]  /*06e0*/  IADD3 R6, P2, PT, R31, UR17, RZ ;  /* 0x000000111f067c10 */ /* 0x000fe2000ff5e0ff */
[----:B------:R-:W-:-:S03]  /*06f0*/  UIMAD UR5, UR19, UR23, UR5 ;  /* 0x00000017130572a4 */ /* 0x000fc6000f8e0205 */
[----:B------:R-:W-:Y:S02]  /*0700*/  LEA.HI.X.SX32 R7, R3, RZ, 0x1, P2 ;  /* 0x000000ff03077211 */ /* 0x000fe400010f0eff */
[----:B------:R-:W-:Y:S02]  /*0710*/  MOV R3, UR22 ;  /* 0x0000001600037c02 */ /* 0x000fe40008000f00 */
[----:B------:R-:W-:-:S03]  /*0720*/  ISETP.GE.U32.AND P2, PT, R5, UR20, PT ;  /* 0x0000001405007c0c */ /* 0x000fc6000bf46070 */
[----:B------:R-:W-:Y:S01]  /*0730*/  IMAD.WIDE.U32 R6, R3, UR19, R6 ;  /* 0x0000001303067c25 */ /* 0x000fe2000f8e0006 */
[----:B------:R-:W-:Y:S02]  /*0740*/  IADD3 R3, PT, PT, R0, 0x28, RZ ;  /* 0x0000002800037810 */ /* 0x000fe40007ffe0ff */
[----:B------:R-:W-:Y:S01]  /*0750*/  ISETP.GE.AND.EX P2, PT, R20, UR21, PT, P2 ;  /* 0x0000001514007c0c */ /* 0x000fe2000bf46320 */
[----:B0-----:R-:W-:Y:S01]  /*0760*/  @!P1 IMAD R18, R19, R16, RZ ;  /* 0x0000001013129224 */ /* 0x001fe200078e02ff */
[----:B------:R-:W-:Y:S01]  /*0770*/  IADD3 R9, PT, PT, R7, UR5, RZ ;  /* 0x0000000507097c10 */ /* 0x000fe2000fffe0ff */
[----:B------:R-:W-:Y:S01]  /*0780*/  @!P1 IMAD.MOV.U32 R22, RZ, RZ, R6 ;  /* 0x000000ffff169224 */ /* 0x000fe200078e0006 */
[----:B------:R-:W-:Y:S01]  /*0790*/  @!P5 MOV R8, R6 ;  /* 0x000000060008d202 */ /* 0x000fe20000000f00 */
[----:B------:R-:W-:Y:S01]  /*07a0*/  @!P1 IMAD R25, R21, R17, R18 ;  /* 0x0000001115199224 */ /* 0x000fe200078e0212 */
[----:B------:R-:W-:Y:S02]  /*07b0*/  ISETP.GE.U32.AND P3, PT, R3, UR20, PT ;  /* 0x0000001403007c0c */ /* 0x000fe4000bf66070 */
[----:B------:R-:W-:Y:S01]  /*07c0*/  SHF.R.S32.HI R4, RZ, 0x1f, R3 ;  /* 0x0000001fff047819 */ /* 0x000fe20000011403 */
[----:B------:R-:W-:-:S02]  /*07d0*/  @!P5 IMAD.WIDE.U32 R12, R15, R12, R8 ;  /* 0x0000000c0f0cd225 */ /* 0x000fc400078e0008 */
[----:B------:R-:W0:Y:S01]  /*07e0*/  @!P1 LDC.64 R14, c[0x0][0x390] ;  /* 0x0000e400ff0e9b82 */ /* 0x000e220000000a00 */
[----:B------:R-:W-:Y:S02]  /*07f0*/  ISETP.GE.AND.EX P3, PT, R4, UR21, PT, P3 ;  /* 0x0000001504007c0c */ /* 0x000fe4000bf66330 */
[----:B------:R-:W-:Y:S02]  /*0800*/  @!P5 IADD3 R13, PT, PT, R13, R23, RZ ;  /* 0x000000170d0dd210 */ /* 0x000fe40007ffe0ff */
[C---:B---3--:R-:W-:Y:S02]  /*0810*/  @!P5 LEA R10, P4, R12.reuse, R10, 0x1 ;  /* 0x0000000a0c0ad211 */ /* 0x048fe400078808ff */
[----:B------:R-:W-:Y:S02]  /*0820*/  @!P1 MOV R23, R9 ;  /* 0x0000000900179202 */ /* 0x000fe40000000f00 */
[----:B------:R-:W-:Y:S02]  /*0830*/  @!P5 LEA.HI.X R11, R12, R11, R13, 0x1, P4 ;  /* 0x0000000b0c0bd211 */ /* 0x000fe400020f0c0d */
[----:B------:R-:W1:Y:S01]  /*0840*/  @!P2 LDC.64 R12, c[0x0][0x3e0] ;  /* 0x0000f800ff0cab82 */ /* 0x000e620000000a00 */
[----:B------:R-:W-:Y:S01]  /*0850*/  ISETP.GE.U32.AND P4, PT, R30, UR20, PT ;  /* 0x000000141e007c0c */ /* 0x000fe2000bf86070 */
[----:B------:R-:W-:Y:S01]  /*0860*/  @!P1 IMAD.WIDE.U32 R16, R21, R16, R22 ;  /* 0x0000001015109225 */ /* 0x000fe200078e0016 */
[----:B------:R2:W3:Y:S02]  /*0870*/  @!P5 LDG.E R29, desc[UR24][R10.64] ;  /* 0x000000180a1dd981 */ /* 0x0004e4000c1e1900 */
[----:B------:R-:W-:-:S03]  /*0880*/  ISETP.GE.AND.EX P4, PT, R33, UR21, PT, P4 ;  /* 0x0000001521007c0c */ /* 0x000fc6000bf86340 */
[----:B------:R-:W4:Y:S01]  /*0890*/  @!P3 LDC.64 R18, c[0x0][0x3e0] ;  /* 0x0000f800ff12bb82 */ /* 0x000f220000000a00 */
[----:B------:R-:W-:Y:S02]  /*08a0*/  ISETP.GE.AND.EX P5, PT, R34, UR21, PT, P6 ;  /* 0x0000001522007c0c */ /* 0x000fe4000bfa6360 */
[----:B------:R-:W-:Y:S02]  /*08b0*/  @!P1 IADD3 R17, PT, PT, R17, R25, RZ ;  /* 0x0000001911119210 */ /* 0x000fe40007ffe0ff */
[----:B0-----:R-:W-:-:S03]  /*08c0*/  @!P1 LEA R14, P6, R16, R14, 0x1 ;  /* 0x0000000e100e9211 */ /* 0x001fc600078c08ff */
[----:B--2---:R-:W0:Y:S01]  /*08d0*/  @!P2 LDC.64 R10, c[0x0][0x390] ;  /* 0x0000e400ff0aab82 */ /* 0x004e220000000a00 */
[----:B------:R-:W-:Y:S02]  /*08e0*/  @!P1 LEA.HI.X R15, R16, R15, R17, 0x1, P6 ;  /* 0x0000000f100f9211 */ /* 0x000fe400030f0c11 */
[----:B------:R-:W-:-:S03]  /*08f0*/  @!P2 MOV R21, R9 ;  /* 0x000000090015a202 */ /* 0x000fc60000000f00 */
[----:B------:R2:W5:Y:S02]  /*0900*/  @!P1 LDG.E R28, desc[UR24][R14.64] ;  /* 0x000000180e1c9981 */ /* 0x000564000c1e1900 */
[----:B------:R-:W0:Y:S01]  /*0910*/  @!P3 LDC.64 R16, c[0x0][0x390] ;  /* 0x0000e400ff10bb82 */ /* 0x000e220000000a00 */
[----:B-1----:R-:W-:Y:S01]  /*0920*/  @!P2 IMAD R24, R20, R12, RZ ;  /* 0x0000000c1418a224 */ /* 0x002fe200078e02ff */
[----:B------:R-:W-:-:S06]  /*0930*/  @!P2 MOV R20, R6 ;  /* 0x000000060014a202 */ /* 0x000fcc0000000f00 */
[----:B------:R-:W1:Y:S01]  /*0940*/  @!P4 LDC.64 R22, c[0x0][0x3e0] ;  /* 0x0000f800ff16cb82 */ /* 0x000e620000000a00 */
[----:B----4-:R-:W-:Y:S02]  /*0950*/  @!P3 IMAD R4, R4, R18, RZ ;  /* 0x000000120404b224 */ /* 0x010fe400078e02ff */
[C---:B------:R-:W-:Y:S02]  /*0960*/  @!P2 IMAD R24, R5.reuse, R13, R24 ;  /* 0x0000000d0518a224 */ /* 0x040fe400078e0218 */
[----:B------:R-:W-:Y:S01]  /*0970*/  @!P2 IMAD.WIDE.U32 R12, R5, R12, R20 ;  /* 0x0000000c050ca225 */ /* 0x000fe200078e0014 */
[----:B------:R-:W-:Y:S02]  /*0980*/  @!P3 MOV R5, R9 ;  /* 0x000000090005b202 */ /* 0x000fe40000000f00 */
[----:B--2---:R-:W2:Y:S01]  /*0990*/  @!P5 LDC.64 R14, c[0x0][0x3e0] ;  /* 0x0000f800ff0edb82 */ /* 0x004ea20000000a00 */
[----:B------:R-:W-:Y:S01]  /*09a0*/  @!P3 IMAD R20, R3, R19, R4 ;  /* 0x000000130314b224 */ /* 0x000fe200078e0204 */
[----:B------:R-:W-:Y:S01]  /*09b0*/  @!P3 MOV R4, R6 ;  /* 0x000000060004b202 */ /* 0x000fe20000000f00 */
[----:B------:R-:W-:Y:S01]  /*09c0*/  @!P2 IMAD.IADD R24, R13, 0x1, R24 ;  /* 0x000000010d18a824 */ /* 0x000fe200078e0218 */
[----:B0-----:R-:W-:-:S03]  /*09d0*/  @!P2 LEA R10, P1, R12, R10, 0x1 ;  /* 0x0000000a0c0aa211 */ /* 0x001fc600078208ff */
[----:B------:R-:W-:Y:S02]  /*09e0*/  @!P3 IMAD.WIDE.U32 R18, R3, R18, R4 ;  /* 0x000000120312b225 */ /* 0x000fe400078e0004 */
[----:B------:R-:W0:Y:S01]  /*09f0*/  @!P4 LDC.64 R4, c[0x0][0x390] ;  /* 0x0000e400ff04cb82 */ /* 0x000e220000000a00 */
[----:B------:R-:W-:Y:S02]  /*0a00*/  @!P2 LEA.HI.X R11, R12, R11, R24, 0x1, P1 ;  /* 0x0000000b0c0ba211 */ /* 0x000fe400008f0c18 */
[----:B------:R-:W-:Y:S02]  /*0a10*/  @!P3 IADD3 R20, PT, PT, R19, R20, RZ ;  /* 0x000000141314b210 */ /* 0x000fe40007ffe0ff */
[----:B------:R-:W-:-:S03]  /*0a20*/  @!P3 LEA R16, P1, R18, R16, 0x1 ;  /* 0x000000101210b211 */ /* 0x000fc600078208ff */
[----:B------:R-:W4:Y:S01]  /*0a30*/  @!P5 LDC.64 R12, c[0x0][0x390] ;  /* 0x0000e400ff0cdb82 */ /* 0x000f220000000a00 */
[----:B------:R-:W-:Y:S01]  /*0a40*/  @!P3 LEA.HI.X R17, R18, R17, R20, 0x1, P1 ;  /* 0x000000111211b211 */ /* 0x000fe200008f0c14 */
[----:B-1----:R-:W-:Y:S01]  /*0a50*/  @!P4 IMAD R3, R33, R22, RZ ;  /* 0x000000162103c224 */ /* 0x002fe200078e02ff */
[----:B------:R-:W-:Y:S02]  /*0a60*/  @!P4 MOV R20, R6 ;  /* 0x000000060014c202 */ /* 0x000fe40000000f00 */
[----:B------:R-:W-:Y:S02]  /*0a70*/  @!P4 MOV R21, R9 ;  /* 0x000000090015c202 */ /* 0x000fe40000000f00 */
[----:B------:R-:W-:Y:S01]  /*0a80*/  IADD3 R19, PT, PT, R0, 0x30, RZ ;  /* 0x0000003000137810 */ /* 0x000fe20007ffe0ff */
[C---:B------:R-:W-:Y:S02]  /*0a90*/  @!P4 IMAD R3, R30.reuse, R23, R3 ;  /* 0x000000171e03c224 */ /* 0x040fe400078e0203 */
[----:B------:R-:W-:Y:S01]  /*0aa0*/  @!P4 IMAD.WIDE.U32 R22, R30, R22, R20 ;  /* 0x000000161e16c225 */ /* 0x000fe200078e0014 */
[----:B------:R-:W-:-:S02]  /*0ab0*/  ISETP.GE.U32.AND P1, PT, R19, UR20, PT ;  /* 0x0000001413007c0c */ /* 0x000fc4000bf26070 */
[----:B------:R-:W-:Y:S01]  /*0ac0*/  SHF.R.S32.HI R20, RZ, 0x1f, R19 ;  /* 0x0000001fff147819 */ /* 0x000fe20000011413 */
[----:B--2---:R-:W-:Y:S01]  /*0ad0*/  @!P5 IMAD R18, R34, R14, RZ ;  /* 0x0000000e2212d224 */ /* 0x004fe200078e02ff */
[----:B------:R-:W-:Y:S02]  /*0ae0*/  @!P5 MOV R24, R6 ;  /* 0x000000060018d202 */ /* 0x000fe40000000f00 */
[----:B------:R-:W-:Y:S02]  /*0af0*/  @!P5 MOV R25, R9 ;  /* 0x000000090019d202 */ /* 0x000fe40000000f00 */
[----:B------:R-:W-:Y:S01]  /*0b00*/  ISETP.GE.AND.EX P1, PT, R20, UR21, PT, P1 ;  /* 0x0000001514007c0c */ /* 0x000fe2000bf26310 */
[----:B------:R-:W-:Y:S01]  /*0b10*/  @!P5 IMAD R21, R0, R15, R18 ;  /* 0x0000000f0015d224 */ /* 0x000fe200078e0212 */
[----:B0-----:R-:W-:Y:S01]  /*0b20*/  @!P4 LEA R4, P6, R22, R4, 0x1 ;  /* 0x000000041604c211 */ /* 0x001fe200078c08ff */
[----:B------:R-:W-:Y:S02]  /*0b30*/  @!P4 IMAD.IADD R3, R23, 0x1, R3 ;  /* 0x000000011703c824 */ /* 0x000fe400078e0203 */
[----:B------:R-:W-:-:S03]  /*0b40*/  @!P5 IMAD.WIDE.U32 R14, R0, R14, R24 ;  /* 0x0000000e000ed225 */ /* 0x000fc600078e0018 */
[----:B------:R-:W-:Y:S02]  /*0b50*/  @!P4 LEA.HI.X R5, R22, R5, R3, 0x1, P6 ;  /* 0x000000051605c211 */ /* 0x000fe400030f0c03 */
[----:B------:R-:W-:Y:S02]  /*0b60*/  @!P5 IADD3 R21, PT, PT, R15, R21, RZ ;  /* 0x000000150f15d210 */ /* 0x000fe40007ffe0ff */
[----:B----4-:R-:W-:Y:S02]  /*0b70*/  @!P5 LEA R12, P6, R14, R12, 0x1 ;  /* 0x0000000c0e0cd211 */ /* 0x010fe400078c08ff */
[----:B------:R-:W-:Y:S02]  /*0b80*/  CS2R R26, SRZ ;  /* 0x00000000001a7805 */ /* 0x000fe4000001ff00 */
[----:B------:R-:W-:Y:S02]  /*0b90*/  IADD3 R3, PT, PT, R0, 0x38, RZ ;  /* 0x0000003800037810 */ /* 0x000fe40007ffe0ff */
[----:B------:R-:W-:Y:S01]  /*0ba0*/  @!P5 LEA.HI.X R13, R14, R13, R21, 0x1, P6 ;  /* 0x0000000d0e0dd211 */ /* 0x000fe200030f0c15 */
[----:B------:R-:W-:Y:S01]  /*0bb0*/  HFMA2 R24, -RZ, RZ, 0, 0 ;  /* 0x00000000ff187431 */ /* 0x000fe200000001ff */
[----:B------:R-:W0:Y:S01]  /*0bc0*/  @!P1 LDC.64 R14, c[0x0][0x3e0] ;  /* 0x0000f800ff0e9b82 */ /* 0x000e220000000a00 */
[----:B------:R-:W-:Y:S01]  /*0bd0*/  ISETP.GE.U32.AND P6, PT, R3, UR20, PT ;  /* 0x0000001403007c0c */ /* 0x000fe2000bfc6070 */
[----:B------:R-:W2:Y:S01]  /*0be0*/  @!P4 LDG.E R27, desc[UR24][R4.64] ;  /* 0x00000018041bc981 */ /* 0x000ea2000c1e1900 */
[----:B------:R-:W-:-:S03]  /*0bf0*/  SHF.R.S32.HI R18, RZ, 0x1f, R3 ;  /* 0x0000001fff127819 */ /* 0x000fc60000011403 */
[----:B------:R1:W4:Y:S01]  /*0c00*/  @!P5 LDG.E R24, desc[UR24][R12.64] ;  /* 0x000000180c18d981 */ /* 0x000322000c1e1900 */
[----:B------:R-:W-:-:S03]  /*0c10*/  ISETP.GE.AND.EX P4, PT, R18, UR21, PT, P6 ;  /* 0x0000001512007c0c */ /* 0x000fc6000bf86360 */
[----:B------:R1:W4:Y:S02]  /*0c20*/  @!P2 LDG.E R26, desc[UR24][R10.64] ;  /* 0x000000180a1aa981 */ /* 0x000324000c1e1900 */
[----:B-1----:R-:W1:Y:S01]  /*0c30*/  @!P1 LDC.64 R12, c[0x0][0x390] ;  /* 0x0000e400ff0c9b82 */ /* 0x002e620000000a00 */
[----:B------:R-:W-:-:S07]  /*0c40*/  @!P1 MOV R10, R6 ;  /* 0x00000006000a9202 */ /* 0x000fce0000000f00 */
[----:B------:R-:W1:Y:S01]  /*0c50*/  @!P4 LDC.64 R4, c[0x0][0x3e0] ;  /* 0x0000f800ff04cb82 */ /* 0x000e620000000a00 */
[----:B0-----:R-:W-:Y:S01]  /*0c60*/  @!P1 IMAD R20, R20, R14, RZ ;  /* 0x0000000e14149224 */ /* 0x001fe200078e02ff */
[----:B------:R-:W-:-:S03]  /*0c70*/  @!P1 MOV R11, R9 ;  /* 0x00000009000b9202 */ /* 0x000fc60000000f00 */
[C---:B------:R-:W-:Y:S02]  /*0c80*/  @!P1 IMAD R23, R19.reuse, R15, R20 ;  /* 0x0000000f13179224 */ /* 0x040fe400078e0214 */
[----:B------:R-:W-:Y:S02]  /*0c90*/  @!P1 IMAD.WIDE.U32 R14, R19, R14, R10 ;  /* 0x0000000e130e9225 */ /* 0x000fe400078e000a */
[----:B------:R-:W0:Y:S01]  /*0ca0*/  @!P4 LDC.64 R10, c[0x0][0x390] ;  /* 0x0000e400ff0acb82 */ /* 0x000e220000000a00 */
[----:B------:R-:W-:Y:S02]  /*0cb0*/  CS2R R20, SRZ ;  /* 0x0000000000147805 */ /* 0x000fe4000001ff00 */
[----:B------:R-:W-:Y:S02]  /*0cc0*/  @!P1 IADD3 R15, PT, PT, R15, R23, RZ ;  /* 0x000000170f0f9210 */ /* 0x000fe40007ffe0ff */
[C---:B-1----:R-:W-:Y:S02]  /*0cd0*/  @!P1 LEA R12, P2, R14.reuse, R12, 0x1 ;  /* 0x0000000c0e0c9211 */ /* 0x042fe400078408ff */
[----:B------:R-:W4:Y:S02]  /*0ce0*/  @!P3 LDG.E R21, desc[UR24][R16.64] ;  /* 0x000000181015b981 */ /* 0x000f24000c1e1900 */
[----:B------:R-:W-:-:S05]  /*0cf0*/  @!P1 LEA.HI.X R13, R14, R13, R15, 0x1, P2 ;  /* 0x0000000d0e0d9211 */ /* 0x000fca00010f0c0f */
[----:B------:R1:W4:Y:S01]  /*0d00*/  @!P1 LDG.E R20, desc[UR24][R12.64] ;  /* 0x000000180c149981 */ /* 0x000322000c1e1900 */
[----:B------:R-:W-:-:S04]  /*0d10*/  @!P4 IMAD R18, R18, R4, RZ ;  /* 0x000000041212c224 */ /* 0x000fc800078e02ff */
[----:B------:R-:W-:Y:S01]  /*0d20*/  @!P4 IMAD R5, R3, R5, R18 ;  /* 0x000000050305c224 */ /* 0x000fe200078e0212 */
[----:B-1----:R-:W-:Y:S01]  /*0d30*/  @!P4 MOV R13, R9 ;  /* 0x00000009000dc202 */ /* 0x002fe20000000f00 */
[----:B------:R-:W-:-:S04]  /*0d40*/  @!P4 IMAD.MOV.U32 R12, RZ, RZ, R6 ;  /* 0x000000ffff0cc224 */ /* 0x000fc800078e0006 */
[----:B------:R-:W-:-:S04]  /*0d50*/  @!P4 IMAD.WIDE.U32 R12, R3, R4, R12 ;  /* 0x00000004030cc225 */ /* 0x000fc800078e000c */
[----:B------:R-:W-:Y:S01]  /*0d60*/  HFMA2 R19, -RZ, RZ, 0, 0 ;  /* 0x00000000ff137431 */ /* 0x000fe200000001ff */
[----:B------:R-:W-:Y:S02]  /*0d70*/  @!P4 IADD3 R3, PT, PT, R13, R5, RZ ;  /* 0x000000050d03c210 */ /* 0x000fe40007ffe0ff */
[----:B0-----:R-:W-:-:S04]  /*0d80*/  @!P4 LEA R10, P1, R12, R10, 0x1 ;  /* 0x0000000a0c0ac211 */ /* 0x001fc800078208ff */
[----:B------:R-:W-:-:S05]  /*0d90*/  @!P4 LEA.HI.X R11, R12, R11, R3, 0x1, P1 ;  /* 0x0000000b0c0bc211 */ /* 0x000fca00008f0c03 */
[----:B------:R0:W4:Y:S01]  /*0da0*/  @!P4 LDG.E R19, desc[UR24][R10.64] ;  /* 0x000000180a13c981 */ /* 0x000122000c1e1900 */
[----:B------:R-:W-:Y:S02]  /*0db0*/  ISETP.GT.AND P1, PT, R36, 0x1e, PT ;  /* 0x0000001e2400780c */ /* 0x000fe40003f24270 */
[----:B---3--:R-:W-:-:S04]  /*0dc0*/  PRMT R4, R29, 0x7632, R4 ;  /* 0x000076321d047816 */ /* 0x008fc80000000004 */
[----:B------:R-:W-:Y:S02]  /*0dd0*/  SHF.L.U32 R4, R4, 0x10, RZ ;  /* 0x0000001004047819 */ /* 0x000fe400000006ff */
[----:B------:R-:W-:Y:S02]  /*0de0*/  SHF.L.U32 R29, R29, 0x10, RZ ;  /* 0x000000101d1d7819 */ /* 0x000fe400000006ff */
[C---:B-----5:R-:W-:Y:S02]  /*0df0*/  PRMT R13, R28.reuse, 0x7632, R13 ;  /* 0x000076321c0d7816 */ /* 0x060fe4000000000d */
[----:B------:R-:W-:Y:S02]  /*0e00*/  SHF.L.U32 R28, R28, 0x10, RZ ;  /* 0x000000101c1c7819 */ /* 0x000fe400000006ff */
[----:B--2---:R-:W-:Y:S02]  /*0e10*/  PRMT R3, R27, 0x7632, R3 ;  /* 0x000076321b037816 */ /* 0x004fe40000000003 */
[----:B----4-:R-:W-:-:S04]  /*0e20*/  PRMT R18, R24, 0x7632, R18 ;  /* 0x0000763218127816 */ /* 0x010fc80000000012 */
[----:B------:R-:W-:Y:S02]  /*0e30*/  SHF.L.U32 R18, R18, 0x10, RZ ;  /* 0x0000001012127819 */ /* 0x000fe400000006ff */
[----:B------:R-:W-:Y:S02]  /*0e40*/  SHF.L.U32 R3, R3, 0x10, RZ ;  /* 0x0000001003037819 */ /* 0x000fe400000006ff */
[----:B------:R-:W-:Y:S01]  /*0e50*/  SHF.L.U32 R24, R24, 0x10, RZ ;  /* 0x0000001018187819 */ /* 0x000fe200000006ff */
[----:B------:R-:W-:Y:S01]  /*0e60*/  FMUL.FTZ R5, R18, R18 ;  /* 0x0000001212057220 */ /* 0x000fe20000410000 */
[----:B------:R-:W-:Y:S02]  /*0e70*/  IMAD.U32 R27, R27, 0x10000, RZ ;  /* 0x000100001b1b7824 */ /* 0x000fe400078e00ff */
[----:B------:R-:W-:Y:S01]  /*0e80*/  FMUL.FTZ R12, R3, R3 ;  /* 0x00000003030c7220 */ /* 0x000fe20000410000 */
[----:B------:R-:W-:-:S03]  /*0e90*/  FFMA.FTZ R5, R24, R24, R5 ;  /* 0x0000001818057223 */ /* 0x000fc60000010005 */
[----:B0-----:R-:W-:Y:S01]  /*0ea0*/  FFMA.FTZ R11, R27, R27, R12 ;  /* 0x0000001b1b0b7223 */ /* 0x001fe2000001000c */
[----:B------:R-:W-:Y:S01]  /*0eb0*/  FMUL.FTZ R12, R4, R4 ;  /* 0x00000004040c7220 */ /* 0x000fe20000410000 */
[----:B------:R-:W-:Y:S01]  /*0ec0*/  FADD.FTZ R10, RZ, R5 ;  /* 0x00000005ff0a7221 */ /* 0x000fe20000010000 */
[----:B------:R-:W-:Y:S02]  /*0ed0*/  SHF.L.U32 R5, R13, 0x10, RZ ;  /* 0x000000100d057819 */ /* 0x000fe400000006ff */
[----:B------:R-:W-:Y:S01]  /*0ee0*/  FFMA.FTZ R12, R29, R29, R12 ;  /* 0x0000001d1d0c7223 */ /* 0x000fe2000001000c */
[----:B------:R-:W-:Y:S01]  /*0ef0*/  FADD.FTZ R11, R10, R11 ;  /* 0x0000000b0a0b7221 */ /* 0x000fe20000010000 */
[----:B------:R-:W-:Y:S01]  /*0f00*/  PRMT R10, R26, 0x7632, R10 ;  /* 0x000076321a0a7816 */ /* 0x000fe2000000000a */
[----:B------:R-:W-:Y:S02]  /*0f10*/  FMUL.FTZ R13, R5, R5 ;  /* 0x00000005050d7220 */ /* 0x000fe40000410000 */
[----:B------:R-:W-:Y:S01]  /*0f20*/  FADD.FTZ R11, R11, R12 ;  /* 0x0000000c0b0b7221 */ /* 0x000fe20000010000 */
[----:B------:R-:W-:Y:S01]  /*0f30*/  SHF.L.U32 R10, R10, 0x10, RZ ;  /* 0x000000100a0a7819 */ /* 0x000fe200000006ff */
[----:B------:R-:W-:Y:S01]  /*0f40*/  FFMA.FTZ R12, R28, R28, R13 ;  /* 0x0000001c1c0c7223 */ /* 0x000fe2000001000d */
[----:B------:R-:W-:-:S03]  /*0f50*/  SHF.L.U32 R26, R26, 0x10, RZ ;  /* 0x000000101a1a7819 */ /* 0x000fc600000006ff */
[----:B------:R-:W-:Y:S01]  /*0f60*/  FADD.FTZ R12, R11, R12 ;  /* 0x0000000c0b0c7221 */ /* 0x000fe20000010000 */
[----:B------:R-:W-:Y:S01]  /*0f70*/  FMUL.FTZ R13, R10, R10 ;  /* 0x0000000a0a0d7220 */ /* 0x000fe20000410000 */
[----:B------:R-:W-:-:S03]  /*0f80*/  PRMT R11, R21, 0x7632, R11 ;  /* 0x00007632150b7816 */ /* 0x000fc6000000000b */
[----:B------:R-:W-:Y:S01]  /*0f90*/  FFMA.FTZ R15, R26, R26, R13 ;  /* 0x0000001a1a0f7223 */ /* 0x000fe2000001000d */
[----:B------:R-:W-:Y:S01]  /*0fa0*/  FADD.FTZ R13, R24, R18 ;  /* 0x00000012180d7221 */ /* 0x000fe20000010000 */
[----:B------:R-:W-:Y:S01]  /*0fb0*/  IMAD.U32 R11, R11, 0x10000, RZ ;  /* 0x000100000b0b7824 */ /* 0x000fe200078e00ff */
[----:B------:R-:W-:Y:S01]  /*0fc0*/  SHF.L.U32 R21, R21, 0x10, RZ ;  /* 0x0000001015157819 */ /* 0x000fe200000006ff */
[----:B------:R-:W-:Y:S01]  /*0fd0*/  FADD.FTZ R14, R27, R3 ;  /* 0x000000031b0e7221 */ /* 0x000fe20000010000 */
[----:B------:R-:W-:Y:S01]  /*0fe0*/  FADD.FTZ R13, RZ, R13 ;  /* 0x0000000dff0d7221 */ /* 0x000fe20000010000 */
[----:B------:R-:W-:Y:S01]  /*0ff0*/  FMUL.FTZ R16, R11, R11 ;  /* 0x0000000b0b107220 */ /* 0x000fe20000410000 */
[----:B------:R-:W-:Y:S01]  /*1000*/  PRMT R17, R20, 0x7632, R17 ;  /* 0x0000763214117816 */ /* 0x000fe20000000011 */
[----:B------:R-:W-:Y:S01]  /*1010*/  FADD.FTZ R12, R12, R15 ;  /* 0x0000000f0c0c7221 */ /* 0x000fe20000010000 */
[----:B------:R-:W-:Y:S01]  /*1020*/  FADD.FTZ R13, R13, R14 ;  /* 0x0000000e0d0d7221 */ /* 0x000fe20000010000 */
[----:B------:R-:W-:Y:S01]  /*1030*/  FFMA.FTZ R15, R21, R21, R16 ;  /* 0x00000015150f7223 */ /* 0x000fe20000010010 */
[----:B------:R-:W-:Y:S01]  /*1040*/  FADD.FTZ R14, R29, R4 ;  /* 0x000000041d0e7221 */ /* 0x000fe20000010000 */
[----:B------:R-:W-:-:S02]  /*1050*/  SHF.L.U32 R16, R17, 0x10, RZ ;  /* 0x0000001011107819 */ /* 0x000fc400000006ff */
[----:B------:R-:W-:Y:S01]  /*1060*/  FADD.FTZ R15, R12, R15 ;  /* 0x0000000f0c0f7221 */ /* 0x000fe20000010000 */
[----:B------:R-:W-:Y:S01]  /*1070*/  FADD.FTZ R13, R13, R14 ;  /* 0x0000000e0d0d7221 */ /* 0x000fe20000010000 */
[----:B------:R-:W-:Y:S01]  /*1080*/  SHF.L.U32 R20, R20, 0x10, RZ ;  /* 0x0000001014147819 */ /* 0x000fe200000006ff */
[----:B------:R-:W-:Y:S01]  /*1090*/  FADD.FTZ R12, R28, R5 ;  /* 0x000000051c0c7221 */ /* 0x000fe20000010000 */
[----:B------:R-:W-:Y:S01]  /*10a0*/  FMUL.FTZ R17, R16, R16 ;  /* 0x0000001010117220 */ /* 0x000fe20000410000 */
[----:B------:R-:W-:Y:S02]  /*10b0*/  FADD.FTZ R14, R26, R10 ;  /* 0x0000000a1a0e7221 */ /* 0x000fe40000010000 */
[----:B------:R-:W-:Y:S01]  /*10c0*/  FADD.FTZ R13, R13, R12 ;  /* 0x0000000c0d0d7221 */ /* 0x000fe20000010000 */
[----:B------:R-:W-:-:S03]  /*10d0*/  FFMA.FTZ R22, R20, R20, R17 ;  /* 0x0000001414167223 */ /* 0x000fc60000010011 */
[----:B------:R-:W-:Y:S01]  /*10e0*/  FADD.FTZ R13, R13, R14 ;  /* 0x0000000e0d0d7221 */ /* 0x000fe20000010000 */
[----:B------:R-:W-:Y:S01]  /*10f0*/  FADD.FTZ R14, R21, R11 ;  /* 0x0000000b150e7221 */ /* 0x000fe20000010000 */
[----:B------:R-:W-:Y:S01]  /*1100*/  FADD.FTZ R12, R15, R22 ;  /* 0x000000160f0c7221 */ /* 0x000fe20000010000 */
[----:B------:R-:W-:Y:S02]  /*1110*/  PRMT R17, R19, 0x7632, R17 ;  /* 0x0000763213117816 */ /* 0x000fe40000000011 */
[----:B------:R-:W-:Y:S02]  /*1120*/  FADD.FTZ R13, R13, R14 ;  /* 0x0000000e0d0d7221 */ /* 0x000fe40000010000 */
[----:B------:R-:W-:Y:S01]  /*1130*/  SHF.L.U32 R17, R17, 0x10, RZ ;  /* 0x0000001011117819 */ /* 0x000fe200000006ff */
[----:B------:R-:W-:Y:S01]  /*1140*/  FADD.FTZ R14, R20, R16 ;  /* 0x00000010140e7221 */ /* 0x000fe20000010000 */
[----:B------:R-:W-:-:S03]  /*1150*/  SHF.L.U32 R19, R19, 0x10, RZ ;  /* 0x0000001013137819 */ /* 0x000fc600000006ff */
[----:B------:R-:W-:Y:S01]  /*1160*/  FMUL.FTZ R22, R17, R17 ;  /* 0x0000001111167220 */ /* 0x000fe20000410000 */
[----:B------:R-:W-:Y:S01]  /*1170*/  FADD.FTZ R13, R13, R14 ;  /* 0x0000000e0d0d7221 */ /* 0x000fe20000010000 */
[C---:B------:R-:W-:Y:S02]  /*1180*/  FADD.FTZ R14, R19.reuse, R17 ;  /* 0x00000011130e7221 */ /* 0x040fe40000010000 */
[----:B------:R-:W-:Y:S02]  /*1190*/  FFMA.FTZ R15, R19, R19, R22 ;  /* 0x00000013130f7223 */ /* 0x000fe40000010016 */
[----:B------:R-:W-:Y:S02]  /*11a0*/  FADD.FTZ R13, R13, R14 ;  /* 0x0000000e0d0d7221 */ /* 0x000fe40000010000 */
[----:B------:R-:W-:-:S03]  /*11b0*/  FADD.FTZ R12, R12, R15 ;  /* 0x0000000f0c0c7221 */ /* 0x000fc60000010000 */
[----:B------:R-:W0:Y:S04]  /*11c0*/  SHFL.DOWN PT, R14, R13, 0x1, 0x1f ;  /* 0x08201f000d0e7f89 */ /* 0x000e2800000e0000 */
[----:B------:R-:W1:Y:S01]  /*11d0*/  SHFL.DOWN PT, R15, R12, 0x1, 0x1f ;  /* 0x08201f000c0f7f89 */ /* 0x000e6200000e0000 */
[----:B0-----:R-:W-:Y:S01]  /*11e0*/  @!P1 FADD.FTZ R13, R13, R14 ;  /* 0x0000000e0d0d9221 */ /* 0x001fe20000010000 */
[----:B-1----:R-:W-:-:S04]  /*11f0*/  @!P1 FADD.FTZ R12, R12, R15 ;  /* 0x0000000f0c0c9221 */ /* 0x002fc80000010000 */
[----:B------:R-:W0:Y:S04]  /*1200*/  SHFL.DOWN PT, R14, R13, 0x2, 0x1f ;  /* 0x08401f000d0e7f89 */ /* 0x000e2800000e0000 */
[----:B------:R-:W1:Y:S01]  /*1210*/  SHFL.DOWN PT, R15, R12, 0x2, 0x1f ;  /* 0x08401f000c0f7f89 */ /* 0x000e6200000e0000 */
[----:B------:R-:W-:-:S13]  /*1220*/  ISETP.GT.AND P1, PT, R36, 0x1d, PT ;  /* 0x0000001d2400780c */ /* 0x000fda0003f24270 */
        /* <DEDUP_REMOVED lines=9> */
[C---:B------:R-:W-:Y:S02]  /*12c0*/  ISETP.GT.AND P2, PT, R36.reuse, 0xf, PT ;  /* 0x0000000f2400780c */ /* 0x040fe40003f44270 */
[----:B------:R-:W-:Y:S01]  /*12d0*/  ISETP.GT.AND P1, PT, R36, 0x17, PT ;  /* 0x000000172400780c */ /* 0x000fe20003f24270 */
[----:B------:R-:W-:Y:S01]  /*12e0*/  BSSY.RECONVERGENT B0, `(.L_x_1819) ;  /* 0x000000c000007945 */ /* 0x000fe20003800200 */
        /* <DEDUP_REMOVED lines=10> */
[----:B------:R3:W-:Y:S02]  /*1390*/  @!P1 STS.64 [R37+UR16+0x10], R14 ;  /* 0x0000100e25009988 */ /* 0x0007e40008000a10 */
.L_x_1820:
[----:B------:R-:W-:Y:S05]  /*13a0*/  BSYNC.RECONVERGENT B0 ;  /* 0x0000000000007941 */ /* 0x000fea0003800200 */
.L_x_1819:
[----:B--2---:R-:W2:Y:S01]  /*13b0*/  S2R R12, SR_TID.X ;  /* 0x00000000000c7919 */ /* 0x004ea20000002100 */
[----:B------:R-:W-:Y:S01]  /*13c0*/  BSSY.RECONVERGENT B0, `(.L_x_1821) ;  /* 0x000002c000007945 */ /* 0x000fe20003800200 */
[----:B------:R-:W-:Y:S01]  /*13d0*/  BAR.SYNC.DEFER_BLOCKING 0x0 ;  /* 0x0000000000007b1d */ /* 0x000fe20000010000 */
[----:B------:R-:W-:Y:S02]  /*13e0*/  ISETP.GE.U32.AND P1, PT, R2, 0x2, PT ;  /* 0x000000020200780c */ /* 0x000fe40003f26070 */
[----:B--2---:R-:W-:-:S13]  /*13f0*/  ISETP.NE.AND P3, PT, R12, RZ, PT ;  /* 0x000000ff0c00720c */ /* 0x004fda0003f65270 */
[----:B------:R-:W-:Y:S05]  /*1400*/  @P3 BRA `(.L_x_1822) ;  /* 0x00000000009c3947 */ /* 0x000fea0003800000 */
[----:B------:R-:W2:Y:S01]  /*1410*/  S2UR UR18, SR_CgaCtaId ;  /* 0x00000000001279c3 */ /* 0x000ea20000008800 */
[----:B------:R-:W-:Y:S02]  /*1420*/  UMOV UR5, 0x400 ;  /* 0x0000040000057882 */ /* 0x000fe40000000000 */
[----:B--2---:R-:W-:-:S09]  /*1430*/  ULEA UR5, UR18, UR5, 0x18 ;  /* 0x0000000512057291 */ /* 0x004fd2000f8ec0ff */
[----:B------:R-:W2:Y:S02]  /*1440*/  LDS.64 R12, [UR5+0x18] ;  /* 0x00001805ff0c7984 */ /* 0x000ea40008000a00 */
[----:B--2---:R-:W-:Y:S01]  /*1450*/  FADD.FTZ R23, R14, R12 ;  /* 0x0000000c0e177221 */ /* 0x004fe20000010000 */
[----:B------:R-:W-:Y:S02]  /*1460*/  FADD.FTZ R22, R15, R13 ;  /* 0x0000000d0f167221 */ /* 0x000fe40000010000 */
[----:B0--3--:R-:W0:Y:S02]  /*1470*/  LDS.128 R12, [UR5+0x20] ;  /* 0x00002005ff0c7984 */ /* 0x009e240008000c00 */
[----:B0-----:R-:W-:Y:S01]  /*1480*/  FADD.FTZ R23, R23, R12 ;  /* 0x0000000c17177221 */ /* 0x001fe20000010000 */
[----:B------:R-:W-:-:S03]  /*1490*/  FADD.FTZ R22, R22, R13 ;  /* 0x0000000d16167221 */ /* 0x000fc60000010000 */
[----:B------:R-:W-:Y:S01]  /*14a0*/  FADD.FTZ R23, R23, R14 ;  /* 0x0000000e17177221 */ /* 0x000fe20000010000 */
[----:B------:R-:W-:Y:S02]  /*14b0*/  FADD.FTZ R22, R22, R15 ;  /* 0x0000000f16167221 */ /* 0x000fe40000010000 */
[----:B------:R-:W0:Y:S02]  /*14c0*/  LDS.128 R12, [UR5+0x30] ;  /* 0x00003005ff0c7984 */ /* 0x000e240008000c00 */
        /* <DEDUP_REMOVED lines=21> */
[----:B------:R-:W-:Y:S02]  /*1620*/  FADD.FTZ R22, R22, R13 ;  /* 0x0000000d16167221 */ /* 0x000fe40000010000 */
[----:B------:R-:W0:Y:S01]  /*1630*/  LDS.64 R12, [UR5+0x80] ;  /* 0x00008005ff0c7984 */ /* 0x000e220008000a00 */
[----:B------:R-:W-:Y:S01]  /*1640*/  FADD.FTZ R23, R23, R14 ;  /* 0x0000000e17177221 */ /* 0x000fe20000010000 */
[----:B------:R-:W-:-:S03]  /*1650*/  FADD.FTZ R22, R22, R15 ;  /* 0x0000000f16167221 */ /* 0x000fc60000010000 */
[----:B0-----:R-:W-:Y:S01]  /*1660*/  FADD.FTZ R14, R23, R12 ;  /* 0x0000000c170e7221 */ /* 0x001fe20000010000 */
[----:B------:R-:W-:-:S07]  /*1670*/  FADD.FTZ R15, R22, R13 ;  /* 0x0000000d160f7221 */ /* 0x000fce0000010000 */
.L_x_1822:
[----:B------:R-:W-:Y:S05]  /*1680*/  BSYNC.RECONVERGENT B0 ;  /* 0x0000000000007941 */ /* 0x000fea0003800200 */
.L_x_1821:
[----:B------:R-:W-:Y:S05]  /*1690*/  @!P1 BRA `(.L_x_1823) ;  /* 0x0000000c00a89947 */ /* 0x000fea0003800000 */
[----:B------:R-:W2:Y:S01]  /*16a0*/  LDC.64 R12, c[0x0][0x3b8] ;  /* 0x0000ee00ff0c7b82 */ /* 0x000ea20000000a00 */
[----:B------:R-:W-:Y:S01]  /*16b0*/  ULOP3.LUT UR5, UR4, 0x1, URZ, 0xc0, !UPT ;  /* 0x0000000104057892 */ /* 0x000fe2000f8ec0ff */
[----:B------:R-:W-:-:S03]  /*16c0*/  ISETP.GE.U32.AND P1, PT, R2, 0x8, PT ;  /* 0x000000080200780c */ /* 0x000fc60003f26070 */
[----:B------:R-:W-:-:S06]  /*16d0*/  UIMAD UR5, UR5, UR30, URZ ;  /* 0x0000001e050572a4 */ /* 0x000fcc000f8e02ff */
[----:B------:R-:W-:-:S05]  /*16e0*/  IMAD R22, R2, UR5, RZ ;  /* 0x0000000502167c24 */ /* 0x000fca000f8e02ff */
[----:B------:R-:W-:-:S05]  /*16f0*/  SHF.L.U32 R23, R22, 0x1, RZ ;  /* 0x0000000116177819 */ /* 0x000fca00000006ff */
[----:B--2---:R-:W-:-:S03]  /*1700*/  IMAD.WIDE R12, R23, 0x4, R12 ;  /* 0x00000004170c7825 */ /* 0x004fc600078e020c */
[----:B------:R-:W-:Y:S02]  /*1710*/  R2UR UR28, R12 ;  /* 0x000000000c1c72ca */ /* 0x000fe400000e0000 */
[----:B------:R-:W-:Y:S01]  /*1720*/  R2UR UR29, R13 ;  /* 0x000000000d1d72ca */ /* 0x000fe200000e0000 */
[----:B------:R-:W-:-:S14]  /*1730*/  @P3 BRA `(.L_x_1824) ;  /* 0x0000000000683947 */ /* 0x000fdc0003800000 */
[----:B------:R-:W-:-:S06]  /*1740*/  UIMAD.WIDE.U32 UR18, UR32, 0x8, UR28 ;  /* 0x00000008201278a5 */ /* 0x000fcc000f8e001c */
[----:B------:R-:W-:Y:S01]  /*1750*/  IMAD.U32 R12, RZ, RZ, UR18 ;  /* 0x00000012ff0c7e24 */ /* 0x000fe2000f8e00ff */
[----:B------:R-:W-:Y:S01]  /*1760*/  MOV R13, UR19 ;  /* 0x00000013000d7c02 */ /* 0x000fe20008000f00 */
[----:B------:R-:W-:Y:S02]  /*1770*/  UIADD3 UR19, UPT, UPT, UR5, UR6, URZ ;  /* 0x0000000605137290 */ /* 0x000fe4000fffe0ff */
[----:B------:R-:W-:Y:S02]  /*1780*/  ULOP3.LUT UP1, UR18, UR4, 0x2, URZ, 0xc0, !UPT ;  /* 0x0000000204127892 */ /* 0x000fe4000f82c0ff */
[----:B------:R2:W-:Y:S02]  /*1790*/  STG.E.64 desc[UR24][R12.64], R14 ;  /* 0x0000000e0c007986 */ /* 0x0005e4000c101b18 */
[----:B------:R-:W-:Y:S01]  /*17a0*/  MOV R23, UR19 ;  /* 0x0000001300177c02 */ /* 0x000fe20008000f00 */
[----:B------:R-:W-:Y:S01]  /*17b0*/  UIADD3 UR18, UPT, UPT, -UR18, 0x1, URZ ;  /* 0x0000000112127890 */ /* 0x000fe2000fffe1ff */
[----:B------:R-:W-:-:S05]  /*17c0*/  MOV R22, UR19 ;  /* 0x0000001300167c02 */ /* 0x000fca0008000f00 */
[----:B-1----:R-:W-:Y:S01]  /*17d0*/  MOV R25, UR18 ;  /* 0x0000001200197c02 */ /* 0x002fe20008000f00 */
[----:B--2---:R-:W1:Y:S02]  /*17e0*/  LDC.64 R12, c[0x0][0x3b0] ;  /* 0x0000ec00ff0c7b82 */ /* 0x004e640000000a00 */
[----:B-1----:R-:W-:-:S04]  /*17f0*/  LEA R12, P2, R23, R12, 0x2 ;  /* 0x0000000c170c7211 */ /* 0x002fc800078410ff */
[----:B------:R-:W-:Y:S02]  /*1800*/  LEA.HI.X R13, R22, R13, RZ, 0x2, P2 ;  /* 0x0000000d160d7211 */ /* 0x000fe400010f14ff */
[----:B------:R-:W-:Y:S01]  /*1810*/  PLOP3.LUT P2, PT, PT, PT, UP1, 0x80, 0x8 ;  /* 0x000000000008781c */ /* 0x000fe20003f4f018 */
[----:B------:R-:W-:Y:S06]  /*1820*/  MEMBAR.ALL.GPU ;  /* 0x0000000000007992 */ /* 0x000fec000000a000 */
[----:B------:R-:W-:-:S00]  /*1830*/  ERRBAR ;  /* 0x00000000000079ab */ /* 0x000fc00000000000 */
[----:B------:R-:W-:Y:S06]  /*1840*/  CGAERRBAR ;  /* 0x00000000000075ab */ /* 0x000fec0000000000 */
[----:B------:R2:W-:Y:S01]  /*1850*/  REDG.E.ADD.S32.STRONG.GPU desc[UR24][R12.64], R25 ;  /* 0x000000190c00798e */ /* 0x0005e2000c12e318 */
[----:B------:R-:W-:-:S04]  /*1860*/  SEL R23, R2, RZ, !P2 ;  /* 0x000000ff02177207 */ /* 0x000fc80005000000 */
[----:B------:R-:W-:-:S13]  /*1870*/  ISETP.NE.AND P2, PT, R23, -0x1, PT ;  /* 0xffffffff1700780c */ /* 0x000fda0003f45270 */
[----:B--2---:R-:W-:Y:S05]  /*1880*/  @!P2 BRA `(.L_x_1824) ;  /* 0x000000000014a947 */ /* 0x004fea0003800000 */
.L_x_1825:
[----:B------:R-:W2:Y:S04]  /*1890*/  LDG.E.STRONG.GPU R22, desc[UR24][R12.64] ;  /* 0x000000180c167981 */ /* 0x000ea8000c1ef900 */
[----:B--2---:R-:W-:Y:S01]  /*18a0*/  CCTL.IVALL ;  /* 0x00000000ff00798f */ /* 0x004fe20002000000 */
[----:B------:R-:W-:Y:S05]  /*18b0*/  YIELD ;  /* 0x0000000000007946 */ /* 0x000fea0003800000 */
[----:B------:R-:W-:-:S13]  /*18c0*/  ISETP.NE.AND P2, PT, R22, R23, PT ;  /* 0x000000171600720c */ /* 0x000fda0003f45270 */
[----:B------:R-:W-:Y:S05]  /*18d0*/  @P2 BRA `(.L_x_1825) ;  /* 0xfffffffc00ec2947 */ /* 0x000fea000383ffff */
.L_x_1824:
[----:B------:R-:W-:Y:S05]  /*18e0*/  WARPSYNC.ALL ;  /* 0x0000000000007948 */ /* 0x000fea0003800000 */
[----:B------:R-:W-:Y:S06]  /*18f0*/  BAR.SYNC.DEFER_BLOCKING 0x0 ;  /* 0x0000000000007b1d */ /* 0x000fec0000010000 */
[----:B------:R-:W-:Y:S01]  /*1900*/  UMOV UR5, URZ ;  /* 0x000000ff00057c82 */ /* 0x000fe20008000000 */
[----:B------:R-:W-:Y:S05]  /*1910*/  @!P1 BRA `(.L_x_1826) ;  /* 0x0000000400949947 */ /* 0x000fea0003800000 */
[----:B------:R-:W-:Y:S01]  /*1920*/  UIADD3 UR33, UPT, UPT, -UR31, URZ, URZ ;  /* 0x000000ff1f217290 */ /* 0x000fe2000fffe1ff */
[----:B------:R-:W-:Y:S01]  /*1930*/  UMOV UR5, URZ ;  /* 0x000000ff00057c82 */ /* 0x000fe20008000000 */
[----:B------:R-:W-:Y:S01]  /*1940*/  UMOV UR18, UR6 ;  /* 0x0000000600127c82 */ /* 0x000fe20008000000 */
[----:B------:R-:W-:Y:S01]  /*1950*/  UMOV UR19, UR9 ;  /* 0x0000000900137c82 */ /* 0x000fe20008000000 */
[----:B------:R-:W-:Y:S01]  /*1960*/  UMOV UR20, UR10 ;  /* 0x0000000a00147c82 */ /* 0x000fe20008000000 */
[----:B------:R-:W-:Y:S01]  /*1970*/  UMOV UR21, UR11 ;  /* 0x0000000b00157c82 */ /* 0x000fe20008000000 */
[----:B------:R-:W-:Y:S01]  /*1980*/  UMOV UR22, UR12 ;  /* 0x0000000c00167c82 */ /* 0x000fe20008000000 */
[----:B------:R-:W-:Y:S01]  /*1990*/  UMOV UR23, UR13 ;  /* 0x0000000d00177c82 */ /* 0x000fe20008000000 */
[----:B------:R-:W-:Y:S01]  /*19a0*/  UMOV UR26, UR14 ;  /* 0x0000000e001a7c82 */ /* 0x000fe20008000000 */
[----:B------:R-:W-:-:S05]  /*19b0*/  UMOV UR27, UR15 ;  /* 0x0000000f001b7c82 */ /* 0x000fca0008000000 */
.L_x_1827:
[----:B------:R-:W-:-:S13]  /*19c0*/  ISETP.EQ.OR P1, PT, RZ, UR33, P3 ;  /* 0x00000021ff007c0c */ /* 0x000fda0009f22670 */
[----:B------:R-:W-:-:S05]  /*19d0*/  VOTEU.ALL UP1, P1 ;  /* 0x0000000000ff7886 */ /* 0x000fca0000820000 */
[----:B------:R-:W-:-:S06]  /*19e0*/  @!UP1 UIMAD.WIDE.U32 UR34, UR18, 0x8, UR28 ;  /* 0x00000008122298a5 */ /* 0x000fcc000f8e001c */
[----:B------:R-:W-:Y:S01]  /*19f0*/  MOV R22, UR34 ;  /* 0x0000002200167c02 */ /* 0x000fe20008000f00 */
[----:B------:R-:W-:Y:S01]  /*1a00*/  UIADD3 UR34, UPT, UPT, UR5, 0x1, URZ ;  /* 0x0000000105227890 */ /* 0x000fe2000fffe0ff */
[----:B------:R-:W-:-:S05]  /*1a10*/  MOV R23, UR35 ;  /* 0x0000002300177c02 */ /* 0x000fca0008000f00 */
[----:B------:R-:W-:Y:S01]  /*1a20*/  IMAD.U32 R12, RZ, RZ, UR34 ;  /* 0x00000022ff0c7e24 */ /* 0x000fe2000f8e00ff */
[----:B------:R-:W0:Y:S04]  /*1a30*/  @!P1 LDG.E.64 R22, desc[UR24][R22.64] ;  /* 0x0000001816169981 */ /* 0x000e28000c1e1b00 */
[----:B------:R-:W-:-:S13]  /*1a40*/  ISETP.EQ.OR P2, PT, R12, UR31, P3 ;  /* 0x0000001f0c007c0c */ /* 0x000fda0009f42670 */
[----:B------:R-:W-:-:S05]  /*1a50*/  VOTEU.ALL UP1, P2 ;  /* 0x0000000000ff7886 */ /* 0x000fca0001020000 */
[----:B------:R-:W-:-:S06]  /*1a60*/  @!UP1 UIMAD.WIDE.U32 UR34, UR19, 0x8, UR28 ;  /* 0x00000008132298a5 */ /* 0x000fcc000f8e001c */
[----:B------:R-:W-:Y:S02]  /*1a70*/  MOV R12, UR34 ;  /* 0x00000022000c7c02 */ /* 0x000fe40008000f00 */
[----:B------:R-:W-:-:S06]  /*1a80*/  MOV R13, UR35 ;  /* 0x00000023000d7c02 */ /* 0x000fcc0008000f00 */
[----:B------:R-:W2:Y:S01]  /*1a90*/  @!P2 LDG.E.64 R12, desc[UR24][R12.64] ;  /* 0x000000180c0ca981 */ /* 0x000ea2000c1e1b00 */
[----:B------:R-:W-:Y:S01]  /*1aa0*/  UIADD3 UR34, UPT, UPT, UR5, 0x2, URZ ;  /* 0x0000000205227890 */ /* 0x000fe2000fffe0ff */
[----:B0--3--:R-:W-:-:S05]  /*1ab0*/  @!P1 FADD.FTZ R14, R14, R22 ;  /* 0x000000160e0e9221 */ /* 0x009fca0000010000 */
[----:B------:R-:W-:Y:S01]  /*1ac0*/  MOV R22, UR34 ;  /* 0x0000002200167c02 */ /* 0x000fe20008000f00 */
[----:B------:R-:W-:-:S03]  /*1ad0*/  @!P1 FADD.FTZ R15, R15, R23 ;  /* 0x000000170f0f9221 */ /* 0x000fc60000010000 */
[----:B------:R-:W-:-:S13]  /*1ae0*/  ISETP.EQ.OR P1, PT, R22, UR31, P3 ;  /* 0x0000001f16007c0c */ /* 0x000fda0009f22670 */
[----:B------:R-:W-:-:S05]  /*1af0*/  VOTEU.ALL UP1, P1 ;  /* 0x0000000000ff7886 */ /* 0x000fca0000820000 */
[----:B------:R-:W-:-:S06]  /*1b00*/  @!UP1 UIMAD.WIDE.U32 UR34, UR20, 0x8, UR28 ;  /* 0x00000008142298a5 */ /* 0x000fcc000f8e001c */
[----:B------:R-:W-:Y:S01]  /*1b10*/  MOV R22, UR34 ;  /* 0x0000002200167c02 */ /* 0x000fe20008000f00 */
[----:B------:R-:W-:Y:S01]  /*1b20*/  UIADD3 UR34, UPT, UPT, UR5, 0x3, URZ ;  /* 0x0000000305227890 */ /* 0x000fe2000fffe0ff */
[----:B------:R-:W-:Y:S01]  /*1b30*/  MOV R23, UR35 ;  /* 0x0000002300177c02 */ /* 0x000fe20008000f00 */
[----:B--2---:R-:W-:-:S05]  /*1b40*/  @!P2 FADD.FTZ R14, R14, R12 ;  /* 0x0000000c0e0ea221 */ /* 0x004fca0000010000 */
[----:B------:R-:W2:Y:S01]  /*1b50*/  @!P1 LDG.E.64 R22, desc[UR24][R22.64] ;  /* 0x0000001816169981 */ /* 0x000ea2000c1e1b00 */
[----:B------:R-:W-:Y:S01]  /*1b60*/  MOV R12, UR34 ;  /* 0x00000022000c7c02 */ /* 0x000fe20008000f00 */
[----:B------:R-:W-:-:S03]  /*1b70*/  @!P2 FADD.FTZ R15, R15, R13 ;  /* 0x0000000d0f0fa221 */ /* 0x000fc60000010000 */
[----:B------:R-:W-:-:S13]  /*1b80*/  ISETP.EQ.OR P2, PT, R12, UR31, P3 ;  /* 0x0000001f0c007c0c */ /* 0x000fda0009f42670 */
[----:B------:R-:W-:-:S05]  /*1b90*/  VOTEU.ALL UP1, P2 ;  /* 0x0000000000ff7886 */ /* 0x000fca0001020000 */
[----:B------:R-:W-:-:S06]  /*1ba0*/  @!UP1 UIMAD.WIDE.U32 UR34, UR21, 0x8, UR28 ;  /* 0x00000008152298a5 */ /* 0x000fcc000f8e001c */
[----:B------:R-:W-:Y:S01]  /*1bb0*/  IMAD.U32 R12, RZ, RZ, UR34 ;  /* 0x00000022ff0c7e24 */ /* 0x000fe2000f8e00ff */
[----:B------:R-:W-:-:S06]  /*1bc0*/  MOV R13, UR35 ;  /* 0x00000023000d7c02 */ /* 0x000fcc0008000f00 */
[----:B------:R-:W3:Y:S01]  /*1bd0*/  @!P2 LDG.E.64 R12, desc[UR24][R12.64] ;  /* 0x000000180c0ca981 */ /* 0x000ee2000c1e1b00 */
[----:B------:R-:W-:Y:S01]  /*1be0*/  UIADD3 UR34, UPT, UPT, UR5, 0x4, URZ ;  /* 0x0000000405227890 */ /* 0x000fe2000fffe0ff */
[----:B--2---:R-:W-:-:S05]  /*1bf0*/  @!P1 FADD.FTZ R14, R14, R22 ;  /* 0x000000160e0e9221 */ /* 0x004fca0000010000 */
        /* <DEDUP_REMOVED lines=8> */
[----:B---3--:R-:W-:-:S05]  /*1c80*/  @!P2 FADD.FTZ R14, R14, R12 ;  /* 0x0000000c0e0ea221 */ /* 0x008fca0000010000 */
[----:B------:R-:W2:Y:S01]  /*1c90*/  @!P1 LDG.E.64 R22, desc[UR24][R22.64] ;  /* 0x0000001816169981 */ /* 0x000ea2000c1e1b00 */
[----:B------:R-:W-:Y:S01]  /*1ca0*/  MOV R12, UR34 ;  /* 0x00000022000c7c02 */ /* 0x000fe20008000f00 */
[----:B------:R-:W-:-:S03]  /*1cb0*/  @!P2 FADD.FTZ R15, R15, R13 ;  /* 0x0000000d0f0fa221 */ /* 0x000fc60000010000 */
[----:B------:R-:W-:-:S13]  /*1cc0*/  ISETP.EQ.OR P2, PT, R12, UR31, P3 ;  /* 0x0000001f0c007c0c */ /* 0x000fda0009f42670 */
[----:B------:R-:W-:-:S05]  /*1cd0*/  VOTEU.ALL UP1, P2 ;  /* 0x0000000000ff7886 */ /* 0x000fca0001020000 */
[----:B------:R-:W-:-:S06]  /*1ce0*/  @!UP1 UIMAD.WIDE.U32 UR34, UR23, 0x8, UR28 ;  /* 0x00000008172298a5 */ /* 0x000fcc000f8e001c */
[----:B------:R-:W-:Y:S01]  /*1cf0*/  MOV R12, UR34 ;  /* 0x00000022000c7c02 */ /* 0x000fe20008000f00 */
[----:B------:R-:W-:-:S06]  /*1d00*/  IMAD.U32 R13, RZ, RZ, UR35 ;  /* 0x00000023ff0d7e24 */ /* 0x000fcc000f8e00ff */
        /* <DEDUP_REMOVED lines=10> */
[----:B---3--:R-:W-:-:S05]  /*1db0*/  @!P2 FADD.FTZ R14, R14, R12 ;  /* 0x0000000c0e0ea221 */ /* 0x008fca0000010000 */
[----:B------:R-:W-:Y:S01]  /*1dc0*/  MOV R12, UR34 ;  /* 0x00000022000c7c02 */ /* 0x000fe20008000f00 */
[----:B------:R-:W-:-:S03]  /*1dd0*/  @!P2 FADD.FTZ R15, R15, R13 ;  /* 0x0000000d0f0fa221 */ /* 0x000fc60000010000 */
[----:B------:R-:W-:Y:S02]  /*1de0*/  ISETP.EQ.OR P2, PT, R12, UR31, P3 ;  /* 0x0000001f0c007c0c */ /* 0x000fe40009f42670 */
[----:B------:R-:W-:-:S06]  /*1df0*/  MOV R23, UR35 ;  /* 0x0000002300177c02 */ /* 0x000fcc0008000f00 */
[----:B------:R-:W2:Y:S05]  /*1e00*/  @!P1 LDG.E.64 R22, desc[UR24][R22.64] ;  /* 0x0000001816169981 */ /* 0x000eaa000c1e1b00 */
[----:B------:R-:W-:-:S05]  /*1e10*/  VOTEU.ALL UP1, P2 ;  /* 0x0000000000ff7886 */ /* 0x000fca0001020000 */
[----:B------:R-:W-:-:S06]  /*1e20*/  @!UP1 UIMAD.WIDE.U32 UR34, UR27, 0x8, UR28 ;  /* 0x000000081b2298a5 */ /* 0x000fcc000f8e001c */
[----:B------:R-:W-:Y:S02]  /*1e30*/  MOV R12, UR34 ;  /* 0x00000022000c7c02 */ /* 0x000fe40008000f00 */
[----:B------:R-:W-:-:S06]  /*1e40*/  MOV R13, UR35 ;  /* 0x00000023000d7c02 */ /* 0x000fcc0008000f00 */
[----:B------:R-:W3:Y:S01]  /*1e50*/  @!P2 LDG.E.64 R12, desc[UR24][R12.64] ;  /* 0x000000180c0ca981 */ /* 0x000ee2000c1e1b00 */
[----:B------:R-:W-:Y:S02]  /*1e60*/  UIADD3 UR5, UPT, UPT, UR5, 0x8, URZ ;  /* 0x0000000805057890 */ /* 0x000fe4000fffe0ff */
[----:B------:R-:W-:Y:S02]  /*1e70*/  UIADD3 UR33, UPT, UPT, UR33, 0x8, URZ ;  /* 0x0000000821217890 */ /* 0x000fe4000fffe0ff */
[----:B------:R-:W-:Y:S02]  /*1e80*/  ULEA UR18, UR30, UR18, 0x3 ;  /* 0x000000121e127291 */ /* 0x000fe4000f8e18ff */
[----:B------:R-:W-:Y:S02]  /*1e90*/  ULEA UR19, UR30, UR19, 0x3 ;  /* 0x000000131e137291 */ /* 0x000fe4000f8e18ff */
[----:B------:R-:W-:Y:S02]  /*1ea0*/  ULEA UR20, UR30, UR20, 0x3 ;  /* 0x000000141e147291 */ /* 0x000fe4000f8e18ff */
[----:B------:R-:W-:-:S02]  /*1eb0*/  ULEA UR21, UR30, UR21, 0x3 ;  /* 0x000000151e157291 */ /* 0x000fc4000f8e18ff */
[----:B------:R-:W-:Y:S02]  /*1ec0*/  ULEA UR22, UR30, UR22, 0x3 ;  /* 0x000000161e167291 */ /* 0x000fe4000f8e18ff */
[----:B------:R-:W-:Y:S02]  /*1ed0*/  ULEA UR23, UR30, UR23, 0x3 ;  /* 0x000000171e177291 */ /* 0x000fe4000f8e18ff */
[----:B------:R-:W-:Y:S02]  /*1ee0*/  ULEA UR26, UR30, UR26, 0x3 ;  /* 0x0000001a1e1a7291 */ /* 0x000fe4000f8e18ff */
[----:B------:R-:W-:Y:S01]  /*1ef0*/  ULEA UR27, UR30, UR27, 0x3 ;  /* 0x0000001b1e1b7291 */ /* 0x000fe2000f8e18ff */
[----:B--2---:R-:W-:Y:S01]  /*1f00*/  @!P1 FADD.FTZ R14, R14, R22 ;  /* 0x000000160e0e9221 */ /* 0x004fe20000010000 */
[----:B------:R-:W-:Y:S01]  /*1f10*/  @!P1 FADD.FTZ R15, R15, R23 ;  /* 0x000000170f0f9221 */ /* 0x000fe20000010000 */
[----:B------:R-:W-:Y:S02]  /*1f20*/  ISETP.NE.AND P1, PT, R35, UR5, PT ;  /* 0x0000000523007c0c */ /* 0x000fe4000bf25270 */
[----:B---3--:R-:W-:Y:S01]  /*1f30*/  @!P2 FADD.FTZ R14, R14, R12 ;  /* 0x0000000c0e0ea221 */ /* 0x008fe20000010000 */
[----:B------:R-:W-:-:S10]  /*1f40*/  @!P2 FADD.FTZ R15, R15, R13 ;  /* 0x0000000d0f0fa221 */ /* 0x000fd40000010000 */
[----:B------:R-:W-:Y:S05]  /*1f50*/  @P1 BRA `(.L_x_1827) ;  /* 0xfffffff800981947 */ /* 0x000fea000383ffff */
[----:B------:R-:W-:-:S15]  /*1f60*/  R2UR UR5, R35 ;  /* 0x00000000230572ca */ /* 0x000fde00000e0000 */
.L_x_1826:
[----:B------:R-:W-:-:S13]  /*1f70*/  ISETP.NE.AND P1, PT, R32, RZ, PT ;  /* 0x000000ff2000720c */ /* 0x000fda0003f25270 */
[----:B------:R-:W-:Y:S05]  /*1f80*/  @!P1 BRA `(.L_x_1823) ;  /* 0x00000004006c9947 */ /* 0x000fea0003800000 */
[----:B------:R-:W-:-:S05]  /*1f90*/  VIADD R12, R32, 0xffffffff ;  /* 0xffffffff200c7836 */ /* 0x000fca0000000000 */
[----:B------:R-:W-:-:S13]  /*1fa0*/  ISETP.GE.U32.AND P1, PT, R12, 0x3, PT ;  /* 0x000000030c00780c */ /* 0x000fda0003f26070 */
[----:B------:R-:W-:Y:S05]  /*1fb0*/  @!P1 BRA `(.L_x_1828) ;  /* 0x0000000000b89947 */ /* 0x000fea0003800000 */
[----:B------:R-:W-:-:S04]  /*1fc0*/  MOV R12, UR5 ;  /* 0x00000005000c7c02 */ /* 0x000fc80008000f00 */
[----:B------:R-:W-:-:S13]  /*1fd0*/  ISETP.EQ.OR P1, PT, R12, UR31, P3 ;  /* 0x0000001f0c007c0c */ /* 0x000fda0009f22670 */
[----:B------:R-:W-:-:S05]  /*1fe0*/  VOTEU.ALL UP1, P1 ;  /* 0x0000000000ff7886 */ /* 0x000fca0000820000 */
[----:B------:R-:W-:-:S04]  /*1ff0*/  @!UP1 UIMAD UR18, UR5, UR30, UR6 ;  /* 0x0000001e051292a4 */ /* 0x000fc8000f8e0206 */
[----:B------:R-:W-:-:S06]  /*2000*/  @!UP1 UIMAD.WIDE.U32 UR18, UR18, 0x8, UR28 ;  /* 0x00000008121298a5 */ /* 0x000fcc000f8e001c */
[----:B------:R-:W-:Y:S02]  /*2010*/  MOV R22, UR18 ;  /* 0x0000001200167c02 */ /* 0x000fe40008000f00 */
[----:B------:R-:W-:Y:S01]  /*2020*/  MOV R23, UR19 ;  /* 0x0000001300177c02 */ /* 0x000fe20008000f00 */
[----:B------:R-:W-:-:S05]  /*2030*/  UIADD3 UR18, UPT, UPT, UR5, 0x1, URZ ;  /* 0x0000000105127890 */ /* 0x000fca000fffe0ff */
[----:B------:R-:W0:Y:S01]  /*2040*/  @!P1 LDG.E.64 R22, desc[UR24][R22.64] ;  /* 0x0000001816169981 */ /* 0x000e22000c1e1b00 */
[----:B------:R-:W-:-:S04]  /*2050*/  MOV R12, UR18 ;  /* 0x00000012000c7c02 */ /* 0x000fc80008000f00 */
[----:B------:R-:W-:-:S13]  /*2060*/  ISETP.EQ.OR P2, PT, R12, UR31, P3 ;  /* 0x0000001f0c007c0c */ /* 0x000fda0009f42670 */
[----:B------:R-:W-:-:S05]  /*2070*/  VOTEU.ALL UP1, P2 ;  /* 0x0000000000ff7886 */ /* 0x000fca0001020000 */
[----:B------:R-:W-:-:S04]  /*2080*/  @!UP1 UIMAD UR18, UR18, UR30, UR6 ;  /* 0x0000001e121292a4 */ /* 0x000fc8000f8e0206 */
[----:B------:R-:W-:-:S06]  /*2090*/  @!UP1 UIMAD.WIDE.U32 UR18, UR18, 0x8, UR28 ;  /* 0x00000008121298a5 */ /* 0x000fcc000f8e001c */
[----:B------:R-:W-:Y:S02]  /*20a0*/  MOV R12, UR18 ;  /* 0x00000012000c7c02 */ /* 0x000fe40008000f00 */
[----:B------:R-:W-:-:S06]  /*20b0*/  MOV R13, UR19 ;  /* 0x00000013000d7c02 */ /* 0x000fcc0008000f00 */
[----:B------:R-:W2:Y:S01]  /*20c0*/  @!P2 LDG.E.64 R12, desc[UR24][R12.64] ;  /* 0x000000180c0ca981 */ /* 0x000ea2000c1e1b00 */
[----:B------:R-:W-:Y:S01]  /*20d0*/  UIADD3 UR18, UPT, UPT, UR5, 0x2, URZ ;  /* 0x0000000205127890 */ /* 0x000fe2000fffe0ff */
[----:B0--3--:R-:W-:-:S05]  /*20e0*/  @!P1 FADD.FTZ R14, R14, R22 ;  /* 0x000000160e0e9221 */ /* 0x009fca0000010000 */
[----:B------:R-:W-:Y:S02]  /*20f0*/  IMAD.U32 R22, RZ, RZ, UR18 ;  /* 0x00000012ff167e24 */ /* 0x000fe4000f8e00ff */
[----:B------:R-:W-:-:S03]  /*2100*/  @!P1 FADD.FTZ R15, R15, R23 ;  /* 0x000000170f0f9221 */ /* 0x000fc60000010000 */
[----:B------:R-:W-:-:S13]  /*2110*/  ISETP.EQ.OR P1, PT, R22, UR31, P3 ;  /* 0x0000001f16007c0c */ /* 0x000fda0009f22670 */
[----:B------:R-:W-:-:S05]  /*2120*/  VOTEU.ALL UP1, P1 ;  /* 0x0000000000ff7886 */ /* 0x000fca0000820000 */
[----:B------:R-:W-:-:S04]  /*2130*/  @!UP1 UIMAD UR18, UR18, UR30, UR6 ;  /* 0x0000001e121292a4 */ /* 0x000fc8000f8e0206 */
[----:B------:R-:W-:-:S06]  /*2140*/  @!UP1 UIMAD.WIDE.U32 UR18, UR18, 0x8, UR28 ;  /* 0x00000008121298a5 */ /* 0x000fcc000f8e001c */
[----:B------:R-:W-:Y:S01]  /*2150*/  MOV R22, UR18 ;  /* 0x0000001200167c02 */ /* 0x000fe20008000f00 */
[----:B------:R-:W-:Y:S01]  /*2160*/  UIADD3 UR18, UPT, UPT, UR5, 0x3, URZ ;  /* 0x0000000305127890 */ /* 0x000fe2000fffe0ff */
[----:B--2---:R-:W-:-:S05]  /*2170*/  @!P2 FADD.FTZ R14, R14, R12 ;  /* 0x0000000c0e0ea221 */ /* 0x004fca0000010000 */
[----:B------:R-:W-:Y:S01]  /*2180*/  MOV R12, UR18 ;  /* 0x00000012000c7c02 */ /* 0x000fe20008000f00 */
[----:B------:R-:W-:-:S03]  /*2190*/  @!P2 FADD.FTZ R15, R15, R13 ;  /* 0x0000000d0f0fa221 */ /* 0x000fc60000010000 */
[----:B------:R-:W-:Y:S02]  /*21a0*/  ISETP.EQ.OR P2, PT, R12, UR31, P3 ;  /* 0x0000001f0c007c0c */ /* 0x000fe40009f42670 */
[----:B------:R-:W-:-:S06]  /*21b0*/  MOV R23, UR19 ;  /* 0x0000001300177c02 */ /* 0x000fcc0008000f00 */
[----:B------:R-:W2:Y:S05]  /*21c0*/  @!P1 LDG.E.64 R22, desc[UR24][R22.64] ;  /* 0x0000001816169981 */ /* 0x000eaa000c1e1b00 */
[----:B------:R-:W-:-:S05]  /*21d0*/  VOTEU.ALL UP1, P2 ;  /* 0x0000000000ff7886 */ /* 0x000fca0001020000 */
[----:B------:R-:W-:-:S04]  /*21e0*/  @!UP1 UIMAD UR18, UR18, UR30, UR6 ;  /* 0x0000001e121292a4 */ /* 0x000fc8000f8e0206 */
[----:B------:R-:W-:-:S06]  /*21f0*/  @!UP1 UIMAD.WIDE.U32 UR18, UR18, 0x8, UR28 ;  /* 0x00000008121298a5 */ /* 0x000fcc000f8e001c */
[----:B------:R-:W-:Y:S02]  /*2200*/  MOV R12, UR18 ;  /* 0x00000012000c7c02 */ /* 0x000fe40008000f00 */
[----:B------:R-:W-:-:S06]  /*2210*/  MOV R13, UR19 ;  /* 0x00000013000d7c02 */ /* 0x000fcc0008000f00 */
[----:B------:R-:W3:Y:S01]  /*2220*/  @!P2 LDG.E.64 R12, desc[UR24][R12.64] ;  /* 0x000000180c0ca981 */ /* 0x000ee2000c1e1b00 */
[----:B--2---:R-:W-:Y:S01]  /*2230*/  @!P1 FADD.FTZ R14, R14, R22 ;  /* 0x000000160e0e9221 */ /* 0x004fe20000010000 */
[----:B------:R-:W-:-:S04]  /*2240*/  MOV R22, UR5 ;  /* 0x0000000500167c02 */ /* 0x000fc80008000f00 */
[----:B------:R-:W-:-:S04]  /*2250*/  IADD3 R22, PT, PT, R22, 0x4, RZ ;  /* 0x0000000416167810 */ /* 0x000fc80007ffe0ff */
[----:B------:R-:W-:Y:S01]  /*2260*/  R2UR UR5, R22 ;  /* 0x00000000160572ca */ /* 0x000fe200000e0000 */
[----:B------:R-:W-:Y:S01]  /*2270*/  @!P1 FADD.FTZ R15, R15, R23 ;  /* 0x000000170f0f9221 */ /* 0x000fe20000010000 */
[----:B---3--:R-:W-:-:S03]  /*2280*/  @!P2 FADD.FTZ R14, R14, R12 ;  /* 0x0000000c0e0ea221 */ /* 0x008fc60000010000 */
[----:B------:R-:W-:-:S10]  /*2290*/  @!P2 FADD.FTZ R15, R15, R13 ;  /* 0x0000000d0f0fa221 */ /* 0x000fd40000010000 */
.L_x_1828:
[----:B------:R-:W-:-:S13]  /*22a0*/  LOP3.LUT P1, R12, R2, 0x3, RZ, 0xc0, !PT ;  /* 0x00000003020c7812 */ /* 0x000fda000782c0ff */
[----:B------:R-:W-:Y:S05]  /*22b0*/  @!P1 BRA `(.L_x_1823) ;  /* 0x0000000000a09947 */ /* 0x000fea0003800000 */
[----:B------:R-:W-:-:S13]  /*22c0*/  ISETP.NE.AND P1, PT, R12, 0x1, PT ;  /* 0x000000010c00780c */ /* 0x000fda0003f25270 */
[----:B------:R-:W-:Y:S05]  /*22d0*/  @!P1 BRA `(.L_x_1829) ;  /* 0x0000000000609947 */ /* 0x000fea0003800000 */
[----:B------:R-:W-:-:S05]  /*22e0*/  IMAD.U32 R12, RZ, RZ, UR5 ;  /* 0x00000005ff0c7e24 */ /* 0x000fca000f8e00ff */
[----:B------:R-:W-:-:S13]  /*22f0*/  ISETP.EQ.OR P2, PT, R12, UR31, P3 ;  /* 0x0000001f0c007c0c */ /* 0x000fda0009f42670 */
[----:B------:R-:W-:-:S05]  /*2300*/  VOTEU.ALL UP1, P2 ;  /* 0x0000000000ff7886 */ /* 0x000fca0001020000 */
[----:B------:R-:W-:-:S04]  /*2310*/  @!UP1 UIMAD UR18, UR5, UR30, UR6 ;  /* 0x0000001e051292a4 */ /* 0x000fc8000f8e0206 */
[----:B------:R-:W-:-:S06]  /*2320*/  @!UP1 UIMAD.WIDE.U32 UR18, UR18, 0x8, UR28 ;  /* 0x00000008121298a5 */ /* 0x000fcc000f8e001c */
[----:B------:R-:W-:Y:S01]  /*2330*/  MOV R12, UR18 ;  /* 0x00000012000c7c02 */ /* 0x000fe20008000f00 */
[----:B------:R-:W-:Y:S01]  /*2340*/  UIADD3 UR18, UPT, UPT, UR5, 0x1, URZ ;  /* 0x0000000105127890 */ /* 0x000fe2000fffe0ff */
[----:B------:R-:W-:-:S05]  /*2350*/  MOV R13, UR19 ;  /* 0x00000013000d7c02 */ /* 0x000fca0008000f00 */
[----:B------:R-:W-:Y:S01]  /*2360*/  MOV R22, UR18 ;  /* 0x0000001200167c02 */ /* 0x000fe20008000f00 */
[----:B------:R-:W0:Y:S03]  /*2370*/  @!P2 LDG.E.64 R12, desc[UR24][R12.64] ;  /* 0x000000180c0ca981 */ /* 0x000e26000c1e1b00 */
[----:B------:R-:W-:-:S13]  /*2380*/  ISETP.EQ.OR P1, PT, R22, UR31, P3 ;  /* 0x0000001f16007c0c */ /* 0x000fda0009f22670 */
[----:B------:R-:W-:-:S05]  /*2390*/  VOTEU.ALL UP1, P1 ;  /* 0x0000000000ff7886 */ /* 0x000fca0000820000 */
[----:B------:R-:W-:-:S04]  /*23a0*/  @!UP1 UIMAD UR18, UR18, UR30, UR6 ;  /* 0x0000001e121292a4 */ /* 0x000fc8000f8e0206 */
[----:B------:R-:W-:-:S06]  /*23b0*/  @!UP1 UIMAD.WIDE.U32 UR18, UR18, 0x8, UR28 ;  /* 0x00000008121298a5 */ /* 0x000fcc000f8e001c */
[----:B------:R-:W-:Y:S02]  /*23c0*/  MOV R22, UR18 ;  /* 0x0000001200167c02 */ /* 0x000fe40008000f00 */
[----:B------:R-:W-:-:S06]  /*23d0*/  MOV R23, UR19 ;  /* 0x0000001300177c02 */ /* 0x000fcc0008000f00 */
[----:B------:R-:W2:Y:S01]  /*23e0*/  @!P1 LDG.E.64 R22, desc[UR24][R22.64] ;  /* 0x0000001816169981 */ /* 0x000ea2000c1e1b00 */
[----:B0--3--:R-:W-:Y:S01]  /*23f0*/  @!P2 FADD.FTZ R14, R14, R12 ;  /* 0x0000000c0e0ea221 */ /* 0x009fe20000010000 */
[----:B------:R-:W-:-:S04]  /*2400*/  MOV R12, UR5 ;  /* 0x00000005000c7c02 */ /* 0x000fc80008000f00 */
[----:B------:R-:W-:-:S04]  /*2410*/  IADD3 R12, PT, PT, R12, 0x2, RZ ;  /* 0x000000020c0c7810 */ /* 0x000fc80007ffe0ff */
[----:B------:R-:W-:Y:S01]  /*2420*/  R2UR UR5, R12 ;  /* 0x000000000c0572ca */ /* 0x000fe200000e0000 */
[----:B------:R-:W-:Y:S01]  /*2430*/  @!P2 FADD.FTZ R15, R15, R13 ;  /* 0x0000000d0f0fa221 */ /* 0x000fe20000010000 */
[----:B--2---:R-:W-:-:S03]  /*2440*/  @!P1 FADD.FTZ R14, R14, R22 ;  /* 0x000000160e0e9221 */ /* 0x004fc60000010000 */
[----:B------:R-:W-:-:S10]  /*2450*/  @!P1 FADD.FTZ R15, R15, R23 ;  /* 0x000000170f0f9221 */ /* 0x000fd40000010000 */
.L_x_1829:
[----:B------:R-:W-:Y:S01]  /*2460*/  IMAD.U32 R12, RZ, RZ, UR5 ;  /* 0x00000005ff0c7e24 */ /* 0x000fe2000f8e00ff */
[----:B------:R-:W-:Y:S01]  /*2470*/  LOP3.LUT P2, RZ, R2, 0x1, RZ, 0xc0, !PT ;  /* 0x0000000102ff7812 */ /* 0x000fe2000784c0ff */
[----:B------:R-:W-:Y:S03]  /*2480*/  BSSY.RECONVERGENT B0, `(.L_x_1823) ;  /* 0x000000b000007945 */ /* 0x000fe60003800200 */
[----:B------:R-:W-:-:S04]  /*2490*/  ISETP.EQ.OR P1, PT, R12, UR31, P3 ;  /* 0x0000001f0c007c0c */ /* 0x000fc80009f22670 */
[----:B------:R-:W-:-:S13]  /*24a0*/  PLOP3.LUT P1, PT, P2, P1, PT, 0x8f, 0xf8 ;  /* 0x0000000000f8781c */ /* 0x000fda0001723177 */
[----:B------:R-:W-:Y:S05]  /*24b0*/  @P1 BRA `(.L_x_1830) ;  /* 0x00000000001c1947 */ /* 0x000fea0003800000 */
[----:B------:R-:W-:Y:S01]  /*24c0*/  UIMAD UR18, UR30, UR5, UR6 ;  /* 0x000000051e1272a4 */ /* 0x000fe2000f8e0206 */
[----:B------:R-:W-:-:S05]  /*24d0*/  HFMA2 R13, -RZ, RZ, 0, 4.76837158203125e-07 ;  /* 0x00000008ff0d7431 */ /* 0x000fca00000001ff */
[----:B------:R-:W-:-:S05]  /*24e0*/  MOV R12, UR18 ;  /* 0x00000012000c7c02 */ /* 0x000fca0008000f00 */
[----:B------:R-:W-:-:S06]  /*24f0*/  IMAD.WIDE.U32 R12, R12, R13, UR28 ;  /* 0x0000001c0c0c7e25 */ /* 0x000fcc000f8e000d */
[----:B------:R-:W0:Y:S02]  /*2500*/  LDG.E.64 R12, desc[UR24][R12.64] ;  /* 0x000000180c0c7981 */ /* 0x000e24000c1e1b00 */
[----:B0--3--:R-:W-:Y:S01]  /*2510*/  FADD.FTZ R14, R14, R12 ;  /* 0x0000000c0e0e7221 */ /* 0x009fe20000010000 */
[----:B------:R-:W-:-:S07]  /*2520*/  FADD.FTZ R15, R15, R13 ;  /* 0x0000000d0f0f7221 */ /* 0x000fce0000010000 */
.L_x_1830:
[----:B------:R-:W-:Y:S05]  /*2530*/  BSYNC.RECONVERGENT B0 ;  /* 0x0000000000007941 */ /* 0x000fea0003800200 */
.L_x_1823:
[----:B------:R-:W2:Y:S01]  /*2540*/  S2UR UR18, SR_CgaCtaId ;  /* 0x00000000001279c3 */ /* 0x000ea20000008800 */
[----:B------:R-:W0:Y:S01]  /*2550*/  LDCU UR19, c[0x0][0x414] ;  /* 0x00008280ff1377ac */ /* 0x000e220008000800 */
[----:B------:R-:W-:Y:S01]  /*2560*/  MOV R23, UR8 ;  /* 0x0000000800177c02 */ /* 0x000fe20008000f00 */
[----:B------:R-:W-:-:S05]  /*2570*/  UMOV UR5, 0x400 ;  /* 0x0000040000057882 */ /* 0x000fca0000000000 */
[----:B------:R-:W4:Y:S01]  /*2580*/  @P0 LDC.64 R12, c[0x0][0x388] ;  /* 0x0000e200ff0c0b82 */ /* 0x000f220000000a00 */
[----:B--2---:R-:W-:Y:S01]  /*2590*/  ULEA UR5, UR18, UR5, 0x18 ;  /* 0x0000000512057291 */ /* 0x004fe2000f8ec0ff */
[----:B----4-:R-:W-:-:S08]  /*25a0*/  @P0 IMAD.WIDE R12, R23, 0x8, R12 ;  /* 0x00000008170c0825 */ /* 0x010fd000078e020c */
[----:B------:R0:W-:Y:S01]  /*25b0*/  @!P3 STS.64 [UR5+0x90], R14 ;  /* 0x0000900eff00b988 */ /* 0x0001e20008000a05 */
[----:B------:R-:W-:Y:S01]  /*25c0*/  IADD3 R23, PT, PT, R31, UR17, RZ ;  /* 0x000000111f177c10 */ /* 0x000fe2000fffe0ff */
[----:B0--3--:R-:W-:Y:S01]  /*25d0*/  @P0 FMUL.FTZ R14, R14, UR19 ;  /* 0x000000130e0e0c20 */ /* 0x009fe20008410000 */
[----:B------:R-:W-:-:S05]  /*25e0*/  @P0 FMUL.FTZ R15, R15, UR19 ;  /* 0x000000130f0f0c20 */ /* 0x000fca0008410000 */
[----:B------:R0:W-:Y:S01]  /*25f0*/  @P0 STG.E.64 desc[UR24][R12.64], R14 ;  /* 0x0000000e0c000986 */ /* 0x0001e2000c101b18 */
[----:B------:R-:W-:Y:S08]  /*2600*/  BAR.SYNC.DEFER_BLOCKING 0x0 ;  /* 0x0000000000007b1d */ /* 0x000ff00000010000 */
[----:B0-----:R-:W0:Y:S01]  /*2610*/  LDC.64 R14, c[0x0][0x3a0] ;  /* 0x0000e800ff0e7b82 */ /* 0x001e220000000a00 */
[----:B------:R-:W2:Y:S01]  /*2620*/  LDS.64 R12, [UR5+0x90] ;  /* 0x00009005ff0c7984 */ /* 0x000ea20008000a00 */
[----:B0-----:R-:W-:-:S06]  /*2630*/  IMAD.WIDE R14, R23, 0x4, R14 ;  /* 0x00000004170e7825 */ /* 0x001fcc00078e020e */
[----:B------:R-:W5:Y:S01]  /*2640*/  LDG.E.64 R14, desc[UR24][R14.64] ;  /* 0x000000180e0e7981 */ /* 0x000f62000c1e1b00 */
[----:B--2---:R-:W-:-:S05]  /*2650*/  FMUL.FTZ R22, R12, UR19 ;  /* 0x000000130c167c20 */ /* 0x004fca0008410000 */
[----:B------:R-:W-:-:S13]  /*2660*/  R2UR UR5, R22 ;  /* 0x00000000160572ca */ /* 0x000fda00000e0000 */
[----:B------:R-:W-:-:S05]  /*2670*/  MOV R22, UR5 ;  /* 0x0000000500167c02 */ /* 0x000fca0008000f00 */
[----:B------:R-:W-:-:S04]  /*2680*/  FMUL.FTZ R22, R22, UR5 ;  /* 0x0000000516167c20 */ /* 0x000fc80008410000 */
[----:B------:R-:W-:Y:S02]  /*2690*/  FFMA.FTZ R22, R13, UR19, -R22 ;  /* 0x000000130d167c23 */ /* 0x000fe40008010816 */
[----:B------:R-:W0:Y:S03]  /*26a0*/  LDC.64 R12, c[0x0][0x398] ;  /* 0x0000e600ff0c7b82 */ /* 0x000e260000000a00 */
[----:B------:R-:W-:-:S13]  /*26b0*/  FSETP.GTU.FTZ.AND P1, PT, R22, RZ, PT ;  /* 0x000000ff1600720b */ /* 0x000fda0003f3c000 */
[----:B------:R-:W-:Y:S01]  /*26c0*/  VOTEU.ANY UP1, P1 ;  /* 0x0000000000ff7886 */ /* 0x000fe20000820100 */
[----:B------:R-:W-:-:S04]  /*26d0*/  PLOP3.LUT P1, PT, PT, PT, UP1, 0x80, 0x8 ;  /* 0x000000000008781c */ /* 0x000fc80003f2f018 */
[----:B------:R-:W2:Y:S01]  /*26e0*/  @UP1 LDCU UR18, c[0x0][0x3a8] ;  /* 0x00007500ff1217ac */ /* 0x000ea20008000800 */
[----:B0-----:R-:W-:-:S06]  /*26f0*/  IMAD.WIDE R12, R23, 0x4, R12 ;  /* 0x00000004170c7825 */ /* 0x001fcc00078e020c */
[----:B------:R-:W5:Y:S02]  /*2700*/  LDG.E.64 R12, desc[UR24][R12.64] ;  /* 0x000000180c0c7981 */ /* 0x000f64000c1e1b00 */
[----:B--2---:R-:W-:-:S06]  /*2710*/  @P1 FADD.FTZ R22, R22, UR18 ;  /* 0x0000001216161e21 */ /* 0x004fcc0008010000 */
[----:B------:R-:W0:Y:S01]  /*2720*/  @P1 MUFU.RSQ R22, R22 ;  /* 0x0000001600161308 */ /* 0x000e220000001400 */
[----:B------:R-:W-:Y:S01]  /*2730*/  BSSY.RECONVERGENT B0, `(.L_x_1831) ;  /* 0x00001d8000007945 */ /* 0x000fe20003800200 */
[----:B------:R-:W-:Y:S01]  /*2740*/  UMOV UR17, 0x3f800000 ;  /* 0x3f80000000117882 */ /* 0x000fe20000000000 */
[----:B0-----:R-:W-:-:S13]  /*2750*/  @P1 R2UR UR18, R22 ;  /* 0x00000000161212ca */ /* 0x001fda00000e0000 */
[----:B------:R-:W-:Y:S01]  /*2760*/  @UP1 UMOV UR17, UR18 ;  /* 0x0000001200111c82 */ /* 0x000fe20008000000 */
[----:B------:R-:W-:Y:S05]  /*2770*/  BRA.U UP0, `(.L_x_1832) ;  /* 0x0000000d000c7547 */ /* 0x000fea000b800000 */
[----:B------:R-:W0:Y:S01]  /*2780*/  LDCU.64 UR20, c[0x0][0x3e8] ;  /* 0x00007d00ff1477ac */ /* 0x000e220008000a00 */
[----:B------:R-:W-:Y:S01]  /*2790*/  BSSY.RECONVERGENT B1, `(.L_x_1833) ;  /* 0x0000018000017945 */ /* 0x000fe20003800200 */
[----:B0-----:R-:W-:Y:S02]  /*27a0*/  ISETP.GE.U32.AND P1, PT, R0, UR20, PT ;  /* 0x0000001400007c0c */ /* 0x001fe4000bf26070 */
[----:B------:R-:W-:Y:S02]  /*27b0*/  ISETP.GE.U32.AND P2, PT, R30, UR20, PT ;  /* 0x000000141e007c0c */ /* 0x000fe4000bf46070 */
[----:B------:R-:W-:Y:S02]  /*27c0*/  ISETP.GE.AND.EX P1, PT, R34, UR21, PT, P1 ;  /* 0x0000001522007c0c */ /* 0x000fe4000bf26310 */
[----:B------:R-:W-:-:S11]  /*27d0*/  ISETP.GE.AND.EX P2, PT, R33, UR21, PT, P2 ;  /* 0x0000001521007c0c */ /* 0x000fd6000bf46320 */
[----:B------:R-:W-:Y:S05]  /*27e0*/  @P1 BRA `(.L_x_1834) ;  /* 0x0000000000481947 */ /* 0x000fea0003800000 */
[----:B------:R-:W0:Y:S01]  /*27f0*/  LDCU.64 UR22, c[0x0][0x3e0] ;  /* 0x00007c00ff1677ac */ /* 0x000e220008000a00 */
[----:B------:R-:W-:Y:S01]  /*2800*/  FADD.FTZ R24, R24, -UR5 ;  /* 0x8000000518187e21 */ /* 0x000fe20008010000 */
[----:B------:R-:W-:Y:S01]  /*2810*/  FADD.FTZ R18, R18, -UR5 ;  /* 0x8000000512127e21 */ /* 0x000fe20008010000 */
[----:B------:R-:W-:Y:S01]  /*2820*/  MOV R22, R6 ;  /* 0x0000000600167202 */ /* 0x000fe20000000f00 */
[----:B------:R-:W2:Y:S01]  /*2830*/  LDCU.64 UR18, c[0x0][0x380] ;  /* 0x00007000ff1277ac */ /* 0x000ea20008000a00 */
[----:B------:R-:W-:Y:S01]  /*2840*/  FMUL.FTZ R23, R24, UR17 ;  /* 0x0000001118177c20 */ /* 0x000fe20008410000 */
[----:B------:R-:W-:-:S03]  /*2850*/  FMUL.FTZ R18, R18, UR17 ;  /* 0x0000001112127c20 */ /* 0x000fc60008410000 */
[----:B-----5:R-:W-:Y:S01]  /*2860*/  FFMA.FTZ R23, R12, R23, R14 ;  /* 0x000000170c177223 */ /* 0x020fe2000001000e */
[----:B------:R-:W-:-:S05]  /*2870*/  FFMA.FTZ R18, R13, R18, R15 ;  /* 0x000000120d127223 */ /* 0x000fca000001000f */
[----:B------:R-:W-:Y:S02]  /*2880*/  F2FP.BF16.F32.PACK_AB R18, R18, R23 ;  /* 0x000000171212723e */ /* 0x000fe400000010ff */
[----:B------:R-:W-:Y:S01]  /*2890*/  MOV R23, R9 ;  /* 0x0000000900177202 */ /* 0x000fe20000000f00 */
[----:B0-----:R-:W-:Y:S02]  /*28a0*/  IMAD R24, R34, UR22, RZ ;  /* 0x0000001622187c24 */ /* 0x001fe4000f8e02ff */
[----:B------:R-:W-:-:S04]  /*28b0*/  IMAD.WIDE.U32 R22, R0, UR22, R22 ;  /* 0x0000001600167c25 */ /* 0x000fc8000f8e0016 */
[----:B-1----:R-:W-:Y:S01]  /*28c0*/  IMAD R25, R0, UR23, R24 ;  /* 0x0000001700197c24 */ /* 0x002fe2000f8e0218 */
[----:B--2---:R-:W-:-:S03]  /*28d0*/  LEA R24, P1, R22, UR18, 0x1 ;  /* 0x0000001216187c11 */ /* 0x004fc6000f8208ff */
[----:B------:R-:W-:-:S05]  /*28e0*/  IMAD.IADD R23, R23, 0x1, R25 ;  /* 0x0000000117177824 */ /* 0x000fca00078e0219 */
[----:B------:R-:W-:-:S05]  /*28f0*/  LEA.HI.X R25, R22, UR19, R23, 0x1, P1 ;  /* 0x0000001316197c11 */ /* 0x000fca00088f0c17 */
[----:B------:R0:W-:Y:S02]  /*2900*/  STG.E desc[UR24][R24.64], R18 ;  /* 0x0000001218007986 */ /* 0x0001e4000c101918 */
.L_x_1834:
[----:B------:R-:W-:Y:S05]  /*2910*/  BSYNC.RECONVERGENT B1 ;  /* 0x0000000000017941 */ /* 0x000fea0003800200 */
.L_x_1833:
[----:B------:R-:W-:Y:S04]  /*2920*/  BSSY.RECONVERGENT B1, `(.L_x_1835) ;  /* 0x0000014000017945 */ /* 0x000fe80003800200 */
[----:B------:R-:W-:Y:S05]  /*2930*/  @P2 BRA `(.L_x_1836) ;  /* 0x0000000000482947 */ /* 0x000fea0003800000 */
[----:B------:R-:W1:Y:S01]  /*2940*/  LDCU.64 UR18, c[0x0][0x3e0] ;  /* 0x00007c00ff1277ac */ /* 0x000e620008000a00 */
[----:B------:R-:W-:Y:S01]  /*2950*/  MOV R22, R6 ;  /* 0x0000000600167202 */ /* 0x000fe20000000f00 */
[----:B------:R-:W-:Y:S01]  /*2960*/  FADD.FTZ R27, R27, -UR5 ;  /* 0x800000051b1b7e21 */ /* 0x000fe20008010000 */
[----:B------:R-:W-:Y:S01]  /*2970*/  MOV R23, R9 ;  /* 0x0000000900177202 */ /* 0x000fe20000000f00 */
[----:B------:R-:W2:Y:S01]  /*2980*/  LDCU.64 UR22, c[0x0][0x380] ;  /* 0x00007000ff1677ac */ /* 0x000ea20008000a00 */
[----:B------:R-:W-:Y:S01]  /*2990*/  FADD.FTZ R3, R3, -UR5 ;  /* 0x8000000503037e21 */ /* 0x000fe20008010000 */
[----:B------:R-:W-:-:S03]  /*29a0*/  FMUL.FTZ R27, R27, UR17 ;  /* 0x000000111b1b7c20 */ /* 0x000fc60008410000 */
[----:B0-----:R-:W-:Y:S01]  /*29b0*/  FMUL.FTZ R18, R3, UR17 ;  /* 0x0000001103127c20 */ /* 0x001fe20008410000 */
[----:B-----5:R-:W-:-:S03]  /*29c0*/  FFMA.FTZ R3, R12, R27, R14 ;  /* 0x0000001b0c037223 */ /* 0x020fc6000001000e */
[----:B------:R-:W-:Y:S01]  /*29d0*/  FFMA.FTZ R18, R13, R18, R15 ;  /* 0x000000120d127223 */ /* 0x000fe2000001000f */
[----:B-1----:R-:W-:-:S04]  /*29e0*/  IMAD R25, R33, UR18, RZ ;  /* 0x0000001221197c24 */ /* 0x002fc8000f8e02ff */
[----:B------:R-:W-:Y:S01]  /*29f0*/  F2FP.BF16.F32.PACK_AB R3, R18, R3 ;  /* 0x000000031203723e */ /* 0x000fe200000010ff */
[----:B------:R-:W-:-:S04]  /*2a00*/  IMAD.WIDE.U32 R22, R30, UR18, R22 ;  /* 0x000000121e167c25 */ /* 0x000fc8000f8e0016 */
[----:B------:R-:W-:Y:S01]  /*2a10*/  IMAD R25, R30, UR19, R25 ;  /* 0x000000131e197c24 */ /* 0x000fe2000f8e0219 */
[----:B--2---:R-:W-:-:S04]  /*2a20*/  LEA R24, P1, R22, UR22, 0x1 ;  /* 0x0000001616187c11 */ /* 0x004fc8000f8208ff */
[----:B------:R-:W-:-:S04]  /*2a30*/  IADD3 R25, PT, PT, R23, R25, RZ ;  /* 0x0000001917197210 */ /* 0x000fc80007ffe0ff */
[----:B------:R-:W-:-:S05]  /*2a40*/  LEA.HI.X R25, R22, UR23, R25, 0x1, P1 ;  /* 0x0000001716197c11 */ /* 0x000fca00088f0c19 */
[----:B------:R2:W-:Y:S02]  /*2a50*/  STG.E desc[UR24][R24.64], R3 ;  /* 0x0000000318007986 */ /* 0x0005e4000c101918 */
.L_x_1836:
[----:B------:R-:W-:Y:S05]  /*2a60*/  BSYNC.RECONVERGENT B1 ;  /* 0x0000000000017941 */ /* 0x000fea0003800200 */
.L_x_1835:
[C---:B012---:R-:W-:Y:S01]  /*2a70*/  IADD3 R25, PT, PT, R0.reuse, 0x10, RZ ;  /* 0x0000001000197810 */ /* 0x047fe20007ffe0ff */
[----:B------:R-:W-:Y:S01]  /*2a80*/  BSSY.RECONVERGENT B1, `(.L_x_1837) ;  /* 0x000001b000017945 */ /* 0x000fe20003800200 */
[----:B------:R-:W-:Y:S02]  /*2a90*/  IADD3 R18, PT, PT, R0, 0x18, RZ ;  /* 0x0000001800127810 */ /* 0x000fe40007ffe0ff */
[----:B------:R-:W-:Y:S02]  /*2aa0*/  ISETP.GE.U32.AND P1, PT, R25, UR20, PT ;  /* 0x0000001419007c0c */ /* 0x000fe4000bf26070 */
[----:B------:R-:W-:Y:S02]  /*2ab0*/  SHF.R.S32.HI R22, RZ, 0x1f, R25 ;  /* 0x0000001fff167819 */ /* 0x000fe40000011419 */
[----:B------:R-:W-:Y:S02]  /*2ac0*/  ISETP.GE.U32.AND P2, PT, R18, UR20, PT ;  /* 0x0000001412007c0c */ /* 0x000fe4000bf46070 */
[----:B------:R-:W-:-:S02]  /*2ad0*/  ISETP.GE.AND.EX P1, PT, R22, UR21, PT, P1 ;  /* 0x0000001516007c0c */ /* 0x000fc4000bf26310 */
[----:B------:R-:W-:-:S04]  /*2ae0*/  SHF.R.S32.HI R27, RZ, 0x1f, R18 ;  /* 0x0000001fff1b7819 */ /* 0x000fc80000011412 */
[----:B------:R-:W-:-:S07]  /*2af0*/  ISETP.GE.AND.EX P2, PT, R27, UR21, PT, P2 ;  /* 0x000000151b007c0c */ /* 0x000fce000bf46320 */
[----:B------:R-:W-:Y:S06]  /*2b00*/  @P1 BRA `(.L_x_1838) ;  /* 0x0000000000481947 */ /* 0x000fec0003800000 */
[----:B------:R-:W0:Y:S01]  /*2b10*/  LDCU.64 UR18, c[0x0][0x3e0] ;  /* 0x00007c00ff1277ac */ /* 0x000e220008000a00 */
[----:B------:R-:W-:Y:S01]  /*2b20*/  MOV R23, R9 ;  /* 0x0000000900177202 */ /* 0x000fe20000000f00 */
[----:B------:R-:W-:Y:S01]  /*2b30*/  FADD.FTZ R29, R29, -UR5 ;  /* 0x800000051d1d7e21 */ /* 0x000fe20008010000 */
[----:B------:R-:W-:Y:S01]  /*2b40*/  FADD.FTZ R4, R4, -UR5 ;  /* 0x8000000504047e21 */ /* 0x000fe20008010000 */
[----:B------:R-:W1:Y:S02]  /*2b50*/  LDCU.64 UR22, c[0x0][0x380] ;  /* 0x00007000ff1677ac */ /* 0x000e640008000a00 */
[----:B------:R-:W-:Y:S01]  /*2b60*/  FMUL.FTZ R29, R29, UR17 ;  /* 0x000000111d1d7c20 */ /* 0x000fe20008410000 */
[----:B------:R-:W-:-:S04]  /*2b70*/  FMUL.FTZ R4, R4, UR17 ;  /* 0x0000001104047c20 */ /* 0x000fc80008410000 */
[----:B-----5:R-:W-:Y:S01]  /*2b80*/  FFMA.FTZ R4, R13, R4, R15 ;  /* 0x000000040d047223 */ /* 0x020fe2000001000f */
[----:B0-----:R-:W-:-:S04]  /*2b90*/  IMAD R22, R22, UR18, RZ ;  /* 0x0000001216167c24 */ /* 0x001fc8000f8e02ff */
[----:B------:R-:W-:Y:S01]  /*2ba0*/  IMAD R3, R25, UR19, R22 ;  /* 0x0000001319037c24 */ /* 0x000fe2000f8e0216 */
[----:B------:R-:W-:-:S05]  /*2bb0*/  MOV R22, R6 ;  /* 0x0000000600167202 */ /* 0x000fca0000000f00 */
[----:B------:R-:W-:-:S04]  /*2bc0*/  IMAD.WIDE.U32 R22, R25, UR18, R22 ;  /* 0x0000001219167c25 */ /* 0x000fc8000f8e0016 */
[----:B------:R-:W-:Y:S01]  /*2bd0*/  IMAD.IADD R3, R23, 0x1, R3 ;  /* 0x0000000117037824 */ /* 0x000fe200078e0203 */
[----:B-1----:R-:W-:-:S04]  /*2be0*/  LEA R24, P1, R22, UR22, 0x1 ;  /* 0x0000001616187c11 */ /* 0x002fc8000f8208ff */
[----:B------:R-:W-:Y:S01]  /*2bf0*/  LEA.HI.X R25, R22, UR23, R3, 0x1, P1 ;  /* 0x0000001716197c11 */ /* 0x000fe200088f0c03 */
[----:B------:R-:W-:-:S05]  /*2c00*/  FFMA.FTZ R3, R12, R29, R14 ;  /* 0x0000001d0c037223 */ /* 0x000fca000001000e */
[----:B------:R-:W-:-:S05]  /*2c10*/  F2FP.BF16.F32.PACK_AB R3, R4, R3 ;  /* 0x000000030403723e */ /* 0x000fca00000010ff */
[----:B------:R0:W-:Y:S02]  /*2c20*/  STG.E desc[UR24][R24.64], R3 ;  /* 0x0000000318007986 */ /* 0x0001e4000c101918 */
.L_x_1838:
[----:B------:R-:W-:Y:S05]  /*2c30*/  BSYNC.RECONVERGENT B1 ;  /* 0x0000000000017941 */ /* 0x000fea0003800200 */
.L_x_1837:
[----:B------:R-:W-:Y:S01]  /*2c40*/  BSSY.RECONVERGENT B1, `(.L_x_1839) ;  /* 0x0000016000017945 */ /* 0x000fe20003800200 */
[C---:B------:R-:W-:Y:S02]  /*2c50*/  IADD3 R29, PT, PT, R0.reuse, 0x20, RZ ;  /* 0x00000020001d7810 */ /* 0x040fe40007ffe0ff */
[----:B0-----:R-:W-:Y:S01]  /*2c60*/  IADD3 R3, PT, PT, R0, 0x28, RZ ;  /* 0x0000002800037810 */ /* 0x001fe20007ffe0ff */
[----:B------:R-:W-:Y:S06]  /*2c70*/  @P2 BRA `(.L_x_1840) ;  /* 0x0000000000482947 */ /* 0x000fec0003800000 */
[----:B------:R-:W0:Y:S01]  /*2c80*/  LDCU.64 UR18, c[0x0][0x3e0] ;  /* 0x00007c00ff1277ac */ /* 0x000e220008000a00 */
[----:B------:R-:W-:Y:S01]  /*2c90*/  FADD.FTZ R22, R5, -UR5 ;  /* 0x8000000505167e21 */ /* 0x000fe20008010000 */
[----:B------:R-:W-:Y:S01]  /*2ca0*/  MOV R4, R6 ;  /* 0x0000000600047202 */ /* 0x000fe20000000f00 */
[----:B------:R-:W-:Y:S01]  /*2cb0*/  FADD.FTZ R28, R28, -UR5 ;  /* 0x800000051c1c7e21 */ /* 0x000fe20008010000 */
[----:B------:R-:W1:Y:S01]  /*2cc0*/  LDCU.64 UR22, c[0x0][0x380] ;  /* 0x00007000ff1677ac */ /* 0x000e620008000a00 */
[----:B------:R-:W-:Y:S01]  /*2cd0*/  MOV R5, R9 ;  /* 0x0000000900057202 */ /* 0x000fe20000000f00 */
[----:B------:R-:W-:Y:S01]  /*2ce0*/  FMUL.FTZ R22, R22, UR17 ;  /* 0x0000001116167c20 */ /* 0x000fe20008410000 */
[----:B------:R-:W-:-:S04]  /*2cf0*/  FMUL.FTZ R25, R28, UR17 ;  /* 0x000000111c197c20 */ /* 0x000fc80008410000 */
[----:B-----5:R-:W-:Y:S01]  /*2d00*/  FFMA.FTZ R25, R12, R25, R14 ;  /* 0x000000190c197223 */ /* 0x020fe2000001000e */
[----:B0-----:R-:W-:Y:S02]  /*2d10*/  IMAD R23, R27, UR18, RZ ;  /* 0x000000121b177c24 */ /* 0x001fe4000f8e02ff */
[----:B------:R-:W-:-:S04]  /*2d20*/  IMAD.WIDE.U32 R4, R18, UR18, R4 ;  /* 0x0000001212047c25 */ /* 0x000fc8000f8e0004 */
[----:B------:R-:W-:Y:S02]  /*2d30*/  IMAD R23, R18, UR19, R23 ;  /* 0x0000001312177c24 */ /* 0x000fe4000f8e0217 */
[----:B------:R-:W-:Y:S01]  /*2d40*/  FFMA.FTZ R18, R13, R22, R15 ;  /* 0x000000160d127223 */ /* 0x000fe2000001000f */
[----:B-1----:R-:W-:Y:S02]  /*2d50*/  LEA R22, P1, R4, UR22, 0x1 ;  /* 0x0000001604167c11 */ /* 0x002fe4000f8208ff */
[----:B------:R-:W-:Y:S02]  /*2d60*/  IADD3 R23, PT, PT, R5, R23, RZ ;  /* 0x0000001705177210 */ /* 0x000fe40007ffe0ff */
[----:B------:R-:W-:Y:S02]  /*2d70*/  F2FP.BF16.F32.PACK_AB R5, R18, R25 ;  /* 0x000000191205723e */ /* 0x000fe400000010ff */
[----:B------:R-:W-:-:S05]  /*2d80*/  LEA.HI.X R23, R4, UR23, R23, 0x1, P1 ;  /* 0x0000001704177c11 */ /* 0x000fca00088f0c17 */
[----:B------:R0:W-:Y:S02]  /*2d90*/  STG.E desc[UR24][R22.64], R5 ;  /* 0x0000000516007986 */ /* 0x0001e4000c101918 */
.L_x_1840:
[----:B------:R-:W-:Y:S05]  /*2da0*/  BSYNC.RECONVERGENT B1 ;  /* 0x0000000000017941 */ /* 0x000fea0003800200 */
.L_x_1839:
[----:B------:R-:W-:Y:S01]  /*2db0*/  ISETP.GE.U32.AND P2, PT, R29, UR20, PT ;  /* 0x000000141d007c0c */ /* 0x000fe2000bf46070 */
[----:B------:R-:W-:Y:S01]  /*2dc0*/  BSSY.RECONVERGENT B1, `(.L_x_1841) ;  /* 0x0000021000017945 */ /* 0x000fe20003800200 */
[----:B0-----:R-:W-:Y:S02]  /*2dd0*/  SHF.R.S32.HI R22, RZ, 0x1f, R29 ;  /* 0x0000001fff167819 */ /* 0x001fe4000001141d */
[----:B------:R-:W-:Y:S02]  /*2de0*/  IADD3 R18, PT, PT, R0, 0x30, RZ ;  /* 0x0000003000127810 */ /* 0x000fe40007ffe0ff */
[----:B------:R-:W-:Y:S02]  /*2df0*/  ISETP.GE.AND.EX P2, PT, R22, UR21, PT, P2 ;  /* 0x0000001516007c0c */ /* 0x000fe4000bf46320 */
[----:B------:R-:W-:Y:S02]  /*2e00*/  IADD3 R24, PT, PT, R0, 0x38, RZ ;  /* 0x0000003800187810 */ /* 0x000fe40007ffe0ff */
[----:B------:R-:W-:-:S02]  /*2e10*/  ISETP.GE.U32.AND P3, PT, R3, UR20, PT ;  /* 0x0000001403007c0c */ /* 0x000fc4000bf66070 */
[----:B------:R-:W-:Y:S02]  /*2e20*/  ISETP.GE.U32.AND P4, PT, R18, UR20, PT ;  /* 0x0000001412007c0c */ /* 0x000fe4000bf86070 */
[----:B------:R-:W-:Y:S02]  /*2e30*/  ISETP.GE.U32.AND P1, PT, R24, UR20, PT ;  /* 0x0000001418007c0c */ /* 0x000fe4000bf26070 */
[----:B------:R-:W-:Y:S02]  /*2e40*/  SHF.R.S32.HI R28, RZ, 0x1f, R3 ;  /* 0x0000001fff1c7819 */ /* 0x000fe40000011403 */
[----:B------:R-:W-:Y:S02]  /*2e50*/  SHF.R.S32.HI R25, RZ, 0x1f, R18 ;  /* 0x0000001fff197819 */ /* 0x000fe40000011412 */
[----:B------:R-:W-:Y:S02]  /*2e60*/  SHF.R.S32.HI R27, RZ, 0x1f, R24 ;  /* 0x0000001fff1b7819 */ /* 0x000fe40000011418 */
[----:B------:R-:W-:-:S02]  /*2e70*/  ISETP.GE.AND.EX P3, PT, R28, UR21, PT, P3 ;  /* 0x000000151c007c0c */ /* 0x000fc4000bf66330 */
[----:B------:R-:W-:Y:S02]  /*2e80*/  ISETP.GE.AND.EX P4, PT, R25, UR21, PT, P4 ;  /* 0x0000001519007c0c */ /* 0x000fe4000bf86340 */
[----:B------:R-:W-:Y:S01]  /*2e90*/  ISETP.GE.AND.EX P1, PT, R27, UR21, PT, P1 ;  /* 0x000000151b007c0c */ /* 0x000fe2000bf26310 */
[----:B------:R-:W-:-:S12]  /*2ea0*/  @P2 BRA `(.L_x_1842) ;  /* 0x0000000000482947 */ /* 0x000fd80003800000 */
[----:B------:R-:W0:Y:S01]  /*2eb0*/  LDCU.64 UR18, c[0x0][0x3e0] ;  /* 0x00007c00ff1277ac */ /* 0x000e220008000a00 */
[----:B------:R-:W-:Y:S01]  /*2ec0*/  MOV R5, R9 ;  /* 0x0000000900057202 */ /* 0x000fe20000000f00 */
[----:B------:R-:W-:Y:S02]  /*2ed0*/  IMAD.MOV.U32 R4, RZ, RZ, R6 ;  /* 0x000000ffff047224 */ /* 0x000fe400078e0006 */
[----:B------:R-:W-:Y:S01]  /*2ee0*/  FADD.FTZ R26, R26, -UR5 ;  /* 0x800000051a1a7e21 */ /* 0x000fe20008010000 */
[----:B------:R-:W1:Y:S01]  /*2ef0*/  LDCU.64 UR22, c[0x0][0x380] ;  /* 0x00007000ff1677ac */ /* 0x000e620008000a00 */
[----:B------:R-:W-:-:S04]  /*2f00*/  FADD.FTZ R10, R10, -UR5 ;  /* 0x800000050a0a7e21 */ /* 0x000fc80008010000 */
[----:B------:R-:W-:-:S04]  /*2f10*/  FMUL.FTZ R10, R10, UR17 ;  /* 0x000000110a0a7c20 */ /* 0x000fc80008410000 */
[----:B-----5:R-:W-:Y:S01]  /*2f20*/  FFMA.FTZ R10, R13, R10, R15 ;  /* 0x0000000a0d0a7223 */ /* 0x020fe2000001000f */
[----:B0-----:R-:W-:Y:S02]  /*2f30*/  IMAD R22, R22, UR18, RZ ;  /* 0x0000001216167c24 */ /* 0x001fe4000f8e02ff */
[----:B------:R-:W-:-:S04]  /*2f40*/  IMAD.WIDE.U32 R4, R29, UR18, R4 ;  /* 0x000000121d047c25 */ /* 0x000fc8000f8e0004 */
[----:B------:R-:W-:-:S05]  /*2f50*/  IMAD R22, R29, UR19, R22 ;  /* 0x000000131d167c24 */ /* 0x000fca000f8e0216 */
[----:B------:R-:W-:Y:S02]  /*2f60*/  IADD3 R5, PT, PT, R5, R22, RZ ;  /* 0x0000001605057210 */ /* 0x000fe40007ffe0ff */
[----:B-1----:R-:W-:-:S04]  /*2f70*/  LEA R22, P2, R4, UR22, 0x1 ;  /* 0x0000001604167c11 */ /* 0x002fc8000f8408ff */
[----:B------:R-:W-:Y:S01]  /*2f80*/  LEA.HI.X R23, R4, UR23, R5, 0x1, P2 ;  /* 0x0000001704177c11 */ /* 0x000fe200090f0c05 */
[----:B------:R-:W-:-:S04]  /*2f90*/  FMUL.FTZ R5, R26, UR17 ;  /* 0x000000111a057c20 */ /* 0x000fc80008410000 */
[----:B------:R-:W-:-:S05]  /*2fa0*/  FFMA.FTZ R5, R12, R5, R14 ;  /* 0x000000050c057223 */ /* 0x000fca000001000e */
[----:B------:R-:W-:-:S05]  /*2fb0*/  F2FP.BF16.F32.PACK_AB R5, R10, R5 ;  /* 0x000000050a05723e */ /* 0x000fca00000010ff */
[----:B------:R0:W-:Y:S02]  /*2fc0*/  STG.E desc[UR24][R22.64], R5 ;  /* 0x0000000516007986 */ /* 0x0001e4000c101918 */
.L_x_1842:
[----:B------:R-:W-:Y:S05]  /*2fd0*/  BSYNC.RECONVERGENT B1 ;  /* 0x0000000000017941 */ /* 0x000fea0003800200 */
.L_x_1841:
[----:B------:R-:W-:Y:S04]  /*2fe0*/  BSSY.RECONVERGENT B1, `(.L_x_1843) ;  /* 0x0000014000017945 */ /* 0x000fe80003800200 */
[----:B------:R-:W-:Y:S05]  /*2ff0*/  @P3 BRA `(.L_x_1844) ;  /* 0x0000000000483947 */ /* 0x000fea0003800000 */
[----:B------:R-:W1:Y:S01]  /*3000*/  LDCU.64 UR18, c[0x0][0x3e0] ;  /* 0x00007c00ff1277ac */ /* 0x000e620008000a00 */
[----:B------:R-:W-:Y:S01]  /*3010*/  FADD.FTZ R11, R11, -UR5 ;  /* 0x800000050b0b7e21 */ /* 0x000fe20008010000 */
[----:B------:R-:W-:Y:S01]  /*3020*/  MOV R4, R6 ;  /* 0x0000000600047202 */ /* 0x000fe20000000f00 */
[----:B------:R-:W-:Y:S01]  /*3030*/  FADD.FTZ R21, R21, -UR5 ;  /* 0x8000000515157e21 */ /* 0x000fe20008010000 */
[----:B------:R-:W2:Y:S01]  /*3040*/  LDCU.64 UR22, c[0x0][0x380] ;  /* 0x00007000ff1677ac */ /* 0x000ea20008000a00 */
[----:B0-----:R-:W-:Y:S01]  /*3050*/  MOV R5, R9 ;  /* 0x0000000900057202 */ /* 0x001fe20000000f00 */
[----:B------:R-:W-:Y:S01]  /*3060*/  FMUL.FTZ R10, R11, UR17 ;  /* 0x000000110b0a7c20 */ /* 0x000fe20008410000 */
[----:B------:R-:W-:-:S03]  /*3070*/  FMUL.FTZ R21, R21, UR17 ;  /* 0x0000001115157c20 */ /* 0x000fc60008410000 */
[----:B-----5:R-:W-:Y:S01]  /*3080*/  FFMA.FTZ R22, R13, R10, R15 ;  /* 0x0000000a0d167223 */ /* 0x020fe2000001000f */
[----:B-1----:R-:W-:Y:S02]  /*3090*/  IMAD R28, R28, UR18, RZ ;  /* 0x000000121c1c7c24 */ /* 0x002fe4000f8e02ff */
[----:B------:R-:W-:-:S04]  /*30a0*/  IMAD.WIDE.U32 R4, R3, UR18, R4 ;  /* 0x0000001203047c25 */ /* 0x000fc8000f8e0004 */
[----:B------:R-:W-:Y:S02]  /*30b0*/  IMAD R11, R3, UR19, R28 ;  /* 0x00000013030b7c24 */ /* 0x000fe4000f8e021c */
[----:B------:R-:W-:Y:S01]  /*30c0*/  FFMA.FTZ R3, R12, R21, R14 ;  /* 0x000000150c037223 */ /* 0x000fe2000001000e */
[----:B--2---:R-:W-:Y:S02]  /*30d0*/  LEA R10, P2, R4, UR22, 0x1 ;  /* 0x00000016040a7c11 */ /* 0x004fe4000f8408ff */
[----:B------:R-:W-:Y:S02]  /*30e0*/  IADD3 R11, PT, PT, R5, R11, RZ ;  /* 0x0000000b050b7210 */ /* 0x000fe40007ffe0ff */
[----:B------:R-:W-:Y:S02]  /*30f0*/  F2FP.BF16.F32.PACK_AB R3, R22, R3 ;  /* 0x000000031603723e */ /* 0x000fe400000010ff */
[----:B------:R-:W-:-:S05]  /*3100*/  LEA.HI.X R11, R4, UR23, R11, 0x1, P2 ;  /* 0x00000017040b7c11 */ /* 0x000fca00090f0c0b */
[----:B------:R1:W-:Y:S02]  /*3110*/  STG.E desc[UR24][R10.64], R3 ;  /* 0x000000030a007986 */ /* 0x0003e4000c101918 */
.L_x_1844:
[----:B------:R-:W-:Y:S05]  /*3120*/  BSYNC.RECONVERGENT B1 ;  /* 0x0000000000017941 */ /* 0x000fea0003800200 */
.L_x_1843:
[----:B------:R-:W-:Y:S04]  /*3130*/  BSSY.RECONVERGENT B1, `(.L_x_1845) ;  /* 0x0000014000017945 */ /* 0x000fe80003800200 */
[----:B------:R-:W-:Y:S05]  /*3140*/  @P4 BRA `(.L_x_1846) ;  /* 0x0000000000484947 */ /* 0x000fea0003800000 */
[----:B------:R-:W2:Y:S01]  /*3150*/  LDCU.64 UR18, c[0x0][0x3e0] ;  /* 0x00007c00ff1277ac */ /* 0x000ea20008000a00 */
[----:B------:R-:W-:Y:S01]  /*3160*/  MOV R4, R6 ;  /* 0x0000000600047202 */ /* 0x000fe20000000f00 */
[----:B------:R-:W-:Y:S01]  /*3170*/  FADD.FTZ R20, R20, -UR5 ;  /* 0x8000000514147e21 */ /* 0x000fe20008010000 */
[----:B0-----:R-:W-:Y:S01]  /*3180*/  MOV R5, R9 ;  /* 0x0000000900057202 */ /* 0x001fe20000000f00 */
[----:B------:R-:W0:Y:S01]  /*3190*/  LDCU.64 UR22, c[0x0][0x380] ;  /* 0x00007000ff1677ac */ /* 0x000e220008000a00 */
[----:B------:R-:W-:Y:S01]  /*31a0*/  FADD.FTZ R16, R16, -UR5 ;  /* 0x8000000510107e21 */ /* 0x000fe20008010000 */
[----:B-1----:R-:W-:-:S03]  /*31b0*/  FMUL.FTZ R3, R20, UR17 ;  /* 0x0000001114037c20 */ /* 0x002fc60008410000 */
[----:B------:R-:W-:Y:S01]  /*31c0*/  FMUL.FTZ R16, R16, UR17 ;  /* 0x0000001110107c20 */ /* 0x000fe20008410000 */
[----:B-----5:R-:W-:-:S03]  /*31d0*/  FFMA.FTZ R3, R12, R3, R14 ;  /* 0x000000030c037223 */ /* 0x020fc6000001000e */
[----:B------:R-:W-:Y:S01]  /*31e0*/  FFMA.FTZ R16, R13, R16, R15 ;  /* 0x000000100d107223 */ /* 0x000fe2000001000f */
[----:B--2---:R-:W-:-:S04]  /*31f0*/  IMAD R25, R25, UR18, RZ ;  /* 0x0000001219197c24 */ /* 0x004fc8000f8e02ff */
[----:B------:R-:W-:Y:S01]  /*3200*/  F2FP.BF16.F32.PACK_AB R3, R16, R3 ;  /* 0x000000031003723e */ /* 0x000fe200000010ff */
[----:B------:R-:W-:-:S04]  /*3210*/  IMAD.WIDE.U32 R4, R18, UR18, R4 ;  /* 0x0000001212047c25 */ /* 0x000fc8000f8e0004 */
[----:B------:R-:W-:Y:S01]  /*3220*/  IMAD R25, R18, UR19, R25 ;  /* 0x0000001312197c24 */ /* 0x000fe2000f8e0219 */
[----:B0-----:R-:W-:-:S03]  /*3230*/  LEA R10, P2, R4, UR22, 0x1 ;  /* 0x00000016040a7c11 */ /* 0x001fc6000f8408ff */
[----:B------:R-:W-:-:S05]  /*3240*/  IMAD.IADD R25, R5, 0x1, R25 ;  /* 0x0000000105197824 */ /* 0x000fca00078e0219 */
[----:B------:R-:W-:-:S05]  /*3250*/  LEA.HI.X R11, R4, UR23, R25, 0x1, P2 ;  /* 0x00000017040b7c11 */ /* 0x000fca00090f0c19 */
[----:B------:R2:W-:Y:S02]  /*3260*/  STG.E desc[UR24][R10.64], R3 ;  /* 0x000000030a007986 */ /* 0x0005e4000c101918 */
.L_x_1846:
[----:B------:R-:W-:Y:S05]  /*3270*/  BSYNC.RECONVERGENT B1 ;  /* 0x0000000000017941 */ /* 0x000fea0003800200 */
.L_x_1845:
[----:B------:R-:W-:Y:S05]  /*3280*/  @P1 BRA `(.L_x_1847) ;  /* 0x0000001000881947 */ /* 0x000fea0003800000 */
[----:B------:R-:W3:Y:S01]  /*3290*/  LDCU.64 UR18, c[0x0][0x3e0] ;  /* 0x00007c00ff1277ac */ /* 0x000ee20008000a00 */
[----:B------:R-:W-:Y:S01]  /*32a0*/  MOV R7, R9 ;  /* 0x0000000900077202 */ /* 0x000fe20000000f00 */
[----:B------:R-:W-:Y:S01]  /*32b0*/  FADD.FTZ R19, R19, -UR5 ;  /* 0x8000000513137e21 */ /* 0x000fe20008010000 */
[----:B------:R-:W-:Y:S01]  /*32c0*/  FADD.FTZ R17, R17, -UR5 ;  /* 0x8000000511117e21 */ /* 0x000fe20008010000 */
[----:B------:R-:W4:Y:S02]  /*32d0*/  LDCU.64 UR20, c[0x0][0x380] ;  /* 0x00007000ff1477ac */ /* 0x000f240008000a00 */
[----:B------:R-:W-:Y:S01]  /*32e0*/  FMUL.FTZ R19, R19, UR17 ;  /* 0x0000001113137c20 */ /* 0x000fe20008410000 */
[----:B------:R-:W-:-:S03]  /*32f0*/  FMUL.FTZ R4, R17, UR17 ;  /* 0x0000001111047c20 */ /* 0x000fc60008410000 */
[----:B-12--5:R-:W-:Y:S01]  /*3300*/  FFMA.FTZ R3, R12, R19, R14 ;  /* 0x000000130c037223 */ /* 0x026fe2000001000e */
[----:B------:R-:W-:-:S05]  /*3310*/  FFMA.FTZ R8, R13, R4, R15 ;  /* 0x000000040d087223 */ /* 0x000fca000001000f */
[----:B------:R-:W-:Y:S01]  /*3320*/  F2FP.BF16.F32.PACK_AB R3, R8, R3 ;  /* 0x000000030803723e */ /* 0x000fe200000010ff */
[----:B---3--:R-:W-:Y:S02]  /*3330*/  IMAD R27, R27, UR18, RZ ;  /* 0x000000121b1b7c24 */ /* 0x008fe4000f8e02ff */
[----:B------:R-:W-:-:S04]  /*3340*/  IMAD.WIDE.U32 R6, R24, UR18, R6 ;  /* 0x0000001218067c25 */ /* 0x000fc8000f8e0006 */
[----:B------:R-:W-:Y:S01]  /*3350*/  IMAD R27, R24, UR19, R27 ;  /* 0x00000013181b7c24 */ /* 0x000fe2000f8e021b */
[----:B----4-:R-:W-:-:S04]  /*3360*/  LEA R4, P1, R6, UR20, 0x1 ;  /* 0x0000001406047c11 */ /* 0x010fc8000f8208ff */
[----:B------:R-:W-:-:S04]  /*3370*/  IADD3 R27, PT, PT, R7, R27, RZ ;  /* 0x0000001b071b7210 */ /* 0x000fc80007ffe0ff */
[----:B0-----:R-:W-:-:S05]  /*3380*/  LEA.HI.X R5, R6, UR21, R27, 0x1, P1 ;  /* 0x0000001506057c11 */ /* 0x001fca00088f0c1b */
[----:B------:R3:W-:Y:S01]  /*3390*/  STG.E desc[UR24][R4.64], R3 ;  /* 0x0000000304007986 */ /* 0x0007e2000c101918 */
[----:B------:R-:W-:Y:S05]  /*33a0*/  BRA `(.L_x_1847) ;  /* 0x0000001000407947 */ /* 0x000fea0003800000 */
.L_x_1832:
[----:B------:R-:W0:Y:S01]  /*33b0*/  LDCU.64 UR22, c[0x0][0x3e8] ;  /* 0x00007d00ff1677ac */ /* 0x000e220008000a00 */
[----:B------:R-:W-:Y:S01]  /*33c0*/  BSSY.RECONVERGENT B1, `(.L_x_1848) ;  /* 0x0000020000017945 */ /* 0x000fe20003800200 */
[----:B0-----:R-:W-:-:S04]  /*33d0*/  ISETP.GE.U32.AND P1, PT, R30, UR22, PT ;  /* 0x000000161e007c0c */ /* 0x001fc8000bf26070 */
[----:B------:R-:W-:Y:S01]  /*33e0*/  ISETP.GE.AND.EX P1, PT, R33, UR23, PT, P1 ;  /* 0x0000001721007c0c */ /* 0x000fe2000bf26310 */
[----:B------:R-:W-:-:S12]  /*33f0*/  @P5 BRA `(.L_x_1849) ;  /* 0x0000000000705947 */ /* 0x000fd80003800000 */
[----:B------:R-:W-:Y:S01]  /*3400*/  FADD.FTZ R24, R24, -UR5 ;  /* 0x8000000518187e21 */ /* 0x000fe20008010000 */
[----:B------:R-:W-:Y:S01]  /*3410*/  FADD.FTZ R18, R18, -UR5 ;  /* 0x8000000512127e21 */ /* 0x000fe20008010000 */
[----:B------:R-:W0:Y:S02]  /*3420*/  LDCU.64 UR18, c[0x0][0x3e0] ;  /* 0x00007c00ff1277ac */ /* 0x000e240008000a00 */
[----:B------:R-:W-:Y:S01]  /*3430*/  FMUL.FTZ R23, R24, UR17 ;  /* 0x0000001118177c20 */ /* 0x000fe20008410000 */
[----:B------:R-:W-:Y:S01]  /*3440*/  FMUL.FTZ R18, R18, UR17 ;  /* 0x0000001112127c20 */ /* 0x000fe20008410000 */
[----:B------:R-:W2:Y:S02]  /*3450*/  LDCU.64 UR20, c[0x0][0x380] ;  /* 0x00007000ff1477ac */ /* 0x000ea40008000a00 */
[----:B-----5:R-:W-:Y:S01]  /*3460*/  FFMA.FTZ R22, R12, R23, R14 ;  /* 0x000000170c167223 */ /* 0x020fe2000001000e */
[----:B------:R-:W-:-:S03]  /*3470*/  FFMA.FTZ R18, R13, R18, R15 ;  /* 0x000000120d127223 */ /* 0x000fc6000001000f */
[----:B------:R-:W-:Y:S01]  /*3480*/  FMUL.FTZ R24, R22, -1.4426950216293334961 ;  /* 0xbfb8aa3b16187820 */ /* 0x000fe20000410000 */
[----:B-1----:R-:W-:-:S05]  /*3490*/  FMUL.FTZ R25, R18, -1.4426950216293334961 ;  /* 0xbfb8aa3b12197820 */ /* 0x002fca0000410000 */
[----:B------:R-:W1:Y:S04]  /*34a0*/  MUFU.EX2 R24, R24 ;  /* 0x0000001800187308 */ /* 0x000e680000000800 */
[----:B------:R-:W3:Y:S01]  /*34b0*/  MUFU.EX2 R25, R25 ;  /* 0x0000001900197308 */ /* 0x000ee20000000800 */
[----:B-1----:R-:W-:Y:S01]  /*34c0*/  FADD.FTZ R23, R24, 1 ;  /* 0x3f80000018177421 */ /* 0x002fe20000010000 */
[----:B0-----:R-:W-:Y:S02]  /*34d0*/  IMAD R24, R34, UR18, RZ ;  /* 0x0000001222187c24 */ /* 0x001fe4000f8e02ff */
[----:B---3--:R-:W-:Y:S02]  /*34e0*/  FADD.FTZ R25, R25, 1 ;  /* 0x3f80000019197421 */ /* 0x008fe40000010000 */
[----:B------:R-:W-:Y:S01]  /*34f0*/  IMAD R24, R0, UR19, R24 ;  /* 0x0000001300187c24 */ /* 0x000fe2000f8e0218 */
[----:B------:R-:W0:Y:S08]  /*3500*/  MUFU.RCP R23, R23 ;  /* 0x0000001700177308 */ /* 0x000e300000001000 */
[----:B------:R-:W1:Y:S01]  /*3510*/  MUFU.RCP R25, R25 ;  /* 0x0000001900197308 */ /* 0x000e620000001000 */
[----:B0-----:R-:W-:Y:S01]  /*3520*/  FMUL.FTZ R22, R22, R23 ;  /* 0x0000001716167220 */ /* 0x001fe20000410000 */
[----:B------:R-:W-:Y:S01]  /*3530*/  MOV R23, R9 ;  /* 0x0000000900177202 */ /* 0x000fe20000000f00 */
[----:B-1----:R-:W-:-:S05]  /*3540*/  FMUL.FTZ R18, R18, R25 ;  /* 0x0000001912127220 */ /* 0x002fca0000410000 */
[----:B------:R-:W-:Y:S02]  /*3550*/  F2FP.BF16.F32.PACK_AB R18, R18, R22 ;  /* 0x000000161212723e */ /* 0x000fe400000010ff */
[----:B------:R-:W-:-:S05]  /*3560*/  MOV R22, R6 ;  /* 0x0000000600167202 */ /* 0x000fca0000000f00 */
[----:B------:R-:W-:-:S05]  /*3570*/  IMAD.WIDE.U32 R22, R0, UR18, R22 ;  /* 0x0000001200167c25 */ /* 0x000fca000f8e0016 */
[----:B------:R-:W-:Y:S02]  /*3580*/  IADD3 R23, PT, PT, R23, R24, RZ ;  /* 0x0000001817177210 */ /* 0x000fe40007ffe0ff */
[----:B--2---:R-:W-:-:S04]  /*3590*/  LEA R24, P2, R22, UR20, 0x1 ;  /* 0x0000001416187c11 */ /* 0x004fc8000f8408ff */
[----:B------:R-:W-:-:S05]  /*35a0*/  LEA.HI.X R25, R22, UR21, R23, 0x1, P2 ;  /* 0x0000001516197c11 */ /* 0x000fca00090f0c17 */
[----:B------:R0:W-:Y:S04]  /*35b0*/  STG.E desc[UR24][R24.64], R18 ;  /* 0x0000001218007986 */ /* 0x0001e8000c101918 */
.L_x_1849:
[----:B------:R-:W-:Y:S05]  /*35c0*/  BSYNC.RECONVERGENT B1 ;  /* 0x0000000000017941 */ /* 0x000fea0003800200 */
.L_x_1848:
[----:B------:R-:W-:Y:S04]  /*35d0*/  BSSY.RECONVERGENT B1, `(.L_x_1850) ;  /* 0x000001e000017945 */ /* 0x000fe80003800200 */
[----:B------:R-:W-:Y:S05]  /*35e0*/  @P1 BRA `(.L_x_1851) ;  /* 0x0000000000701947 */ /* 0x000fea0003800000 */
[----:B------:R-:W-:Y:S01]  /*35f0*/  FADD.FTZ R27, R27, -UR5 ;  /* 0x800000051b1b7e21 */ /* 0x000fe20008010000 */
[----:B0-----:R-:W-:Y:S01]  /*3600*/  FADD.FTZ R18, R3, -UR5 ;  /* 0x8000000503127e21 */ /* 0x001fe20008010000 */
[----:B------:R-:W1:Y:S02]  /*3610*/  LDCU.64 UR18, c[0x0][0x3e0] ;  /* 0x00007c00ff1277ac */ /* 0x000e640008000a00 */
[----:B------:R-:W-:Y:S01]  /*3620*/  FMUL.FTZ R27, R27, UR17 ;  /* 0x000000111b1b7c20 */ /* 0x000fe20008410000 */
[----:B------:R-:W-:Y:S01]  /*3630*/  FMUL.FTZ R18, R18, UR17 ;  /* 0x0000001112127c20 */ /* 0x000fe20008410000 */
[----:B------:R-:W0:Y:S02]  /*3640*/  LDCU.64 UR20, c[0x0][0x380] ;  /* 0x00007000ff1477ac */ /* 0x000e240008000a00 */
[----:B-----5:R-:W-:Y:S01]  /*3650*/  FFMA.FTZ R3, R12, R27, R14 ;  /* 0x0000001b0c037223 */ /* 0x020fe2000001000e */
[----:B------:R-:W-:-:S03]  /*3660*/  FFMA.FTZ R18, R13, R18, R15 ;  /* 0x000000120d127223 */ /* 0x000fc6000001000f */
[----:B------:R-:W-:Y:S01]  /*3670*/  FMUL.FTZ R22, R3, -1.4426950216293334961 ;  /* 0xbfb8aa3b03167820 */ /* 0x000fe20000410000 */
[----:B------:R-:W-:-:S05]  /*3680*/  FMUL.FTZ R23, R18, -1.4426950216293334961 ;  /* 0xbfb8aa3b12177820 */ /* 0x000fca0000410000 */
[----:B------:R-:W2:Y:S01]  /*3690*/  MUFU.EX2 R22, R22 ;  /* 0x0000001600167308 */ /* 0x000ea20000000800 */
[----:B-1----:R-:W-:-:S03]  /*36a0*/  IMAD R25, R33, UR18, RZ ;  /* 0x0000001221197c24 */ /* 0x002fc6000f8e02ff */
[----:B------:R-:W1:Y:S01]  /*36b0*/  MUFU.EX2 R23, R23 ;  /* 0x0000001700177308 */ /* 0x000e620000000800 */
[----:B------:R-:W-:Y:S02]  /*36c0*/  IMAD R25, R30, UR19, R25 ;  /* 0x000000131e197c24 */ /* 0x000fe4000f8e0219 */
[----:B--2---:R-:W-:Y:S01]  /*36d0*/  FADD.FTZ R24, R22, 1 ;  /* 0x3f80000016187421 */ /* 0x004fe20000010000 */
[----:B------:R-:W-:Y:S01]  /*36e0*/  MOV R22, R6 ;  /* 0x0000000600167202 */ /* 0x000fe20000000f00 */
[----:B-1----:R-:W-:Y:S01]  /*36f0*/  FADD.FTZ R27, R23, 1 ;  /* 0x3f800000171b7421 */ /* 0x002fe20000010000 */
[----:B------:R-:W-:-:S03]  /*3700*/  MOV R23, R9 ;  /* 0x0000000900177202 */ /* 0x000fc60000000f00 */
[----:B------:R-:W1:Y:S01]  /*3710*/  MUFU.RCP R24, R24 ;  /* 0x0000001800187308 */ /* 0x000e620000001000 */
[----:B------:R-:W-:-:S07]  /*3720*/  IMAD.WIDE.U32 R22, R30, UR18, R22 ;  /* 0x000000121e167c25 */ /* 0x000fce000f8e0016 */
[----:B------:R-:W2:Y:S01]  /*3730*/  MUFU.RCP R27, R27 ;  /* 0x0000001b001b7308 */ /* 0x000ea20000001000 */
[----:B------:R-:W-:Y:S02]  /*3740*/  IMAD.IADD R25, R23, 0x1, R25 ;  /* 0x0000000117197824 */ /* 0x000fe400078e0219 */
[----:B-1----:R-:W-:Y:S01]  /*3750*/  FMUL.FTZ R3, R3, R24 ;  /* 0x0000001803037220 */ /* 0x002fe20000410000 */
[----:B0-----:R-:W-:-:S04]  /*3760*/  LEA R24, P1, R22, UR20, 0x1 ;  /* 0x0000001416187c11 */ /* 0x001fc8000f8208ff */
[----:B------:R-:W-:Y:S01]  /*3770*/  LEA.HI.X R25, R22, UR21, R25, 0x1, P1 ;  /* 0x0000001516197c11 */ /* 0x000fe200088f0c19 */
[----:B--2---:R-:W-:-:S05]  /*3780*/  FMUL.FTZ R18, R18, R27 ;  /* 0x0000001b12127220 */ /* 0x004fca0000410000 */
[----:B------:R-:W-:-:S05]  /*3790*/  F2FP.BF16.F32.PACK_AB R3, R18, R3 ;  /* 0x000000031203723e */ /* 0x000fca00000010ff */
[----:B------:R2:W-:Y:S02]  /*37a0*/  STG.E desc[UR24][R24.64], R3 ;  /* 0x0000000318007986 */ /* 0x0005e4000c101918 */
.L_x_1851:
[----:B------:R-:W-:Y:S05]  /*37b0*/  BSYNC.RECONVERGENT B1 ;  /* 0x0000000000017941 */ /* 0x000fea0003800200 */
.L_x_1850:
[C---:B0-2---:R-:W-:Y:S01]  /*37c0*/  IADD3 R24, PT, PT, R0.reuse, 0x10, RZ ;  /* 0x0000001000187810 */ /* 0x045fe20007ffe0ff */
        /* <DEDUP_REMOVED lines=17> */
[----:B-1----:R-:W-:Y:S01]  /*38e0*/  FMUL.FTZ R25, R3, -1.4426950216293334961 ;  /* 0xbfb8aa3b03197820 */ /* 0x002fe20000410000 */
[----:B------:R-:W-:-:S05]  /*38f0*/  FMUL.FTZ R29, R4, -1.4426950216293334961 ;  /* 0xbfb8aa3b041d7820 */ /* 0x000fca0000410000 */
[----:B------:R-:W1:Y:S04]  /*3900*/  MUFU.EX2 R25, R25 ;  /* 0x0000001900197308 */ /* 0x000e680000000800 */
[----:B------:R-:W3:Y:S01]  /*3910*/  MUFU.EX2 R29, R29 ;  /* 0x0000001d001d7308 */ /* 0x000ee20000000800 */
[----:B-1----:R-:W-:Y:S01]  /*3920*/  FADD.FTZ R23, R25, 1 ;  /* 0x3f80000019177421 */ /* 0x002fe20000010000 */
[----:B---3--:R-:W-:-:S05]  /*3930*/  FADD.FTZ R29, R29, 1 ;  /* 0x3f8000001d1d7421 */ /* 0x008fca0000010000 */
[----:B------:R-:W1:Y:S08]  /*3940*/  MUFU.RCP R23, R23 ;  /* 0x0000001700177308 */ /* 0x000e700000001000 */
[----:B------:R-:W3:Y:S01]  /*3950*/  MUFU.RCP R25, R29 ;  /* 0x0000001d00197308 */ /* 0x000ee20000001000 */
[----:B-1----:R-:W-:Y:S01]  /*3960*/  FMUL.FTZ R3, R3, R23 ;  /* 0x0000001703037220 */ /* 0x002fe20000410000 */
[----:B0-----:R-:W-:Y:S01]  /*3970*/  IMAD R23, R22, UR18, RZ ;  /* 0x0000001216177c24 */ /* 0x001fe2000f8e02ff */
[----:B------:R-:W-:Y:S01]  /*3980*/  MOV R22, R6 ;  /* 0x0000000600167202 */ /* 0x000fe20000000f00 */
[----:B---3--:R-:W-:-:S02]  /*3990*/  FMUL.FTZ R4, R4, R25 ;  /* 0x0000001904047220 */ /* 0x008fc40000410000 */
[----:B------:R-:W-:Y:S01]  /*39a0*/  IMAD R25, R24, UR19, R23 ;  /* 0x0000001318197c24 */ /* 0x000fe2000f8e0217 */
[----:B------:R-:W-:Y:S02]  /*39b0*/  MOV R23, R9 ;  /* 0x0000000900177202 */ /* 0x000fe40000000f00 */
[----:B------:R-:W-:Y:S01]  /*39c0*/  F2FP.BF16.F32.PACK_AB R3, R4, R3 ;  /* 0x000000030403723e */ /* 0x000fe200000010ff */
[----:B------:R-:W-:-:S05]  /*39d0*/  IMAD.WIDE.U32 R22, R24, UR18, R22 ;  /* 0x0000001218167c25 */ /* 0x000fca000f8e0016 */
[----:B------:R-:W-:Y:S02]  /*39e0*/  IADD3 R25, PT, PT, R23, R25, RZ ;  /* 0x0000001917197210 */ /* 0x000fe40007ffe0ff */
[----:B--2---:R-:W-:-:S04]  /*39f0*/  LEA R24, P1, R22, UR20, 0x1 ;  /* 0x0000001416187c11 */ /* 0x004fc8000f8208ff */
[----:B------:R-:W-:-:S05]  /*3a00*/  LEA.HI.X R25, R22, UR21, R25, 0x1, P1 ;  /* 0x0000001516197c11 */ /* 0x000fca00088f0c19 */
[----:B------:R0:W-:Y:S04]  /*3a10*/  STG.E desc[UR24][R24.64], R3 ;  /* 0x0000000318007986 */ /* 0x0001e8000c101918 */
.L_x_1853:
[----:B------:R-:W-:Y:S05]  /*3a20*/  BSYNC.RECONVERGENT B1 ;  /* 0x0000000000017941 */ /* 0x000fea0003800200 */
.L_x_1852:
[----:B------:R-:W-:Y:S01]  /*3a30*/  BSSY.RECONVERGENT B1, `(.L_x_1854) ;  /* 0x0000020000017945 */ /* 0x000fe20003800200 */
[C---:B0-----:R-:W-:Y:S02]  /*3a40*/  IADD3 R24, PT, PT, R0.reuse, 0x20, RZ ;  /* 0x0000002000187810 */ /* 0x041fe40007ffe0ff */
[----:B------:R-:W-:Y:S01]  /*3a50*/  IADD3 R3, PT, PT, R0, 0x28, RZ ;  /* 0x0000002800037810 */ /* 0x000fe20007ffe0ff */
[----:B------:R-:W-:Y:S06]  /*3a60*/  @P2 BRA `(.L_x_1855) ;  /* 0x0000000000702947 */ /* 0x000fec0003800000 */
[----:B------:R-:W-:Y:S01]  /*3a70*/  FADD.FTZ R28, R28, -UR5 ;  /* 0x800000051c1c7e21 */ /* 0x000fe20008010000 */
[----:B------:R-:W-:Y:S01]  /*3a80*/  FADD.FTZ R5, R5, -UR5 ;  /* 0x8000000505057e21 */ /* 0x000fe20008010000 */
[----:B------:R-:W0:Y:S02]  /*3a90*/  LDCU.64 UR18, c[0x0][0x3e0] ;  /* 0x00007c00ff1277ac */ /* 0x000e240008000a00 */
[----:B------:R-:W-:Y:S01]  /*3aa0*/  FMUL.FTZ R23, R28, UR17 ;  /* 0x000000111c177c20 */ /* 0x000fe20008410000 */
[----:B------:R-:W-:Y:S01]  /*3ab0*/  FMUL.FTZ R22, R5, UR17 ;  /* 0x0000001105167c20 */ /* 0x000fe20008410000 */
[----:B------:R-:W2:Y:S01]  /*3ac0*/  LDCU.64 UR20, c[0x0][0x380] ;  /* 0x00007000ff1477ac */ /* 0x000ea20008000a00 */
[----:B------:R-:W-:Y:S01]  /*3ad0*/  MOV R5, R9 ;  /* 0x0000000900057202 */ /* 0x000fe20000000f00 */
[----:B-----5:R-:W-:Y:S01]  /*3ae0*/  FFMA.FTZ R28, R12, R23, R14 ;  /* 0x000000170c1c7223 */ /* 0x020fe2000001000e */
[----:B-1----:R-:W-:-:S03]  /*3af0*/  FFMA.FTZ R25, R13, R22, R15 ;  /* 0x000000160d197223 */ /* 0x002fc6000001000f */
[----:B------:R-:W-:Y:S01]  /*3b00*/  FMUL.FTZ R4, R28, -1.4426950216293334961 ;  /* 0xbfb8aa3b1c047820 */ /* 0x000fe20000410000 */
[----:B------:R-:W-:-:S05]  /*3b10*/  FMUL.FTZ R29, R25, -1.4426950216293334961 ;  /* 0xbfb8aa3b191d7820 */ /* 0x000fca0000410000 */
[----:B------:R-:W1:Y:S01]  /*3b20*/  MUFU.EX2 R4, R4 ;  /* 0x0000000400047308 */ /* 0x000e620000000800 */
[----:B0-----:R-:W-:-:S03]  /*3b30*/  IMAD R27, R27, UR18, RZ ;  /* 0x000000121b1b7c24 */ /* 0x001fc6000f8e02ff */
[----:B------:R-:W0:Y:S01]  /*3b40*/  MUFU.EX2 R29, R29 ;  /* 0x0000001d001d7308 */ /* 0x000e220000000800 */
[----:B------:R-:W-:Y:S02]  /*3b50*/  IMAD R27, R18, UR19, R27 ;  /* 0x00000013121b7c24 */ /* 0x000fe4000f8e021b */
[----:B-1----:R-:W-:Y:S01]  /*3b60*/  FADD.FTZ R22, R4, 1 ;  /* 0x3f80000004167421 */ /* 0x002fe20000010000 */
[----:B------:R-:W-:Y:S02]  /*3b70*/  IMAD.MOV.U32 R4, RZ, RZ, R6 ;  /* 0x000000ffff047224 */ /* 0x000fe400078e0006 */
[----:B0-----:R-:W-:Y:S02]  /*3b80*/  FADD.FTZ R29, R29, 1 ;  /* 0x3f8000001d1d7421 */ /* 0x001fe40000010000 */
[----:B------:R-:W-:Y:S01]  /*3b90*/  IMAD.WIDE.U32 R4, R18, UR18, R4 ;  /* 0x0000001212047c25 */ /* 0x000fe2000f8e0004 */
[----:B------:R-:W0:Y:S04]  /*3ba0*/  MUFU.RCP R22, R22 ;  /* 0x0000001600167308 */ /* 0x000e280000001000 */
[----:B------:R-:W-:-:S04]  /*3bb0*/  IADD3 R27, PT, PT, R5, R27, RZ ;  /* 0x0000001b051b7210 */ /* 0x000fc80007ffe0ff */
[----:B------:R-:W1:Y:S01]  /*3bc0*/  MUFU.RCP R23, R29 ;  /* 0x0000001d00177308 */ /* 0x000e620000001000 */
[----:B0-----:R-:W-:Y:S01]  /*3bd0*/  FMUL.FTZ R28, R28, R22 ;  /* 0x000000161c1c7220 */ /* 0x001fe20000410000 */
[----:B--2---:R-:W-:Y:S01]  /*3be0*/  LEA R22, P1, R4, UR20, 0x1 ;  /* 0x0000001404167c11 */ /* 0x004fe2000f8208ff */
[----:B-1----:R-:W-:-:S03]  /*3bf0*/  FMUL.FTZ R25, R25, R23 ;  /* 0x0000001719197220 */ /* 0x002fc60000410000 */
[----:B------:R-:W-:Y:S02]  /*3c00*/  LEA.HI.X R23, R4, UR21, R27, 0x1, P1 ;  /* 0x0000001504177c11 */ /* 0x000fe400088f0c1b */
[----:B------:R-:W-:-:S05]  /*3c10*/  F2FP.BF16.F32.PACK_AB R25, R25, R28 ;  /* 0x0000001c1919723e */ /* 0x000fca00000010ff */
[----:B------:R0:W-:Y:S02]  /*3c20*/  STG.E desc[UR24][R22.64], R25 ;  /* 0x0000001916007986 */ /* 0x0001e4000c101918 */
.L_x_1855:
[----:B------:R-:W-:Y:S05]  /*3c30*/  BSYNC.RECONVERGENT B1 ;  /* 0x0000000000017941 */ /* 0x000fea0003800200 */
.L_x_1854:
        /* <DEDUP_REMOVED lines=24> */
[----:B------:R-:W-:-:S06]  /*3dc0*/  FMUL.FTZ R29, R23, -1.4426950216293334961 ;  /* 0xbfb8aa3b171d7820 */ /* 0x000fcc0000410000 */
[----:B------:R-:W1:Y:S02]  /*3dd0*/  MUFU.EX2 R29, R29 ;  /* 0x0000001d001d7308 */ /* 0x000e640000000800 */
[----:B-1----:R-:W-:-:S06]  /*3de0*/  FADD.FTZ R25, R29, 1 ;  /* 0x3f8000001d197421 */ /* 0x002fcc0000010000 */
[----:B------:R-:W1:Y:S02]  /*3df0*/  MUFU.RCP R25, R25 ;  /* 0x0000001900197308 */ /* 0x000e640000001000 */
[----:B-1----:R-:W-:Y:S01]  /*3e00*/  FMUL.FTZ R10, R23, R25 ;  /* 0x00000019170a7220 */ /* 0x002fe20000410000 */
[----:B------:R-:W-:Y:S01]  /*3e10*/  FMUL.FTZ R23, R26, -1.4426950216293334961 ;  /* 0xbfb8aa3b1a177820 */ /* 0x000fe20000410000 */
[----:B0-----:R-:W-:Y:S01]  /*3e20*/  IMAD R25, R22, UR18, RZ ;  /* 0x0000001216197c24 */ /* 0x001fe2000f8e02ff */
[----:B------:R-:W-:-:S03]  /*3e30*/  MOV R22, R6 ;  /* 0x0000000600167202 */ /* 0x000fc60000000f00 */
[----:B------:R-:W-:Y:S01]  /*3e40*/  IMAD R25, R24, UR19, R25 ;  /* 0x0000001318197c24 */ /* 0x000fe2000f8e0219 */
[----:B------:R-:W0:Y:S02]  /*3e50*/  MUFU.EX2 R23, R23 ;  /* 0x0000001700177308 */ /* 0x000e240000000800 */
[----:B0-----:R-:W-:Y:S01]  /*3e60*/  FADD.FTZ R29, R23, 1 ;  /* 0x3f800000171d7421 */ /* 0x001fe20000010000 */
[----:B------:R-:W-:-:S05]  /*3e70*/  MOV R23, R9 ;  /* 0x0000000900177202 */ /* 0x000fca0000000f00 */
[----:B------:R-:W0:Y:S01]  /*3e80*/  MUFU.RCP R29, R29 ;  /* 0x0000001d001d7308 */ /* 0x000e220000001000 */
[----:B------:R-:W-:-:S05]  /*3e90*/  IMAD.WIDE.U32 R22, R24, UR18, R22 ;  /* 0x0000001218167c25 */ /* 0x000fca000f8e0016 */
[----:B------:R-:W-:Y:S02]  /*3ea0*/  IADD3 R25, PT, PT, R23, R25, RZ ;  /* 0x0000001917197210 */ /* 0x000fe40007ffe0ff */
[----:B--2---:R-:W-:-:S04]  /*3eb0*/  LEA R24, P2, R22, UR20, 0x1 ;  /* 0x0000001416187c11 */ /* 0x004fc8000f8408ff */
[----:B------:R-:W-:Y:S01]  /*3ec0*/  LEA.HI.X R25, R22, UR21, R25, 0x1, P2 ;  /* 0x0000001516197c11 */ /* 0x000fe200090f0c19 */
[----:B0-----:R-:W-:-:S05]  /*3ed0*/  FMUL.FTZ R26, R26, R29 ;  /* 0x0000001d1a1a7220 */ /* 0x001fca0000410000 */
[----:B------:R-:W-:-:S05]  /*3ee0*/  F2FP.BF16.F32.PACK_AB R23, R26, R10 ;  /* 0x0000000a1a17723e */ /* 0x000fca00000010ff */
[----:B------:R0:W-:Y:S02]  /*3ef0*/  STG.E desc[UR24][R24.64], R23 ;  /* 0x0000001718007986 */ /* 0x0001e4000c101918 */
.L_x_1857:
[----:B------:R-:W-:Y:S05]  /*3f00*/  BSYNC.RECONVERGENT B1 ;  /* 0x0000000000017941 */ /* 0x000fea0003800200 */
.L_x_1856:
[----:B------:R-:W-:Y:S04]  /*3f10*/  BSSY.RECONVERGENT B1, `(.L_x_1858) ;  /* 0x000001e000017945 */ /* 0x000fe80003800200 */
[----:B------:R-:W-:Y:S05]  /*3f20*/  @P3 BRA `(.L_x_1859) ;  /* 0x0000000000703947 */ /* 0x000fea0003800000 */
[----:B------:R-:W-:Y:S01]  /*3f30*/  FADD.FTZ R21, R21, -UR5 ;  /* 0x8000000515157e21 */ /* 0x000fe20008010000 */
[----:B------:R-:W-:Y:S01]  /*3f40*/  FADD.FTZ R11, R11, -UR5 ;  /* 0x800000050b0b7e21 */ /* 0x000fe20008010000 */
[----:B------:R-:W2:Y:S02]  /*3f50*/  LDCU.64 UR18, c[0x0][0x3e0] ;  /* 0x00007c00ff1277ac */ /* 0x000ea40008000a00 */
[----:B------:R-:W-:Y:S01]  /*3f60*/  FMUL.FTZ R21, R21, UR17 ;  /* 0x0000001115157c20 */ /* 0x000fe20008410000 */
[----:B0-----:R-:W-:Y:S01]  /*3f70*/  FMUL.FTZ R24, R11, UR17 ;  /* 0x000000110b187c20 */ /* 0x001fe20008410000 */
[----:B------:R-:W0:Y:S01]  /*3f80*/  LDCU.64 UR20, c[0x0][0x380] ;  /* 0x00007000ff1477ac */ /* 0x000e220008000a00 */
[----:B------:R-:W-:Y:S01]  /*3f90*/  MOV R11, R9 ;  /* 0x00000009000b7202 */ /* 0x000fe20000000f00 */
[----:B-----5:R-:W-:Y:S01]  /*3fa0*/  FFMA.FTZ R22, R12, R21, R14 ;  /* 0x000000150c167223 */ /* 0x020fe2000001000e */
[----:B------:R-:W-:-:S03]  /*3fb0*/  FFMA.FTZ R21, R13, R24, R15 ;  /* 0x000000180d157223 */ /* 0x000fc6000001000f */
[----:B------:R-:W-:Y:S01]  /*3fc0*/  FMUL.FTZ R10, R22, -1.4426950216293334961 ;  /* 0xbfb8aa3b160a7820 */ /* 0x000fe20000410000 */
[----:B-1----:R-:W-:-:S05]  /*3fd0*/  FMUL.FTZ R25, R21, -1.4426950216293334961 ;  /* 0xbfb8aa3b15197820 */ /* 0x002fca0000410000 */
[----:B------:R-:W1:Y:S01]  /*3fe0*/  MUFU.EX2 R10, R10 ;  /* 0x0000000a000a7308 */ /* 0x000e620000000800 */
[----:B--2---:R-:W-:-:S03]  /*3ff0*/  IMAD R28, R28, UR18, RZ ;  /* 0x000000121c1c7c24 */ /* 0x004fc6000f8e02ff */
[----:B------:R-:W2:Y:S01]  /*4000*/  MUFU.EX2 R25, R25 ;  /* 0x0000001900197308 */ /* 0x000ea20000000800 */
[----:B------:R-:W-:Y:S02]  /*4010*/  IMAD R29, R3, UR19, R28 ;  /* 0x00000013031d7c24 */ /* 0x000fe4000f8e021c */
[----:B-1----:R-:W-:Y:S01]  /*4020*/  FADD.FTZ R23, R10, 1 ;  /* 0x3f8000000a177421 */ /* 0x002fe20000010000 */
[----:B------:R-:W-:Y:S02]  /*4030*/  IMAD.MOV.U32 R10, RZ, RZ, R6 ;  /* 0x000000ffff0a7224 */ /* 0x000fe400078e0006 */
[----:B--2---:R-:W-:Y:S02]  /*4040*/  FADD.FTZ R24, R25, 1 ;  /* 0x3f80000019187421 */ /* 0x004fe40000010000 */
[----:B------:R-:W-:Y:S01]  /*4050*/  IMAD.WIDE.U32 R10, R3, UR18, R10 ;  /* 0x00000012030a7c25 */ /* 0x000fe2000f8e000a */
[----:B------:R-:W1:Y:S04]  /*4060*/  MUFU.RCP R23, R23 ;  /* 0x0000001700177308 */ /* 0x000e680000001000 */
[----:B------:R-:W-:-:S04]  /*4070*/  IADD3 R29, PT, PT, R11, R29, RZ ;  /* 0x0000001d0b1d7210 */ /* 0x000fc80007ffe0ff */
[----:B------:R-:W2:Y:S01]  /*4080*/  MUFU.RCP R24, R24 ;  /* 0x0000001800187308 */ /* 0x000ea20000001000 */
[----:B-1----:R-:W-:Y:S01]  /*4090*/  FMUL.FTZ R3, R22, R23 ;  /* 0x0000001716037220 */ /* 0x002fe20000410000 */
[----:B0-----:R-:W-:-:S04]  /*40a0*/  LEA R22, P2, R10, UR20, 0x1 ;  /* 0x000000140a167c11 */ /* 0x001fc8000f8408ff */
[----:B------:R-:W-:Y:S01]  /*40b0*/  LEA.HI.X R23, R10, UR21, R29, 0x1, P2 ;  /* 0x000000150a177c11 */ /* 0x000fe200090f0c1d */
[----:B--2---:R-:W-:-:S05]  /*40c0*/  FMUL.FTZ R26, R21, R24 ;  /* 0x00000018151a7220 */ /* 0x004fca0000410000 */
[----:B------:R-:W-:-:S05]  /*40d0*/  F2FP.BF16.F32.PACK_AB R3, R26, R3 ;  /* 0x000000031a03723e */ /* 0x000fca00000010ff */
[----:B------:R2:W-:Y:S02]  /*40e0*/  STG.E desc[UR24][R22.64], R3 ;  /* 0x0000000316007986 */ /* 0x0005e4000c101918 */
.L_x_1859:
[----:B------:R-:W-:Y:S05]  /*40f0*/  BSYNC.RECONVERGENT B1 ;  /* 0x0000000000017941 */ /* 0x000fea0003800200 */
.L_x_1858:
[----:B------:R-:W-:Y:S04]  /*4100*/  BSSY.RECONVERGENT B1, `(.L_x_1860) ;  /* 0x000001e000017945 */ /* 0x000fe80003800200 */
[----:B------:R-:W-:Y:S05]  /*4110*/  @P4 BRA `(.L_x_1861) ;  /* 0x0000000000704947 */ /* 0x000fea0003800000 */
[----:B------:R-:W-:Y:S01]  /*4120*/  FADD.FTZ R20, R20, -UR5 ;  /* 0x8000000514147e21 */ /* 0x000fe20008010000 */
[----:B------:R-:W-:Y:S01]  /*4130*/  FADD.FTZ R10, R16, -UR5 ;  /* 0x80000005100a7e21 */ /* 0x000fe20008010000 */
[----:B------:R-:W0:Y:S01]  /*4140*/  LDCU.64 UR18, c[0x0][0x3e0] ;  /* 0x00007c00ff1277ac */ /* 0x000e220008000a00 */
[----:B------:R-:W-:Y:S01]  /*4150*/  MOV R11, R9 ;  /* 0x00000009000b7202 */ /* 0x000fe20000000f00 */
[----:B--2---:R-:W-:Y:S01]  /*4160*/  FMUL.FTZ R3, R20, UR17 ;  /* 0x0000001114037c20 */ /* 0x004fe20008410000 */
[----:B------:R-:W-:Y:S01]  /*4170*/  FMUL.FTZ R20, R10, UR17 ;  /* 0x000000110a147c20 */ /* 0x000fe20008410000 */
[----:B------:R-:W2:Y:S02]  /*4180*/  LDCU.64 UR20, c[0x0][0x380] ;  /* 0x00007000ff1477ac */ /* 0x000ea40008000a00 */
[----:B-----5:R-:W-:Y:S01]  /*4190*/  FFMA.FTZ R16, R12, R3, R14 ;  /* 0x000000030c107223 */ /* 0x020fe2000001000e */
[----:B------:R-:W-:-:S03]  /*41a0*/  FFMA.FTZ R3, R13, R20, R15 ;  /* 0x000000140d037223 */ /* 0x000fc6000001000f */
[----:B------:R-:W-:Y:S01]  /*41b0*/  FMUL.FTZ R10, R16, -1.4426950216293334961 ;  /* 0xbfb8aa3b100a7820 */ /* 0x000fe20000410000 */
[----:B------:R-:W-:-:S05]  /*41c0*/  FMUL.FTZ R22, R3, -1.4426950216293334961 ;  /* 0xbfb8aa3b03167820 */ /* 0x000fca0000410000 */
[----:B------:R-:W3:Y:S01]  /*41d0*/  MUFU.EX2 R10, R10 ;  /* 0x0000000a000a7308 */ /* 0x000ee20000000800 */
[----:B01----:R-:W-:-:S03]  /*41e0*/  IMAD R25, R18, UR18, RZ ;  /* 0x0000001212197c24 */ /* 0x003fc6000f8e02ff */
[----:B------:R-:W0:Y:S01]  /*41f0*/  MUFU.EX2 R22, R22 ;  /* 0x0000001600167308 */ /* 0x000e220000000800 */
[----:B------:R-:W-:Y:S02]  /*4200*/  IMAD R25, R4, UR19, R25 ;  /* 0x0000001304197c24 */ /* 0x000fe4000f8e0219 */
[----:B---3--:R-:W-:Y:S01]  /*4210*/  FADD.FTZ R20, R10, 1 ;  /* 0x3f8000000a147421 */ /* 0x008fe20000010000 */
[----:B------:R-:W-:Y:S01]  /*4220*/  MOV R10, R6 ;  /* 0x00000006000a7202 */ /* 0x000fe20000000f00 */
[----:B0-----:R-:W-:Y:S02]  /*4230*/  FADD.FTZ R23, R22, 1 ;  /* 0x3f80000016177421 */ /* 0x001fe40000010000 */
[----:B------:R2:W0:Y:S02]  /*4240*/  MUFU.RCP R21, R20 ;  /* 0x0000001400157308 */ /* 0x0004240000001000 */
[----:B------:R-:W-:-:S05]  /*4250*/  IMAD.WIDE.U32 R10, R4, UR18, R10 ;  /* 0x00000012040a7c25 */ /* 0x000fca000f8e000a */
[----:B------:R-:W-:Y:S01]  /*4260*/  IADD3 R25, PT, PT, R11, R25, RZ ;  /* 0x000000190b197210 */ /* 0x000fe20007ffe0ff */
[----:B------:R-:W1:Y:S01]  /*4270*/  MUFU.RCP R24, R23 ;  /* 0x0000001700187308 */ /* 0x000e620000001000 */
[----:B--2---:R-:W-:Y:S01]  /*4280*/  LEA R20, P2, R10, UR20, 0x1 ;  /* 0x000000140a147c11 */ /* 0x004fe2000f8408ff */
[----:B0-----:R-:W-:-:S03]  /*4290*/  FMUL.FTZ R16, R16, R21 ;  /* 0x0000001510107220 */ /* 0x001fc60000410000 */
[----:B------:R-:W-:Y:S01]  /*42a0*/  LEA.HI.X R21, R10, UR21, R25, 0x1, P2 ;  /* 0x000000150a157c11 */ /* 0x000fe200090f0c19 */
[----:B-1----:R-:W-:-:S05]  /*42b0*/  FMUL.FTZ R3, R3, R24 ;  /* 0x0000001803037220 */ /* 0x002fca0000410000 */
[----:B------:R-:W-:-:S05]  /*42c0*/  F2FP.BF16.F32.PACK_AB R3, R3, R16 ;  /* 0x000000100303723e */ /* 0x000fca00000010ff */
[----:B------:R3:W-:Y:S02]  /*42d0*/  STG.E desc[UR24][R20.64], R3 ;  /* 0x0000000314007986 */ /* 0x0007e4000c101918 */
.L_x_1861:
[----:B------:R-:W-:Y:S05]  /*42e0*/  BSYNC.RECONVERGENT B1 ;  /* 0x0000000000017941 */ /* 0x000fea0003800200 */
.L_x_1860:
[----:B------:R-:W-:Y:S05]  /*42f0*/  @P1 BRA `(.L_x_1847) ;  /* 0x00000000006c1947 */ /* 0x000fea0003800000 */
[----:B------:R-:W-:Y:S01]  /*4300*/  FADD.FTZ R19, R19, -UR5 ;  /* 0x8000000513137e21 */ /* 0x000fe20008010000 */
[----:B------:R-:W-:Y:S01]  /*4310*/  FADD.FTZ R17, R17, -UR5 ;  /* 0x8000000511117e21 */ /* 0x000fe20008010000 */
[----:B------:R-:W4:Y:S01]  /*4320*/  LDCU.64 UR18, c[0x0][0x3e0] ;  /* 0x00007c00ff1277ac */ /* 0x000f220008000a00 */
[----:B------:R-:W-:Y:S01]  /*4330*/  MOV R7, R9 ;  /* 0x0000000900077202 */ /* 0x000fe20000000f00 */
[----:B------:R-:W-:Y:S01]  /*4340*/  FMUL.FTZ R19, R19, UR17 ;  /* 0x0000001113137c20 */ /* 0x000fe20008410000 */
[----:B------:R-:W-:Y:S01]  /*4350*/  FMUL.FTZ R4, R17, UR17 ;  /* 0x0000001111047c20 */ /* 0x000fe20008410000 */
[----:B------:R-:W0:Y:S02]  /*4360*/  LDCU.64 UR20, c[0x0][0x380] ;  /* 0x00007000ff1477ac */ /* 0x000e240008000a00 */
[----:B-----5:R-:W-:Y:S01]  /*4370*/  FFMA.FTZ R19, R12, R19, R14 ;  /* 0x000000130c137223 */ /* 0x020fe2000001000e */
[----:B------:R-:W-:-:S03]  /*4380*/  FFMA.FTZ R13, R13, R4, R15 ;  /* 0x000000040d0d7223 */ /* 0x000fc6000001000f */
[----:B--23--:R-:W-:Y:S01]  /*4390*/  FMUL.FTZ R3, R19, -1.4426950216293334961 ;  /* 0xbfb8aa3b13037820 */ /* 0x00cfe20000410000 */
[----:B------:R-:W-:-:S05]  /*43a0*/  FMUL.FTZ R8, R13, -1.4426950216293334961 ;  /* 0xbfb8aa3b0d087820 */ /* 0x000fca0000410000 */
[----:B------:R-:W2:Y:S01]  /*43b0*/  MUFU.EX2 R3, R3 ;  /* 0x0000000300037308 */ /* 0x000ea20000000800 */
[----:B----4-:R-:W-:-:S03]  /*43c0*/  IMAD R12, R27, UR18, RZ ;  /* 0x000000121b0c7c24 */ /* 0x010fc6000f8e02ff */
[----:B------:R-:W3:Y:S01]  /*43d0*/  MUFU.EX2 R8, R8 ;  /* 0x0000000800087308 */ /* 0x000ee20000000800 */
[----:B------:R-:W-:-:S04]  /*43e0*/  IMAD.WIDE.U32 R6, R5, UR18, R6 ;  /* 0x0000001205067c25 */ /* 0x000fc8000f8e0006 */
[----:B------:R-:W-:Y:S02]  /*43f0*/  IMAD R5, R5, UR19, R12 ;  /* 0x0000001305057c24 */ /* 0x000fe4000f8e020c */
[----:B--2---:R-:W-:-:S03]  /*4400*/  FADD.FTZ R4, R3, 1 ;  /* 0x3f80000003047421 */ /* 0x004fc60000010000 */
[----:B------:R-:W-:Y:S01]  /*4410*/  IADD3 R5, PT, PT, R7, R5, RZ ;  /* 0x0000000507057210 */ /* 0x000fe20007ffe0ff */
[----:B---3--:R-:W-:Y:S02]  /*4420*/  FADD.FTZ R10, R8, 1 ;  /* 0x3f800000080a7421 */ /* 0x008fe40000010000 */
[----:B------:R-:W2:Y:S08]  /*4430*/  MUFU.RCP R4, R4 ;  /* 0x0000000400047308 */ /* 0x000eb00000001000 */
[----:B------:R-:W3:Y:S01]  /*4440*/  MUFU.RCP R10, R10 ;  /* 0x0000000a000a7308 */ /* 0x000ee20000001000 */
[----:B--2---:R-:W-:Y:S01]  /*4450*/  FMUL.FTZ R3, R19, R4 ;  /* 0x0000000413037220 */ /* 0x004fe20000410000 */
[----:B0-----:R-:W-:-:S04]  /*4460*/  LEA R4, P1, R6, UR20, 0x1 ;  /* 0x0000001406047c11 */ /* 0x001fc8000f8208ff */
[----:B------:R-:W-:Y:S01]  /*4470*/  LEA.HI.X R5, R6, UR21, R5, 0x1, P1 ;  /* 0x0000001506057c11 */ /* 0x000fe200088f0c05 */
[----:B---3--:R-:W-:-:S05]  /*4480*/  FMUL.FTZ R8, R13, R10 ;  /* 0x0000000a0d087220 */ /* 0x008fca0000410000 */
[----:B------:R-:W-:-:S05]  /*4490*/  F2FP.BF16.F32.PACK_AB R3, R8, R3 ;  /* 0x000000030803723e */ /* 0x000fca00000010ff */
[----:B------:R4:W-:Y:S02]  /*44a0*/  STG.E desc[UR24][R4.64], R3 ;  /* 0x0000000304007986 */ /* 0x0009e4000c101918 */
.L_x_1847:
[----:B------:R-:W-:Y:S05]  /*44b0*/  BSYNC.RECONVERGENT B0 ;  /* 0x0000000000007941 */ /* 0x000fea0003800200 */
.L_x_1831:
[----:B------:R-:W-:Y:S02]  /*44c0*/  UIADD3 UR8, UPT, UPT, UR30, UR8, URZ ;  /* 0x000000081e087290 */ /* 0x000fe4000fffe0ff */
[----:B------:R-:W-:Y:S02]  /*44d0*/  UIADD3 UR4, UPT, UPT, UR4, 0x1, URZ ;  /* 0x0000000104047890 */ /* 0x000fe4000fffe0ff */
[----:B------:R-:W-:-:S09]  /*44e0*/  UISETP.GE.AND UP1, UPT, UR8, UR7, UPT ;  /* 0x000000070800728c */ /* 0x000fd2000bf26270 */
[----:B------:R-:W-:Y:S05]  /*44f0*/  BRA.U !UP1, `(.L_x_1862) ;  /* 0xffffffbd09947547 */ /* 0x000fea000b83ffff */
[----:B------:R-:W-:Y:S05]  /*4500*/  EXIT ;  /* 0x000000000000794d */ /* 0x000fea0003800000 */
.L_x_1863:
        /* <DEDUP_REMOVED lines=15> */
.L_x_4916:


//--------------------- .text._Z35group_norm_nhwc_fwd_one_pass_kernelI11Bf16IOFp32WLi128ELi120ELi480EEv26Group_norm_nhwc_fwd_params --------------------------
	.section	.text._Z35group_norm_nhwc_fwd_one_pass_kernelI11Bf16IOFp32WLi128ELi120ELi480EEv26Group_norm_nhwc_fwd_params,"ax",@progbits
	.align	128
        .global         _Z35group_norm_nhwc_fwd_one_pass_kernelI11Bf16IOFp32WLi128ELi120ELi480EEv26Group_norm_nhwc_fwd_params
        .type           _Z35group_norm_nhwc_fwd_one_pass_kernelI11Bf16IOFp32WLi128ELi120ELi480EEv26Group_norm_nhwc_fwd_params,@function
        .size           _Z35group_norm_nhwc_fwd_one_pass_kernelI11Bf16IOFp32WLi128ELi120ELi480EEv26Group_norm_nhwc_fwd_params,(.L_x_4917 - _Z35group_norm_nhwc_fwd_one_pass_kernelI11Bf16IOFp32WLi128ELi120ELi480EEv26Group_norm_nhwc_fwd_params)
        .other          _Z35group_norm_nhwc_fwd_one_pass_kernelI11Bf16IOFp32WLi128ELi120ELi480EEv26Group_norm_nhwc_fwd_params,@"STO_CUDA_ENTRY STV_DEFAULT"
_Z35group_norm_nhwc_fwd_one_pass_kernelI11Bf16IOFp32WLi128ELi120ELi480EEv26Group_norm_nhwc_fwd_params:
.text._Z35group_norm_nhwc_fwd_one_pass_kernelI11Bf16IOFp32WLi128ELi120ELi480EEv26Group_norm_nhwc_fwd_params:
[----:B------:R-:W-:Y:S01]  /*0000*/  LDC R1, c[0x0][0x37c] ;  /* 0x0000df00ff017b82 */ /* 0x000fe20000000800 */
[----:B------:R-:W0:Y:S01]  /*0010*/  S2R R0, SR_CTAID.Y ;  /* 0x0000000000007919 */ /* 0x000e220000002600 */
[----:B------:R-:W1:Y:S01]  /*0020*/  LDCU UR4, c[0x0][0x3f8] ;  /* 0x00007f00ff0477ac */ /* 0x000e620008000800 */
[----:B------:R-:W1:Y:S02]  /*0030*/  LDCU UR5, c[0x0][0x3c8] ;  /* 0x00007900ff0577ac */ /* 0x000e640008000800 */
[----:B-1----:R-:W-:-:S06]  /*0040*/  UIMAD UR4, UR4, UR5, URZ ;  /* 0x00000005040472a4 */ /* 0x002fcc000f8e02ff */
[----:B0-----:R-:W-:-:S13]  /*0050*/  ISETP.GE.AND P0, PT, R0, UR4, PT ;  /* 0x0000000400007c0c */ /* 0x001fda000bf06270 */
[----:B------:R-:W-:Y:S05]  /*0060*/  @P0 EXIT ;  /* 0x000000000000094d */ /* 0x000fea0003800000 */
[----:B------:R-:W0:Y:S01]  /*0070*/  S2R R2, SR_TID.X ;  /* 0x0000000000027919 */ /* 0x000e220000002100 */
[----:B------:R-:W1:Y:S01]  /*0080*/  LDCU UR4, c[0x0][0x404] ;  /* 0x00008080ff0477ac */ /* 0x000e620008000800 */
[----:B------:R-:W2:Y:S01]  /*0090*/  LDC R5, c[0x0][0x374] ;  /* 0x0000dd00ff057b82 */ /* 0x000ea20000000800 */
[----:B------:R-:W-:Y:S01]  /*00a0*/  MOV R8, R0 ;  /* 0x0000000000087202 */ /* 0x000fe20000000f00 */
[----:B------:R-:W3:Y:S01]  /*00b0*/  S2R R3, SR_CTAID.X ;  /* 0x0000000000037919 */ /* 0x000ee20000002500 */
[----:B------:R-:W4:Y:S05]  /*00c0*/  LDCU.64 UR6, c[0x0][0x388] ;  /* 0x00007100ff0677ac */ /* 0x000f2a0008000a00 */
[----:B------:R-:W2:Y:S01]  /*00d0*/  LDC R7, c[0x0][0x370] ;  /* 0x0000dc00ff077b82 */ /* 0x000ea20000000800 */
[----:B----4-:R-:W-:-:S02]  /*00e0*/  ISETP.NE.U32.AND P1, PT, RZ, UR6, PT ;  /* 0x00000006ff007c0c */ /* 0x010fc4000bf25070 */
[C---:B0-----:R-:W-:Y:S02]  /*00f0*/  LOP3.LUT R4, R2.reuse, 0xffff, RZ, 0xc0, !PT ;  /* 0x0000ffff02047812 */ /* 0x041fe400078ec0ff */
[----:B---3--:R-:W-:-:S03]  /*0100*/  LOP3.LUT P0, RZ, R2, R3, RZ, 0xfc, !PT ;  /* 0x0000000302ff7212 */ /* 0x008fc6000780fcff */
[----:B------:R-:W-:Y:S01]  /*0110*/  IMAD R4, R4, 0x445, RZ ;  /* 0x0000044504047824 */ /* 0x000fe200078e02ff */
[----:B------:R-:W-:Y:S01]  /*0120*/  ISETP.NE.AND.EX P0, PT, RZ, UR7, !P0, P1 ;  /* 0x00000007ff007c0c */ /* 0x000fe2000c705310 */
[----:B------:R-:W0:Y:S03]  /*0130*/  LDCU.64 UR6, c[0x0][0x358] ;  /* 0x00006b00ff0677ac */ /* 0x000e260008000a00 */
[----:B------:R-:W-:Y:S02]  /*0140*/  SHF.R.U32.HI R6, RZ, 0x10, R4 ;  /* 0x00000010ff067819 */ /* 0x000fe40000011604 */
[----:B------:R-:W3:Y:S02]  /*0150*/  S2R R4, SR_LANEID ;  /* 0x0000000000047919 */ /* 0x000ee40000000000 */
[----:B------:R-:W-:Y:S01]  /*0160*/  PRMT R14, R6, 0x9910, RZ ;  /* 0x00009910060e7816 */ /* 0x000fe200000000ff */
[----:B-1----:R-:W-:-:S02]  /*0170*/  IMAD R96, R3, UR4, R6 ;  /* 0x0000000403607c24 */ /* 0x002fc4000f8e0206 */
[----:B------:R-:W-:Y:S02]  /*0180*/  HFMA2 R6, -RZ, RZ, 0, 0 ;  /* 0x00000000ff067431 */ /* 0x000fe400000001ff */
        /* <DEDUP_REMOVED lines=12> */
[C---:B------:R-:W-:Y:S02]  /*0250*/  IADD3 R76, PT, PT, R96.reuse, 0x50, RZ ;  /* 0x00000050604c7810 */ /* 0x040fe40007ffe0ff */
[C---:B------:R-:W-:Y:S02]  /*0260*/  IADD3 R74, PT, PT, R96.reuse, 0x58, RZ ;  /* 0x00000058604a7810 */ /* 0x040fe40007ffe0ff */
[C---:B------:R-:W-:Y:S02]  /*0270*/  IADD3 R72, PT, PT, R96.reuse, 0x60, RZ ;  /* 0x0000006060487810 */ /* 0x040fe40007ffe0ff */
[C---:B------:R-:W-:Y:S02]  /*0280*/  IADD3 R10, PT, PT, R96.reuse, 0x68, RZ ;  /* 0x00000068600a7810 */ /* 0x040fe40007ffe0ff */
[C---:B------:R-:W-:Y:S02]  /*0290*/  IADD3 R11, PT, PT, R96.reuse, 0x70, RZ ;  /* 0x00000070600b7810 */ /* 0x040fe40007ffe0ff */
[----:B------:R-:W-:-:S02]  /*02a0*/  IADD3 R12, PT, PT, R96, 0x78, RZ ;  /* 0x00000078600c7810 */ /* 0x000fc40007ffe0ff */
[----:B------:R-:W-:Y:S02]  /*02b0*/  IADD3 R14, PT, PT, R37, R2, RZ ;  /* 0x00000002250e7210 */ /* 0x000fe40007ffe0ff */
[----:B------:R-:W-:Y:S02]  /*02c0*/  SHF.R.S32.HI R9, RZ, 0x1f, R96 ;  /* 0x0000001fff097819 */ /* 0x000fe40000011460 */
        /* <DEDUP_REMOVED lines=15> */
[----:B0-23--:R-:W-:-:S07]  /*03c0*/  SHF.L.U32 R14, R14, 0x1, RZ ;  /* 0x000000010e0e7819 */ /* 0x00dfce00000006ff */
.L_x_1939:
[----:B01-34-:R-:W0:Y:S01]  /*03d0*/  LDC R43, c[0x0][0x3f8] ;  /* 0x0000fe00ff2b7b82 */ /* 0x01be220000000800 */
[----:B------:R-:W1:Y:S01]  /*03e0*/  LDCU.64 UR4, c[0x0][0x3e8] ;  /* 0x00007d00ff0477ac */ /* 0x000e620008000a00 */
[----:B------:R-:W-:Y:S01]  /*03f0*/  LOP3.LUT R103, R14, 0xffff, RZ, 0xc0, !PT ;  /* 0x0000ffff0e677812 */ /* 0x000fe200078ec0ff */
[----:B------:R-:W2:Y:S01]  /*0400*/  LDCU.64 UR8, c[0x0][0x3f0] ;  /* 0x00007e00ff0877ac */ /* 0x000ea20008000a00 */
[----:B-1----:R-:W-:Y:S02]  /*0410*/  ISETP.GE.U32.AND P4, PT, R94, UR4, PT ;  /* 0x000000045e007c0c */ /* 0x002fe4000bf86070 */
[----:B------:R-:W-:Y:S02]  /*0420*/  ISETP.GE.U32.AND P5, PT, R92, UR4, PT ;  /* 0x000000045c007c0c */ /* 0x000fe4000bfa6070 */
[----:B------:R-:W-:Y:S02]  /*0430*/  ISETP.GE.AND.EX P4, PT, R13, UR5, PT, P4 ;  /* 0x000000050d007c0c */ /* 0x000fe4000bf86340 */
[----:B0----5:R-:W-:-:S02]  /*0440*/  IABS R39, R43 ;  /* 0x0000002b00277213 */ /* 0x021fc40000000000 */
[----:B------:R-:W-:Y:S02]  /*0450*/  ISETP.GE.AND.EX P5, PT, R15, UR5, PT, P5 ;  /* 0x000000050f007c0c */ /* 0x000fe4000bfa6350 */
        /* <DEDUP_REMOVED lines=10> */
[----:B------:R-:W-:-:S06]  /*0500*/  IMAD.HI.U32 R37, R37, R41, R36 ;  /* 0x0000002925257227 */ /* 0x000fcc00078e0024 */
[----:B------:R-:W-:-:S05]  /*0510*/  IMAD.HI.U32 R37, R37, R18, RZ ;  /* 0x0000001225257227 */ /* 0x000fca00078e00ff */
[----:B------:R-:W-:-:S05]  /*0520*/  IADD3 R16, PT, PT, -R37, RZ, RZ ;  /* 0x000000ff25107210 */ /* 0x000fca0007ffe1ff */
[----:B------:R-:W-:-:S05]  /*0530*/  IMAD R16, R39, R16, R18 ;  /* 0x0000001027107224 */ /* 0x000fca00078e0212 */
[----:B------:R-:W-:-:S13]  /*0540*/  ISETP.GT.U32.AND P2, PT, R39, R16, PT ;  /* 0x000000102700720c */ /* 0x000fda0003f44070 */
[-C--:B------:R-:W-:Y:S02]  /*0550*/  @!P2 IADD3 R16, PT, PT, R16, -R39.reuse, RZ ;  /* 0x800000271010a210 */ /* 0x080fe40007ffe0ff */
[----:B------:R-:W-:Y:S02]  /*0560*/  @!P2 IADD3 R37, PT, PT, R37, 0x1, RZ ;  /* 0x000000012525a810 */ /* 0x000fe40007ffe0ff */
[----:B------:R-:W-:Y:S02]  /*0570*/  ISETP.GE.U32.AND P1, PT, R16, R39, PT ;  /* 0x000000271000720c */ /* 0x000fe40003f26070 */
[----:B------:R-:W-:Y:S02]  /*0580*/  LOP3.LUT R16, R8, R43, RZ, 0x3c, !PT ;  /* 0x0000002b08107212 */ /* 0x000fe400078e3cff */
[----:B------:R-:W-:Y:S02]  /*0590*/  ISETP.NE.AND P2, PT, R43, RZ, PT ;  /* 0x000000ff2b00720c */ /* 0x000fe40003f45270 */
[----:B------:R-:W-:-:S07]  /*05a0*/  ISETP.GE.AND P3, PT, R16, RZ, PT ;  /* 0x000000ff1000720c */ /* 0x000fce0003f66270 */
[----:B------:R-:W-:-:S04]  /*05b0*/  @P1 IADD3 R37, PT, PT, R37, 0x1, RZ ;  /* 0x0000000125251810 */ /* 0x000fc80007ffe0ff */
[----:B------:R-:W-:-:S04]  /*05c0*/  MOV R39, R37 ;  /* 0x0000002500277202 */ /* 0x000fc80000000f00 */
[----:B------:R-:W-:Y:S02]  /*05d0*/  @!P3 IADD3 R39, PT, PT, -R39, RZ, RZ ;  /* 0x000000ff2727b210 */ /* 0x000fe40007ffe1ff */
[----:B------:R-:W-:Y:S02]  /*05e0*/  @!P2 LOP3.LUT R39, RZ, R43, RZ, 0x33, !PT ;  /* 0x0000002bff27a212 */ /* 0x000fe400078e33ff */
[----:B------:R-:W-:Y:S02]  /*05f0*/  ISETP.GE.U32.AND P3, PT, R90, UR4, PT ;  /* 0x000000045a007c0c */ /* 0x000fe4000bf66070 */
[----:B------:R-:W-:Y:S02]  /*0600*/  IADD3 R37, PT, PT, -R39, RZ, RZ ;  /* 0x000000ff27257210 */ /* 0x000fe40007ffe1ff */
[----:B------:R-:W-:Y:S02]  /*0610*/  SHF.R.S32.HI R16, RZ, 0x1f, R39 ;  /* 0x0000001fff107819 */ /* 0x000fe40000011427 */
[----:B------:R-:W-:Y:S01]  /*0620*/  ISETP.GE.AND.EX P3, PT, R17, UR5, PT, P3 ;  /* 0x0000000511007c0c */ /* 0x000fe2000bf66330 */
[----:B------:R-:W-:Y:S01]  /*0630*/  IMAD R98, R43, R37, R8 ;  /* 0x000000252b627224 */ /* 0x000fe200078e0208 */
[----:B------:R-:W-:Y:S01]  /*0640*/  ISETP.GE.U32.AND P2, PT, R86, UR4, PT ;  /* 0x0000000456007c0c */ /* 0x000fe2000bf46070 */
[----:B--2---:R-:W-:Y:S01]  /*0650*/  IMAD R16, R16, UR8, RZ ;  /* 0x0000000810107c24 */ /* 0x004fe2000f8e02ff */
[----:B------:R-:W0:Y:S01]  /*0660*/  @!P5 LDC.64 R36, c[0x0][0x3e0] ;  /* 0x0000f800ff24db82 */ /* 0x000e220000000a00 */
[----:B------:R-:W-:Y:S01]  /*0670*/  IMAD R98, R98, 0x78, RZ ;  /* 0x0000007862627824 */ /* 0x000fe200078e02ff */
[----:B------:R-:W-:Y:S01]  /*0680*/  ISETP.GE.AND.EX P2, PT, R21, UR5, PT, P2 ;  /* 0x0000000515007c0c */ /* 0x000fe2000bf46320 */
[----:B------:R-:W-:-:S02]  /*0690*/  IMAD R101, R39, UR9, R16 ;  /* 0x0000000927657c24 */ /* 0x000fc4000f8e0210 */
[----:B-1----:R-:W-:Y:S01]  /*06a0*/  @!P4 IMAD R16, R13, R44, RZ ;  /* 0x0000002c0d10c224 */ /* 0x002fe200078e02ff */
[----:B------:R-:W-:Y:S02]  /*06b0*/  IADD3 R102, P1, PT, R98, R103, RZ ;  /* 0x0000006762667210 */ /* 0x000fe40007f3e0ff */
[----:B------:R-:W1:Y:S01]  /*06c0*/  @!P5 LDC.64 R42, c[0x0][0x390] ;  /* 0x0000e400ff2adb82 */ /* 0x000e620000000a00 */
[----:B------:R-:W-:Y:S01]  /*06d0*/  @!P4 IMAD R45, R94, R45, R16 ;  /* 0x0000002d5e2dc224 */ /* 0x000fe200078e0210 */
[----:B------:R-:W-:Y:S02]  /*06e0*/  LEA.HI.X.SX32 R103, R98, RZ, 0x1, P1 ;  /* 0x000000ff62677211 */ /* 0x000fe400008f0eff */
[----:B------:R-:W-:Y:S01]  /*06f0*/  ISETP.GE.U32.AND P1, PT, R88, UR4, PT ;  /* 0x0000000458007c0c */ /* 0x000fe2000bf26070 */
[----:B------:R-:W-:-:S03]  /*0700*/  IMAD.WIDE.U32 R102, R39, UR8, R102 ;  /* 0x0000000827667c25 */ /* 0x000fc6000f8e0066 */
[----:B------:R-:W2:Y:S01]  /*0710*/  @!P3 LDC.64 R40, c[0x0][0x3e0] ;  /* 0x0000f800ff28bb82 */ /* 0x000ea20000000a00 */
[----:B------:R-:W-:Y:S02]  /*0720*/  ISETP.GE.AND.EX P1, PT, R19, UR5, PT, P1 ;  /* 0x0000000513007c0c */ /* 0x000fe4000bf26310 */
[----:B------:R-:W-:Y:S02]  /*0730*/  IADD3 R101, PT, PT, R103, R101, RZ ;  /* 0x0000006567657210 */ /* 0x000fe40007ffe0ff */
[----:B------:R-:W-:-:S03]  /*0740*/  @!P4 MOV R100, R102 ;  /* 0x000000660064c202 */ /* 0x000fc60000000f00 */
[----:B------:R-:W4:Y:S01]  /*0750*/  @!P3 LDC.64 R46, c[0x0][0x390] ;  /* 0x0000e400ff2ebb82 */ /* 0x000f220000000a00 */
[----:B0-----:R-:W-:Y:S02]  /*0760*/  @!P5 IMAD R18, R15, R36, RZ ;  /* 0x000000240f12d224 */ /* 0x001fe400078e02ff */
[----:B------:R-:W-:Y:S01]  /*0770*/  @!P4 IMAD.WIDE.U32 R38, R94, R44, R100 ;  /* 0x0000002c5e26c225 */ /* 0x000fe200078e0064 */
[----:B------:R-:W-:-:S03]  /*0780*/  @!P5 MOV R44, R102 ;  /* 0x00000066002cd202 */ /* 0x000fc60000000f00 */
[----:B------:R-:W-:Y:S01]  /*0790*/  @!P5 IMAD R51, R92, R37, R18 ;  /* 0x000000255c33d224 */ /* 0x000fe200078e0212 */
[----:B------:R-:W-:Y:S02]  /*07a0*/  @!P4 IADD3 R16, PT, PT, R39, R45, RZ ;  /* 0x0000002d2710c210 */ /* 0x000fe40007ffe0ff */
[C---:B---3--:R-:W-:Y:S02]  /*07b0*/  @!P4 LEA R48, P6, R38.reuse, R48, 0x1 ;  /* 0x000000302630c211 */ /* 0x048fe400078c08ff */
[----:B------:R-:W-:Y:S02]  /*07c0*/  @!P5 MOV R45, R101 ;  /* 0x00000065002dd202 */ /* 0x000fe40000000f00 */
[----:B------:R-:W-:Y:S02]  /*07d0*/  @!P4 LEA.HI.X R49, R38, R49, R16, 0x1, P6 ;  /* 0x000000312631c211 */ /* 0x000fe400030f0c10 */
[----:B------:R-:W-:Y:S01]  /*07e0*/  MOV R16, RZ ;  /* 0x000000ff00107202 */ /* 0x000fe20000000f00 */
[----:B------:R-:W-:Y:S01]  /*07f0*/  @!P5 IMAD.WIDE.U32 R36, R92, R36, R44 ;  /* 0x000000245c24d225 */ /* 0x000fe200078e002c */
[----:B------:R-:W0:Y:S04]  /*0800*/  @!P1 LDC.64 R38, c[0x0][0x3e0] ;  /* 0x0000f800ff269b82 */ /* 0x000e280000000a00 */
[----:B------:R3:W5:Y:S01]  /*0810*/  @!P4 LDG.E R16, desc[UR6][R48.64] ;  /* 0x000000063010c981 */ /* 0x000762000c1e1900 */
[----:B------:R-:W-:Y:S01]  /*0820*/  ISETP.GE.U32.AND P4, PT, R84, UR4, PT ;  /* 0x0000000454007c0c */ /* 0x000fe2000bf86070 */
[----:B--2---:R-:W-:Y:S01]  /*0830*/  @!P3 IMAD R20, R17, R40, RZ ;  /* 0x000000281114b224 */ /* 0x004fe200078e02ff */
[----:B------:R-:W-:Y:S01]  /*0840*/  @!P5 IADD3 R18, PT, PT, R37, R51, RZ ;  /* 0x000000332512d210 */ /* 0x000fe20007ffe0ff */
[----:B------:R-:W2:Y:S01]  /*0850*/  @!P2 LDC.64 R44, c[0x0][0x3e0] ;  /* 0x0000f800ff2cab82 */ /* 0x000ea20000000a00 */
[----:B------:R-:W-:-:S02]  /*0860*/  ISETP.GE.AND.EX P4, PT, R23, UR5, PT, P4 ;  /* 0x0000000517007c0c */ /* 0x000fc4000bf86340 */
[C---:B-1----:R-:W-:Y:S02]  /*0870*/  @!P5 LEA R50, P6, R36.reuse, R42, 0x1 ;  /* 0x0000002a2432d211 */ /* 0x042fe400078c08ff */
[----:B---3--:R-:W-:Y:S02]  /*0880*/  @!P3 MOV R48, R102 ;  /* 0x000000660030b202 */ /* 0x008fe40000000f00 */
[----:B------:R-:W-:Y:S02]  /*0890*/  @!P3 MOV R49, R101 ;  /* 0x000000650031b202 */ /* 0x000fe40000000f00 */
[----:B------:R-:W-:Y:S01]  /*08a0*/  @!P5 LEA.HI.X R51, R36, R43, R18, 0x1, P6 ;  /* 0x0000002b2433d211 */ /* 0x000fe200030f0c12 */
[C---:B------:R-:W-:Y:S01]  /*08b0*/  @!P3 IMAD R43, R90.reuse, R41, R20 ;  /* 0x000000295a2bb224 */ /* 0x040fe200078e0214 */
[----:B------:R-:W1:Y:S01]  /*08c0*/  @!P1 LDC.64 R36, c[0x0][0x390] ;  /* 0x0000e400ff249b82 */ /* 0x000e620000000a00 */
[----:B------:R-:W-:Y:S01]  /*08d0*/  @!P3 IMAD.WIDE.U32 R48, R90, R40, R48 ;  /* 0x000000285a30b225 */ /* 0x000fe200078e0030 */
[----:B------:R-:W-:-:S04]  /*08e0*/  MOV R20, RZ ;  /* 0x000000ff00147202 */ /* 0x000fc80000000f00 */
[----:B------:R-:W-:Y:S02]  /*08f0*/  @!P3 IADD3 R18, PT, PT, R49, R43, RZ ;  /* 0x0000002b3112b210 */ /* 0x000fe40007ffe0ff */
[----:B------:R-:W3:Y:S01]  /*0900*/  @!P4 LDC.64 R42, c[0x0][0x3e0] ;  /* 0x0000f800ff2acb82 */ /* 0x000ee20000000a00 */
[----:B------:R2:W5:Y:S01]  /*0910*/  @!P5 LDG.E R20, desc[UR6][R50.64] ;  /* 0x000000063214d981 */ /* 0x000562000c1e1900 */
[----:B----4-:R-:W-:Y:S01]  /*0920*/  @!P3 LEA R46, P6, R48, R46, 0x1 ;  /* 0x0000002e302eb211 */ /* 0x010fe200078c08ff */
[----:B0-----:R-:W-:Y:S01]  /*0930*/  @!P1 IMAD R22, R19, R38, RZ ;  /* 0x0000002613169224 */ /* 0x001fe200078e02ff */
[----:B------:R-:W-:Y:S02]  /*0940*/  ISETP.GE.U32.AND P5, PT, R82, UR4, PT ;  /* 0x0000000452007c0c */ /* 0x000fe4000bfa6070 */
[----:B------:R-:W-:Y:S01]  /*0950*/  MOV R73, RZ ;  /* 0x000000ff00497202 */ /* 0x000fe20000000f00 */
[----:B------:R-:W-:Y:S01]  /*0960*/  @!P1 IMAD R39, R88, R39, R22 ;  /* 0x0000002758279224 */ /* 0x000fe200078e0216 */
[----:B------:R-:W0:Y:S01]  /*0970*/  @!P2 LDC.64 R40, c[0x0][0x390] ;  /* 0x0000e400ff28ab82 */ /* 0x000e220000000a00 */
[----:B------:R-:W-:Y:S01]  /*0980*/  @!P3 LEA.HI.X R47, R48, R47, R18, 0x1, P6 ;  /* 0x0000002f302fb211 */ /* 0x000fe200030f0c12 */
[----:B--2---:R-:W-:Y:S01]  /*0990*/  @!P2 IMAD R18, R21, R44, RZ ;  /* 0x0000002c1512a224 */ /* 0x004fe200078e02ff */
[----:B------:R-:W-:-:S02]  /*09a0*/  ISETP.GE.AND.EX P5, PT, R25, UR5, PT, P5 ;  /* 0x0000000519007c0c */ /* 0x000fc4000bfa6350 */
[-C--:B------:R-:W-:Y:S01]  /*09b0*/  @!P1 MOV R48, R102.reuse ;  /* 0x0000006600309202 */ /* 0x080fe20000000f00 */
[----:B------:R2:W4:Y:S01]  /*09c0*/  @!P3 LDG.E R73, desc[UR6][R46.64] ;  /* 0x000000062e49b981 */ /* 0x000522000c1e1900 */
[-C--:B------:R-:W-:Y:S02]  /*09d0*/  @!P1 MOV R49, R101.reuse ;  /* 0x0000006500319202 */ /* 0x080fe40000000f00 */
[----:B------:R-:W-:Y:S02]  /*09e0*/  ISETP.GE.U32.AND P3, PT, R96, UR4, PT ;  /* 0x0000000460007c0c */ /* 0x000fe4000bf66070 */
[----:B------:R-:W-:Y:S01]  /*09f0*/  @!P2 MOV R50, R102 ;  /* 0x000000660032a202 */ /* 0x000fe20000000f00 */
[----:B------:R-:W-:Y:S01]  /*0a00*/  @!P1 IMAD.WIDE.U32 R48, R88, R38, R48 ;  /* 0x0000002658309225 */ /* 0x000fe200078e0030 */
[----:B------:R-:W-:Y:S02]  /*0a10*/  @!P2 MOV R51, R101 ;  /* 0x000000650033a202 */ /* 0x000fe40000000f00 */
[----:B------:R-:W-:Y:S01]  /*0a20*/  ISETP.GE.AND.EX P3, PT, R9, UR5, PT, P3 ;  /* 0x0000000509007c0c */ /* 0x000fe2000bf66330 */
[C---:B------:R-:W-:Y:S01]  /*0a30*/  @!P2 IMAD R53, R86.reuse, R45, R18 ;  /* 0x0000002d5635a224 */ /* 0x040fe200078e0212 */
[----:B------:R-:W-:Y:S01]  /*0a40*/  @!P1 IADD3 R18, PT, PT, R49, R39, RZ ;  /* 0x0000002731129210 */ /* 0x000fe20007ffe0ff */
[----:B------:R-:W-:Y:S01]  /*0a50*/  @!P2 IMAD.WIDE.U32 R50, R86, R44, R50 ;  /* 0x0000002c5632a225 */ /* 0x000fe200078e0032 */
[----:B-1----:R-:W-:Y:S01]  /*0a60*/  @!P1 LEA R36, P6, R48, R36, 0x1 ;  /* 0x0000002430249211 */ /* 0x002fe200078c08ff */
[----:B------:R-:W1:Y:S01]  /*0a70*/  @!P4 LDC.64 R44, c[0x0][0x390] ;  /* 0x0000e400ff2ccb82 */ /* 0x000e620000000a00 */
[----:B------:R-:W-:-:S02]  /*0a80*/  @!P4 MOV R49, R101 ;  /* 0x000000650031c202 */ /* 0x000fc40000000f00 */
[----:B------:R-:W-:-:S05]  /*0a90*/  @!P1 LEA.HI.X R37, R48, R37, R18, 0x1, P6 ;  /* 0x0000002530259211 */ /* 0x000fca00030f0c12 */
[----:B------:R-:W1:Y:S01]  /*0aa0*/  @!P5 LDC.64 R38, c[0x0][0x3e0] ;  /* 0x0000f800ff26db82 */ /* 0x000e620000000a00 */
[----:B------:R-:W-:Y:S01]  /*0ab0*/  @!P4 MOV R48, R102 ;  /* 0x000000660030c202 */ /* 0x000fe20000000f00 */
[-C--:B---3--:R-:W-:Y:S01]  /*0ac0*/  @!P4 IMAD R22, R23, R42.reuse, RZ ;  /* 0x0000002a1716c224 */ /* 0x088fe200078e02ff */
[----:B------:R-:W-:Y:S02]  /*0ad0*/  MOV R75, RZ ;  /* 0x000000ff004b7202 */ /* 0x000fe40000000f00 */
[----:B------:R-:W-:Y:S01]  /*0ae0*/  @!P2 IADD3 R18, PT, PT, R51, R53, RZ ;  /* 0x000000353312a210 */ /* 0x000fe20007ffe0ff */
[C---:B------:R-:W-:Y:S02]  /*0af0*/  @!P4 IMAD R51, R84.reuse, R43, R22 ;  /* 0x0000002b5433c224 */ /* 0x040fe400078e0216 */
[----:B------:R-:W-:Y:S01]  /*0b00*/  @!P4 IMAD.WIDE.U32 R48, R84, R42, R48 ;  /* 0x0000002a5430c225 */ /* 0x000fe200078e0030 */
[----:B--2---:R-:W2:Y:S01]  /*0b10*/  @!P5 LDC.64 R46, c[0x0][0x390] ;  /* 0x0000e400ff2edb82 */ /* 0x004ea20000000a00 */
[----:B0-----:R-:W-:Y:S01]  /*0b20*/  @!P2 LEA R40, P6, R50, R40, 0x1 ;  /* 0x000000283228a211 */ /* 0x001fe200078c08ff */
[----:B------:R0:W3:Y:S01]  /*0b30*/  @!P1 LDG.E R75, desc[UR6][R36.64] ;  /* 0x00000006244b9981 */ /* 0x0000e2000c1e1900 */
[----:B------:R-:W-:-:S05]  /*0b40*/  ISETP.GE.U32.AND P1, PT, R80, UR4, PT ;  /* 0x0000000450007c0c */ /* 0x000fca000bf26070 */
[----:B------:R-:W2:Y:S01]  /*0b50*/  @!P3 LDC.64 R42, c[0x0][0x3e0] ;  /* 0x0000f800ff2abb82 */ /* 0x000ea20000000a00 */
[----:B------:R-:W-:Y:S02]  /*0b60*/  MOV R26, RZ ;  /* 0x000000ff001a7202 */ /* 0x000fe40000000f00 */
[----:B------:R-:W-:Y:S02]  /*0b70*/  @!P2 LEA.HI.X R41, R50, R41, R18, 0x1, P6 ;  /* 0x000000293229a211 */ /* 0x000fe400030f0c12 */
[----:B------:R-:W-:Y:S02]  /*0b80*/  ISETP.GE.U32.AND P6, PT, R78, UR4, PT ;  /* 0x000000044e007c0c */ /* 0x000fe4000bfc6070 */
[----:B------:R-:W-:Y:S01]  /*0b90*/  ISETP.GE.AND.EX P1, PT, R27, UR5, PT, P1 ;  /* 0x000000051b007c0c */ /* 0x000fe2000bf26310 */
[----:B------:R0:W3:Y:S01]  /*0ba0*/  @!P2 LDG.E R26, desc[UR6][R40.64] ;  /* 0x00000006281aa981 */ /* 0x0000e2000c1e1900 */
[----:B------:R-:W-:Y:S01]  /*0bb0*/  ISETP.GE.AND.EX P2, PT, R29, UR5, PT, P6 ;  /* 0x000000051d007c0c */ /* 0x000fe2000bf46360 */
[----:B-1----:R-:W-:Y:S01]  /*0bc0*/  @!P5 IMAD R22, R25, R38, RZ ;  /* 0x000000261916d224 */ /* 0x002fe200078e02ff */
[----:B------:R-:W-:Y:S01]  /*0bd0*/  @!P4 IADD3 R18, PT, PT, R49, R51, RZ ;  /* 0x000000333112c210 */ /* 0x000fe20007ffe0ff */
[----:B0-----:R-:W0:Y:S01]  /*0be0*/  @!P3 LDC.64 R36, c[0x0][0x390] ;  /* 0x0000e400ff24bb82 */ /* 0x001e220000000a00 */
[----:B------:R-:W-:Y:S01]  /*0bf0*/  @!P4 LEA R50, P6, R48, R44, 0x1 ;  /* 0x0000002c3032c211 */ /* 0x000fe200078c08ff */
[----:B------:R-:W-:Y:S01]  /*0c00*/  @!P5 IMAD R49, R82, R39, R22 ;  /* 0x000000275231d224 */ /* 0x000fe200078e0216 */
[----:B------:R-:W-:-:S02]  /*0c10*/  MOV R28, RZ ;  /* 0x000000ff001c7202 */ /* 0x000fc40000000f00 */
[-C--:B------:R-:W-:Y:S02]  /*0c20*/  @!P5 MOV R40, R102.reuse ;  /* 0x000000660028d202 */ /* 0x080fe40000000f00 */
[----:B------:R-:W-:Y:S02]  /*0c30*/  @!P5 MOV R41, R101 ;  /* 0x000000650029d202 */ /* 0x000fe40000000f00 */
[----:B------:R-:W-:Y:S02]  /*0c40*/  @!P4 LEA.HI.X R51, R48, R45, R18, 0x1, P6 ;  /* 0x0000002d3033c211 */ /* 0x000fe400030f0c12 */
[----:B------:R-:W-:Y:S01]  /*0c50*/  @!P3 MOV R52, R102 ;  /* 0x000000660034b202 */ /* 0x000fe20000000f00 */
[----:B------:R-:W-:Y:S01]  /*0c60*/  @!P5 IMAD.WIDE.U32 R38, R82, R38, R40 ;  /* 0x000000265226d225 */ /* 0x000fe200078e0028 */
[----:B------:R-:W-:Y:S01]  /*0c70*/  @!P3 MOV R53, R101 ;  /* 0x000000650035b202 */ /* 0x000fe20000000f00 */
[----:B------:R-:W1:Y:S01]  /*0c80*/  @!P1 LDC.64 R40, c[0x0][0x3e0] ;  /* 0x0000f800ff289b82 */ /* 0x000e620000000a00 */
[----:B------:R0:W3:Y:S01]  /*0c90*/  @!P4 LDG.E R28, desc[UR6][R50.64] ;  /* 0x00000006321cc981 */ /* 0x0000e2000c1e1900 */
[----:B--2---:R-:W-:Y:S01]  /*0ca0*/  @!P3 IMAD R22, R9, R42, RZ ;  /* 0x0000002a0916b224 */ /* 0x004fe200078e02ff */
[----:B------:R-:W-:-:S02]  /*0cb0*/  @!P5 IADD3 R18, PT, PT, R39, R49, RZ ;  /* 0x000000312712d210 */ /* 0x000fc40007ffe0ff */
[----:B------:R-:W-:Y:S02]  /*0cc0*/  @!P5 LEA R48, P6, R38, R46, 0x1 ;  /* 0x0000002e2630d211 */ /* 0x000fe400078c08ff */
[----:B------:R-:W-:Y:S01]  /*0cd0*/  ISETP.GE.U32.AND P4, PT, R76, UR4, PT ;  /* 0x000000044c007c0c */ /* 0x000fe2000bf86070 */
[----:B------:R-:W2:Y:S01]  /*0ce0*/  @!P2 LDC.64 R44, c[0x0][0x3e0] ;  /* 0x0000f800ff2cab82 */ /* 0x000ea20000000a00 */
[----:B------:R-:W-:Y:S01]  /*0cf0*/  @!P5 LEA.HI.X R49, R38, R47, R18, 0x1, P6 ;  /* 0x0000002f2631d211 */ /* 0x000fe200030f0c12 */
[C---:B------:R-:W-:Y:S01]  /*0d00*/  @!P3 IMAD R43, R96.reuse, R43, R22 ;  /* 0x0000002b602bb224 */ /* 0x040fe200078e0216 */
[----:B------:R-:W-:Y:S01]  /*0d10*/  ISETP.GE.AND.EX P4, PT, R31, UR5, PT, P4 ;  /* 0x000000051f007c0c */ /* 0x000fe2000bf86340 */
[----:B------:R-:W-:Y:S01]  /*0d20*/  @!P3 IMAD.WIDE.U32 R52, R96, R42, R52 ;  /* 0x0000002a6034b225 */ /* 0x000fe200078e0034 */
[----:B------:R-:W-:-:S03]  /*0d30*/  MOV R30, RZ ;  /* 0x000000ff001e7202 */ /* 0x000fc60000000f00 */
[----:B------:R-:W2:Y:S01]  /*0d40*/  @!P1 LDC.64 R46, c[0x0][0x390] ;  /* 0x0000e400ff2e9b82 */ /* 0x000ea20000000a00 */
[----:B------:R-:W-:Y:S02]  /*0d50*/  ISETP.GE.U32.AND P6, PT, R74, UR4, PT ;  /* 0x000000044a007c0c */ /* 0x000fe4000bfc6070 */
[----:B------:R-:W-:Y:S01]  /*0d60*/  @!P3 IADD3 R18, PT, PT, R53, R43, RZ ;  /* 0x0000002b3512b210 */ /* 0x000fe20007ffe0ff */
[----:B------:R0:W3:Y:S01]  /*0d70*/  @!P5 LDG.E R30, desc[UR6][R48.64] ;  /* 0x00000006301ed981 */ /* 0x0000e2000c1e1900 */
[----:B------:R-:W-:-:S03]  /*0d80*/  ISETP.GE.AND.EX P5, PT, R33, UR5, PT, P6 ;  /* 0x0000000521007c0c */ /* 0x000fc6000bfa6360 */
[----:B------:R-:W2:Y:S01]  /*0d90*/  @!P2 LDC.64 R42, c[0x0][0x390] ;  /* 0x0000e400ff2aab82 */ /* 0x000ea20000000a00 */
[C---:B0-----:R-:W-:Y:S02]  /*0da0*/  @!P3 LEA R50, P6, R52.reuse, R36, 0x1 ;  /* 0x000000243432b211 */ /* 0x041fe400078c08ff */
[----:B------:R-:W-:Y:S02]  /*0db0*/  MOV R69, RZ ;  /* 0x000000ff00457202 */ /* 0x000fe40000000f00 */
[----:B------:R-:W-:-:S03]  /*0dc0*/  @!P3 LEA.HI.X R51, R52, R37, R18, 0x1, P6 ;  /* 0x000000253433b211 */ /* 0x000fc600030f0c12 */
[----:B------:R-:W0:Y:S01]  /*0dd0*/  @!P4 LDC.64 R38, c[0x0][0x3e0] ;  /* 0x0000f800ff26cb82 */ /* 0x000e220000000a00 */
[----:B------:R-:W-:Y:S01]  /*0de0*/  @!P1 MOV R48, R102 ;  /* 0x0000006600309202 */ /* 0x000fe20000000f00 */
[----:B-1----:R-:W-:Y:S01]  /*0df0*/  @!P1 IMAD R22, R27, R40, RZ ;  /* 0x000000281b169224 */ /* 0x002fe200078e02ff */
[----:B------:R-:W-:Y:S01]  /*0e00*/  @!P1 MOV R49, R101 ;  /* 0x0000006500319202 */ /* 0x000fe20000000f00 */
[----:B------:R1:W3:Y:S01]  /*0e10*/  @!P3 LDG.E R69, desc[UR6][R50.64] ;  /* 0x000000063245b981 */ /* 0x0002e2000c1e1900 */
[----:B--2---:R-:W-:Y:S02]  /*0e20*/  @!P2 IMAD R18, R29, R44, RZ ;  /* 0x0000002c1d12a224 */ /* 0x004fe400078e02ff */
[C---:B------:R-:W-:Y:S01]  /*0e30*/  @!P1 IMAD R53, R80.reuse, R41, R22 ;  /* 0x0000002950359224 */ /* 0x040fe200078e0216 */
[----:B------:R-:W2:Y:S01]  /*0e40*/  @!P5 LDC.64 R36, c[0x0][0x3e0] ;  /* 0x0000f800ff24db82 */ /* 0x000ea20000000a00 */
[----:B------:R-:W-:Y:S01]  /*0e50*/  @!P1 IMAD.WIDE.U32 R48, R80, R40, R48 ;  /* 0x0000002850309225 */ /* 0x000fe200078e0030 */
[----:B-1----:R-:W-:-:S02]  /*0e60*/  @!P2 MOV R50, R102 ;  /* 0x000000660032a202 */ /* 0x002fc40000000f00 */
[----:B------:R-:W-:-:S04]  /*0e70*/  @!P2 MOV R51, R101 ;  /* 0x000000650033a202 */ /* 0x000fc80000000f00 */
[----:B------:R-:W1:Y:S01]  /*0e80*/  @!P4 LDC.64 R40, c[0x0][0x390] ;  /* 0x0000e400ff28cb82 */ /* 0x000e620000000a00 */
[----:B------:R-:W-:Y:S01]  /*0e90*/  @!P2 IMAD R55, R78, R45, R18 ;  /* 0x0000002d4e37a224 */ /* 0x000fe200078e0212 */
[----:B------:R-:W-:Y:S02]  /*0ea0*/  @!P1 IADD3 R18, PT, PT, R49, R53, RZ ;  /* 0x0000003531129210 */ /* 0x000fe40007ffe0ff */
[----:B------:R-:W-:Y:S01]  /*0eb0*/  @!P1 LEA R46, P6, R48, R46, 0x1 ;  /* 0x0000002e302e9211 */ /* 0x000fe200078c08ff */
[----:B------:R-:W-:Y:S01]  /*0ec0*/  @!P2 IMAD.WIDE.U32 R44, R78, R44, R50 ;  /* 0x0000002c4e2ca225 */ /* 0x000fe200078e0032 */
[----:B------:R-:W-:Y:S02]  /*0ed0*/  MOV R32, RZ ;  /* 0x000000ff00207202 */ /* 0x000fe40000000f00 */
[----:B------:R-:W-:Y:S02]  /*0ee0*/  @!P1 LEA.HI.X R47, R48, R47, R18, 0x1, P6 ;  /* 0x0000002f302f9211 */ /* 0x000fe400030f0c12 */
[----:B------:R-:W-:Y:S01]  /*0ef0*/  MOV R34, RZ ;  /* 0x000000ff00227202 */ /* 0x000fe20000000f00 */
[----:B0-----:R-:W-:Y:S01]  /*0f00*/  @!P4 IMAD R22, R31, R38, RZ ;  /* 0x000000261f16c224 */ /* 0x001fe200078e02ff */
[----:B------:R-:W-:Y:S01]  /*0f10*/  @!P2 IADD3 R18, PT, PT, R45, R55, RZ ;  /* 0x000000372d12a210 */ /* 0x000fe20007ffe0ff */
[----:B------:R0:W3:Y:S01]  /*0f20*/  @!P1 LDG.E R32, desc[UR6][R46.64] ;  /* 0x000000062e209981 */ /* 0x0000e2000c1e1900 */
[----:B------:R-:W-:Y:S01]  /*0f30*/  @!P2 LEA R42, P6, R44, R42, 0x1 ;  /* 0x0000002a2c2aa211 */ /* 0x000fe200078c08ff */
[----:B------:R-:W0:Y:S01]  /*0f40*/  @!P5 LDC.64 R50, c[0x0][0x390] ;  /* 0x0000e400ff32db82 */ /* 0x000e220000000a00 */
[----:B------:R-:W-:-:S02]  /*0f50*/  ISETP.GE.U32.AND P1, PT, R72, UR4, PT ;  /* 0x0000000448007c0c */ /* 0x000fc4000bf26070 */
[----:B------:R-:W-:Y:S02]  /*0f60*/  @!P2 LEA.HI.X R43, R44, R43, R18, 0x1, P6 ;  /* 0x0000002b2c2ba211 */ /* 0x000fe400030f0c12 */
[----:B------:R-:W-:Y:S02]  /*0f70*/  @!P4 MOV R44, R102 ;  /* 0x00000066002cc202 */ /* 0x000fe40000000f00 */
[----:B------:R-:W-:Y:S01]  /*0f80*/  @!P4 MOV R45, R101 ;  /* 0x00000065002dc202 */ /* 0x000fe20000000f00 */
[----:B------:R0:W3:Y:S01]  /*0f90*/  @!P2 LDG.E R34, desc[UR6][R42.64] ;  /* 0x000000062a22a981 */ /* 0x0000e2000c1e1900 */
[----:B------:R-:W-:Y:S01]  /*0fa0*/  ISETP.GE.AND.EX P2, PT, R35, UR5, PT, P1 ;  /* 0x0000000523007c0c */ /* 0x000fe2000bf46310 */
[----:B------:R-:W-:Y:S01]  /*0fb0*/  @!P4 IMAD R49, R76, R39, R22 ;  /* 0x000000274c31c224 */ /* 0x000fe200078e0216 */
[----:B------:R-:W-:Y:S01]  /*0fc0*/  ISETP.GE.U32.AND P1, PT, R10, UR4, PT ;  /* 0x000000040a007c0c */ /* 0x000fe2000bf26070 */
[----:B------:R-:W-:-:S03]  /*0fd0*/  @!P4 IMAD.WIDE.U32 R38, R76, R38, R44 ;  /* 0x000000264c26c225 */ /* 0x000fc600078e002c */
[----:B------:R-:W-:Y:S02]  /*0fe0*/  ISETP.GE.AND.EX P1, PT, R61, UR5, PT, P1 ;  /* 0x000000053d007c0c */ /* 0x000fe4000bf26310 */
[----:B------:R-:W-:Y:S02]  /*0ff0*/  @!P4 IADD3 R18, PT, PT, R39, R49, RZ ;  /* 0x000000312712c210 */ /* 0x000fe40007ffe0ff */
[C---:B-1----:R-:W-:Y:S01]  /*1000*/  @!P4 LEA R40, P6, R38.reuse, R40, 0x1 ;  /* 0x000000282628c211 */ /* 0x042fe200078c08ff */
[----:B--2---:R-:W-:Y:S01]  /*1010*/  @!P5 IMAD R22, R33, R36, RZ ;  /* 0x000000242116d224 */ /* 0x004fe200078e02ff */
[----:B------:R-:W-:Y:S01]  /*1020*/  @!P5 MOV R39, R101 ;  /* 0x000000650027d202 */ /* 0x000fe20000000f00 */
[----:B------:R-:W1:Y:S01]  /*1030*/  @!P2 LDC.64 R48, c[0x0][0x3e0] ;  /* 0x0000f800ff30ab82 */ /* 0x000e620000000a00 */
[----:B------:R-:W-:Y:S02]  /*1040*/  @!P4 LEA.HI.X R41, R38, R41, R18, 0x1, P6 ;  /* 0x000000292629c211 */ /* 0x000fe400030f0c12 */
[----:B------:R-:W-:Y:S01]  /*1050*/  @!P5 MOV R38, R102 ;  /* 0x000000660026d202 */ /* 0x000fe20000000f00 */
[----:B------:R-:W-:Y:S01]  /*1060*/  @!P5 IMAD R45, R74, R37, R22 ;  /* 0x000000254a2dd224 */ /* 0x000fe200078e0216 */
[----:B------:R-:W-:-:S03]  /*1070*/  MOV R87, RZ ;  /* 0x000000ff00577202 */ /* 0x000fc60000000f00 */
[----:B------:R-:W-:Y:S01]  /*1080*/  @!P5 IMAD.WIDE.U32 R36, R74, R36, R38 ;  /* 0x000000244a24d225 */ /* 0x000fe200078e0026 */
[----:B0-----:R-:W0:Y:S01]  /*1090*/  @!P1 LDC.64 R46, c[0x0][0x3e0] ;  /* 0x0000f800ff2e9b82 */ /* 0x001e220000000a00 */
[----:B------:R-:W-:Y:S01]  /*10a0*/  ISETP.GE.U32.AND P6, PT, R11, UR4, PT ;  /* 0x000000040b007c0c */ /* 0x000fe2000bfc6070 */
[----:B------:R2:W3:Y:S02]  /*10b0*/  @!P4 LDG.E R87, desc[UR6][R40.64] ;  /* 0x000000062857c981 */ /* 0x0004e4000c1e1900 */
[----:B------:R-:W-:Y:S02]  /*10c0*/  @!P5 IADD3 R18, PT, PT, R37, R45, RZ ;  /* 0x0000002d2512d210 */ /* 0x000fe40007ffe0ff */
[C---:B------:R-:W-:Y:S02]  /*10d0*/  @!P5 LEA R50, P4, R36.reuse, R50, 0x1 ;  /* 0x000000322432d211 */ /* 0x040fe400078808ff */
[----:B------:R-:W-:Y:S01]  /*10e0*/  ISETP.GE.AND.EX P6, PT, R63, UR5, PT, P6 ;  /* 0x000000053f007c0c */ /* 0x000fe2000bfc6360 */
[----:B------:R-:W5:Y:S01]  /*10f0*/  @!P2 LDC.64 R44, c[0x0][0x390] ;  /* 0x0000e400ff2cab82 */ /* 0x000f620000000a00 */
[----:B------:R-:W-:-:S02]  /*1100*/  @!P5 LEA.HI.X R51, R36, R51, R18, 0x1, P4 ;  /* 0x000000332433d211 */ /* 0x000fc400020f0c12 */
[----:B------:R-:W-:-:S04]  /*1110*/  ISETP.GE.U32.AND P4, PT, R12, UR4, PT ;  /* 0x000000040c007c0c */ /* 0x000fc8000bf86070 */
[----:B------:R-:W-:Y:S01]  /*1120*/  ISETP.GE.AND.EX P4, PT, R65, UR5, PT, P4 ;  /* 0x0000000541007c0c */ /* 0x000fe2000bf86340 */
[----:B-1----:R-:W-:Y:S01]  /*1130*/  @!P2 IMAD R18, R35, R48, RZ ;  /* 0x000000302312a224 */ /* 0x002fe200078e02ff */
[----:B------:R-:W-:Y:S01]  /*1140*/  @!P2 MOV R42, R102 ;  /* 0x00000066002aa202 */ /* 0x000fe20000000f00 */
[----:B------:R-:W1:Y:S01]  /*1150*/  @!P1 LDC.64 R38, c[0x0][0x390] ;  /* 0x0000e400ff269b82 */ /* 0x000e620000000a00 */
[----:B------:R-:W-:Y:S01]  /*1160*/  @!P2 MOV R43, R101 ;  /* 0x00000065002ba202 */ /* 0x000fe20000000f00 */
[----:B------:R-:W-:-:S06]  /*1170*/  @!P2 IMAD R53, R72, R49, R18 ;  /* 0x000000314835a224 */ /* 0x000fcc00078e0212 */
[----:B--2---:R-:W2:Y:S01]  /*1180*/  @!P6 LDC.64 R40, c[0x0][0x3e0] ;  /* 0x0000f800ff28eb82 */ /* 0x004ea20000000a00 */
[----:B0-----:R-:W-:Y:S02]  /*1190*/  @!P1 IMAD R18, R61, R46, RZ ;  /* 0x0000002e3d129224 */ /* 0x001fe400078e02ff */
[----:B------:R-:W-:Y:S01]  /*11a0*/  @!P2 IMAD.WIDE.U32 R48, R72, R48, R42 ;  /* 0x000000304830a225 */ /* 0x000fe200078e002a */
[----:B------:R-:W-:-:S04]  /*11b0*/  MOV R89, RZ ;  /* 0x000000ff00597202 */ /* 0x000fc80000000f00 */
[----:B------:R-:W0:Y:S01]  /*11c0*/  @!P4 LDC.64 R36, c[0x0][0x3e0] ;  /* 0x0000f800ff24cb82 */ /* 0x000e220000000a00 */
[----:B------:R-:W-:Y:S01]  /*11d0*/  @!P1 IMAD R55, R10, R47, R18 ;  /* 0x0000002f0a379224 */ /* 0x000fe200078e0212 */
[----:B------:R-:W-:Y:S01]  /*11e0*/  @!P2 IADD3 R18, PT, PT, R49, R53, RZ ;  /* 0x000000353112a210 */ /* 0x000fe20007ffe0ff */
[----:B------:R-:W3:Y:S01]  /*11f0*/  @!P5 LDG.E R89, desc[UR6][R50.64] ;  /* 0x000000063259d981 */ /* 0x000ee2000c1e1900 */
[----:B------:R-:W-:Y:S02]  /*1200*/  @!P1 MOV R52, R102 ;  /* 0x0000006600349202 */ /* 0x000fe40000000f00 */
[----:B------:R-:W-:Y:S02]  /*1210*/  @!P1 MOV R53, R101 ;  /* 0x0000006500359202 */ /* 0x000fe40000000f00 */
[----:B------:R-:W4:Y:S01]  /*1220*/  @!P6 LDC.64 R42, c[0x0][0x390] ;  /* 0x0000e400ff2aeb82 */ /* 0x000f220000000a00 */
[----:B-----5:R-:W-:Y:S01]  /*1230*/  @!P2 LEA R44, P5, R48, R44, 0x1 ;  /* 0x0000002c302ca211 */ /* 0x020fe200078a08ff */
[----:B------:R-:W-:Y:S01]  /*1240*/  @!P1 IMAD.WIDE.U32 R52, R10, R46, R52 ;  /* 0x0000002e0a349225 */ /* 0x000fe200078e0034 */
[----:B------:R-:W-:-:S02]  /*1250*/  MOV R64, RZ ;  /* 0x000000ff00407202 */ /* 0x000fc40000000f00 */
[----:B------:R-:W-:-:S03]  /*1260*/  @!P2 LEA.HI.X R45, R48, R45, R18, 0x1, P5 ;  /* 0x0000002d302da211 */ /* 0x000fc600028f0c12 */
[----:B------:R-:W5:Y:S01]  /*1270*/  @!P4 LDC.64 R46, c[0x0][0x390] ;  /* 0x0000e400ff2ecb82 */ /* 0x000f620000000a00 */
[----:B--2---:R-:W-:Y:S01]  /*1280*/  @!P6 IMAD R22, R63, R40, RZ ;  /* 0x000000283f16e224 */ /* 0x004fe200078e02ff */
[----:B------:R2:W3:Y:S01]  /*1290*/  @!P2 LDG.E R64, desc[UR6][R44.64] ;  /* 0x000000062c40a981 */ /* 0x0004e2000c1e1900 */
[----:B------:R-:W-:Y:S02]  /*12a0*/  @!P1 IADD3 R18, PT, PT, R53, R55, RZ ;  /* 0x0000003735129210 */ /* 0x000fe40007ffe0ff */
[C---:B-1----:R-:W-:Y:S01]  /*12b0*/  @!P1 LEA R38, P5, R52.reuse, R38, 0x1 ;  /* 0x0000002634269211 */ /* 0x042fe200078a08ff */
[----:B------:R-:W-:Y:S01]  /*12c0*/  @!P6 IMAD R49, R11, R41, R22 ;  /* 0x000000290b31e224 */ /* 0x000fe200078e0216 */
[----:B--2---:R-:W-:Y:S02]  /*12d0*/  @!P6 MOV R44, R102 ;  /* 0x00000066002ce202 */ /* 0x004fe40000000f00 */
[----:B------:R-:W-:Y:S02]  /*12e0*/  @!P6 MOV R45, R101 ;  /* 0x00000065002de202 */ /* 0x000fe40000000f00 */
[----:B------:R-:W-:Y:S01]  /*12f0*/  @!P1 LEA.HI.X R39, R52, R39, R18, 0x1, P5 ;  /* 0x0000002734279211 */ /* 0x000fe200028f0c12 */
[----:B0-----:R-:W-:-:S02]  /*1300*/  @!P4 IMAD R18, R65, R36, RZ ;  /* 0x000000244112c224 */ /* 0x001fc400078e02ff */
[----:B------:R-:W-:Y:S01]  /*1310*/  @!P6 IMAD.WIDE.U32 R40, R11, R40, R44 ;  /* 0x000000280b28e225 */ /* 0x000fe200078e002c */
[----:B------:R-:W-:Y:S02]  /*1320*/  @!P4 MOV R44, R102 ;  /* 0x00000066002cc202 */ /* 0x000fe40000000f00 */
[----:B------:R-:W-:Y:S01]  /*1330*/  @!P4 MOV R45, R101 ;  /* 0x00000065002dc202 */ /* 0x000fe20000000f00 */
[C---:B------:R-:W-:Y:S01]  /*1340*/  @!P4 IMAD R51, R12.reuse, R37, R18 ;  /* 0x000000250c33c224 */ /* 0x040fe200078e0212 */
[----:B------:R-:W-:Y:S02]  /*1350*/  MOV R93, RZ ;  /* 0x000000ff005d7202 */ /* 0x000fe40000000f00 */
[----:B------:R-:W-:Y:S01]  /*1360*/  @!P6 IADD3 R18, PT, PT, R41, R49, RZ ;  /* 0x000000312912e210 */ /* 0x000fe20007ffe0ff */
[----:B------:R-:W-:Y:S01]  /*1370*/  @!P4 IMAD.WIDE.U32 R36, R12, R36, R44 ;  /* 0x000000240c24c225 */ /* 0x000fe200078e002c */
[C---:B----4-:R-:W-:Y:S02]  /*1380*/  @!P6 LEA R42, P2, R40.reuse, R42, 0x1 ;  /* 0x0000002a282ae211 */ /* 0x050fe400078408ff */
[----:B------:R-:W-:Y:S01]  /*1390*/  MOV R95, RZ ;  /* 0x000000ff005f7202 */ /* 0x000fe20000000f00 */
[----:B------:R0:W2:Y:S01]  /*13a0*/  @!P1 LDG.E R93, desc[UR6][R38.64] ;  /* 0x00000006265d9981 */ /* 0x0000a2000c1e1900 */
[----:B------:R-:W-:-:S02]  /*13b0*/  @!P6 LEA.HI.X R43, R40, R43, R18, 0x1, P2 ;  /* 0x0000002b282be211 */ /* 0x000fc400010f0c12 */
[----:B------:R-:W-:Y:S02]  /*13c0*/  @!P4 IADD3 R18, PT, PT, R37, R51, RZ ;  /* 0x000000332512c210 */ /* 0x000fe40007ffe0ff */
[C---:B-----5:R-:W-:Y:S01]  /*13d0*/  @!P4 LEA R46, P1, R36.reuse, R46, 0x1 ;  /* 0x0000002e242ec211 */ /* 0x060fe200078208ff */
[----:B------:R-:W4:Y:S01]  /*13e0*/  @!P6 LDG.E R95, desc[UR6][R42.64] ;  /* 0x000000062a5fe981 */ /* 0x000f22000c1e1900 */
[----:B------:R-:W-:Y:S02]  /*13f0*/  MOV R97, RZ ;  /* 0x000000ff00617202 */ /* 0x000fe40000000f00 */
[----:B------:R-:W-:-:S05]  /*1400*/  @!P4 LEA.HI.X R47, R36, R47, R18, 0x1, P1 ;  /* 0x0000002f242fc211 */ /* 0x000fca00008f0c12 */
[----:B------:R-:W5:Y:S01]  /*1410*/  @!P4 LDG.E R97, desc[UR6][R46.64] ;  /* 0x000000062e61c981 */ /* 0x000f62000c1e1900 */
[----:B------:R-:W-:-:S04]  /*1420*/  PRMT R67, R16, 0x7632, R67 ;  /* 0x0000763210437816 */ /* 0x000fc80000000043 */
[----:B------:R-:W-:Y:S02]  /*1430*/  SHF.L.U32 R67, R67, 0x10, RZ ;  /* 0x0000001043437819 */ /* 0x000fe400000006ff */
[----:B------:R-:W-:-:S03]  /*1440*/  SHF.L.U32 R16, R16, 0x10, RZ ;  /* 0x0000001010107819 */ /* 0x000fc600000006ff */
[----:B0-----:R-:W-:Y:S02]  /*1450*/  FMUL.FTZ R39, R67, R67 ;  /* 0x0000004343277220 */ /* 0x001fe40000410000 */
[C---:B------:R-:W-:Y:S02]  /*1460*/  FADD.FTZ R37, R16.reuse, R67 ;  /* 0x0000004310257221 */ /* 0x040fe40000010000 */
[----:B------:R-:W-:Y:S01]  /*1470*/  FFMA.FTZ R39, R16, R16, R39 ;  /* 0x0000001010277223 */ /* 0x000fe20000010027 */
[----:B------:R-:W-:-:S04]  /*1480*/  PRMT R71, R20, 0x7632, R71 ;  /* 0x0000763214477816 */ /* 0x000fc80000000047 */
[----:B------:R-:W-:Y:S02]  /*1490*/  SHF.L.U32 R71, R71, 0x10, RZ ;  /* 0x0000001047477819 */ /* 0x000fe400000006ff */
[----:B------:R-:W-:Y:S02]  /*14a0*/  SHF.L.U32 R20, R20, 0x10, RZ ;  /* 0x0000001014147819 */ /* 0x000fe400000006ff */
[----:B------:R-:W-:-:S04]  /*14b0*/  PRMT R22, R73, 0x7632, R22 ;  /* 0x0000763249167816 */ /* 0x000fc80000000016 */
[----:B------:R-:W-:Y:S02]  /*14c0*/  SHF.L.U32 R22, R22, 0x10, RZ ;  /* 0x0000001016167819 */ /* 0x000fe400000006ff */
[----:B------:R-:W-:-:S03]  /*14d0*/  SHF.L.U32 R73, R73, 0x10, RZ ;  /* 0x0000001049497819 */ /* 0x000fc600000006ff */
[----:B------:R-:W-:Y:S01]  /*14e0*/  FMUL.FTZ R40, R22, R22 ;  /* 0x0000001616287220 */ /* 0x000fe20000410000 */
[----:B------:R-:W-:Y:S01]  /*14f0*/  FADD.FTZ R38, R20, R71 ;  /* 0x0000004714267221 */ /* 0x000fe20000010000 */
[----:B---3--:R-:W-:-:S04]  /*1500*/  PRMT R77, R26, 0x7632, R77 ;  /* 0x000076321a4d7816 */ /* 0x008fc8000000004d */
[----:B------:R-:W-:Y:S02]  /*1510*/  SHF.L.U32 R77, R77, 0x10, RZ ;  /* 0x000000104d4d7819 */ /* 0x000fe400000006ff */
[----:B------:R-:W-:Y:S02]  /*1520*/  SHF.L.U32 R26, R26, 0x10, RZ ;  /* 0x000000101a1a7819 */ /* 0x000fe400000006ff */
[----:B------:R-:W-:-:S04]  /*1530*/  PRMT R18, R69, 0x7632, R18 ;  /* 0x0000763245127816 */ /* 0x000fc80000000012 */
[----:B------:R-:W-:Y:S02]  /*1540*/  SHF.L.U32 R18, R18, 0x10, RZ ;  /* 0x0000001012127819 */ /* 0x000fe400000006ff */
[----:B------:R-:W-:-:S03]  /*1550*/  SHF.L.U32 R69, R69, 0x10, RZ ;  /* 0x0000001045457819 */ /* 0x000fc600000006ff */
[----:B------:R-:W-:Y:S02]  /*1560*/  FMUL.FTZ R36, R18, R18 ;  /* 0x0000001212247220 */ /* 0x000fe40000410000 */
[C---:B------:R-:W-:Y:S02]  /*1570*/  FADD.FTZ R24, R69.reuse, R18 ;  /* 0x0000001245187221 */ /* 0x040fe40000010000 */
[----:B------:R-:W-:Y:S02]  /*1580*/  FFMA.FTZ R36, R69, R69, R36 ;  /* 0x0000004545247223 */ /* 0x000fe40000010024 */
[----:B------:R-:W-:Y:S02]  /*1590*/  FADD.FTZ R24, RZ, R24 ;  /* 0x00000018ff187221 */ /* 0x000fe40000010000 */
[----:B------:R-:W-:Y:S02]  /*15a0*/  FADD.FTZ R36, RZ, R36 ;  /* 0x00000024ff247221 */ /* 0x000fe40000010000 */
[----:B------:R-:W-:-:S02]  /*15b0*/  FADD.FTZ R37, R24, R37 ;  /* 0x0000002518257221 */ /* 0x000fc40000010000 */
[----:B------:R-:W-:Y:S01]  /*15c0*/  FADD.FTZ R36, R36, R39 ;  /* 0x0000002724247221 */ /* 0x000fe20000010000 */
[----:B------:R-:W-:Y:S01]  /*15d0*/  FMUL.FTZ R39, R71, R71 ;  /* 0x0000004747277220 */ /* 0x000fe20000410000 */
[----:B------:R-:W-:-:S03]  /*15e0*/  PRMT R24, R75, 0x7632, R24 ;  /* 0x000076324b187816 */ /* 0x000fc60000000018 */
[----:B------:R-:W-:Y:S01]  /*15f0*/  FFMA.FTZ R39, R20, R20, R39 ;  /* 0x0000001414277223 */ /* 0x000fe20000010027 */
[----:B------:R-:W-:Y:S02]  /*1600*/  SHF.L.U32 R24, R24, 0x10, RZ ;  /* 0x0000001018187819 */ /* 0x000fe400000006ff */
[----:B------:R-:W-:Y:S01]  /*1610*/  SHF.L.U32 R75, R75, 0x10, RZ ;  /* 0x000000104b4b7819 */ /* 0x000fe200000006ff */
[----:B------:R-:W-:Y:S01]  /*1620*/  FADD.FTZ R36, R36, R39 ;  /* 0x0000002724247221 */ /* 0x000fe20000010000 */
[----:B------:R-:W-:Y:S01]  /*1630*/  FFMA.FTZ R39, R73, R73, R40 ;  /* 0x0000004949277223 */ /* 0x000fe20000010028 */
[----:B------:R-:W-:Y:S01]  /*1640*/  FMUL.FTZ R40, R24, R24 ;  /* 0x0000001818287220 */ /* 0x000fe20000410000 */
[----:B------:R-:W-:Y:S02]  /*1650*/  FADD.FTZ R37, R37, R38 ;  /* 0x0000002625257221 */ /* 0x000fe40000010000 */
[----:B------:R-:W-:Y:S01]  /*1660*/  FADD.FTZ R36, R36, R39 ;  /* 0x0000002724247221 */ /* 0x000fe20000010000 */
[----:B------:R-:W-:Y:S01]  /*1670*/  FFMA.FTZ R39, R75, R75, R40 ;  /* 0x0000004b4b277223 */ /* 0x000fe20000010028 */
[----:B------:R-:W-:Y:S01]  /*1680*/  FADD.FTZ R38, R73, R22 ;  /* 0x0000001649267221 */ /* 0x000fe20000010000 */
[----:B------:R-:W-:-:S02]  /*1690*/  PRMT R79, R28, 0x7632, R79 ;  /* 0x000076321c4f7816 */ /* 0x000fc4000000004f */
[----:B------:R-:W-:Y:S01]  /*16a0*/  FADD.FTZ R36, R36, R39 ;  /* 0x0000002724247221 */ /* 0x000fe20000010000 */
[----:B------:R-:W-:Y:S01]  /*16b0*/  FADD.FTZ R37, R37, R38 ;  /* 0x0000002625257221 */ /* 0x000fe20000010000 */
[----:B------:R-:W-:Y:S01]  /*16c0*/  PRMT R81, R30, 0x7632, R81 ;  /* 0x000076321e517816 */ /* 0x000fe20000000051 */
[----:B------:R-:W-:Y:S01]  /*16d0*/  FMUL.FTZ R39, R77, R77 ;  /* 0x0000004d4d277220 */ /* 0x000fe20000410000 */
[----:B------:R-:W-:Y:S01]  /*16e0*/  SHF.L.U32 R79, R79, 0x10, RZ ;  /* 0x000000104f4f7819 */ /* 0x000fe200000006ff */
[----:B------:R-:W-:Y:S01]  /*16f0*/  FADD.FTZ R38, R75, R24 ;  /* 0x000000184b267221 */ /* 0x000fe20000010000 */
[----:B------:R-:W-:Y:S01]  /*1700*/  SHF.L.U32 R28, R28, 0x10, RZ ;  /* 0x000000101c1c7819 */ /* 0x000fe200000006ff */
[----:B------:R-:W-:Y:S01]  /*1710*/  FFMA.FTZ R39, R26, R26, R39 ;  /* 0x0000001a1a277223 */ /* 0x000fe20000010027 */
[----:B------:R-:W-:Y:S01]  /*1720*/  SHF.L.U32 R81, R81, 0x10, RZ ;  /* 0x0000001051517819 */ /* 0x000fe200000006ff */
[----:B------:R-:W-:Y:S01]  /*1730*/  FADD.FTZ R37, R37, R38 ;  /* 0x0000002625257221 */ /* 0x000fe20000010000 */
[----:B------:R-:W-:Y:S01]  /*1740*/  FMUL.FTZ R41, R79, R79 ;  /* 0x0000004f4f297220 */ /* 0x000fe20000410000 */
[----:B------:R-:W-:Y:S01]  /*1750*/  PRMT R83, R32, 0x7632, R83 ;  /* 0x0000763220537816 */ /* 0x000fe20000000053 */
[----:B------:R-:W-:Y:S01]  /*1760*/  FADD.FTZ R38, R26, R77 ;  /* 0x0000004d1a267221 */ /* 0x000fe20000010000 */
[----:B------:R-:W-:Y:S01]  /*1770*/  SHF.L.U32 R30, R30, 0x10, RZ ;  /* 0x000000101e1e7819 */ /* 0x000fe200000006ff */
[----:B------:R-:W-:Y:S01]  /*1780*/  FADD.FTZ R36, R36, R39 ;  /* 0x0000002724247221 */ /* 0x000fe20000010000 */
[----:B------:R-:W-:Y:S01]  /*1790*/  FFMA.FTZ R41, R28, R28, R41 ;  /* 0x0000001c1c297223 */ /* 0x000fe20000010029 */
[----:B------:R-:W-:Y:S01]  /*17a0*/  SHF.L.U32 R83, R83, 0x10, RZ ;  /* 0x0000001053537819 */ /* 0x000fe200000006ff */
[----:B------:R-:W-:Y:S01]  /*17b0*/  FMUL.FTZ R39, R81, R81 ;  /* 0x0000005151277220 */ /* 0x000fe20000410000 */
[----:B------:R-:W-:Y:S01]  /*17c0*/  PRMT R85, R34, 0x7632, R85 ;  /* 0x0000763222557816 */ /* 0x000fe20000000055 */
[----:B------:R-:W-:Y:S01]  /*17d0*/  FADD.FTZ R37, R37, R38 ;  /* 0x0000002625257221 */ /* 0x000fe20000010000 */
[----:B------:R-:W-:Y:S01]  /*17e0*/  FADD.FTZ R38, R28, R79 ;  /* 0x0000004f1c267221 */ /* 0x000fe20000010000 */
[----:B------:R-:W-:Y:S01]  /*17f0*/  FADD.FTZ R36, R36, R41 ;  /* 0x0000002924247221 */ /* 0x000fe20000010000 */
[----:B------:R-:W-:Y:S01]  /*1800*/  SHF.L.U32 R32, R32, 0x10, RZ ;  /* 0x0000001020207819 */ /* 0x000fe200000006ff */
[C---:B------:R-:W-:Y:S01]  /*1810*/  FFMA.FTZ R39, R30.reuse, R30, R39 ;  /* 0x0000001e1e277223 */ /* 0x040fe20000010027 */
[----:B------:R-:W-:Y:S01]  /*1820*/  SHF.L.U32 R85, R85, 0x10, RZ ;  /* 0x0000001055557819 */ /* 0x000fe200000006ff */
[----:B------:R-:W-:Y:S01]  /*1830*/  FMUL.FTZ R41, R83, R83 ;  /* 0x0000005353297220 */ /* 0x000fe20000410000 */
[----:B------:R-:W-:Y:S01]  /*1840*/  PRMT R60, R87, 0x7632, R60 ;  /* 0x00007632573c7816 */ /* 0x000fe2000000003c */
[----:B------:R-:W-:Y:S01]  /*1850*/  FADD.FTZ R37, R37, R38 ;  /* 0x0000002625257221 */ /* 0x000fe20000010000 */
[----:B------:R-:W-:Y:S01]  /*1860*/  FADD.FTZ R38, R30, R81 ;  /* 0x000000511e267221 */ /* 0x000fe20000010000 */
[----:B------:R-:W-:Y:S01]  /*1870*/  SHF.L.U32 R34, R34, 0x10, RZ ;  /* 0x0000001022227819 */ /* 0x000fe200000006ff */
[----:B------:R-:W-:Y:S01]  /*1880*/  FADD.FTZ R36, R36, R39 ;  /* 0x0000002724247221 */ /* 0x000fe20000010000 */
[----:B------:R-:W-:Y:S01]  /*1890*/  FFMA.FTZ R41, R32, R32, R41 ;  /* 0x0000002020297223 */ /* 0x000fe20000010029 */
[----:B------:R-:W-:Y:S01]  /*18a0*/  SHF.L.U32 R60, R60, 0x10, RZ ;  /* 0x000000103c3c7819 */ /* 0x000fe200000006ff */
[----:B------:R-:W-:Y:S01]  /*18b0*/  FMUL.FTZ R39, R85, R85 ;  /* 0x0000005555277220 */ /* 0x000fe20000410000 */
[----:B------:R-:W-:Y:S01]  /*18c0*/  FADD.FTZ R37, R37, R38 ;  /* 0x0000002625257221 */ /* 0x000fe20000010000 */
[----:B------:R-:W-:Y:S01]  /*18d0*/  FADD.FTZ R38, R32, R83 ;  /* 0x0000005320267221 */ /* 0x000fe20000010000 */
[----:B------:R-:W-:Y:S01]  /*18e0*/  FADD.FTZ R36, R36, R41 ;  /* 0x0000002924247221 */ /* 0x000fe20000010000 */
[----:B------:R-:W-:Y:S01]  /*18f0*/  SHF.L.U32 R87, R87, 0x10, RZ ;  /* 0x0000001057577819 */ /* 0x000fe200000006ff */
[----:B------:R-:W-:Y:S01]  /*1900*/  FFMA.FTZ R39, R34, R34, R39 ;  /* 0x0000002222277223 */ /* 0x000fe20000010027 */
[----:B------:R-:W-:Y:S01]  /*1910*/  FMUL.FTZ R40, R60, R60 ;  /* 0x0000003c3c287220 */ /* 0x000fe20000410000 */
[----:B------:R-:W-:Y:S01]  /*1920*/  FADD.FTZ R37, R37, R38 ;  /* 0x0000002625257221 */ /* 0x000fe20000010000 */
[----:B------:R-:W-:Y:S01]  /*1930*/  FADD.FTZ R38, R34, R85 ;  /* 0x0000005522267221 */ /* 0x000fe20000010000 */
[----:B------:R-:W-:Y:S01]  /*1940*/  FADD.FTZ R36, R36, R39 ;  /* 0x0000002724247221 */ /* 0x000fe20000010000 */
[----:B------:R-:W-:-:S02]  /*1950*/  FFMA.FTZ R39, R87, R87, R40 ;  /* 0x0000005757277223 */ /* 0x000fc40000010028 */
[----:B------:R-:W-:Y:S01]  /*1960*/  FADD.FTZ R37, R37, R38 ;  /* 0x0000002625257221 */ /* 0x000fe20000010000 */
[----:B------:R-:W-:-:S04]  /*1970*/  PRMT R62, R89, 0x7632, R62 ;  /* 0x00007632593e7816 */ /* 0x000fc8000000003e */
[----:B------:R-:W-:Y:S02]  /*1980*/  SHF.L.U32 R62, R62, 0x10, RZ ;  /* 0x000000103e3e7819 */ /* 0x000fe400000006ff */
[----:B------:R-:W-:-:S03]  /*1990*/  SHF.L.U32 R89, R89, 0x10, RZ ;  /* 0x0000001059597819 */ /* 0x000fc600000006ff */
[----:B------:R-:W-:Y:S01]  /*19a0*/  FMUL.FTZ R40, R62, R62 ;  /* 0x0000003e3e287220 */ /* 0x000fe20000410000 */
[----:B------:R-:W-:Y:S01]  /*19b0*/  FADD.FTZ R38, R87, R60 ;  /* 0x0000003c57267221 */ /* 0x000fe20000010000 */
[----:B------:R-:W-:Y:S01]  /*19c0*/  FADD.FTZ R36, R36, R39 ;  /* 0x0000002724247221 */ /* 0x000fe20000010000 */
[----:B------:R-:W-:Y:S01]  /*19d0*/  PRMT R91, R64, 0x7632, R91 ;  /* 0x00007632405b7816 */ /* 0x000fe2000000005b */
[----:B------:R-:W-:-:S03]  /*19e0*/  FFMA.FTZ R39, R89, R89, R40 ;  /* 0x0000005959277223 */ /* 0x000fc60000010028 */
[----:B------:R-:W-:Y:S01]  /*19f0*/  SHF.L.U32 R91, R91, 0x10, RZ ;  /* 0x000000105b5b7819 */ /* 0x000fe200000006ff */
[----:B------:R-:W-:Y:S01]  /*1a00*/  FADD.FTZ R37, R37, R38 ;  /* 0x0000002625257221 */ /* 0x000fe20000010000 */
[----:B------:R-:W-:Y:S01]  /*1a10*/  SHF.L.U32 R64, R64, 0x10, RZ ;  /* 0x0000001040407819 */ /* 0x000fe200000006ff */
[----:B------:R-:W-:Y:S01]  /*1a20*/  FADD.FTZ R38, R89, R62 ;  /* 0x0000003e59267221 */ /* 0x000fe20000010000 */
[----:B------:R-:W-:Y:S01]  /*1a30*/  FADD.FTZ R36, R36, R39 ;  /* 0x0000002724247221 */ /* 0x000fe20000010000 */
[----:B------:R-:W-:Y:S02]  /*1a40*/  FMUL.FTZ R39, R91, R91 ;  /* 0x0000005b5b277220 */ /* 0x000fe40000410000 */
[----:B------:R-:W-:Y:S01]  /*1a50*/  FADD.FTZ R37, R37, R38 ;  /* 0x0000002625257221 */ /* 0x000fe20000010000 */
[C---:B------:R-:W-:Y:S01]  /*1a60*/  FADD.FTZ R38, R64.reuse, R91 ;  /* 0x0000005b40267221 */ /* 0x040fe20000010000 */
[----:B------:R-:W-:-:S03]  /*1a70*/  FFMA.FTZ R39, R64, R64, R39 ;  /* 0x0000004040277223 */ /* 0x000fc60000010027 */
[----:B------:R-:W-:Y:S01]  /*1a80*/  FADD.FTZ R37, R37, R38 ;  /* 0x0000002625257221 */ /* 0x000fe20000010000 */
[----:B------:R-:W-:Y:S01]  /*1a90*/  FADD.FTZ R36, R36, R39 ;  /* 0x0000002724247221 */ /* 0x000fe20000010000 */
[----:B--2---:R-:W-:-:S04]  /*1aa0*/  PRMT R66, R93, 0x7632, R66 ;  /* 0x000076325d427816 */ /* 0x004fc80000000042 */
[----:B------:R-:W-:Y:S02]  /*1ab0*/  SHF.L.U32 R66, R66, 0x10, RZ ;  /* 0x0000001042427819 */ /* 0x000fe400000006ff */
[----:B----4-:R-:W-:Y:S02]  /*1ac0*/  PRMT R68, R95, 0x7632, R68 ;  /* 0x000076325f447816 */ /* 0x010fe40000000044 */
[----:B------:R-:W-:Y:S01]  /*1ad0*/  SHF.L.U32 R93, R93, 0x10, RZ ;  /* 0x000000105d5d7819 */ /* 0x000fe200000006ff */
[----:B------:R-:W-:Y:S01]  /*1ae0*/  FMUL.FTZ R40, R66, R66 ;  /* 0x0000004242287220 */ /* 0x000fe20000410000 */
[----:B------:R-:W-:Y:S02]  /*1af0*/  SHF.L.U32 R68, R68, 0x10, RZ ;  /* 0x0000001044447819 */ /* 0x000fe400000006ff */
[----:B-----5:R-:W-:Y:S01]  /*1b00*/  PRMT R70, R97, 0x7632, R70 ;  /* 0x0000763261467816 */ /* 0x020fe20000000046 */
[C---:B------:R-:W-:Y:S01]  /*1b10*/  FADD.FTZ R38, R93.reuse, R66 ;  /* 0x000000425d267221 */ /* 0x040fe20000010000 */
[----:B------:R-:W-:Y:S01]  /*1b20*/  FFMA.FTZ R39, R93, R93, R40 ;  /* 0x0000005d5d277223 */ /* 0x000fe20000010028 */
[----:B------:R-:W-:Y:S01]  /*1b30*/  SHF.L.U32 R95, R95, 0x10, RZ ;  /* 0x000000105f5f7819 */ /* 0x000fe200000006ff */
[----:B------:R-:W-:Y:S01]  /*1b40*/  FMUL.FTZ R40, R68, R68 ;  /* 0x0000004444287220 */ /* 0x000fe20000410000 */
[----:B------:R-:W-:Y:S01]  /*1b50*/  SHF.L.U32 R70, R70, 0x10, RZ ;  /* 0x0000001046467819 */ /* 0x000fe200000006ff */
[----:B------:R-:W-:Y:S01]  /*1b60*/  FADD.FTZ R37, R37, R38 ;  /* 0x0000002625257221 */ /* 0x000fe20000010000 */
[----:B------:R-:W-:Y:S01]  /*1b70*/  FADD.FTZ R36, R36, R39 ;  /* 0x0000002724247221 */ /* 0x000fe20000010000 */
[----:B------:R-:W-:Y:S01]  /*1b80*/  SHF.L.U32 R97, R97, 0x10, RZ ;  /* 0x0000001061617819 */ /* 0x000fe200000006ff */
[C---:B------:R-:W-:Y:S01]  /*1b90*/  FADD.FTZ R38, R95.reuse, R68 ;  /* 0x000000445f267221 */ /* 0x040fe20000010000 */
[----:B------:R-:W-:Y:S01]  /*1ba0*/  FFMA.FTZ R39, R95, R95, R40 ;  /* 0x0000005f5f277223 */ /* 0x000fe20000010028 */
[----:B------:R-:W-:-:S02]  /*1bb0*/  FMUL.FTZ R40, R70, R70 ;  /* 0x0000004646287220 */ /* 0x000fc40000410000 */
[----:B------:R-:W-:Y:S01]  /*1bc0*/  FADD.FTZ R37, R37, R38 ;  /* 0x0000002625257221 */ /* 0x000fe20000010000 */
[----:B------:R-:W-:Y:S01]  /*1bd0*/  FADD.FTZ R36, R36, R39 ;  /* 0x0000002724247221 */ /* 0x000fe20000010000 */
[C---:B------:R-:W-:Y:S01]  /*1be0*/  FADD.FTZ R38, R97.reuse, R70 ;  /* 0x0000004661267221 */ /* 0x040fe20000010000 */
[----:B------:R-:W-:-:S03]  /*1bf0*/  FFMA.FTZ R39, R97, R97, R40 ;  /* 0x0000006161277223 */ /* 0x000fc60000010028 */
[----:B------:R-:W-:Y:S01]  /*1c00*/  FADD.FTZ R37, R37, R38 ;  /* 0x0000002625257221 */ /* 0x000fe20000010000 */
[----:B------:R-:W-:-:S04]  /*1c10*/  FADD.FTZ R36, R36, R39 ;  /* 0x0000002724247221 */ /* 0x000fc80000010000 */
        /* <DEDUP_REMOVED lines=30> */
[----:B------:R-:W0:Y:S01]  /*1e00*/  @!P1 S2R R38, SR_CgaCtaId ;  /* 0x0000000000269919 */ /* 0x000e220000008800 */
[----:B------:R-:W-:Y:S02]  /*1e10*/  @!P1 MOV R37, 0x400 ;  /* 0x0000040000259802 */ /* 0x000fe40000000f00 */
[----:B------:R-:W-:-:S04]  /*1e20*/  @!P1 SHF.R.U32.HI R36, RZ, 0x2, R2 ;  /* 0x00000002ff249819 */ /* 0x000fc80000011602 */
[----:B------:R-:W-:Y:S02]  /*1e30*/  @!P1 LOP3.LUT R36, R36, 0xf8, RZ, 0xc0, !PT ;  /* 0x000000f824249812 */ /* 0x000fe400078ec0ff */
[----:B0-----:R-:W-:-:S04]  /*1e40*/  @!P1 LEA R37, R38, R37, 0x18 ;  /* 0x0000002526259211 */ /* 0x001fc800078ec0ff */
[----:B------:R-:W-:-:S05]  /*1e50*/  @!P1 IADD3 R36, PT, PT, R36, R37, RZ ;  /* 0x0000002524249210 */ /* 0x000fca0007ffe0ff */
[----:B------:R3:W-:Y:S02]  /*1e60*/  @!P1 STS.64 [R36+0x10], R56 ;  /* 0x0000103824009388 */ /* 0x0007e40000000a00 */
.L_x_1865:
[----:B------:R-:W-:Y:S05]  /*1e70*/  BSYNC.RECONVERGENT B0 ;  /* 0x0000000000007941 */ /* 0x000fea0003800200 */
.L_x_1864:
[----:B------:R-:W-:Y:S01]  /*1e80*/  BAR.SYNC.DEFER_BLOCKING 0x0 ;  /* 0x0000000000007b1d */ /* 0x000fe20000010000 */
[----:B------:R-:W-:Y:S02]  /*1e90*/  ISETP.NE.AND P2, PT, R2, RZ, PT ;  /* 0x000000ff0200720c */ /* 0x000fe40003f45270 */
[----:B------:R-:W-:-:S03]  /*1ea0*/  ISETP.GE.U32.AND P1, PT, R7, 0x2, PT ;  /* 0x000000020700780c */ /* 0x000fc60003f26070 */
[----:B------:R-:W-:Y:S08]  /*1eb0*/  BSSY.RECONVERGENT B0, `(.L_x_1866) ;  /* 0x0000029000007945 */ /* 0x000ff00003800200 */
[----:B------:R-:W-:Y:S05]  /*1ec0*/  @P2 BRA `(.L_x_1867) ;  /* 0x00000000009c2947 */ /* 0x000fea0003800000 */
[----:B------:R-:W4:Y:S01]  /*1ed0*/  S2UR UR5, SR_CgaCtaId ;  /* 0x00000000000579c3 */ /* 0x000f220000008800 */
[----:B------:R-:W-:Y:S02]  /*1ee0*/  UMOV UR4, 0x400 ;  /* 0x0000040000047882 */ /* 0x000fe40000000000 */
[----:B----4-:R-:W-:-:S09]  /*1ef0*/  ULEA UR4, UR5, UR4, 0x18 ;  /* 0x0000000405047291 */ /* 0x010fd2000f8ec0ff */
[----:B------:R-:W4:Y:S04]  /*1f00*/  LDS.64 R58, [UR4+0x18] ;  /* 0x00001804ff3a7984 */ /* 0x000f280008000a00 */
[----:B---3--:R-:W3:Y:S04]  /*1f10*/  LDS.128 R36, [UR4+0x20] ;  /* 0x00002004ff247984 */ /* 0x008ee80008000c00 */
[----:B-12---:R-:W1:Y:S04]  /*1f20*/  LDS.128 R40, [UR4+0x30] ;  /* 0x00003004ff287984 */ /* 0x006e680008000c00 */
[----:B------:R-:W2:Y:S04]  /*1f30*/  LDS.128 R44, [UR4+0x40] ;  /* 0x00004004ff2c7984 */ /* 0x000ea80008000c00 */
[----:B------:R-:W5:Y:S04]  /*1f40*/  LDS.128 R48, [UR4+0x50] ;  /* 0x00005004ff307984 */ /* 0x000f680008000c00 */
[----:B------:R-:W5:Y:S01]  /*1f50*/  LDS.128 R52, [UR4+0x60] ;  /* 0x00006004ff347984 */ /* 0x000f620008000c00 */
[----:B----4-:R-:W-:Y:S01]  /*1f60*/  FADD.FTZ R99, R56, R58 ;  /* 0x0000003a38637221 */ /* 0x010fe20000010000 */
[----:B------:R-:W-:-:S02]  /*1f70*/  FADD.FTZ R104, R57, R59 ;  /* 0x0000003b39687221 */ /* 0x000fc40000010000 */
[----:B0-----:R-:W0:Y:S01]  /*1f80*/  LDS.128 R56, [UR4+0x70] ;  /* 0x00007004ff387984 */ /* 0x001e220008000c00 */
[----:B---3--:R-:W-:Y:S01]  /*1f90*/  FADD.FTZ R99, R99, R36 ;  /* 0x0000002463637221 */ /* 0x008fe20000010000 */
[----:B------:R-:W-:Y:S02]  /*1fa0*/  FADD.FTZ R104, R104, R37 ;  /* 0x0000002568687221 */ /* 0x000fe40000010000 */
[----:B------:R-:W3:Y:S01]  /*1fb0*/  LDS.64 R36, [UR4+0x80] ;  /* 0x00008004ff247984 */ /* 0x000ee20008000a00 */
        /* <DEDUP_REMOVED lines=24> */
.L_x_1867:
[----:B------:R-:W-:Y:S05]  /*2140*/  BSYNC.RECONVERGENT B0 ;  /* 0x0000000000007941 */ /* 0x000fea0003800200 */
.L_x_1866:
[----:B------:R-:W-:Y:S05]  /*2150*/  @!P1 BRA `(.L_x_1868) ;  /* 0x0000000800989947 */ /* 0x000fea0003800000 */
[----:B------:R-:W4:Y:S01]  /*2160*/  LDC.64 R44, c[0x0][0x3b8] ;  /* 0x0000ee00ff2c7b82 */ /* 0x000f220000000a00 */
[----:B------:R-:W-:Y:S02]  /*2170*/  LOP3.LUT R38, R6, 0x1, RZ, 0xc0, !PT ;  /* 0x0000000106267812 */ /* 0x000fe400078ec0ff */
[----:B------:R-:W-:-:S03]  /*2180*/  ISETP.GE.U32.AND P4, PT, R7, 0x8, PT ;  /* 0x000000080700780c */ /* 0x000fc60003f86070 */
[----:B---3--:R-:W-:-:S04]  /*2190*/  IMAD R36, R38, R5, RZ ;  /* 0x0000000526247224 */ /* 0x008fc800078e02ff */
[----:B------:R-:W-:-:S05]  /*21a0*/  IMAD R36, R36, R7, RZ ;  /* 0x0000000724247224 */ /* 0x000fca00078e02ff */
[----:B------:R-:W-:-:S05]  /*21b0*/  SHF.L.U32 R37, R36, 0x1, RZ ;  /* 0x0000000124257819 */ /* 0x000fca00000006ff */
[----:B----4-:R-:W-:Y:S01]  /*21c0*/  IMAD.WIDE R44, R37, 0x4, R44 ;  /* 0x00000004252c7825 */ /* 0x010fe200078e022c */
[----:B------:R-:W-:Y:S06]  /*21d0*/  @P2 BRA `(.L_x_1869) ;  /* 0x0000000000502947 */ /* 0x000fec0003800000 */
[----:B------:R-:W3:Y:S01]  /*21e0*/  LDC.64 R36, c[0x0][0x3b0] ;  /* 0x0000ec00ff247b82 */ /* 0x000ee20000000a00 */
[----:B------:R-:W-:Y:S01]  /*21f0*/  LOP3.LUT P1, R40, R6, 0x2, RZ, 0xc0, !PT ;  /* 0x0000000206287812 */ /* 0x000fe2000782c0ff */
[-CC-:B------:R-:W-:Y:S02]  /*2200*/  IMAD R39, R38, R5.reuse, R0.reuse ;  /* 0x0000000526277224 */ /* 0x180fe400078e0200 */
[----:B-1----:R-:W-:Y:S01]  /*2210*/  IMAD R41, R3, R5, R0 ;  /* 0x0000000503297224 */ /* 0x002fe200078e0200 */
[----:B------:R-:W-:-:S04]  /*2220*/  SEL R43, R7, RZ, !P1 ;  /* 0x000000ff072b7207 */ /* 0x000fc80004800000 */
[----:B------:R-:W-:Y:S01]  /*2230*/  ISETP.NE.AND P1, PT, R43, -0x1, PT ;  /* 0xffffffff2b00780c */ /* 0x000fe20003f25270 */
[----:B---3--:R-:W-:-:S04]  /*2240*/  IMAD.WIDE.U32 R36, R39, 0x4, R36 ;  /* 0x0000000427247825 */ /* 0x008fc800078e0024 */
        /* <DEDUP_REMOVED lines=8> */
.L_x_1870:
[----:B---3--:R-:W3:Y:S04]  /*22d0*/  LDG.E.STRONG.GPU R38, desc[UR6][R36.64] ;  /* 0x0000000624267981 */ /* 0x008ee8000c1ef900 */
[----:B---3--:R-:W-:Y:S01]  /*22e0*/  CCTL.IVALL ;  /* 0x00000000ff00798f */ /* 0x008fe20002000000 */
[----:B------:R-:W-:Y:S05]  /*22f0*/  YIELD ;  /* 0x0000000000007946 */ /* 0x000fea0003800000 */
[----:B------:R-:W-:-:S13]  /*2300*/  ISETP.NE.AND P1, PT, R38, R43, PT ;  /* 0x0000002b2600720c */ /* 0x000fda0003f25270 */
[----:B------:R-:W-:Y:S05]  /*2310*/  @P1 BRA `(.L_x_1870) ;  /* 0xfffffffc00ec1947 */ /* 0x000fea000383ffff */
.L_x_1869:
[----:B------:R-:W-:Y:S05]  /*2320*/  WARPSYNC.ALL ;  /* 0x0000000000007948 */ /* 0x000fea0003800000 */
[----:B------:R-:W-:Y:S01]  /*2330*/  BAR.SYNC.DEFER_BLOCKING 0x0 ;  /* 0x0000000000007b1d */ /* 0x000fe20000010000 */
[----:B--2---:R-:W-:-:S05]  /*2340*/  HFMA2 R42, -RZ, RZ, 0, 0 ;  /* 0x00000000ff2a7431 */ /* 0x004fca00000001ff */
[----:B------:R-:W-:Y:S05]  /*2350*/  @!P4 BRA `(.L_x_1871) ;  /* 0x00000004001cc947 */ /* 0x000fea0003800000 */
[CC--:B------:R-:W-:Y:S01]  /*2360*/  LEA R46, R5.reuse, R0.reuse, 0x1 ;  /* 0x00000000052e7211 */ /* 0x0c0fe200078e08ff */
[C-C-:B------:R-:W-:Y:S01]  /*2370*/  IMAD R48, R5.reuse, 0x6, R0.reuse ;  /* 0x0000000605307824 */ /* 0x140fe200078e0200 */
[CC--:B------:R-:W-:Y:S01]  /*2380*/  LEA R47, R5.reuse, R0.reuse, 0x2 ;  /* 0x00000000052f7211 */ /* 0x0c0fe200078e10ff */
[C-C-:B------:R-:W-:Y:S01]  /*2390*/  IMAD R49, R5.reuse, 0x5, R0.reuse ;  /* 0x0000000505317824 */ /* 0x140fe200078e0200 */
[----:B------:R-:W-:Y:S01]  /*23a0*/  IADD3 R52, PT, PT, R0, R5, RZ ;  /* 0x0000000500347210 */ /* 0x000fe20007ffe0ff */
[--C-:B------:R-:W-:Y:S01]  /*23b0*/  IMAD R50, R5, 0x3, R0.reuse ;  /* 0x0000000305327824 */ /* 0x100fe200078e0200 */
[----:B------:R-:W-:Y:S01]  /*23c0*/  IADD3 R53, PT, PT, -R3, RZ, RZ ;  /* 0x000000ff03357210 */ /* 0x000fe20007ffe1ff */
[----:B------:R-:W-:Y:S01]  /*23d0*/  IMAD R51, R5, 0x7, R0 ;  /* 0x0000000705337824 */ /* 0x000fe200078e0200 */
[----:B------:R-:W-:Y:S01]  /*23e0*/  MOV R54, R0 ;  /* 0x0000000000367202 */ /* 0x000fe20000000f00 */
[----:B------:R-:W-:Y:S01]  /*23f0*/  UMOV UR4, URZ ;  /* 0x000000ff00047c82 */ /* 0x000fe20008000000 */
[----:B------:R-:W-:-:S07]  /*2400*/  LOP3.LUT R55, R7, 0x7ffffff8, RZ, 0xc0, !PT ;  /* 0x7ffffff807377812 */ /* 0x000fce00078ec0ff */
.L_x_1872:
[----:B------:R-:W-:Y:S01]  /*2410*/  UIADD3 UR5, UPT, UPT, UR4, 0x1, URZ ;  /* 0x0000000104057890 */ /* 0x000fe2000fffe0ff */
[----:B------:R-:W-:Y:S01]  /*2420*/  ISETP.EQ.OR P5, PT, R53, RZ, P2 ;  /* 0x000000ff3500720c */ /* 0x000fe200017a2670 */
[----:B------:R-:W-:-:S04]  /*2430*/  UIADD3 UR8, UPT, UPT, UR4, 0x2, URZ ;  /* 0x0000000204087890 */ /* 0x000fc8000fffe0ff */
[C---:B------:R-:W-:Y:S01]  /*2440*/  ISETP.EQ.OR P6, PT, R3.reuse, UR5, P2 ;  /* 0x0000000503007c0c */ /* 0x040fe200097c2670 */
[----:B------:R-:W-:Y:S01]  /*2450*/  UIADD3 UR5, UPT, UPT, UR4, 0x3, URZ ;  /* 0x0000000304057890 */ /* 0x000fe2000fffe0ff */
[----:B------:R-:W-:-:S05]  /*2460*/  ISETP.EQ.OR P1, PT, R3, UR8, P2 ;  /* 0x0000000803007c0c */ /* 0x000fca0009722670 */
[----:B------:R-:W-:Y:S01]  /*2470*/  ISETP.EQ.OR P4, PT, R3, UR5, P2 ;  /* 0x0000000503007c0c */ /* 0x000fe20009782670 */
[----:B---3--:R-:W-:-:S05]  /*2480*/  @!P5 IMAD.WIDE.U32 R36, R54, 0x8, R44 ;  /* 0x000000083624d825 */ /* 0x008fca00078e002c */
[--C-:B------:R-:W-:Y:S01]  /*2490*/  @!P6 IMAD.WIDE.U32 R38, R52, 0x8, R44.reuse ;  /* 0x000000083426e825 */ /* 0x100fe200078e002c */
[----:B------:R-:W0:Y:S03]  /*24a0*/  @!P5 LDG.E.64 R36, desc[UR6][R36.64] ;  /* 0x000000062424d981 */ /* 0x000e26000c1e1b00 */
[--C-:B-1----:R-:W-:Y:S02]  /*24b0*/  @!P1 IMAD.WIDE.U32 R40, R46, 0x8, R44.reuse ;  /* 0x000000082e289825 */ /* 0x102fe400078e002c */
[----:B------:R-:W2:Y:S02]  /*24c0*/  @!P6 LDG.E.64 R38, desc[UR6][R38.64] ;  /* 0x000000062626e981 */ /* 0x000ea4000c1e1b00 */
[----:B------:R-:W-:Y:S02]  /*24d0*/  @!P4 IMAD.WIDE.U32 R42, R50, 0x8, R44 ;  /* 0x00000008322ac825 */ /* 0x000fe400078e002c */
[----:B------:R-:W3:Y:S04]  /*24e0*/  @!P1 LDG.E.64 R40, desc[UR6][R40.64] ;  /* 0x0000000628289981 */ /* 0x000ee8000c1e1b00 */
[----:B------:R-:W4:Y:S01]  /*24f0*/  @!P4 LDG.E.64 R42, desc[UR6][R42.64] ;  /* 0x000000062a2ac981 */ /* 0x000f22000c1e1b00 */
[----:B------:R-:W-:-:S02]  /*2500*/  UIADD3 UR5, UPT, UPT, UR4, 0x4, URZ ;  /* 0x0000000404057890 */ /* 0x000fc4000fffe0ff */
[----:B------:R-:W-:Y:S01]  /*2510*/  UIADD3 UR8, UPT, UPT, UR4, 0x5, URZ ;  /* 0x0000000504087890 */ /* 0x000fe2000fffe0ff */
[----:B0-----:R-:W-:Y:S01]  /*2520*/  @!P5 FADD.FTZ R56, R56, R36 ;  /* 0x000000243838d221 */ /* 0x001fe20000010000 */
[----:B------:R-:W-:Y:S02]  /*2530*/  @!P5 FADD.FTZ R57, R57, R37 ;  /* 0x000000253939d221 */ /* 0x000fe40000010000 */
[----:B------:R-:W-:Y:S01]  /*2540*/  ISETP.EQ.OR P5, PT, R3, UR5, P2 ;  /* 0x0000000503007c0c */ /* 0x000fe200097a2670 */
[----:B------:R-:W-:Y:S01]  /*2550*/  UIADD3 UR5, UPT, UPT, UR4, 0x6, URZ ;  /* 0x0000000604057890 */ /* 0x000fe2000fffe0ff */
[----:B--2---:R-:W-:Y:S01]  /*2560*/  @!P6 FADD.FTZ R56, R56, R38 ;  /* 0x000000263838e221 */ /* 0x004fe20000010000 */
[----:B------:R-:W-:Y:S01]  /*2570*/  @!P6 FADD.FTZ R57, R57, R39 ;  /* 0x000000273939e221 */ /* 0x000fe20000010000 */
[----:B------:R-:W-:Y:S01]  /*2580*/  ISETP.EQ.OR P6, PT, R3, UR8, P2 ;  /* 0x0000000803007c0c */ /* 0x000fe200097c2670 */
[----:B------:R-:W-:Y:S01]  /*2590*/  UIADD3 UR8, UPT, UPT, UR4, 0x7, URZ ;  /* 0x0000000704087890 */ /* 0x000fe2000fffe0ff */
[----:B---3--:R-:W-:Y:S01]  /*25a0*/  @!P1 FADD.FTZ R56, R56, R40 ;  /* 0x0000002838389221 */ /* 0x008fe20000010000 */
[----:B------:R-:W-:Y:S01]  /*25b0*/  @!P1 FADD.FTZ R57, R57, R41 ;  /* 0x0000002939399221 */ /* 0x000fe20000010000 */
[----:B------:R-:W-:-:S02]  /*25c0*/  ISETP.EQ.OR P1, PT, R3, UR5, P2 ;  /* 0x0000000503007c0c */ /* 0x000fc40009722670 */
[----:B----4-:R-:W-:Y:S01]  /*25d0*/  @!P4 FADD.FTZ R56, R56, R42 ;  /* 0x0000002a3838c221 */ /* 0x010fe20000010000 */
[----:B------:R-:W-:Y:S02]  /*25e0*/  @!P4 FADD.FTZ R57, R57, R43 ;  /* 0x0000002b3939c221 */ /* 0x000fe40000010000 */
[----:B------:R-:W-:Y:S01]  /*25f0*/  @!P5 IMAD.WIDE.U32 R36, R47, 0x8, R44 ;  /* 0x000000082f24d825 */ /* 0x000fe200078e002c */
[----:B------:R-:W-:-:S03]  /*2600*/  ISETP.EQ.OR P4, PT, R3, UR8, P2 ;  /* 0x0000000803007c0c */ /* 0x000fc60009782670 */
[--C-:B------:R-:W-:Y:S02]  /*2610*/  @!P6 IMAD.WIDE.U32 R38, R49, 0x8, R44.reuse ;  /* 0x000000083126e825 */ /* 0x100fe400078e002c */
[----:B------:R-:W2:Y:S02]  /*2620*/  @!P5 LDG.E.64 R36, desc[UR6][R36.64] ;  /* 0x000000062424d981 */ /* 0x000ea4000c1e1b00 */
[--C-:B------:R-:W-:Y:S02]  /*2630*/  @!P1 IMAD.WIDE.U32 R40, R48, 0x8, R44.reuse ;  /* 0x0000000830289825 */ /* 0x100fe400078e002c */
[----:B------:R-:W3:Y:S04]  /*2640*/  @!P6 LDG.E.64 R38, desc[UR6][R38.64] ;  /* 0x000000062626e981 */ /* 0x000ee8000c1e1b00 */
[----:B------:R-:W-:Y:S01]  /*2650*/  @!P4 IMAD.WIDE.U32 R42, R51, 0x8, R44 ;  /* 0x00000008332ac825 */ /* 0x000fe200078e002c */
[----:B------:R-:W4:Y:S05]  /*2660*/  @!P1 LDG.E.64 R40, desc[UR6][R40.64] ;  /* 0x0000000628289981 */ /* 0x000f2a000c1e1b00 */
[----:B------:R-:W5:Y:S01]  /*2670*/  @!P4 LDG.E.64 R42, desc[UR6][R42.64] ;  /* 0x000000062a2ac981 */ /* 0x000f62000c1e1b00 */
[----:B------:R-:W-:Y:S01]  /*2680*/  UIADD3 UR4, UPT, UPT, UR4, 0x8, URZ ;  /* 0x0000000804047890 */ /* 0x000fe2000fffe0ff */
[----:B------:R-:W-:-:S02]  /*2690*/  IADD3 R53, PT, PT, R53, 0x8, RZ ;  /* 0x0000000835357810 */ /* 0x000fc40007ffe0ff */
[C---:B------:R-:W-:Y:S02]  /*26a0*/  LEA R54, R5.reuse, R54, 0x3 ;  /* 0x0000003605367211 */ /* 0x040fe400078e18ff */
[C---:B------:R-:W-:Y:S02]  /*26b0*/  LEA R52, R5.reuse, R52, 0x3 ;  /* 0x0000003405347211 */ /* 0x040fe400078e18ff */
[C---:B------:R-:W-:Y:S02]  /*26c0*/  LEA R46, R5.reuse, R46, 0x3 ;  /* 0x0000002e052e7211 */ /* 0x040fe400078e18ff */
[C---:B------:R-:W-:Y:S02]  /*26d0*/  LEA R50, R5.reuse, R50, 0x3 ;  /* 0x0000003205327211 */ /* 0x040fe400078e18ff */
[C---:B------:R-:W-:Y:S02]  /*26e0*/  LEA R47, R5.reuse, R47, 0x3 ;  /* 0x0000002f052f7211 */ /* 0x040fe400078e18ff */
[----:B------:R-:W-:-:S02]  /*26f0*/  LEA R49, R5, R49, 0x3 ;  /* 0x0000003105317211 */ /* 0x000fc400078e18ff */
[C---:B------:R-:W-:Y:S02]  /*2700*/  LEA R48, R5.reuse, R48, 0x3 ;  /* 0x0000003005307211 */ /* 0x040fe400078e18ff */
[----:B------:R-:W-:Y:S01]  /*2710*/  LEA R51, R5, R51, 0x3 ;  /* 0x0000003305337211 */ /* 0x000fe200078e18ff */
[----:B--2---:R-:W-:Y:S01]  /*2720*/  @!P5 FADD.FTZ R56, R56, R36 ;  /* 0x000000243838d221 */ /* 0x004fe20000010000 */
[----:B------:R-:W-:-:S03]  /*2730*/  @!P5 FADD.FTZ R57, R57, R37 ;  /* 0x000000253939d221 */ /* 0x000fc60000010000 */
[----:B---3--:R-:W-:Y:S01]  /*2740*/  @!P6 FADD.FTZ R56, R56, R38 ;  /* 0x000000263838e221 */ /* 0x008fe20000010000 */
[----:B------:R-:W-:-:S03]  /*2750*/  @!P6 FADD.FTZ R57, R57, R39 ;  /* 0x000000273939e221 */ /* 0x000fc60000010000 */
[----:B----4-:R-:W-:Y:S01]  /*2760*/  @!P1 FADD.FTZ R56, R56, R40 ;  /* 0x0000002838389221 */ /* 0x010fe20000010000 */
[----:B------:R-:W-:Y:S01]  /*2770*/  @!P1 FADD.FTZ R57, R57, R41 ;  /* 0x0000002939399221 */ /* 0x000fe20000010000 */
[----:B------:R-:W-:Y:S02]  /*2780*/  ISETP.NE.AND P1, PT, R55, UR4, PT ;  /* 0x0000000437007c0c */ /* 0x000fe4000bf25270 */
[----:B-----5:R-:W-:Y:S01]  /*2790*/  @!P4 FADD.FTZ R56, R56, R42 ;  /* 0x0000002a3838c221 */ /* 0x020fe20000010000 */
[----:B------:R-:W-:-:S10]  /*27a0*/  @!P4 FADD.FTZ R57, R57, R43 ;  /* 0x0000002b3939c221 */ /* 0x000fd40000010000 */
[----:B------:R-:W-:Y:S05]  /*27b0*/  @P1 BRA `(.L_x_1872) ;  /* 0xfffffffc00141947 */ /* 0x000fea000383ffff */
[----:B------:R-:W-:-:S07]  /*27c0*/  MOV R42, R55 ;  /* 0x00000037002a7202 */ /* 0x000fce0000000f00 */
.L_x_1871:
[----:B------:R-:W-:-:S13]  /*27d0*/  LOP3.LUT P1, RZ, R7, 0x7, RZ, 0xc0, !PT ;  /* 0x0000000707ff7812 */ /* 0x000fda000782c0ff */
[----:B------:R-:W-:Y:S05]  /*27e0*/  @!P1 BRA `(.L_x_1868) ;  /* 0x0000000000f49947 */ /* 0x000fea0003800000 */
[C---:B---3--:R-:W-:Y:S02]  /*27f0*/  LOP3.LUT R36, R7.reuse, 0x7, RZ, 0xc0, !PT ;  /* 0x0000000707247812 */ /* 0x048fe400078ec0ff */
[----:B------:R-:W-:Y:S02]  /*2800*/  LOP3.LUT P1, R47, R7, 0x3, RZ, 0xc0, !PT ;  /* 0x00000003072f7812 */ /* 0x000fe4000782c0ff */
[----:B------:R-:W-:-:S04]  /*2810*/  IADD3 R36, PT, PT, R36, -0x1, RZ ;  /* 0xffffffff24247810 */ /* 0x000fc80007ffe0ff */
[----:B------:R-:W-:-:S13]  /*2820*/  ISETP.GE.U32.AND P4, PT, R36, 0x3, PT ;  /* 0x000000032400780c */ /* 0x000fda0003f86070 */
[----:B------:R-:W-:Y:S05]  /*2830*/  @!P4 BRA `(.L_x_1873) ;  /* 0x000000000070c947 */ /* 0x000fea0003800000 */
[----:B------:R-:W-:-:S13]  /*2840*/  ISETP.EQ.OR P6, PT, R42, R3, P2 ;  /* 0x000000032a00720c */ /* 0x000fda00017c2670 */
[----:B------:R-:W-:-:S04]  /*2850*/  @!P6 IMAD R37, R42, R5, R0 ;  /* 0x000000052a25e224 */ /* 0x000fc800078e0200 */
[----:B------:R-:W-:-:S06]  /*2860*/  @!P6 IMAD.WIDE.U32 R36, R37, 0x8, R44 ;  /* 0x000000082524e825 */ /* 0x000fcc00078e002c */
[----:B------:R-:W0:Y:S01]  /*2870*/  @!P6 LDG.E.64 R36, desc[UR6][R36.64] ;  /* 0x000000062424e981 */ /* 0x000e22000c1e1b00 */
[C---:B------:R-:W-:Y:S02]  /*2880*/  IADD3 R38, PT, PT, R42.reuse, 0x1, RZ ;  /* 0x000000012a267810 */ /* 0x040fe40007ffe0ff */
[----:B------:R-:W-:Y:S02]  /*2890*/  IADD3 R40, PT, PT, R42, 0x2, RZ ;  /* 0x000000022a287810 */ /* 0x000fe40007ffe0ff */
[-C--:B------:R-:W-:Y:S02]  /*28a0*/  ISETP.EQ.OR P5, PT, R38, R3.reuse, P2 ;  /* 0x000000032600720c */ /* 0x080fe400017a2670 */
[----:B------:R-:W-:Y:S02]  /*28b0*/  IADD3 R46, PT, PT, R42, 0x3, RZ ;  /* 0x000000032a2e7810 */ /* 0x000fe40007ffe0ff */
[----:B------:R-:W-:-:S09]  /*28c0*/  ISETP.EQ.OR P4, PT, R40, R3, P2 ;  /* 0x000000032800720c */ /* 0x000fd20001782670 */
[----:B------:R-:W-:-:S04]  /*28d0*/  @!P5 IMAD R39, R38, R5, R0 ;  /* 0x000000052627d224 */ /* 0x000fc800078e0200 */
[----:B-1----:R-:W-:Y:S02]  /*28e0*/  @!P4 IMAD R41, R40, R5, R0 ;  /* 0x000000052829c224 */ /* 0x002fe400078e0200 */
[----:B0-----:R-:W-:Y:S01]  /*28f0*/  @!P6 FADD.FTZ R56, R56, R36 ;  /* 0x000000243838e221 */ /* 0x001fe20000010000 */
[----:B------:R-:W-:Y:S01]  /*2900*/  @!P6 FADD.FTZ R57, R57, R37 ;  /* 0x000000253939e221 */ /* 0x000fe20000010000 */
[----:B------:R-:W-:Y:S01]  /*2910*/  ISETP.EQ.OR P6, PT, R46, R3, P2 ;  /* 0x000000032e00720c */ /* 0x000fe200017c2670 */
        /* <DEDUP_REMOVED lines=14> */
.L_x_1873:
[----:B------:R-:W-:Y:S05]  /*2a00*/  @!P1 BRA `(.L_x_1868) ;  /* 0x00000000006c9947 */ /* 0x000fea0003800000 */
[----:B------:R-:W-:Y:S02]  /*2a10*/  ISETP.NE.AND P1, PT, R47, 0x1, PT ;  /* 0x000000012f00780c */ /* 0x000fe40003f25270 */
[----:B------:R-:W-:-:S11]  /*2a20*/  LOP3.LUT R40, R7, 0x1, RZ, 0xc0, !PT ;  /* 0x0000000107287812 */ /* 0x000fd600078ec0ff */
[----:B------:R-:W-:Y:S05]  /*2a30*/  @!P1 BRA `(.L_x_1874) ;  /* 0x0000000000389947 */ /* 0x000fea0003800000 */
[C---:B------:R-:W-:Y:S02]  /*2a40*/  IADD3 R36, PT, PT, R42.reuse, 0x1, RZ ;  /* 0x000000012a247810 */ /* 0x040fe40007ffe0ff */
[-C--:B------:R-:W-:Y:S02]  /*2a50*/  ISETP.EQ.OR P4, PT, R42, R3.reuse, P2 ;  /* 0x000000032a00720c */ /* 0x080fe40001782670 */
[----:B------:R-:W-:-:S11]  /*2a60*/  ISETP.EQ.OR P1, PT, R36, R3, P2 ;  /* 0x000000032400720c */ /* 0x000fd60001722670 */
        /* <DEDUP_REMOVED lines=11> */
.L_x_1874:
[----:B------:R-:W-:Y:S01]  /*2b20*/  ISETP.EQ.OR P1, PT, R42, R3, P2 ;  /* 0x000000032a00720c */ /* 0x000fe20001722670 */
        /* <DEDUP_REMOVED lines=8> */
.L_x_1875:
[----:B------:R-:W-:Y:S05]  /*2bb0*/  BSYNC.RECONVERGENT B0 ;  /* 0x0000000000007941 */ /* 0x000fea0003800200 */
.L_x_1868:
[----:B------:R-:W4:Y:S01]  /*2bc0*/  S2UR UR5, SR_CgaCtaId ;  /* 0x00000000000579c3 */ /* 0x000f220000008800 */
[----:B------:R-:W2:Y:S01]  /*2bd0*/  LDCU UR8, c[0x0][0x414] ;  /* 0x00008280ff0877ac */ /* 0x000ea20008000800 */
[----:B-1-3--:R-:W-:Y:S01]  /*2be0*/  LOP3.LUT R41, R14, 0xffff, RZ, 0xc0, !PT ;  /* 0x0000ffff0e297812 */ /* 0x00afe200078ec0ff */
[----:B------:R-:W-:-:S03]  /*2bf0*/  UMOV UR4, 0x400 ;  /* 0x0000040000047882 */ /* 0x000fc60000000000 */
[----:B------:R-:W-:Y:S02]  /*2c00*/  IADD3 R41, PT, PT, R98, R41, RZ ;  /* 0x0000002962297210 */ /* 0x000fe40007ffe0ff */
[----:B------:R-:W1:Y:S08]  /*2c10*/  @P0 LDC.64 R44, c[0x0][0x388] ;  /* 0x0000e200ff2c0b82 */ /* 0x000e700000000a00 */
[----:B------:R-:W3:Y:S01]  /*2c20*/  LDC.64 R38, c[0x0][0x398] ;  /* 0x0000e600ff267b82 */ /* 0x000ee20000000a00 */
[----:B--2---:R-:W-:Y:S01]  /*2c30*/  @P0 FMUL.FTZ R42, R56, UR8 ;  /* 0x00000008382a0c20 */ /* 0x004fe20008410000 */
[----:B------:R-:W-:Y:S01]  /*2c40*/  @P0 FMUL.FTZ R43, R57, UR8 ;  /* 0x00000008392b0c20 */ /* 0x000fe20008410000 */
[----:B----4-:R-:W-:-:S05]  /*2c50*/  ULEA UR4, UR5, UR4, 0x18 ;  /* 0x0000000405047291 */ /* 0x010fca000f8ec0ff */
[----:B------:R-:W2:Y:S01]  /*2c60*/  LDC.64 R36, c[0x0][0x3a0] ;  /* 0x0000e800ff247b82 */ /* 0x000ea20000000a00 */
[----:B-1----:R-:W-:-:S03]  /*2c70*/  @P0 IMAD.WIDE R44, R8, 0x8, R44 ;  /* 0x00000008082c0825 */ /* 0x002fc600078e022c */
[----:B------:R-:W-:Y:S04]  /*2c80*/  @!P2 STS.64 [UR4+0x90], R56 ;  /* 0x00009038ff00a988 */ /* 0x000fe80008000a04 */
[----:B------:R1:W-:Y:S01]  /*2c90*/  @P0 STG.E.64 desc[UR6][R44.64], R42 ;  /* 0x0000002a2c000986 */ /* 0x0003e2000c101b06 */
[----:B---3--:R-:W-:-:S04]  /*2ca0*/  IMAD.WIDE R46, R41, 0x4, R38 ;  /* 0x00000004292e7825 */ /* 0x008fc800078e0226 */
[----:B--2---:R-:W-:Y:S01]  /*2cb0*/  IMAD.WIDE R38, R41, 0x4, R36 ;  /* 0x0000000429267825 */ /* 0x004fe200078e0224 */
[----:B------:R-:W-:Y:S06]  /*2cc0*/  BAR.SYNC.DEFER_BLOCKING 0x0 ;  /* 0x0000000000007b1d */ /* 0x000fec0000010000 */
[----:B------:R2:W5:Y:S04]  /*2cd0*/  LDG.E.64 R36, desc[UR6][R46.64] ;  /* 0x000000062e247981 */ /* 0x000568000c1e1b00 */
[----:B------:R-:W5:Y:S01]  /*2ce0*/  LDG.E.64 R38, desc[UR6][R38.64] ;  /* 0x0000000626267981 */ /* 0x000f62000c1e1b00 */
[----:B-1----:R-:W-:Y:S01]  /*2cf0*/  HFMA2 R44, -RZ, RZ, 1.875, 0 ;  /* 0x3f800000ff2c7431 */ /* 0x002fe200000001ff */
[----:B------:R-:W-:Y:S02]  /*2d00*/  BSSY.RECONVERGENT B0, `(.L_x_1876) ;  /* 0x0000387000007945 */ /* 0x000fe40003800200 */
[----:B------:R-:W1:Y:S01]  /*2d10*/  LDS.64 R40, [UR4+0x90] ;  /* 0x00009004ff287984 */ /* 0x000e620008000a00 */
[----:B------:R-:W3:Y:S02]  /*2d20*/  LDCU.U8 UR4, c[0x0][0x3fc] ;  /* 0x00007f80ff0477ac */ /* 0x000ee40008000000 */
[----:B---3--:R-:W-:Y:S01]  /*2d30*/  UISETP.NE.AND UP0, UPT, UR4, URZ, UPT ;  /* 0x000000ff0400728c */ /* 0x008fe2000bf05270 */
[----:B-1----:R-:W-:-:S04]  /*2d40*/  FMUL.FTZ R48, R40, UR8 ;  /* 0x0000000828307c20 */ /* 0x002fc80008410000 */
[----:B------:R-:W-:-:S04]  /*2d50*/  FMUL.FTZ R40, R48, R48 ;  /* 0x0000003030287220 */ /* 0x000fc80000410000 */
[----:B------:R-:W-:-:S05]  /*2d60*/  FFMA.FTZ R40, R41, UR8, -R40 ;  /* 0x0000000829287c23 */ /* 0x000fca0008010828 */
[----:B------:R-:W-:-:S13]  /*2d70*/  FSETP.GTU.FTZ.AND P1, PT, R40, RZ, PT ;  /* 0x000000ff2800720b */ /* 0x000fda0003f3c000 */
[----:B------:R-:W1:Y:S02]  /*2d80*/  @P1 LDC R41, c[0x0][0x3a8] ;  /* 0x0000ea00ff291b82 */ /* 0x000e640000000800 */
[----:B-1----:R-:W-:-:S04]  /*2d90*/  @P1 FADD.FTZ R40, R40, R41 ;  /* 0x0000002928281221 */ /* 0x002fc80000010000 */
[----:B------:R2:W1:Y:S01]  /*2da0*/  @P1 MUFU.RSQ R44, R40 ;  /* 0x00000028002c1308 */ /* 0x0004620000001400 */
[----:B------:R-:W-:Y:S05]  /*2db0*/  BRA.U UP0, `(.L_x_1877) ;  /* 0x0000001500bc7547 */ /* 0x000fea000b800000 */
[----:B------:R-:W3:Y:S01]  /*2dc0*/  LDCU.64 UR8, c[0x0][0x3e8] ;  /* 0x00007d00ff0877ac */ /* 0x000ee20008000a00 */
[----:B------:R-:W-:Y:S01]  /*2dd0*/  BSSY.RECONVERGENT B1, `(.L_x_1878) ;  /* 0x000001a000017945 */ /* 0x000fe20003800200 */
[----:B---3--:R-:W-:Y:S02]  /*2de0*/  ISETP.GE.U32.AND P1, PT, R96, UR8, PT ;  /* 0x0000000860007c0c */ /* 0x008fe4000bf26070 */
[----:B------:R-:W-:Y:S02]  /*2df0*/  ISETP.GE.U32.AND P2, PT, R94, UR8, PT ;  /* 0x000000085e007c0c */ /* 0x000fe4000bf46070 */
[----:B------:R-:W-:Y:S02]  /*2e00*/  ISETP.GE.AND.EX P1, PT, R9, UR9, PT, P1 ;  /* 0x0000000909007c0c */ /* 0x000fe4000bf26310 */
[----:B------:R-:W-:Y:S02]  /*2e10*/  ISETP.GE.U32.AND P5, PT, R92, UR8, PT ;  /* 0x000000085c007c0c */ /* 0x000fe4000bfa6070 */
[----:B------:R-:W-:-:S02]  /*2e20*/  ISETP.GE.U32.AND P6, PT, R90, UR8, PT ;  /* 0x000000085a007c0c */ /* 0x000fc4000bfc6070 */
[----:B------:R-:W-:-:S07]  /*2e30*/  ISETP.GE.AND.EX P2, PT, R13, UR9, PT, P2 ;  /* 0x000000090d007c0c */ /* 0x000fce000bf46320 */
[----:B------:R-:W-:Y:S06]  /*2e40*/  @P1 BRA `(.L_x_1879) ;  /* 0x0000000000481947 */ /* 0x000fec0003800000 */
[----:B------:R-:W3:Y:S01]  /*2e50*/  LDCU.64 UR10, c[0x0][0x3e0] ;  /* 0x00007c00ff0a77ac */ /* 0x000ee20008000a00 */
[----:B--2---:R-:W-:Y:S01]  /*2e60*/  MOV R40, R102 ;  /* 0x0000006600287202 */ /* 0x004fe20000000f00 */
[--C-:B------:R-:W-:Y:S01]  /*2e70*/  FADD.FTZ R69, R69, -R48.reuse ;  /* 0x8000003045457221 */ /* 0x100fe20000010000 */
[----:B------:R-:W-:Y:S01]  /*2e80*/  MOV R41, R101 ;  /* 0x0000006500297202 */ /* 0x000fe20000000f00 */
[----:B------:R-:W2:Y:S01]  /*2e90*/  LDCU.64 UR4, c[0x0][0x380] ;  /* 0x00007000ff0477ac */ /* 0x000ea20008000a00 */
[----:B------:R-:W-:Y:S01]  /*2ea0*/  FADD.FTZ R43, R18, -R48 ;  /* 0x80000030122b7221 */ /* 0x000fe20000010000 */
[----:B-1----:R-:W-:-:S03]  /*2eb0*/  FMUL.FTZ R69, R69, R44 ;  /* 0x0000002c45457220 */ /* 0x002fc60000410000 */
[----:B------:R-:W-:Y:S01]  /*2ec0*/  FMUL.FTZ R18, R43, R44 ;  /* 0x0000002c2b127220 */ /* 0x000fe20000410000 */
[----:B-----5:R-:W-:-:S03]  /*2ed0*/  FFMA.FTZ R69, R36, R69, R38 ;  /* 0x0000004524457223 */ /* 0x020fc60000010026 */
[----:B------:R-:W-:Y:S01]  /*2ee0*/  FFMA.FTZ R18, R37, R18, R39 ;  /* 0x0000001225127223 */ /* 0x000fe20000010027 */
[----:B---3--:R-:W-:Y:S02]  /*2ef0*/  IMAD R45, R9, UR10, RZ ;  /* 0x0000000a092d7c24 */ /* 0x008fe4000f8e02ff */
[----:B------:R-:W-:-:S04]  /*2f00*/  IMAD.WIDE.U32 R40, R96, UR10, R40 ;  /* 0x0000000a60287c25 */ /* 0x000fc8000f8e0028 */
[----:B------:R-:W-:Y:S01]  /*2f10*/  IMAD R45, R96, UR11, R45 ;  /* 0x0000000b602d7c24 */ /* 0x000fe2000f8e022d */
[----:B--2---:R-:W-:-:S04]  /*2f20*/  LEA R42, P1, R40, UR4, 0x1 ;  /* 0x00000004282a7c11 */ /* 0x004fc8000f8208ff */
[----:B------:R-:W-:Y:S02]  /*2f30*/  IADD3 R45, PT, PT, R41, R45, RZ ;  /* 0x0000002d292d7210 */ /* 0x000fe40007ffe0ff */
[----:B------:R-:W-:Y:S02]  /*2f40*/  F2FP.BF16.F32.PACK_AB R41, R18, R69 ;  /* 0x000000451229723e */ /* 0x000fe400000010ff */
[----:B------:R-:W-:-:S05]  /*2f50*/  LEA.HI.X R43, R40, UR5, R45, 0x1, P1 ;  /* 0x00000005282b7c11 */ /* 0x000fca00088f0c2d */
[----:B------:R3:W-:Y:S02]  /*2f60*/  STG.E desc[UR6][R42.64], R41 ;  /* 0x000000292a007986 */ /* 0x0007e4000c101906 */
.L_x_1879:
[----:B------:R-:W-:Y:S05]  /*2f70*/  BSYNC.RECONVERGENT B1 ;  /* 0x0000000000017941 */ /* 0x000fea0003800200 */
.L_x_1878:
[----:B------:R-:W-:Y:S04]  /*2f80*/  BSSY.RECONVERGENT B1, `(.L_x_1880) ;  /* 0x0000014000017945 */ /* 0x000fe80003800200 */
[----:B------:R-:W-:Y:S05]  /*2f90*/  @P2 BRA `(.L_x_1881) ;  /* 0x0000000000482947 */ /* 0x000fea0003800000 */
[----:B------:R-:W4:Y:S01]  /*2fa0*/  LDCU.64 UR4, c[0x0][0x3e0] ;  /* 0x00007c00ff0477ac */ /* 0x000f220008000a00 */
[----:B--2---:R-:W-:Y:S01]  /*2fb0*/  MOV R40, R102 ;  /* 0x0000006600287202 */ /* 0x004fe20000000f00 */
[--C-:B---3--:R-:W-:Y:S01]  /*2fc0*/  FADD.FTZ R43, R16, -R48.reuse ;  /* 0x80000030102b7221 */ /* 0x108fe20000010000 */
[----:B------:R-:W-:Y:S01]  /*2fd0*/  MOV R41, R101 ;  /* 0x0000006500297202 */ /* 0x000fe20000000f00 */
[----:B------:R-:W2:Y:S01]  /*2fe0*/  LDCU.64 UR10, c[0x0][0x380] ;  /* 0x00007000ff0a77ac */ /* 0x000ea20008000a00 */
[----:B------:R-:W-:Y:S01]  /*2ff0*/  FADD.FTZ R67, R67, -R48 ;  /* 0x8000003043437221 */ /* 0x000fe20000010000 */
[----:B-1----:R-:W-:-:S03]  /*3000*/  FMUL.FTZ R43, R43, R44 ;  /* 0x0000002c2b2b7220 */ /* 0x002fc60000410000 */
[----:B------:R-:W-:Y:S01]  /*3010*/  FMUL.FTZ R16, R67, R44 ;  /* 0x0000002c43107220 */ /* 0x000fe20000410000 */
[----:B-----5:R-:W-:Y:S01]  /*3020*/  FFMA.FTZ R18, R36, R43, R38 ;  /* 0x0000002b24127223 */ /* 0x020fe20000010026 */
[----:B----4-:R-:W-:Y:S02]  /*3030*/  IMAD R45, R13, UR4, RZ ;  /* 0x000000040d2d7c24 */ /* 0x010fe4000f8e02ff */
[----:B------:R-:W-:-:S04]  /*3040*/  IMAD.WIDE.U32 R40, R94, UR4, R40 ;  /* 0x000000045e287c25 */ /* 0x000fc8000f8e0028 */
[----:B------:R-:W-:Y:S02]  /*3050*/  IMAD R47, R94, UR5, R45 ;  /* 0x000000055e2f7c24 */ /* 0x000fe4000f8e022d */
[----:B------:R-:W-:Y:S01]  /*3060*/  FFMA.FTZ R45, R37, R16, R39 ;  /* 0x00000010252d7223 */ /* 0x000fe20000010027 */
[C---:B--2---:R-:W-:Y:S02]  /*3070*/  LEA R42, P1, R40.reuse, UR10, 0x1 ;  /* 0x0000000a282a7c11 */ /* 0x044fe4000f8208ff */
[----:B------:R-:W-:Y:S02]  /*3080*/  IADD3 R47, PT, PT, R41, R47, RZ ;  /* 0x0000002f292f7210 */ /* 0x000fe40007ffe0ff */
[----:B------:R-:W-:Y:S02]  /*3090*/  F2FP.BF16.F32.PACK_AB R41, R45, R18 ;  /* 0x000000122d29723e */ /* 0x000fe400000010ff */
[----:B------:R-:W-:-:S05]  /*30a0*/  LEA.HI.X R43, R40, UR11, R47, 0x1, P1 ;  /* 0x0000000b282b7c11 */ /* 0x000fca00088f0c2f */
[----:B------:R4:W-:Y:S02]  /*30b0*/  STG.E desc[UR6][R42.64], R41 ;  /* 0x000000292a007986 */ /* 0x0009e4000c101906 */
.L_x_1881:
[----:B------:R-:W-:Y:S05]  /*30c0*/  BSYNC.RECONVERGENT B1 ;  /* 0x0000000000017941 */ /* 0x000fea0003800200 */
.L_x_1880:
[----:B------:R-:W-:Y:S01]  /*30d0*/  ISETP.GE.AND.EX P5, PT, R15, UR9, PT, P5 ;  /* 0x000000090f007c0c */ /* 0x000fe2000bfa6350 */
[----:B------:R-:W-:Y:S01]  /*30e0*/  BSSY.RECONVERGENT B1, `(.L_x_1882) ;  /* 0x000001b000017945 */ /* 0x000fe20003800200 */
[----:B------:R-:W-:Y:S02]  /*30f0*/  ISETP.GE.U32.AND P1, PT, R88, UR8, PT ;  /* 0x0000000858007c0c */ /* 0x000fe4000bf26070 */
[----:B------:R-:W-:Y:S02]  /*3100*/  ISETP.GE.U32.AND P2, PT, R86, UR8, PT ;  /* 0x0000000856007c0c */ /* 0x000fe4000bf46070 */
[----:B------:R-:W-:Y:S02]  /*3110*/  ISETP.GE.U32.AND P4, PT, R84, UR8, PT ;  /* 0x0000000854007c0c */ /* 0x000fe4000bf86070 */
[----:B------:R-:W-:Y:S02]  /*3120*/  ISETP.GE.U32.AND P3, PT, R82, UR8, PT ;  /* 0x0000000852007c0c */ /* 0x000fe4000bf66070 */
[----:B------:R-:W-:-:S02]  /*3130*/  ISETP.GE.AND.EX P6, PT, R17, UR9, PT, P6 ;  /* 0x0000000911007c0c */ /* 0x000fc4000bfc6360 */
[----:B------:R-:W-:Y:S02]  /*3140*/  ISETP.GE.AND.EX P1, PT, R19, UR9, PT, P1 ;  /* 0x0000000913007c0c */ /* 0x000fe4000bf26310 */
[----:B------:R-:W-:Y:S01]  /*3150*/  ISETP.GE.AND.EX P2, PT, R21, UR9, PT, P2 ;  /* 0x0000000915007c0c */ /* 0x000fe2000bf46320 */
[----:B------:R-:W-:-:S12]  /*3160*/  @P5 BRA `(.L_x_1883) ;  /* 0x0000000000485947 */ /* 0x000fd80003800000 */
[----:B------:R-:W0:Y:S01]  /*3170*/  LDCU.64 UR4, c[0x0][0x3e0] ;  /* 0x00007c00ff0477ac */ /* 0x000e220008000a00 */
[----:B--2---:R-:W-:Y:S01]  /*3180*/  MOV R40, R102 ;  /* 0x0000006600287202 */ /* 0x004fe20000000f00 */
[--C-:B---34-:R-:W-:Y:S01]  /*3190*/  FADD.FTZ R43, R20, -R48.reuse ;  /* 0x80000030142b7221 */ /* 0x118fe20000010000 */
[----:B------:R-:W-:Y:S01]  /*31a0*/  MOV R41, R101 ;  /* 0x0000006500297202 */ /* 0x000fe20000000f00 */
[----:B------:R-:W2:Y:S01]  /*31b0*/  LDCU.64 UR10, c[0x0][0x380] ;  /* 0x00007000ff0a77ac */ /* 0x000ea20008000a00 */
[----:B------:R-:W-:Y:S01]  /*31c0*/  FADD.FTZ R71, R71, -R48 ;  /* 0x8000003047477221 */ /* 0x000fe20000010000 */
[----:B-1----:R-:W-:-:S03]  /*31d0*/  FMUL.FTZ R43, R43, R44 ;  /* 0x0000002c2b2b7220 */ /* 0x002fc60000410000 */
[----:B------:R-:W-:Y:S01]  /*31e0*/  FMUL.FTZ R16, R71, R44 ;  /* 0x0000002c47107220 */ /* 0x000fe20000410000 */
[----:B-----5:R-:W-:Y:S01]  /*31f0*/  FFMA.FTZ R18, R36, R43, R38 ;  /* 0x0000002b24127223 */ /* 0x020fe20000010026 */
[----:B0-----:R-:W-:Y:S02]  /*3200*/  IMAD R45, R15, UR4, RZ ;  /* 0x000000040f2d7c24 */ /* 0x001fe4000f8e02ff */
        /* <DEDUP_REMOVED lines=8> */
.L_x_1883:
[----:B------:R-:W-:Y:S05]  /*3290*/  BSYNC.RECONVERGENT B1 ;  /* 0x0000000000017941 */ /* 0x000fea0003800200 */
.L_x_1882:
[----:B------:R-:W-:Y:S04]  /*32a0*/  BSSY.RECONVERGENT B1, `(.L_x_1884) ;  /* 0x0000014000017945 */ /* 0x000fe80003800200 */
[----:B------:R-:W-:Y:S05]  /*32b0*/  @P6 BRA `(.L_x_1885) ;  /* 0x0000000000486947 */ /* 0x000fea0003800000 */
[----:B------:R-:W1:Y:S01]  /*32c0*/  LDCU.64 UR4, c[0x0][0x3e0] ;  /* 0x00007c00ff0477ac */ /* 0x000e620008000a00 */
[----:B--2---:R-:W-:Y:S01]  /*32d0*/  MOV R40, R102 ;  /* 0x0000006600287202 */ /* 0x004fe20000000f00 */
[--C-:B------:R-:W-:Y:S01]  /*32e0*/  FADD.FTZ R73, R73, -R48.reuse ;  /* 0x8000003049497221 */ /* 0x100fe20000010000 */
[----:B0--34-:R-:W-:Y:S01]  /*32f0*/  MOV R41, R101 ;  /* 0x0000006500297202 */ /* 0x019fe20000000f00 */
[----:B------:R-:W0:Y:S01]  /*3300*/  LDCU.64 UR10, c[0x0][0x380] ;  /* 0x00007000ff0a77ac */ /* 0x000e220008000a00 */
[----:B------:R-:W-:Y:S01]  /*3310*/  FADD.FTZ R43, R22, -R48 ;  /* 0x80000030162b7221 */ /* 0x000fe20000010000 */
[----:B-1----:R-:W-:-:S03]  /*3320*/  FMUL.FTZ R73, R73, R44 ;  /* 0x0000002c49497220 */ /* 0x002fc60000410000 */
[----:B------:R-:W-:Y:S01]  /*3330*/  FMUL.FTZ R16, R43, R44 ;  /* 0x0000002c2b107220 */ /* 0x000fe20000410000 */
[----:B-----5:R-:W-:-:S03]  /*3340*/  FFMA.FTZ R73, R36, R73, R38 ;  /* 0x0000004924497223 */ /* 0x020fc60000010026 */
[----:B------:R-:W-:Y:S01]  /*3350*/  FFMA.FTZ R16, R37, R16, R39 ;  /* 0x0000001025107223 */ /* 0x000fe20000010027 */
[----:B------:R-:W-:Y:S02]  /*3360*/  IMAD R45, R17, UR4, RZ ;  /* 0x00000004112d7c24 */ /* 0x000fe4000f8e02ff */
[----:B------:R-:W-:-:S04]  /*3370*/  IMAD.WIDE.U32 R40, R90, UR4, R40 ;  /* 0x000000045a287c25 */ /* 0x000fc8000f8e0028 */
[----:B------:R-:W-:Y:S01]  /*3380*/  IMAD R45, R90, UR5, R45 ;  /* 0x000000055a2d7c24 */ /* 0x000fe2000f8e022d */
[----:B0-----:R-:W-:-:S04]  /*3390*/  LEA R42, P5, R40, UR10, 0x1 ;  /* 0x0000000a282a7c11 */ /* 0x001fc8000f8a08ff */
[----:B------:R-:W-:Y:S02]  /*33a0*/  IADD3 R45, PT, PT, R41, R45, RZ ;  /* 0x0000002d292d7210 */ /* 0x000fe40007ffe0ff */
[----:B------:R-:W-:Y:S02]  /*33b0*/  F2FP.BF16.F32.PACK_AB R41, R16, R73 ;  /* 0x000000491029723e */ /* 0x000fe400000010ff */
[----:B------:R-:W-:-:S05]  /*33c0*/  LEA.HI.X R43, R40, UR11, R45, 0x1, P5 ;  /* 0x0000000b282b7c11 */ /* 0x000fca000a8f0c2d */
[----:B------:R0:W-:Y:S02]  /*33d0*/  STG.E desc[UR6][R42.64], R41 ;  /* 0x000000292a007986 */ /* 0x0001e4000c101906 */
.L_x_1885:
[----:B------:R-:W-:Y:S05]  /*33e0*/  BSYNC.RECONVERGENT B1 ;  /* 0x0000000000017941 */ /* 0x000fea0003800200 */
.L_x_1884:
        /* <DEDUP_REMOVED lines=20> */
.L_x_1887:
[----:B------:R-:W-:Y:S05]  /*3530*/  BSYNC.RECONVERGENT B1 ;  /* 0x0000000000017941 */ /* 0x000fea0003800200 */
.L_x_1886:
[----:B------:R-:W-:Y:S04]  /*3540*/  BSSY.RECONVERGENT B1, `(.L_x_1888) ;  /* 0x0000014000017945 */ /* 0x000fe80003800200 */
[----:B------:R-:W-:Y:S05]  /*3550*/  @P2 BRA `(.L_x_1889) ;  /* 0x0000000000482947 */ /* 0x000fea0003800000 */
[----:B------:R-:W1:Y:S01]  /*3560*/  LDCU.64 UR4, c[0x0][0x3e0] ;  /* 0x00007c00ff0477ac */ /* 0x000e620008000a00 */
[----:B--2---:R-:W-:Y:S01]  /*3570*/  MOV R40, R102 ;  /* 0x0000006600287202 */ /* 0x004fe20000000f00 */
[--C-:B0--34-:R-:W-:Y:S01]  /*3580*/  FADD.FTZ R43, R26, -R48.reuse ;  /* 0x800000301a2b7221 */ /* 0x119fe20000010000 */
[----:B------:R-:W-:Y:S01]  /*3590*/  MOV R41, R101 ;  /* 0x0000006500297202 */ /* 0x000fe20000000f00 */
[----:B------:R-:W0:Y:S01]  /*35a0*/  LDCU.64 UR10, c[0x0][0x380] ;  /* 0x00007000ff0a77ac */ /* 0x000e220008000a00 */
[----:B------:R-:W-:Y:S01]  /*35b0*/  FADD.FTZ R77, R77, -R48 ;  /* 0x800000304d4d7221 */ /* 0x000fe20000010000 */
[----:B-1----:R-:W-:-:S03]  /*35c0*/  FMUL.FTZ R43, R43, R44 ;  /* 0x0000002c2b2b7220 */ /* 0x002fc60000410000 */
[----:B------:R-:W-:Y:S01]  /*35d0*/  FMUL.FTZ R16, R77, R44 ;  /* 0x0000002c4d107220 */ /* 0x000fe20000410000 */
[----:B-----5:R-:W-:Y:S01]  /*35e0*/  FFMA.FTZ R18, R36, R43, R38 ;  /* 0x0000002b24127223 */ /* 0x020fe20000010026 */
[----:B------:R-:W-:Y:S02]  /*35f0*/  IMAD R45, R21, UR4, RZ ;  /* 0x00000004152d7c24 */ /* 0x000fe4000f8e02ff */
[----:B------:R-:W-:-:S04]  /*3600*/  IMAD.WIDE.U32 R40, R86, UR4, R40 ;  /* 0x0000000456287c25 */ /* 0x000fc8000f8e0028 */
[----:B------:R-:W-:Y:S02]  /*3610*/  IMAD R47, R86, UR5, R45 ;  /* 0x00000005562f7c24 */ /* 0x000fe4000f8e022d */
[----:B------:R-:W-:Y:S01]  /*3620*/  FFMA.FTZ R45, R37, R16, R39 ;  /* 0x00000010252d7223 */ /* 0x000fe20000010027 */
[C---:B0-----:R-:W-:Y:S02]  /*3630*/  LEA R42, P1, R40.reuse, UR10, 0x1 ;  /* 0x0000000a282a7c11 */ /* 0x041fe4000f8208ff */
[----:B------:R-:W-:Y:S02]  /*3640*/  IADD3 R47, PT, PT, R41, R47, RZ ;  /* 0x0000002f292f7210 */ /* 0x000fe40007ffe0ff */
[----:B------:R-:W-:Y:S02]  /*3650*/  F2FP.BF16.F32.PACK_AB R41, R45, R18 ;  /* 0x000000122d29723e */ /* 0x000fe400000010ff */
[----:B------:R-:W-:-:S05]  /*3660*/  LEA.HI.X R43, R40, UR11, R47, 0x1, P1 ;  /* 0x0000000b282b7c11 */ /* 0x000fca00088f0c2f */
[----:B------:R0:W-:Y:S02]  /*3670*/  STG.E desc[UR6][R42.64], R41 ;  /* 0x000000292a007986 */ /* 0x0001e4000c101906 */
.L_x_1889:
[----:B------:R-:W-:Y:S05]  /*3680*/  BSYNC.RECONVERGENT B1 ;  /* 0x0000000000017941 */ /* 0x000fea0003800200 */
.L_x_1888:
        /* <DEDUP_REMOVED lines=28> */
.L_x_1891:
[----:B------:R-:W-:Y:S05]  /*3850*/  BSYNC.RECONVERGENT B1 ;  /* 0x0000000000017941 */ /* 0x000fea0003800200 */
.L_x_1890:
        /* <DEDUP_REMOVED lines=20> */
.L_x_1893:
[----:B------:R-:W-:Y:S05]  /*39a0*/  BSYNC.RECONVERGENT B1 ;  /* 0x0000000000017941 */ /* 0x000fea0003800200 */
.L_x_1892:
        /* <DEDUP_REMOVED lines=20> */
.L_x_1895:
[----:B------:R-:W-:Y:S05]  /*3af0*/  BSYNC.RECONVERGENT B1 ;  /* 0x0000000000017941 */ /* 0x000fea0003800200 */
.L_x_1894:
        /* <DEDUP_REMOVED lines=20> */
.L_x_1897:
[----:B------:R-:W-:Y:S05]  /*3c40*/  BSYNC.RECONVERGENT B1 ;  /* 0x0000000000017941 */ /* 0x000fea0003800200 */
.L_x_1896:
        /* <DEDUP_REMOVED lines=8> */
[----:B------:R-:W-:Y:S02]  /*3cd0*/  ISETP.GE.AND.EX P2, PT, R61, UR9, PT, P2 ;  /* 0x000000093d007c0c */ /* 0x000fe4000bf46320 */
[----:B------:R-:W-:Y:S02]  /*3ce0*/  ISETP.GE.AND.EX P3, PT, R63, UR9, PT, P3 ;  /* 0x000000093f007c0c */ /* 0x000fe4000bf66330 */
[----:B------:R-:W-:Y:S01]  /*3cf0*/  ISETP.GE.AND.EX P4, PT, R65, UR9, PT, P4 ;  /* 0x0000000941007c0c */ /* 0x000fe2000bf86340 */
[----:B------:R-:W-:-:S12]  /*3d00*/  @P6 BRA `(.L_x_1899) ;  /* 0x0000000000486947 */ /* 0x000fd80003800000 */
        /* <DEDUP_REMOVED lines=18> */
.L_x_1899:
[----:B------:R-:W-:Y:S05]  /*3e30*/  BSYNC.RECONVERGENT B1 ;  /* 0x0000000000017941 */ /* 0x000fea0003800200 */
.L_x_1898:
        /* <DEDUP_REMOVED lines=20> */
.L_x_1901:
[----:B------:R-:W-:Y:S05]  /*3f80*/  BSYNC.RECONVERGENT B1 ;  /* 0x0000000000017941 */ /* 0x000fea0003800200 */
.L_x_1900:
[----:B------:R-:W-:Y:S04]  /*3f90*/  BSSY.RECONVERGENT B1, `(.L_x_1902) ;  /* 0x0000014000017945 */ /* 0x000fe80003800200 */
[----:B------:R-:W-:Y:S05]  /*3fa0*/  @P1 BRA `(.L_x_1903) ;  /* 0x0000000000481947 */ /* 0x000fea0003800000 */
[----:B------:R-:W1:Y:S01]  /*3fb0*/  LDCU.64 UR4, c[0x0][0x3e0] ;  /* 0x00007c00ff0477ac */ /* 0x000e620008000a00 */
[--C-:B0--34-:R-:W-:Y:S01]  /*3fc0*/  FADD.FTZ R43, R64, -R48.reuse ;  /* 0x80000030402b7221 */ /* 0x119fe20000010000 */
[----:B--2---:R-:W-:Y:S01]  /*3fd0*/  MOV R40, R102 ;  /* 0x0000006600287202 */ /* 0x004fe20000000f00 */
[----:B------:R-:W-:Y:S01]  /*3fe0*/  FADD.FTZ R91, R91, -R48 ;  /* 0x800000305b5b7221 */ /* 0x000fe20000010000 */
[----:B------:R-:W0:Y:S01]  /*3ff0*/  LDCU.64 UR10, c[0x0][0x380] ;  /* 0x00007000ff0a77ac */ /* 0x000e220008000a00 */
[----:B------:R-:W-:Y:S01]  /*4000*/  MOV R41, R101 ;  /* 0x0000006500297202 */ /* 0x000fe20000000f00 */
[-C--:B-1----:R-:W-:Y:S01]  /*4010*/  FMUL.FTZ R45, R43, R44.reuse ;  /* 0x0000002c2b2d7220 */ /* 0x082fe20000410000 */
[----:B------:R-:W-:-:S03]  /*4020*/  FMUL.FTZ R16, R91, R44 ;  /* 0x0000002c5b107220 */ /* 0x000fc60000410000 */
[----:B-----5:R-:W-:Y:S01]  /*4030*/  FFMA.FTZ R45, R36, R45, R38 ;  /* 0x0000002d242d7223 */ /* 0x020fe20000010026 */
        /* <DEDUP_REMOVED lines=9> */
.L_x_1903:
[----:B------:R-:W-:Y:S05]  /*40d0*/  BSYNC.RECONVERGENT B1 ;  /* 0x0000000000017941 */ /* 0x000fea0003800200 */
.L_x_1902:
        /* <DEDUP_REMOVED lines=20> */
.L_x_1905:
[----:B------:R-:W-:Y:S05]  /*4220*/  BSYNC.RECONVERGENT B1 ;  /* 0x0000000000017941 */ /* 0x000fea0003800200 */
.L_x_1904:
        /* <DEDUP_REMOVED lines=20> */
.L_x_1907:
[----:B------:R-:W-:Y:S05]  /*4370*/  BSYNC.RECONVERGENT B1 ;  /* 0x0000000000017941 */ /* 0x000fea0003800200 */
.L_x_1906:
[----:B------:R-:W-:Y:S05]  /*4380*/  @P4 BRA `(.L_x_1908) ;  /* 0x0000002000784947 */ /* 0x000fea0003800000 */
[----:B------:R-:W2:Y:S01]  /*4390*/  LDCU.64 UR4, c[0x0][0x3e0] ;  /* 0x00007c00ff0477ac */ /* 0x000ea20008000a00 */
[--C-:B------:R-:W-:Y:S01]  /*43a0*/  FADD.FTZ R97, R97, -R48.reuse ;  /* 0x8000003061617221 */ /* 0x100fe20000010000 */
[----:B------:R-:W-:Y:S01]  /*43b0*/  MOV R100, R102 ;  /* 0x0000006600647202 */ /* 0x000fe20000000f00 */
[----:B0--34-:R-:W-:Y:S01]  /*43c0*/  FADD.FTZ R41, R70, -R48 ;  /* 0x8000003046297221 */ /* 0x019fe20000010000 */
[----:B------:R-:W0:Y:S01]  /*43d0*/  LDCU.64 UR8, c[0x0][0x380] ;  /* 0x00007000ff0877ac */ /* 0x000e220008000a00 */
[-C--:B-1----:R-:W-:Y:S02]  /*43e0*/  FMUL.FTZ R97, R97, R44.reuse ;  /* 0x0000002c61617220 */ /* 0x082fe40000410000 */
[----:B------:R-:W-:Y:S02]  /*43f0*/  FMUL.FTZ R44, R41, R44 ;  /* 0x0000002c292c7220 */ /* 0x000fe40000410000 */
[----:B-----5:R-:W-:Y:S02]  /*4400*/  FFMA.FTZ R97, R36, R97, R38 ;  /* 0x0000006124617223 */ /* 0x020fe40000010026 */
[----:B------:R-:W-:-:S05]  /*4410*/  FFMA.FTZ R44, R37, R44, R39 ;  /* 0x0000002c252c7223 */ /* 0x000fca0000010027 */
[----:B------:R-:W-:Y:S01]  /*4420*/  F2FP.BF16.F32.PACK_AB R39, R44, R97 ;  /* 0x000000612c27723e */ /* 0x000fe200000010ff */
[----:B--2---:R-:W-:Y:S02]  /*4430*/  IMAD R43, R65, UR4, RZ ;  /* 0x00000004412b7c24 */ /* 0x004fe4000f8e02ff */
[----:B------:R-:W-:-:S04]  /*4440*/  IMAD.WIDE.U32 R100, R12, UR4, R100 ;  /* 0x000000040c647c25 */ /* 0x000fc8000f8e0064 */
[----:B------:R-:W-:Y:S01]  /*4450*/  IMAD R43, R12, UR5, R43 ;  /* 0x000000050c2b7c24 */ /* 0x000fe2000f8e022b */
[----:B0-----:R-:W-:-:S04]  /*4460*/  LEA R36, P1, R100, UR8, 0x1 ;  /* 0x0000000864247c11 */ /* 0x001fc8000f8208ff */
[----:B------:R-:W-:-:S04]  /*4470*/  IADD3 R43, PT, PT, R101, R43, RZ ;  /* 0x0000002b652b7210 */ /* 0x000fc80007ffe0ff */
[----:B------:R-:W-:-:S05]  /*4480*/  LEA.HI.X R37, R100, UR9, R43, 0x1, P1 ;  /* 0x0000000964257c11 */ /* 0x000fca00088f0c2b */
[----:B------:R0:W-:Y:S01]  /*4490*/  STG.E desc[UR6][R36.64], R39 ;  /* 0x0000002724007986 */ /* 0x0001e2000c101906 */
[----:B------:R-:W-:Y:S05]  /*44a0*/  BRA `(.L_x_1908) ;  /* 0x0000002000307947 */ /* 0x000fea0003800000 */
.L_x_1877:
[----:B------:R-:W3:Y:S01]  /*44b0*/  LDCU.64 UR10, c[0x0][0x3e8] ;  /* 0x00007d00ff0a77ac */ /* 0x000ee20008000a00 */
[----:B------:R-:W-:Y:S01]  /*44c0*/  BSSY.RECONVERGENT B1, `(.L_x_1909) ;  /* 0x0000022000017945 */ /* 0x000fe20003800200 */
[----:B---3--:R-:W-:Y:S02]  /*44d0*/  ISETP.GE.U32.AND P4, PT, R94, UR10, PT ;  /* 0x0000000a5e007c0c */ /* 0x008fe4000bf86070 */
[----:B------:R-:W-:Y:S02]  /*44e0*/  ISETP.GE.U32.AND P2, PT, R92, UR10, PT ;  /* 0x0000000a5c007c0c */ /* 0x000fe4000bf46070 */
[----:B------:R-:W-:Y:S02]  /*44f0*/  ISETP.GE.U32.AND P1, PT, R90, UR10, PT ;  /* 0x0000000a5a007c0c */ /* 0x000fe4000bf26070 */
[----:B------:R-:W-:Y:S01]  /*4500*/  ISETP.GE.AND.EX P4, PT, R13, UR11, PT, P4 ;  /* 0x0000000b0d007c0c */ /* 0x000fe2000bf86340 */
[----:B------:R-:W-:-:S12]  /*4510*/  @P3 BRA `(.L_x_1910) ;  /* 0x0000000000703947 */ /* 0x000fd80003800000 */
[--C-:B------:R-:W-:Y:S01]  /*4520*/  FADD.FTZ R69, R69, -R48.reuse ;  /* 0x8000003045457221 */ /* 0x100fe20000010000 */
[----:B------:R-:W-:Y:S01]  /*4530*/  FADD.FTZ R41, R18, -R48 ;  /* 0x8000003012297221 */ /* 0x000fe20000010000 */
[----:B------:R-:W3:Y:S01]  /*4540*/  LDCU.64 UR4, c[0x0][0x3e0] ;  /* 0x00007c00ff0477ac */ /* 0x000ee20008000a00 */
[----:B------:R-:W-:Y:S01]  /*4550*/  MOV R42, R102 ;  /* 0x00000066002a7202 */ /* 0x000fe20000000f00 */
[-C--:B-1----:R-:W-:Y:S01]  /*4560*/  FMUL.FTZ R69, R69, R44.reuse ;  /* 0x0000002c45457220 */ /* 0x082fe20000410000 */
[----:B--2---:R-:W-:Y:S01]  /*4570*/  FMUL.FTZ R40, R41, R44 ;  /* 0x0000002c29287220 */ /* 0x004fe20000410000 */
[----:B------:R-:W1:Y:S01]  /*4580*/  LDCU.64 UR8, c[0x0][0x380] ;  /* 0x00007000ff0877ac */ /* 0x000e620008000a00 */
[----:B------:R-:W-:Y:S01]  /*4590*/  MOV R43, R101 ;  /* 0x00000065002b7202 */ /* 0x000fe20000000f00 */
[----:B-----5:R-:W-:Y:S01]  /*45a0*/  FFMA.FTZ R69, R36, R69, R38 ;  /* 0x0000004524457223 */ /* 0x020fe20000010026 */
[----:B------:R-:W-:-:S03]  /*45b0*/  FFMA.FTZ R46, R37, R40, R39 ;  /* 0x00000028252e7223 */ /* 0x000fc60000010027 */
[----:B------:R-:W-:Y:S01]  /*45c0*/  FMUL.FTZ R18, R69, -1.4426950216293334961 ;  /* 0xbfb8aa3b45127820 */ /* 0x000fe20000410000 */
[----:B------:R-:W-:-:S05]  /*45d0*/  FMUL.FTZ R41, R46, -1.4426950216293334961 ;  /* 0xbfb8aa3b2e297820 */ /* 0x000fca0000410000 */
[----:B------:R-:W2:Y:S01]  /*45e0*/  MUFU.EX2 R18, R18 ;  /* 0x0000001200127308 */ /* 0x000ea20000000800 */
[----:B---3--:R-:W-:-:S03]  /*45f0*/  IMAD R47, R9, UR4, RZ ;  /* 0x00000004092f7c24 */ /* 0x008fc6000f8e02ff */
        /* <DEDUP_REMOVED lines=9> */
[----:B-1----:R-:W-:-:S04]  /*4690*/  LEA R40, P3, R42, UR8, 0x1 ;  /* 0x000000082a287c11 */ /* 0x002fc8000f8608ff */
[----:B------:R-:W-:Y:S01]  /*46a0*/  LEA.HI.X R41, R42, UR9, R49, 0x1, P3 ;  /* 0x000000092a297c11 */ /* 0x000fe200098f0c31 */
[----:B---3--:R-:W-:-:S05]  /*46b0*/  FMUL.FTZ R47, R46, R45 ;  /* 0x0000002d2e2f7220 */ /* 0x008fca0000410000 */
[----:B------:R-:W-:-:S05]  /*46c0*/  F2FP.BF16.F32.PACK_AB R47, R47, R18 ;  /* 0x000000122f2f723e */ /* 0x000fca00000010ff */
[----:B------:R3:W-:Y:S02]  /*46d0*/  STG.E desc[UR6][R40.64], R47 ;  /* 0x0000002f28007986 */ /* 0x0007e4000c101906 */
.L_x_1910:
[----:B------:R-:W-:Y:S05]  /*46e0*/  BSYNC.RECONVERGENT B1 ;  /* 0x0000000000017941 */ /* 0x000fea0003800200 */
.L_x_1909:
[----:B------:R-:W-:Y:S04]  /*46f0*/  BSSY.RECONVERGENT B1, `(.L_x_1911) ;  /* 0x000001e000017945 */ /* 0x000fe80003800200 */
[----:B------:R-:W-:Y:S05]  /*4700*/  @P4 BRA `(.L_x_1912) ;  /* 0x0000000000704947 */ /* 0x000fea0003800000 */
[--C-:B---3--:R-:W-:Y:S01]  /*4710*/  FADD.FTZ R41, R16, -R48.reuse ;  /* 0x8000003010297221 */ /* 0x108fe20000010000 */
[----:B------:R-:W-:Y:S01]  /*4720*/  FADD.FTZ R67, R67, -R48 ;  /* 0x8000003043437221 */ /* 0x000fe20000010000 */
[----:B------:R-:W3:Y:S01]  /*4730*/  LDCU.64 UR4, c[0x0][0x3e0] ;  /* 0x00007c00ff0477ac */ /* 0x000ee20008000a00 */
[----:B------:R-:W-:Y:S01]  /*4740*/  MOV R42, R102 ;  /* 0x00000066002a7202 */ /* 0x000fe20000000f00 */
[-C--:B-1----:R-:W-:Y:S01]  /*4750*/  FMUL.FTZ R41, R41, R44.reuse ;  /* 0x0000002c29297220 */ /* 0x082fe20000410000 */
[----:B------:R-:W-:Y:S01]  /*4760*/  FMUL.FTZ R18, R67, R44 ;  /* 0x0000002c43127220 */ /* 0x000fe20000410000 */
[----:B------:R-:W1:Y:S01]  /*4770*/  LDCU.64 UR8, c[0x0][0x380] ;  /* 0x00007000ff0877ac */ /* 0x000e620008000a00 */
[----:B------:R-:W-:Y:S01]  /*4780*/  MOV R43, R101 ;  /* 0x00000065002b7202 */ /* 0x000fe20000000f00 */
[----:B-----5:R-:W-:Y:S01]  /*4790*/  FFMA.FTZ R41, R36, R41, R38 ;  /* 0x0000002924297223 */ /* 0x020fe20000010026 */
[----:B--2---:R-:W-:-:S03]  /*47a0*/  FFMA.FTZ R46, R37, R18, R39 ;  /* 0x00000012252e7223 */ /* 0x004fc60000010027 */
        /* <DEDUP_REMOVED lines=9> */
[----:B---3--:R-:W-:Y:S01]  /*4840*/  FADD.FTZ R45, R40, 1 ;  /* 0x3f800000282d7421 */ /* 0x008fe20000010000 */
[C---:B-1----:R-:W-:Y:S01]  /*4850*/  LEA R40, P3, R42.reuse, UR8, 0x1 ;  /* 0x000000082a287c11 */ /* 0x042fe2000f8608ff */
[----:B------:R-:W1:Y:S08]  /*4860*/  MUFU.RCP R18, R18 ;  /* 0x0000001200127308 */ /* 0x000e700000001000 */
[----:B------:R-:W2:Y:S01]  /*4870*/  MUFU.RCP R45, R45 ;  /* 0x0000002d002d7308 */ /* 0x000ea20000001000 */
[----:B-1----:R-:W-:Y:S01]  /*4880*/  FMUL.FTZ R16, R41, R18 ;  /* 0x0000001229107220 */ /* 0x002fe20000410000 */
[----:B------:R-:W-:Y:S01]  /*4890*/  LEA.HI.X R41, R42, UR9, R49, 0x1, P3 ;  /* 0x000000092a297c11 */ /* 0x000fe200098f0c31 */
[----:B--2---:R-:W-:-:S05]  /*48a0*/  FMUL.FTZ R47, R46, R45 ;  /* 0x0000002d2e2f7220 */ /* 0x004fca0000410000 */
[----:B------:R-:W-:-:S05]  /*48b0*/  F2FP.BF16.F32.PACK_AB R47, R47, R16 ;  /* 0x000000102f2f723e */ /* 0x000fca00000010ff */
[----:B------:R4:W-:Y:S02]  /*48c0*/  STG.E desc[UR6][R40.64], R47 ;  /* 0x0000002f28007986 */ /* 0x0009e4000c101906 */
.L_x_1912:
[----:B------:R-:W-:Y:S05]  /*48d0*/  BSYNC.RECONVERGENT B1 ;  /* 0x0000000000017941 */ /* 0x000fea0003800200 */
.L_x_1911:
        /* <DEDUP_REMOVED lines=10> */
[--C-:B---34-:R-:W-:Y:S01]  /*4980*/  FADD.FTZ R41, R20, -R48.reuse ;  /* 0x8000003014297221 */ /* 0x118fe20000010000 */
        /* <DEDUP_REMOVED lines=22> */
[----:B---3--:R-:W-:Y:S01]  /*4af0*/  FMUL.FTZ R47, R40, R45 ;  /* 0x0000002d282f7220 */ /* 0x008fe20000410000 */
[----:B-1----:R-:W-:-:S04]  /*4b00*/  LEA R40, P2, R42, UR8, 0x1 ;  /* 0x000000082a287c11 */ /* 0x002fc8000f8408ff */
[----:B------:R-:W-:Y:S02]  /*4b10*/  LEA.HI.X R41, R42, UR9, R49, 0x1, P2 ;  /* 0x000000092a297c11 */ /* 0x000fe400090f0c31 */
[----:B------:R-:W-:-:S05]  /*4b20*/  F2FP.BF16.F32.PACK_AB R47, R47, R16 ;  /* 0x000000102f2f723e */ /* 0x000fca00000010ff */
[----:B------:R1:W-:Y:S02]  /*4b30*/  STG.E desc[UR6][R40.64], R47 ;  /* 0x0000002f28007986 */ /* 0x0003e4000c101906 */
.L_x_1914:
[----:B------:R-:W-:Y:S05]  /*4b40*/  BSYNC.RECONVERGENT B1 ;  /* 0x0000000000017941 */ /* 0x000fea0003800200 */
.L_x_1913:
[----:B------:R-:W-:Y:S04]  /*4b50*/  BSSY.RECONVERGENT B1, `(.L_x_1915) ;  /* 0x000001e000017945 */ /* 0x000fe80003800200 */
[----:B------:R-:W-:Y:S05]  /*4b60*/  @P1 BRA `(.L_x_1916) ;  /* 0x0000000000701947 */ /* 0x000fea0003800000 */
[--C-:B------:R-:W-:Y:S01]  /*4b70*/  FADD.FTZ R73, R73, -R48.reuse ;  /* 0x8000003049497221 */ /* 0x100fe20000010000 */
[----:B-1-34-:R-:W-:Y:S01]  /*4b80*/  FADD.FTZ R41, R22, -R48 ;  /* 0x8000003016297221 */ /* 0x01afe20000010000 */
[----:B------:R-:W1:Y:S01]  /*4b90*/  LDCU.64 UR4, c[0x0][0x3e0] ;  /* 0x00007c00ff0477ac */ /* 0x000e620008000a00 */
[----:B------:R-:W-:Y:S01]  /*4ba0*/  MOV R42, R102 ;  /* 0x00000066002a7202 */ /* 0x000fe20000000f00 */
[-C--:B------:R-:W-:Y:S01]  /*4bb0*/  FMUL.FTZ R73, R73, R44.reuse ;  /* 0x0000002c49497220 */ /* 0x080fe20000410000 */
[----:B------:R-:W-:Y:S01]  /*4bc0*/  FMUL.FTZ R18, R41, R44 ;  /* 0x0000002c29127220 */ /* 0x000fe20000410000 */
[----:B------:R-:W2:Y:S01]  /*4bd0*/  LDCU.64 UR8, c[0x0][0x380] ;  /* 0x00007000ff0877ac */ /* 0x000ea20008000a00 */
[----:B------:R-:W-:Y:S01]  /*4be0*/  MOV R43, R101 ;  /* 0x00000065002b7202 */ /* 0x000fe20000000f00 */
[----:B-----5:R-:W-:Y:S01]  /*4bf0*/  FFMA.FTZ R73, R36, R73, R38 ;  /* 0x0000004924497223 */ /* 0x020fe20000010026 */
[----:B------:R-:W-:-:S03]  /*4c00*/  FFMA.FTZ R45, R37, R18, R39 ;  /* 0x00000012252d7223 */ /* 0x000fc60000010027 */
[----:B------:R-:W-:Y:S01]  /*4c10*/  FMUL.FTZ R16, R73, -1.4426950216293334961 ;  /* 0xbfb8aa3b49107820 */ /* 0x000fe20000410000 */
[----:B------:R-:W-:-:S05]  /*4c20*/  FMUL.FTZ R20, R45, -1.4426950216293334961 ;  /* 0xbfb8aa3b2d147820 */ /* 0x000fca0000410000 */
[----:B------:R-:W3:Y:S01]  /*4c30*/  MUFU.EX2 R16, R16 ;  /* 0x0000001000107308 */ /* 0x000ee20000000800 */
[----:B-1----:R-:W-:-:S03]  /*4c40*/  IMAD R41, R17, UR4, RZ ;  /* 0x0000000411297c24 */ /* 0x002fc6000f8e02ff */
[----:B------:R-:W1:Y:S01]  /*4c50*/  MUFU.EX2 R20, R20 ;  /* 0x0000001400147308 */ /* 0x000e620000000800 */
[----:B------:R-:W-:-:S04]  /*4c60*/  IMAD.WIDE.U32 R42, R90, UR4, R42 ;  /* 0x000000045a2a7c25 */ /* 0x000fc8000f8e002a */
[----:B------:R-:W-:Y:S01]  /*4c70*/  IMAD R41, R90, UR5, R41 ;  /* 0x000000055a297c24 */ /* 0x000fe2000f8e0229 */
[----:B--2---:R-:W-:Y:S01]  /*4c80*/  LEA R40, P1, R42, UR8, 0x1 ;  /* 0x000000082a287c11 */ /* 0x004fe2000f8208ff */
[----:B---3--:R-:W-:-:S03]  /*4c90*/  FADD.FTZ R18, R16, 1 ;  /* 0x3f80000010127421 */ /* 0x008fc60000010000 */
[----:B------:R-:W-:Y:S01]  /*4ca0*/  IADD3 R41, PT, PT, R43, R41, RZ ;  /* 0x000000292b297210 */ /* 0x000fe20007ffe0ff */
[----:B-1----:R-:W-:-:S03]  /*4cb0*/  FADD.FTZ R22, R20, 1 ;  /* 0x3f80000014167421 */ /* 0x002fc60000010000 */
[----:B------:R-:W-:Y:S01]  /*4cc0*/  LEA.HI.X R41, R42, UR9, R41, 0x1, P1 ;  /* 0x000000092a297c11 */ /* 0x000fe200088f0c29 */
[----:B------:R-:W1:Y:S08]  /*4cd0*/  MUFU.RCP R18, R18 ;  /* 0x0000001200127308 */ /* 0x000e700000001000 */
[----:B------:R-:W2:Y:S01]  /*4ce0*/  MUFU.RCP R22, R22 ;  /* 0x0000001600167308 */ /* 0x000ea20000001000 */
[----:B-1----:R-:W-:Y:S01]  /*4cf0*/  FMUL.FTZ R16, R73, R18 ;  /* 0x0000001249107220 */ /* 0x002fe20000410000 */
[----:B--2---:R-:W-:-:S05]  /*4d00*/  FMUL.FTZ R45, R45, R22 ;  /* 0x000000162d2d7220 */ /* 0x004fca0000410000 */
[----:B------:R-:W-:-:S05]  /*4d10*/  F2FP.BF16.F32.PACK_AB R45, R45, R16 ;  /* 0x000000102d2d723e */ /* 0x000fca00000010ff */
[----:B------:R1:W-:Y:S02]  /*4d20*/  STG.E desc[UR6][R40.64], R45 ;  /* 0x0000002d28007986 */ /* 0x0003e4000c101906 */
.L_x_1916:
[----:B------:R-:W-:Y:S05]  /*4d30*/  BSYNC.RECONVERGENT B1 ;  /* 0x0000000000017941 */ /* 0x000fea0003800200 */
.L_x_1915:
        /* <DEDUP_REMOVED lines=30> */
.L_x_1918:
[----:B------:R-:W-:Y:S05]  /*4f20*/  BSYNC.RECONVERGENT B1 ;  /* 0x0000000000017941 */ /* 0x000fea0003800200 */
.L_x_1917:
[----:B------:R-:W-:Y:S04]  /*4f30*/  BSSY.RECONVERGENT B1, `(.L_x_1919) ;  /* 0x000001e000017945 */ /* 0x000fe80003800200 */
[----:B------:R-:W-:Y:S05]  /*4f40*/  @P6 BRA `(.L_x_1920) ;  /* 0x0000000000706947 */ /* 0x000fea0003800000 */
[--C-:B-1-34-:R-:W-:Y:S01]  /*4f50*/  FADD.FTZ R41, R26, -R48.reuse ;  /* 0x800000301a297221 */ /* 0x11afe20000010000 */
[----:B------:R-:W-:Y:S01]  /*4f60*/  FADD.FTZ R77, R77, -R48 ;  /* 0x800000304d4d7221 */ /* 0x000fe20000010000 */
[----:B------:R-:W2:Y:S01]  /*4f70*/  LDCU.64 UR4, c[0x0][0x3e0] ;  /* 0x00007c00ff0477ac */ /* 0x000ea20008000a00 */
[----:B------:R-:W-:Y:S01]  /*4f80*/  MOV R42, R102 ;  /* 0x00000066002a7202 */ /* 0x000fe20000000f00 */
[-C--:B------:R-:W-:Y:S01]  /*4f90*/  FMUL.FTZ R41, R41, R44.reuse ;  /* 0x0000002c29297220 */ /* 0x080fe20000410000 */
[----:B------:R-:W-:Y:S01]  /*4fa0*/  FMUL.FTZ R18, R77, R44 ;  /* 0x0000002c4d127220 */ /* 0x000fe20000410000 */
[----:B------:R-:W1:Y:S01]  /*4fb0*/  LDCU.64 UR8, c[0x0][0x380] ;  /* 0x00007000ff0877ac */ /* 0x000e620008000a00 */
[----:B------:R-:W-:Y:S01]  /*4fc0*/  MOV R43, R101 ;  /* 0x00000065002b7202 */ /* 0x000fe20000000f00 */
[----:B-----5:R-:W-:Y:S01]  /*4fd0*/  FFMA.FTZ R41, R36, R41, R38 ;  /* 0x0000002924297223 */ /* 0x020fe20000010026 */
[----:B------:R-:W-:-:S03]  /*4fe0*/  FFMA.FTZ R45, R37, R18, R39 ;  /* 0x00000012252d7223 */ /* 0x000fc60000010027 */
[----:B------:R-:W-:Y:S01]  /*4ff0*/  FMUL.FTZ R16, R41, -1.4426950216293334961 ;  /* 0xbfb8aa3b29107820 */ /* 0x000fe20000410000 */
[----:B------:R-:W-:-:S05]  /*5000*/  FMUL.FTZ R20, R45, -1.4426950216293334961 ;  /* 0xbfb8aa3b2d147820 */ /* 0x000fca0000410000 */
[----:B------:R-:W3:Y:S01]  /*5010*/  MUFU.EX2 R16, R16 ;  /* 0x0000001000107308 */ /* 0x000ee20000000800 */
[----:B--2---:R-:W-:-:S03]  /*5020*/  IMAD R47, R21, UR4, RZ ;  /* 0x00000004152f7c24 */ /* 0x004fc6000f8e02ff */
[----:B------:R-:W2:Y:S01]  /*5030*/  MUFU.EX2 R20, R20 ;  /* 0x0000001400147308 */ /* 0x000ea20000000800 */
[----:B------:R-:W-:-:S04]  /*5040*/  IMAD.WIDE.U32 R42, R86, UR4, R42 ;  /* 0x00000004562a7c25 */ /* 0x000fc8000f8e002a */
[----:B------:R-:W-:Y:S01]  /*5050*/  IMAD R47, R86, UR5, R47 ;  /* 0x00000005562f7c24 */ /* 0x000fe2000f8e022f */
[----:B-1----:R-:W-:Y:S01]  /*5060*/  LEA R40, P1, R42, UR8, 0x1 ;  /* 0x000000082a287c11 */ /* 0x002fe2000f8208ff */
[----:B---3--:R-:W-:-:S03]  /*5070*/  FADD.FTZ R18, R16, 1 ;  /* 0x3f80000010127421 */ /* 0x008fc60000010000 */
[----:B------:R-:W-:Y:S01]  /*5080*/  IADD3 R47, PT, PT, R43, R47, RZ ;  /* 0x0000002f2b2f7210 */ /* 0x000fe20007ffe0ff */
[----:B--2---:R-:W-:Y:S02]  /*5090*/  FADD.FTZ R22, R20, 1 ;  /* 0x3f80000014167421 */ /* 0x004fe40000010000 */
[----:B------:R-:W1:Y:S08]  /*50a0*/  MUFU.RCP R18, R18 ;  /* 0x0000001200127308 */ /* 0x000e700000001000 */
[----:B------:R-:W2:Y:S01]  /*50b0*/  MUFU.RCP R22, R22 ;  /* 0x0000001600167308 */ /* 0x000ea20000001000 */
[----:B-1----:R-:W-:Y:S01]  /*50c0*/  FMUL.FTZ R16, R41, R18 ;  /* 0x0000001229107220 */ /* 0x002fe20000410000 */
[----:B------:R-:W-:Y:S01]  /*50d0*/  LEA.HI.X R41, R42, UR9, R47, 0x1, P1 ;  /* 0x000000092a297c11 */ /* 0x000fe200088f0c2f */
[----:B--2---:R-:W-:-:S05]  /*50e0*/  FMUL.FTZ R45, R45, R22 ;  /* 0x000000162d2d7220 */ /* 0x004fca0000410000 */
[----:B------:R-:W-:-:S05]  /*50f0*/  F2FP.BF16.F32.PACK_AB R45, R45, R16 ;  /* 0x000000102d2d723e */ /* 0x000fca00000010ff */
[----:B------:R1:W-:Y:S02]  /*5100*/  STG.E desc[UR6][R40.64], R45 ;  /* 0x0000002d28007986 */ /* 0x0003e4000c101906 */
.L_x_1920:
[----:B------:R-:W-:Y:S05]  /*5110*/  BSYNC.RECONVERGENT B1 ;  /* 0x0000000000017941 */ /* 0x000fea0003800200 */
.L_x_1919:
        /* <DEDUP_REMOVED lines=38> */
.L_x_1922:
[----:B------:R-:W-:Y:S05]  /*5380*/  BSYNC.RECONVERGENT B1 ;  /* 0x0000000000017941 */ /* 0x000fea0003800200 */
.L_x_1921:
        /* <DEDUP_REMOVED lines=30> */
.L_x_1924:
[----:B------:R-:W-:Y:S05]  /*5570*/  BSYNC.RECONVERGENT B1 ;  /* 0x0000000000017941 */ /* 0x000fea0003800200 */
.L_x_1923:
        /* <DEDUP_REMOVED lines=30> */
.L_x_1926:
[----:B------:R-:W-:Y:S05]  /*5760*/  BSYNC.RECONVERGENT B1 ;  /* 0x0000000000017941 */ /* 0x000fea0003800200 */
.L_x_1925:
[----:B------:R-:W-:Y:S04]  /*5770*/  BSSY.RECONVERGENT B1, `(.L_x_1927) ;  /* 0x000001e000017945 */ /* 0x000fe80003800200 */
[----:B------:R-:W-:Y:S05]  /*5780*/  @P6 BRA `(.L_x_1928) ;  /* 0x0000000000706947 */ /* 0x000fea0003800000 */
[--C-:B-1-34-:R-:W-:Y:S01]  /*5790*/  FADD.FTZ R41, R34, -R48.reuse ;  /* 0x8000003022297221 */ /* 0x11afe20000010000 */
[----:B------:R-:W-:Y:S01]  /*57a0*/  FADD.FTZ R85, R85, -R48 ;  /* 0x8000003055557221 */ /* 0x000fe20000010000 */
[----:B------:R-:W1:Y:S01]  /*57b0*/  LDCU.64 UR4, c[0x0][0x3e0] ;  /* 0x00007c00ff0477ac */ /* 0x000e620008000a00 */
[----:B--2---:R-:W-:Y:S01]  /*57c0*/  MOV R40, R102 ;  /* 0x0000006600287202 */ /* 0x004fe20000000f00 */
[-C--:B------:R-:W-:Y:S01]  /*57d0*/  FMUL.FTZ R41, R41, R44.reuse ;  /* 0x0000002c29297220 */ /* 0x080fe20000410000 */
[----:B------:R-:W-:Y:S01]  /*57e0*/  FMUL.FTZ R18, R85, R44 ;  /* 0x0000002c55127220 */ /* 0x000fe20000410000 */
[----:B------:R-:W2:Y:S02]  /*57f0*/  LDCU.64 UR8, c[0x0][0x380] ;  /* 0x00007000ff0877ac */ /* 0x000ea40008000a00 */
[----:B-----5:R-:W-:Y:S01]  /*5800*/  FFMA.FTZ R43, R36, R41, R38 ;  /* 0x00000029242b7223 */ /* 0x020fe20000010026 */
[----:B------:R-:W-:Y:S01]  /*5810*/  FFMA.FTZ R45, R37, R18, R39 ;  /* 0x00000012252d7223 */ /* 0x000fe20000010027 */
[----:B------:R-:W-:-:S02]  /*5820*/  MOV R41, R101 ;  /* 0x0000006500297202 */ /* 0x000fc40000000f00 */
        /* <DEDUP_REMOVED lines=10> */
[----:B-1----:R-:W-:Y:S02]  /*58d0*/  FADD.FTZ R22, R20, 1 ;  /* 0x3f80000014167421 */ /* 0x002fe40000010000 */
[----:B------:R-:W1:Y:S08]  /*58e0*/  MUFU.RCP R18, R18 ;  /* 0x0000001200127308 */ /* 0x000e700000001000 */
[----:B------:R-:W2:Y:S01]  /*58f0*/  MUFU.RCP R22, R22 ;  /* 0x0000001600167308 */ /* 0x000ea20000001000 */
[----:B-1----:R-:W-:Y:S01]  /*5900*/  FMUL.FTZ R16, R43, R18 ;  /* 0x000000122b107220 */ /* 0x002fe20000410000 */
[----:B------:R-:W-:Y:S01]  /*5910*/  LEA.HI.X R43, R40, UR9, R47, 0x1, P3 ;  /* 0x00000009282b7c11 */ /* 0x000fe200098f0c2f */
[----:B--2---:R-:W-:-:S05]  /*5920*/  FMUL.FTZ R45, R45, R22 ;  /* 0x000000162d2d7220 */ /* 0x004fca0000410000 */
[----:B------:R-:W-:-:S05]  /*5930*/  F2FP.BF16.F32.PACK_AB R45, R45, R16 ;  /* 0x000000102d2d723e */ /* 0x000fca00000010ff */
[----:B------:R1:W-:Y:S02]  /*5940*/  STG.E desc[UR6][R42.64], R45 ;  /* 0x0000002d2a007986 */ /* 0x0003e4000c101906 */
.L_x_1928:
[----:B------:R-:W-:Y:S05]  /*5950*/  BSYNC.RECONVERGENT B1 ;  /* 0x0000000000017941 */ /* 0x000fea0003800200 */
.L_x_1927:
        /* <DEDUP_REMOVED lines=12> */
[--C-:B------:R-:W-:Y:S01]  /*5a20*/  FADD.FTZ R87, R87, -R48.reuse ;  /* 0x8000003057577221 */ /* 0x100fe20000010000 */
[----:B-1-34-:R-:W-:Y:S01]  /*5a30*/  FADD.FTZ R41, R60, -R48 ;  /* 0x800000303c297221 */ /* 0x01afe20000010000 */
[----:B------:R-:W1:Y:S01]  /*5a40*/  LDCU.64 UR4, c[0x0][0x3e0] ;  /* 0x00007c00ff0477ac */ /* 0x000e620008000a00 */
[----:B--2---:R-:W-:Y:S01]  /*5a50*/  MOV R40, R102 ;  /* 0x0000006600287202 */ /* 0x004fe20000000f00 */
        /* <DEDUP_REMOVED lines=24> */
.L_x_1930:
[----:B------:R-:W-:Y:S05]  /*5be0*/  BSYNC.RECONVERGENT B1 ;  /* 0x0000000000017941 */ /* 0x000fea0003800200 */
.L_x_1929:
[----:B------:R-:W-:Y:S04]  /*5bf0*/  BSSY.RECONVERGENT B1, `(.L_x_1931) ;  /* 0x000001e000017945 */ /* 0x000fe80003800200 */
[----:B------:R-:W-:Y:S05]  /*5c00*/  @P2 BRA `(.L_x_1932) ;  /* 0x0000000000702947 */ /* 0x000fea0003800000 */
        /* <DEDUP_REMOVED lines=28> */
.L_x_1932:
[----:B------:R-:W-:Y:S05]  /*5dd0*/  BSYNC.RECONVERGENT B1 ;  /* 0x0000000000017941 */ /* 0x000fea0003800200 */
.L_x_1931:
        /* <DEDUP_REMOVED lines=30> */
.L_x_1934:
[----:B------:R-:W-:Y:S05]  /*5fc0*/  BSYNC.RECONVERGENT B1 ;  /* 0x0000000000017941 */ /* 0x000fea0003800200 */
.L_x_1933:
        /* <DEDUP_REMOVED lines=30> */
.L_x_1936:
[----:B------:R-:W-:Y:S05]  /*61b0*/  BSYNC.RECONVERGENT B1 ;  /* 0x0000000000017941 */ /* 0x000fea0003800200 */
.L_x_1935:
        /* <DEDUP_REMOVED lines=30> */
.L_x_1938:
[----:B------:R-:W-:Y:S05]  /*63a0*/  BSYNC.RECONVERGENT B1 ;  /* 0x0000000000017941 */ /* 0x000fea0003800200 */
.L_x_1937:
[----:B------:R-:W-:Y:S05]  /*63b0*/  @P6 BRA `(.L_x_1908) ;  /* 0x00000000006c6947 */ /* 0x000fea0003800000 */
[--C-:B------:R-:W-:Y:S01]  /*63c0*/  FADD.FTZ R97, R97, -R48.reuse ;  /* 0x8000003061617221 */ /* 0x100fe20000010000 */
[----:B-1-34-:R-:W-:Y:S01]  /*63d0*/  FADD.FTZ R41, R70, -R48 ;  /* 0x8000003046297221 */ /* 0x01afe20000010000 */
[----:B------:R-:W1:Y:S01]  /*63e0*/  LDCU.64 UR4, c[0x0][0x3e0] ;  /* 0x00007c00ff0477ac */ /* 0x000e620008000a00 */
[----:B------:R-:W-:Y:S01]  /*63f0*/  MOV R100, R102 ;  /* 0x0000006600647202 */ /* 0x000fe20000000f00 */
[-C--:B------:R-:W-:Y:S01]  /*6400*/  FMUL.FTZ R97, R97, R44.reuse ;  /* 0x0000002c61617220 */ /* 0x080fe20000410000 */
[----:B------:R-:W-:Y:S01]  /*6410*/  FMUL.FTZ R44, R41, R44 ;  /* 0x0000002c292c7220 */ /* 0x000fe20000410000 */
[----:B------:R-:W3:Y:S02]  /*6420*/  LDCU.64 UR8, c[0x0][0x380] ;  /* 0x00007000ff0877ac */ /* 0x000ee40008000a00 */
[----:B-----5:R-:W-:Y:S01]  /*6430*/  FFMA.FTZ R97, R36, R97, R38 ;  /* 0x0000006124617223 */ /* 0x020fe20000010026 */
[----:B------:R-:W-:-:S03]  /*6440*/  FFMA.FTZ R39, R37, R44, R39 ;  /* 0x0000002c25277223 */ /* 0x000fc60000010027 */
[----:B------:R-:W-:Y:S01]  /*6450*/  FMUL.FTZ R16, R97, -1.4426950216293334961 ;  /* 0xbfb8aa3b61107820 */ /* 0x000fe20000410000 */
[----:B------:R-:W-:-:S05]  /*6460*/  FMUL.FTZ R20, R39, -1.4426950216293334961 ;  /* 0xbfb8aa3b27147820 */ /* 0x000fca0000410000 */
[----:B------:R-:W4:Y:S01]  /*6470*/  MUFU.EX2 R16, R16 ;  /* 0x0000001000107308 */ /* 0x000f220000000800 */
[----:B-1----:R-:W-:-:S03]  /*6480*/  IMAD R37, R65, UR4, RZ ;  /* 0x0000000441257c24 */ /* 0x002fc6000f8e02ff */
[----:B------:R-:W1:Y:S01]  /*6490*/  MUFU.EX2 R20, R20 ;  /* 0x0000001400147308 */ /* 0x000e620000000800 */
[----:B------:R-:W-:-:S04]  /*64a0*/  IMAD.WIDE.U32 R100, R12, UR4, R100 ;  /* 0x000000040c647c25 */ /* 0x000fc8000f8e0064 */
[----:B------:R-:W-:Y:S01]  /*64b0*/  IMAD R37, R12, UR5, R37 ;  /* 0x000000050c257c24 */ /* 0x000fe2000f8e0225 */
[----:B---3--:R-:W-:Y:S01]  /*64c0*/  LEA R36, P1, R100, UR8, 0x1 ;  /* 0x0000000864247c11 */ /* 0x008fe2000f8208ff */
[----:B----4-:R-:W-:-:S03]  /*64d0*/  FADD.FTZ R18, R16, 1 ;  /* 0x3f80000010127421 */ /* 0x010fc60000010000 */
[----:B------:R-:W-:Y:S01]  /*64e0*/  IADD3 R37, PT, PT, R101, R37, RZ ;  /* 0x0000002565257210 */ /* 0x000fe20007ffe0ff */
[----:B-1----:R-:W-:-:S03]  /*64f0*/  FADD.FTZ R22, R20, 1 ;  /* 0x3f80000014167421 */ /* 0x002fc60000010000 */
[----:B------:R-:W-:Y:S01]  /*6500*/  LEA.HI.X R37, R100, UR9, R37, 0x1, P1 ;  /* 0x0000000964257c11 */ /* 0x000fe200088f0c25 */
[----:B------:R-:W1:Y:S08]  /*6510*/  MUFU.RCP R18, R18 ;  /* 0x0000001200127308 */ /* 0x000e700000001000 */
[----:B------:R-:W3:Y:S01]  /*6520*/  MUFU.RCP R22, R22 ;  /* 0x0000001600167308 */ /* 0x000ee20000001000 */
[----:B-1----:R-:W-:Y:S01]  /*6530*/  FMUL.FTZ R16, R97, R18 ;  /* 0x0000001261107220 */ /* 0x002fe20000410000 */
[----:B---3--:R-:W-:-:S05]  /*6540*/  FMUL.FTZ R39, R39, R22 ;  /* 0x0000001627277220 */ /* 0x008fca0000410000 */
[----:B------:R-:W-:-:S05]  /*6550*/  F2FP.BF16.F32.PACK_AB R39, R39, R16 ;  /* 0x000000102727723e */ /* 0x000fca00000010ff */
[----:B------:R1:W-:Y:S02]  /*6560*/  STG.E desc[UR6][R36.64], R39 ;  /* 0x0000002724007986 */ /* 0x0003e4000c101906 */
.L_x_1908:
[----:B------:R-:W-:Y:S05]  /*6570*/  BSYNC.RECONVERGENT B0 ;  /* 0x0000000000007941 */ /* 0x000fea0003800200 */
.L_x_1876:
[----:B------:R-:W2:Y:S01]  /*6580*/  LDCU UR4, c[0x0][0x3f8] ;  /* 0x00007f00ff0477ac */ /* 0x000ea20008000800 */
[----:B------:R-:W-:Y:S02]  /*6590*/  IADD3 R8, PT, PT, R5, R8, RZ ;  /* 0x0000000805087210 */ /* 0x000fe40007ffe0ff */
[----:B------:R-:W-:Y:S01]  /*65a0*/  IADD3 R6, PT, PT, R6, 0x1, RZ ;  /* 0x0000000106067810 */ /* 0x000fe20007ffe0ff */
[----:B------:R-:W2:Y:S02]  /*65b0*/  LDCU UR5, c[0x0][0x3c8] ;  /* 0x00007900ff0577ac */ /* 0x000ea40008000800 */
[----:B--2---:R-:W-:-:S06]  /*65c0*/  UIMAD UR4, UR4, UR5, URZ ;  /* 0x00000005040472a4 */ /* 0x004fcc000f8e02ff */
[----:B------:R-:W-:-:S13]  /*65d0*/  ISETP.GE.AND P1, PT, R8, UR4, PT ;  /* 0x0000000408007c0c */ /* 0x000fda000bf26270 */
[----:B------:R-:W-:Y:S05]  /*65e0*/  @!P1 BRA `(.L_x_1939) ;  /* 0xffffff9c00789947 */ /* 0x000fea000383ffff */
[----:B------:R-:W-:Y:S05]  /*65f0*/  EXIT ;  /* 0x000000000000794d */ /* 0x000fea0003800000 */
.L_x_1940:
        /* <DEDUP_REMOVED lines=16> */
.L_x_4917:


//--------------------- .text._Z35group_norm_nhwc_fwd_one_pass_kernelI11Bf16IOFp32WLi256ELi120ELi480EEv26Group_norm_nhwc_fwd_params --------------------------
	.section	.text._Z35group_norm_nhwc_fwd_one_pass_kernelI11Bf16IOFp32WLi256ELi120ELi480EEv26Group_norm_nhwc_fwd_params,"ax",@progbits
	.align	128
        .global         _Z35group_norm_nhwc_fwd_one_pass_kernelI11Bf16IOFp32WLi256ELi120ELi480EEv26Group_norm_nhwc_fwd_params
        .type           _Z35group_norm_nhwc_fwd_one_pass_kernelI11Bf16IOFp32WLi256ELi120ELi480EEv26Group_norm_nhwc_fwd_params,@function
        .size           _Z35group_norm_nhwc_fwd_one_pass_kernelI11Bf16IOFp32WLi256ELi120ELi480EEv26Group_norm_nhwc_fwd_params,(.L_x_4918 - _Z35group_norm_nhwc_fwd_one_pass_kernelI11Bf16IOFp32WLi256ELi120ELi480EEv26Group_norm_nhwc_fwd_params)
        .other          _Z35group_norm_nhwc_fwd_one_pass_kernelI11Bf16IOFp32WLi256ELi120ELi480EEv26Group_norm_nhwc_fwd_params,@"STO_CUDA_ENTRY STV_DEFAULT"
_Z35group_norm_nhwc_fwd_one_pass_kernelI11Bf16IOFp32WLi256ELi120ELi480EEv26Group_norm_nhwc_fwd_params:
.text._Z35group_norm_nhwc_fwd_one_pass_kernelI11Bf16IOFp32WLi256ELi120ELi480EEv26Group_norm_nhwc_fwd_params:
        /* <DEDUP_REMOVED lines=10> */
[----:B------:R-:W-:Y:S01]  /*00a0*/  HFMA2 R90, -RZ, RZ, 0, 0 ;  /* 0x00000000ff5a7431 */ /* 0x000fe200000001ff */
[----:B------:R-:W3:Y:S01]  /*00b0*/  S2R R105, SR_CTAID.X ;  /* 0x0000000000697919 */ /* 0x000ee20000002500 */
[----:B------:R-:W4:Y:S01]  /*00c0*/  LDCU.64 UR6, c[0x0][0x388] ;  /* 0x00007100ff0677ac */ /* 0x000f220008000a00 */
[----:B------:R-:W-:Y:S01]  /*00d0*/  MOV R109, R107 ;  /* 0x0000006b006d7202 */ /* 0x000fe20000000f00 */
[----:B------:R-:W1:Y:S01]  /*00e0*/  S2R R84, SR_LANEID ;  /* 0x0000000000547919 */ /* 0x000e620000000000 */
[----:B----4-:R-:W-:Y:S02]  /*00f0*/  ISETP.NE.U32.AND P1, PT, RZ, UR6, PT ;  /* 0x00000006ff007c0c */ /* 0x010fe4000bf25070 */
[----:B0-----:R-:W-:-:S02]  /*0100*/  LOP3.LUT R0, R88, 0xffff, RZ, 0xc0, !PT ;  /* 0x0000ffff58007812 */ /* 0x001fc400078ec0ff */
[----:B---3--:R-:W-:-:S03]  /*0110*/  LOP3.LUT P0, RZ, R88, R105, RZ, 0xfc, !PT ;  /* 0x0000006958ff7212 */ /* 0x008fc6000780fcff */
[----:B------:R-:W-:Y:S01]  /*0120*/  IMAD R0, R0, 0x445, RZ ;  /* 0x0000044500007824 */ /* 0x000fe200078e02ff */
[----:B------:R-:W-:Y:S01]  /*0130*/  ISETP.NE.AND.EX P0, PT, RZ, UR7, !P0, P1 ;  /* 0x00000007ff007c0c */ /* 0x000fe2000c705310 */
[----:B------:R-:W0:Y:S03]  /*0140*/  LDCU.64 UR6, c[0x0][0x358] ;  /* 0x00006b00ff0677ac */ /* 0x000e260008000a00 */
[----:B------:R-:W-:-:S04]  /*0150*/  SHF.R.U32.HI R112, RZ, 0x10, R0 ;  /* 0x00000010ff707819 */ /* 0x000fc80000011600 */
[----:B------:R-:W-:Y:S01]  /*0160*/  PRMT R0, R112, 0x9910, RZ ;  /* 0x0000991070007816 */ /* 0x000fe200000000ff */
[----:B-1----:R-:W-:-:S04]  /*0170*/  IMAD R94, R105, UR4, R112 ;  /* 0x00000004695e7c24 */ /* 0x002fc8000f8e0270 */
[----:B------:R-:W-:Y:S01]  /*0180*/  IMAD R0, R0, 0x3c, RZ ;  /* 0x0000003c00007824 */ /* 0x000fe200078e02ff */
[C---:B------:R-:W-:Y:S02]  /*0190*/  IADD3 R110, PT, PT, R94.reuse, 0x10, RZ ;  /* 0x000000105e6e7810 */ /* 0x040fe40007ffe0ff */
[C---:B------:R-:W-:Y:S02]  /*01a0*/  IADD3 R108, PT, PT, R94.reuse, 0x78, RZ ;  /* 0x000000785e6c7810 */ /* 0x040fe40007ffe0ff */
[----:B------:R-:W-:Y:S02]  /*01b0*/  IADD3 R0, PT, PT, RZ, -R0, RZ ;  /* 0x80000000ff007210 */ /* 0x000fe40007ffe0ff */
[----:B------:R-:W-:Y:S02]  /*01c0*/  IADD3 R106, PT, PT, R94, 0x80, RZ ;  /* 0x000000805e6a7810 */ /* 0x000fe40007ffe0ff */
[----:B------:R-:W-:Y:S02]  /*01d0*/  PRMT R3, R0, 0x7710, RZ ;  /* 0x0000771000037816 */ /* 0x000fe400000000ff */
[----:B------:R-:W-:-:S02]  /*01e0*/  IADD3 R104, PT, PT, R94, 0x90, RZ ;  /* 0x000000905e687810 */ /* 0x000fc40007ffe0ff */
[C---:B------:R-:W-:Y:S02]  /*01f0*/  IADD3 R102, PT, PT, R94.reuse, 0x98, RZ ;  /* 0x000000985e667810 */ /* 0x040fe40007ffe0ff */
[C---:B------:R-:W-:Y:S02]  /*0200*/  IADD3 R100, PT, PT, R94.reuse, 0xb0, RZ ;  /* 0x000000b05e647810 */ /* 0x040fe40007ffe0ff */
[C---:B------:R-:W-:Y:S02]  /*0210*/  IADD3 R98, PT, PT, R94.reuse, 0xd0, RZ ;  /* 0x000000d05e627810 */ /* 0x040fe40007ffe0ff */
[C---:B------:R-:W-:Y:S02]  /*0220*/  IADD3 R96, PT, PT, R94.reuse, 0xd8, RZ ;  /* 0x000000d85e607810 */ /* 0x040fe40007ffe0ff */
[----:B------:R-:W-:Y:S02]  /*0230*/  IADD3 R94, PT, PT, R94, 0xf0, RZ ;  /* 0x000000f05e5e7810 */ /* 0x000fe40007ffe0ff */
[----:B------:R-:W-:-:S02]  /*0240*/  IADD3 R92, PT, PT, R3, R88, RZ ;  /* 0x00000058035c7210 */ /* 0x000fc40007ffe0ff */
        /* <DEDUP_REMOVED lines=9> */
[----:B0-2---:R-:W-:-:S07]  /*02e0*/  SHF.L.U32 R92, R92, 0x1, RZ ;  /* 0x000000015c5c7819 */ /* 0x005fce00000006ff */
.L_x_2080:
[----:B0-----:R-:W0:Y:S01]  /*02f0*/  LDC R6, c[0x0][0x3f8] ;  /* 0x0000fe00ff067b82 */ /* 0x001e220000000800 */
[----:B------:R-:W1:Y:S01]  /*0300*/  LDCU UR8, c[0x0][0x404] ;  /* 0x00008080ff0877ac */ /* 0x000e620008000800 */
[----:B------:R-:W-:Y:S02]  /*0310*/  LOP3.LUT R114, R92, 0xffff, RZ, 0xc0, !PT ;  /* 0x0000ffff5c727812 */ /* 0x000fe400078ec0ff */
[----:B------:R-:W-:Y:S01]  /*0320*/  MOV R85, RZ ;  /* 0x000000ff00557202 */ /* 0x000fe20000000f00 */
[----:B--2---:R-:W2:Y:S01]  /*0330*/  LDCU.64 UR4, c[0x0][0x3e8] ;  /* 0x00007d00ff0477ac */ /* 0x004ea20008000a00 */
[----:B-1---5:R-:W-:Y:S01]  /*0340*/  IMAD R31, R105, UR8, R112 ;  /* 0x00000008691f7c24 */ /* 0x022fe2000f8e0270 */
[----:B------:R-:W1:Y:S01]  /*0350*/  LDCU.64 UR8, c[0x0][0x3f0] ;  /* 0x00007e00ff0877ac */ /* 0x000e620008000a00 */
[----:B0--34-:R-:W-:-:S03]  /*0360*/  IABS R5, R6 ;  /* 0x0000000600057213 */ /* 0x019fc60000000000 */
[C---:B------:R-:W-:Y:S01]  /*0370*/  IADD3 R9, PT, PT, R31.reuse, 0x8, RZ ;  /* 0x000000081f097810 */ /* 0x040fe20007ffe0ff */
[----:B------:R-:W0:Y:S01]  /*0380*/  I2F.RP R0, R5 ;  /* 0x0000000500007306 */ /* 0x000e220000209400 */
[C---:B------:R-:W-:Y:S02]  /*0390*/  IADD3 R17, PT, PT, R31.reuse, 0x18, RZ ;  /* 0x000000181f117810 */ /* 0x040fe40007ffe0ff */
[----:B------:R-:W-:Y:S02]  /*03a0*/  SHF.R.S32.HI R11, RZ, 0x1f, R9 ;  /* 0x0000001fff0b7819 */ /* 0x000fe40000011409 */
[----:B------:R-:W-:Y:S02]  /*03b0*/  IADD3 R19, PT, PT, R31, 0x20, RZ ;  /* 0x000000201f137810 */ /* 0x000fe40007ffe0ff */
[----:B--2---:R-:W-:Y:S02]  /*03c0*/  ISETP.GE.U32.AND P4, PT, R17, UR4, PT ;  /* 0x0000000411007c0c */ /* 0x004fe4000bf86070 */
[----:B------:R-:W-:-:S02]  /*03d0*/  SHF.R.S32.HI R15, RZ, 0x1f, R17 ;  /* 0x0000001fff0f7819 */ /* 0x000fc40000011411 */
[----:B------:R-:W-:Y:S02]  /*03e0*/  ISETP.GE.U32.AND P5, PT, R19, UR4, PT ;  /* 0x0000000413007c0c */ /* 0x000fe4000bfa6070 */
[----:B------:R-:W-:Y:S01]  /*03f0*/  ISETP.GE.AND.EX P4, PT, R15, UR5, PT, P4 ;  /* 0x000000050f007c0c */ /* 0x000fe2000bf86340 */
[----:B0-----:R-:W0:Y:S01]  /*0400*/  MUFU.RCP R0, R0 ;  /* 0x0000000000007308 */ /* 0x001e220000001000 */
[----:B------:R-:W-:Y:S02]  /*0410*/  SHF.R.S32.HI R25, RZ, 0x1f, R19 ;  /* 0x0000001fff197819 */ /* 0x000fe40000011413 */
[----:B------:R-:W-:Y:S02]  /*0420*/  IADD3 R21, PT, PT, R31, 0x28, RZ ;  /* 0x000000281f157810 */ /* 0x000fe40007ffe0ff */
[----:B------:R-:W-:Y:S02]  /*0430*/  ISETP.GE.AND.EX P5, PT, R25, UR5, PT, P5 ;  /* 0x0000000519007c0c */ /* 0x000fe4000bfa6350 */
[----:B------:R-:W-:-:S02]  /*0440*/  SHF.R.S32.HI R27, RZ, 0x1f, R21 ;  /* 0x0000001fff1b7819 */ /* 0x000fc40000011415 */
[----:B0-----:R-:W-:-:S04]  /*0450*/  IADD3 R2, PT, PT, R0, 0xffffffe, RZ ;  /* 0x0ffffffe00027810 */ /* 0x001fc80007ffe0ff */
[----:B------:R0:W2:Y:S02]  /*0460*/  F2I.FTZ.U32.TRUNC.NTZ R3, R2 ;  /* 0x0000000200037305 */ /* 0x0000a4000021f000 */
[----:B0-----:R-:W-:Y:S02]  /*0470*/  MOV R2, RZ ;  /* 0x000000ff00027202 */ /* 0x001fe40000000f00 */
[----:B--2---:R-:W-:-:S05]  /*0480*/  IADD3 R4, PT, PT, RZ, -R3, RZ ;  /* 0x80000003ff047210 */ /* 0x004fca0007ffe0ff */
        /* <DEDUP_REMOVED lines=12> */
[----:B------:R-:W-:-:S02]  /*0550*/  ISETP.GE.AND P3, PT, R0, RZ, PT ;  /* 0x000000ff0000720c */ /* 0x000fc40003f66270 */
[----:B------:R-:W-:-:S05]  /*0560*/  SHF.R.S32.HI R5, RZ, 0x1f, R31 ;  /* 0x0000001fff057819 */ /* 0x000fca000001141f */
[----:B------:R-:W-:Y:S02]  /*0570*/  @P1 IADD3 R3, PT, PT, R3, 0x1, RZ ;  /* 0x0000000103031810 */ /* 0x000fe40007ffe0ff */
[----:B------:R-:W-:-:S04]  /*0580*/  ISETP.GE.U32.AND P1, PT, R31, UR4, PT ;  /* 0x000000041f007c0c */ /* 0x000fc8000bf26070 */
[----:B------:R-:W-:Y:S02]  /*0590*/  ISETP.GE.AND.EX P1, PT, R5, UR5, PT, P1 ;  /* 0x0000000505007c0c */ /* 0x000fe4000bf26310 */
[----:B------:R-:W-:Y:S02]  /*05a0*/  @!P3 IADD3 R3, PT, PT, -R3, RZ, RZ ;  /* 0x000000ff0303b210 */ /* 0x000fe40007ffe1ff */
[----:B------:R-:W-:Y:S02]  /*05b0*/  @!P2 LOP3.LUT R3, RZ, R6, RZ, 0x33, !PT ;  /* 0x00000006ff03a212 */ /* 0x000fe400078e33ff */
[----:B------:R-:W-:Y:S02]  /*05c0*/  ISETP.GE.U32.AND P3, PT, R9, UR4, PT ;  /* 0x0000000409007c0c */ /* 0x000fe4000bf66070 */
[----:B------:R-:W-:Y:S02]  /*05d0*/  IADD3 R0, PT, PT, -R3, RZ, RZ ;  /* 0x000000ff03007210 */ /* 0x000fe40007ffe1ff */
[----:B------:R-:W-:-:S03]  /*05e0*/  ISETP.GE.AND.EX P3, PT, R11, UR5, PT, P3 ;  /* 0x000000050b007c0c */ /* 0x000fc6000bf66330 */
[----:B------:R-:W-:Y:S01]  /*05f0*/  IMAD R111, R6, R0, R109 ;  /* 0x00000000066f7224 */ /* 0x000fe200078e026d */
[----:B------:R-:W-:Y:S01]  /*0600*/  SHF.R.S32.HI R0, RZ, 0x1f, R3 ;  /* 0x0000001fff007819 */ /* 0x000fe20000011403 */
[----:B------:R-:W0:Y:S02]  /*0610*/  @!P1 LDC.64 R6, c[0x0][0x3e0] ;  /* 0x0000f800ff069b82 */ /* 0x000e240000000a00 */
[----:B------:R-:W-:Y:S02]  /*0620*/  IMAD R111, R111, 0x78, RZ ;  /* 0x000000786f6f7824 */ /* 0x000fe400078e02ff */
[----:B-1----:R-:W-:-:S03]  /*0630*/  IMAD R0, R0, UR8, RZ ;  /* 0x0000000800007c24 */ /* 0x002fc6000f8e02ff */
[----:B------:R-:W-:Y:S01]  /*0640*/  IADD3 R114, P2, PT, R111, R114, RZ ;  /* 0x000000726f727210 */ /* 0x000fe20007f5e0ff */
[----:B------:R-:W1:Y:S01]  /*0650*/  @!P1 LDC.64 R12, c[0x0][0x390] ;  /* 0x0000e400ff0c9b82 */ /* 0x000e620000000a00 */
[----:B------:R-:W-:Y:S02]  /*0660*/  IMAD R117, R3, UR9, R0 ;  /* 0x0000000903757c24 */ /* 0x000fe4000f8e0200 */
[----:B------:R-:W-:-:S05]  /*0670*/  LEA.HI.X.SX32 R115, R111, RZ, 0x1, P2 ;  /* 0x000000ff6f737211 */ /* 0x000fca00010f0eff */
[----:B------:R-:W2:Y:S01]  /*0680*/  @!P3 LDC.64 R28, c[0x0][0x3e0] ;  /* 0x0000f800ff1cbb82 */ /* 0x000ea20000000a00 */
[----:B------:R-:W-:-:S05]  /*0690*/  IMAD.WIDE.U32 R114, R3, UR8, R114 ;  /* 0x0000000803727c25 */ /* 0x000fca000f8e0072 */
[----:B------:R-:W-:Y:S02]  /*06a0*/  IADD3 R117, PT, PT, R115, R117, RZ ;  /* 0x0000007573757210 */ /* 0x000fe40007ffe0ff */
[----:B------:R-:W-:Y:S01]  /*06b0*/  @!P1 MOV R116, R114 ;  /* 0x0000007200749202 */ /* 0x000fe20000000f00 */
[-C--:B0-----:R-:W-:Y:S01]  /*06c0*/  @!P1 IMAD R0, R5, R6.reuse, RZ ;  /* 0x0000000605009224 */ /* 0x081fe200078e02ff */
[----:B------:R-:W0:Y:S03]  /*06d0*/  @!P3 LDC.64 R34, c[0x0][0x390] ;  /* 0x0000e400ff22bb82 */ /* 0x000e260000000a00 */
[C---:B------:R-:W-:Y:S02]  /*06e0*/  @!P1 IMAD R3, R31.reuse, R7, R0 ;  /* 0x000000071f039224 */ /* 0x040fe400078e0200 */
[----:B------:R-:W-:-:S03]  /*06f0*/  @!P1 IMAD.WIDE.U32 R4, R31, R6, R116 ;  /* 0x000000061f049225 */ /* 0x000fc600078e0074 */
[----:B------:R-:W3:Y:S02]  /*0700*/  @!P4 LDC.64 R6, c[0x0][0x3e0] ;  /* 0x0000f800ff06cb82 */ /* 0x000ee40000000a00 */
[----:B------:R-:W-:Y:S02]  /*0710*/  @!P1 IADD3 R0, PT, PT, R5, R3, RZ ;  /* 0x0000000305009210 */ /* 0x000fe40007ffe0ff */
[C---:B-1----:R-:W-:Y:S01]  /*0720*/  @!P1 LEA R10, P2, R4.reuse, R12, 0x1 ;  /* 0x0000000c040a9211 */ /* 0x042fe200078408ff */
[----:B--2---:R-:W-:Y:S01]  /*0730*/  @!P3 IMAD R8, R11, R28, RZ ;  /* 0x0000001c0b08b224 */ /* 0x004fe200078e02ff */
[----:B------:R-:W-:Y:S02]  /*0740*/  @!P3 MOV R12, R114 ;  /* 0x00000072000cb202 */ /* 0x000fe40000000f00 */
[----:B------:R-:W1:Y:S01]  /*0750*/  @!P5 LDC.64 R2, c[0x0][0x3e0] ;  /* 0x0000f800ff02db82 */ /* 0x000e620000000a00 */
[----:B------:R-:W-:Y:S01]  /*0760*/  @!P1 LEA.HI.X R11, R4, R13, R0, 0x1, P2 ;  /* 0x0000000d040b9211 */ /* 0x000fe200010f0c00 */
[----:B------:R-:W-:Y:S01]  /*0770*/  @!P3 IMAD R29, R9, R29, R8 ;  /* 0x0000001d091db224 */ /* 0x000fe200078e0208 */
[----:B------:R-:W-:-:S02]  /*0780*/  @!P3 MOV R13, R117 ;  /* 0x00000075000db202 */ /* 0x000fc40000000f00 */
[----:B------:R-:W-:Y:S01]  /*0790*/  ISETP.GE.U32.AND P2, PT, R21, UR4, PT ;  /* 0x0000000415007c0c */ /* 0x000fe2000bf46070 */
[----:B------:R2:W4:Y:S01]  /*07a0*/  @!P1 LDG.E R85, desc[UR6][R10.64] ;  /* 0x000000060a559981 */ /* 0x000522000c1e1900 */
[----:B------:R-:W-:Y:S01]  /*07b0*/  @!P3 IMAD.WIDE.U32 R12, R9, R28, R12 ;  /* 0x0000001c090cb225 */ /* 0x000fe200078e000c */
[----:B------:R-:W-:Y:S01]  /*07c0*/  IADD3 R23, PT, PT, R31, 0x30, RZ ;  /* 0x000000301f177810 */ /* 0x000fe20007ffe0ff */
[----:B------:R-:W5:Y:S01]  /*07d0*/  @!P4 LDC.64 R8, c[0x0][0x390] ;  /* 0x0000e400ff08cb82 */ /* 0x000f620000000a00 */
[----:B------:R-:W-:Y:S02]  /*07e0*/  ISETP.GE.AND.EX P1, PT, R27, UR5, PT, P2 ;  /* 0x000000051b007c0c */ /* 0x000fe4000bf26320 */
[----:B------:R-:W-:Y:S02]  /*07f0*/  ISETP.GE.U32.AND P2, PT, R23, UR4, PT ;  /* 0x0000000417007c0c */ /* 0x000fe4000bf46070 */
[----:B------:R-:W-:-:S03]  /*0800*/  SHF.R.S32.HI R33, RZ, 0x1f, R23 ;  /* 0x0000001fff217819 */ /* 0x000fc60000011417 */
[----:B------:R-:W5:Y:S01]  /*0810*/  @!P5 LDC.64 R4, c[0x0][0x390] ;  /* 0x0000e400ff04db82 */ /* 0x000f620000000a00 */
[----:B------:R-:W-:Y:S02]  /*0820*/  @!P3 IADD3 R0, PT, PT, R13, R29, RZ ;  /* 0x0000001d0d00b210 */ /* 0x000fe40007ffe0ff */
[----:B0-----:R-:W-:Y:S01]  /*0830*/  @!P3 LEA R14, P6, R12, R34, 0x1 ;  /* 0x000000220c0eb211 */ /* 0x001fe200078c08ff */
[----:B---3--:R-:W-:Y:S01]  /*0840*/  @!P4 IMAD R16, R15, R6, RZ ;  /* 0x000000060f10c224 */ /* 0x008fe200078e02ff */
[----:B------:R-:W-:Y:S02]  /*0850*/  ISETP.GE.AND.EX P2, PT, R33, UR5, PT, P2 ;  /* 0x0000000521007c0c */ /* 0x000fe4000bf46320 */
[----:B--2---:R-:W-:Y:S02]  /*0860*/  @!P4 MOV R10, R114 ;  /* 0x00000072000ac202 */ /* 0x004fe40000000f00 */
[----:B------:R-:W-:Y:S02]  /*0870*/  @!P4 MOV R11, R117 ;  /* 0x00000075000bc202 */ /* 0x000fe40000000f00 */
[----:B------:R-:W-:-:S02]  /*0880*/  MOV R83, RZ ;  /* 0x000000ff00537202 */ /* 0x000fc40000000f00 */
[----:B------:R-:W-:Y:S01]  /*0890*/  @!P3 LEA.HI.X R15, R12, R35, R0, 0x1, P6 ;  /* 0x000000230c0fb211 */ /* 0x000fe200030f0c00 */
[----:B------:R-:W-:Y:S02]  /*08a0*/  @!P4 IMAD R13, R17, R7, R16 ;  /* 0x00000007110dc224 */ /* 0x000fe400078e0210 */
[----:B-1----:R-:W-:Y:S02]  /*08b0*/  @!P5 IMAD R0, R25, R2, RZ ;  /* 0x000000021900d224 */ /* 0x002fe400078e02ff */
[----:B------:R-:W-:Y:S01]  /*08c0*/  @!P4 IMAD.WIDE.U32 R10, R17, R6, R10 ;  /* 0x00000006110ac225 */ /* 0x000fe200078e000a */
[----:B------:R0:W2:Y:S01]  /*08d0*/  @!P3 LDG.E R83, desc[UR6][R14.64] ;  /* 0x000000060e53b981 */ /* 0x0000a2000c1e1900 */
[----:B------:R-:W1:Y:S02]  /*08e0*/  @!P1 LDC.64 R6, c[0x0][0x3e0] ;  /* 0x0000f800ff069b82 */ /* 0x000e640000000a00 */
[----:B------:R-:W-:Y:S01]  /*08f0*/  @!P5 IMAD R29, R19, R3, R0 ;  /* 0x00000003131dd224 */ /* 0x000fe200078e0200 */
[----:B------:R-:W-:-:S02]  /*0900*/  @!P4 IADD3 R0, PT, PT, R11, R13, RZ ;  /* 0x0000000d0b00c210 */ /* 0x000fc40007ffe0ff */
[----:B-----5:R-:W-:-:S03]  /*0910*/  @!P4 LEA R12, P3, R10, R8, 0x1 ;  /* 0x000000080a0cc211 */ /* 0x020fc600078608ff */
[----:B------:R-:W3:Y:S01]  /*0920*/  @!P2 LDC.64 R36, c[0x0][0x3e0] ;  /* 0x0000f800ff24ab82 */ /* 0x000ee20000000a00 */
[----:B0-----:R-:W-:Y:S02]  /*0930*/  @!P5 MOV R14, R114 ;  /* 0x00000072000ed202 */ /* 0x001fe40000000f00 */
[----:B------:R-:W-:Y:S02]  /*0940*/  @!P5 MOV R15, R117 ;  /* 0x00000075000fd202 */ /* 0x000fe40000000f00 */
[----:B------:R-:W-:Y:S02]  /*0950*/  IADD3 R17, PT, PT, R31, 0x38, RZ ;  /* 0x000000381f117810 */ /* 0x000fe40007ffe0ff */
[----:B------:R-:W-:Y:S01]  /*0960*/  @!P4 LEA.HI.X R13, R10, R9, R0, 0x1, P3 ;  /* 0x000000090a0dc211 */ /* 0x000fe200018f0c00 */
[----:B------:R-:W-:Y:S01]  /*0970*/  @!P5 IMAD.WIDE.U32 R2, R19, R2, R14 ;  /* 0x000000021302d225 */ /* 0x000fe200078e000e */
[----:B------:R-:W-:Y:S02]  /*0980*/  ISETP.GE.U32.AND P3, PT, R17, UR4, PT ;  /* 0x0000000411007c0c */ /* 0x000fe4000bf66070 */
[----:B------:R-:W-:-:S02]  /*0990*/  SHF.R.S32.HI R25, RZ, 0x1f, R17 ;  /* 0x0000001fff197819 */ /* 0x000fc40000011411 */
[----:B------:R-:W-:Y:S02]  /*09a0*/  @!P5 IADD3 R0, PT, PT, R3, R29, RZ ;  /* 0x0000001d0300d210 */ /* 0x000fe40007ffe0ff */
[C---:B------:R-:W-:Y:S02]  /*09b0*/  @!P5 LEA R10, P6, R2.reuse, R4, 0x1 ;  /* 0x00000004020ad211 */ /* 0x040fe400078c08ff */
[----:B------:R-:W-:Y:S02]  /*09c0*/  ISETP.GE.AND.EX P3, PT, R25, UR5, PT, P3 ;  /* 0x0000000519007c0c */ /* 0x000fe4000bf66330 */
[----:B------:R-:W-:Y:S02]  /*09d0*/  @!P5 LEA.HI.X R11, R2, R5, R0, 0x1, P6 ;  /* 0x00000005020bd211 */ /* 0x000fe400030f0c00 */
[----:B------:R-:W0:Y:S01]  /*09e0*/  @!P1 LDC.64 R4, c[0x0][0x390] ;  /* 0x0000e400ff049b82 */ /* 0x000e220000000a00 */
[----:B------:R-:W-:Y:S01]  /*09f0*/  CS2R R28, SRZ ;  /* 0x00000000001c7805 */ /* 0x000fe2000001ff00 */
[----:B-1----:R-:W-:-:S05]  /*0a00*/  @!P1 IMAD R0, R27, R6, RZ ;  /* 0x000000061b009224 */ /* 0x002fca00078e02ff */
[----:B------:R1:W5:Y:S01]  /*0a10*/  @!P4 LDG.E R29, desc[UR6][R12.64] ;  /* 0x000000060c1dc981 */ /* 0x000362000c1e1900 */
[----:B------:R-:W0:Y:S01]  /*0a20*/  @!P2 LDC.64 R2, c[0x0][0x390] ;  /* 0x0000e400ff02ab82 */ /* 0x000e220000000a00 */
[----:B------:R-:W-:Y:S01]  /*0a30*/  IADD3 R19, PT, PT, R31, 0x40, RZ ;  /* 0x000000401f137810 */ /* 0x000fe20007ffe0ff */
[----:B------:R-:W-:Y:S01]  /*0a40*/  @!P1 IMAD R7, R21, R7, R0 ;  /* 0x0000000715079224 */ /* 0x000fe200078e0200 */
[----:B------:R-:W-:-:S05]  /*0a50*/  @!P2 MOV R14, R114 ;  /* 0x00000072000ea202 */ /* 0x000fca0000000f00 */
[----:B------:R-:W0:Y:S01]  /*0a60*/  @!P3 LDC.64 R8, c[0x0][0x3e0] ;  /* 0x0000f800ff08bb82 */ /* 0x000e220000000a00 */
[----:B-1----:R-:W-:Y:S01]  /*0a70*/  @!P1 MOV R12, R114 ;  /* 0x00000072000c9202 */ /* 0x002fe20000000f00 */
[----:B------:R0:W5:Y:S01]  /*0a80*/  @!P5 LDG.E R28, desc[UR6][R10.64] ;  /* 0x000000060a1cd981 */ /* 0x000162000c1e1900 */
[----:B------:R-:W-:Y:S01]  /*0a90*/  @!P1 MOV R13, R117 ;  /* 0x00000075000d9202 */ /* 0x000fe20000000f00 */
[----:B---3--:R-:W-:Y:S01]  /*0aa0*/  @!P2 IMAD R0, R33, R36, RZ ;  /* 0x000000242100a224 */ /* 0x008fe200078e02ff */
[----:B------:R-:W-:Y:S01]  /*0ab0*/  ISETP.GE.U32.AND P4, PT, R19, UR4, PT ;  /* 0x0000000413007c0c */ /* 0x000fe2000bf86070 */
[----:B------:R-:W-:Y:S01]  /*0ac0*/  @!P1 IMAD.WIDE.U32 R12, R21, R6, R12 ;  /* 0x00000006150c9225 */ /* 0x000fe200078e000c */
[----:B------:R-:W-:Y:S02]  /*0ad0*/  SHF.R.S32.HI R35, RZ, 0x1f, R19 ;  /* 0x0000001fff237819 */ /* 0x000fe40000011413 */
[----:B------:R-:W-:Y:S01]  /*0ae0*/  IADD3 R21, PT, PT, R31, 0x48, RZ ;  /* 0x000000481f157810 */ /* 0x000fe20007ffe0ff */
[----:B------:R-:W-:Y:S01]  /*0af0*/  @!P2 IMAD R33, R23, R37, R0 ;  /* 0x000000251721a224 */ /* 0x000fe200078e0200 */
[----:B------:R-:W-:-:S02]  /*0b00*/  @!P2 MOV R15, R117 ;  /* 0x00000075000fa202 */ /* 0x000fc40000000f00 */
[----:B------:R-:W-:Y:S02]  /*0b10*/  @!P1 IADD3 R0, PT, PT, R13, R7, RZ ;  /* 0x000000070d009210 */ /* 0x000fe40007ffe0ff */
[----:B------:R-:W1:Y:S01]  /*0b20*/  @!P3 LDC.64 R6, c[0x0][0x390] ;  /* 0x0000e400ff06bb82 */ /* 0x000e620000000a00 */
[----:B------:R-:W-:Y:S02]  /*0b30*/  ISETP.GE.AND.EX P4, PT, R35, UR5, PT, P4 ;  /* 0x0000000523007c0c */ /* 0x000fe4000bf86340 */
[----:B------:R-:W-:Y:S02]  /*0b40*/  ISETP.GE.U32.AND P5, PT, R21, UR4, PT ;  /* 0x0000000415007c0c */ /* 0x000fe4000bfa6070 */
[----:B------:R-:W-:Y:S01]  /*0b50*/  SHF.R.S32.HI R37, RZ, 0x1f, R21 ;  /* 0x0000001fff257819 */ /* 0x000fe20000011415 */
[----:B------:R-:W-:Y:S01]  /*0b60*/  @!P2 IMAD.WIDE.U32 R14, R23, R36, R14 ;  /* 0x00000024170ea225 */ /* 0x000fe200078e000e */
[----:B0-----:R-:W-:Y:S02]  /*0b70*/  @!P1 LEA R10, P6, R12, R4, 0x1 ;  /* 0x000000040c0a9211 */ /* 0x001fe400078c08ff */
[----:B------:R-:W-:-:S02]  /*0b80*/  ISETP.GE.AND.EX P5, PT, R37, UR5, PT, P5 ;  /* 0x0000000525007c0c */ /* 0x000fc4000bfa6350 */
[----:B------:R-:W-:Y:S02]  /*0b90*/  @!P1 LEA.HI.X R11, R12, R5, R0, 0x1, P6 ;  /* 0x000000050c0b9211 */ /* 0x000fe400030f0c00 */
[----:B------:R-:W-:Y:S01]  /*0ba0*/  @!P2 IADD3 R0, PT, PT, R15, R33, RZ ;  /* 0x000000210f00a210 */ /* 0x000fe20007ffe0ff */
[----:B------:R-:W0:Y:S01]  /*0bb0*/  @!P4 LDC.64 R4, c[0x0][0x3e0] ;  /* 0x0000f800ff04cb82 */ /* 0x000e220000000a00 */
[C---:B------:R-:W-:Y:S01]  /*0bc0*/  @!P2 LEA R12, P6, R14.reuse, R2, 0x1 ;  /* 0x000000020e0ca211 */ /* 0x040fe200078c08ff */
[----:B------:R-:W-:Y:S01]  /*0bd0*/  @!P3 IMAD R2, R25, R8, RZ ;  /* 0x000000081902b224 */ /* 0x000fe200078e02ff */
[----:B------:R-:W-:Y:S02]  /*0be0*/  @!P3 MOV R15, R117 ;  /* 0x00000075000fb202 */ /* 0x000fe40000000f00 */
[----:B------:R-:W-:Y:S02]  /*0bf0*/  @!P2 LEA.HI.X R13, R14, R3, R0, 0x1, P6 ;  /* 0x000000030e0da211 */ /* 0x000fe400030f0c00 */
[----:B------:R-:W-:-:S02]  /*0c00*/  @!P3 MOV R14, R114 ;  /* 0x00000072000eb202 */ /* 0x000fc40000000f00 */
[----:B------:R-:W-:Y:S01]  /*0c10*/  CS2R R26, SRZ ;  /* 0x00000000001a7805 */ /* 0x000fe2000001ff00 */
[C---:B------:R-:W-:Y:S02]  /*0c20*/  @!P3 IMAD R33, R17.reuse, R9, R2 ;  /* 0x000000091121b224 */ /* 0x040fe400078e0202 */
[----:B------:R-:W3:Y:S01]  /*0c30*/  @!P5 LDC.64 R2, c[0x0][0x3e0] ;  /* 0x0000f800ff02db82 */ /* 0x000ee20000000a00 */
[----:B------:R-:W-:Y:S01]  /*0c40*/  @!P3 IMAD.WIDE.U32 R14, R17, R8, R14 ;  /* 0x00000008110eb225 */ /* 0x000fe200078e000e */
[C---:B------:R-:W-:Y:S01]  /*0c50*/  IADD3 R23, PT, PT, R31.reuse, 0x50, RZ ;  /* 0x000000501f177810 */ /* 0x040fe20007ffe0ff */
[----:B------:R-:W5:Y:S01]  /*0c60*/  @!P1 LDG.E R27, desc[UR6][R10.64] ;  /* 0x000000060a1b9981 */ /* 0x000f62000c1e1900 */
[----:B------:R-:W-:Y:S02]  /*0c70*/  IADD3 R25, PT, PT, R31, 0x58, RZ ;  /* 0x000000581f197810 */ /* 0x000fe40007ffe0ff */
[----:B------:R-:W-:Y:S01]  /*0c80*/  @!P3 IADD3 R0, PT, PT, R15, R33, RZ ;  /* 0x000000210f00b210 */ /* 0x000fe20007ffe0ff */
[----:B------:R0:W5:Y:S01]  /*0c90*/  @!P2 LDG.E R26, desc[UR6][R12.64] ;  /* 0x000000060c1aa981 */ /* 0x000162000c1e1900 */
[----:B------:R-:W3:Y:S01]  /*0ca0*/  @!P4 LDC.64 R8, c[0x0][0x390] ;  /* 0x0000e400ff08cb82 */ /* 0x000ee20000000a00 */
[----:B-1----:R-:W-:-:S02]  /*0cb0*/  @!P3 LEA R16, P6, R14, R6, 0x1 ;  /* 0x000000060e10b211 */ /* 0x002fc400078c08ff */
[----:B------:R-:W-:Y:S02]  /*0cc0*/  ISETP.GE.U32.AND P1, PT, R23, UR4, PT ;  /* 0x0000000417007c0c */ /* 0x000fe4000bf26070 */
[----:B------:R-:W-:Y:S02]  /*0cd0*/  SHF.R.S32.HI R39, RZ, 0x1f, R23 ;  /* 0x0000001fff277819 */ /* 0x000fe40000011417 */
[----:B------:R-:W-:Y:S02]  /*0ce0*/  @!P3 LEA.HI.X R17, R14, R7, R0, 0x1, P6 ;  /* 0x000000070e11b211 */ /* 0x000fe400030f0c00 */
[----:B------:R-:W-:Y:S01]  /*0cf0*/  ISETP.GE.AND.EX P1, PT, R39, UR5, PT, P1 ;  /* 0x0000000527007c0c */ /* 0x000fe2000bf26310 */
[----:B------:R-:W1:Y:S01]  /*0d00*/  @!P5 LDC.64 R6, c[0x0][0x390] ;  /* 0x0000e400ff06db82 */ /* 0x000e620000000a00 */
[----:B------:R-:W-:Y:S02]  /*0d10*/  ISETP.GE.U32.AND P2, PT, R25, UR4, PT ;  /* 0x0000000419007c0c */ /* 0x000fe4000bf46070 */
[----:B------:R-:W-:-:S02]  /*0d20*/  SHF.R.S32.HI R41, RZ, 0x1f, R25 ;  /* 0x0000001fff297819 */ /* 0x000fc40000011419 */
[----:B------:R-:W-:Y:S02]  /*0d30*/  MOV R22, RZ ;  /* 0x000000ff00167202 */ /* 0x000fe40000000f00 */
[----:B------:R-:W-:Y:S01]  /*0d40*/  ISETP.GE.AND.EX P2, PT, R41, UR5, PT, P2 ;  /* 0x0000000529007c0c */ /* 0x000fe2000bf46320 */
[----:B0-----:R-:W-:Y:S01]  /*0d50*/  @!P4 IMAD R0, R35, R4, RZ ;  /* 0x000000042300c224 */ /* 0x001fe200078e02ff */
[----:B------:R-:W-:Y:S02]  /*0d60*/  @!P4 MOV R12, R114 ;  /* 0x00000072000cc202 */ /* 0x000fe40000000f00 */
[----:B------:R-:W-:Y:S01]  /*0d70*/  @!P4 MOV R13, R117 ;  /* 0x00000075000dc202 */ /* 0x000fe20000000f00 */
[----:B------:R0:W5:Y:S01]  /*0d80*/  @!P3 LDG.E R22, desc[UR6][R16.64] ;  /* 0x000000061016b981 */ /* 0x000162000c1e1900 */
[----:B------:R-:W-:Y:S01]  /*0d90*/  IADD3 R33, PT, PT, R31, 0x60, RZ ;  /* 0x000000601f217810 */ /* 0x000fe20007ffe0ff */
[----:B------:R-:W-:Y:S01]  /*0da0*/  @!P4 IMAD R15, R19, R5, R0 ;  /* 0x00000005130fc224 */ /* 0x000fe200078e0200 */
[----:B------:R-:W1:Y:S01]  /*0db0*/  @!P1 LDC.64 R10, c[0x0][0x3e0] ;  /* 0x0000f800ff0a9b82 */ /* 0x000e620000000a00 */
[----:B---3--:R-:W-:-:S02]  /*0dc0*/  @!P5 IMAD R0, R37, R2, RZ ;  /* 0x000000022500d224 */ /* 0x008fc400078e02ff */
[----:B------:R-:W-:Y:S01]  /*0dd0*/  @!P4 IMAD.WIDE.U32 R12, R19, R4, R12 ;  /* 0x00000004130cc225 */ /* 0x000fe200078e000c */
[----:B------:R-:W-:Y:S02]  /*0de0*/  ISETP.GE.U32.AND P3, PT, R33, UR4, PT ;  /* 0x0000000421007c0c */ /* 0x000fe4000bf66070 */
[----:B0-----:R-:W-:Y:S02]  /*0df0*/  @!P5 MOV R16, R114 ;  /* 0x000000720010d202 */ /* 0x001fe40000000f00 */
[----:B------:R-:W-:Y:S02]  /*0e00*/  @!P5 MOV R17, R117 ;  /* 0x000000750011d202 */ /* 0x000fe40000000f00 */
[----:B------:R-:W-:Y:S01]  /*0e10*/  SHF.R.S32.HI R43, RZ, 0x1f, R33 ;  /* 0x0000001fff2b7819 */ /* 0x000fe20000011421 */
[----:B------:R-:W-:Y:S01]  /*0e20*/  @!P5 IMAD R19, R21, R3, R0 ;  /* 0x000000031513d224 */ /* 0x000fe200078e0200 */
[----:B------:R-:W0:Y:S01]  /*0e30*/  @!P2 LDC.64 R4, c[0x0][0x3e0] ;  /* 0x0000f800ff04ab82 */ /* 0x000e220000000a00 */
[----:B------:R-:W-:Y:S01]  /*0e40*/  @!P4 IADD3 R0, PT, PT, R13, R15, RZ ;  /* 0x0000000f0d00c210 */ /* 0x000fe20007ffe0ff */
[----:B------:R-:W-:Y:S01]  /*0e50*/  @!P5 IMAD.WIDE.U32 R2, R21, R2, R16 ;  /* 0x000000021502d225 */ /* 0x000fe200078e0010 */
[----:B------:R-:W-:-:S02]  /*0e60*/  @!P4 LEA R14, P6, R12, R8, 0x1 ;  /* 0x000000080c0ec211 */ /* 0x000fc400078c08ff */
[----:B------:R-:W-:Y:S02]  /*0e70*/  ISETP.GE.AND.EX P3, PT, R43, UR5, PT, P3 ;  /* 0x000000052b007c0c */ /* 0x000fe4000bf66330 */
[----:B------:R-:W-:Y:S02]  /*0e80*/  @!P4 LEA.HI.X R15, R12, R9, R0, 0x1, P6 ;  /* 0x000000090c0fc211 */ /* 0x000fe400030f0c00 */
[----:B------:R-:W-:Y:S01]  /*0e90*/  MOV R20, RZ ;  /* 0x000000ff00147202 */ /* 0x000fe20000000f00 */
[----:B------:R-:W3:Y:S01]  /*0ea0*/  @!P1 LDC.64 R8, c[0x0][0x390] ;  /* 0x0000e400ff089b82 */ /* 0x000ee20000000a00 */
[----:B------:R-:W-:Y:S02]  /*0eb0*/  @!P5 IADD3 R0, PT, PT, R3, R19, RZ ;  /* 0x000000130300d210 */ /* 0x000fe40007ffe0ff */
[----:B-1----:R-:W-:Y:S02]  /*0ec0*/  @!P5 LEA R12, P6, R2, R6, 0x1 ;  /* 0x00000006020cd211 */ /* 0x002fe400078c08ff */
[----:B------:R-:W-:-:S02]  /*0ed0*/  CS2R R18, SRZ ;  /* 0x0000000000127805 */ /* 0x000fc4000001ff00 */
[----:B------:R-:W-:Y:S01]  /*0ee0*/  IADD3 R35, PT, PT, R31, 0x68, RZ ;  /* 0x000000681f237810 */ /* 0x000fe20007ffe0ff */
[----:B------:R1:W5:Y:S01]  /*0ef0*/  @!P4 LDG.E R20, desc[UR6][R14.64] ;  /* 0x000000060e14c981 */ /* 0x000362000c1e1900 */
[----:B------:R-:W-:Y:S02]  /*0f00*/  @!P5 LEA.HI.X R13, R2, R7, R0, 0x1, P6 ;  /* 0x00000007020dd211 */ /* 0x000fe400030f0c00 */
[----:B------:R-:W-:Y:S01]  /*0f10*/  ISETP.GE.U32.AND P4, PT, R35, UR4, PT ;  /* 0x0000000423007c0c */ /* 0x000fe2000bf86070 */
[----:B------:R-:W4:Y:S01]  /*0f20*/  @!P3 LDC.64 R2, c[0x0][0x3e0] ;  /* 0x0000f800ff02bb82 */ /* 0x000f220000000a00 */
[----:B------:R-:W-:Y:S01]  /*0f30*/  SHF.R.S32.HI R45, RZ, 0x1f, R35 ;  /* 0x0000001fff2d7819 */ /* 0x000fe20000011423 */
[----:B------:R4:W5:Y:S03]  /*0f40*/  @!P5 LDG.E R19, desc[UR6][R12.64] ;  /* 0x000000060c13d981 */ /* 0x000966000c1e1900 */
[----:B------:R-:W-:Y:S01]  /*0f50*/  ISETP.GE.AND.EX P5, PT, R45, UR5, PT, P4 ;  /* 0x000000052d007c0c */ /* 0x000fe2000bfa6340 */
[----:B------:R-:W-:Y:S01]  /*0f60*/  @!P1 IMAD R0, R39, R10, RZ ;  /* 0x0000000a27009224 */ /* 0x000fe200078e02ff */
[-C--:B-1----:R-:W-:Y:S01]  /*0f70*/  @!P1 MOV R14, R114.reuse ;  /* 0x00000072000e9202 */ /* 0x082fe20000000f00 */
[----:B------:R-:W1:Y:S01]  /*0f80*/  @!P2 LDC.64 R6, c[0x0][0x390] ;  /* 0x0000e400ff06ab82 */ /* 0x000e620000000a00 */
[----:B------:R-:W-:Y:S01]  /*0f90*/  @!P1 MOV R15, R117 ;  /* 0x00000075000f9202 */ /* 0x000fe20000000f00 */
[----:B------:R-:W-:Y:S01]  /*0fa0*/  @!P1 IMAD R11, R23, R11, R0 ;  /* 0x0000000b170b9224 */ /* 0x000fe200078e0200 */
[----:B------:R-:W-:Y:S01]  /*0fb0*/  @!P2 MOV R16, R114 ;  /* 0x000000720010a202 */ /* 0x000fe20000000f00 */
[----:B0-----:R-:W-:Y:S01]  /*0fc0*/  @!P2 IMAD R0, R41, R4, RZ ;  /* 0x000000042900a224 */ /* 0x001fe200078e02ff */
[----:B------:R-:W-:Y:S01]  /*0fd0*/  @!P2 MOV R17, R117 ;  /* 0x000000750011a202 */ /* 0x000fe20000000f00 */
[----:B------:R-:W-:Y:S01]  /*0fe0*/  @!P1 IMAD.WIDE.U32 R14, R23, R10, R14 ;  /* 0x0000000a170e9225 */ /* 0x000fe200078e000e */
[----:B------:R-:W-:-:S03]  /*0ff0*/  IADD3 R37, PT, PT, R31, 0x70, RZ ;  /* 0x000000701f257810 */ /* 0x000fc60007ffe0ff */
[----:B------:R-:W-:Y:S01]  /*1000*/  @!P2 IMAD R21, R25, R5, R0 ;  /* 0x000000051915a224 */ /* 0x000fe200078e0200 */
[----:B------:R-:W-:Y:S01]  /*1010*/  @!P1 IADD3 R0, PT, PT, R15, R11, RZ ;  /* 0x0000000b0f009210 */ /* 0x000fe20007ffe0ff */
[----:B------:R-:W-:Y:S01]  /*1020*/  @!P2 IMAD.WIDE.U32 R16, R25, R4, R16 ;  /* 0x000000041910a225 */ /* 0x000fe200078e0010 */
[----:B------:R-:W0:Y:S01]  /*1030*/  @!P3 LDC.64 R10, c[0x0][0x390] ;  /* 0x0000e400ff0abb82 */ /* 0x000e220000000a00 */
[----:B---3--:R-:W-:Y:S02]  /*1040*/  @!P1 LEA R8, P4, R14, R8, 0x1 ;  /* 0x000000080e089211 */ /* 0x008fe400078808ff */
[----:B------:R-:W-:-:S05]  /*1050*/  ISETP.GE.U32.AND P6, PT, R37, UR4, PT ;  /* 0x0000000425007c0c */ /* 0x000fca000bfc6070 */
[----:B------:R-:W3:Y:S01]  /*1060*/  @!P5 LDC.64 R4, c[0x0][0x3e0] ;  /* 0x0000f800ff04db82 */ /* 0x000ee20000000a00 */
[----:B------:R-:W-:Y:S02]  /*1070*/  SHF.R.S32.HI R25, RZ, 0x1f, R37 ;  /* 0x0000001fff197819 */ /* 0x000fe40000011425 */
[----:B------:R-:W-:Y:S01]  /*1080*/  @!P1 LEA.HI.X R9, R14, R9, R0, 0x1, P4 ;  /* 0x000000090e099211 */ /* 0x000fe200020f0c00 */
[----:B----4-:R-:W-:Y:S01]  /*1090*/  @!P3 IMAD R12, R43, R2, RZ ;  /* 0x000000022b0cb224 */ /* 0x010fe200078e02ff */
[----:B------:R-:W-:Y:S02]  /*10a0*/  IADD3 R39, PT, PT, R31, 0x88, RZ ;  /* 0x000000881f277810 */ /* 0x000fe40007ffe0ff */
[----:B------:R-:W-:Y:S01]  /*10b0*/  ISETP.GE.AND.EX P6, PT, R25, UR5, PT, P6 ;  /* 0x0000000519007c0c */ /* 0x000fe2000bfc6360 */
[----:B------:R3:W4:Y:S01]  /*10c0*/  @!P1 LDG.E R18, desc[UR6][R8.64] ;  /* 0x0000000608129981 */ /* 0x000722000c1e1900 */
[----:B------:R-:W-:Y:S01]  /*10d0*/  @!P2 IADD3 R0, PT, PT, R17, R21, RZ ;  /* 0x000000151100a210 */ /* 0x000fe20007ffe0ff */
[----:B------:R-:W-:Y:S01]  /*10e0*/  @!P3 IMAD R17, R33, R3, R12 ;  /* 0x000000032111b224 */ /* 0x000fe200078e020c */
[----:B------:R-:W-:Y:S01]  /*10f0*/  ISETP.GE.U32.AND P1, PT, R39, UR4, PT ;  /* 0x0000000427007c0c */ /* 0x000fe2000bf26070 */
[----:B------:R-:W2:Y:S01]  /*1100*/  @!P5 LDC.64 R14, c[0x0][0x390] ;  /* 0x0000e400ff0edb82 */ /* 0x000ea20000000a00 */
[----:B------:R-:W-:-:S02]  /*1110*/  SHF.R.S32.HI R43, RZ, 0x1f, R39 ;  /* 0x0000001fff2b7819 */ /* 0x000fc40000011427 */
[C---:B-1----:R-:W-:Y:S02]  /*1120*/  @!P2 LEA R6, P4, R16.reuse, R6, 0x1 ;  /* 0x000000061006a211 */ /* 0x042fe400078808ff */
[----:B------:R-:W-:Y:S02]  /*1130*/  @!P3 MOV R12, R114 ;  /* 0x00000072000cb202 */ /* 0x000fe40000000f00 */
[----:B------:R-:W-:Y:S02]  /*1140*/  @!P3 MOV R13, R117 ;  /* 0x00000075000db202 */ /* 0x000fe40000000f00 */
[----:B------:R-:W-:Y:S02]  /*1150*/  ISETP.GE.AND.EX P1, PT, R43, UR5, PT, P1 ;  /* 0x000000052b007c0c */ /* 0x000fe4000bf26310 */
[----:B------:R-:W-:Y:S01]  /*1160*/  MOV R21, RZ ;  /* 0x000000ff00157202 */ /* 0x000fe20000000f00 */
[----:B------:R-:W-:Y:S01]  /*1170*/  @!P3 IMAD.WIDE.U32 R12, R33, R2, R12 ;  /* 0x00000002210cb225 */ /* 0x000fe200078e000c */
[----:B------:R-:W-:Y:S01]  /*1180*/  @!P2 LEA.HI.X R7, R16, R7, R0, 0x1, P4 ;  /* 0x000000071007a211 */ /* 0x000fe200020f0c00 */
[----:B------:R-:W1:Y:S01]  /*1190*/  @!P6 LDC.64 R2, c[0x0][0x3e0] ;  /* 0x0000f800ff02eb82 */ /* 0x000e620000000a00 */
[----:B------:R-:W-:Y:S01]  /*11a0*/  IADD3 R41, PT, PT, R31, 0xa0, RZ ;  /* 0x000000a01f297810 */ /* 0x000fe20007ffe0ff */
[----:B---3--:R-:W-:Y:S01]  /*11b0*/  @!P5 IMAD R8, R45, R4, RZ ;  /* 0x000000042d08d224 */ /* 0x008fe200078e02ff */
[----:B------:R-:W-:Y:S01]  /*11c0*/  @!P3 IADD3 R0, PT, PT, R13, R17, RZ ;  /* 0x000000110d00b210 */ /* 0x000fe20007ffe0ff */
[----:B------:R3:W4:Y:S01]  /*11d0*/  @!P2 LDG.E R21, desc[UR6][R6.64] ;  /* 0x000000060615a981 */ /* 0x000722000c1e1900 */
[----:B0-----:R-:W-:-:S02]  /*11e0*/  @!P3 LEA R16, P4, R12, R10, 0x1 ;  /* 0x0000000a0c10b211 */ /* 0x001fc400078808ff */
[----:B------:R-:W-:Y:S02]  /*11f0*/  ISETP.GE.U32.AND P2, PT, R41, UR4, PT ;  /* 0x0000000429007c0c */ /* 0x000fe4000bf46070 */
[----:B------:R-:W-:Y:S02]  /*1200*/  SHF.R.S32.HI R45, RZ, 0x1f, R41 ;  /* 0x0000001fff2d7819 */ /* 0x000fe40000011429 */
[----:B------:R-:W-:Y:S02]  /*1210*/  @!P3 LEA.HI.X R17, R12, R11, R0, 0x1, P4 ;  /* 0x0000000b0c11b211 */ /* 0x000fe400020f0c00 */
[----:B------:R-:W-:Y:S01]  /*1220*/  ISETP.GE.AND.EX P2, PT, R45, UR5, PT, P2 ;  /* 0x000000052d007c0c */ /* 0x000fe2000bf46320 */
[----:B------:R-:W0:Y:S01]  /*1230*/  @!P1 LDC.64 R12, c[0x0][0x3e0] ;  /* 0x0000f800ff0c9b82 */ /* 0x000e220000000a00 */
[----:B---3--:R-:W-:Y:S02]  /*1240*/  @!P5 MOV R6, R114 ;  /* 0x000000720006d202 */ /* 0x008fe40000000f00 */
[----:B------:R-:W-:Y:S01]  /*1250*/  @!P5 MOV R7, R117 ;  /* 0x000000750007d202 */ /* 0x000fe20000000f00 */
[C---:B------:R-:W-:Y:S01]  /*1260*/  @!P5 IMAD R11, R35.reuse, R5, R8 ;  /* 0x00000005230bd224 */ /* 0x040fe200078e0208 */
[----:B------:R-:W-:Y:S01]  /*1270*/  MOV R23, RZ ;  /* 0x000000ff00177202 */ /* 0x000fe20000000f00 */
[----:B------:R-:W-:Y:S01]  /*1280*/  @!P5 IMAD.WIDE.U32 R4, R35, R4, R6 ;  /* 0x000000042304d225 */ /* 0x000fe200078e0006 */
[----:B------:R-:W-:Y:S01]  /*1290*/  IADD3 R35, PT, PT, R31, 0xa8, RZ ;  /* 0x000000a81f237810 */ /* 0x000fe20007ffe0ff */
[----:B------:R-:W3:Y:S03]  /*12a0*/  @!P6 LDC.64 R8, c[0x0][0x390] ;  /* 0x0000e400ff08eb82 */ /* 0x000ee60000000a00 */
[----:B------:R1:W4:Y:S01]  /*12b0*/  @!P3 LDG.E R23, desc[UR6][R16.64] ;  /* 0x000000061017b981 */ /* 0x000322000c1e1900 */
[----:B------:R-:W-:-:S02]  /*12c0*/  ISETP.GE.U32.AND P4, PT, R35, UR4, PT ;  /* 0x0000000423007c0c */ /* 0x000fc4000bf86070 */
[----:B------:R-:W-:Y:S02]  /*12d0*/  SHF.R.S32.HI R47, RZ, 0x1f, R35 ;  /* 0x0000001fff2f7819 */ /* 0x000fe40000011423 */
[----:B------:R-:W-:Y:S01]  /*12e0*/  @!P5 IADD3 R0, PT, PT, R5, R11, RZ ;  /* 0x0000000b0500d210 */ /* 0x000fe20007ffe0ff */
[----:B------:R-:W3:Y:S01]  /*12f0*/  @!P2 LDC.64 R6, c[0x0][0x3e0] ;  /* 0x0000f800ff06ab82 */ /* 0x000ee20000000a00 */
[----:B------:R-:W-:Y:S02]  /*1300*/  ISETP.GE.AND.EX P3, PT, R47, UR5, PT, P4 ;  /* 0x000000052f007c0c */ /* 0x000fe4000bf66340 */
[----:B--2---:R-:W-:-:S05]  /*1310*/  @!P5 LEA R32, P4, R4, R14, 0x1 ;  /* 0x0000000e0420d211 */ /* 0x004fca00078808ff */
[----:B------:R-:W2:Y:S01]  /*1320*/  @!P1 LDC.64 R10, c[0x0][0x390] ;  /* 0x0000e400ff0a9b82 */ /* 0x000ea20000000a00 */
[----:B-1----:R-:W-:Y:S01]  /*1330*/  @!P6 IMAD R14, R25, R2, RZ ;  /* 0x00000002190ee224 */ /* 0x002fe200078e02ff */
[----:B------:R-:W-:Y:S02]  /*1340*/  MOV R25, RZ ;  /* 0x000000ff00197202 */ /* 0x000fe40000000f00 */
[----:B------:R-:W-:Y:S02]  /*1350*/  @!P6 MOV R16, R114 ;  /* 0x000000720010e202 */ /* 0x000fe40000000f00 */
[----:B------:R-:W-:Y:S02]  /*1360*/  @!P6 MOV R17, R117 ;  /* 0x000000750011e202 */ /* 0x000fe40000000f00 */
[----:B------:R-:W-:Y:S01]  /*1370*/  @!P5 LEA.HI.X R33, R4, R15, R0, 0x1, P4 ;  /* 0x0000000f0421d211 */ /* 0x000fe200020f0c00 */
[C---:B------:R-:W-:Y:S01]  /*1380*/  @!P6 IMAD R15, R37.reuse, R3, R14 ;  /* 0x00000003250fe224 */ /* 0x040fe200078e020e */
[----:B------:R-:W1:Y:S01]  /*1390*/  @!P2 LDC.64 R4, c[0x0][0x390] ;  /* 0x0000e400ff04ab82 */ /* 0x000e620000000a00 */
[----:B------:R-:W-:Y:S01]  /*13a0*/  @!P6 IMAD.WIDE.U32 R16, R37, R2, R16 ;  /* 0x000000022510e225 */ /* 0x000fe200078e0010 */
[----:B------:R-:W-:Y:S01]  /*13b0*/  ISETP.GE.U32.AND P4, PT, R110, UR4, PT ;  /* 0x000000046e007c0c */ /* 0x000fe2000bf86070 */
[----:B------:R0:W4:Y:S02]  /*13c0*/  @!P5 LDG.E R25, desc[UR6][R32.64] ;  /* 0x000000062019d981 */ /* 0x000124000c1e1900 */
[----:B0-----:R-:W-:Y:S01]  /*13d0*/  @!P1 IMAD R24, R43, R12, RZ ;  /* 0x0000000c2b189224 */ /* 0x001fe200078e02ff */
[----:B------:R-:W-:-:S02]  /*13e0*/  @!P6 IADD3 R0, PT, PT, R17, R15, RZ ;  /* 0x0000000f1100e210 */ /* 0x000fc40007ffe0ff */
[----:B------:R-:W0:Y:S01]  /*13f0*/  @!P3 LDC.64 R2, c[0x0][0x3e0] ;  /* 0x0000f800ff02bb82 */ /* 0x000e220000000a00 */
[----:B------:R-:W-:Y:S02]  /*1400*/  ISETP.GE.AND.EX P4, PT, R103, UR5, PT, P4 ;  /* 0x0000000567007c0c */ /* 0x000fe4000bf86340 */
[----:B------:R-:W-:Y:S02]  /*1410*/  @!P1 MOV R32, R114 ;  /* 0x0000007200209202 */ /* 0x000fe40000000f00 */
[----:B------:R-:W-:Y:S01]  /*1420*/  @!P1 MOV R33, R117 ;  /* 0x0000007500219202 */ /* 0x000fe20000000f00 */
[C---:B------:R-:W-:Y:S01]  /*1430*/  @!P1 IMAD R17, R39.reuse, R13, R24 ;  /* 0x0000000d27119224 */ /* 0x040fe200078e0218 */
[----:B---3--:R-:W-:Y:S01]  /*1440*/  @!P6 LEA R14, P5, R16, R8, 0x1 ;  /* 0x00000008100ee211 */ /* 0x008fe200078a08ff */
[----:B------:R-:W-:-:S03]  /*1450*/  @!P1 IMAD.WIDE.U32 R12, R39, R12, R32 ;  /* 0x0000000c270c9225 */ /* 0x000fc600078e0020 */
[----:B------:R-:W-:Y:S02]  /*1460*/  @!P6 LEA.HI.X R15, R16, R9, R0, 0x1, P5 ;  /* 0x00000009100fe211 */ /* 0x000fe400028f0c00 */
[----:B------:R-:W-:Y:S01]  /*1470*/  IADD3 R37, PT, PT, R31, 0xb8, RZ ;  /* 0x000000b81f257810 */ /* 0x000fe20007ffe0ff */
[----:B------:R-:W3:Y:S01]  /*1480*/  @!P4 LDC.64 R8, c[0x0][0x3e0] ;  /* 0x0000f800ff08cb82 */ /* 0x000ee20000000a00 */
[----:B------:R-:W-:Y:S02]  /*1490*/  @!P1 IADD3 R0, PT, PT, R13, R17, RZ ;  /* 0x000000110d009210 */ /* 0x000fe40007ffe0ff */
[----:B--2---:R-:W-:Y:S01]  /*14a0*/  @!P1 LEA R16, P5, R12, R10, 0x1 ;  /* 0x0000000a0c109211 */ /* 0x004fe200078a08ff */
[----:B------:R-:W-:Y:S01]  /*14b0*/  @!P2 IMAD R10, R45, R6, RZ ;  /* 0x000000062d0aa224 */ /* 0x000fe200078e02ff */
[----:B------:R-:W-:Y:S02]  /*14c0*/  @!P2 MOV R32, R114 ;  /* 0x000000720020a202 */ /* 0x000fe40000000f00 */
[----:B------:R-:W-:-:S02]  /*14d0*/  @!P2 MOV R33, R117 ;  /* 0x000000750021a202 */ /* 0x000fc40000000f00 */
[----:B------:R-:W-:Y:S02]  /*14e0*/  MOV R24, RZ ;  /* 0x000000ff00187202 */ /* 0x000fe40000000f00 */
[----:B------:R-:W-:Y:S01]  /*14f0*/  @!P1 LEA.HI.X R17, R12, R11, R0, 0x1, P5 ;  /* 0x0000000b0c119211 */ /* 0x000fe200028f0c00 */
[----:B------:R-:W-:Y:S01]  /*1500*/  @!P2 IMAD R7, R41, R7, R10 ;  /* 0x000000072907a224 */ /* 0x000fe200078e020a */
[----:B------:R-:W-:Y:S01]  /*1510*/  ISETP.GE.U32.AND P5, PT, R37, UR4, PT ;  /* 0x0000000425007c0c */ /* 0x000fe2000bfa6070 */
[----:B------:R-:W-:Y:S01]  /*1520*/  @!P2 IMAD.WIDE.U32 R32, R41, R6, R32 ;  /* 0x000000062920a225 */ /* 0x000fe200078e0020 */
[----:B------:R-:W-:Y:S01]  /*1530*/  SHF.R.S32.HI R43, RZ, 0x1f, R37 ;  /* 0x0000001fff2b7819 */ /* 0x000fe20000011425 */
[----:B------:R2:W4:Y:S01]  /*1540*/  @!P6 LDG.E R24, desc[UR6][R14.64] ;  /* 0x000000060e18e981 */ /* 0x000522000c1e1900 */
[----:B------:R-:W2:Y:S02]  /*1550*/  @!P3 LDC.64 R10, c[0x0][0x390] ;  /* 0x0000e400ff0abb82 */ /* 0x000ea40000000a00 */
[----:B------:R-:W-:-:S02]  /*1560*/  ISETP.GE.AND.EX P5, PT, R43, UR5, PT, P5 ;  /* 0x000000052b007c0c */ /* 0x000fc4000bfa6350 */
[----:B------:R-:W-:Y:S02]  /*1570*/  @!P2 IADD3 R0, PT, PT, R33, R7, RZ ;  /* 0x000000072100a210 */ /* 0x000fe40007ffe0ff */
[C---:B-1----:R-:W-:Y:S01]  /*1580*/  @!P2 LEA R12, P6, R32.reuse, R4, 0x1 ;  /* 0x00000004200ca211 */ /* 0x042fe200078c08ff */
[----:B0-----:R-:W-:Y:S01]  /*1590*/  @!P3 IMAD R30, R47, R2, RZ ;  /* 0x000000022f1eb224 */ /* 0x001fe200078e02ff */
[----:B------:R-:W-:Y:S02]  /*15a0*/  @!P3 MOV R33, R117 ;  /* 0x000000750021b202 */ /* 0x000fe40000000f00 */
[----:B------:R-:W-:Y:S02]  /*15b0*/  CS2R R52, SRZ ;  /* 0x0000000000347805 */ /* 0x000fe4000001ff00 */
[----:B------:R-:W-:Y:S01]  /*15c0*/  @!P2 LEA.HI.X R13, R32, R5, R0, 0x1, P6 ;  /* 0x00000005200da211 */ /* 0x000fe200030f0c00 */
[----:B------:R-:W0:Y:S01]  /*15d0*/  @!P4 LDC.64 R6, c[0x0][0x390] ;  /* 0x0000e400ff06cb82 */ /* 0x000e220000000a00 */
[----:B------:R-:W-:Y:S01]  /*15e0*/  @!P3 MOV R32, R114 ;  /* 0x000000720020b202 */ /* 0x000fe20000000f00 */
[----:B------:R-:W-:Y:S01]  /*15f0*/  @!P3 IMAD R5, R35, R3, R30 ;  /* 0x000000032305b224 */ /* 0x000fe200078e021e */
[----:B------:R-:W-:Y:S01]  /*1600*/  IADD3 R39, PT, PT, R31, 0xc0, RZ ;  /* 0x000000c01f277810 */ /* 0x000fe20007ffe0ff */
[----:B------:R0:W4:Y:S02]  /*1610*/  @!P1 LDG.E R53, desc[UR6][R16.64] ;  /* 0x0000000610359981 */ /* 0x000124000c1e1900 */
[----:B------:R-:W-:-:S02]  /*1620*/  @!P3 IMAD.WIDE.U32 R32, R35, R2, R32 ;  /* 0x000000022320b225 */ /* 0x000fc400078e0020 */
[----:B------:R-:W1:Y:S01]  /*1630*/  @!P5 LDC.64 R2, c[0x0][0x3e0] ;  /* 0x0000f800ff02db82 */ /* 0x000e620000000a00 */
[----:B------:R-:W-:Y:S02]  /*1640*/  ISETP.GE.U32.AND P1, PT, R39, UR4, PT ;  /* 0x0000000427007c0c */ /* 0x000fe4000bf26070 */
[----:B------:R-:W-:Y:S01]  /*1650*/  SHF.R.S32.HI R41, RZ, 0x1f, R39 ;  /* 0x0000001fff297819 */ /* 0x000fe20000011427 */
[----:B---3--:R-:W-:Y:S01]  /*1660*/  @!P4 IMAD R0, R103, R8, RZ ;  /* 0x000000086700c224 */ /* 0x008fe200078e02ff */
[----:B--2---:R-:W-:Y:S02]  /*1670*/  @!P4 MOV R14, R114 ;  /* 0x00000072000ec202 */ /* 0x004fe40000000f00 */
[----:B------:R-:W-:Y:S02]  /*1680*/  ISETP.GE.AND.EX P1, PT, R41, UR5, PT, P1 ;  /* 0x0000000529007c0c */ /* 0x000fe4000bf26310 */
[----:B------:R-:W-:Y:S01]  /*1690*/  @!P4 MOV R15, R117 ;  /* 0x00000075000fc202 */ /* 0x000fe20000000f00 */
[----:B------:R-:W-:Y:S01]  /*16a0*/  @!P4 IMAD R9, R110, R9, R0 ;  /* 0x000000096e09c224 */ /* 0x000fe200078e0200 */
[----:B------:R-:W-:-:S02]  /*16b0*/  CS2R R58, SRZ ;  /* 0x00000000003a7805 */ /* 0x000fc4000001ff00 */
[----:B------:R-:W-:Y:S02]  /*16c0*/  @!P3 IADD3 R0, PT, PT, R33, R5, RZ ;  /* 0x000000052100b210 */ /* 0x000fe40007ffe0ff */
[----:B------:R-:W-:Y:S01]  /*16d0*/  @!P3 LEA R4, P6, R32, R10, 0x1 ;  /* 0x0000000a2004b211 */ /* 0x000fe200078c08ff */
[----:B------:R-:W-:Y:S01]  /*16e0*/  @!P4 IMAD.WIDE.U32 R14, R110, R8, R14 ;  /* 0x000000086e0ec225 */ /* 0x000fe200078e000e */
[----:B------:R-:W-:Y:S01]  /*16f0*/  IADD3 R33, PT, PT, R31, 0xc8, RZ ;  /* 0x000000c81f217810 */ /* 0x000fe20007ffe0ff */
[----:B------:R2:W3:Y:S01]  /*1700*/  @!P2 LDG.E R59, desc[UR6][R12.64] ;  /* 0x000000060c3ba981 */ /* 0x0004e2000c1e1900 */
[----:B------:R-:W-:Y:S02]  /*1710*/  @!P3 LEA.HI.X R5, R32, R11, R0, 0x1, P6 ;  /* 0x0000000b2005b211 */ /* 0x000fe400030f0c00 */
[----:B------:R-:W5:Y:S01]  /*1720*/  @!P5 LDC.64 R10, c[0x0][0x390] ;  /* 0x0000e400ff0adb82 */ /* 0x000f620000000a00 */
[----:B------:R-:W-:Y:S02]  /*1730*/  ISETP.GE.U32.AND P2, PT, R33, UR4, PT ;  /* 0x0000000421007c0c */ /* 0x000fe4000bf46070 */
[----:B------:R-:W-:Y:S01]  /*1740*/  SHF.R.S32.HI R45, RZ, 0x1f, R33 ;  /* 0x0000001fff2d7819 */ /* 0x000fe20000011421 */
[----:B------:R5:W3:Y:S01]  /*1750*/  @!P3 LDG.E R58, desc[UR6][R4.64] ;  /* 0x00000006043ab981 */ /* 0x000ae2000c1e1900 */
[----:B------:R-:W-:-:S03]  /*1760*/  @!P4 IADD3 R0, PT, PT, R15, R9, RZ ;  /* 0x000000090f00c210 */ /* 0x000fc60007ffe0ff */
[----:B------:R-:W5:Y:S01]  /*1770*/  @!P1 LDC.64 R8, c[0x0][0x3e0] ;  /* 0x0000f800ff089b82 */ /* 0x000f620000000a00 */
[C---:B0-----:R-:W-:Y:S01]  /*1780*/  @!P4 LEA R16, P6, R14.reuse, R6, 0x1 ;  /* 0x000000060e10c211 */ /* 0x041fe200078c08ff */
[----:B-1----:R-:W-:Y:S01]  /*1790*/  @!P5 IMAD R6, R43, R2, RZ ;  /* 0x000000022b06d224 */ /* 0x002fe200078e02ff */
[----:B------:R-:W-:Y:S02]  /*17a0*/  ISETP.GE.AND.EX P2, PT, R45, UR5, PT, P2 ;  /* 0x000000052d007c0c */ /* 0x000fe4000bf46320 */
[----:B------:R-:W-:Y:S01]  /*17b0*/  @!P4 LEA.HI.X R17, R14, R7, R0, 0x1, P6 ;  /* 0x000000070e11c211 */ /* 0x000fe200030f0c00 */
[----:B------:R-:W-:Y:S01]  /*17c0*/  @!P5 IMAD R15, R37, R3, R6 ;  /* 0x00000003250fd224 */ /* 0x000fe200078e0206 */
[----:B------:R-:W-:Y:S01]  /*17d0*/  MOV R0, RZ ;  /* 0x000000ff00007202 */ /* 0x000fe20000000f00 */
[----:B--2---:R-:W0:Y:S01]  /*17e0*/  @!P1 LDC.64 R12, c[0x0][0x390] ;  /* 0x0000e400ff0c9b82 */ /* 0x004e220000000a00 */
[----:B------:R-:W-:Y:S02]  /*17f0*/  @!P5 MOV R6, R114 ;  /* 0x000000720006d202 */ /* 0x000fe40000000f00 */
[----:B------:R-:W-:-:S02]  /*1800*/  @!P5 MOV R7, R117 ;  /* 0x000000750007d202 */ /* 0x000fc40000000f00 */
[----:B------:R-:W-:Y:S01]  /*1810*/  IADD3 R35, PT, PT, R31, 0xe0, RZ ;  /* 0x000000e01f237810 */ /* 0x000fe20007ffe0ff */
[----:B------:R-:W2:Y:S01]  /*1820*/  @!P4 LDG.E R0, desc[UR6][R16.64] ;  /* 0x000000061000c981 */ /* 0x000ea2000c1e1900 */
[----:B------:R-:W-:Y:S02]  /*1830*/  @!P5 IMAD.WIDE.U32 R6, R37, R2, R6 ;  /* 0x000000022506d225 */ /* 0x000fe400078e0006 */
[----:B------:R-:W-:Y:S01]  /*1840*/  ISETP.GE.U32.AND P4, PT, R35, UR4, PT ;  /* 0x0000000423007c0c */ /* 0x000fe2000bf86070 */
[----:B------:R-:W1:Y:S01]  /*1850*/  @!P2 LDC.64 R2, c[0x0][0x3e0] ;  /* 0x0000f800ff02ab82 */ /* 0x000e620000000a00 */
[----:B------:R-:W-:-:S04]  /*1860*/  SHF.R.S32.HI R37, RZ, 0x1f, R35 ;  /* 0x0000001fff257819 */ /* 0x000fc80000011423 */
[----:B------:R-:W-:Y:S02]  /*1870*/  ISETP.GE.AND.EX P3, PT, R37, UR5, PT, P4 ;  /* 0x0000000525007c0c */ /* 0x000fe4000bf66340 */
[----:B------:R-:W-:Y:S02]  /*1880*/  @!P5 IADD3 R7, PT, PT, R7, R15, RZ ;  /* 0x0000000f0707d210 */ /* 0x000fe40007ffe0ff */
[C---:B-----5:R-:W-:Y:S01]  /*1890*/  @!P5 LEA R10, P4, R6.reuse, R10, 0x1 ;  /* 0x0000000a060ad211 */ /* 0x060fe200078808ff */
[----:B------:R-:W-:Y:S01]  /*18a0*/  @!P1 IMAD R14, R41, R8, RZ ;  /* 0x00000008290e9224 */ /* 0x000fe200078e02ff */
[----:B------:R-:W-:Y:S02]  /*18b0*/  @!P1 MOV R4, R114 ;  /* 0x0000007200049202 */ /* 0x000fe40000000f00 */
[----:B------:R-:W-:Y:S02]  /*18c0*/  @!P1 MOV R5, R117 ;  /* 0x0000007500059202 */ /* 0x000fe40000000f00 */
[----:B------:R-:W-:Y:S01]  /*18d0*/  @!P5 LEA.HI.X R11, R6, R11, R7, 0x1, P4 ;  /* 0x0000000b060bd211 */ /* 0x000fe200020f0c07 */
[C---:B------:R-:W-:Y:S01]  /*18e0*/  @!P1 IMAD R15, R39.reuse, R9, R14 ;  /* 0x00000009270f9224 */ /* 0x040fe200078e020e */
[----:B------:R-:W-:Y:S01]  /*18f0*/  MOV R62, RZ ;  /* 0x000000ff003e7202 */ /* 0x000fe20000000f00 */
[----:B------:R-:W5:Y:S01]  /*1900*/  @!P2 LDC.64 R6, c[0x0][0x390] ;  /* 0x0000e400ff06ab82 */ /* 0x000f620000000a00 */
[----:B------:R-:W-:-:S04]  /*1910*/  @!P1 IMAD.WIDE.U32 R8, R39, R8, R4 ;  /* 0x0000000827089225 */ /* 0x000fc800078e0004 */
[----:B------:R1:W3:Y:S03]  /*1920*/  @!P5 LDG.E R62, desc[UR6][R10.64] ;  /* 0x000000060a3ed981 */ /* 0x0002e6000c1e1900 */
[----:B------:R-:W5:Y:S01]  /*1930*/  @!P3 LDC.64 R4, c[0x0][0x3e0] ;  /* 0x0000f800ff04bb82 */ /* 0x000f620000000a00 */
[----:B------:R-:W-:Y:S02]  /*1940*/  ISETP.GE.U32.AND P5, PT, R106, UR4, PT ;  /* 0x000000046a007c0c */ /* 0x000fe4000bfa6070 */
[----:B------:R-:W-:Y:S02]  /*1950*/  @!P1 IADD3 R9, PT, PT, R9, R15, RZ ;  /* 0x0000000f09099210 */ /* 0x000fe40007ffe0ff */
[----:B0-----:R-:W-:Y:S02]  /*1960*/  @!P1 LEA R12, P4, R8, R12, 0x1 ;  /* 0x0000000c080c9211 */ /* 0x001fe400078808ff */
[----:B------:R-:W-:-:S02]  /*1970*/  ISETP.GE.AND.EX P5, PT, R99, UR5, PT, P5 ;  /* 0x0000000563007c0c */ /* 0x000fc4000bfa6350 */
[----:B------:R-:W-:Y:S01]  /*1980*/  @!P1 LEA.HI.X R13, R8, R13, R9, 0x1, P4 ;  /* 0x0000000d080d9211 */ /* 0x000fe200020f0c09 */
[----:B-1----:R-:W-:Y:S01]  /*1990*/  @!P2 IMAD R14, R45, R2, RZ ;  /* 0x000000022d0ea224 */ /* 0x002fe200078e02ff */
[----:B------:R-:W-:Y:S01]  /*19a0*/  ISETP.GE.U32.AND P4, PT, R108, UR4, PT ;  /* 0x000000046c007c0c */ /* 0x000fe2000bf86070 */
[----:B------:R-:W0:Y:S01]  /*19b0*/  @!P3 LDC.64 R8, c[0x0][0x390] ;  /* 0x0000e400ff08bb82 */ /* 0x000e220000000a00 */
[----:B------:R-:W-:Y:S02]  /*19c0*/  @!P2 MOV R10, R114 ;  /* 0x00000072000aa202 */ /* 0x000fe40000000f00 */
[----:B------:R-:W-:Y:S01]  /*19d0*/  @!P2 MOV R11, R117 ;  /* 0x00000075000ba202 */ /* 0x000fe20000000f00 */
[----:B------:R-:W-:Y:S01]  /*19e0*/  @!P2 IMAD R17, R33, R3, R14 ;  /* 0x000000032111a224 */ /* 0x000fe200078e020e */
[----:B------:R-:W-:Y:S02]  /*19f0*/  ISETP.GE.AND.EX P4, PT, R101, UR5, PT, P4 ;  /* 0x0000000565007c0c */ /* 0x000fe4000bf86340 */
[----:B------:R-:W-:Y:S01]  /*1a00*/  MOV R64, RZ ;  /* 0x000000ff00407202 */ /* 0x000fe20000000f00 */
[----:B------:R-:W-:Y:S01]  /*1a10*/  @!P2 IMAD.WIDE.U32 R2, R33, R2, R10 ;  /* 0x000000022102a225 */ /* 0x000fe200078e000a */
[----:B------:R-:W1:Y:S04]  /*1a20*/  @!P5 LDC.64 R14, c[0x0][0x3e0] ;  /* 0x0000f800ff0edb82 */ /* 0x000e680000000a00 */
[----:B------:R0:W3:Y:S01]  /*1a30*/  @!P1 LDG.E R64, desc[UR6][R12.64] ;  /* 0x000000060c409981 */ /* 0x0000e2000c1e1900 */
[----:B------:R-:W-:-:S02]  /*1a40*/  @!P2 IADD3 R3, PT, PT, R3, R17, RZ ;  /* 0x000000110303a210 */ /* 0x000fc40007ffe0ff */
[C---:B-----5:R-:W-:Y:S01]  /*1a50*/  @!P2 LEA R16, P1, R2.reuse, R6, 0x1 ;  /* 0x000000060210a211 */ /* 0x060fe200078208ff */
[----:B------:R-:W-:Y:S01]  /*1a60*/  @!P3 IMAD R6, R37, R4, RZ ;  /* 0x000000042506b224 */ /* 0x000fe200078e02ff */
[----:B------:R-:W-:Y:S01]  /*1a70*/  MOV R66, RZ ;  /* 0x000000ff00427202 */ /* 0x000fe20000000f00 */
[----:B------:R-:W5:Y:S01]  /*1a80*/  @!P5 LDC.64 R10, c[0x0][0x390] ;  /* 0x0000e400ff0adb82 */ /* 0x000f620000000a00 */
[----:B------:R-:W-:Y:S01]  /*1a90*/  @!P2 LEA.HI.X R17, R2, R7, R3, 0x1, P1 ;  /* 0x000000070211a211 */ /* 0x000fe200008f0c03 */
[----:B------:R-:W-:Y:S01]  /*1aa0*/  @!P3 IMAD R33, R35, R5, R6 ;  /* 0x000000052321b224 */ /* 0x000fe200078e0206 */
[----:B------:R-:W-:-:S05]  /*1ab0*/  ISETP.GE.U32.AND P1, PT, R104, UR4, PT ;  /* 0x0000000468007c0c */ /* 0x000fca000bf26070 */
[----:B------:R-:W5:Y:S01]  /*1ac0*/  @!P4 LDC.64 R2, c[0x0][0x3e0] ;  /* 0x0000f800ff02cb82 */ /* 0x000f620000000a00 */
[----:B------:R-:W-:Y:S01]  /*1ad0*/  @!P3 MOV R6, R114 ;  /* 0x000000720006b202 */ /* 0x000fe20000000f00 */
[----:B------:R1:W3:Y:S01]  /*1ae0*/  @!P2 LDG.E R66, desc[UR6][R16.64] ;  /* 0x000000061042a981 */ /* 0x0002e2000c1e1900 */
[----:B------:R-:W-:Y:S02]  /*1af0*/  @!P3 MOV R7, R117 ;  /* 0x000000750007b202 */ /* 0x000fe40000000f00 */
[----:B------:R-:W-:Y:S01]  /*1b00*/  ISETP.GE.AND.EX P1, PT, R97, UR5, PT, P1 ;  /* 0x0000000561007c0c */ /* 0x000fe2000bf26310 */
[----:B------:R-:W-:Y:S02]  /*1b10*/  @!P3 IMAD.WIDE.U32 R4, R35, R4, R6 ;  /* 0x000000042304b225 */ /* 0x000fe400078e0006 */
[----:B0-----:R-:W0:Y:S03]  /*1b20*/  @!P4 LDC.64 R12, c[0x0][0x390] ;  /* 0x0000e400ff0ccb82 */ /* 0x001e260000000a00 */
[----:B------:R-:W-:-:S02]  /*1b30*/  @!P3 IADD3 R5, PT, PT, R5, R33, RZ ;  /* 0x000000210505b210 */ /* 0x000fc40007ffe0ff */
[----:B------:R-:W-:Y:S02]  /*1b40*/  @!P3 LEA R8, P2, R4, R8, 0x1 ;  /* 0x000000080408b211 */ /* 0x000fe400078408ff */
[----:B-1----:R-:W-:-:S03]  /*1b50*/  @!P5 MOV R16, R114 ;  /* 0x000000720010d202 */ /* 0x002fc60000000f00 */
[----:B------:R-:W1:Y:S01]  /*1b60*/  @!P1 LDC.64 R6, c[0x0][0x3e0] ;  /* 0x0000f800ff069b82 */ /* 0x000e620000000a00 */
[----:B------:R-:W-:Y:S01]  /*1b70*/  @!P3 LEA.HI.X R9, R4, R9, R5, 0x1, P2 ;  /* 0x000000090409b211 */ /* 0x000fe200010f0c05 */
[----:B------:R-:W-:Y:S01]  /*1b80*/  @!P5 IMAD R4, R99, R14, RZ ;  /* 0x0000000e6304d224 */ /* 0x000fe200078e02ff */
[----:B------:R-:W-:Y:S02]  /*1b90*/  ISETP.GE.U32.AND P2, PT, R102, UR4, PT ;  /* 0x0000000466007c0c */ /* 0x000fe4000bf46070 */
[----:B------:R-:W-:Y:S01]  /*1ba0*/  @!P5 MOV R17, R117 ;  /* 0x000000750011d202 */ /* 0x000fe20000000f00 */
[C---:B------:R-:W-:Y:S01]  /*1bb0*/  @!P5 IMAD R15, R106.reuse, R15, R4 ;  /* 0x0000000f6a0fd224 */ /* 0x040fe200078e0204 */
[----:B------:R-:W-:Y:S01]  /*1bc0*/  ISETP.GE.AND.EX P2, PT, R95, UR5, PT, P2 ;  /* 0x000000055f007c0c */ /* 0x000fe2000bf46320 */
[----:B-----5:R-:W-:Y:S02]  /*1bd0*/  @!P4 IMAD R4, R101, R2, RZ ;  /* 0x000000026504c224 */ /* 0x020fe400078e02ff */
[----:B------:R-:W-:Y:S01]  /*1be0*/  @!P5 IMAD.WIDE.U32 R16, R106, R14, R16 ;  /* 0x0000000e6a10d225 */ /* 0x000fe200078e0010 */
[----:B------:R-:W-:-:S03]  /*1bf0*/  @!P4 MOV R14, R114 ;  /* 0x00000072000ec202 */ /* 0x000fc60000000f00 */
[----:B------:R-:W-:Y:S01]  /*1c00*/  @!P4 IMAD R33, R108, R3, R4 ;  /* 0x000000036c21c224 */ /* 0x000fe200078e0204 */
[----:B------:R-:W-:Y:S01]  /*1c10*/  @!P5 IADD3 R3, PT, PT, R17, R15, RZ ;  /* 0x0000000f1103d210 */ /* 0x000fe20007ffe0ff */
[----:B------:R-:W5:Y:S01]  /*1c20*/  @!P1 LDC.64 R4, c[0x0][0x390] ;  /* 0x0000e400ff049b82 */ /* 0x000f620000000a00 */
[----:B------:R-:W-:Y:S02]  /*1c30*/  @!P4 MOV R15, R117 ;  /* 0x00000075000fc202 */ /* 0x000fe40000000f00 */
[----:B------:R-:W-:Y:S01]  /*1c40*/  @!P5 LEA R10, P6, R16, R10, 0x1 ;  /* 0x0000000a100ad211 */ /* 0x000fe200078c08ff */
[----:B------:R-:W-:-:S03]  /*1c50*/  @!P4 IMAD.WIDE.U32 R14, R108, R2, R14 ;  /* 0x000000026c0ec225 */ /* 0x000fc600078e000e */
[----:B------:R-:W-:Y:S02]  /*1c60*/  @!P5 LEA.HI.X R11, R16, R11, R3, 0x1, P6 ;  /* 0x0000000b100bd211 */ /* 0x000fe400030f0c03 */
[----:B------:R-:W5:Y:S01]  /*1c70*/  @!P2 LDC.64 R2, c[0x0][0x3e0] ;  /* 0x0000f800ff02ab82 */ /* 0x000f620000000a00 */
[----:B------:R-:W-:Y:S02]  /*1c80*/  MOV R51, RZ ;  /* 0x000000ff00337202 */ /* 0x000fe40000000f00 */
[----:B------:R-:W-:Y:S02]  /*1c90*/  @!P4 IADD3 R15, PT, PT, R15, R33, RZ ;  /* 0x000000210f0fc210 */ /* 0x000fe40007ffe0ff */
[C---:B0-----:R-:W-:Y:S01]  /*1ca0*/  @!P4 LEA R16, P6, R14.reuse, R12, 0x1 ;  /* 0x0000000c0e10c211 */ /* 0x041fe200078c08ff */
[----:B-1----:R-:W-:Y:S01]  /*1cb0*/  @!P1 IMAD R12, R97, R6, RZ ;  /* 0x00000006610c9224 */ /* 0x002fe200078e02ff */
[----:B------:R0:W3:Y:S02]  /*1cc0*/  @!P5 LDG.E R51, desc[UR6][R10.64] ;  /* 0x000000060a33d981 */ /* 0x0000e4000c1e1900 */
[----:B------:R-:W-:Y:S01]  /*1cd0*/  @!P4 LEA.HI.X R17, R14, R13, R15, 0x1, P6 ;  /* 0x0000000d0e11c211 */ /* 0x000fe200030f0c0f */
[----:B------:R-:W-:Y:S01]  /*1ce0*/  @!P1 IMAD R15, R104, R7, R12 ;  /* 0x00000007680f9224 */ /* 0x000fe200078e020c */
[----:B0-----:R-:W-:Y:S01]  /*1cf0*/  @!P1 MOV R10, R114 ;  /* 0x00000072000a9202 */ /* 0x001fe20000000f00 */
[----:B------:R-:W0:Y:S01]  /*1d00*/  @!P2 LDC.64 R12, c[0x0][0x390] ;  /* 0x0000e400ff0cab82 */ /* 0x000e220000000a00 */
[----:B------:R-:W-:-:S03]  /*1d10*/  @!P1 MOV R11, R117 ;  /* 0x00000075000b9202 */ /* 0x000fc60000000f00 */
[----:B------:R-:W-:Y:S01]  /*1d20*/  @!P1 IMAD.WIDE.U32 R6, R104, R6, R10 ;  /* 0x0000000668069225 */ /* 0x000fe200078e000a */
[----:B------:R-:W-:-:S04]  /*1d30*/  ISETP.GE.U32.AND P6, PT, R100, UR4, PT ;  /* 0x0000000464007c0c */ /* 0x000fc8000bfc6070 */
[----:B------:R-:W-:Y:S02]  /*1d40*/  @!P1 IADD3 R7, PT, PT, R7, R15, RZ ;  /* 0x0000000f07079210 */ /* 0x000fe40007ffe0ff */
[C---:B-----5:R-:W-:Y:S02]  /*1d50*/  @!P1 LEA R14, P5, R6.reuse, R4, 0x1 ;  /* 0x00000004060e9211 */ /* 0x060fe400078a08ff */
[----:B------:R-:W-:Y:S02]  /*1d60*/  ISETP.GE.AND.EX P6, PT, R93, UR5, PT, P6 ;  /* 0x000000055d007c0c */ /* 0x000fe4000bfc6360 */
[----:B------:R-:W-:Y:S01]  /*1d70*/  @!P1 LEA.HI.X R15, R6, R5, R7, 0x1, P5 ;  /* 0x00000005060f9211 */ /* 0x000fe200028f0c07 */
[----:B------:R-:W-:Y:S01]  /*1d80*/  @!P2 IMAD R6, R95, R2, RZ ;  /* 0x000000025f06a224 */ /* 0x000fe200078e02ff */
[----:B------:R-:W-:Y:S02]  /*1d90*/  ISETP.GE.U32.AND P5, PT, R98, UR4, PT ;  /* 0x0000000462007c0c */ /* 0x000fe4000bfa6070 */
[----:B------:R-:W-:Y:S01]  /*1da0*/  @!P2 MOV R7, R117 ;  /* 0x000000750007a202 */ /* 0x000fe20000000f00 */
[----:B------:R-:W-:Y:S01]  /*1db0*/  @!P2 IMAD R11, R102, R3, R6 ;  /* 0x00000003660ba224 */ /* 0x000fe200078e0206 */
[----:B------:R-:W-:Y:S01]  /*1dc0*/  ISETP.GE.AND.EX P5, PT, R91, UR5, PT, P5 ;  /* 0x000000055b007c0c */ /* 0x000fe2000bfa6350 */
[----:B------:R-:W5:Y:S01]  /*1dd0*/  @!P1 LDG.E R52, desc[UR6][R14.64] ;  /* 0x000000060e349981 */ /* 0x000f62000c1e1900 */
[----:B------:R-:W-:-:S03]  /*1de0*/  @!P2 MOV R6, R114 ;  /* 0x000000720006a202 */ /* 0x000fc60000000f00 */
[----:B------:R-:W1:Y:S02]  /*1df0*/  @!P6 LDC.64 R4, c[0x0][0x3e0] ;  /* 0x0000f800ff04eb82 */ /* 0x000e640000000a00 */
[----:B------:R-:W-:Y:S01]  /*1e00*/  @!P2 IMAD.WIDE.U32 R2, R102, R2, R6 ;  /* 0x000000026602a225 */ /* 0x000fe200078e0006 */
[----:B------:R-:W-:-:S04]  /*1e10*/  MOV R49, RZ ;  /* 0x000000ff00317202 */ /* 0x000fc80000000f00 */
[----:B------:R-:W-:Y:S01]  /*1e20*/  @!P2 IADD3 R3, PT, PT, R3, R11, RZ ;  /* 0x0000000b0303a210 */ /* 0x000fe20007ffe0ff */
[----:B------:R-:W4:Y:S01]  /*1e30*/  @!P5 LDC.64 R6, c[0x0][0x3e0] ;  /* 0x0000f800ff06db82 */ /* 0x000f220000000a00 */
[C---:B0-----:R-:W-:Y:S01]  /*1e40*/  @!P2 LEA R12, P1, R2.reuse, R12, 0x1 ;  /* 0x0000000c020ca211 */ /* 0x041fe200078208ff */
[----:B------:R0:W5:Y:S03]  /*1e50*/  @!P4 LDG.E R49, desc[UR6][R16.64] ;  /* 0x000000061031c981 */ /* 0x000166000c1e1900 */
[----:B------:R-:W-:-:S03]  /*1e60*/  @!P2 LEA.HI.X R13, R2, R13, R3, 0x1, P1 ;  /* 0x0000000d020da211 */ /* 0x000fc600008f0c03 */
[----:B------:R-:W4:Y:S01]  /*1e70*/  @!P6 LDC.64 R2, c[0x0][0x390] ;  /* 0x0000e400ff02eb82 */ /* 0x000f220000000a00 */
[----:B------:R-:W-:Y:S02]  /*1e80*/  ISETP.GE.U32.AND P1, PT, R96, UR4, PT ;  /* 0x0000000460007c0c */ /* 0x000fe4000bf26070 */
[----:B------:R-:W-:Y:S02]  /*1e90*/  CS2R R72, SRZ ;  /* 0x0000000000487805 */ /* 0x000fe4000001ff00 */
[----:B------:R-:W-:-:S03]  /*1ea0*/  MOV R57, RZ ;  /* 0x000000ff00397202 */ /* 0x000fc60000000f00 */
[----:B0-----:R-:W0:Y:S01]  /*1eb0*/  @!P5 LDC.64 R16, c[0x0][0x390] ;  /* 0x0000e400ff10db82 */ /* 0x001e220000000a00 */
[----:B------:R-:W-:Y:S01]  /*1ec0*/  ISETP.GE.AND.EX P1, PT, R89, UR5, PT, P1 ;  /* 0x0000000559007c0c */ /* 0x000fe2000bf26310 */
[----:B------:R1:W5:Y:S01]  /*1ed0*/  @!P3 LDG.E R72, desc[UR6][R8.64] ;  /* 0x000000060848b981 */ /* 0x000362000c1e1900 */
[----:B------:R-:W-:Y:S01]  /*1ee0*/  IADD3 R33, PT, PT, R31, 0xe8, RZ ;  /* 0x000000e81f217810 */ /* 0x000fe20007ffe0ff */
[----:B-1----:R-:W-:Y:S02]  /*1ef0*/  @!P6 IMAD R10, R93, R4, RZ ;  /* 0x000000045d0ae224 */ /* 0x002fe400078e02ff */
[----:B------:R1:W5:Y:S01]  /*1f00*/  @!P2 LDG.E R57, desc[UR6][R12.64] ;  /* 0x000000060c39a981 */ /* 0x000362000c1e1900 */
[----:B------:R-:W-:Y:S02]  /*1f10*/  ISETP.GE.U32.AND P2, PT, R33, UR4, PT ;  /* 0x0000000421007c0c */ /* 0x000fe4000bf46070 */
[----:B------:R-:W-:Y:S02]  /*1f20*/  SHF.R.S32.HI R35, RZ, 0x1f, R33 ;  /* 0x0000001fff237819 */ /* 0x000fe40000011421 */
[----:B------:R-:W-:-:S02]  /*1f30*/  @!P6 MOV R8, R114 ;  /* 0x000000720008e202 */ /* 0x000fc40000000f00 */
[----:B------:R-:W-:Y:S01]  /*1f40*/  @!P6 MOV R9, R117 ;  /* 0x000000750009e202 */ /* 0x000fe20000000f00 */
[C---:B------:R-:W-:Y:S01]  /*1f50*/  @!P6 IMAD R11, R100.reuse, R5, R10 ;  /* 0x00000005640be224 */ /* 0x040fe200078e020a */
[----:B------:R-:W-:Y:S01]  /*1f60*/  ISETP.GE.AND.EX P2, PT, R35, UR5, PT, P2 ;  /* 0x0000000523007c0c */ /* 0x000fe2000bf46320 */
[----:B----4-:R-:W-:Y:S01]  /*1f70*/  @!P5 IMAD R10, R91, R6, RZ ;  /* 0x000000065b0ad224 */ /* 0x010fe200078e02ff */
[----:B------:R-:W4:Y:S01]  /*1f80*/  @!P1 LDC.64 R14, c[0x0][0x3e0] ;  /* 0x0000f800ff0e9b82 */ /* 0x000f220000000a00 */
[----:B------:R-:W-:Y:S01]  /*1f90*/  @!P6 IMAD.WIDE.U32 R4, R100, R4, R8 ;  /* 0x000000046404e225 */ /* 0x000fe200078e0008 */
[----:B------:R-:W-:Y:S02]  /*1fa0*/  @!P5 MOV R8, R114 ;  /* 0x000000720008d202 */ /* 0x000fe40000000f00 */
[----:B------:R-:W-:Y:S01]  /*1fb0*/  @!P5 MOV R9, R117 ;  /* 0x000000750009d202 */ /* 0x000fe20000000f00 */
[----:B-1----:R-:W-:Y:S01]  /*1fc0*/  @!P5 IMAD R13, R98, R7, R10 ;  /* 0x00000007620dd224 */ /* 0x002fe200078e020a */
[----:B------:R-:W-:-:S02]  /*1fd0*/  @!P6 IADD3 R5, PT, PT, R5, R11, RZ ;  /* 0x0000000b0505e210 */ /* 0x000fc40007ffe0ff */
[----:B------:R-:W-:Y:S01]  /*1fe0*/  @!P6 LEA R2, P3, R4, R2, 0x1 ;  /* 0x000000020402e211 */ /* 0x000fe200078608ff */
[----:B------:R-:W-:Y:S01]  /*1ff0*/  @!P5 IMAD.WIDE.U32 R6, R98, R6, R8 ;  /* 0x000000066206d225 */ /* 0x000fe200078e0008 */
[----:B------:R-:W-:Y:S01]  /*2000*/  MOV R60, RZ ;  /* 0x000000ff003c7202 */ /* 0x000fe20000000f00 */
[----:B------:R-:W1:Y:S01]  /*2010*/  @!P2 LDC.64 R10, c[0x0][0x3e0] ;  /* 0x0000f800ff0aab82 */ /* 0x000e620000000a00 */
[----:B------:R-:W-:Y:S02]  /*2020*/  @!P6 LEA.HI.X R3, R4, R3, R5, 0x1, P3 ;  /* 0x000000030403e211 */ /* 0x000fe400018f0c05 */
[----:B------:R-:W-:Y:S02]  /*2030*/  @!P5 IADD3 R4, PT, PT, R7, R13, RZ ;  /* 0x0000000d0704d210 */ /* 0x000fe40007ffe0ff */
[C---:B0-----:R-:W-:Y:S01]  /*2040*/  @!P5 LEA R16, P3, R6.reuse, R16, 0x1 ;  /* 0x000000100610d211 */ /* 0x041fe200078608ff */
[----:B------:R0:W5:Y:S02]  /*2050*/  @!P6 LDG.E R60, desc[UR6][R2.64] ;  /* 0x00000006023ce981 */ /* 0x000164000c1e1900 */
[----:B------:R-:W2:Y:S01]  /*2060*/  @!P1 LDC.64 R12, c[0x0][0x390] ;  /* 0x0000e400ff0c9b82 */ /* 0x000ea20000000a00 */
[----:B------:R-:W-:-:S02]  /*2070*/  @!P5 LEA.HI.X R17, R6, R17, R4, 0x1, P3 ;  /* 0x000000110611d211 */ /* 0x000fc400018f0c04 */
[----:B------:R-:W-:Y:S02]  /*2080*/  ISETP.GE.U32.AND P3, PT, R94, UR4, PT ;  /* 0x000000045e007c0c */ /* 0x000fe4000bf66070 */
[----:B------:R-:W-:Y:S02]  /*2090*/  IADD3 R31, PT, PT, R31, 0xf8, RZ ;  /* 0x000000f81f1f7810 */ /* 0x000fe40007ffe0ff */
[----:B------:R-:W-:Y:S01]  /*20a0*/  ISETP.GE.AND.EX P3, PT, R87, UR5, PT, P3 ;  /* 0x0000000557007c0c */ /* 0x000fe2000bf66330 */
[----:B------:R-:W2:Y:S01]  /*20b0*/  @!P2 LDC.64 R6, c[0x0][0x390] ;  /* 0x0000e400ff06ab82 */ /* 0x000ea20000000a00 */
[----:B------:R-:W-:Y:S02]  /*20c0*/  ISETP.GE.U32.AND P6, PT, R31, UR4, PT ;  /* 0x000000041f007c0c */ /* 0x000fe4000bfc6070 */
[----:B------:R-:W-:Y:S01]  /*20d0*/  SHF.R.S32.HI R37, RZ, 0x1f, R31 ;  /* 0x0000001fff257819 */ /* 0x000fe2000001141f */
[----:B----4-:R-:W-:Y:S01]  /*20e0*/  @!P1 IMAD R4, R89, R14, RZ ;  /* 0x0000000e59049224 */ /* 0x010fe200078e02ff */
[----:B0-----:R-:W-:-:S02]  /*20f0*/  @!P1 MOV R2, R114 ;  /* 0x0000007200029202 */ /* 0x001fc40000000f00 */
[----:B------:R-:W-:Y:S02]  /*2100*/  ISETP.GE.AND.EX P6, PT, R37, UR5, PT, P6 ;  /* 0x0000000525007c0c */ /* 0x000fe4000bfc6360 */
[----:B------:R-:W-:Y:S01]  /*2110*/  @!P1 MOV R3, R117 ;  /* 0x0000007500039202 */ /* 0x000fe20000000f00 */
[C---:B------:R-:W-:Y:S01]  /*2120*/  @!P1 IMAD R39, R96.reuse, R15, R4 ;  /* 0x0000000f60279224 */ /* 0x040fe200078e0204 */
[----:B------:R-:W-:Y:S01]  /*2130*/  MOV R71, RZ ;  /* 0x000000ff00477202 */ /* 0x000fe20000000f00 */
[----:B------:R-:W0:Y:S01]  /*2140*/  @!P3 LDC.64 R8, c[0x0][0x3e0] ;  /* 0x0000f800ff08bb82 */ /* 0x000e220000000a00 */
[----:B------:R-:W-:-:S04]  /*2150*/  @!P1 IMAD.WIDE.U32 R14, R96, R14, R2 ;  /* 0x0000000e600e9225 */ /* 0x000fc800078e0002 */
[----:B------:R0:W4:Y:S01]  /*2160*/  @!P5 LDG.E R71, desc[UR6][R16.64] ;  /* 0x000000061047d981 */ /* 0x000122000c1e1900 */
[----:B-1----:R-:W-:Y:S01]  /*2170*/  @!P2 IMAD R2, R35, R10, RZ ;  /* 0x0000000a2302a224 */ /* 0x002fe200078e02ff */
[----:B------:R-:W-:Y:S01]  /*2180*/  @!P1 IADD3 R15, PT, PT, R15, R39, RZ ;  /* 0x000000270f0f9210 */ /* 0x000fe20007ffe0ff */
[----:B------:R-:W1:Y:S01]  /*2190*/  @!P6 LDC.64 R4, c[0x0][0x3e0] ;  /* 0x0000f800ff04eb82 */ /* 0x000e620000000a00 */
[----:B--2---:R-:W-:Y:S01]  /*21a0*/  @!P1 LEA R12, P5, R14, R12, 0x1 ;  /* 0x0000000c0e0c9211 */ /* 0x004fe200078a08ff */
[----:B------:R-:W-:-:S03]  /*21b0*/  @!P2 IMAD R35, R33, R11, R2 ;  /* 0x0000000b2123a224 */ /* 0x000fc600078e0202 */
[----:B------:R-:W-:Y:S02]  /*21c0*/  @!P1 LEA.HI.X R13, R14, R13, R15, 0x1, P5 ;  /* 0x0000000d0e0d9211 */ /* 0x000fe400028f0c0f */
[----:B------:R-:W-:Y:S01]  /*21d0*/  @!P2 MOV R14, R114 ;  /* 0x00000072000ea202 */ /* 0x000fe20000000f00 */
[----:B------:R-:W2:Y:S01]  /*21e0*/  @!P3 LDC.64 R2, c[0x0][0x390] ;  /* 0x0000e400ff02bb82 */ /* 0x000ea20000000a00 */
[----:B------:R-:W-:Y:S01]  /*21f0*/  @!P2 MOV R15, R117 ;  /* 0x00000075000fa202 */ /* 0x000fe20000000f00 */
[----:B------:R0:W4:Y:S02]  /*2200*/  @!P1 LDG.E R73, desc[UR6][R12.64] ;  /* 0x000000060c499981 */ /* 0x000124000c1e1900 */
[----:B------:R-:W-:-:S04]  /*2210*/  @!P2 IMAD.WIDE.U32 R14, R33, R10, R14 ;  /* 0x0000000a210ea225 */ /* 0x000fc800078e000e */
[----:B------:R-:W2:Y:S01]  /*2220*/  @!P6 LDC.64 R10, c[0x0][0x390] ;  /* 0x0000e400ff0aeb82 */ /* 0x000ea20000000a00 */
[----:B0-----:R-:W-:Y:S01]  /*2230*/  @!P3 IMAD R16, R87, R8, RZ ;  /* 0x000000085710b224 */ /* 0x001fe200078e02ff */
[----:B------:R-:W-:Y:S02]  /*2240*/  @!P2 IADD3 R15, PT, PT, R15, R35, RZ ;  /* 0x000000230f0fa210 */ /* 0x000fe40007ffe0ff */
[C---:B------:R-:W-:Y:S02]  /*2250*/  @!P2 LEA R6, P1, R14.reuse, R6, 0x1 ;  /* 0x000000060e06a211 */ /* 0x040fe400078208ff */
[----:B------:R-:W-:Y:S02]  /*2260*/  @!P3 MOV R12, R114 ;  /* 0x00000072000cb202 */ /* 0x000fe40000000f00 */
[----:B------:R-:W-:Y:S02]  /*2270*/  @!P3 MOV R13, R117 ;  /* 0x00000075000db202 */ /* 0x000fe40000000f00 */
[----:B------:R-:W-:Y:S01]  /*2280*/  @!P2 LEA.HI.X R7, R14, R7, R15, 0x1, P1 ;  /* 0x000000070e07a211 */ /* 0x000fe200008f0c0f */
[----:B------:R-:W-:-:S02]  /*2290*/  @!P3 IMAD R15, R94, R9, R16 ;  /* 0x000000095e0fb224 */ /* 0x000fc400078e0210 */
[----:B------:R-:W-:Y:S01]  /*22a0*/  @!P3 IMAD.WIDE.U32 R8, R94, R8, R12 ;  /* 0x000000085e08b225 */ /* 0x000fe200078e000c */
[----:B------:R-:W-:Y:S02]  /*22b0*/  @!P6 MOV R12, R114 ;  /* 0x00000072000ce202 */ /* 0x000fe40000000f00 */
[----:B------:R-:W-:Y:S01]  /*22c0*/  @!P6 MOV R13, R117 ;  /* 0x00000075000de202 */ /* 0x000fe20000000f00 */
[----:B-1----:R-:W-:Y:S01]  /*22d0*/  @!P6 IMAD R14, R37, R4, RZ ;  /* 0x00000004250ee224 */ /* 0x002fe200078e02ff */
[----:B------:R-:W-:Y:S02]  /*22e0*/  MOV R77, RZ ;  /* 0x000000ff004d7202 */ /* 0x000fe40000000f00 */
[----:B------:R-:W-:Y:S01]  /*22f0*/  @!P3 IADD3 R9, PT, PT, R9, R15, RZ ;  /* 0x0000000f0909b210 */ /* 0x000fe20007ffe0ff */
[C---:B------:R-:W-:Y:S01]  /*2300*/  @!P6 IMAD R17, R31.reuse, R5, R14 ;  /* 0x000000051f11e224 */ /* 0x040fe200078e020e */
[C---:B--2---:R-:W-:Y:S01]  /*2310*/  @!P3 LEA R2, P1, R8.reuse, R2, 0x1 ;  /* 0x000000020802b211 */ /* 0x044fe200078208ff */
[----:B------:R-:W-:Y:S01]  /*2320*/  @!P6 IMAD.WIDE.U32 R4, R31, R4, R12 ;  /* 0x000000041f04e225 */ /* 0x000fe200078e000c */
[----:B------:R-:W-:Y:S01]  /*2330*/  MOV R79, RZ ;  /* 0x000000ff004f7202 */ /* 0x000fe20000000f00 */
[----:B------:R0:W2:Y:S01]  /*2340*/  @!P2 LDG.E R77, desc[UR6][R6.64] ;  /* 0x00000006064da981 */ /* 0x0000a2000c1e1900 */
[----:B------:R-:W-:-:S02]  /*2350*/  @!P3 LEA.HI.X R3, R8, R3, R9, 0x1, P1 ;  /* 0x000000030803b211 */ /* 0x000fc400008f0c09 */
[----:B------:R-:W-:Y:S02]  /*2360*/  @!P6 IADD3 R5, PT, PT, R5, R17, RZ ;  /* 0x000000110505e210 */ /* 0x000fe40007ffe0ff */
[C---:B------:R-:W-:Y:S01]  /*2370*/  @!P6 LEA R10, P1, R4.reuse, R10, 0x1 ;  /* 0x0000000a040ae211 */ /* 0x040fe200078208ff */
[----:B------:R1:W2:Y:S01]  /*2380*/  @!P3 LDG.E R79, desc[UR6][R2.64] ;  /* 0x00000006024fb981 */ /* 0x0002a2000c1e1900 */
[----:B------:R-:W-:Y:S02]  /*2390*/  MOV R81, RZ ;  /* 0x000000ff00517202 */ /* 0x000fe40000000f00 */
[----:B------:R-:W-:-:S05]  /*23a0*/  @!P6 LEA.HI.X R11, R4, R11, R5, 0x1, P1 ;  /* 0x0000000b040be211 */ /* 0x000fca00008f0c05 */
[----:B------:R1:W2:Y:S01]  /*23b0*/  @!P6 LDG.E R81, desc[UR6][R10.64] ;  /* 0x000000060a51e981 */ /* 0x0002a2000c1e1900 */
[----:B------:R-:W-:Y:S02]  /*23c0*/  PRMT R82, R85, 0x7632, R82 ;  /* 0x0000763255527816 */ /* 0x000fe40000000052 */
[----:B------:R-:W-:Y:S02]  /*23d0*/  PRMT R80, R83, 0x7632, R80 ;  /* 0x0000763253507816 */ /* 0x000fe40000000050 */
[----:B------:R-:W-:Y:S02]  /*23e0*/  SHF.L.U32 R82, R82, 0x10, RZ ;  /* 0x0000001052527819 */ /* 0x000fe400000006ff */
[----:B------:R-:W-:Y:S02]  /*23f0*/  SHF.L.U32 R85, R85, 0x10, RZ ;  /* 0x0000001055557819 */ /* 0x000fe400000006ff */
[----:B------:R-:W-:Y:S01]  /*2400*/  SHF.L.U32 R80, R80, 0x10, RZ ;  /* 0x0000001050507819 */ /* 0x000fe200000006ff */
[----:B0-----:R-:W-:Y:S01]  /*2410*/  FMUL.FTZ R6, R82, R82 ;  /* 0x0000005252067220 */ /* 0x001fe20000410000 */
[----:B------:R-:W-:Y:S01]  /*2420*/  SHF.L.U32 R83, R83, 0x10, RZ ;  /* 0x0000001053537819 */ /* 0x000fe200000006ff */
[C---:B-1----:R-:W-:Y:S01]  /*2430*/  FADD.FTZ R2, R85.reuse, R82 ;  /* 0x0000005255027221 */ /* 0x042fe20000010000 */
[----:B------:R-:W-:Y:S01]  /*2440*/  PRMT R3, R0, 0x7632, R3 ;  /* 0x0000763200037816 */ /* 0x000fe20000000003 */
[----:B------:R-:W-:Y:S01]  /*2450*/  FMUL.FTZ R8, R80, R80 ;  /* 0x0000005050087220 */ /* 0x000fe20000410000 */
[----:B------:R-:W-:Y:S01]  /*2460*/  FFMA.FTZ R6, R85, R85, R6 ;  /* 0x0000005555067223 */ /* 0x000fe20000010006 */
[C---:B------:R-:W-:Y:S01]  /*2470*/  FADD.FTZ R5, R83.reuse, R80 ;  /* 0x0000005053057221 */ /* 0x040fe20000010000 */
[----:B------:R-:W-:Y:S01]  /*2480*/  FADD.FTZ R2, RZ, R2 ;  /* 0x00000002ff027221 */ /* 0x000fe20000010000 */
[----:B------:R-:W-:Y:S01]  /*2490*/  FFMA.FTZ R9, R83, R83, R8 ;  /* 0x0000005353097223 */ /* 0x000fe20000010008 */
[----:B------:R-:W-:Y:S01]  /*24a0*/  FADD.FTZ R6, RZ, R6 ;  /* 0x00000006ff067221 */ /* 0x000fe20000010000 */
[----:B------:R-:W-:-:S02]  /*24b0*/  SHF.L.U32 R3, R3, 0x10, RZ ;  /* 0x0000001003037819 */ /* 0x000fc400000006ff */
[----:B------:R-:W-:Y:S01]  /*24c0*/  PRMT R4, R29, 0x7632, R4 ;  /* 0x000076321d047816 */ /* 0x000fe20000000004 */
[----:B------:R-:W-:Y:S01]  /*24d0*/  FADD.FTZ R7, R2, R5 ;  /* 0x0000000502077221 */ /* 0x000fe20000010000 */
[----:B------:R-:W-:Y:S01]  /*24e0*/  SHF.L.U32 R0, R0, 0x10, RZ ;  /* 0x0000001000007819 */ /* 0x000fe200000006ff */
[----:B------:R-:W-:Y:S01]  /*24f0*/  FADD.FTZ R6, R6, R9 ;  /* 0x0000000906067221 */ /* 0x000fe20000010000 */
[----:B------:R-:W-:Y:S01]  /*2500*/  SHF.L.U32 R2, R4, 0x10, RZ ;  /* 0x0000001004027819 */ /* 0x000fe200000006ff */
[----:B------:R-:W-:Y:S01]  /*2510*/  FMUL.FTZ R9, R3, R3 ;  /* 0x0000000303097220 */ /* 0x000fe20000410000 */
[----:B------:R-:W-:Y:S01]  /*2520*/  PRMT R4, R28, 0x7632, R4 ;  /* 0x000076321c047816 */ /* 0x000fe20000000004 */
[C---:B------:R-:W-:Y:S01]  /*2530*/  FADD.FTZ R8, R0.reuse, R3 ;  /* 0x0000000300087221 */ /* 0x040fe20000010000 */
[----:B------:R-:W-:Y:S01]  /*2540*/  SHF.L.U32 R5, R29, 0x10, RZ ;  /* 0x000000101d057819 */ /* 0x000fe200000006ff */
[----:B------:R-:W-:Y:S01]  /*2550*/  FFMA.FTZ R9, R0, R0, R9 ;  /* 0x0000000000097223 */ /* 0x000fe20000010009 */
[----:B------:R-:W-:Y:S01]  /*2560*/  FMUL.FTZ R10, R2, R2 ;  /* 0x00000002020a7220 */ /* 0x000fe20000410000 */
[----:B------:R-:W-:Y:S01]  /*2570*/  SHF.L.U32 R4, R4, 0x10, RZ ;  /* 0x0000001004047819 */ /* 0x000fe200000006ff */
[----:B------:R-:W-:Y:S01]  /*2580*/  FADD.FTZ R8, R7, R8 ;  /* 0x0000000807087221 */ /* 0x000fe20000010000 */
[----:B------:R-:W-:Y:S01]  /*2590*/  FADD.FTZ R6, R6, R9 ;  /* 0x0000000906067221 */ /* 0x000fe20000010000 */
[C---:B------:R-:W-:Y:S01]  /*25a0*/  FADD.FTZ R11, R5.reuse, R2 ;  /* 0x00000002050b7221 */ /* 0x040fe20000010000 */
[----:B------:R-:W-:Y:S01]  /*25b0*/  FFMA.FTZ R9, R5, R5, R10 ;  /* 0x0000000505097223 */ /* 0x000fe2000001000a */
[----:B------:R-:W-:Y:S01]  /*25c0*/  SHF.L.U32 R7, R28, 0x10, RZ ;  /* 0x000000101c077819 */ /* 0x000fe200000006ff */
[----:B------:R-:W-:Y:S01]  /*25d0*/  FMUL.FTZ R10, R4, R4 ;  /* 0x00000004040a7220 */ /* 0x000fe20000410000 */
[----:B------:R-:W-:Y:S01]  /*25e0*/  FADD.FTZ R8, R8, R11 ;  /* 0x0000000b08087221 */ /* 0x000fe20000010000 */
[----:B------:R-:W-:Y:S01]  /*25f0*/  FADD.FTZ R9, R6, R9 ;  /* 0x0000000906097221 */ /* 0x000fe20000010000 */
[----:B------:R-:W-:Y:S01]  /*2600*/  PRMT R6, R27, 0x7632, R6 ;  /* 0x000076321b067816 */ /* 0x000fe20000000006 */
[C---:B------:R-:W-:Y:S01]  /*2610*/  FADD.FTZ R11, R7.reuse, R4 ;  /* 0x00000004070b7221 */ /* 0x040fe20000010000 */
[----:B------:R-:W-:-:S02]  /*2620*/  FFMA.FTZ R10, R7, R7, R10 ;  /* 0x00000007070a7223 */ /* 0x000fc4000001000a */
[----:B------:R-:W-:Y:S01]  /*2630*/  SHF.L.U32 R6, R6, 0x10, RZ ;  /* 0x0000001006067819 */ /* 0x000fe200000006ff */
[--C-:B------:R-:W-:Y:S01]  /*2640*/  FADD.FTZ R12, R8, R11.reuse ;  /* 0x0000000b080c7221 */ /* 0x100fe20000010000 */
[----:B------:R-:W-:Y:S01]  /*2650*/  PRMT R11, R26, 0x7632, R11 ;  /* 0x000076321a0b7816 */ /* 0x000fe2000000000b */
[--C-:B------:R-:W-:Y:S01]  /*2660*/  FADD.FTZ R13, R9, R10.reuse ;  /* 0x0000000a090d7221 */ /* 0x100fe20000010000 */
[----:B------:R-:W-:Y:S01]  /*2670*/  SHF.L.U32 R9, R27, 0x10, RZ ;  /* 0x000000101b097819 */ /* 0x000fe200000006ff */
[----:B------:R-:W-:Y:S01]  /*2680*/  FMUL.FTZ R14, R6, R6 ;  /* 0x00000006060e7220 */ /* 0x000fe20000410000 */
[----:B------:R-:W-:Y:S02]  /*2690*/  SHF.L.U32 R11, R11, 0x10, RZ ;  /* 0x000000100b0b7819 */ /* 0x000fe400000006ff */
[----:B------:R-:W-:Y:S01]  /*26a0*/  PRMT R10, R22, 0x7632, R10 ;  /* 0x00007632160a7816 */ /* 0x000fe2000000000a */
[C---:B------:R-:W-:Y:S01]  /*26b0*/  FADD.FTZ R15, R9.reuse, R6 ;  /* 0x00000006090f7221 */ /* 0x040fe20000010000 */
[----:B------:R-:W-:Y:S01]  /*26c0*/  SHF.L.U32 R8, R26, 0x10, RZ ;  /* 0x000000101a087819 */ /* 0x000fe200000006ff */
[----:B------:R-:W-:Y:S01]  /*26d0*/  FFMA.FTZ R14, R9, R9, R14 ;  /* 0x00000009090e7223 */ /* 0x000fe2000001000e */
[----:B------:R-:W-:Y:S01]  /*26e0*/  SHF.L.U32 R10, R10, 0x10, RZ ;  /* 0x000000100a0a7819 */ /* 0x000fe200000006ff */
[----:B------:R-:W-:Y:S01]  /*26f0*/  FMUL.FTZ R17, R11, R11 ;  /* 0x0000000b0b117220 */ /* 0x000fe20000410000 */
[----:B------:R-:W-:Y:S01]  /*2700*/  FADD.FTZ R15, R12, R15 ;  /* 0x0000000f0c0f7221 */ /* 0x000fe20000010000 */
[----:B------:R-:W-:Y:S01]  /*2710*/  FADD.FTZ R14, R13, R14 ;  /* 0x0000000e0d0e7221 */ /* 0x000fe20000010000 */
[----:B------:R-:W-:Y:S01]  /*2720*/  PRMT R12, R20, 0x7632, R12 ;  /* 0x00007632140c7816 */ /* 0x000fe2000000000c */
[----:B------:R-:W-:Y:S01]  /*2730*/  FFMA.FTZ R17, R8, R8, R17 ;  /* 0x0000000808117223 */ /* 0x000fe20000010011 */
[----:B------:R-:W-:Y:S01]  /*2740*/  SHF.L.U32 R13, R22, 0x10, RZ ;  /* 0x00000010160d7819 */ /* 0x000fe200000006ff */
[----:B------:R-:W-:Y:S01]  /*2750*/  FMUL.FTZ R22, R10, R10 ;  /* 0x0000000a0a167220 */ /* 0x000fe20000410000 */
[----:B------:R-:W-:Y:S01]  /*2760*/  FADD.FTZ R16, R8, R11 ;  /* 0x0000000b08107221 */ /* 0x000fe20000010000 */
[----:B------:R-:W-:Y:S01]  /*2770*/  SHF.L.U32 R12, R12, 0x10, RZ ;  /* 0x000000100c0c7819 */ /* 0x000fe200000006ff */
[----:B------:R-:W-:Y:S01]  /*2780*/  FADD.FTZ R14, R14, R17 ;  /* 0x000000110e0e7221 */ /* 0x000fe20000010000 */
[----:B------:R-:W-:Y:S01]  /*2790*/  FFMA.FTZ R17, R13, R13, R22 ;  /* 0x0000000d0d117223 */ /* 0x000fe20000010016 */
[----:B------:R-:W-:Y:S01]  /*27a0*/  FADD.FTZ R16, R15, R16 ;  /* 0x000000100f107221 */ /* 0x000fe20000010000 */
[----:B------:R-:W-:Y:S01]  /*27b0*/  SHF.L.U32 R15, R20, 0x10, RZ ;  /* 0x00000010140f7819 */ /* 0x000fe200000006ff */
[----:B------:R-:W-:Y:S01]  /*27c0*/  FMUL.FTZ R20, R12, R12 ;  /* 0x0000000c0c147220 */ /* 0x000fe20000410000 */
[----:B------:R-:W-:Y:S01]  /*27d0*/  FADD.FTZ R17, R14, R17 ;  /* 0x000000110e117221 */ /* 0x000fe20000010000 */
[----:B------:R-:W-:Y:S01]  /*27e0*/  PRMT R14, R19, 0x7632, R14 ;  /* 0x00007632130e7816 */ /* 0x000fe2000000000e */
[----:B------:R-:W-:Y:S01]  /*27f0*/  FADD.FTZ R27, R13, R10 ;  /* 0x0000000a0d1b7221 */ /* 0x000fe20000010000 */
[----:B------:R-:W-:-:S02]  /*2800*/  FFMA.FTZ R20, R15, R15, R20 ;  /* 0x0000000f0f147223 */ /* 0x000fc40000010014 */
[----:B------:R-:W-:Y:S01]  /*2810*/  SHF.L.U32 R14, R14, 0x10, RZ ;  /* 0x000000100e0e7819 */ /* 0x000fe200000006ff */
[----:B------:R-:W-:Y:S01]  /*2820*/  FADD.FTZ R16, R16, R27 ;  /* 0x0000001b10107221 */ /* 0x000fe20000010000 */
[----:B------:R-:W-:Y:S01]  /*2830*/  FADD.FTZ R20, R17, R20 ;  /* 0x0000001411147221 */ /* 0x000fe20000010000 */
[----:B------:R-:W-:Y:S01]  /*2840*/  FADD.FTZ R27, R15, R12 ;  /* 0x0000000c0f1b7221 */ /* 0x000fe20000010000 */
[----:B------:R-:W-:Y:S01]  /*2850*/  SHF.L.U32 R17, R19, 0x10, RZ ;  /* 0x0000001013117819 */ /* 0x000fe200000006ff */
[----:B------:R-:W-:Y:S01]  /*2860*/  FMUL.FTZ R26, R14, R14 ;  /* 0x0000000e0e1a7220 */ /* 0x000fe20000410000 */
[----:B------:R-:W-:Y:S01]  /*2870*/  PRMT R19, R18, 0x7632, R19 ;  /* 0x0000763212137816 */ /* 0x000fe20000000013 */
[----:B------:R-:W-:Y:S01]  /*2880*/  FADD.FTZ R27, R16, R27 ;  /* 0x0000001b101b7221 */ /* 0x000fe20000010000 */
[----:B------:R-:W-:Y:S01]  /*2890*/  SHF.L.U32 R16, R18, 0x10, RZ ;  /* 0x0000001012107819 */ /* 0x000fe200000006ff */
[----:B------:R-:W-:Y:S01]  /*28a0*/  FADD.FTZ R22, R17, R14 ;  /* 0x0000000e11167221 */ /* 0x000fe20000010000 */
[----:B------:R-:W-:Y:S01]  /*28b0*/  SHF.L.U32 R19, R19, 0x10, RZ ;  /* 0x0000001013137819 */ /* 0x000fe200000006ff */
[----:B------:R-:W-:Y:S01]  /*28c0*/  FFMA.FTZ R29, R17, R17, R26 ;  /* 0x00000011111d7223 */ /* 0x000fe2000001001a */
[----:B------:R-:W-:Y:S01]  /*28d0*/  PRMT R18, R21, 0x7632, R18 ;  /* 0x0000763215127816 */ /* 0x000fe20000000012 */
[----:B------:R-:W-:Y:S01]  /*28e0*/  FADD.FTZ R22, R27, R22 ;  /* 0x000000161b167221 */ /* 0x000fe20000010000 */
[----:B------:R-:W-:Y:S01]  /*28f0*/  SHF.L.U32 R21, R21, 0x10, RZ ;  /* 0x0000001015157819 */ /* 0x000fe200000006ff */
[----:B------:R-:W-:Y:S01]  /*2900*/  FADD.FTZ R29, R20, R29 ;  /* 0x0000001d141d7221 */ /* 0x000fe20000010000 */
[----:B------:R-:W-:Y:S01]  /*2910*/  SHF.L.U32 R18, R18, 0x10, RZ ;  /* 0x0000001012127819 */ /* 0x000fe200000006ff */
[----:B------:R-:W-:Y:S01]  /*2920*/  FADD.FTZ R27, R16, R19 ;  /* 0x00000013101b7221 */ /* 0x000fe20000010000 */
[----:B------:R-:W-:Y:S01]  /*2930*/  FMUL.FTZ R31, R19, R19 ;  /* 0x00000013131f7220 */ /* 0x000fe20000410000 */
[----:B------:R-:W-:-:S02]  /*2940*/  PRMT R20, R23, 0x7632, R20 ;  /* 0x0000763217147816 */ /* 0x000fc40000000014 */
[----:B------:R-:W-:Y:S01]  /*2950*/  FADD.FTZ R22, R22, R27 ;  /* 0x0000001b16167221 */ /* 0x000fe20000010000 */
[----:B------:R-:W-:Y:S01]  /*2960*/  FFMA.FTZ R26, R16, R16, R31 ;  /* 0x00000010101a7223 */ /* 0x000fe2000001001f */
[----:B------:R-:W-:Y:S01]  /*2970*/  FMUL.FTZ R28, R18, R18 ;  /* 0x00000012121c7220 */ /* 0x000fe20000410000 */
[----:B------:R-:W-:Y:S01]  /*2980*/  SHF.L.U32 R20, R20, 0x10, RZ ;  /* 0x0000001014147819 */ /* 0x000fe200000006ff */
[----:B------:R-:W-:Y:S01]  /*2990*/  FADD.FTZ R27, R21, R18 ;  /* 0x00000012151b7221 */ /* 0x000fe20000010000 */
[----:B------:R-:W-:Y:S01]  /*29a0*/  SHF.L.U32 R23, R23, 0x10, RZ ;  /* 0x0000001017177819 */ /* 0x000fe200000006ff */
[----:B------:R-:W-:Y:S01]  /*29b0*/  FADD.FTZ R26, R29, R26 ;  /* 0x0000001a1d1a7221 */ /* 0x000fe20000010000 */
[----:B------:R-:W-:Y:S01]  /*29c0*/  FFMA.FTZ R29, R21, R21, R28 ;  /* 0x00000015151d7223 */ /* 0x000fe2000001001c */
[----:B------:R-:W-:Y:S01]  /*29d0*/  FADD.FTZ R27, R22, R27 ;  /* 0x0000001b161b7221 */ /* 0x000fe20000010000 */
[----:B------:R-:W-:Y:S01]  /*29e0*/  PRMT R22, R25, 0x7632, R22 ;  /* 0x0000763219167816 */ /* 0x000fe20000000016 */
[----:B------:R-:W-:Y:S01]  /*29f0*/  FADD.FTZ R28, R23, R20 ;  /* 0x00000014171c7221 */ /* 0x000fe20000010000 */
[----:B------:R-:W-:Y:S01]  /*2a00*/  FMUL.FTZ R30, R20, R20 ;  /* 0x00000014141e7220 */ /* 0x000fe20000410000 */
[----:B------:R-:W-:Y:S01]  /*2a10*/  FADD.FTZ R26, R26, R29 ;  /* 0x0000001d1a1a7221 */ /* 0x000fe20000010000 */
[----:B------:R-:W-:Y:S01]  /*2a20*/  SHF.L.U32 R22, R22, 0x10, RZ ;  /* 0x0000001016167819 */ /* 0x000fe200000006ff */
[----:B------:R-:W-:Y:S01]  /*2a30*/  FADD.FTZ R28, R27, R28 ;  /* 0x0000001c1b1c7221 */ /* 0x000fe20000010000 */
[----:B------:R-:W-:Y:S01]  /*2a40*/  SHF.L.U32 R25, R25, 0x10, RZ ;  /* 0x0000001019197819 */ /* 0x000fe200000006ff */
[----:B------:R-:W-:Y:S01]  /*2a50*/  FFMA.FTZ R29, R23, R23, R30 ;  /* 0x00000017171d7223 */ /* 0x000fe2000001001e */
[----:B------:R-:W-:-:S02]  /*2a60*/  PRMT R27, R24, 0x7632, R27 ;  /* 0x00007632181b7816 */ /* 0x000fc4000000001b */
[----:B------:R-:W-:Y:S01]  /*2a70*/  SHF.L.U32 R24, R24, 0x10, RZ ;  /* 0x0000001018187819 */ /* 0x000fe200000006ff */
[----:B------:R-:W-:Y:S01]  /*2a80*/  FADD.FTZ R29, R26, R29 ;  /* 0x0000001d1a1d7221 */ /* 0x000fe20000010000 */
[----:B------:R-:W-:Y:S01]  /*2a90*/  FADD.FTZ R31, R25, R22 ;  /* 0x00000016191f7221 */ /* 0x000fe20000010000 */
[----:B------:R-:W-:Y:S01]  /*2aa0*/  SHF.L.U32 R27, R27, 0x10, RZ ;  /* 0x000000101b1b7819 */ /* 0x000fe200000006ff */
[----:B------:R-:W-:Y:S02]  /*2ab0*/  FMUL.FTZ R30, R22, R22 ;  /* 0x00000016161e7220 */ /* 0x000fe40000410000 */
[----:B------:R-:W-:Y:S01]  /*2ac0*/  FADD.FTZ R28, R28, R31 ;  /* 0x0000001f1c1c7221 */ /* 0x000fe20000010000 */
[----:B---3--:R-:W-:Y:S01]  /*2ad0*/  PRMT R48, R51, 0x7632, R48 ;  /* 0x0000763233307816 */ /* 0x008fe20000000030 */
[----:B------:R-:W-:Y:S01]  /*2ae0*/  FADD.FTZ R31, R24, R27 ;  /* 0x0000001b181f7221 */ /* 0x000fe20000010000 */
[----:B------:R-:W-:Y:S01]  /*2af0*/  FFMA.FTZ R30, R25, R25, R30 ;  /* 0x00000019191e7223 */ /* 0x000fe2000001001e */
[----:B------:R-:W-:Y:S01]  /*2b00*/  FMUL.FTZ R33, R27, R27 ;  /* 0x0000001b1b217220 */ /* 0x000fe20000410000 */
[----:B------:R-:W-:Y:S01]  /*2b10*/  SHF.L.U32 R48, R48, 0x10, RZ ;  /* 0x0000001030307819 */ /* 0x000fe200000006ff */
[----:B------:R-:W-:Y:S01]  /*2b20*/  FADD.FTZ R28, R28, R31 ;  /* 0x0000001f1c1c7221 */ /* 0x000fe20000010000 */
[----:B------:R-:W-:Y:S01]  /*2b30*/  SHF.L.U32 R51, R51, 0x10, RZ ;  /* 0x0000001033337819 */ /* 0x000fe200000006ff */
[----:B------:R-:W-:Y:S01]  /*2b40*/  FADD.FTZ R29, R29, R30 ;  /* 0x0000001e1d1d7221 */ /* 0x000fe20000010000 */
[C---:B------:R-:W-:Y:S01]  /*2b50*/  PRMT R50, R53.reuse, 0x7632, R50 ;  /* 0x0000763235327816 */ /* 0x040fe20000000032 */
[----:B------:R-:W-:Y:S01]  /*2b60*/  FFMA.FTZ R30, R24, R24, R33 ;  /* 0x00000018181e7223 */ /* 0x000fe20000010021 */
[----:B------:R-:W-:-:S02]  /*2b70*/  SHF.L.U32 R53, R53, 0x10, RZ ;  /* 0x0000001035357819 */ /* 0x000fc400000006ff */
[----:B------:R-:W-:Y:S01]  /*2b80*/  SHF.L.U32 R50, R50, 0x10, RZ ;  /* 0x0000001032327819 */ /* 0x000fe200000006ff */
[----:B------:R-:W-:Y:S01]  /*2b90*/  FADD.FTZ R29, R29, R30 ;  /* 0x0000001e1d1d7221 */ /* 0x000fe20000010000 */
[----:B------:R-:W-:-:S04]  /*2ba0*/  FMUL.FTZ R30, R48, R48 ;  /* 0x00000030301e7220 */ /* 0x000fc80000410000 */
[----:B------:R-:W-:Y:S01]  /*2bb0*/  FFMA.FTZ R30, R51, R51, R30 ;  /* 0x00000033331e7223 */ /* 0x000fe2000001001e */
[C---:B-----5:R-:W-:Y:S02]  /*2bc0*/  PRMT R26, R49.reuse, 0x7632, R26 ;  /* 0x00007632311a7816 */ /* 0x060fe4000000001a */
[----:B------:R-:W-:Y:S02]  /*2bd0*/  SHF.L.U32 R49, R49, 0x10, RZ ;  /* 0x0000001031317819 */ /* 0x000fe400000006ff */
[----:B------:R-:W-:-:S05]  /*2be0*/  SHF.L.U32 R26, R26, 0x10, RZ ;  /* 0x000000101a1a7819 */ /* 0x000fca00000006ff */
[----:B------:R-:W-:Y:S01]  /*2bf0*/  FADD.FTZ R31, R49, R26 ;  /* 0x0000001a311f7221 */ /* 0x000fe20000010000 */
[----:B------:R-:W-:Y:S01]  /*2c00*/  FMUL.FTZ R32, R26, R26 ;  /* 0x0000001a1a207220 */ /* 0x000fe20000410000 */
[----:B------:R-:W-:Y:S02]  /*2c10*/  PRMT R55, R52, 0x7632, R55 ;  /* 0x0000763234377816 */ /* 0x000fe40000000037 */
[----:B------:R-:W-:Y:S01]  /*2c20*/  FADD.FTZ R28, R28, R31 ;  /* 0x0000001f1c1c7221 */ /* 0x000fe20000010000 */
[----:B------:R-:W-:Y:S01]  /*2c30*/  FADD.FTZ R31, R51, R48 ;  /* 0x00000030331f7221 */ /* 0x000fe20000010000 */
[----:B------:R-:W-:Y:S01]  /*2c40*/  FFMA.FTZ R32, R49, R49, R32 ;  /* 0x0000003131207223 */ /* 0x000fe20000010020 */
[----:B------:R-:W-:Y:S02]  /*2c50*/  SHF.L.U32 R52, R52, 0x10, RZ ;  /* 0x0000001034347819 */ /* 0x000fe400000006ff */
[----:B------:R-:W-:Y:S01]  /*2c60*/  FADD.FTZ R28, R28, R31 ;  /* 0x0000001f1c1c7221 */ /* 0x000fe20000010000 */
[----:B------:R-:W-:Y:S01]  /*2c70*/  FADD.FTZ R31, R53, R50 ;  /* 0x00000032351f7221 */ /* 0x000fe20000010000 */
[----:B------:R-:W-:Y:S01]  /*2c80*/  SHF.L.U32 R55, R55, 0x10, RZ ;  /* 0x0000001037377819 */ /* 0x000fe200000006ff */
[----:B------:R-:W-:Y:S01]  /*2c90*/  FADD.FTZ R29, R29, R32 ;  /* 0x000000201d1d7221 */ /* 0x000fe20000010000 */
[C---:B------:R-:W-:Y:S01]  /*2ca0*/  PRMT R54, R57.reuse, 0x7632, R54 ;  /* 0x0000763239367816 */ /* 0x040fe20000000036 */
        /* <DEDUP_REMOVED lines=9> */
[----:B------:R-:W-:Y:S01]  /*2d40*/  SHF.L.U32 R56, R56, 0x10, RZ ;  /* 0x0000001038387819 */ /* 0x000fe200000006ff */
[----:B------:R-:W-:Y:S01]  /*2d50*/  FADD.FTZ R31, R57, R54 ;  /* 0x00000036391f7221 */ /* 0x000fe20000010000 */
[----:B------:R-:W-:Y:S01]  /*2d60*/  SHF.L.U32 R59, R59, 0x10, RZ ;  /* 0x000000103b3b7819 */ /* 0x000fe200000006ff */
[----:B------:R-:W-:Y:S01]  /*2d70*/  FMUL.FTZ R33, R55, R55 ;  /* 0x0000003737217220 */ /* 0x000fe20000410000 */
[----:B------:R-:W-:Y:S01]  /*2d80*/  PRMT R61, R58, 0x7632, R61 ;  /* 0x000076323a3d7816 */ /* 0x000fe2000000003d */
[----:B------:R-:W-:Y:S01]  /*2d90*/  FADD.FTZ R29, R29, R30 ;  /* 0x0000001e1d1d7221 */ /* 0x000fe20000010000 */
[----:B------:R-:W-:Y:S01]  /*2da0*/  FADD.FTZ R28, R28, R31 ;  /* 0x0000001f1c1c7221 */ /* 0x000fe20000010000 */
[----:B------:R-:W-:Y:S01]  /*2db0*/  FFMA.FTZ R30, R52, R52, R33 ;  /* 0x00000034341e7223 */ /* 0x000fe20000010021 */
[----:B------:R-:W-:Y:S01]  /*2dc0*/  FADD.FTZ R31, R59, R56 ;  /* 0x000000383b1f7221 */ /* 0x000fe20000010000 */
[----:B------:R-:W-:Y:S01]  /*2dd0*/  SHF.L.U32 R58, R58, 0x10, RZ ;  /* 0x000000103a3a7819 */ /* 0x000fe200000006ff */
[----:B------:R-:W-:Y:S01]  /*2de0*/  FMUL.FTZ R32, R54, R54 ;  /* 0x0000003636207220 */ /* 0x000fe20000410000 */
[----:B------:R-:W-:Y:S01]  /*2df0*/  SHF.L.U32 R61, R61, 0x10, RZ ;  /* 0x000000103d3d7819 */ /* 0x000fe200000006ff */
[----:B------:R-:W-:Y:S01]  /*2e00*/  FADD.FTZ R29, R29, R30 ;  /* 0x0000001e1d1d7221 */ /* 0x000fe20000010000 */
[----:B------:R-:W-:Y:S01]  /*2e10*/  FADD.FTZ R28, R28, R31 ;  /* 0x0000001f1c1c7221 */ /* 0x000fe20000010000 */
[----:B------:R-:W-:Y:S01]  /*2e20*/  PRMT R63, R60, 0x7632, R63 ;  /* 0x000076323c3f7816 */ /* 0x000fe2000000003f */
[----:B------:R-:W-:Y:S01]  /*2e30*/  FFMA.FTZ R32, R57, R57, R32 ;  /* 0x0000003939207223 */ /* 0x000fe20000010020 */
[----:B------:R-:W-:Y:S01]  /*2e40*/  FMUL.FTZ R30, R56, R56 ;  /* 0x00000038381e7220 */ /* 0x000fe20000410000 */
[----:B------:R-:W-:Y:S01]  /*2e50*/  FADD.FTZ R31, R58, R61 ;  /* 0x0000003d3a1f7221 */ /* 0x000fe20000010000 */
[----:B------:R-:W-:-:S02]  /*2e60*/  SHF.L.U32 R60, R60, 0x10, RZ ;  /* 0x000000103c3c7819 */ /* 0x000fc400000006ff */
[----:B------:R-:W-:Y:S02]  /*2e70*/  SHF.L.U32 R63, R63, 0x10, RZ ;  /* 0x000000103f3f7819 */ /* 0x000fe400000006ff */
[----:B------:R-:W-:Y:S01]  /*2e80*/  PRMT R65, R62, 0x7632, R65 ;  /* 0x000076323e417816 */ /* 0x000fe20000000041 */
[----:B------:R-:W-:Y:S01]  /*2e90*/  FADD.FTZ R29, R29, R32 ;  /* 0x000000201d1d7221 */ /* 0x000fe20000010000 */
[----:B------:R-:W-:Y:S01]  /*2ea0*/  FFMA.FTZ R30, R59, R59, R30 ;  /* 0x0000003b3b1e7223 */ /* 0x000fe2000001001e */
[----:B------:R-:W-:Y:S01]  /*2eb0*/  FADD.FTZ R28, R28, R31 ;  /* 0x0000001f1c1c7221 */ /* 0x000fe20000010000 */
[----:B------:R-:W-:Y:S01]  /*2ec0*/  FMUL.FTZ R33, R61, R61 ;  /* 0x0000003d3d217220 */ /* 0x000fe20000410000 */
[----:B------:R-:W-:Y:S01]  /*2ed0*/  SHF.L.U32 R62, R62, 0x10, RZ ;  /* 0x000000103e3e7819 */ /* 0x000fe200000006ff */
[----:B------:R-:W-:Y:S01]  /*2ee0*/  FADD.FTZ R31, R60, R63 ;  /* 0x0000003f3c1f7221 */ /* 0x000fe20000010000 */
[----:B------:R-:W-:Y:S01]  /*2ef0*/  SHF.L.U32 R65, R65, 0x10, RZ ;  /* 0x0000001041417819 */ /* 0x000fe200000006ff */
[----:B------:R-:W-:Y:S01]  /*2f00*/  FADD.FTZ R29, R29, R30 ;  /* 0x0000001e1d1d7221 */ /* 0x000fe20000010000 */
[----:B------:R-:W-:Y:S01]  /*2f10*/  FFMA.FTZ R30, R58, R58, R33 ;  /* 0x0000003a3a1e7223 */ /* 0x000fe20000010021 */
[----:B------:R-:W-:Y:S01]  /*2f20*/  FADD.FTZ R28, R28, R31 ;  /* 0x0000001f1c1c7221 */ /* 0x000fe20000010000 */
[----:B------:R-:W-:Y:S01]  /*2f30*/  FMUL.FTZ R33, R63, R63 ;  /* 0x0000003f3f217220 */ /* 0x000fe20000410000 */
[----:B------:R-:W-:Y:S01]  /*2f40*/  FADD.FTZ R31, R62, R65 ;  /* 0x000000413e1f7221 */ /* 0x000fe20000010000 */
[----:B------:R-:W-:Y:S01]  /*2f50*/  PRMT R67, R64, 0x7632, R67 ;  /* 0x0000763240437816 */ /* 0x000fe20000000043 */
[----:B------:R-:W-:Y:S01]  /*2f60*/  FADD.FTZ R29, R29, R30 ;  /* 0x0000001e1d1d7221 */ /* 0x000fe20000010000 */
[----:B------:R-:W-:Y:S01]  /*2f70*/  FFMA.FTZ R30, R60, R60, R33 ;  /* 0x0000003c3c1e7223 */ /* 0x000fe20000010021 */
[----:B------:R-:W-:Y:S01]  /*2f80*/  FADD.FTZ R28, R28, R31 ;  /* 0x0000001f1c1c7221 */ /* 0x000fe20000010000 */
[----:B------:R-:W-:Y:S01]  /*2f90*/  SHF.L.U32 R67, R67, 0x10, RZ ;  /* 0x0000001043437819 */ /* 0x000fe200000006ff */
[----:B------:R-:W-:Y:S01]  /*2fa0*/  FMUL.FTZ R31, R65, R65 ;  /* 0x00000041411f7220 */ /* 0x000fe20000410000 */
[----:B------:R-:W-:-:S02]  /*2fb0*/  SHF.L.U32 R64, R64, 0x10, RZ ;  /* 0x0000001040407819 */ /* 0x000fc400000006ff */
[----:B------:R-:W-:Y:S01]  /*2fc0*/  PRMT R69, R66, 0x7632, R69 ;  /* 0x0000763242457816 */ /* 0x000fe20000000045 */
[----:B------:R-:W-:Y:S01]  /*2fd0*/  FADD.FTZ R29, R29, R30 ;  /* 0x0000001e1d1d7221 */ /* 0x000fe20000010000 */
[----:B------:R-:W-:Y:S01]  /*2fe0*/  FFMA.FTZ R30, R62, R62, R31 ;  /* 0x0000003e3e1e7223 */ /* 0x000fe2000001001f */
[----:B------:R-:W-:Y:S01]  /*2ff0*/  FMUL.FTZ R33, R67, R67 ;  /* 0x0000004343217220 */ /* 0x000fe20000410000 */
[----:B------:R-:W-:Y:S01]  /*3000*/  SHF.L.U32 R69, R69, 0x10, RZ ;  /* 0x0000001045457819 */ /* 0x000fe200000006ff */
[----:B------:R-:W-:Y:S01]  /*3010*/  FADD.FTZ R31, R64, R67 ;  /* 0x00000043401f7221 */ /* 0x000fe20000010000 */
[----:B------:R-:W-:Y:S02]  /*3020*/  SHF.L.U32 R66, R66, 0x10, RZ ;  /* 0x0000001042427819 */ /* 0x000fe400000006ff */
[----:B----4-:R-:W-:Y:S01]  /*3030*/  PRMT R68, R71, 0x7632, R68 ;  /* 0x0000763247447816 */ /* 0x010fe20000000044 */
[----:B------:R-:W-:Y:S01]  /*3040*/  FADD.FTZ R29, R29, R30 ;  /* 0x0000001e1d1d7221 */ /* 0x000fe20000010000 */
[----:B------:R-:W-:Y:S01]  /*3050*/  FFMA.FTZ R30, R64, R64, R33 ;  /* 0x00000040401e7223 */ /* 0x000fe20000010021 */
[----:B------:R-:W-:Y:S01]  /*3060*/  FADD.FTZ R28, R28, R31 ;  /* 0x0000001f1c1c7221 */ /* 0x000fe20000010000 */
[----:B------:R-:W-:Y:S01]  /*3070*/  SHF.L.U32 R68, R68, 0x10, RZ ;  /* 0x0000001044447819 */ /* 0x000fe200000006ff */
[----:B------:R-:W-:Y:S01]  /*3080*/  FMUL.FTZ R33, R69, R69 ;  /* 0x0000004545217220 */ /* 0x000fe20000410000 */
[----:B------:R-:W-:Y:S01]  /*3090*/  PRMT R70, R73, 0x7632, R70 ;  /* 0x0000763249467816 */ /* 0x000fe20000000046 */
[C---:B------:R-:W-:Y:S01]  /*30a0*/  FADD.FTZ R31, R66.reuse, R69 ;  /* 0x00000045421f7221 */ /* 0x040fe20000010000 */
[----:B------:R-:W-:Y:S01]  /*30b0*/  SHF.L.U32 R71, R71, 0x10, RZ ;  /* 0x0000001047477819 */ /* 0x000fe200000006ff */
[----:B------:R-:W-:Y:S01]  /*30c0*/  FADD.FTZ R29, R29, R30 ;  /* 0x0000001e1d1d7221 */ /* 0x000fe20000010000 */
        /* <DEDUP_REMOVED lines=9> */
[----:B------:R-:W-:Y:S01]  /*3160*/  FMUL.FTZ R30, R70, R70 ;  /* 0x00000046461e7220 */ /* 0x000fe20000410000 */
[----:B------:R-:W-:Y:S01]  /*3170*/  SHF.L.U32 R75, R75, 0x10, RZ ;  /* 0x000000104b4b7819 */ /* 0x000fe200000006ff */
[----:B------:R-:W-:Y:S01]  /*3180*/  FADD.FTZ R28, R28, R31 ;  /* 0x0000001f1c1c7221 */ /* 0x000fe20000010000 */
[----:B------:R-:W-:Y:S01]  /*3190*/  SHF.L.U32 R72, R72, 0x10, RZ ;  /* 0x0000001048487819 */ /* 0x000fe200000006ff */
[----:B------:R-:W-:Y:S01]  /*31a0*/  FADD.FTZ R31, R73, R70 ;  /* 0x00000046491f7221 */ /* 0x000fe20000010000 */
[----:B------:R-:W-:Y:S01]  /*31b0*/  FADD.FTZ R29, R29, R32 ;  /* 0x000000201d1d7221 */ /* 0x000fe20000010000 */
[----:B------:R-:W-:Y:S01]  /*31c0*/  FFMA.FTZ R30, R73, R73, R30 ;  /* 0x00000049491e7223 */ /* 0x000fe2000001001e */
[----:B------:R-:W-:Y:S01]  /*31d0*/  FMUL.FTZ R33, R75, R75 ;  /* 0x0000004b4b217220 */ /* 0x000fe20000410000 */
[----:B------:R-:W-:Y:S01]  /*31e0*/  FADD.FTZ R28, R28, R31 ;  /* 0x0000001f1c1c7221 */ /* 0x000fe20000010000 */
[----:B------:R-:W-:Y:S01]  /*31f0*/  FADD.FTZ R31, R72, R75 ;  /* 0x0000004b481f7221 */ /* 0x000fe20000010000 */
[----:B--2---:R-:W-:-:S04]  /*3200*/  PRMT R74, R77, 0x7632, R74 ;  /* 0x000076324d4a7816 */ /* 0x004fc8000000004a */
[----:B------:R-:W-:Y:S02]  /*3210*/  SHF.L.U32 R74, R74, 0x10, RZ ;  /* 0x000000104a4a7819 */ /* 0x000fe400000006ff */
[----:B------:R-:W-:Y:S01]  /*3220*/  PRMT R76, R79, 0x7632, R76 ;  /* 0x000076324f4c7816 */ /* 0x000fe2000000004c */
[----:B------:R-:W-:Y:S01]  /*3230*/  FADD.FTZ R29, R29, R30 ;  /* 0x0000001e1d1d7221 */ /* 0x000fe20000010000 */
[----:B------:R-:W-:Y:S01]  /*3240*/  SHF.L.U32 R77, R77, 0x10, RZ ;  /* 0x000000104d4d7819 */ /* 0x000fe200000006ff */
[----:B------:R-:W-:Y:S01]  /*3250*/  FFMA.FTZ R30, R72, R72, R33 ;  /* 0x00000048481e7223 */ /* 0x000fe20000010021 */
[----:B------:R-:W-:Y:S01]  /*3260*/  FMUL.FTZ R32, R74, R74 ;  /* 0x0000004a4a207220 */ /* 0x000fe20000410000 */
[----:B------:R-:W-:Y:S01]  /*3270*/  SHF.L.U32 R76, R76, 0x10, RZ ;  /* 0x000000104c4c7819 */ /* 0x000fe200000006ff */
[----:B------:R-:W-:Y:S01]  /*3280*/  FADD.FTZ R28, R28, R31 ;  /* 0x0000001f1c1c7221 */ /* 0x000fe20000010000 */
[----:B------:R-:W-:Y:S01]  /*3290*/  PRMT R78, R81, 0x7632, R78 ;  /* 0x00007632514e7816 */ /* 0x000fe2000000004e */
        /* <DEDUP_REMOVED lines=38> */
[----:B------:R-:W-:Y:S01]  /*3500*/  ISETP.NE.AND P2, PT, R88, RZ, PT ;  /* 0x000000ff5800720c */ /* 0x000fe20003f45270 */
        /* <DEDUP_REMOVED lines=17> */
.L_x_1942:
[----:B------:R-:W-:Y:S05]  /*3620*/  BSYNC.RECONVERGENT B0 ;  /* 0x0000000000007941 */ /* 0x000fea0003800200 */
.L_x_1941:
[----:B------:R-:W-:Y:S06]  /*3630*/  BAR.SYNC.DEFER_BLOCKING 0x0 ;  /* 0x0000000000007b1d */ /* 0x000fec0000010000 */
[----:B------:R-:W-:Y:S04]  /*3640*/  BSSY.RECONVERGENT B0, `(.L_x_1943) ;  /* 0x0000029000007945 */ /* 0x000fe80003800200 */
[----:B------:R-:W-:Y:S05]  /*3650*/  @P2 BRA `(.L_x_1944) ;  /* 0x00000000009c2947 */ /* 0x000fea0003800000 */
[----:B------:R-:W4:Y:S01]  /*3660*/  S2UR UR5, SR_CgaCtaId ;  /* 0x00000000000579c3 */ /* 0x000f220000008800 */
[----:B------:R-:W-:Y:S02]  /*3670*/  UMOV UR4, 0x400 ;  /* 0x0000040000047882 */ /* 0x000fe40000000000 */
[----:B----4-:R-:W-:-:S09]  /*3680*/  ULEA UR4, UR5, UR4, 0x18 ;  /* 0x0000000405047291 */ /* 0x010fd2000f8ec0ff */
[----:B--2---:R-:W2:Y:S04]  /*3690*/  LDS.64 R34, [UR4+0x18] ;  /* 0x00001804ff227984 */ /* 0x004ea80008000a00 */
[----:B------:R-:W4:Y:S04]  /*36a0*/  LDS.128 R44, [UR4+0x20] ;  /* 0x00002004ff2c7984 */ /* 0x000f280008000c00 */
[----:B---3--:R-:W3:Y:S04]  /*36b0*/  LDS.128 R28, [UR4+0x30] ;  /* 0x00003004ff1c7984 */ /* 0x008ee80008000c00 */
[----:B------:R-:W5:Y:S04]  /*36c0*/  LDS.128 R40, [UR4+0x40] ;  /* 0x00004004ff287984 */ /* 0x000f680008000c00 */
[----:B-1----:R-:W1:Y:S01]  /*36d0*/  LDS.128 R36, [UR4+0x50] ;  /* 0x00005004ff247984 */ /* 0x002e620008000c00 */
[----:B--2---:R-:W-:Y:S01]  /*36e0*/  FADD.FTZ R113, R32, R34 ;  /* 0x0000002220717221 */ /* 0x004fe20000010000 */
[----:B0-----:R-:W-:-:S03]  /*36f0*/  FADD.FTZ R32, R33, R35 ;  /* 0x0000002321207221 */ /* 0x001fc60000010000 */
[----:B----4-:R-:W-:Y:S01]  /*3700*/  FADD.FTZ R113, R113, R44 ;  /* 0x0000002c71717221 */ /* 0x010fe20000010000 */
[----:B------:R-:W-:Y:S02]  /*3710*/  FADD.FTZ R44, R32, R45 ;  /* 0x0000002d202c7221 */ /* 0x000fe40000010000 */
[----:B------:R-:W0:Y:S01]  /*3720*/  LDS.128 R32, [UR4+0x60] ;  /* 0x00006004ff207984 */ /* 0x000e220008000c00 */
        /* <DEDUP_REMOVED lines=8> */
[----:B-----5:R-:W-:Y:S01]  /*37b0*/  FADD.FTZ R113, R113, R40 ;  /* 0x0000002871717221 */ /* 0x020fe20000010000 */
        /* <DEDUP_REMOVED lines=17> */
.L_x_1944:
[----:B------:R-:W-:Y:S05]  /*38d0*/  BSYNC.RECONVERGENT B0 ;  /* 0x0000000000007941 */ /* 0x000fea0003800200 */
.L_x_1943:
[----:B------:R-:W4:Y:S02]  /*38e0*/  LDCU UR4, c[0x0][0x370] ;  /* 0x00006e00ff0477ac */ /* 0x000f240008000800 */
[----:B----4-:R-:W-:-:S09]  /*38f0*/  UISETP.GE.U32.AND UP0, UPT, UR4, 0x2, UPT ;  /* 0x000000020400788c */ /* 0x010fd2000bf06070 */
[----:B------:R-:W-:Y:S05]  /*3900*/  BRA.U !UP0, `(.L_x_1945) ;  /* 0x0000000908b87547 */ /* 0x000fea000b800000 */
[----:B------:R-:W4:Y:S01]  /*3910*/  LDC R29, c[0x0][0x370] ;  /* 0x0000dc00ff1d7b82 */ /* 0x000f220000000800 */
[----:B------:R-:W-:-:S05]  /*3920*/  LOP3.LUT R31, R90, 0x1, RZ, 0xc0, !PT ;  /* 0x000000015a1f7812 */ /* 0x000fca00078ec0ff */
[----:B---3--:R-:W-:Y:S02]  /*3930*/  IMAD R28, R31, R86, RZ ;  /* 0x000000561f1c7224 */ /* 0x008fe400078e02ff */
[----:B------:R-:W3:Y:S02]  /*3940*/  LDC.64 R38, c[0x0][0x3b8] ;  /* 0x0000ee00ff267b82 */ /* 0x000ee40000000a00 */
[----:B----4-:R-:W-:-:S05]  /*3950*/  IMAD R28, R28, R29, RZ ;  /* 0x0000001d1c1c7224 */ /* 0x010fca00078e02ff */
[----:B------:R-:W-:-:S05]  /*3960*/  SHF.L.U32 R29, R28, 0x1, RZ ;  /* 0x000000011c1d7819 */ /* 0x000fca00000006ff */
[----:B---3--:R-:W-:Y:S01]  /*3970*/  IMAD.WIDE R38, R29, 0x4, R38 ;  /* 0x000000041d267825 */ /* 0x008fe200078e0226 */
[----:B------:R-:W-:Y:S06]  /*3980*/  @P2 BRA `(.L_x_1946) ;  /* 0x0000000000542947 */ /* 0x000fec0003800000 */
[----:B------:R-:W3:Y:S01]  /*3990*/  LDC.64 R28, c[0x0][0x3b0] ;  /* 0x0000ec00ff1c7b82 */ /* 0x000ee20000000a00 */
[-CC-:B------:R-:W-:Y:S01]  /*39a0*/  IMAD R31, R31, R86.reuse, R107.reuse ;  /* 0x000000561f1f7224 */ /* 0x180fe200078e026b */
[----:B------:R-:W-:Y:S01]  /*39b0*/  LOP3.LUT P1, R34, R90, 0x2, RZ, 0xc0, !PT ;  /* 0x000000025a227812 */ /* 0x000fe2000782c0ff */
[----:B--2---:R-:W-:Y:S02]  /*39c0*/  IMAD R35, R105, R86, R107 ;  /* 0x0000005669237224 */ /* 0x004fe400078e026b */
[----:B---3--:R-:W-:-:S04]  /*39d0*/  IMAD.WIDE.U32 R28, R31, 0x4, R28 ;  /* 0x000000041f1c7825 */ /* 0x008fc800078e001c */
[----:B------:R-:W-:Y:S01]  /*39e0*/  IMAD.WIDE.U32 R30, R35, 0x8, R38 ;  /* 0x00000008231e7825 */ /* 0x000fe200078e0026 */
[----:B------:R-:W-:Y:S02]  /*39f0*/  IADD3 R35, PT, PT, -R34, 0x1, RZ ;  /* 0x0000000122237810 */ /* 0x000fe40007ffe1ff */
[----:B------:R-:W2:Y:S02]  /*3a00*/  LDC R34, c[0x0][0x370] ;  /* 0x0000dc00ff227b82 */ /* 0x000ea40000000800 */
[----:B------:R3:W-:Y:S01]  /*3a10*/  STG.E.64 desc[UR6][R30.64], R32 ;  /* 0x000000201e007986 */ /* 0x0007e2000c101b06 */
[----:B------:R-:W-:Y:S06]  /*3a20*/  MEMBAR.ALL.GPU ;  /* 0x0000000000007992 */ /* 0x000fec000000a000 */
[----:B------:R-:W-:-:S00]  /*3a30*/  ERRBAR ;  /* 0x00000000000079ab */ /* 0x000fc00000000000 */
[----:B------:R-:W-:Y:S06]  /*3a40*/  CGAERRBAR ;  /* 0x00000000000075ab */ /* 0x000fec0000000000 */
[----:B------:R3:W-:Y:S01]  /*3a50*/  REDG.E.ADD.S32.STRONG.GPU desc[UR6][R28.64], R35 ;  /* 0x000000231c00798e */ /* 0x0007e2000c12e306 */
[----:B--2---:R-:W-:-:S04]  /*3a60*/  SEL R37, R34, RZ, !P1 ;  /* 0x000000ff22257207 */ /* 0x004fc80004800000 */
[----:B------:R-:W-:-:S13]  /*3a70*/  ISETP.NE.AND P1, PT, R37, -0x1, PT ;  /* 0xffffffff2500780c */ /* 0x000fda0003f25270 */
[----:B---3--:R-:W-:Y:S05]  /*3a80*/  @!P1 BRA `(.L_x_1946) ;  /* 0x0000000000149947 */ /* 0x008fea0003800000 */
.L_x_1947:
[----:B------:R-:W2:Y:S04]  /*3a90*/  LDG.E.STRONG.GPU R30, desc[UR6][R28.64] ;  /* 0x000000061c1e7981 */ /* 0x000ea8000c1ef900 */
[----:B--2---:R-:W-:Y:S01]  /*3aa0*/  CCTL.IVALL ;  /* 0x00000000ff00798f */ /* 0x004fe20002000000 */
[----:B------:R-:W-:Y:S05]  /*3ab0*/  YIELD ;  /* 0x0000000000007946 */ /* 0x000fea0003800000 */
[----:B------:R-:W-:-:S13]  /*3ac0*/  ISETP.NE.AND P1, PT, R30, R37, PT ;  /* 0x000000251e00720c */ /* 0x000fda0003f25270 */
[----:B------:R-:W-:Y:S05]  /*3ad0*/  @P1 BRA `(.L_x_1947) ;  /* 0xfffffffc00ec1947 */ /* 0x000fea000383ffff */
.L_x_1946:
[----:B------:R-:W3:Y:S01]  /*3ae0*/  LDC R28, c[0x0][0x370] ;  /* 0x0000dc00ff1c7b82 */ /* 0x000ee20000000800 */
[----:B------:R-:W-:Y:S05]  /*3af0*/  WARPSYNC.ALL ;  /* 0x0000000000007948 */ /* 0x000fea0003800000 */
[----:B---3--:R-:W-:Y:S02]  /*3b00*/  ISETP.GE.U32.AND P1, PT, R28, 0x8, PT ;  /* 0x000000081c00780c */ /* 0x008fe40003f26070 */
[----:B------:R-:W-:Y:S01]  /*3b10*/  BAR.SYNC.DEFER_BLOCKING 0x0 ;  /* 0x0000000000007b1d */ /* 0x000fe20000010000 */
[----:B------:R-:W-:-:S10]  /*3b20*/  HFMA2 R40, -RZ, RZ, 0, 0 ;  /* 0x00000000ff287431 */ /* 0x000fd400000001ff */
[----:B------:R-:W-:Y:S05]  /*3b30*/  @!P1 BRA `(.L_x_1948) ;  /* 0x0000000400209947 */ /* 0x000fea0003800000 */
[CC--:B------:R-:W-:Y:S01]  /*3b40*/  LEA R119, R86.reuse, R107.reuse, 0x1 ;  /* 0x0000006b56777211 */ /* 0x0c0fe200078e08ff */
[C-C-:B------:R-:W-:Y:S01]  /*3b50*/  IMAD R47, R86.reuse, 0x6, R107.reuse ;  /* 0x00000006562f7824 */ /* 0x140fe200078e026b */
[CC--:B------:R-:W-:Y:S01]  /*3b60*/  LEA R113, R86.reuse, R107.reuse, 0x2 ;  /* 0x0000006b56717211 */ /* 0x0c0fe200078e10ff */
[C-C-:B------:R-:W-:Y:S01]  /*3b70*/  IMAD R43, R86.reuse, 0x5, R107.reuse ;  /* 0x00000005562b7824 */ /* 0x140fe200078e026b */
[----:B------:R-:W-:Y:S01]  /*3b80*/  IADD3 R123, PT, PT, R107, R86, RZ ;  /* 0x000000566b7b7210 */ /* 0x000fe20007ffe0ff */
[C-C-:B------:R-:W-:Y:S01]  /*3b90*/  IMAD R41, R86.reuse, 0x3, R107.reuse ;  /* 0x0000000356297824 */ /* 0x140fe200078e026b */
[----:B------:R-:W-:Y:S01]  /*3ba0*/  IADD3 R40, PT, PT, -R105, RZ, RZ ;  /* 0x000000ff69287210 */ /* 0x000fe20007ffe1ff */
[----:B------:R-:W-:Y:S01]  /*3bb0*/  IMAD R45, R86, 0x7, R107 ;  /* 0x00000007562d7824 */ /* 0x000fe200078e026b */
[----:B------:R-:W-:Y:S01]  /*3bc0*/  MOV R121, R107 ;  /* 0x0000006b00797202 */ /* 0x000fe20000000f00 */
[----:B------:R-:W-:-:S06]  /*3bd0*/  UMOV UR4, URZ ;  /* 0x000000ff00047c82 */ /* 0x000fcc0008000000 */
.L_x_1949:
[----:B------:R-:W-:Y:S01]  /*3be0*/  ISETP.EQ.OR P1, PT, R40, RZ, P2 ;  /* 0x000000ff2800720c */ /* 0x000fe20001722670 */
[----:B------:R-:W-:Y:S02]  /*3bf0*/  UIADD3 UR5, UPT, UPT, UR4, 0x1, URZ ;  /* 0x0000000104057890 */ /* 0x000fe4000fffe0ff */
[----:B------:R-:W-:-:S04]  /*3c00*/  UIADD3 UR8, UPT, UPT, UR4, 0x2, URZ ;  /* 0x0000000204087890 */ /* 0x000fc8000fffe0ff */
[C---:B------:R-:W-:Y:S01]  /*3c10*/  ISETP.EQ.OR P6, PT, R105.reuse, UR5, P2 ;  /* 0x0000000569007c0c */ /* 0x040fe200097c2670 */
[----:B------:R-:W-:Y:S01]  /*3c20*/  UIADD3 UR5, UPT, UPT, UR4, 0x3, URZ ;  /* 0x0000000304057890 */ /* 0x000fe2000fffe0ff */
[----:B------:R-:W-:-:S04]  /*3c30*/  ISETP.EQ.OR P5, PT, R105, UR8, P2 ;  /* 0x0000000869007c0c */ /* 0x000fc800097a2670 */
[----:B------:R-:W-:Y:S01]  /*3c40*/  @!P1 IMAD.WIDE.U32 R28, R121, 0x8, R38 ;  /* 0x00000008791c9825 */ /* 0x000fe200078e0026 */
[----:B------:R-:W-:-:S05]  /*3c50*/  ISETP.EQ.OR P3, PT, R105, UR5, P2 ;  /* 0x0000000569007c0c */ /* 0x000fca0009762670 */
[----:B------:R-:W0:Y:S01]  /*3c60*/  @!P1 LDG.E.64 R28, desc[UR6][R28.64] ;  /* 0x000000061c1c9981 */ /* 0x000e22000c1e1b00 */
[----:B------:R-:W-:-:S04]  /*3c70*/  @!P6 IMAD.WIDE.U32 R30, R123, 0x8, R38 ;  /* 0x000000087b1ee825 */ /* 0x000fc800078e0026 */
[--C-:B--2---:R-:W-:Y:S02]  /*3c80*/  @!P5 IMAD.WIDE.U32 R34, R119, 0x8, R38.reuse ;  /* 0x000000087722d825 */ /* 0x104fe400078e0026 */
[----:B------:R-:W2:Y:S02]  /*3c90*/  @!P6 LDG.E.64 R30, desc[UR6][R30.64] ;  /* 0x000000061e1ee981 */ /* 0x000ea4000c1e1b00 */
[----:B-1----:R-:W-:Y:S02]  /*3ca0*/  @!P3 IMAD.WIDE.U32 R36, R41, 0x8, R38 ;  /* 0x000000082924b825 */ /* 0x002fe400078e0026 */
[----:B------:R-:W3:Y:S04]  /*3cb0*/  @!P5 LDG.E.64 R34, desc[UR6][R34.64] ;  /* 0x000000062222d981 */ /* 0x000ee8000c1e1b00 */
[----:B------:R-:W4:Y:S01]  /*3cc0*/  @!P3 LDG.E.64 R36, desc[UR6][R36.64] ;  /* 0x000000062424b981 */ /* 0x000f22000c1e1b00 */
[----:B------:R-:W-:-:S02]  /*3cd0*/  UIADD3 UR5, UPT, UPT, UR4, 0x4, URZ ;  /* 0x0000000404057890 */ /* 0x000fc4000fffe0ff */
[----:B------:R-:W-:Y:S02]  /*3ce0*/  UIADD3 UR8, UPT, UPT, UR4, 0x5, URZ ;  /* 0x0000000504087890 */ /* 0x000fe4000fffe0ff */
[----:B------:R-:W-:Y:S01]  /*3cf0*/  UIADD3 UR9, UPT, UPT, UR4, 0x6, URZ ;  /* 0x0000000604097890 */ /* 0x000fe2000fffe0ff */
[----:B0-----:R-:W-:Y:S01]  /*3d00*/  @!P1 FADD.FTZ R32, R32, R28 ;  /* 0x0000001c20209221 */ /* 0x001fe20000010000 */
[----:B------:R-:W-:Y:S01]  /*3d10*/  @!P1 FADD.FTZ R33, R33, R29 ;  /* 0x0000001d21219221 */ /* 0x000fe20000010000 */
[----:B------:R-:W-:Y:S01]  /*3d20*/  ISETP.EQ.OR P1, PT, R105, UR5, P2 ;  /* 0x0000000569007c0c */ /* 0x000fe20009722670 */
[----:B------:R-:W-:Y:S01]  /*3d30*/  UIADD3 UR5, UPT, UPT, UR4, 0x7, URZ ;  /* 0x0000000704057890 */ /* 0x000fe2000fffe0ff */
[----:B--2---:R-:W-:Y:S01]  /*3d40*/  @!P6 FADD.FTZ R32, R32, R30 ;  /* 0x0000001e2020e221 */ /* 0x004fe20000010000 */
[----:B------:R-:W-:Y:S01]  /*3d50*/  @!P6 FADD.FTZ R33, R33, R31 ;  /* 0x0000001f2121e221 */ /* 0x000fe20000010000 */
[----:B------:R-:W-:Y:S02]  /*3d60*/  ISETP.EQ.OR P6, PT, R105, UR8, P2 ;  /* 0x0000000869007c0c */ /* 0x000fe400097c2670 */
[----:B---3--:R-:W-:Y:S01]  /*3d70*/  @!P5 FADD.FTZ R32, R32, R34 ;  /* 0x000000222020d221 */ /* 0x008fe20000010000 */
[----:B------:R-:W-:-:S06]  /*3d80*/  @!P5 FADD.FTZ R33, R33, R35 ;  /* 0x000000232121d221 */ /* 0x000fcc0000010000 */
[----:B------:R-:W-:Y:S01]  /*3d90*/  @!P1 IMAD.WIDE.U32 R28, R113, 0x8, R38 ;  /* 0x00000008711c9825 */ /* 0x000fe200078e0026 */
[----:B------:R-:W-:-:S03]  /*3da0*/  ISETP.EQ.OR P5, PT, R105, UR9, P2 ;  /* 0x0000000969007c0c */ /* 0x000fc600097a2670 */
[----:B----4-:R-:W-:Y:S01]  /*3db0*/  @!P3 FADD.FTZ R32, R32, R36 ;  /* 0x000000242020b221 */ /* 0x010fe20000010000 */
[----:B------:R-:W-:Y:S01]  /*3dc0*/  @!P3 FADD.FTZ R33, R33, R37 ;  /* 0x000000252121b221 */ /* 0x000fe20000010000 */
[----:B------:R-:W-:Y:S01]  /*3dd0*/  ISETP.EQ.OR P3, PT, R105, UR5, P2 ;  /* 0x0000000569007c0c */ /* 0x000fe20009762670 */
[----:B------:R-:W2:Y:S01]  /*3de0*/  @!P1 LDG.E.64 R28, desc[UR6][R28.64] ;  /* 0x000000061c1c9981 */ /* 0x000ea2000c1e1b00 */
[----:B------:R-:W-:-:S06]  /*3df0*/  @!P6 IMAD.WIDE.U32 R30, R43, 0x8, R38 ;  /* 0x000000082b1ee825 */ /* 0x000fcc00078e0026 */
[----:B------:R-:W3:Y:S01]  /*3e00*/  @!P6 LDG.E.64 R30, desc[UR6][R30.64] ;  /* 0x000000061e1ee981 */ /* 0x000ee2000c1e1b00 */
[----:B------:R-:W-:-:S04]  /*3e10*/  @!P5 IMAD.WIDE.U32 R34, R47, 0x8, R38 ;  /* 0x000000082f22d825 */ /* 0x000fc800078e0026 */
[----:B------:R-:W-:Y:S02]  /*3e20*/  @!P3 IMAD.WIDE.U32 R36, R45, 0x8, R38 ;  /* 0x000000082d24b825 */ /* 0x000fe400078e0026 */
[----:B------:R-:W4:Y:S04]  /*3e30*/  @!P5 LDG.E.64 R34, desc[UR6][R34.64] ;  /* 0x000000062222d981 */ /* 0x000f28000c1e1b00 */
[----:B------:R-:W5:Y:S01]  /*3e40*/  @!P3 LDG.E.64 R36, desc[UR6][R36.64] ;  /* 0x000000062424b981 */ /* 0x000f62000c1e1b00 */
[----:B------:R-:W0:Y:S01]  /*3e50*/  LDC R42, c[0x0][0x370] ;  /* 0x0000dc00ff2a7b82 */ /* 0x000e220000000800 */
[----:B------:R-:W-:Y:S01]  /*3e60*/  UIADD3 UR4, UPT, UPT, UR4, 0x8, URZ ;  /* 0x0000000804047890 */ /* 0x000fe2000fffe0ff */
[----:B------:R-:W-:Y:S02]  /*3e70*/  IADD3 R40, PT, PT, R40, 0x8, RZ ;  /* 0x0000000828287810 */ /* 0x000fe40007ffe0ff */
        /* <DEDUP_REMOVED lines=9> */
[----:B0-----:R-:W-:Y:S01]  /*3f10*/  LOP3.LUT R28, R42, 0x7ffffff8, RZ, 0xc0, !PT ;  /* 0x7ffffff82a1c7812 */ /* 0x001fe200078ec0ff */
[----:B------:R-:W-:-:S03]  /*3f20*/  @!P1 FADD.FTZ R33, R33, R29 ;  /* 0x0000001d21219221 */ /* 0x000fc60000010000 */
[----:B------:R-:W-:Y:S01]  /*3f30*/  ISETP.NE.AND P1, PT, R28, UR4, PT ;  /* 0x000000041c007c0c */ /* 0x000fe2000bf25270 */
[----:B---3--:R-:W-:Y:S01]  /*3f40*/  @!P6 FADD.FTZ R32, R32, R30 ;  /* 0x0000001e2020e221 */ /* 0x008fe20000010000 */
[----:B------:R-:W-:-:S03]  /*3f50*/  @!P6 FADD.FTZ R33, R33, R31 ;  /* 0x0000001f2121e221 */ /* 0x000fc60000010000 */
[----:B----4-:R-:W-:Y:S01]  /*3f60*/  @!P5 FADD.FTZ R32, R32, R34 ;  /* 0x000000222020d221 */ /* 0x010fe20000010000 */
[----:B------:R-:W-:-:S03]  /*3f70*/  @!P5 FADD.FTZ R33, R33, R35 ;  /* 0x000000232121d221 */ /* 0x000fc60000010000 */
[----:B-----5:R-:W-:Y:S01]  /*3f80*/  @!P3 FADD.FTZ R32, R32, R36 ;  /* 0x000000242020b221 */ /* 0x020fe20000010000 */
[----:B------:R-:W-:-:S03]  /*3f90*/  @!P3 FADD.FTZ R33, R33, R37 ;  /* 0x000000252121b221 */ /* 0x000fc60000010000 */
[----:B------:R-:W-:Y:S05]  /*3fa0*/  @P1 BRA `(.L_x_1949) ;  /* 0xfffffffc000c1947 */ /* 0x000fea000383ffff */
[----:B------:R-:W-:-:S07]  /*3fb0*/  MOV R40, R28 ;  /* 0x0000001c00287202 */ /* 0x000fce0000000f00 */
.L_x_1948:
[----:B------:R-:W3:Y:S02]  /*3fc0*/  LDCU UR4, c[0x0][0x370] ;  /* 0x00006e00ff0477ac */ /* 0x000ee40008000800 */
[----:B---3--:R-:W-:-:S09]  /*3fd0*/  ULOP3.LUT UP0, URZ, UR4, 0x7, URZ, 0xc0, !UPT ;  /* 0x0000000704ff7892 */ /* 0x008fd2000f80c0ff */
[----:B------:R-:W-:Y:S05]  /*3fe0*/  BRA.U !UP0, `(.L_x_1945) ;  /* 0x0000000508007547 */ /* 0x000fea000b800000 */
[----:B------:R-:W3:Y:S01]  /*3ff0*/  LDCU UR4, c[0x0][0x370] ;  /* 0x00006e00ff0477ac */ /* 0x000ee20008000800 */
[----:B------:R-:W4:Y:S01]  /*4000*/  LDCU UR5, c[0x0][0x370] ;  /* 0x00006e00ff0577ac */ /* 0x000f220008000800 */
[----:B---3--:R-:W-:-:S04]  /*4010*/  ULOP3.LUT UR4, UR4, 0x7, URZ, 0xc0, !UPT ;  /* 0x0000000704047892 */ /* 0x008fc8000f8ec0ff */
[----:B------:R-:W-:Y:S02]  /*4020*/  UIADD3 UR4, UPT, UPT, UR4, -0x1, URZ ;  /* 0xffffffff04047890 */ /* 0x000fe4000fffe0ff */
[----:B----4-:R-:W-:Y:S02]  /*4030*/  ULOP3.LUT UP1, UR5, UR5, 0x3, URZ, 0xc0, !UPT ;  /* 0x0000000305057892 */ /* 0x010fe4000f82c0ff */
[----:B------:R-:W-:-:S09]  /*4040*/  UISETP.GE.U32.AND UP0, UPT, UR4, 0x3, UPT ;  /* 0x000000030400788c */ /* 0x000fd2000bf06070 */
[----:B------:R-:W-:Y:S05]  /*4050*/  BRA.U !UP0, `(.L_x_1950) ;  /* 0x0000000108707547 */ /* 0x000fea000b800000 */
[C---:B------:R-:W-:Y:S02]  /*4060*/  IADD3 R28, PT, PT, R40.reuse, 0x1, RZ ;  /* 0x00000001281c7810 */ /* 0x040fe40007ffe0ff */
[CC--:B------:R-:W-:Y:S02]  /*4070*/  ISETP.EQ.OR P1, PT, R40.reuse, R105.reuse, P2 ;  /* 0x000000692800720c */ /* 0x0c0fe40001722670 */
[----:B------:R-:W-:Y:S02]  /*4080*/  IADD3 R30, PT, PT, R40, 0x2, RZ ;  /* 0x00000002281e7810 */ /* 0x000fe40007ffe0ff */
[-C--:B------:R-:W-:Y:S02]  /*4090*/  ISETP.EQ.OR P3, PT, R28, R105.reuse, P2 ;  /* 0x000000691c00720c */ /* 0x080fe40001762670 */
[----:B------:R-:W-:Y:S02]  /*40a0*/  IADD3 R34, PT, PT, R40, 0x3, RZ ;  /* 0x0000000328227810 */ /* 0x000fe40007ffe0ff */
[----:B------:R-:W-:-:S02]  /*40b0*/  ISETP.EQ.OR P5, PT, R30, R105, P2 ;  /* 0x000000691e00720c */ /* 0x000fc400017a2670 */
[----:B------:R-:W-:-:S03]  /*40c0*/  ISETP.EQ.OR P6, PT, R34, R105, P2 ;  /* 0x000000692200720c */ /* 0x000fc600017c2670 */
[----:B------:R-:W-:-:S04]  /*40d0*/  @!P1 IMAD R29, R40, R86, R107 ;  /* 0x00000056281d9224 */ /* 0x000fc800078e026b */
[----:B------:R-:W-:Y:S02]  /*40e0*/  @!P3 IMAD R31, R28, R86, R107 ;  /* 0x000000561c1fb224 */ /* 0x000fe400078e026b */
[----:B------:R-:W-:-:S04]  /*40f0*/  @!P1 IMAD.WIDE.U32 R28, R29, 0x8, R38 ;  /* 0x000000081d1c9825 */ /* 0x000fc800078e0026 */
[-C--:B--2---:R-:W-:Y:S02]  /*4100*/  @!P5 IMAD R35, R30, R86.reuse, R107 ;  /* 0x000000561e23d224 */ /* 0x084fe400078e026b */
[----:B------:R-:W-:Y:S01]  /*4110*/  @!P3 IMAD.WIDE.U32 R30, R31, 0x8, R38 ;  /* 0x000000081f1eb825 */ /* 0x000fe200078e0026 */
[----:B------:R-:W0:Y:S03]  /*4120*/  @!P1 LDG.E.64 R28, desc[UR6][R28.64] ;  /* 0x000000061c1c9981 */ /* 0x000e26000c1e1b00 */
[----:B------:R-:W-:Y:S02]  /*4130*/  @!P6 IMAD R37, R34, R86, R107 ;  /* 0x000000562225e224 */ /* 0x000fe400078e026b */
[--C-:B------:R-:W-:Y:S01]  /*4140*/  @!P5 IMAD.WIDE.U32 R34, R35, 0x8, R38.reuse ;  /* 0x000000082322d825 */ /* 0x100fe200078e0026 */
[----:B------:R-:W2:Y:S03]  /*4150*/  @!P3 LDG.E.64 R30, desc[UR6][R30.64] ;  /* 0x000000061e1eb981 */ /* 0x000ea6000c1e1b00 */
[----:B-1----:R-:W-:-:S02]  /*4160*/  @!P6 IMAD.WIDE.U32 R36, R37, 0x8, R38 ;  /* 0x000000082524e825 */ /* 0x002fc400078e0026 */
[----:B------:R-:W3:Y:S04]  /*4170*/  @!P5 LDG.E.64 R34, desc[UR6][R34.64] ;  /* 0x000000062222d981 */ /* 0x000ee8000c1e1b00 */
        /* <DEDUP_REMOVED lines=10> */
.L_x_1950:
[----:B------:R-:W-:Y:S05]  /*4220*/  BRA.U !UP1, `(.L_x_1945) ;  /* 0x0000000109707547 */ /* 0x000fea000b800000 */
[----:B------:R-:W3:Y:S01]  /*4230*/  LDC R34, c[0x0][0x370] ;  /* 0x0000dc00ff227b82 */ /* 0x000ee20000000800 */
[----:B------:R-:W-:Y:S01]  /*4240*/  UISETP.NE.AND UP0, UPT, UR5, 0x1, UPT ;  /* 0x000000010500788c */ /* 0x000fe2000bf05270 */
[----:B---3--:R-:W-:-:S08]  /*4250*/  LOP3.LUT R34, R34, 0x1, RZ, 0xc0, !PT ;  /* 0x0000000122227812 */ /* 0x008fd000078ec0ff */
        /* <DEDUP_REMOVED lines=9> */
[----:B------:R-:W3:Y:S01]  /*42f0*/  @!P1 LDG.E.64 R30, desc[UR6][R30.64] ;  /* 0x000000061e1e9981 */ /* 0x000ee2000c1e1b00 */
[----:B------:R-:W-:Y:S01]  /*4300*/  IADD3 R40, PT, PT, R40, 0x2, RZ ;  /* 0x0000000228287810 */ /* 0x000fe20007ffe0ff */
[----:B0-----:R-:W-:Y:S01]  /*4310*/  @!P3 FADD.FTZ R32, R32, R28 ;  /* 0x0000001c2020b221 */ /* 0x001fe20000010000 */
[----:B------:R-:W-:-:S03]  /*4320*/  @!P3 FADD.FTZ R33, R33, R29 ;  /* 0x0000001d2121b221 */ /* 0x000fc60000010000 */
[----:B---3--:R-:W-:Y:S01]  /*4330*/  @!P1 FADD.FTZ R32, R32, R30 ;  /* 0x0000001e20209221 */ /* 0x008fe20000010000 */
[----:B------:R-:W-:-:S07]  /*4340*/  @!P1 FADD.FTZ R33, R33, R31 ;  /* 0x0000001f21219221 */ /* 0x000fce0000010000 */
.L_x_1951:
        /* <DEDUP_REMOVED lines=9> */
.L_x_1952:
[----:B------:R-:W-:Y:S05]  /*43e0*/  BSYNC.RECONVERGENT B0 ;  /* 0x0000000000007941 */ /* 0x000fea0003800200 */
.L_x_1945:
[----:B------:R-:W4:Y:S01]  /*43f0*/  S2UR UR5, SR_CgaCtaId ;  /* 0x00000000000579c3 */ /* 0x000f220000008800 */
[----:B------:R-:W1:Y:S01]  /*4400*/  LDCU UR8, c[0x0][0x414] ;  /* 0x00008280ff0877ac */ /* 0x000e620008000800 */
[----:B------:R-:W-:Y:S01]  /*4410*/  LOP3.LUT R34, R92, 0xffff, RZ, 0xc0, !PT ;  /* 0x0000ffff5c227812 */ /* 0x000fe200078ec0ff */
[----:B------:R-:W-:-:S03]  /*4420*/  UMOV UR4, 0x400 ;  /* 0x0000040000047882 */ /* 0x000fc60000000000 */
[----:B------:R-:W-:Y:S02]  /*4430*/  IADD3 R111, PT, PT, R111, R34, RZ ;  /* 0x000000226f6f7210 */ /* 0x000fe40007ffe0ff */
[----:B------:R-:W0:Y:S08]  /*4440*/  @P0 LDC.64 R40, c[0x0][0x388] ;  /* 0x0000e200ff280b82 */ /* 0x000e300000000a00 */
[----:B------:R-:W2:Y:S01]  /*4450*/  LDC.64 R30, c[0x0][0x398] ;  /* 0x0000e600ff1e7b82 */ /* 0x000ea20000000a00 */
[----:B-1----:R-:W-:Y:S01]  /*4460*/  @P0 FMUL.FTZ R36, R32, UR8 ;  /* 0x0000000820240c20 */ /* 0x002fe20008410000 */
[----:B------:R-:W-:Y:S01]  /*4470*/  @P0 FMUL.FTZ R37, R33, UR8 ;  /* 0x0000000821250c20 */ /* 0x000fe20008410000 */
[----:B----4-:R-:W-:-:S05]  /*4480*/  ULEA UR4, UR5, UR4, 0x18 ;  /* 0x0000000405047291 */ /* 0x010fca000f8ec0ff */
[----:B---3--:R-:W1:Y:S01]  /*4490*/  LDC.64 R28, c[0x0][0x3a0] ;  /* 0x0000e800ff1c7b82 */ /* 0x008e620000000a00 */
[----:B------:R-:W3:Y:S01]  /*44a0*/  LDCU UR5, c[0x0][0x404] ;  /* 0x00008080ff0577ac */ /* 0x000ee20008000800 */
[----:B0-----:R-:W-:Y:S02]  /*44b0*/  @P0 IMAD.WIDE R40, R109, 0x8, R40 ;  /* 0x000000086d280825 */ /* 0x001fe400078e0228 */
[----:B------:R-:W-:Y:S04]  /*44c0*/  @!P2 STS.64 [UR4+0x90], R32 ;  /* 0x00009020ff00a988 */ /* 0x000fe80008000a04 */
[----:B------:R-:W-:Y:S01]  /*44d0*/  @P0 STG.E.64 desc[UR6][R40.64], R36 ;  /* 0x0000002428000986 */ /* 0x000fe2000c101b06 */
[C---:B--2---:R-:W-:Y:S01]  /*44e0*/  IMAD.WIDE R42, R111.reuse, 0x4, R30 ;  /* 0x000000046f2a7825 */ /* 0x044fe200078e021e */
[----:B------:R-:W-:Y:S03]  /*44f0*/  BAR.SYNC.DEFER_BLOCKING 0x0 ;  /* 0x0000000000007b1d */ /* 0x000fe60000010000 */
[----:B-1----:R-:W-:-:S06]  /*4500*/  IMAD.WIDE R30, R111, 0x4, R28 ;  /* 0x000000046f1e7825 */ /* 0x002fcc00078e021c */
[----:B------:R-:W5:Y:S04]  /*4510*/  LDG.E.64 R30, desc[UR6][R30.64] ;  /* 0x000000061e1e7981 */ /* 0x000f68000c1e1b00 */
[----:B------:R-:W0:Y:S01]  /*4520*/  LDS.64 R34, [UR4+0x90] ;  /* 0x00009004ff227984 */ /* 0x000e220008000a00 */
[----:B------:R-:W1:Y:S01]  /*4530*/  LDCU.U8 UR4, c[0x0][0x3fc] ;  /* 0x00007f80ff0477ac */ /* 0x000e620008000000 */
[----:B------:R-:W-:Y:S02]  /*4540*/  HFMA2 R46, -RZ, RZ, 1.875, 0 ;  /* 0x3f800000ff2e7431 */ /* 0x000fe400000001ff */
[----:B---3--:R-:W-:Y:S01]  /*4550*/  IMAD R45, R105, UR5, R112 ;  /* 0x00000005692d7c24 */ /* 0x008fe2000f8e0270 */
[----:B------:R2:W5:Y:S01]  /*4560*/  LDG.E.64 R28, desc[UR6][R42.64] ;  /* 0x000000062a1c7981 */ /* 0x000562000c1e1b00 */
[----:B0-----:R-:W-:-:S04]  /*4570*/  FMUL.FTZ R38, R34, UR8 ;  /* 0x0000000822267c20 */ /* 0x001fc80008410000 */
[----:B------:R-:W-:-:S04]  /*4580*/  FMUL.FTZ R34, R38, R38 ;  /* 0x0000002626227220 */ /* 0x000fc80000410000 */
[----:B------:R-:W-:-:S05]  /*4590*/  FFMA.FTZ R34, R35, UR8, -R34 ;  /* 0x0000000823227c23 */ /* 0x000fca0008010822 */
[----:B------:R-:W-:-:S13]  /*45a0*/  FSETP.GTU.FTZ.AND P1, PT, R34, RZ, PT ;  /* 0x000000ff2200720b */ /* 0x000fda0003f3c000 */
[----:B------:R-:W0:Y:S01]  /*45b0*/  @P1 LDC R35, c[0x0][0x3a8] ;  /* 0x0000ea00ff231b82 */ /* 0x000e220000000800 */
[----:B-1----:R-:W-:Y:S01]  /*45c0*/  UISETP.NE.AND UP0, UPT, UR4, URZ, UPT ;  /* 0x000000ff0400728c */ /* 0x002fe2000bf05270 */
[C---:B------:R-:W-:Y:S02]  /*45d0*/  IADD3 R44, PT, PT, R45.reuse, 0xc0, RZ ;  /* 0x000000c02d2c7810 */ /* 0x040fe40007ffe0ff */
[C---:B--2---:R-:W-:Y:S02]  /*45e0*/  IADD3 R43, PT, PT, R45.reuse, 0x38, RZ ;  /* 0x000000382d2b7810 */ /* 0x044fe40007ffe0ff */
[C---:B------:R-:W-:Y:S02]  /*45f0*/  IADD3 R42, PT, PT, R45.reuse, 0x40, RZ ;  /* 0x000000402d2a7810 */ /* 0x040fe40007ffe0ff */
[----:B------:R-:W-:Y:S01]  /*4600*/  IADD3 R41, PT, PT, R45, 0xb8, RZ ;  /* 0x000000b82d297810 */ /* 0x000fe20007ffe0ff */
[----:B------:R-:W-:Y:S01]  /*4610*/  BSSY.RECONVERGENT B0, `(.L_x_1953) ;  /* 0x000074d000007945 */ /* 0x000fe20003800200 */
[----:B0-----:R-:W-:-:S04]  /*4620*/  @P1 FADD.FTZ R34, R34, R35 ;  /* 0x0000002322221221 */ /* 0x001fc80000010000 */
[----:B------:R0:W1:Y:S01]  /*4630*/  @P1 MUFU.RSQ R46, R34 ;  /* 0x00000022002e1308 */ /* 0x0000620000001400 */
[----:B------:R-:W-:Y:S02]  /*4640*/  SHF.R.S32.HI R40, RZ, 0x1f, R44 ;  /* 0x0000001fff287819 */ /* 0x000fe4000001142c */
[----:B------:R-:W-:Y:S02]  /*4650*/  SHF.R.S32.HI R39, RZ, 0x1f, R43 ;  /* 0x0000001fff277819 */ /* 0x000fe4000001142b */
[----:B------:R-:W-:Y:S02]  /*4660*/  SHF.R.S32.HI R37, RZ, 0x1f, R42 ;  /* 0x0000001fff257819 */ /* 0x000fe4000001142a */
[----:B------:R-:W-:Y:S01]  /*4670*/  SHF.R.S32.HI R36, RZ, 0x1f, R41 ;  /* 0x0000001fff247819 */ /* 0x000fe20000011429 */
[----:B------:R-:W-:Y:S06]  /*4680*/  BRA.U UP0, `(.L_x_1954) ;  /* 0x0000003100107547 */ /* 0x000fec000b800000 */
[----:B------:R-:W2:Y:S01]  /*4690*/  LDCU.64 UR4, c[0x0][0x3e8] ;  /* 0x00007d00ff0477ac */ /* 0x000ea20008000a00 */
[----:B------:R-:W-:Y:S01]  /*46a0*/  SHF.R.S32.HI R32, RZ, 0x1f, R45 ;  /* 0x0000001fff207819 */ /* 0x000fe2000001142d */
[----:B------:R-:W-:Y:S01]  /*46b0*/  BSSY.RECONVERGENT B1, `(.L_x_1955) ;  /* 0x000001e000017945 */ /* 0x000fe20003800200 */
[C---:B------:R-:W-:Y:S02]  /*46c0*/  IADD3 R113, PT, PT, R45.reuse, 0x8, RZ ;  /* 0x000000082d717810 */ /* 0x040fe40007ffe0ff */
[C---:B------:R-:W-:Y:S02]  /*46d0*/  IADD3 R47, PT, PT, R45.reuse, 0x18, RZ ;  /* 0x000000182d2f7810 */ /* 0x040fe40007ffe0ff */
[----:B------:R-:W-:Y:S02]  /*46e0*/  SHF.R.S32.HI R118, RZ, 0x1f, R113 ;  /* 0x0000001fff767819 */ /* 0x000fe40000011471 */
[C---:B------:R-:W-:Y:S02]  /*46f0*/  IADD3 R111, PT, PT, R45.reuse, 0x20, RZ ;  /* 0x000000202d6f7810 */ /* 0x040fe40007ffe0ff */
[----:B--2---:R-:W-:-:S02]  /*4700*/  ISETP.GE.U32.AND P1, PT, R45, UR4, PT ;  /* 0x000000042d007c0c */ /* 0x004fc4000bf26070 */
[----:B------:R-:W-:Y:S02]  /*4710*/  ISETP.GE.U32.AND P2, PT, R113, UR4, PT ;  /* 0x0000000471007c0c */ /* 0x000fe4000bf46070 */
[----:B------:R-:W-:Y:S02]  /*4720*/  ISETP.GE.AND.EX P1, PT, R32, UR5, PT, P1 ;  /* 0x0000000520007c0c */ /* 0x000fe4000bf26310 */
[----:B------:R-:W-:Y:S02]  /*4730*/  ISETP.GE.U32.AND P3, PT, R110, UR4, PT ;  /* 0x000000046e007c0c */ /* 0x000fe4000bf66070 */
[----:B------:R-:W-:Y:S02]  /*4740*/  ISETP.GE.AND.EX P2, PT, R118, UR5, PT, P2 ;  /* 0x0000000576007c0c */ /* 0x000fe4000bf46320 */
[----:B------:R-:W-:-:S07]  /*4750*/  ISETP.GE.AND.EX P3, PT, R103, UR5, PT, P3 ;  /* 0x0000000567007c0c */ /* 0x000fce000bf66330 */
[----:B------:R-:W-:Y:S06]  /*4760*/  @P1 BRA `(.L_x_1956) ;  /* 0x0000000000481947 */ /* 0x000fec0003800000 */
[----:B------:R-:W0:Y:S01]  /*4770*/  LDCU.64 UR10, c[0x0][0x3e0] ;  /* 0x00007c00ff0a77ac */ /* 0x000e220008000a00 */
[----:B------:R-:W-:Y:S01]  /*4780*/  MOV R33, R117 ;  /* 0x0000007500217202 */ /* 0x000fe20000000f00 */
[----:B------:R-:W-:Y:S01]  /*4790*/  FADD.FTZ R85, R85, -R38 ;  /* 0x8000002655557221 */ /* 0x000fe20000010000 */
[----:B------:R-:W2:Y:S03]  /*47a0*/  LDCU.64 UR8, c[0x0][0x380] ;  /* 0x00007000ff0877ac */ /* 0x000ea60008000a00 */
[----:B-1----:R-:W-:Y:S01]  /*47b0*/  FMUL.FTZ R85, R85, R46 ;  /* 0x0000002e55557220 */ /* 0x002fe20000410000 */
[----:B0-----:R-:W-:Y:S01]  /*47c0*/  IMAD R34, R32, UR10, RZ ;  /* 0x0000000a20227c24 */ /* 0x001fe2000f8e02ff */
[----:B------:R-:W-:-:S03]  /*47d0*/  MOV R32, R114 ;  /* 0x0000007200207202 */ /* 0x000fc60000000f00 */
[C---:B------:R-:W-:Y:S02]  /*47e0*/  IMAD R35, R45.reuse, UR11, R34 ;  /* 0x0000000b2d237c24 */ /* 0x040fe4000f8e0222 */
[----:B------:R-:W-:-:S05]  /*47f0*/  IMAD.WIDE.U32 R32, R45, UR10, R32 ;  /* 0x0000000a2d207c25 */ /* 0x000fca000f8e0020 */
[----:B------:R-:W-:Y:S01]  /*4800*/  IADD3 R35, PT, PT, R33, R35, RZ ;  /* 0x0000002321237210 */ /* 0x000fe20007ffe0ff */
[----:B------:R-:W-:Y:S01]  /*4810*/  FADD.FTZ R33, R82, -R38 ;  /* 0x8000002652217221 */ /* 0x000fe20000010000 */
[----:B--2---:R-:W-:-:S04]  /*4820*/  LEA R34, P1, R32, UR8, 0x1 ;  /* 0x0000000820227c11 */ /* 0x004fc8000f8208ff */
[----:B------:R-:W-:Y:S01]  /*4830*/  LEA.HI.X R35, R32, UR9, R35, 0x1, P1 ;  /* 0x0000000920237c11 */ /* 0x000fe200088f0c23 */
[----:B------:R-:W-:Y:S01]  /*4840*/  FMUL.FTZ R32, R33, R46 ;  /* 0x0000002e21207220 */ /* 0x000fe20000410000 */
[----:B-----5:R-:W-:-:S03]  /*4850*/  FFMA.FTZ R33, R28, R85, R30 ;  /* 0x000000551c217223 */ /* 0x020fc6000001001e */
[----:B------:R-:W-:-:S05]  /*4860*/  FFMA.FTZ R32, R29, R32, R31 ;  /* 0x000000201d207223 */ /* 0x000fca000001001f */
[----:B------:R-:W-:-:S05]  /*4870*/  F2FP.BF16.F32.PACK_AB R33, R32, R33 ;  /* 0x000000212021723e */ /* 0x000fca00000010ff */
[----:B------:R2:W-:Y:S02]  /*4880*/  STG.E desc[UR6][R34.64], R33 ;  /* 0x0000002122007986 */ /* 0x0005e4000c101906 */
.L_x_1956:
[----:B------:R-:W-:Y:S05]  /*4890*/  BSYNC.RECONVERGENT B1 ;  /* 0x0000000000017941 */ /* 0x000fea0003800200 */
.L_x_1955:
[----:B------:R-:W-:Y:S04]  /*48a0*/  BSSY.RECONVERGENT B1, `(.L_x_1957) ;  /* 0x0000014000017945 */ /* 0x000fe80003800200 */
[----:B------:R-:W-:Y:S05]  /*48b0*/  @P2 BRA `(.L_x_1958) ;  /* 0x0000000000482947 */ /* 0x000fea0003800000 */
[----:B------:R-:W3:Y:S01]  /*48c0*/  LDCU.64 UR8, c[0x0][0x3e0] ;  /* 0x00007c00ff0877ac */ /* 0x000ee20008000a00 */
[----:B------:R-:W-:Y:S01]  /*48d0*/  MOV R32, R114 ;  /* 0x0000007200207202 */ /* 0x000fe20000000f00 */
[--C-:B------:R-:W-:Y:S01]  /*48e0*/  FADD.FTZ R83, R83, -R38.reuse ;  /* 0x8000002653537221 */ /* 0x100fe20000010000 */
[----:B--2---:R-:W-:Y:S01]  /*48f0*/  MOV R33, R117 ;  /* 0x0000007500217202 */ /* 0x004fe20000000f00 */
[----:B------:R-:W2:Y:S01]  /*4900*/  LDCU.64 UR10, c[0x0][0x380] ;  /* 0x00007000ff0a77ac */ /* 0x000ea20008000a00 */
[----:B------:R-:W-:Y:S01]  /*4910*/  FADD.FTZ R35, R80, -R38 ;  /* 0x8000002650237221 */ /* 0x000fe20000010000 */
[----:B-1----:R-:W-:-:S03]  /*4920*/  FMUL.FTZ R83, R83, R46 ;  /* 0x0000002e53537220 */ /* 0x002fc60000410000 */
[----:B0-----:R-:W-:Y:S01]  /*4930*/  FMUL.FTZ R34, R35, R46 ;  /* 0x0000002e23227220 */ /* 0x001fe20000410000 */
        /* <DEDUP_REMOVED lines=10> */
.L_x_1958:
[----:B------:R-:W-:Y:S05]  /*49e0*/  BSYNC.RECONVERGENT B1 ;  /* 0x0000000000017941 */ /* 0x000fea0003800200 */
.L_x_1957:
[----:B------:R-:W-:Y:S04]  /*49f0*/  BSSY.RECONVERGENT B1, `(.L_x_1959) ;  /* 0x0000014000017945 */ /* 0x000fe80003800200 */
[----:B------:R-:W-:Y:S05]  /*4a00*/  @P3 BRA `(.L_x_1960) ;  /* 0x0000000000483947 */ /* 0x000fea0003800000 */
[----:B------:R-:W4:Y:S01]  /*4a10*/  LDCU.64 UR8, c[0x0][0x3e0] ;  /* 0x00007c00ff0877ac */ /* 0x000f220008000a00 */
[----:B------:R-:W-:Y:S01]  /*4a20*/  MOV R32, R114 ;  /* 0x0000007200207202 */ /* 0x000fe20000000f00 */
[--C-:B--23--:R-:W-:Y:S01]  /*4a30*/  FADD.FTZ R35, R0, -R38.reuse ;  /* 0x8000002600237221 */ /* 0x10cfe20000010000 */
[----:B------:R-:W-:Y:S01]  /*4a40*/  MOV R33, R117 ;  /* 0x0000007500217202 */ /* 0x000fe20000000f00 */
[----:B------:R-:W0:Y:S01]  /*4a50*/  LDCU.64 UR10, c[0x0][0x380] ;  /* 0x00007000ff0a77ac */ /* 0x000e220008000a00 */
[----:B------:R-:W-:Y:S01]  /*4a60*/  FADD.FTZ R3, R3, -R38 ;  /* 0x8000002603037221 */ /* 0x000fe20000010000 */
[----:B-1----:R-:W-:-:S03]  /*4a70*/  FMUL.FTZ R35, R35, R46 ;  /* 0x0000002e23237220 */ /* 0x002fc60000410000 */
[----:B------:R-:W-:Y:S01]  /*4a80*/  FMUL.FTZ R0, R3, R46 ;  /* 0x0000002e03007220 */ /* 0x000fe20000410000 */
[----:B-----5:R-:W-:-:S03]  /*4a90*/  FFMA.FTZ R3, R28, R35, R30 ;  /* 0x000000231c037223 */ /* 0x020fc6000001001e */
[----:B------:R-:W-:Y:S01]  /*4aa0*/  FFMA.FTZ R0, R29, R0, R31 ;  /* 0x000000001d007223 */ /* 0x000fe2000001001f */
[----:B----4-:R-:W-:-:S04]  /*4ab0*/  IMAD R83, R103, UR8, RZ ;  /* 0x0000000867537c24 */ /* 0x010fc8000f8e02ff */
[----:B------:R-:W-:Y:S01]  /*4ac0*/  F2FP.BF16.F32.PACK_AB R3, R0, R3 ;  /* 0x000000030003723e */ /* 0x000fe200000010ff */
[----:B------:R-:W-:-:S04]  /*4ad0*/  IMAD.WIDE.U32 R32, R110, UR8, R32 ;  /* 0x000000086e207c25 */ /* 0x000fc8000f8e0020 */
[----:B------:R-:W-:Y:S01]  /*4ae0*/  IMAD R83, R110, UR9, R83 ;  /* 0x000000096e537c24 */ /* 0x000fe2000f8e0253 */
[----:B0-----:R-:W-:-:S04]  /*4af0*/  LEA R34, P1, R32, UR10, 0x1 ;  /* 0x0000000a20227c11 */ /* 0x001fc8000f8208ff */
[----:B------:R-:W-:-:S04]  /*4b00*/  IADD3 R83, PT, PT, R33, R83, RZ ;  /* 0x0000005321537210 */ /* 0x000fc80007ffe0ff */
[----:B------:R-:W-:-:S05]  /*4b10*/  LEA.HI.X R35, R32, UR11, R83, 0x1, P1 ;  /* 0x0000000b20237c11 */ /* 0x000fca00088f0c53 */
[----:B------:R4:W-:Y:S02]  /*4b20*/  STG.E desc[UR6][R34.64], R3 ;  /* 0x0000000322007986 */ /* 0x0009e4000c101906 */
.L_x_1960:
[----:B------:R-:W-:Y:S05]  /*4b30*/  BSYNC.RECONVERGENT B1 ;  /* 0x0000000000017941 */ /* 0x000fea0003800200 */
.L_x_1959:
[----:B------:R-:W-:Y:S01]  /*4b40*/  ISETP.GE.U32.AND P5, PT, R47, UR4, PT ;  /* 0x000000042f007c0c */ /* 0x000fe2000bfa6070 */
[----:B------:R-:W-:Y:S01]  /*4b50*/  BSSY.RECONVERGENT B1, `(.L_x_1961) ;  /* 0x0000027000017945 */ /* 0x000fe20003800200 */
[----:B----4-:R-:W-:Y:S02]  /*4b60*/  SHF.R.S32.HI R3, RZ, 0x1f, R47 ;  /* 0x0000001fff037819 */ /* 0x010fe4000001142f */
[----:B------:R-:W-:Y:S02]  /*4b70*/  IADD3 R82, PT, PT, R45, 0x28, RZ ;  /* 0x000000282d527810 */ /* 0x000fe40007ffe0ff */
[----:B------:R-:W-:Y:S02]  /*4b80*/  ISETP.GE.AND.EX P5, PT, R3, UR5, PT, P5 ;  /* 0x0000000503007c0c */ /* 0x000fe4000bfa6350 */
[----:B------:R-:W-:Y:S02]  /*4b90*/  IADD3 R0, PT, PT, R45, 0x30, RZ ;  /* 0x000000302d007810 */ /* 0x000fe40007ffe0ff */
[----:B------:R-:W-:-:S02]  /*4ba0*/  ISETP.GE.U32.AND P2, PT, R111, UR4, PT ;  /* 0x000000046f007c0c */ /* 0x000fc4000bf46070 */
[----:B------:R-:W-:Y:S02]  /*4bb0*/  ISETP.GE.U32.AND P1, PT, R82, UR4, PT ;  /* 0x0000000452007c0c */ /* 0x000fe4000bf26070 */
[----:B------:R-:W-:Y:S02]  /*4bc0*/  ISETP.GE.U32.AND P6, PT, R0, UR4, PT ;  /* 0x0000000400007c0c */ /* 0x000fe4000bfc6070 */
[----:B------:R-:W-:Y:S02]  /*4bd0*/  ISETP.GE.U32.AND P3, PT, R43, UR4, PT ;  /* 0x000000042b007c0c */ /* 0x000fe4000bf66070 */
[----:B------:R-:W-:Y:S02]  /*4be0*/  ISETP.GE.U32.AND P4, PT, R42, UR4, PT ;  /* 0x000000042a007c0c */ /* 0x000fe4000bf86070 */
[----:B------:R-:W-:Y:S02]  /*4bf0*/  SHF.R.S32.HI R85, RZ, 0x1f, R111 ;  /* 0x0000001fff557819 */ /* 0x000fe4000001146f */
[----:B------:R-:W-:-:S02]  /*4c00*/  SHF.R.S32.HI R83, RZ, 0x1f, R82 ;  /* 0x0000001fff537819 */ /* 0x000fc40000011452 */
[----:B0-23--:R-:W-:Y:S02]  /*4c10*/  SHF.R.S32.HI R34, RZ, 0x1f, R0 ;  /* 0x0000001fff227819 */ /* 0x00dfe40000011400 */
[----:B------:R-:W-:Y:S02]  /*4c20*/  ISETP.GE.AND.EX P2, PT, R85, UR5, PT, P2 ;  /* 0x0000000555007c0c */ /* 0x000fe4000bf46320 */
[----:B------:R-:W-:Y:S02]  /*4c30*/  ISETP.GE.AND.EX P1, PT, R83, UR5, PT, P1 ;  /* 0x0000000553007c0c */ /* 0x000fe4000bf26310 */
[----:B------:R-:W-:Y:S02]  /*4c40*/  ISETP.GE.AND.EX P6, PT, R34, UR5, PT, P6 ;  /* 0x0000000522007c0c */ /* 0x000fe4000bfc6360 */
[----:B------:R-:W-:Y:S02]  /*4c50*/  ISETP.GE.AND.EX P3, PT, R39, UR5, PT, P3 ;  /* 0x0000000527007c0c */ /* 0x000fe4000bf66330 */
[----:B------:R-:W-:-:S02]  /*4c60*/  ISETP.GE.AND.EX P4, PT, R37, UR5, PT, P4 ;  /* 0x0000000525007c0c */ /* 0x000fc4000bf86340 */
[C---:B------:R-:W-:Y:S02]  /*4c70*/  IADD3 R35, PT, PT, R45.reuse, 0x48, RZ ;  /* 0x000000482d237810 */ /* 0x040fe40007ffe0ff */
[----:B------:R-:W-:Y:S01]  /*4c80*/  IADD3 R80, PT, PT, R45, 0x50, RZ ;  /* 0x000000502d507810 */ /* 0x000fe20007ffe0ff */
[----:B------:R-:W-:Y:S08]  /*4c90*/  @P5 BRA `(.L_x_1962) ;  /* 0x0000000000485947 */ /* 0x000ff00003800000 */
[----:B------:R-:W0:Y:S01]  /*4ca0*/  LDCU.64 UR8, c[0x0][0x3e0] ;  /* 0x00007c00ff0877ac */ /* 0x000e220008000a00 */
[--C-:B------:R-:W-:Y:S01]  /*4cb0*/  FADD.FTZ R33, R2, -R38.reuse ;  /* 0x8000002602217221 */ /* 0x100fe20000010000 */
[----:B------:R-:W-:Y:S01]  /*4cc0*/  MOV R2, R114 ;  /* 0x0000007200027202 */ /* 0x000fe20000000f00 */
[----:B------:R-:W-:Y:S01]  /*4cd0*/  FADD.FTZ R5, R5, -R38 ;  /* 0x8000002605057221 */ /* 0x000fe20000010000 */
[----:B------:R-:W2:Y:S03]  /*4ce0*/  LDCU.64 UR10, c[0x0][0x380] ;  /* 0x00007000ff0a77ac */ /* 0x000ea60008000a00 */
[----:B-1----:R-:W-:-:S04]  /*4cf0*/  FMUL.FTZ R5, R5, R46 ;  /* 0x0000002e05057220 */ /* 0x002fc80000410000 */
[----:B-----5:R-:W-:Y:S01]  /*4d00*/  FFMA.FTZ R5, R28, R5, R30 ;  /* 0x000000051c057223 */ /* 0x020fe2000001001e */
[----:B0-----:R-:W-:Y:S01]  /*4d10*/  IMAD R32, R3, UR8, RZ ;  /* 0x0000000803207c24 */ /* 0x001fe2000f8e02ff */
[----:B------:R-:W-:-:S03]  /*4d20*/  MOV R3, R117 ;  /* 0x0000007500037202 */ /* 0x000fc60000000f00 */
[----:B------:R-:W-:Y:S02]  /*4d30*/  IMAD R113, R47, UR9, R32 ;  /* 0x000000092f717c24 */ /* 0x000fe4000f8e0220 */
[----:B------:R-:W-:Y:S01]  /*4d40*/  FMUL.FTZ R32, R33, R46 ;  /* 0x0000002e21207220 */ /* 0x000fe20000410000 */
[----:B------:R-:W-:-:S04]  /*4d50*/  IMAD.WIDE.U32 R2, R47, UR8, R2 ;  /* 0x000000082f027c25 */ /* 0x000fc8000f8e0002 */
[----:B------:R-:W-:Y:S01]  /*4d60*/  FFMA.FTZ R118, R29, R32, R31 ;  /* 0x000000201d767223 */ /* 0x000fe2000001001f */
[----:B------:R-:W-:Y:S02]  /*4d70*/  IADD3 R113, PT, PT, R3, R113, RZ ;  /* 0x0000007103717210 */ /* 0x000fe40007ffe0ff */
[----:B--2---:R-:W-:Y:S02]  /*4d80*/  LEA R32, P5, R2, UR10, 0x1 ;  /* 0x0000000a02207c11 */ /* 0x004fe4000f8a08ff */
[----:B------:R-:W-:Y:S02]  /*4d90*/  F2FP.BF16.F32.PACK_AB R3, R118, R5 ;  /* 0x000000057603723e */ /* 0x000fe400000010ff */
[----:B------:R-:W-:-:S05]  /*4da0*/  LEA.HI.X R33, R2, UR11, R113, 0x1, P5 ;  /* 0x0000000b02217c11 */ /* 0x000fca000a8f0c71 */
[----:B------:R0:W-:Y:S04]  /*4db0*/  STG.E desc[UR6][R32.64], R3 ;  /* 0x0000000320007986 */ /* 0x0001e8000c101906 */
.L_x_1962:
[----:B------:R-:W-:Y:S05]  /*4dc0*/  BSYNC.RECONVERGENT B1 ;  /* 0x0000000000017941 */ /* 0x000fea0003800200 */
.L_x_1961:
[----:B------:R-:W-:Y:S04]  /*4dd0*/  BSSY.RECONVERGENT B1, `(.L_x_1963) ;  /* 0x0000014000017945 */ /* 0x000fe80003800200 */
[----:B------:R-:W-:Y:S05]  /*4de0*/  @P2 BRA `(.L_x_1964) ;  /* 0x0000000000482947 */ /* 0x000fea0003800000 */
[----:B------:R-:W2:Y:S01]  /*4df0*/  LDCU.64 UR8, c[0x0][0x3e0] ;  /* 0x00007c00ff0877ac */ /* 0x000ea20008000a00 */
[----:B------:R-:W-:Y:S01]  /*4e00*/  MOV R2, R114 ;  /* 0x0000007200027202 */ /* 0x000fe20000000f00 */
[--C-:B------:R-:W-:Y:S01]  /*4e10*/  FADD.FTZ R7, R7, -R38.reuse ;  /* 0x8000002607077221 */ /* 0x100fe20000010000 */
[----:B0-----:R-:W-:Y:S01]  /*4e20*/  MOV R3, R117 ;  /* 0x0000007500037202 */ /* 0x001fe20000000f00 */
[----:B------:R-:W0:Y:S01]  /*4e30*/  LDCU.64 UR10, c[0x0][0x380] ;  /* 0x00007000ff0a77ac */ /* 0x000e220008000a00 */
[----:B------:R-:W-:Y:S01]  /*4e40*/  FADD.FTZ R5, R4, -R38 ;  /* 0x8000002604057221 */ /* 0x000fe20000010000 */
[----:B-1----:R-:W-:-:S03]  /*4e50*/  FMUL.FTZ R7, R7, R46 ;  /* 0x0000002e07077220 */ /* 0x002fc60000410000 */
[----:B------:R-:W-:Y:S01]  /*4e60*/  FMUL.FTZ R4, R5, R46 ;  /* 0x0000002e05047220 */ /* 0x000fe20000410000 */
[----:B-----5:R-:W-:Y:S01]  /*4e70*/  FFMA.FTZ R7, R28, R7, R30 ;  /* 0x000000071c077223 */ /* 0x020fe2000001001e */
[----:B--2---:R-:W-:Y:S02]  /*4e80*/  IMAD R32, R85, UR8, RZ ;  /* 0x0000000855207c24 */ /* 0x004fe4000f8e02ff */
[----:B------:R-:W-:-:S04]  /*4e90*/  IMAD.WIDE.U32 R2, R111, UR8, R2 ;  /* 0x000000086f027c25 */ /* 0x000fc8000f8e0002 */
[----:B------:R-:W-:Y:S02]  /*4ea0*/  IMAD R111, R111, UR9, R32 ;  /* 0x000000096f6f7c24 */ /* 0x000fe4000f8e0220 */
[----:B------:R-:W-:Y:S01]  /*4eb0*/  FFMA.FTZ R32, R29, R4, R31 ;  /* 0x000000041d207223 */ /* 0x000fe2000001001f */
[----:B0-----:R-:W-:Y:S02]  /*4ec0*/  LEA R4, P2, R2, UR10, 0x1 ;  /* 0x0000000a02047c11 */ /* 0x001fe4000f8408ff */
[----:B------:R-:W-:Y:S02]  /*4ed0*/  IADD3 R111, PT, PT, R3, R111, RZ ;  /* 0x0000006f036f7210 */ /* 0x000fe40007ffe0ff */
[----:B------:R-:W-:Y:S02]  /*4ee0*/  F2FP.BF16.F32.PACK_AB R3, R32, R7 ;  /* 0x000000072003723e */ /* 0x000fe400000010ff */
[----:B------:R-:W-:-:S05]  /*4ef0*/  LEA.HI.X R5, R2, UR11, R111, 0x1, P2 ;  /* 0x0000000b02057c11 */ /* 0x000fca00090f0c6f */
[----:B------:R2:W-:Y:S02]  /*4f00*/  STG.E desc[UR6][R4.64], R3 ;  /* 0x0000000304007986 */ /* 0x0005e4000c101906 */
.L_x_1964:
[----:B------:R-:W-:Y:S05]  /*4f10*/  BSYNC.RECONVERGENT B1 ;  /* 0x0000000000017941 */ /* 0x000fea0003800200 */
.L_x_1963:
[----:B------:R-:W-:Y:S04]  /*4f20*/  BSSY.RECONVERGENT B1, `(.L_x_1965) ;  /* 0x0000014000017945 */ /* 0x000fe80003800200 */
[----:B------:R-:W-:Y:S05]  /*4f30*/  @P1 BRA `(.L_x_1966) ;  /* 0x0000000000481947 */ /* 0x000fea0003800000 */
[----:B------:R-:W3:Y:S01]  /*4f40*/  LDCU.64 UR8, c[0x0][0x3e0] ;  /* 0x00007c00ff0877ac */ /* 0x000ee20008000a00 */
[----:B------:R-:W-:Y:S01]  /*4f50*/  MOV R2, R114 ;  /* 0x0000007200027202 */ /* 0x000fe20000000f00 */
[--C-:B------:R-:W-:Y:S01]  /*4f60*/  FADD.FTZ R9, R9, -R38.reuse ;  /* 0x8000002609097221 */ /* 0x100fe20000010000 */
[----:B0-2---:R-:W-:Y:S01]  /*4f70*/  MOV R3, R117 ;  /* 0x0000007500037202 */ /* 0x005fe20000000f00 */
[----:B------:R-:W0:Y:S01]  /*4f80*/  LDCU.64 UR10, c[0x0][0x380] ;  /* 0x00007000ff0a77ac */ /* 0x000e220008000a00 */
        /* <DEDUP_REMOVED lines=8> */
[----:B0-----:R-:W-:-:S04]  /*5010*/  LEA R4, P1, R2, UR10, 0x1 ;  /* 0x0000000a02047c11 */ /* 0x001fc8000f8208ff */
[----:B------:R-:W-:Y:S02]  /*5020*/  IADD3 R83, PT, PT, R3, R83, RZ ;  /* 0x0000005303537210 */ /* 0x000fe40007ffe0ff */
[----:B------:R-:W-:Y:S02]  /*5030*/  F2FP.BF16.F32.PACK_AB R3, R6, R9 ;  /* 0x000000090603723e */ /* 0x000fe400000010ff */
[----:B------:R-:W-:-:S05]  /*5040*/  LEA.HI.X R5, R2, UR11, R83, 0x1, P1 ;  /* 0x0000000b02057c11 */ /* 0x000fca00088f0c53 */
[----:B------:R3:W-:Y:S02]  /*5050*/  STG.E desc[UR6][R4.64], R3 ;  /* 0x0000000304007986 */ /* 0x0007e4000c101906 */
.L_x_1966:
[----:B------:R-:W-:Y:S05]  /*5060*/  BSYNC.RECONVERGENT B1 ;  /* 0x0000000000017941 */ /* 0x000fea0003800200 */
.L_x_1965:
[----:B------:R-:W-:Y:S04]  /*5070*/  BSSY.RECONVERGENT B1, `(.L_x_1967) ;  /* 0x0000014000017945 */ /* 0x000fe80003800200 */
[----:B------:R-:W-:Y:S05]  /*5080*/  @P6 BRA `(.L_x_1968) ;  /* 0x0000000000486947 */ /* 0x000fea0003800000 */
[----:B------:R-:W4:Y:S01]  /*5090*/  LDCU.64 UR8, c[0x0][0x3e0] ;  /* 0x00007c00ff0877ac */ /* 0x000f220008000a00 */
[----:B------:R-:W-:Y:S01]  /*50a0*/  MOV R2, R114 ;  /* 0x0000007200027202 */ /* 0x000fe20000000f00 */
[--C-:B--23--:R-:W-:Y:S01]  /*50b0*/  FADD.FTZ R5, R8, -R38.reuse ;  /* 0x8000002608057221 */ /* 0x10cfe20000010000 */
[----:B0-----:R-:W-:Y:S01]  /*50c0*/  MOV R3, R117 ;  /* 0x0000007500037202 */ /* 0x001fe20000000f00 */
[----:B------:R-:W0:Y:S01]  /*50d0*/  LDCU.64 UR10, c[0x0][0x380] ;  /* 0x00007000ff0a77ac */ /* 0x000e220008000a00 */
[----:B------:R-:W-:Y:S01]  /*50e0*/  FADD.FTZ R11, R11, -R38 ;  /* 0x800000260b0b7221 */ /* 0x000fe20000010000 */
[----:B-1----:R-:W-:-:S03]  /*50f0*/  FMUL.FTZ R5, R5, R46 ;  /* 0x0000002e05057220 */ /* 0x002fc60000410000 */
[----:B------:R-:W-:Y:S01]  /*5100*/  FMUL.FTZ R4, R11, R46 ;  /* 0x0000002e0b047220 */ /* 0x000fe20000410000 */
[----:B----4-:R-:W-:Y:S02]  /*5110*/  IMAD R7, R34, UR8, RZ ;  /* 0x0000000822077c24 */ /* 0x010fe4000f8e02ff */
[----:B------:R-:W-:-:S04]  /*5120*/  IMAD.WIDE.U32 R2, R0, UR8, R2 ;  /* 0x0000000800027c25 */ /* 0x000fc8000f8e0002 */
[----:B------:R-:W-:Y:S02]  /*5130*/  IMAD R9, R0, UR9, R7 ;  /* 0x0000000900097c24 */ /* 0x000fe4000f8e0207 */
[----:B-----5:R-:W-:Y:S01]  /*5140*/  FFMA.FTZ R0, R28, R5, R30 ;  /* 0x000000051c007223 */ /* 0x020fe2000001001e */
[----:B------:R-:W-:Y:S01]  /*5150*/  FFMA.FTZ R7, R29, R4, R31 ;  /* 0x000000041d077223 */ /* 0x000fe2000001001f */
[C---:B0-----:R-:W-:Y:S02]  /*5160*/  LEA R4, P1, R2.reuse, UR10, 0x1 ;  /* 0x0000000a02047c11 */ /* 0x041fe4000f8208ff */
[----:B------:R-:W-:Y:S02]  /*5170*/  IADD3 R9, PT, PT, R3, R9, RZ ;  /* 0x0000000903097210 */ /* 0x000fe40007ffe0ff */
[----:B------:R-:W-:Y:S02]  /*5180*/  F2FP.BF16.F32.PACK_AB R3, R7, R0 ;  /* 0x000000000703723e */ /* 0x000fe400000010ff */
[----:B------:R-:W-:-:S05]  /*5190*/  LEA.HI.X R5, R2, UR11, R9, 0x1, P1 ;  /* 0x0000000b02057c11 */ /* 0x000fca00088f0c09 */
[----:B------:R4:W-:Y:S02]  /*51a0*/  STG.E desc[UR6][R4.64], R3 ;  /* 0x0000000304007986 */ /* 0x0009e4000c101906 */
.L_x_1968:
[----:B------:R-:W-:Y:S05]  /*51b0*/  BSYNC.RECONVERGENT B1 ;  /* 0x0000000000017941 */ /* 0x000fea0003800200 */
.L_x_1967:
[----:B------:R-:W-:Y:S04]  /*51c0*/  BSSY.RECONVERGENT B1, `(.L_x_1969) ;  /* 0x0000014000017945 */ /* 0x000fe80003800200 */
[----:B------:R-:W-:Y:S05]  /*51d0*/  @P3 BRA `(.L_x_1970) ;  /* 0x0000000000483947 */ /* 0x000fea0003800000 */
[----:B------:R-:W1:Y:S01]  /*51e0*/  LDCU.64 UR8, c[0x0][0x3e0] ;  /* 0x00007c00ff0877ac */ /* 0x000e620008000a00 */
[----:B------:R-:W-:Y:S01]  /*51f0*/  MOV R2, R114 ;  /* 0x0000007200027202 */ /* 0x000fe20000000f00 */
[--C-:B------:R-:W-:Y:S01]  /*5200*/  FADD.FTZ R13, R13, -R38.reuse ;  /* 0x800000260d0d7221 */ /* 0x100fe20000010000 */
[----:B0-234-:R-:W-:Y:S01]  /*5210*/  MOV R3, R117 ;  /* 0x0000007500037202 */ /* 0x01dfe20000000f00 */
        /* <DEDUP_REMOVED lines=14> */
.L_x_1970:
[----:B------:R-:W-:Y:S05]  /*5300*/  BSYNC.RECONVERGENT B1 ;  /* 0x0000000000017941 */ /* 0x000fea0003800200 */
.L_x_1969:
        /* <DEDUP_REMOVED lines=20> */
.L_x_1972:
[----:B------:R-:W-:Y:S05]  /*5450*/  BSYNC.RECONVERGENT B1 ;  /* 0x0000000000017941 */ /* 0x000fea0003800200 */
.L_x_1971:
[----:B------:R-:W-:Y:S01]  /*5460*/  ISETP.GE.U32.AND P4, PT, R35, UR4, PT ;  /* 0x0000000423007c0c */ /* 0x000fe2000bf86070 */
[----:B------:R-:W-:Y:S01]  /*5470*/  BSSY.RECONVERGENT B1, `(.L_x_1973) ;  /* 0x0000028000017945 */ /* 0x000fe20003800200 */
[----:B0-234-:R-:W-:Y:S02]  /*5480*/  SHF.R.S32.HI R4, RZ, 0x1f, R35 ;  /* 0x0000001fff047819 */ /* 0x01dfe40000011423 */
[C---:B------:R-:W-:Y:S02]  /*5490*/  IADD3 R11, PT, PT, R45.reuse, 0x58, RZ ;  /* 0x000000582d0b7810 */ /* 0x040fe40007ffe0ff */
[----:B------:R-:W-:Y:S02]  /*54a0*/  ISETP.GE.AND.EX P4, PT, R4, UR5, PT, P4 ;  /* 0x0000000504007c0c */ /* 0x000fe4000bf86340 */
[C---:B------:R-:W-:Y:S02]  /*54b0*/  IADD3 R9, PT, PT, R45.reuse, 0x60, RZ ;  /* 0x000000602d097810 */ /* 0x040fe40007ffe0ff */
[----:B------:R-:W-:-:S02]  /*54c0*/  IADD3 R7, PT, PT, R45, 0x68, RZ ;  /* 0x000000682d077810 */ /* 0x000fc40007ffe0ff */
[----:B------:R-:W-:Y:S02]  /*54d0*/  IADD3 R6, PT, PT, R45, 0x70, RZ ;  /* 0x000000702d067810 */ /* 0x000fe40007ffe0ff */
[----:B------:R-:W-:Y:S02]  /*54e0*/  ISETP.GE.U32.AND P1, PT, R80, UR4, PT ;  /* 0x0000000450007c0c */ /* 0x000fe4000bf26070 */
[----:B------:R-:W-:Y:S02]  /*54f0*/  ISETP.GE.U32.AND P6, PT, R11, UR4, PT ;  /* 0x000000040b007c0c */ /* 0x000fe4000bfc6070 */
[----:B------:R-:W-:Y:S02]  /*5500*/  ISETP.GE.U32.AND P2, PT, R9, UR4, PT ;  /* 0x0000000409007c0c */ /* 0x000fe4000bf46070 */
[----:B------:R-:W-:Y:S02]  /*5510*/  ISETP.GE.U32.AND P3, PT, R7, UR4, PT ;  /* 0x0000000407007c0c */ /* 0x000fe4000bf66070 */
[----:B------:R-:W-:-:S02]  /*5520*/  SHF.R.S32.HI R13, RZ, 0x1f, R80 ;  /* 0x0000001fff0d7819 */ /* 0x000fc40000011450 */
[----:B------:R-:W-:Y:S02]  /*5530*/  SHF.R.S32.HI R12, RZ, 0x1f, R11 ;  /* 0x0000001fff0c7819 */ /* 0x000fe4000001140b */
[----:B------:R-:W-:Y:S02]  /*5540*/  SHF.R.S32.HI R10, RZ, 0x1f, R9 ;  /* 0x0000001fff0a7819 */ /* 0x000fe40000011409 */
[----:B------:R-:W-:Y:S02]  /*5550*/  SHF.R.S32.HI R8, RZ, 0x1f, R7 ;  /* 0x0000001fff087819 */ /* 0x000fe40000011407 */
[----:B------:R-:W-:Y:S02]  /*5560*/  ISETP.GE.U32.AND P5, PT, R6, UR4, PT ;  /* 0x0000000406007c0c */ /* 0x000fe4000bfa6070 */
[----:B------:R-:W-:Y:S02]  /*5570*/  ISETP.GE.AND.EX P1, PT, R13, UR5, PT, P1 ;  /* 0x000000050d007c0c */ /* 0x000fe4000bf26310 */
[----:B------:R-:W-:-:S02]  /*5580*/  ISETP.GE.AND.EX P6, PT, R12, UR5, PT, P6 ;  /* 0x000000050c007c0c */ /* 0x000fc4000bfc6360 */
[----:B------:R-:W-:Y:S02]  /*5590*/  ISETP.GE.AND.EX P2, PT, R10, UR5, PT, P2 ;  /* 0x000000050a007c0c */ /* 0x000fe4000bf46320 */
[----:B------:R-:W-:Y:S02]  /*55a0*/  ISETP.GE.AND.EX P3, PT, R8, UR5, PT, P3 ;  /* 0x0000000508007c0c */ /* 0x000fe4000bf66330 */
[----:B------:R-:W-:Y:S01]  /*55b0*/  IADD3 R0, PT, PT, R45, 0x88, RZ ;  /* 0x000000882d007810 */ /* 0x000fe20007ffe0ff */
[----:B------:R-:W-:Y:S10]  /*55c0*/  @P4 BRA `(.L_x_1974) ;  /* 0x0000000000484947 */ /* 0x000ff40003800000 */
[----:B------:R-:W0:Y:S01]  /*55d0*/  LDCU.64 UR8, c[0x0][0x3e0] ;  /* 0x00007c00ff0877ac */ /* 0x000e220008000a00 */
[----:B------:R-:W-:Y:S01]  /*55e0*/  MOV R2, R114 ;  /* 0x0000007200027202 */ /* 0x000fe20000000f00 */
[--C-:B------:R-:W-:Y:S01]  /*55f0*/  FADD.FTZ R5, R14, -R38.reuse ;  /* 0x800000260e057221 */ /* 0x100fe20000010000 */
[----:B------:R-:W-:Y:S01]  /*5600*/  MOV R3, R117 ;  /* 0x0000007500037202 */ /* 0x000fe20000000f00 */
[----:B------:R-:W2:Y:S01]  /*5610*/  LDCU.64 UR10, c[0x0][0x380] ;  /* 0x00007000ff0a77ac */ /* 0x000ea20008000a00 */
[----:B------:R-:W-:-:S04]  /*5620*/  FADD.FTZ R17, R17, -R38 ;  /* 0x8000002611117221 */ /* 0x000fc80000010000 */
[----:B-1----:R-:W-:-:S04]  /*5630*/  FMUL.FTZ R17, R17, R46 ;  /* 0x0000002e11117220 */ /* 0x002fc80000410000 */
[----:B-----5:R-:W-:Y:S01]  /*5640*/  FFMA.FTZ R17, R28, R17, R30 ;  /* 0x000000111c117223 */ /* 0x020fe2000001001e */
[----:B0-----:R-:W-:Y:S02]  /*5650*/  IMAD R14, R4, UR8, RZ ;  /* 0x00000008040e7c24 */ /* 0x001fe4000f8e02ff */
[----:B------:R-:W-:Y:S01]  /*5660*/  FMUL.FTZ R4, R5, R46 ;  /* 0x0000002e05047220 */ /* 0x000fe20000410000 */
        /* <DEDUP_REMOVED lines=8> */
.L_x_1974:
[----:B------:R-:W-:Y:S05]  /*56f0*/  BSYNC.RECONVERGENT B1 ;  /* 0x0000000000017941 */ /* 0x000fea0003800200 */
.L_x_1973:
[----:B------:R-:W-:Y:S04]  /*5700*/  BSSY.RECONVERGENT B1, `(.L_x_1975) ;  /* 0x0000014000017945 */ /* 0x000fe80003800200 */
[----:B------:R-:W-:Y:S05]  /*5710*/  @P1 BRA `(.L_x_1976) ;  /* 0x0000000000481947 */ /* 0x000fea0003800000 */
[----:B------:R-:W2:Y:S01]  /*5720*/  LDCU.64 UR8, c[0x0][0x3e0] ;  /* 0x00007c00ff0877ac */ /* 0x000ea20008000a00 */
[----:B------:R-:W-:Y:S01]  /*5730*/  MOV R2, R114 ;  /* 0x0000007200027202 */ /* 0x000fe20000000f00 */
[--C-:B0-----:R-:W-:Y:S01]  /*5740*/  FADD.FTZ R5, R16, -R38.reuse ;  /* 0x8000002610057221 */ /* 0x101fe20000010000 */
[----:B------:R-:W-:Y:S01]  /*5750*/  MOV R3, R117 ;  /* 0x0000007500037202 */ /* 0x000fe20000000f00 */
[----:B------:R-:W0:Y:S01]  /*5760*/  LDCU.64 UR10, c[0x0][0x380] ;  /* 0x00007000ff0a77ac */ /* 0x000e220008000a00 */
[----:B------:R-:W-:Y:S01]  /*5770*/  FADD.FTZ R19, R19, -R38 ;  /* 0x8000002613137221 */ /* 0x000fe20000010000 */
[----:B-1----:R-:W-:-:S03]  /*5780*/  FMUL.FTZ R5, R5, R46 ;  /* 0x0000002e05057220 */ /* 0x002fc60000410000 */
[----:B------:R-:W-:-:S04]  /*5790*/  FMUL.FTZ R4, R19, R46 ;  /* 0x0000002e13047220 */ /* 0x000fc80000410000 */
        /* <DEDUP_REMOVED lines=10> */
.L_x_1976:
[----:B------:R-:W-:Y:S05]  /*5840*/  BSYNC.RECONVERGENT B1 ;  /* 0x0000000000017941 */ /* 0x000fea0003800200 */
.L_x_1975:
        /* <DEDUP_REMOVED lines=10> */
[----:B-----5:R-:W-:Y:S01]  /*58f0*/  FFMA.FTZ R21, R28, R21, R30 ;  /* 0x000000151c157223 */ /* 0x020fe2000001001e */
[----:B---3--:R-:W-:Y:S02]  /*5900*/  IMAD R12, R12, UR8, RZ ;  /* 0x000000080c0c7c24 */ /* 0x008fe4000f8e02ff */
        /* <DEDUP_REMOVED lines=8> */
.L_x_1978:
[----:B------:R-:W-:Y:S05]  /*5990*/  BSYNC.RECONVERGENT B1 ;  /* 0x0000000000017941 */ /* 0x000fea0003800200 */
.L_x_1977:
[----:B------:R-:W-:Y:S04]  /*59a0*/  BSSY.RECONVERGENT B1, `(.L_x_1979) ;  /* 0x0000014000017945 */ /* 0x000fe80003800200 */
[----:B------:R-:W-:Y:S05]  /*59b0*/  @P2 BRA `(.L_x_1980) ;  /* 0x0000000000482947 */ /* 0x000fea0003800000 */
[----:B------:R-:W4:Y:S01]  /*59c0*/  LDCU.64 UR8, c[0x0][0x3e0] ;  /* 0x00007c00ff0877ac */ /* 0x000f220008000a00 */
[----:B------:R-:W-:Y:S01]  /*59d0*/  MOV R2, R114 ;  /* 0x0000007200027202 */ /* 0x000fe20000000f00 */
[--C-:B------:R-:W-:Y:S01]  /*59e0*/  FADD.FTZ R23, R23, -R38.reuse ;  /* 0x8000002617177221 */ /* 0x100fe20000010000 */
[----:B0-23--:R-:W-:Y:S01]  /*59f0*/  MOV R3, R117 ;  /* 0x0000007500037202 */ /* 0x00dfe20000000f00 */
[----:B------:R-:W0:Y:S01]  /*5a00*/  LDCU.64 UR10, c[0x0][0x380] ;  /* 0x00007000ff0a77ac */ /* 0x000e220008000a00 */
        /* <DEDUP_REMOVED lines=13> */
.L_x_1980:
[----:B------:R-:W-:Y:S05]  /*5ae0*/  BSYNC.RECONVERGENT B1 ;  /* 0x0000000000017941 */ /* 0x000fea0003800200 */
.L_x_1979:
        /* <DEDUP_REMOVED lines=20> */
.L_x_1982:
[----:B------:R-:W-:Y:S05]  /*5c30*/  BSYNC.RECONVERGENT B1 ;  /* 0x0000000000017941 */ /* 0x000fea0003800200 */
.L_x_1981:
[----:B0-234-:R-:W-:Y:S01]  /*5c40*/  SHF.R.S32.HI R4, RZ, 0x1f, R6 ;  /* 0x0000001fff047819 */ /* 0x01dfe20000011406 */
[----:B------:R-:W-:Y:S01]  /*5c50*/  BSSY.RECONVERGENT B1, `(.L_x_1983) ;  /* 0x0000022000017945 */ /* 0x000fe20003800200 */
[----:B------:R-:W-:Y:S02]  /*5c60*/  ISETP.GE.U32.AND P6, PT, R108, UR4, PT ;  /* 0x000000046c007c0c */ /* 0x000fe4000bfc6070 */
[----:B------:R-:W-:Y:S02]  /*5c70*/  ISETP.GE.AND.EX P5, PT, R4, UR5, PT, P5 ;  /* 0x0000000504007c0c */ /* 0x000fe4000bfa6350 */
[----:B------:R-:W-:Y:S02]  /*5c80*/  ISETP.GE.U32.AND P1, PT, R106, UR4, PT ;  /* 0x000000046a007c0c */ /* 0x000fe4000bf26070 */
[----:B------:R-:W-:Y:S02]  /*5c90*/  ISETP.GE.U32.AND P2, PT, R0, UR4, PT ;  /* 0x0000000400007c0c */ /* 0x000fe4000bf46070 */
[----:B------:R-:W-:-:S02]  /*5ca0*/  ISETP.GE.U32.AND P3, PT, R104, UR4, PT ;  /* 0x0000000468007c0c */ /* 0x000fc4000bf66070 */
[----:B------:R-:W-:Y:S02]  /*5cb0*/  ISETP.GE.U32.AND P4, PT, R102, UR4, PT ;  /* 0x0000000466007c0c */ /* 0x000fe4000bf86070 */
[----:B------:R-:W-:Y:S02]  /*5cc0*/  SHF.R.S32.HI R8, RZ, 0x1f, R0 ;  /* 0x0000001fff087819 */ /* 0x000fe40000011400 */
[----:B------:R-:W-:Y:S02]  /*5cd0*/  ISETP.GE.AND.EX P6, PT, R101, UR5, PT, P6 ;  /* 0x0000000565007c0c */ /* 0x000fe4000bfc6360 */
[----:B------:R-:W-:Y:S02]  /*5ce0*/  ISETP.GE.AND.EX P1, PT, R99, UR5, PT, P1 ;  /* 0x0000000563007c0c */ /* 0x000fe4000bf26310 */
[----:B------:R-:W-:Y:S02]  /*5cf0*/  ISETP.GE.AND.EX P2, PT, R8, UR5, PT, P2 ;  /* 0x0000000508007c0c */ /* 0x000fe4000bf46320 */
[----:B------:R-:W-:-:S02]  /*5d00*/  ISETP.GE.AND.EX P3, PT, R97, UR5, PT, P3 ;  /* 0x0000000561007c0c */ /* 0x000fc4000bf66330 */
[----:B------:R-:W-:Y:S02]  /*5d10*/  ISETP.GE.AND.EX P4, PT, R95, UR5, PT, P4 ;  /* 0x000000055f007c0c */ /* 0x000fe4000bf86340 */
[C---:B------:R-:W-:Y:S02]  /*5d20*/  IADD3 R9, PT, PT, R45.reuse, 0xa0, RZ ;  /* 0x000000a02d097810 */ /* 0x040fe40007ffe0ff */
[----:B------:R-:W-:Y:S01]  /*5d30*/  IADD3 R7, PT, PT, R45, 0xa8, RZ ;  /* 0x000000a82d077810 */ /* 0x000fe20007ffe0ff */
[----:B------:R-:W-:Y:S08]  /*5d40*/  @P5 BRA `(.L_x_1984) ;  /* 0x0000000000485947 */ /* 0x000ff00003800000 */
[----:B------:R-:W0:Y:S01]  /*5d50*/  LDCU.64 UR8, c[0x0][0x3e0] ;  /* 0x00007c00ff0877ac */ /* 0x000e220008000a00 */
[----:B------:R-:W-:Y:S01]  /*5d60*/  MOV R2, R114 ;  /* 0x0000007200027202 */ /* 0x000fe20000000f00 */
[--C-:B------:R-:W-:Y:S01]  /*5d70*/  FADD.FTZ R5, R24, -R38.reuse ;  /* 0x8000002618057221 */ /* 0x100fe20000010000 */
[----:B------:R-:W-:Y:S01]  /*5d80*/  MOV R3, R117 ;  /* 0x0000007500037202 */ /* 0x000fe20000000f00 */
[----:B------:R-:W2:Y:S01]  /*5d90*/  LDCU.64 UR10, c[0x0][0x380] ;  /* 0x00007000ff0a77ac */ /* 0x000ea20008000a00 */
[----:B------:R-:W-:Y:S01]  /*5da0*/  FADD.FTZ R27, R27, -R38 ;  /* 0x800000261b1b7221 */ /* 0x000fe20000010000 */
[-C--:B-1----:R-:W-:Y:S01]  /*5db0*/  FMUL.FTZ R5, R5, R46.reuse ;  /* 0x0000002e05057220 */ /* 0x082fe20000410000 */
[----:B0-----:R-:W-:Y:S02]  /*5dc0*/  IMAD R11, R4, UR8, RZ ;  /* 0x00000008040b7c24 */ /* 0x001fe4000f8e02ff */
[----:B------:R-:W-:Y:S01]  /*5dd0*/  FMUL.FTZ R4, R27, R46 ;  /* 0x0000002e1b047220 */ /* 0x000fe20000410000 */
[----:B------:R-:W-:-:S04]  /*5de0*/  IMAD.WIDE.U32 R2, R6, UR8, R2 ;  /* 0x0000000806027c25 */ /* 0x000fc8000f8e0002 */
[----:B------:R-:W-:Y:S02]  /*5df0*/  IMAD R13, R6, UR9, R11 ;  /* 0x00000009060d7c24 */ /* 0x000fe4000f8e020b */
[----:B-----5:R-:W-:Y:S01]  /*5e00*/  FFMA.FTZ R6, R28, R5, R30 ;  /* 0x000000051c067223 */ /* 0x020fe2000001001e */
[----:B------:R-:W-:Y:S01]  /*5e10*/  FFMA.FTZ R11, R29, R4, R31 ;  /* 0x000000041d0b7223 */ /* 0x000fe2000001001f */
[C---:B--2---:R-:W-:Y:S02]  /*5e20*/  LEA R4, P5, R2.reuse, UR10, 0x1 ;  /* 0x0000000a02047c11 */ /* 0x044fe4000f8a08ff */
[----:B------:R-:W-:Y:S02]  /*5e30*/  IADD3 R13, PT, PT, R3, R13, RZ ;  /* 0x0000000d030d7210 */ /* 0x000fe40007ffe0ff */
[----:B------:R-:W-:Y:S02]  /*5e40*/  F2FP.BF16.F32.PACK_AB R3, R11, R6 ;  /* 0x000000060b03723e */ /* 0x000fe400000010ff */
[----:B------:R-:W-:-:S05]  /*5e50*/  LEA.HI.X R5, R2, UR11, R13, 0x1, P5 ;  /* 0x0000000b02057c11 */ /* 0x000fca000a8f0c0d */
[----:B------:R0:W-:Y:S02]  /*5e60*/  STG.E desc[UR6][R4.64], R3 ;  /* 0x0000000304007986 */ /* 0x0001e4000c101906 */
.L_x_1984:
[----:B------:R-:W-:Y:S05]  /*5e70*/  BSYNC.RECONVERGENT B1 ;  /* 0x0000000000017941 */ /* 0x000fea0003800200 */
.L_x_1983:
        /* <DEDUP_REMOVED lines=10> */
[----:B-----5:R-:W-:-:S03]  /*5f20*/  FFMA.FTZ R49, R28, R49, R30 ;  /* 0x000000311c317223 */ /* 0x020fc6000001001e */
[----:B------:R-:W-:Y:S01]  /*5f30*/  FFMA.FTZ R6, R29, R4, R31 ;  /* 0x000000041d067223 */ /* 0x000fe2000001001f */
[----:B--2---:R-:W-:Y:S02]  /*5f40*/  IMAD R11, R101, UR8, RZ ;  /* 0x00000008650b7c24 */ /* 0x004fe4000f8e02ff */
[----:B------:R-:W-:-:S04]  /*5f50*/  IMAD.WIDE.U32 R2, R108, UR8, R2 ;  /* 0x000000086c027c25 */ /* 0x000fc8000f8e0002 */
[----:B------:R-:W-:Y:S01]  /*5f60*/  IMAD R11, R108, UR9, R11 ;  /* 0x000000096c0b7c24 */ /* 0x000fe2000f8e020b */
[----:B0-----:R-:W-:-:S04]  /*5f70*/  LEA R4, P5, R2, UR10, 0x1 ;  /* 0x0000000a02047c11 */ /* 0x001fc8000f8a08ff */
[----:B------:R-:W-:Y:S02]  /*5f80*/  IADD3 R11, PT, PT, R3, R11, RZ ;  /* 0x0000000b030b7210 */ /* 0x000fe40007ffe0ff */
[----:B------:R-:W-:Y:S02]  /*5f90*/  F2FP.BF16.F32.PACK_AB R3, R6, R49 ;  /* 0x000000310603723e */ /* 0x000fe400000010ff */
[----:B------:R-:W-:-:S05]  /*5fa0*/  LEA.HI.X R5, R2, UR11, R11, 0x1, P5 ;  /* 0x0000000b02057c11 */ /* 0x000fca000a8f0c0b */
[----:B------:R2:W-:Y:S02]  /*5fb0*/  STG.E desc[UR6][R4.64], R3 ;  /* 0x0000000304007986 */ /* 0x0005e4000c101906 */
.L_x_1986:
[----:B------:R-:W-:Y:S05]  /*5fc0*/  BSYNC.RECONVERGENT B1 ;  /* 0x0000000000017941 */ /* 0x000fea0003800200 */
.L_x_1985:
        /* <DEDUP_REMOVED lines=20> */
.L_x_1988:
[----:B------:R-:W-:Y:S05]  /*6110*/  BSYNC.RECONVERGENT B1 ;  /* 0x0000000000017941 */ /* 0x000fea0003800200 */
.L_x_1987:
        /* <DEDUP_REMOVED lines=20> */
.L_x_1990:
[----:B------:R-:W-:Y:S05]  /*6260*/  BSYNC.RECONVERGENT B1 ;  /* 0x0000000000017941 */ /* 0x000fea0003800200 */
.L_x_1989:
[----:B------:R-:W-:Y:S04]  /*6270*/  BSSY.RECONVERGENT B1, `(.L_x_1991) ;  /* 0x0000014000017945 */ /* 0x000fe80003800200 */
[----:B------:R-:W-:Y:S05]  /*6280*/  @P3 BRA `(.L_x_1992) ;  /* 0x0000000000483947 */ /* 0x000fea0003800000 */
[----:B------:R-:W1:Y:S01]  /*6290*/  LDCU.64 UR8, c[0x0][0x3e0] ;  /* 0x00007c00ff0877ac */ /* 0x000e620008000a00 */
[----:B------:R-:W-:Y:S01]  /*62a0*/  MOV R2, R114 ;  /* 0x0000007200027202 */ /* 0x000fe20000000f00 */
[--C-:B0-234-:R-:W-:Y:S01]  /*62b0*/  FADD.FTZ R5, R52, -R38.reuse ;  /* 0x8000002634057221 */ /* 0x11dfe20000010000 */
        /* <DEDUP_REMOVED lines=15> */
.L_x_1992:
[----:B------:R-:W-:Y:S05]  /*63b0*/  BSYNC.RECONVERGENT B1 ;  /* 0x0000000000017941 */ /* 0x000fea0003800200 */
.L_x_1991:
        /* <DEDUP_REMOVED lines=20> */
.L_x_1994:
[----:B------:R-:W-:Y:S05]  /*6500*/  BSYNC.RECONVERGENT B1 ;  /* 0x0000000000017941 */ /* 0x000fea0003800200 */
.L_x_1993:
[----:B------:R-:W-:Y:S01]  /*6510*/  ISETP.GE.U32.AND P5, PT, R9, UR4, PT ;  /* 0x0000000409007c0c */ /* 0x000fe2000bfa6070 */
[----:B------:R-:W-:Y:S01]  /*6520*/  BSSY.RECONVERGENT B1, `(.L_x_1995) ;  /* 0x0000025000017945 */ /* 0x000fe20003800200 */
[----:B0-234-:R-:W-:Y:S02]  /*6530*/  SHF.R.S32.HI R4, RZ, 0x1f, R9 ;  /* 0x0000001fff047819 */ /* 0x01dfe40000011409 */
[----:B------:R-:W-:Y:S02]  /*6540*/  IADD3 R8, PT, PT, R45, 0xc8, RZ ;  /* 0x000000c82d087810 */ /* 0x000fe40007ffe0ff */
[----:B------:R-:W-:Y:S02]  /*6550*/  ISETP.GE.AND.EX P5, PT, R4, UR5, PT, P5 ;  /* 0x0000000504007c0c */ /* 0x000fe4000bfa6350 */
[----:B------:R-:W-:Y:S02]  /*6560*/  ISETP.GE.U32.AND P2, PT, R7, UR4, PT ;  /* 0x0000000407007c0c */ /* 0x000fe4000bf46070 */
[----:B------:R-:W-:-:S02]  /*6570*/  ISETP.GE.U32.AND P1, PT, R100, UR4, PT ;  /* 0x0000000464007c0c */ /* 0x000fc4000bf26070 */
[----:B------:R-:W-:Y:S02]  /*6580*/  ISETP.GE.U32.AND P6, PT, R41, UR4, PT ;  /* 0x0000000429007c0c */ /* 0x000fe4000bfc6070 */
[----:B------:R-:W-:Y:S02]  /*6590*/  ISETP.GE.U32.AND P3, PT, R44, UR4, PT ;  /* 0x000000042c007c0c */ /* 0x000fe4000bf66070 */
[----:B------:R-:W-:Y:S02]  /*65a0*/  SHF.R.S32.HI R11, RZ, 0x1f, R7 ;  /* 0x0000001fff0b7819 */ /* 0x000fe40000011407 */
[----:B------:R-:W-:Y:S02]  /*65b0*/  ISETP.GE.U32.AND P4, PT, R8, UR4, PT ;  /* 0x0000000408007c0c */ /* 0x000fe4000bf86070 */
[----:B------:R-:W-:Y:S02]  /*65c0*/  SHF.R.S32.HI R10, RZ, 0x1f, R8 ;  /* 0x0000001fff0a7819 */ /* 0x000fe40000011408 */
[----:B------:R-:W-:-:S02]  /*65d0*/  ISETP.GE.AND.EX P2, PT, R11, UR5, PT, P2 ;  /* 0x000000050b007c0c */ /* 0x000fc4000bf46320 */
[----:B------:R-:W-:Y:S02]  /*65e0*/  ISETP.GE.AND.EX P1, PT, R93, UR5, PT, P1 ;  /* 0x000000055d007c0c */ /* 0x000fe4000bf26310 */
[----:B------:R-:W-:Y:S02]  /*65f0*/  ISETP.GE.AND.EX P6, PT, R36, UR5, PT, P6 ;  /* 0x0000000524007c0c */ /* 0x000fe4000bfc6360 */
[----:B------:R-:W-:Y:S02]  /*6600*/  ISETP.GE.AND.EX P3, PT, R40, UR5, PT, P3 ;  /* 0x0000000528007c0c */ /* 0x000fe4000bf66330 */
        /* <DEDUP_REMOVED lines=22> */
.L_x_1996:
[----:B------:R-:W-:Y:S05]  /*6770*/  BSYNC.RECONVERGENT B1 ;  /* 0x0000000000017941 */ /* 0x000fea0003800200 */
.L_x_1995:
        /* <DEDUP_REMOVED lines=9> */
[----:B------:R-:W-:Y:S01]  /*6810*/  FMUL.FTZ R4, R61, R46 ;  /* 0x0000002e3d047220 */ /* 0x000fe20000410000 */
[----:B--2---:R-:W-:Y:S02]  /*6820*/  IMAD R12, R11, UR8, RZ ;  /* 0x000000080b0c7c24 */ /* 0x004fe4000f8e02ff */
[----:B------:R-:W-:-:S04]  /*6830*/  IMAD.WIDE.U32 R2, R7, UR8, R2 ;  /* 0x0000000807027c25 */ /* 0x000fc8000f8e0002 */
[----:B------:R-:W-:Y:S02]  /*6840*/  IMAD R9, R7, UR9, R12 ;  /* 0x0000000907097c24 */ /* 0x000fe4000f8e020c */
[----:B-----5:R-:W-:Y:S01]  /*6850*/  FFMA.FTZ R7, R28, R5, R30 ;  /* 0x000000051c077223 */ /* 0x020fe2000001001e */
[----:B------:R-:W-:Y:S01]  /*6860*/  FFMA.FTZ R12, R29, R4, R31 ;  /* 0x000000041d0c7223 */ /* 0x000fe2000001001f */
[----:B0-----:R-:W-:Y:S02]  /*6870*/  LEA R4, P2, R2, UR10, 0x1 ;  /* 0x0000000a02047c11 */ /* 0x001fe4000f8408ff */
[----:B------:R-:W-:Y:S02]  /*6880*/  IADD3 R9, PT, PT, R3, R9, RZ ;  /* 0x0000000903097210 */ /* 0x000fe40007ffe0ff */
[----:B------:R-:W-:Y:S02]  /*6890*/  F2FP.BF16.F32.PACK_AB R3, R12, R7 ;  /* 0x000000070c03723e */ /* 0x000fe400000010ff */
[----:B------:R-:W-:-:S05]  /*68a0*/  LEA.HI.X R5, R2, UR11, R9, 0x1, P2 ;  /* 0x0000000b02057c11 */ /* 0x000fca00090f0c09 */
[----:B------:R2:W-:Y:S02]  /*68b0*/  STG.E desc[UR6][R4.64], R3 ;  /* 0x0000000304007986 */ /* 0x0005e4000c101906 */
.L_x_1998:
[----:B------:R-:W-:Y:S05]  /*68c0*/  BSYNC.RECONVERGENT B1 ;  /* 0x0000000000017941 */ /* 0x000fea0003800200 */
.L_x_1997:
[----:B------:R-:W-:Y:S04]  /*68d0*/  BSSY.RECONVERGENT B1, `(.L_x_1999) ;  /* 0x0000014000017945 */ /* 0x000fe80003800200 */
[----:B------:R-:W-:Y:S05]  /*68e0*/  @P1 BRA `(.L_x_2000) ;  /* 0x0000000000481947 */ /* 0x000fea0003800000 */
[----:B------:R-:W3:Y:S01]  /*68f0*/  LDCU.64 UR8, c[0x0][0x3e0] ;  /* 0x00007c00ff0877ac */ /* 0x000ee20008000a00 */
[----:B------:R-:W-:Y:S01]  /*6900*/  MOV R2, R114 ;  /* 0x0000007200027202 */ /* 0x000fe20000000f00 */
[--C-:B0-2---:R-:W-:Y:S01]  /*6910*/  FADD.FTZ R5, R60, -R38.reuse ;  /* 0x800000263c057221 */ /* 0x105fe20000010000 */
[----:B------:R-:W-:Y:S01]  /*6920*/  MOV R3, R117 ;  /* 0x0000007500037202 */ /* 0x000fe20000000f00 */
[----:B------:R-:W0:Y:S01]  /*6930*/  LDCU.64 UR10, c[0x0][0x380] ;  /* 0x00007000ff0a77ac */ /* 0x000e220008000a00 */
[----:B------:R-:W-:Y:S01]  /*6940*/  FADD.FTZ R63, R63, -R38 ;  /* 0x800000263f3f7221 */ /* 0x000fe20000010000 */
[----:B-1----:R-:W-:-:S03]  /*6950*/  FMUL.FTZ R5, R5, R46 ;  /* 0x0000002e05057220 */ /* 0x002fc60000410000 */
[----:B------:R-:W-:-:S04]  /*6960*/  FMUL.FTZ R4, R63, R46 ;  /* 0x0000002e3f047220 */ /* 0x000fc80000410000 */
        /* <DEDUP_REMOVED lines=10> */
.L_x_2000:
[----:B------:R-:W-:Y:S05]  /*6a10*/  BSYNC.RECONVERGENT B1 ;  /* 0x0000000000017941 */ /* 0x000fea0003800200 */
.L_x_1999:
[----:B------:R-:W-:Y:S04]  /*6a20*/  BSSY.RECONVERGENT B1, `(.L_x_2001) ;  /* 0x0000014000017945 */ /* 0x000fe80003800200 */
[----:B------:R-:W-:Y:S05]  /*6a30*/  @P6 BRA `(.L_x_2002) ;  /* 0x0000000000486947 */ /* 0x000fea0003800000 */
[----:B------:R-:W4:Y:S01]  /*6a40*/  LDCU.64 UR8, c[0x0][0x3e0] ;  /* 0x00007c00ff0877ac */ /* 0x000f220008000a00 */
[----:B------:R-:W-:Y:S01]  /*6a50*/  MOV R2, R114 ;  /* 0x0000007200027202 */ /* 0x000fe20000000f00 */
[--C-:B0-23--:R-:W-:Y:S01]  /*6a60*/  FADD.FTZ R5, R62, -R38.reuse ;  /* 0x800000263e057221 */ /* 0x10dfe20000010000 */
[----:B------:R-:W-:Y:S01]  /*6a70*/  MOV R3, R117 ;  /* 0x0000007500037202 */ /* 0x000fe20000000f00 */
[----:B------:R-:W0:Y:S01]  /*6a80*/  LDCU.64 UR10, c[0x0][0x380] ;  /* 0x00007000ff0a77ac */ /* 0x000e220008000a00 */
[----:B------:R-:W-:Y:S01]  /*6a90*/  FADD.FTZ R65, R65, -R38 ;  /* 0x8000002641417221 */ /* 0x000fe20000010000 */
[----:B-1----:R-:W-:-:S03]  /*6aa0*/  FMUL.FTZ R5, R5, R46 ;  /* 0x0000002e05057220 */ /* 0x002fc60000410000 */
[----:B------:R-:W-:Y:S01]  /*6ab0*/  FMUL.FTZ R4, R65, R46 ;  /* 0x0000002e41047220 */ /* 0x000fe20000410000 */
[----:B-----5:R-:W-:-:S03]  /*6ac0*/  FFMA.FTZ R7, R28, R5, R30 ;  /* 0x000000051c077223 */ /* 0x020fc6000001001e */
[----:B------:R-:W-:Y:S01]  /*6ad0*/  FFMA.FTZ R12, R29, R4, R31 ;  /* 0x000000041d0c7223 */ /* 0x000fe2000001001f */
        /* <DEDUP_REMOVED lines=8> */
.L_x_2002:
[----:B------:R-:W-:Y:S05]  /*6b60*/  BSYNC.RECONVERGENT B1 ;  /* 0x0000000000017941 */ /* 0x000fea0003800200 */
.L_x_2001:
[----:B------:R-:W-:Y:S04]  /*6b70*/  BSSY.RECONVERGENT B1, `(.L_x_2003) ;  /* 0x0000014000017945 */ /* 0x000fe80003800200 */
[----:B------:R-:W-:Y:S05]  /*6b80*/  @P3 BRA `(.L_x_2004) ;  /* 0x0000000000483947 */ /* 0x000fea0003800000 */
[----:B------:R-:W1:Y:S01]  /*6b90*/  LDCU.64 UR8, c[0x0][0x3e0] ;  /* 0x00007c00ff0877ac */ /* 0x000e620008000a00 */
[--C-:B0-234-:R-:W-:Y:S01]  /*6ba0*/  FADD.FTZ R5, R64, -R38.reuse ;  /* 0x8000002640057221 */ /* 0x11dfe20000010000 */
[----:B------:R-:W-:Y:S01]  /*6bb0*/  MOV R2, R114 ;  /* 0x0000007200027202 */ /* 0x000fe20000000f00 */
        /* <DEDUP_REMOVED lines=15> */
.L_x_2004:
[----:B------:R-:W-:Y:S05]  /*6cb0*/  BSYNC.RECONVERGENT B1 ;  /* 0x0000000000017941 */ /* 0x000fea0003800200 */
.L_x_2003:
        /* <DEDUP_REMOVED lines=8> */
[----:B-1----:R-:W-:-:S04]  /*6d40*/  FMUL.FTZ R7, R5, R46 ;  /* 0x0000002e05077220 */ /* 0x002fc80000410000 */
[----:B-----5:R-:W-:Y:S01]  /*6d50*/  FFMA.FTZ R7, R28, R7, R30 ;  /* 0x000000071c077223 */ /* 0x020fe2000001001e */
[----:B------:R-:W-:Y:S02]  /*6d60*/  IMAD R9, R10, UR8, RZ ;  /* 0x000000080a097c24 */ /* 0x000fe4000f8e02ff */
[----:B------:R-:W-:Y:S01]  /*6d70*/  FMUL.FTZ R10, R69, R46 ;  /* 0x0000002e450a7220 */ /* 0x000fe20000410000 */
[----:B------:R-:W-:-:S04]  /*6d80*/  IMAD.WIDE.U32 R4, R8, UR8, R2 ;  /* 0x0000000808047c25 */ /* 0x000fc8000f8e0002 */
[----:B------:R-:W-:Y:S01]  /*6d90*/  FFMA.FTZ R10, R29, R10, R31 ;  /* 0x0000000a1d0a7223 */ /* 0x000fe2000001001f */
[----:B------:R-:W-:Y:S01]  /*6da0*/  IMAD R9, R8, UR9, R9 ;  /* 0x0000000908097c24 */ /* 0x000fe2000f8e0209 */
[----:B0-----:R-:W-:-:S04]  /*6db0*/  LEA R2, P1, R4, UR10, 0x1 ;  /* 0x0000000a04027c11 */ /* 0x001fc8000f8208ff */
[----:B------:R-:W-:Y:S02]  /*6dc0*/  IADD3 R9, PT, PT, R5, R9, RZ ;  /* 0x0000000905097210 */ /* 0x000fe40007ffe0ff */
[----:B------:R-:W-:Y:S02]  /*6dd0*/  F2FP.BF16.F32.PACK_AB R5, R10, R7 ;  /* 0x000000070a05723e */ /* 0x000fe400000010ff */
[----:B------:R-:W-:-:S05]  /*6de0*/  LEA.HI.X R3, R4, UR11, R9, 0x1, P1 ;  /* 0x0000000b04037c11 */ /* 0x000fca00088f0c09 */
[----:B------:R0:W-:Y:S02]  /*6df0*/  STG.E desc[UR6][R2.64], R5 ;  /* 0x0000000502007986 */ /* 0x0001e4000c101906 */
.L_x_2006:
[----:B------:R-:W-:Y:S05]  /*6e00*/  BSYNC.RECONVERGENT B1 ;  /* 0x0000000000017941 */ /* 0x000fea0003800200 */
.L_x_2005:
[----:B------:R-:W-:Y:S01]  /*6e10*/  ISETP.GE.U32.AND P5, PT, R98, UR4, PT ;  /* 0x0000000462007c0c */ /* 0x000fe2000bfa6070 */
[----:B------:R-:W-:Y:S01]  /*6e20*/  BSSY.RECONVERGENT B1, `(.L_x_2007) ;  /* 0x0000023000017945 */ /* 0x000fe20003800200 */
[----:B------:R-:W-:Y:S02]  /*6e30*/  IADD3 R45, PT, PT, R45, 0xf8, RZ ;  /* 0x000000f82d2d7810 */ /* 0x000fe40007ffe0ff */
[----:B------:R-:W-:Y:S02]  /*6e40*/  ISETP.GE.AND.EX P5, PT, R91, UR5, PT, P5 ;  /* 0x000000055b007c0c */ /* 0x000fe4000bfa6350 */
[----:B------:R-:W-:Y:S02]  /*6e50*/  ISETP.GE.U32.AND P2, PT, R96, UR4, PT ;  /* 0x0000000460007c0c */ /* 0x000fe4000bf46070 */
[----:B------:R-:W-:Y:S02]  /*6e60*/  ISETP.GE.U32.AND P1, PT, R6, UR4, PT ;  /* 0x0000000406007c0c */ /* 0x000fe4000bf26070 */
[----:B------:R-:W-:-:S02]  /*6e70*/  ISETP.GE.U32.AND P6, PT, R0, UR4, PT ;  /* 0x0000000400007c0c */ /* 0x000fc4000bfc6070 */
[----:B------:R-:W-:Y:S02]  /*6e80*/  ISETP.GE.U32.AND P3, PT, R94, UR4, PT ;  /* 0x000000045e007c0c */ /* 0x000fe4000bf66070 */
[----:B------:R-:W-:Y:S02]  /*6e90*/  ISETP.GE.U32.AND P4, PT, R45, UR4, PT ;  /* 0x000000042d007c0c */ /* 0x000fe4000bf86070 */
[----:B------:R-:W-:Y:S02]  /*6ea0*/  SHF.R.S32.HI R11, RZ, 0x1f, R6 ;  /* 0x0000001fff0b7819 */ /* 0x000fe40000011406 */
[----:B------:R-:W-:Y:S02]  /*6eb0*/  SHF.R.S32.HI R12, RZ, 0x1f, R0 ;  /* 0x0000001fff0c7819 */ /* 0x000fe40000011400 */
[----:B0-----:R-:W-:Y:S02]  /*6ec0*/  SHF.R.S32.HI R2, RZ, 0x1f, R45 ;  /* 0x0000001fff027819 */ /* 0x001fe4000001142d */
[----:B------:R-:W-:-:S02]  /*6ed0*/  ISETP.GE.AND.EX P2, PT, R89, UR5, PT, P2 ;  /* 0x0000000559007c0c */ /* 0x000fc4000bf46320 */
[----:B------:R-:W-:Y:S02]  /*6ee0*/  ISETP.GE.AND.EX P1, PT, R11, UR5, PT, P1 ;  /* 0x000000050b007c0c */ /* 0x000fe4000bf26310 */
[----:B------:R-:W-:Y:S02]  /*6ef0*/  ISETP.GE.AND.EX P6, PT, R12, UR5, PT, P6 ;  /* 0x000000050c007c0c */ /* 0x000fe4000bfc6360 */
[----:B------:R-:W-:Y:S02]  /*6f00*/  ISETP.GE.AND.EX P3, PT, R87, UR5, PT, P3 ;  /* 0x0000000557007c0c */ /* 0x000fe4000bf66330 */
[----:B------:R-:W-:Y:S01]  /*6f10*/  ISETP.GE.AND.EX P4, PT, R2, UR5, PT, P4 ;  /* 0x0000000502007c0c */ /* 0x000fe2000bf86340 */
[----:B------:R-:W-:-:S12]  /*6f20*/  @P5 BRA `(.L_x_2008) ;  /* 0x0000000000485947 */ /* 0x000fd80003800000 */
[----:B------:R-:W0:Y:S01]  /*6f30*/  LDCU.64 UR8, c[0x0][0x3e0] ;  /* 0x00007c00ff0877ac */ /* 0x000e220008000a00 */
[----:B--234-:R-:W-:Y:S01]  /*6f40*/  MOV R4, R114 ;  /* 0x0000007200047202 */ /* 0x01cfe20000000f00 */
        /* <DEDUP_REMOVED lines=8> */
[----:B0-----:R-:W-:-:S04]  /*6fd0*/  IMAD R7, R91, UR8, RZ ;  /* 0x000000085b077c24 */ /* 0x001fc8000f8e02ff */
[----:B------:R-:W-:Y:S01]  /*6fe0*/  F2FP.BF16.F32.PACK_AB R3, R10, R3 ;  /* 0x000000030a03723e */ /* 0x000fe200000010ff */
[----:B------:R-:W-:-:S04]  /*6ff0*/  IMAD.WIDE.U32 R8, R98, UR8, R4 ;  /* 0x0000000862087c25 */ /* 0x000fc8000f8e0004 */
[----:B------:R-:W-:Y:S01]  /*7000*/  IMAD R7, R98, UR9, R7 ;  /* 0x0000000962077c24 */ /* 0x000fe2000f8e0207 */
[----:B--2---:R-:W-:-:S04]  /*7010*/  LEA R4, P5, R8, UR10, 0x1 ;  /* 0x0000000a08047c11 */ /* 0x004fc8000f8a08ff */
[----:B------:R-:W-:-:S04]  /*7020*/  IADD3 R7, PT, PT, R9, R7, RZ ;  /* 0x0000000709077210 */ /* 0x000fc80007ffe0ff */
[----:B------:R-:W-:-:S05]  /*7030*/  LEA.HI.X R5, R8, UR11, R7, 0x1, P5 ;  /* 0x0000000b08057c11 */ /* 0x000fca000a8f0c07 */
[----:B------:R0:W-:Y:S02]  /*7040*/  STG.E desc[UR6][R4.64], R3 ;  /* 0x0000000304007986 */ /* 0x0001e4000c101906 */
.L_x_2008:
[----:B------:R-:W-:Y:S05]  /*7050*/  BSYNC.RECONVERGENT B1 ;  /* 0x0000000000017941 */ /* 0x000fea0003800200 */
.L_x_2007:
[----:B------:R-:W-:Y:S04]  /*7060*/  BSSY.RECONVERGENT B1, `(.L_x_2009) ;  /* 0x0000014000017945 */ /* 0x000fe80003800200 */
[----:B------:R-:W-:Y:S05]  /*7070*/  @P2 BRA `(.L_x_2010) ;  /* 0x0000000000482947 */ /* 0x000fea0003800000 */
[----:B------:R-:W1:Y:S01]  /*7080*/  LDCU.64 UR8, c[0x0][0x3e0] ;  /* 0x00007c00ff0877ac */ /* 0x000e620008000a00 */
[----:B0-234-:R-:W-:Y:S01]  /*7090*/  MOV R4, R114 ;  /* 0x0000007200047202 */ /* 0x01dfe20000000f00 */
[--C-:B------:R-:W-:Y:S01]  /*70a0*/  FADD.FTZ R73, R73, -R38.reuse ;  /* 0x8000002649497221 */ /* 0x100fe20000010000 */
[----:B------:R-:W-:Y:S01]  /*70b0*/  MOV R5, R117 ;  /* 0x0000007500057202 */ /* 0x000fe20000000f00 */
[----:B------:R-:W0:Y:S01]  /*70c0*/  LDCU.64 UR10, c[0x0][0x380] ;  /* 0x00007000ff0a77ac */ /* 0x000e220008000a00 */
[----:B------:R-:W-:Y:S01]  /*70d0*/  FADD.FTZ R3, R70, -R38 ;  /* 0x8000002646037221 */ /* 0x000fe20000010000 */
[----:B-1----:R-:W-:-:S03]  /*70e0*/  FMUL.FTZ R73, R73, R46 ;  /* 0x0000002e49497220 */ /* 0x002fc60000410000 */
[----:B------:R-:W-:Y:S01]  /*70f0*/  FMUL.FTZ R10, R3, R46 ;  /* 0x0000002e030a7220 */ /* 0x000fe20000410000 */
[----:B-----5:R-:W-:-:S03]  /*7100*/  FFMA.FTZ R3, R28, R73, R30 ;  /* 0x000000491c037223 */ /* 0x020fc6000001001e */
[----:B------:R-:W-:Y:S01]  /*7110*/  FFMA.FTZ R10, R29, R10, R31 ;  /* 0x0000000a1d0a7223 */ /* 0x000fe2000001001f */
[----:B------:R-:W-:-:S04]  /*7120*/  IMAD R7, R89, UR8, RZ ;  /* 0x0000000859077c24 */ /* 0x000fc8000f8e02ff */
[----:B------:R-:W-:Y:S01]  /*7130*/  F2FP.BF16.F32.PACK_AB R3, R10, R3 ;  /* 0x000000030a03723e */ /* 0x000fe200000010ff */
[----:B------:R-:W-:-:S04]  /*7140*/  IMAD.WIDE.U32 R8, R96, UR8, R4 ;  /* 0x0000000860087c25 */ /* 0x000fc8000f8e0004 */
[----:B------:R-:W-:Y:S01]  /*7150*/  IMAD R7, R96, UR9, R7 ;  /* 0x0000000960077c24 */ /* 0x000fe2000f8e0207 */
[----:B0-----:R-:W-:-:S04]  /*7160*/  LEA R4, P2, R8, UR10, 0x1 ;  /* 0x0000000a08047c11 */ /* 0x001fc8000f8408ff */
[----:B------:R-:W-:-:S04]  /*7170*/  IADD3 R7, PT, PT, R9, R7, RZ ;  /* 0x0000000709077210 */ /* 0x000fc80007ffe0ff */
[----:B------:R-:W-:-:S05]  /*7180*/  LEA.HI.X R5, R8, UR11, R7, 0x1, P2 ;  /* 0x0000000b08057c11 */ /* 0x000fca00090f0c07 */
[----:B------:R0:W-:Y:S02]  /*7190*/  STG.E desc[UR6][R4.64], R3 ;  /* 0x0000000304007986 */ /* 0x0001e4000c101906 */
.L_x_2010:
[----:B------:R-:W-:Y:S05]  /*71a0*/  BSYNC.RECONVERGENT B1 ;  /* 0x0000000000017941 */ /* 0x000fea0003800200 */
.L_x_2009:
        /* <DEDUP_REMOVED lines=20> */
.L_x_2012:
[----:B------:R-:W-:Y:S05]  /*72f0*/  BSYNC.RECONVERGENT B1 ;  /* 0x0000000000017941 */ /* 0x000fea0003800200 */
.L_x_2011:
        /* <DEDUP_REMOVED lines=20> */
.L_x_2014:
[----:B------:R-:W-:Y:S05]  /*7440*/  BSYNC.RECONVERGENT B1 ;  /* 0x0000000000017941 */ /* 0x000fea0003800200 */
.L_x_2013:
        /* <DEDUP_REMOVED lines=20> */
.L_x_2016:
[----:B------:R-:W-:Y:S05]  /*7590*/  BSYNC.RECONVERGENT B1 ;  /* 0x0000000000017941 */ /* 0x000fea0003800200 */
.L_x_2015:
[----:B------:R-:W-:Y:S05]  /*75a0*/  @P4 BRA `(.L_x_2017) ;  /* 0x00000044004c4947 */ /* 0x000fea0003800000 */
[----:B------:R-:W1:Y:S01]  /*75b0*/  LDCU.64 UR4, c[0x0][0x3e0] ;  /* 0x00007c00ff0477ac */ /* 0x000e620008000a00 */
[----:B------:R-:W-:Y:S01]  /*75c0*/  MOV R115, R117 ;  /* 0x0000007500737202 */ /* 0x000fe20000000f00 */
[--C-:B------:R-:W-:Y:S01]  /*75d0*/  FADD.FTZ R81, R81, -R38.reuse ;  /* 0x8000002651517221 */ /* 0x100fe20000010000 */
[----:B0-234-:R-:W-:Y:S01]  /*75e0*/  FADD.FTZ R3, R78, -R38 ;  /* 0x800000264e037221 */ /* 0x01dfe20000010000 */
[----:B------:R-:W0:Y:S02]  /*75f0*/  LDCU.64 UR8, c[0x0][0x380] ;  /* 0x00007000ff0877ac */ /* 0x000e240008000a00 */
[-C--:B-1----:R-:W-:Y:S01]  /*7600*/  FMUL.FTZ R81, R81, R46.reuse ;  /* 0x0000002e51517220 */ /* 0x082fe20000410000 */
[----:B------:R-:W-:-:S03]  /*7610*/  FMUL.FTZ R46, R3, R46 ;  /* 0x0000002e032e7220 */ /* 0x000fc60000410000 */
[----:B-----5:R-:W-:Y:S01]  /*7620*/  FFMA.FTZ R5, R28, R81, R30 ;  /* 0x000000511c057223 */ /* 0x020fe2000001001e */
[----:B------:R-:W-:-:S05]  /*7630*/  FFMA.FTZ R46, R29, R46, R31 ;  /* 0x0000002e1d2e7223 */ /* 0x000fca000001001f */
[----:B------:R-:W-:Y:S01]  /*7640*/  F2FP.BF16.F32.PACK_AB R5, R46, R5 ;  /* 0x000000052e05723e */ /* 0x000fe200000010ff */
[----:B------:R-:W-:Y:S02]  /*7650*/  IMAD R2, R2, UR4, RZ ;  /* 0x0000000402027c24 */ /* 0x000fe4000f8e02ff */
[----:B------:R-:W-:-:S04]  /*7660*/  IMAD.WIDE.U32 R114, R45, UR4, R114 ;  /* 0x000000042d727c25 */ /* 0x000fc8000f8e0072 */
[----:B------:R-:W-:Y:S01]  /*7670*/  IMAD R45, R45, UR5, R2 ;  /* 0x000000052d2d7c24 */ /* 0x000fe2000f8e0202 */
[----:B0-----:R-:W-:-:S04]  /*7680*/  LEA R2, P1, R114, UR8, 0x1 ;  /* 0x0000000872027c11 */ /* 0x001fc8000f8208ff */
[----:B------:R-:W-:-:S04]  /*7690*/  IADD3 R45, PT, PT, R115, R45, RZ ;  /* 0x0000002d732d7210 */ /* 0x000fc80007ffe0ff */
[----:B------:R-:W-:-:S05]  /*76a0*/  LEA.HI.X R3, R114, UR9, R45, 0x1, P1 ;  /* 0x0000000972037c11 */ /* 0x000fca00088f0c2d */
[----:B------:R0:W-:Y:S01]  /*76b0*/  STG.E desc[UR6][R2.64], R5 ;  /* 0x0000000502007986 */ /* 0x0001e2000c101906 */
[----:B------:R-:W-:Y:S05]  /*76c0*/  BRA `(.L_x_2017) ;  /* 0x0000004400047947 */ /* 0x000fea0003800000 */
.L_x_1954:
[----:B------:R-:W2:Y:S01]  /*76d0*/  LDCU.64 UR4, c[0x0][0x3e8] ;  /* 0x00007d00ff0477ac */ /* 0x000ea20008000a00 */
[----:B0-----:R-:W-:Y:S01]  /*76e0*/  SHF.R.S32.HI R34, RZ, 0x1f, R45 ;  /* 0x0000001fff227819 */ /* 0x001fe2000001142d */
[----:B------:R-:W-:Y:S01]  /*76f0*/  BSSY.RECONVERGENT B1, `(.L_x_2018) ;  /* 0x000002e000017945 */ /* 0x000fe20003800200 */
[C---:B------:R-:W-:Y:S02]  /*7700*/  IADD3 R119, PT, PT, R45.reuse, 0x8, RZ ;  /* 0x000000082d777810 */ /* 0x040fe40007ffe0ff */
[C---:B------:R-:W-:Y:S02]  /*7710*/  IADD3 R47, PT, PT, R45.reuse, 0x18, RZ ;  /* 0x000000182d2f7810 */ /* 0x040fe40007ffe0ff */
[----:B------:R-:W-:Y:S02]  /*7720*/  IADD3 R111, PT, PT, R45, 0x20, RZ ;  /* 0x000000202d6f7810 */ /* 0x000fe40007ffe0ff */
[----:B------:R-:W-:Y:S02]  /*7730*/  SHF.R.S32.HI R120, RZ, 0x1f, R119 ;  /* 0x0000001fff787819 */ /* 0x000fe40000011477 */
[----:B------:R-:W-:-:S02]  /*7740*/  SHF.R.S32.HI R113, RZ, 0x1f, R47 ;  /* 0x0000001fff717819 */ /* 0x000fc4000001142f */
[----:B------:R-:W-:Y:S02]  /*7750*/  SHF.R.S32.HI R118, RZ, 0x1f, R111 ;  /* 0x0000001fff767819 */ /* 0x000fe4000001146f */
[----:B--2---:R-:W-:Y:S02]  /*7760*/  ISETP.GE.U32.AND P5, PT, R45, UR4, PT ;  /* 0x000000042d007c0c */ /* 0x004fe4000bfa6070 */
[----:B------:R-:W-:Y:S02]  /*7770*/  ISETP.GE.U32.AND P1, PT, R119, UR4, PT ;  /* 0x0000000477007c0c */ /* 0x000fe4000bf26070 */
[----:B------:R-:W-:Y:S02]  /*7780*/  ISETP.GE.AND.EX P5, PT, R34, UR5, PT, P5 ;  /* 0x0000000522007c0c */ /* 0x000fe4000bfa6350 */
[----:B------:R-:W-:Y:S02]  /*7790*/  ISETP.GE.U32.AND P6, PT, R110, UR4, PT ;  /* 0x000000046e007c0c */ /* 0x000fe4000bfc6070 */
[----:B------:R-:W-:-:S02]  /*77a0*/  ISETP.GE.U32.AND P2, PT, R47, UR4, PT ;  /* 0x000000042f007c0c */ /* 0x000fc4000bf46070 */
[----:B------:R-:W-:Y:S02]  /*77b0*/  ISETP.GE.U32.AND P3, PT, R111, UR4, PT ;  /* 0x000000046f007c0c */ /* 0x000fe4000bf66070 */
[----:B------:R-:W-:Y:S02]  /*77c0*/  ISETP.GE.AND.EX P1, PT, R120, UR5, PT, P1 ;  /* 0x0000000578007c0c */ /* 0x000fe4000bf26310 */
[----:B------:R-:W-:Y:S02]  /*77d0*/  ISETP.GE.AND.EX P6, PT, R103, UR5, PT, P6 ;  /* 0x0000000567007c0c */ /* 0x000fe4000bfc6360 */
[----:B------:R-:W-:Y:S02]  /*77e0*/  ISETP.GE.AND.EX P2, PT, R113, UR5, PT, P2 ;  /* 0x0000000571007c0c */ /* 0x000fe4000bf46320 */
[----:B------:R-:W-:Y:S01]  /*77f0*/  ISETP.GE.AND.EX P3, PT, R118, UR5, PT, P3 ;  /* 0x0000000576007c0c */ /* 0x000fe2000bf66330 */
[----:B------:R-:W-:-:S12]  /*7800*/  @P5 BRA `(.L_x_2019) ;  /* 0x0000000000705947 */ /* 0x000fd80003800000 */
[--C-:B------:R-:W-:Y:S01]  /*7810*/  FADD.FTZ R85, R85, -R38.reuse ;  /* 0x8000002655557221 */ /* 0x100fe20000010000 */
[----:B------:R-:W-:Y:S01]  /*7820*/  FADD.FTZ R33, R82, -R38 ;  /* 0x8000002652217221 */ /* 0x000fe20000010000 */
[----:B------:R-:W0:Y:S02]  /*7830*/  LDCU.64 UR8, c[0x0][0x3e0] ;  /* 0x00007c00ff0877ac */ /* 0x000e240008000a00 */
[-C--:B-1----:R-:W-:Y:S01]  /*7840*/  FMUL.FTZ R85, R85, R46.reuse ;  /* 0x0000002e55557220 */ /* 0x082fe20000410000 */
[----:B------:R-:W-:Y:S01]  /*7850*/  FMUL.FTZ R82, R33, R46 ;  /* 0x0000002e21527220 */ /* 0x000fe20000410000 */
[----:B------:R-:W1:Y:S02]  /*7860*/  LDCU.64 UR10, c[0x0][0x380] ;  /* 0x00007000ff0a77ac */ /* 0x000e640008000a00 */
[----:B-----5:R-:W-:Y:S01]  /*7870*/  FFMA.FTZ R32, R28, R85, R30 ;  /* 0x000000551c207223 */ /* 0x020fe2000001001e */
[----:B------:R-:W-:-:S03]  /*7880*/  FFMA.FTZ R33, R29, R82, R31 ;  /* 0x000000521d217223 */ /* 0x000fc6000001001f */
[----:B------:R-:W-:Y:S01]  /*7890*/  FMUL.FTZ R35, R32, -1.4426950216293334961 ;  /* 0xbfb8aa3b20237820 */ /* 0x000fe20000410000 */
[----:B------:R-:W-:-:S05]  /*78a0*/  FMUL.FTZ R121, R33, -1.4426950216293334961 ;  /* 0xbfb8aa3b21797820 */ /* 0x000fca0000410000 */
[----:B------:R-:W2:Y:S01]  /*78b0*/  MUFU.EX2 R35, R35 ;  /* 0x0000002300237308 */ /* 0x000ea20000000800 */
[----:B0-----:R-:W-:Y:S01]  /*78c0*/  IMAD R122, R34, UR8, RZ ;  /* 0x00000008227a7c24 */ /* 0x001fe2000f8e02ff */
[----:B------:R-:W-:Y:S02]  /*78d0*/  MOV R34, R114 ;  /* 0x0000007200227202 */ /* 0x000fe40000000f00 */
[----:B------:R-:W0:Y:S01]  /*78e0*/  MUFU.EX2 R121, R121 ;  /* 0x0000007900797308 */ /* 0x000e220000000800 */
[----:B------:R-:W-:Y:S02]  /*78f0*/  IMAD R123, R45, UR9, R122 ;  /* 0x000000092d7b7c24 */ /* 0x000fe4000f8e027a */
[----:B--2---:R-:W-:Y:S01]  /*7900*/  FADD.FTZ R85, R35, 1 ;  /* 0x3f80000023557421 */ /* 0x004fe20000010000 */
[----:B------:R-:W-:Y:S01]  /*7910*/  MOV R35, R117 ;  /* 0x0000007500237202 */ /* 0x000fe20000000f00 */
[----:B0-----:R-:W-:-:S04]  /*7920*/  FADD.FTZ R82, R121, 1 ;  /* 0x3f80000079527421 */ /* 0x001fc80000010000 */
[----:B------:R-:W0:Y:S01]  /*7930*/  MUFU.RCP R85, R85 ;  /* 0x0000005500557308 */ /* 0x000e220000001000 */
[----:B------:R-:W-:-:S05]  /*7940*/  IMAD.WIDE.U32 R34, R45, UR8, R34 ;  /* 0x000000082d227c25 */ /* 0x000fca000f8e0022 */
[----:B------:R-:W-:Y:S02]  /*7950*/  IADD3 R123, PT, PT, R35, R123, RZ ;  /* 0x0000007b237b7210 */ /* 0x000fe40007ffe0ff */
[----:B------:R-:W2:Y:S01]  /*7960*/  MUFU.RCP R82, R82 ;  /* 0x0000005200527308 */ /* 0x000ea20000001000 */
[----:B0-----:R-:W-:Y:S01]  /*7970*/  FMUL.FTZ R121, R32, R85 ;  /* 0x0000005520797220 */ /* 0x001fe20000410000 */
[----:B-1----:R-:W-:Y:S01]  /*7980*/  LEA R32, P5, R34, UR10, 0x1 ;  /* 0x0000000a22207c11 */ /* 0x002fe2000f8a08ff */
[----:B--2---:R-:W-:-:S03]  /*7990*/  FMUL.FTZ R122, R33, R82 ;  /* 0x00000052217a7220 */ /* 0x004fc60000410000 */
[----:B------:R-:W-:Y:S02]  /*79a0*/  LEA.HI.X R33, R34, UR11, R123, 0x1, P5 ;  /* 0x0000000b22217c11 */ /* 0x000fe4000a8f0c7b */
[----:B------:R-:W-:-:S05]  /*79b0*/  F2FP.BF16.F32.PACK_AB R121, R122, R121 ;  /* 0x000000797a79723e */ /* 0x000fca00000010ff */
[----:B------:R0:W-:Y:S02]  /*79c0*/  STG.E desc[UR6][R32.64], R121 ;  /* 0x0000007920007986 */ /* 0x0001e4000c101906 */
.L_x_2019:
[----:B------:R-:W-:Y:S05]  /*79d0*/  BSYNC.RECONVERGENT B1 ;  /* 0x0000000000017941 */ /* 0x000fea0003800200 */
.L_x_2018:
[----:B------:R-:W-:Y:S04]  /*79e0*/  BSSY.RECONVERGENT B1, `(.L_x_2020) ;  /* 0x000001e000017945 */ /* 0x000fe80003800200 */
[----:B------:R-:W-:Y:S05]  /*79f0*/  @P1 BRA `(.L_x_2021) ;  /* 0x0000000000701947 */ /* 0x000fea0003800000 */
[--C-:B------:R-:W-:Y:S01]  /*7a00*/  FADD.FTZ R83, R83, -R38.reuse ;  /* 0x8000002653537221 */ /* 0x100fe20000010000 */
[----:B------:R-:W-:Y:S01]  /*7a10*/  FADD.FTZ R35, R80, -R38 ;  /* 0x8000002650237221 */ /* 0x000fe20000010000 */
[----:B------:R-:W2:Y:S02]  /*7a20*/  LDCU.64 UR8, c[0x0][0x3e0] ;  /* 0x00007c00ff0877ac */ /* 0x000ea40008000a00 */
[-C--:B01----:R-:W-:Y:S01]  /*7a30*/  FMUL.FTZ R33, R83, R46.reuse ;  /* 0x0000002e53217220 */ /* 0x083fe20000410000 */
[----:B------:R-:W-:Y:S01]  /*7a40*/  FMUL.FTZ R32, R35, R46 ;  /* 0x0000002e23207220 */ /* 0x000fe20000410000 */
[----:B------:R-:W0:Y:S01]  /*7a50*/  LDCU.64 UR10, c[0x0][0x380] ;  /* 0x00007000ff0a77ac */ /* 0x000e220008000a00 */
[----:B------:R-:W-:Y:S01]  /*7a60*/  MOV R35, R117 ;  /* 0x0000007500237202 */ /* 0x000fe20000000f00 */
[----:B-----5:R-:W-:Y:S01]  /*7a70*/  FFMA.FTZ R33, R28, R33, R30 ;  /* 0x000000211c217223 */ /* 0x020fe2000001001e */
[----:B------:R-:W-:-:S03]  /*7a80*/  FFMA.FTZ R32, R29, R32, R31 ;  /* 0x000000201d207223 */ /* 0x000fc6000001001f */
[----:B------:R-:W-:Y:S01]  /*7a90*/  FMUL.FTZ R34, R33, -1.4426950216293334961 ;  /* 0xbfb8aa3b21227820 */ /* 0x000fe20000410000 */
[----:B------:R-:W-:-:S05]  /*7aa0*/  FMUL.FTZ R82, R32, -1.4426950216293334961 ;  /* 0xbfb8aa3b20527820 */ /* 0x000fca0000410000 */
[----:B------:R-:W1:Y:S01]  /*7ab0*/  MUFU.EX2 R34, R34 ;  /* 0x0000002200227308 */ /* 0x000e620000000800 */
[----:B--2---:R-:W-:-:S03]  /*7ac0*/  IMAD R120, R120, UR8, RZ ;  /* 0x0000000878787c24 */ /* 0x004fc6000f8e02ff */
[----:B------:R-:W2:Y:S01]  /*7ad0*/  MUFU.EX2 R82, R82 ;  /* 0x0000005200527308 */ /* 0x000ea20000000800 */
[----:B------:R-:W-:Y:S02]  /*7ae0*/  IMAD R121, R119, UR9, R120 ;  /* 0x0000000977797c24 */ /* 0x000fe4000f8e0278 */
[----:B-1----:R-:W-:Y:S01]  /*7af0*/  FADD.FTZ R80, R34, 1 ;  /* 0x3f80000022507421 */ /* 0x002fe20000010000 */
[----:B------:R-:W-:Y:S01]  /*7b00*/  MOV R34, R114 ;  /* 0x0000007200227202 */ /* 0x000fe20000000f00 */
[----:B--2---:R-:W-:-:S04]  /*7b10*/  FADD.FTZ R83, R82, 1 ;  /* 0x3f80000052537421 */ /* 0x004fc80000010000 */
[----:B------:R-:W1:Y:S01]  /*7b20*/  MUFU.RCP R80, R80 ;  /* 0x0000005000507308 */ /* 0x000e620000001000 */
[----:B------:R-:W-:-:S05]  /*7b30*/  IMAD.WIDE.U32 R34, R119, UR8, R34 ;  /* 0x0000000877227c25 */ /* 0x000fca000f8e0022 */
[----:B------:R-:W-:Y:S02]  /*7b40*/  IADD3 R121, PT, PT, R35, R121, RZ ;  /* 0x0000007923797210 */ /* 0x000fe40007ffe0ff */
[----:B------:R-:W2:Y:S01]  /*7b50*/  MUFU.RCP R83, R83 ;  /* 0x0000005300537308 */ /* 0x000ea20000001000 */
[----:B-1----:R-:W-:Y:S01]  /*7b60*/  FMUL.FTZ R82, R33, R80 ;  /* 0x0000005021527220 */ /* 0x002fe20000410000 */
[----:B--2---:R-:W-:Y:S01]  /*7b70*/  FMUL.FTZ R85, R32, R83 ;  /* 0x0000005320557220 */ /* 0x004fe20000410000 */
[----:B0-----:R-:W-:-:S04]  /*7b80*/  LEA R32, P1, R34, UR10, 0x1 ;  /* 0x0000000a22207c11 */ /* 0x001fc8000f8208ff */
[----:B------:R-:W-:Y:S02]  /*7b90*/  LEA.HI.X R33, R34, UR11, R121, 0x1, P1 ;  /* 0x0000000b22217c11 */ /* 0x000fe400088f0c79 */
[----:B------:R-:W-:-:S05]  /*7ba0*/  F2FP.BF16.F32.PACK_AB R85, R85, R82 ;  /* 0x000000525555723e */ /* 0x000fca00000010ff */
[----:B------:R2:W-:Y:S02]  /*7bb0*/  STG.E desc[UR6][R32.64], R85 ;  /* 0x0000005520007986 */ /* 0x0005e4000c101906 */
.L_x_2021:
[----:B------:R-:W-:Y:S05]  /*7bc0*/  BSYNC.RECONVERGENT B1 ;  /* 0x0000000000017941 */ /* 0x000fea0003800200 */
.L_x_2020:
[----:B------:R-:W-:Y:S01]  /*7bd0*/  BSSY.RECONVERGENT B1, `(.L_x_2022) ;  /* 0x0000020000017945 */ /* 0x000fe20003800200 */
[C---:B------:R-:W-:Y:S02]  /*7be0*/  IADD3 R80, PT, PT, R45.reuse, 0x28, RZ ;  /* 0x000000282d507810 */ /* 0x040fe40007ffe0ff */
[----:B------:R-:W-:Y:S01]  /*7bf0*/  IADD3 R82, PT, PT, R45, 0x30, RZ ;  /* 0x000000302d527810 */ /* 0x000fe20007ffe0ff */
[----:B------:R-:W-:Y:S06]  /*7c00*/  @P6 BRA `(.L_x_2023) ;  /* 0x0000000000706947 */ /* 0x000fec0003800000 */
[--C-:B0-2---:R-:W-:Y:S01]  /*7c10*/  FADD.FTZ R33, R0, -R38.reuse ;  /* 0x8000002600217221 */ /* 0x105fe20000010000 */
[----:B------:R-:W-:Y:S01]  /*7c20*/  FADD.FTZ R3, R3, -R38 ;  /* 0x8000002603037221 */ /* 0x000fe20000010000 */
[----:B------:R-:W0:Y:S01]  /*7c30*/  LDCU.64 UR8, c[0x0][0x3e0] ;  /* 0x00007c00ff0877ac */ /* 0x000e220008000a00 */
[----:B------:R-:W-:Y:S01]  /*7c40*/  MOV R35, R117 ;  /* 0x0000007500237202 */ /* 0x000fe20000000f00 */
[-C--:B-1----:R-:W-:Y:S01]  /*7c50*/  FMUL.FTZ R33, R33, R46.reuse ;  /* 0x0000002e21217220 */ /* 0x082fe20000410000 */
[----:B------:R-:W-:Y:S01]  /*7c60*/  FMUL.FTZ R34, R3, R46 ;  /* 0x0000002e03227220 */ /* 0x000fe20000410000 */
[----:B------:R-:W1:Y:S02]  /*7c70*/  LDCU.64 UR10, c[0x0][0x380] ;  /* 0x00007000ff0a77ac */ /* 0x000e640008000a00 */
[----:B-----5:R-:W-:Y:S01]  /*7c80*/  FFMA.FTZ R0, R28, R33, R30 ;  /* 0x000000211c007223 */ /* 0x020fe2000001001e */
[----:B------:R-:W-:Y:S01]  /*7c90*/  FFMA.FTZ R3, R29, R34, R31 ;  /* 0x000000221d037223 */ /* 0x000fe2000001001f */
[----:B------:R-:W-:-:S02]  /*7ca0*/  MOV R34, R114 ;  /* 0x0000007200227202 */ /* 0x000fc40000000f00 */
[----:B------:R-:W-:Y:S01]  /*7cb0*/  FMUL.FTZ R32, R0, -1.4426950216293334961 ;  /* 0xbfb8aa3b00207820 */ /* 0x000fe20000410000 */
[----:B------:R-:W-:-:S05]  /*7cc0*/  FMUL.FTZ R83, R3, -1.4426950216293334961 ;  /* 0xbfb8aa3b03537820 */ /* 0x000fca0000410000 */
[----:B------:R-:W2:Y:S01]  /*7cd0*/  MUFU.EX2 R32, R32 ;  /* 0x0000002000207308 */ /* 0x000ea20000000800 */
[----:B0-----:R-:W-:-:S03]  /*7ce0*/  IMAD R119, R103, UR8, RZ ;  /* 0x0000000867777c24 */ /* 0x001fc6000f8e02ff */
[----:B------:R-:W0:Y:S01]  /*7cf0*/  MUFU.EX2 R83, R83 ;  /* 0x0000005300537308 */ /* 0x000e220000000800 */
[----:B------:R-:W-:-:S04]  /*7d00*/  IMAD.WIDE.U32 R34, R110, UR8, R34 ;  /* 0x000000086e227c25 */ /* 0x000fc8000f8e0022 */
[----:B------:R-:W-:Y:S02]  /*7d10*/  IMAD R119, R110, UR9, R119 ;  /* 0x000000096e777c24 */ /* 0x000fe4000f8e0277 */
[----:B--2---:R-:W-:-:S03]  /*7d20*/  FADD.FTZ R33, R32, 1 ;  /* 0x3f80000020217421 */ /* 0x004fc60000010000 */
[----:B------:R-:W-:Y:S02]  /*7d30*/  IADD3 R119, PT, PT, R35, R119, RZ ;  /* 0x0000007723777210 */ /* 0x000fe40007ffe0ff */
[----:B-1----:R-:W-:Y:S01]  /*7d40*/  LEA R32, P1, R34, UR10, 0x1 ;  /* 0x0000000a22207c11 */ /* 0x002fe2000f8208ff */
[----:B0-----:R-:W-:Y:S01]  /*7d50*/  FADD.FTZ R85, R83, 1 ;  /* 0x3f80000053557421 */ /* 0x001fe20000010000 */
[----:B------:R-:W0:Y:S08]  /*7d60*/  MUFU.RCP R33, R33 ;  /* 0x0000002100217308 */ /* 0x000e300000001000 */
[----:B------:R-:W1:Y:S01]  /*7d70*/  MUFU.RCP R120, R85 ;  /* 0x0000005500787308 */ /* 0x000e620000001000 */
[----:B0-----:R-:W-:Y:S01]  /*7d80*/  FMUL.FTZ R0, R0, R33 ;  /* 0x0000002100007220 */ /* 0x001fe20000410000 */
[----:B------:R-:W-:Y:S01]  /*7d90*/  LEA.HI.X R33, R34, UR11, R119, 0x1, P1 ;  /* 0x0000000b22217c11 */ /* 0x000fe200088f0c77 */
[----:B-1----:R-:W-:-:S05]  /*7da0*/  FMUL.FTZ R3, R3, R120 ;  /* 0x0000007803037220 */ /* 0x002fca0000410000 */
[----:B------:R-:W-:-:S05]  /*7db0*/  F2FP.BF16.F32.PACK_AB R3, R3, R0 ;  /* 0x000000000303723e */ /* 0x000fca00000010ff */
[----:B------:R3:W-:Y:S02]  /*7dc0*/  STG.E desc[UR6][R32.64], R3 ;  /* 0x0000000320007986 */ /* 0x0007e4000c101906 */
.L_x_2023:
[----:B------:R-:W-:Y:S05]  /*7dd0*/  BSYNC.RECONVERGENT B1 ;  /* 0x0000000000017941 */ /* 0x000fea0003800200 */
.L_x_2022:
[----:B------:R-:W-:Y:S04]  /*7de0*/  BSSY.RECONVERGENT B1, `(.L_x_2024) ;  /* 0x000001e000017945 */ /* 0x000fe80003800200 */
[----:B------:R-:W-:Y:S05]  /*7df0*/  @P2 BRA `(.L_x_2025) ;  /* 0x0000000000702947 */ /* 0x000fea0003800000 */
[--C-:B------:R-:W-:Y:S01]  /*7e00*/  FADD.FTZ R5, R5, -R38.reuse ;  /* 0x8000002605057221 */ /* 0x100fe20000010000 */
[----:B---3--:R-:W-:Y:S01]  /*7e10*/  FADD.FTZ R3, R2, -R38 ;  /* 0x8000002602037221 */ /* 0x008fe20000010000 */
[----:B------:R-:W3:Y:S02]  /*7e20*/  LDCU.64 UR8, c[0x0][0x3e0] ;  /* 0x00007c00ff0877ac */ /* 0x000ee40008000a00 */
[-C--:B-1----:R-:W-:Y:S01]  /*7e30*/  FMUL.FTZ R5, R5, R46.reuse ;  /* 0x0000002e05057220 */ /* 0x082fe20000410000 */
[----:B0-2---:R-:W-:Y:S01]  /*7e40*/  FMUL.FTZ R32, R3, R46 ;  /* 0x0000002e03207220 */ /* 0x005fe20000410000 */
[----:B------:R-:W0:Y:S01]  /*7e50*/  LDCU.64 UR10, c[0x0][0x380] ;  /* 0x00007000ff0a77ac */ /* 0x000e220008000a00 */
[----:B------:R-:W-:Y:S01]  /*7e60*/  MOV R3, R117 ;  /* 0x0000007500037202 */ /* 0x000fe20000000f00 */
[----:B-----5:R-:W-:Y:S01]  /*7e70*/  FFMA.FTZ R0, R28, R5, R30 ;  /* 0x000000051c007223 */ /* 0x020fe2000001001e */
[----:B------:R-:W-:-:S03]  /*7e80*/  FFMA.FTZ R35, R29, R32, R31 ;  /* 0x000000201d237223 */ /* 0x000fc6000001001f */
[----:B------:R-:W-:Y:S01]  /*7e90*/  FMUL.FTZ R2, R0, -1.4426950216293334961 ;  /* 0xbfb8aa3b00027820 */ /* 0x000fe20000410000 */
[----:B------:R-:W-:-:S05]  /*7ea0*/  FMUL.FTZ R32, R35, -1.4426950216293334961 ;  /* 0xbfb8aa3b23207820 */ /* 0x000fca0000410000 */
[----:B------:R-:W1:Y:S01]  /*7eb0*/  MUFU.EX2 R2, R2 ;  /* 0x0000000200027308 */ /* 0x000e620000000800 */
[----:B---3--:R-:W-:-:S03]  /*7ec0*/  IMAD R120, R113, UR8, RZ ;  /* 0x0000000871787c24 */ /* 0x008fc6000f8e02ff */
[----:B------:R-:W2:Y:S01]  /*7ed0*/  MUFU.EX2 R32, R32 ;  /* 0x0000002000207308 */ /* 0x000ea20000000800 */
[----:B-1----:R-:W-:Y:S01]  /*7ee0*/  FADD.FTZ R5, R2, 1 ;  /* 0x3f80000002057421 */ /* 0x002fe20000010000 */
[----:B------:R-:W-:Y:S01]  /*7ef0*/  MOV R2, R114 ;  /* 0x0000007200027202 */ /* 0x000fe20000000f00 */
[----:B--2---:R-:W-:-:S04]  /*7f00*/  FADD.FTZ R34, R32, 1 ;  /* 0x3f80000020227421 */ /* 0x004fc80000010000 */
[----:B------:R-:W1:Y:S01]  /*7f10*/  MUFU.RCP R5, R5 ;  /* 0x0000000500057308 */ /* 0x000e620000001000 */
[----:B------:R-:W-:-:S04]  /*7f20*/  IMAD.WIDE.U32 R2, R47, UR8, R2 ;  /* 0x000000082f027c25 */ /* 0x000fc8000f8e0002 */
[----:B------:R-:W-:Y:S01]  /*7f30*/  IMAD R47, R47, UR9, R120 ;  /* 0x000000092f2f7c24 */ /* 0x000fe2000f8e0278 */
[----:B0-----:R-:W-:Y:S02]  /*7f40*/  LEA R32, P1, R2, UR10, 0x1 ;  /* 0x0000000a02207c11 */ /* 0x001fe4000f8208ff */
[----:B------:R-:W0:Y:S02]  /*7f50*/  MUFU.RCP R34, R34 ;  /* 0x0000002200227308 */ /* 0x000e240000001000 */
[----:B------:R-:W-:-:S04]  /*7f60*/  IADD3 R47, PT, PT, R3, R47, RZ ;  /* 0x0000002f032f7210 */ /* 0x000fc80007ffe0ff */
[----:B------:R-:W-:Y:S01]  /*7f70*/  LEA.HI.X R33, R2, UR11, R47, 0x1, P1 ;  /* 0x0000000b02217c11 */ /* 0x000fe200088f0c2f */
[----:B-1----:R-:W-:Y:S01]  /*7f80*/  FMUL.FTZ R0, R0, R5 ;  /* 0x0000000500007220 */ /* 0x002fe20000410000 */
[----:B0-----:R-:W-:-:S05]  /*7f90*/  FMUL.FTZ R35, R35, R34 ;  /* 0x0000002223237220 */ /* 0x001fca0000410000 */
[----:B------:R-:W-:-:S05]  /*7fa0*/  F2FP.BF16.F32.PACK_AB R35, R35, R0 ;  /* 0x000000002323723e */ /* 0x000fca00000010ff */
[----:B------:R4:W-:Y:S02]  /*7fb0*/  STG.E desc[UR6][R32.64], R35 ;  /* 0x0000002320007986 */ /* 0x0009e4000c101906 */
.L_x_2025:
[----:B------:R-:W-:Y:S05]  /*7fc0*/  BSYNC.RECONVERGENT B1 ;  /* 0x0000000000017941 */ /* 0x000fea0003800200 */
.L_x_2024:
[----:B------:R-:W-:Y:S04]  /*7fd0*/  BSSY.RECONVERGENT B1, `(.L_x_2026) ;  /* 0x000001e000017945 */ /* 0x000fe80003800200 */
[----:B------:R-:W-:Y:S05]  /*7fe0*/  @P3 BRA `(.L_x_2027) ;  /* 0x0000000000703947 */ /* 0x000fea0003800000 */
[--C-:B------:R-:W-:Y:S01]  /*7ff0*/  FADD.FTZ R7, R7, -R38.reuse ;  /* 0x8000002607077221 */ /* 0x100fe20000010000 */
[----:B---3--:R-:W-:Y:S01]  /*8000*/  FADD.FTZ R3, R4, -R38 ;  /* 0x8000002604037221 */ /* 0x008fe20000010000 */
[----:B------:R-:W3:Y:S02]  /*8010*/  LDCU.64 UR8, c[0x0][0x3e0] ;  /* 0x00007c00ff0877ac */ /* 0x000ee40008000a00 */
[-C--:B-1----:R-:W-:Y:S01]  /*8020*/  FMUL.FTZ R7, R7, R46.reuse ;  /* 0x0000002e07077220 */ /* 0x082fe20000410000 */
[----:B------:R-:W-:Y:S01]  /*8030*/  FMUL.FTZ R2, R3, R46 ;  /* 0x0000002e03027220 */ /* 0x000fe20000410000 */
[----:B------:R-:W1:Y:S01]  /*8040*/  LDCU.64 UR10, c[0x0][0x380] ;  /* 0x00007000ff0a77ac */ /* 0x000e620008000a00 */
[----:B------:R-:W-:Y:S01]  /*8050*/  MOV R3, R117 ;  /* 0x0000007500037202 */ /* 0x000fe20000000f00 */
[----:B0-2-45:R-:W-:Y:S01]  /*8060*/  FFMA.FTZ R33, R28, R7, R30 ;  /* 0x000000071c217223 */ /* 0x035fe2000001001e */
[----:B------:R-:W-:Y:S01]  /*8070*/  FFMA.FTZ R32, R29, R2, R31 ;  /* 0x000000021d207223 */ /* 0x000fe2000001001f */
[----:B------:R-:W-:-:S02]  /*8080*/  MOV R2, R114 ;  /* 0x0000007200027202 */ /* 0x000fc40000000f00 */
[----:B------:R-:W-:Y:S01]  /*8090*/  FMUL.FTZ R0, R33, -1.4426950216293334961 ;  /* 0xbfb8aa3b21007820 */ /* 0x000fe20000410000 */
[----:B------:R-:W-:-:S05]  /*80a0*/  FMUL.FTZ R5, R32, -1.4426950216293334961 ;  /* 0xbfb8aa3b20057820 */ /* 0x000fca0000410000 */
[----:B------:R-:W0:Y:S01]  /*80b0*/  MUFU.EX2 R0, R0 ;  /* 0x0000000000007308 */ /* 0x000e220000000800 */
[----:B---3--:R-:W-:-:S03]  /*80c0*/  IMAD R118, R118, UR8, RZ ;  /* 0x0000000876767c24 */ /* 0x008fc6000f8e02ff */
[----:B------:R-:W2:Y:S01]  /*80d0*/  MUFU.EX2 R5, R5 ;  /* 0x0000000500057308 */ /* 0x000ea20000000800 */
[----:B------:R-:W-:-:S04]  /*80e0*/  IMAD.WIDE.U32 R2, R111, UR8, R2 ;  /* 0x000000086f027c25 */ /* 0x000fc8000f8e0002 */
[----:B------:R-:W-:Y:S02]  /*80f0*/  IMAD R111, R111, UR9, R118 ;  /* 0x000000096f6f7c24 */ /* 0x000fe4000f8e0276 */
[----:B0-----:R-:W-:-:S03]  /*8100*/  FADD.FTZ R4, R0, 1 ;  /* 0x3f80000000047421 */ /* 0x001fc60000010000 */
[----:B------:R-:W-:Y:S01]  /*8110*/  IADD3 R111, PT, PT, R3, R111, RZ ;  /* 0x0000006f036f7210 */ /* 0x000fe20007ffe0ff */
[----:B--2---:R-:W-:Y:S02]  /*8120*/  FADD.FTZ R7, R5, 1 ;  /* 0x3f80000005077421 */ /* 0x004fe40000010000 */
[----:B------:R-:W0:Y:S08]  /*8130*/  MUFU.RCP R4, R4 ;  /* 0x0000000400047308 */ /* 0x000e300000001000 */
[----:B------:R-:W2:Y:S01]  /*8140*/  MUFU.RCP R7, R7 ;  /* 0x0000000700077308 */ /* 0x000ea20000001000 */
[----:B0-----:R-:W-:Y:S01]  /*8150*/  FMUL.FTZ R0, R33, R4 ;  /* 0x0000000421007220 */ /* 0x001fe20000410000 */
[----:B-1----:R-:W-:-:S04]  /*8160*/  LEA R4, P1, R2, UR10, 0x1 ;  /* 0x0000000a02047c11 */ /* 0x002fc8000f8208ff */
[----:B------:R-:W-:Y:S01]  /*8170*/  LEA.HI.X R5, R2, UR11, R111, 0x1, P1 ;  /* 0x0000000b02057c11 */ /* 0x000fe200088f0c6f */
[----:B--2---:R-:W-:-:S05]  /*8180*/  FMUL.FTZ R33, R32, R7 ;  /* 0x0000000720217220 */ /* 0x004fca0000410000 */
[----:B------:R-:W-:-:S05]  /*8190*/  F2FP.BF16.F32.PACK_AB R33, R33, R0 ;  /* 0x000000002121723e */ /* 0x000fca00000010ff */
[----:B------:R0:W-:Y:S02]  /*81a0*/  STG.E desc[UR6][R4.64], R33 ;  /* 0x0000002104007986 */ /* 0x0001e4000c101906 */
.L_x_2027:
[----:B------:R-:W-:Y:S05]  /*81b0*/  BSYNC.RECONVERGENT B1 ;  /* 0x0000000000017941 */ /* 0x000fea0003800200 */
.L_x_2026:
[----:B------:R-:W-:Y:S01]  /*81c0*/  ISETP.GE.U32.AND P5, PT, R80, UR4, PT ;  /* 0x0000000450007c0c */ /* 0x000fe2000bfa6070 */
[----:B------:R-:W-:Y:S01]  /*81d0*/  BSSY.RECONVERGENT B1, `(.L_x_2028) ;  /* 0x000002d000017945 */ /* 0x000fe20003800200 */
[----:B---3--:R-:W-:Y:S02]  /*81e0*/  SHF.R.S32.HI R3, RZ, 0x1f, R80 ;  /* 0x0000001fff037819 */ /* 0x008fe40000011450 */
[----:B------:R-:W-:Y:S02]  /*81f0*/  IADD3 R0, PT, PT, R45, 0x48, RZ ;  /* 0x000000482d007810 */ /* 0x000fe40007ffe0ff */
[----:B------:R-:W-:Y:S02]  /*8200*/  ISETP.GE.AND.EX P5, PT, R3, UR5, PT, P5 ;  /* 0x0000000503007c0c */ /* 0x000fe4000bfa6350 */
[----:B------:R-:W-:Y:S02]  /*8210*/  ISETP.GE.U32.AND P1, PT, R82, UR4, PT ;  /* 0x0000000452007c0c */ /* 0x000fe4000bf26070 */
[----:B------:R-:W-:-:S02]  /*8220*/  ISETP.GE.U32.AND P6, PT, R43, UR4, PT ;  /* 0x000000042b007c0c */ /* 0x000fc4000bfc6070 */
[----:B------:R-:W-:Y:S02]  /*8230*/  ISETP.GE.U32.AND P2, PT, R42, UR4, PT ;  /* 0x000000042a007c0c */ /* 0x000fe4000bf46070 */
[----:B------:R-:W-:Y:S02]  /*8240*/  SHF.R.S32.HI R34, RZ, 0x1f, R82 ;  /* 0x0000001fff227819 */ /* 0x000fe40000011452 */
[----:B------:R-:W-:Y:S02]  /*8250*/  ISETP.GE.U32.AND P3, PT, R0, UR4, PT ;  /* 0x0000000400007c0c */ /* 0x000fe4000bf66070 */
[----:B------:R-:W-:Y:S02]  /*8260*/  SHF.R.S32.HI R7, RZ, 0x1f, R0 ;  /* 0x0000001fff077819 */ /* 0x000fe40000011400 */
[----:B------:R-:W-:Y:S02]  /*8270*/  ISETP.GE.AND.EX P1, PT, R34, UR5, PT, P1 ;  /* 0x0000000522007c0c */ /* 0x000fe4000bf26310 */
[----:B------:R-:W-:-:S02]  /*8280*/  ISETP.GE.AND.EX P6, PT, R39, UR5, PT, P6 ;  /* 0x0000000527007c0c */ /* 0x000fc4000bfc6360 */
[----:B------:R-:W-:Y:S02]  /*8290*/  ISETP.GE.AND.EX P2, PT, R37, UR5, PT, P2 ;  /* 0x0000000525007c0c */ /* 0x000fe4000bf46320 */
[----:B------:R-:W-:Y:S02]  /*82a0*/  ISETP.GE.AND.EX P3, PT, R7, UR5, PT, P3 ;  /* 0x0000000507007c0c */ /* 0x000fe4000bf66330 */
[C---:B0-2-4-:R-:W-:Y:S02]  /*82b0*/  IADD3 R32, PT, PT, R45.reuse, 0x50, RZ ;  /* 0x000000502d207810 */ /* 0x055fe40007ffe0ff */
[----:B------:R-:W-:Y:S01]  /*82c0*/  IADD3 R33, PT, PT, R45, 0x58, RZ ;  /* 0x000000582d217810 */ /* 0x000fe20007ffe0ff */
[----:B------:R-:W-:Y:S08]  /*82d0*/  @P5 BRA `(.L_x_2029) ;  /* 0x0000000000705947 */ /* 0x000ff00003800000 */
        /* <DEDUP_REMOVED lines=23> */
[----:B-1----:R-:W-:-:S04]  /*8450*/  LEA R4, P5, R2, UR10, 0x1 ;  /* 0x0000000a02047c11 */ /* 0x002fc8000f8a08ff */
[----:B------:R-:W-:Y:S01]  /*8460*/  LEA.HI.X R5, R2, UR11, R47, 0x1, P5 ;  /* 0x0000000b02057c11 */ /* 0x000fe2000a8f0c2f */
[----:B--2---:R-:W-:-:S05]  /*8470*/  FMUL.FTZ R35, R118, R9 ;  /* 0x0000000976237220 */ /* 0x004fca0000410000 */
[----:B------:R-:W-:-:S05]  /*8480*/  F2FP.BF16.F32.PACK_AB R35, R35, R6 ;  /* 0x000000062323723e */ /* 0x000fca00000010ff */
[----:B------:R0:W-:Y:S02]  /*8490*/  STG.E desc[UR6][R4.64], R35 ;  /* 0x0000002304007986 */ /* 0x0001e4000c101906 */
.L_x_2029:
[----:B------:R-:W-:Y:S05]  /*84a0*/  BSYNC.RECONVERGENT B1 ;  /* 0x0000000000017941 */ /* 0x000fea0003800200 */
.L_x_2028:
[----:B------:R-:W-:Y:S04]  /*84b0*/  BSSY.RECONVERGENT B1, `(.L_x_2030) ;  /* 0x000001e000017945 */ /* 0x000fe80003800200 */
[----:B------:R-:W-:Y:S05]  /*84c0*/  @P1 BRA `(.L_x_2031) ;  /* 0x0000000000701947 */ /* 0x000fea0003800000 */
[--C-:B------:R-:W-:Y:S01]  /*84d0*/  FADD.FTZ R3, R8, -R38.reuse ;  /* 0x8000002608037221 */ /* 0x100fe20000010000 */
[----:B------:R-:W-:Y:S01]  /*84e0*/  FADD.FTZ R11, R11, -R38 ;  /* 0x800000260b0b7221 */ /* 0x000fe20000010000 */
[----:B------:R-:W2:Y:S02]  /*84f0*/  LDCU.64 UR8, c[0x0][0x3e0] ;  /* 0x00007c00ff0877ac */ /* 0x000ea40008000a00 */
[-C--:B-1----:R-:W-:Y:S01]  /*8500*/  FMUL.FTZ R3, R3, R46.reuse ;  /* 0x0000002e03037220 */ /* 0x082fe20000410000 */
[----:B0-----:R-:W-:Y:S01]  /*8510*/  FMUL.FTZ R4, R11, R46 ;  /* 0x0000002e0b047220 */ /* 0x001fe20000410000 */
[----:B------:R-:W0:Y:S02]  /*8520*/  LDCU.64 UR10, c[0x0][0x380] ;  /* 0x00007000ff0a77ac */ /* 0x000e240008000a00 */
[----:B-----5:R-:W-:Y:S01]  /*8530*/  FFMA.FTZ R9, R28, R3, R30 ;  /* 0x000000031c097223 */ /* 0x020fe2000001001e */
[----:B------:R-:W-:Y:S01]  /*8540*/  FFMA.FTZ R11, R29, R4, R31 ;  /* 0x000000041d0b7223 */ /* 0x000fe2000001001f */
[----:B------:R-:W-:-:S02]  /*8550*/  MOV R3, R117 ;  /* 0x0000007500037202 */ /* 0x000fc40000000f00 */
        /* <DEDUP_REMOVED lines=14> */
[----:B0-----:R-:W-:-:S04]  /*8640*/  LEA R4, P1, R2, UR10, 0x1 ;  /* 0x0000000a02047c11 */ /* 0x001fc8000f8208ff */
[----:B------:R-:W-:Y:S01]  /*8650*/  LEA.HI.X R5, R2, UR11, R35, 0x1, P1 ;  /* 0x0000000b02057c11 */ /* 0x000fe200088f0c23 */
[----:B--2---:R-:W-:-:S05]  /*8660*/  FMUL.FTZ R9, R11, R8 ;  /* 0x000000080b097220 */ /* 0x004fca0000410000 */
[----:B------:R-:W-:-:S05]  /*8670*/  F2FP.BF16.F32.PACK_AB R9, R9, R6 ;  /* 0x000000060909723e */ /* 0x000fca00000010ff */
[----:B------:R2:W-:Y:S02]  /*8680*/  STG.E desc[UR6][R4.64], R9 ;  /* 0x0000000904007986 */ /* 0x0005e4000c101906 */
.L_x_2031:
[----:B------:R-:W-:Y:S05]  /*8690*/  BSYNC.RECONVERGENT B1 ;  /* 0x0000000000017941 */ /* 0x000fea0003800200 */
.L_x_2030:
[----:B------:R-:W-:Y:S04]  /*86a0*/  BSSY.RECONVERGENT B1, `(.L_x_2032) ;  /* 0x000001e000017945 */ /* 0x000fe80003800200 */
[----:B------:R-:W-:Y:S05]  /*86b0*/  @P6 BRA `(.L_x_2033) ;  /* 0x0000000000706947 */ /* 0x000fea0003800000 */
[--C-:B------:R-:W-:Y:S01]  /*86c0*/  FADD.FTZ R13, R13, -R38.reuse ;  /* 0x800000260d0d7221 */ /* 0x100fe20000010000 */
[----:B------:R-:W-:Y:S01]  /*86d0*/  FADD.FTZ R3, R10, -R38 ;  /* 0x800000260a037221 */ /* 0x000fe20000010000 */
        /* <DEDUP_REMOVED lines=17> */
[----:B------:R-:W-:-:S03]  /*87f0*/  IMAD R43, R43, UR9, R6 ;  /* 0x000000092b2b7c24 */ /* 0x000fc6000f8e0206 */
[----:B------:R-:W2:Y:S02]  /*8800*/  MUFU.RCP R8, R8 ;  /* 0x0000000800087308 */ /* 0x000ea40000001000 */
[----:B------:R-:W-:Y:S01]  /*8810*/  IADD3 R43, PT, PT, R3, R43, RZ ;  /* 0x0000002b032b7210 */ /* 0x000fe20007ffe0ff */
[----:B-1----:R-:W-:Y:S01]  /*8820*/  FMUL.FTZ R6, R13, R4 ;  /* 0x000000040d067220 */ /* 0x002fe20000410000 */
[----:B0-----:R-:W-:-:S04]  /*8830*/  LEA R4, P1, R2, UR10, 0x1 ;  /* 0x0000000a02047c11 */ /* 0x001fc8000f8208ff */
[----:B------:R-:W-:Y:S01]  /*8840*/  LEA.HI.X R5, R2, UR11, R43, 0x1, P1 ;  /* 0x0000000b02057c11 */ /* 0x000fe200088f0c2b */
[----:B--2---:R-:W-:-:S05]  /*8850*/  FMUL.FTZ R9, R9, R8 ;  /* 0x0000000809097220 */ /* 0x004fca0000410000 */
[----:B------:R-:W-:-:S05]  /*8860*/  F2FP.BF16.F32.PACK_AB R9, R9, R6 ;  /* 0x000000060909723e */ /* 0x000fca00000010ff */
[----:B------:R3:W-:Y:S02]  /*8870*/  STG.E desc[UR6][R4.64], R9 ;  /* 0x0000000904007986 */ /* 0x0007e4000c101906 */
.L_x_2033:
[----:B------:R-:W-:Y:S05]  /*8880*/  BSYNC.RECONVERGENT B1 ;  /* 0x0000000000017941 */ /* 0x000fea0003800200 */
.L_x_2032:
[----:B------:R-:W-:Y:S04]  /*8890*/  BSSY.RECONVERGENT B1, `(.L_x_2034) ;  /* 0x000001e000017945 */ /* 0x000fe80003800200 */
[----:B------:R-:W-:Y:S05]  /*88a0*/  @P2 BRA `(.L_x_2035) ;  /* 0x0000000000702947 */ /* 0x000fea0003800000 */
[--C-:B------:R-:W-:Y:S01]  /*88b0*/  FADD.FTZ R15, R15, -R38.reuse ;  /* 0x800000260f0f7221 */ /* 0x100fe20000010000 */
[----:B------:R-:W-:Y:S01]  /*88c0*/  FADD.FTZ R3, R12, -R38 ;  /* 0x800000260c037221 */ /* 0x000fe20000010000 */
[----:B------:R-:W4:Y:S02]  /*88d0*/  LDCU.64 UR8, c[0x0][0x3e0] ;  /* 0x00007c00ff0877ac */ /* 0x000f240008000a00 */
[-C--:B-1----:R-:W-:Y:S01]  /*88e0*/  FMUL.FTZ R15, R15, R46.reuse ;  /* 0x0000002e0f0f7220 */ /* 0x082fe20000410000 */
[----:B0-23--:R-:W-:Y:S01]  /*88f0*/  FMUL.FTZ R4, R3, R46 ;  /* 0x0000002e03047220 */ /* 0x00dfe20000410000 */
[----:B------:R-:W0:Y:S01]  /*8900*/  LDCU.64 UR10, c[0x0][0x380] ;  /* 0x00007000ff0a77ac */ /* 0x000e220008000a00 */
[----:B------:R-:W-:Y:S01]  /*8910*/  MOV R3, R117 ;  /* 0x0000007500037202 */ /* 0x000fe20000000f00 */
[----:B-----5:R-:W-:Y:S01]  /*8920*/  FFMA.FTZ R15, R28, R15, R30 ;  /* 0x0000000f1c0f7223 */ /* 0x020fe2000001001e */
[----:B------:R-:W-:-:S03]  /*8930*/  FFMA.FTZ R9, R29, R4, R31 ;  /* 0x000000041d097223 */ /* 0x000fc6000001001f */
[----:B------:R-:W-:Y:S01]  /*8940*/  FMUL.FTZ R2, R15, -1.4426950216293334961 ;  /* 0xbfb8aa3b0f027820 */ /* 0x000fe20000410000 */
[----:B------:R-:W-:-:S05]  /*8950*/  FMUL.FTZ R5, R9, -1.4426950216293334961 ;  /* 0xbfb8aa3b09057820 */ /* 0x000fca0000410000 */
[----:B------:R-:W1:Y:S01]  /*8960*/  MUFU.EX2 R2, R2 ;  /* 0x0000000200027308 */ /* 0x000e620000000800 */
[----:B----4-:R-:W-:-:S03]  /*8970*/  IMAD R37, R37, UR8, RZ ;  /* 0x0000000825257c24 */ /* 0x010fc6000f8e02ff */
        /* <DEDUP_REMOVED lines=15> */
.L_x_2035:
[----:B------:R-:W-:Y:S05]  /*8a70*/  BSYNC.RECONVERGENT B1 ;  /* 0x0000000000017941 */ /* 0x000fea0003800200 */
.L_x_2034:
[----:B------:R-:W-:Y:S04]  /*8a80*/  BSSY.RECONVERGENT B1, `(.L_x_2036) ;  /* 0x000001e000017945 */ /* 0x000fe80003800200 */
[----:B------:R-:W-:Y:S05]  /*8a90*/  @P3 BRA `(.L_x_2037) ;  /* 0x0000000000703947 */ /* 0x000fea0003800000 */
[--C-:B------:R-:W-:Y:S01]  /*8aa0*/  FADD.FTZ R17, R17, -R38.reuse ;  /* 0x8000002611117221 */ /* 0x100fe20000010000 */
[----:B------:R-:W-:Y:S01]  /*8ab0*/  FADD.FTZ R3, R14, -R38 ;  /* 0x800000260e037221 */ /* 0x000fe20000010000 */
[----:B------:R-:W0:Y:S02]  /*8ac0*/  LDCU.64 UR8, c[0x0][0x3e0] ;  /* 0x00007c00ff0877ac */ /* 0x000e240008000a00 */
[-C--:B-1----:R-:W-:Y:S01]  /*8ad0*/  FMUL.FTZ R17, R17, R46.reuse ;  /* 0x0000002e11117220 */ /* 0x082fe20000410000 */
[----:B0-234-:R-:W-:Y:S01]  /*8ae0*/  FMUL.FTZ R4, R3, R46 ;  /* 0x0000002e03047220 */ /* 0x01dfe20000410000 */
[----:B------:R-:W0:Y:S01]  /*8af0*/  LDCU.64 UR10, c[0x0][0x380] ;  /* 0x00007000ff0a77ac */ /* 0x000e220008000a00 */
[----:B------:R-:W-:Y:S01]  /*8b00*/  MOV R3, R117 ;  /* 0x0000007500037202 */ /* 0x000fe20000000f00 */
[----:B-----5:R-:W-:Y:S01]  /*8b10*/  FFMA.FTZ R17, R28, R17, R30 ;  /* 0x000000111c117223 */ /* 0x020fe2000001001e */
[----:B------:R-:W-:-:S03]  /*8b20*/  FFMA.FTZ R9, R29, R4, R31 ;  /* 0x000000041d097223 */ /* 0x000fc6000001001f */
[----:B------:R-:W-:Y:S01]  /*8b30*/  FMUL.FTZ R2, R17, -1.4426950216293334961 ;  /* 0xbfb8aa3b11027820 */ /* 0x000fe20000410000 */
[----:B------:R-:W-:-:S05]  /*8b40*/  FMUL.FTZ R5, R9, -1.4426950216293334961 ;  /* 0xbfb8aa3b09057820 */ /* 0x000fca0000410000 */
[----:B------:R-:W1:Y:S01]  /*8b50*/  MUFU.EX2 R2, R2 ;  /* 0x0000000200027308 */ /* 0x000e620000000800 */
[----:B------:R-:W-:-:S03]  /*8b60*/  IMAD R7, R7, UR8, RZ ;  /* 0x0000000807077c24 */ /* 0x000fc6000f8e02ff */
        /* <DEDUP_REMOVED lines=15> */
.L_x_2037:
[----:B------:R-:W-:Y:S05]  /*8c60*/  BSYNC.RECONVERGENT B1 ;  /* 0x0000000000017941 */ /* 0x000fea0003800200 */
.L_x_2036:
[----:B------:R-:W-:Y:S01]  /*8c70*/  ISETP.GE.U32.AND P3, PT, R32, UR4, PT ;  /* 0x0000000420007c0c */ /* 0x000fe2000bf66070 */
[----:B------:R-:W-:Y:S01]  /*8c80*/  BSSY.RECONVERGENT B1, `(.L_x_2038) ;  /* 0x000002e000017945 */ /* 0x000fe20003800200 */
[----:B------:R-:W-:Y:S02]  /*8c90*/  SHF.R.S32.HI R3, RZ, 0x1f, R32 ;  /* 0x0000001fff037819 */ /* 0x000fe40000011420 */
[----:B------:R-:W-:Y:S02]  /*8ca0*/  IADD3 R11, PT, PT, R45, 0x60, RZ ;  /* 0x000000602d0b7810 */ /* 0x000fe40007ffe0ff */
[----:B------:R-:W-:Y:S02]  /*8cb0*/  ISETP.GE.AND.EX P3, PT, R3, UR5, PT, P3 ;  /* 0x0000000503007c0c */ /* 0x000fe4000bf66330 */
[C---:B0-----:R-:W-:Y:S02]  /*8cc0*/  IADD3 R7, PT, PT, R45.reuse, 0x68, RZ ;  /* 0x000000682d077810 */ /* 0x041fe40007ffe0ff */
[----:B--234-:R-:W-:-:S02]  /*8cd0*/  IADD3 R9, PT, PT, R45, 0x70, RZ ;  /* 0x000000702d097810 */ /* 0x01cfc40007ffe0ff */
[----:B------:R-:W-:Y:S02]  /*8ce0*/  ISETP.GE.U32.AND P1, PT, R33, UR4, PT ;  /* 0x0000000421007c0c */ /* 0x000fe4000bf26070 */
[----:B------:R-:W-:Y:S02]  /*8cf0*/  ISETP.GE.U32.AND P5, PT, R11, UR4, PT ;  /* 0x000000040b007c0c */ /* 0x000fe4000bfa6070 */
[----:B------:R-:W-:Y:S02]  /*8d00*/  ISETP.GE.U32.AND P2, PT, R7, UR4, PT ;  /* 0x0000000407007c0c */ /* 0x000fe4000bf46070 */
[----:B------:R-:W-:Y:S02]  /*8d10*/  SHF.R.S32.HI R10, RZ, 0x1f, R33 ;  /* 0x0000001fff0a7819 */ /* 0x000fe40000011421 */
[----:B------:R-:W-:Y:S02]  /*8d20*/  SHF.R.S32.HI R8, RZ, 0x1f, R11 ;  /* 0x0000001fff087819 */ /* 0x000fe4000001140b */
[----:B------:R-:W-:-:S02]  /*8d30*/  SHF.R.S32.HI R6, RZ, 0x1f, R7 ;  /* 0x0000001fff067819 */ /* 0x000fc40000011407 */
[----:B------:R-:W-:Y:S02]  /*8d40*/  ISETP.GE.U32.AND P6, PT, R9, UR4, PT ;  /* 0x0000000409007c0c */ /* 0x000fe4000bfc6070 */
[----:B------:R-:W-:Y:S02]  /*8d50*/  ISETP.GE.AND.EX P1, PT, R10, UR5, PT, P1 ;  /* 0x000000050a007c0c */ /* 0x000fe4000bf26310 */
[----:B------:R-:W-:Y:S02]  /*8d60*/  ISETP.GE.AND.EX P5, PT, R8, UR5, PT, P5 ;  /* 0x0000000508007c0c */ /* 0x000fe4000bfa6350 */
[----:B------:R-:W-:Y:S02]  /*8d70*/  ISETP.GE.AND.EX P2, PT, R6, UR5, PT, P2 ;  /* 0x0000000506007c0c */ /* 0x000fe4000bf46320 */
[----:B------:R-:W-:Y:S01]  /*8d80*/  IADD3 R0, PT, PT, R45, 0x88, RZ ;  /* 0x000000882d007810 */ /* 0x000fe20007ffe0ff */
[----:B------:R-:W-:Y:S10]  /*8d90*/  @P3 BRA `(.L_x_2039) ;  /* 0x0000000000703947 */ /* 0x000ff40003800000 */
        /* <DEDUP_REMOVED lines=28> */
.L_x_2039:
[----:B------:R-:W-:Y:S05]  /*8f60*/  BSYNC.RECONVERGENT B1 ;  /* 0x0000000000017941 */ /* 0x000fea0003800200 */
.L_x_2038:
[----:B------:R-:W-:Y:S04]  /*8f70*/  BSSY.RECONVERGENT B1, `(.L_x_2040) ;  /* 0x000001e000017945 */ /* 0x000fe80003800200 */
[----:B------:R-:W-:Y:S05]  /*8f80*/  @P1 BRA `(.L_x_2041) ;  /* 0x0000000000701947 */ /* 0x000fea0003800000 */
[--C-:B------:R-:W-:Y:S01]  /*8f90*/  FADD.FTZ R21, R21, -R38.reuse ;  /* 0x8000002615157221 */ /* 0x100fe20000010000 */
[----:B------:R-:W-:Y:S01]  /*8fa0*/  FADD.FTZ R3, R18, -R38 ;  /* 0x8000002612037221 */ /* 0x000fe20000010000 */
[----:B------:R-:W2:Y:S02]  /*8fb0*/  LDCU.64 UR8, c[0x0][0x3e0] ;  /* 0x00007c00ff0877ac */ /* 0x000ea40008000a00 */
[-C--:B-1----:R-:W-:Y:S01]  /*8fc0*/  FMUL.FTZ R21, R21, R46.reuse ;  /* 0x0000002e15157220 */ /* 0x082fe20000410000 */
[----:B0-----:R-:W-:Y:S01]  /*8fd0*/  FMUL.FTZ R4, R3, R46 ;  /* 0x0000002e03047220 */ /* 0x001fe20000410000 */
        /* <DEDUP_REMOVED lines=23> */
.L_x_2041:
[----:B------:R-:W-:Y:S05]  /*9150*/  BSYNC.RECONVERGENT B1 ;  /* 0x0000000000017941 */ /* 0x000fea0003800200 */
.L_x_2040:
[----:B------:R-:W-:Y:S04]  /*9160*/  BSSY.RECONVERGENT B1, `(.L_x_2042) ;  /* 0x000001e000017945 */ /* 0x000fe80003800200 */
[----:B------:R-:W-:Y:S05]  /*9170*/  @P5 BRA `(.L_x_2043) ;  /* 0x0000000000705947 */ /* 0x000fea0003800000 */
[--C-:B------:R-:W-:Y:S01]  /*9180*/  FADD.FTZ R23, R23, -R38.reuse ;  /* 0x8000002617177221 */ /* 0x100fe20000010000 */
[----:B------:R-:W-:Y:S01]  /*9190*/  FADD.FTZ R3, R20, -R38 ;  /* 0x8000002614037221 */ /* 0x000fe20000010000 */
[----:B------:R-:W3:Y:S01]  /*91a0*/  LDCU.64 UR8, c[0x0][0x3e0] ;  /* 0x00007c00ff0877ac */ /* 0x000ee20008000a00 */
[----:B0-2---:R-:W-:Y:S01]  /*91b0*/  MOV R5, R117 ;  /* 0x0000007500057202 */ /* 0x005fe20000000f00 */
[-C--:B-1----:R-:W-:Y:S01]  /*91c0*/  FMUL.FTZ R23, R23, R46.reuse ;  /* 0x0000002e17177220 */ /* 0x082fe20000410000 */
[----:B------:R-:W-:Y:S01]  /*91d0*/  FMUL.FTZ R4, R3, R46 ;  /* 0x0000002e03047220 */ /* 0x000fe20000410000 */
[----:B------:R-:W0:Y:S02]  /*91e0*/  LDCU.64 UR10, c[0x0][0x380] ;  /* 0x00007000ff0a77ac */ /* 0x000e240008000a00 */
[----:B-----5:R-:W-:Y:S01]  /*91f0*/  FFMA.FTZ R14, R28, R23, R30 ;  /* 0x000000171c0e7223 */ /* 0x020fe2000001001e */
[----:B------:R-:W-:Y:S01]  /*9200*/  FFMA.FTZ R13, R29, R4, R31 ;  /* 0x000000041d0d7223 */ /* 0x000fe2000001001f */
[----:B------:R-:W-:-:S02]  /*9210*/  MOV R4, R114 ;  /* 0x0000007200047202 */ /* 0x000fc40000000f00 */
[----:B------:R-:W-:Y:S01]  /*9220*/  FMUL.FTZ R2, R14, -1.4426950216293334961 ;  /* 0xbfb8aa3b0e027820 */ /* 0x000fe20000410000 */
[----:B------:R-:W-:-:S05]  /*9230*/  FMUL.FTZ R10, R13, -1.4426950216293334961 ;  /* 0xbfb8aa3b0d0a7820 */ /* 0x000fca0000410000 */
[----:B------:R-:W1:Y:S01]  /*9240*/  MUFU.EX2 R2, R2 ;  /* 0x0000000200027308 */ /* 0x000e620000000800 */
[----:B---3--:R-:W-:-:S03]  /*9250*/  IMAD R8, R8, UR8, RZ ;  /* 0x0000000808087c24 */ /* 0x008fc6000f8e02ff */
[----:B------:R-:W2:Y:S01]  /*9260*/  MUFU.EX2 R10, R10 ;  /* 0x0000000a000a7308 */ /* 0x000ea20000000800 */
[----:B------:R-:W-:-:S04]  /*9270*/  IMAD.WIDE.U32 R4, R11, UR8, R4 ;  /* 0x000000080b047c25 */ /* 0x000fc8000f8e0004 */
[----:B------:R-:W-:Y:S02]  /*9280*/  IMAD R15, R11, UR9, R8 ;  /* 0x000000090b0f7c24 */ /* 0x000fe4000f8e0208 */
[----:B-1----:R-:W-:Y:S01]  /*9290*/  FADD.FTZ R3, R2, 1 ;  /* 0x3f80000002037421 */ /* 0x002fe20000010000 */
[----:B0-----:R-:W-:Y:S02]  /*92a0*/  LEA R2, P1, R4, UR10, 0x1 ;  /* 0x0000000a04027c11 */ /* 0x001fe4000f8208ff */
[----:B------:R-:W-:Y:S01]  /*92b0*/  IADD3 R15, PT, PT, R5, R15, RZ ;  /* 0x0000000f050f7210 */ /* 0x000fe20007ffe0ff */
[----:B--2---:R-:W-:Y:S02]  /*92c0*/  FADD.FTZ R12, R10, 1 ;  /* 0x3f8000000a0c7421 */ /* 0x004fe40000010000 */
[----:B------:R-:W0:Y:S08]  /*92d0*/  MUFU.RCP R3, R3 ;  /* 0x0000000300037308 */ /* 0x000e300000001000 */
[----:B------:R-:W1:Y:S01]  /*92e0*/  MUFU.RCP R12, R12 ;  /* 0x0000000c000c7308 */ /* 0x000e620000001000 */
[----:B0-----:R-:W-:Y:S01]  /*92f0*/  FMUL.FTZ R8, R14, R3 ;  /* 0x000000030e087220 */ /* 0x001fe20000410000 */
[----:B------:R-:W-:Y:S01]  /*9300*/  LEA.HI.X R3, R4, UR11, R15, 0x1, P1 ;  /* 0x0000000b04037c11 */ /* 0x000fe200088f0c0f */
[----:B-1----:R-:W-:-:S05]  /*9310*/  FMUL.FTZ R11, R13, R12 ;  /* 0x0000000c0d0b7220 */ /* 0x002fca0000410000 */
[----:B------:R-:W-:-:S05]  /*9320*/  F2FP.BF16.F32.PACK_AB R11, R11, R8 ;  /* 0x000000080b0b723e */ /* 0x000fca00000010ff */
[----:B------:R3:W-:Y:S02]  /*9330*/  STG.E desc[UR6][R2.64], R11 ;  /* 0x0000000b02007986 */ /* 0x0007e4000c101906 */
.L_x_2043:
[----:B------:R-:W-:Y:S05]  /*9340*/  BSYNC.RECONVERGENT B1 ;  /* 0x0000000000017941 */ /* 0x000fea0003800200 */
.L_x_2042:
[----:B------:R-:W-:Y:S04]  /*9350*/  BSSY.RECONVERGENT B1, `(.L_x_2044) ;  /* 0x000001e000017945 */ /* 0x000fe80003800200 */
[----:B------:R-:W-:Y:S05]  /*9360*/  @P2 BRA `(.L_x_2045) ;  /* 0x0000000000702947 */ /* 0x000fea0003800000 */
[--C-:B------:R-:W-:Y:S01]  /*9370*/  FADD.FTZ R25, R25, -R38.reuse ;  /* 0x8000002619197221 */ /* 0x100fe20000010000 */
[----:B---3--:R-:W-:Y:S01]  /*9380*/  FADD.FTZ R3, R22, -R38 ;  /* 0x8000002616037221 */ /* 0x008fe20000010000 */
        /* <DEDUP_REMOVED lines=26> */
.L_x_2045:
[----:B------:R-:W-:Y:S05]  /*9530*/  BSYNC.RECONVERGENT B1 ;  /* 0x0000000000017941 */ /* 0x000fea0003800200 */
.L_x_2044:
[----:B0-2---:R-:W-:Y:S01]  /*9540*/  SHF.R.S32.HI R4, RZ, 0x1f, R9 ;  /* 0x0000001fff047819 */ /* 0x005fe20000011409 */
[----:B------:R-:W-:Y:S01]  /*9550*/  BSSY.RECONVERGENT B1, `(.L_x_2046) ;  /* 0x000002a000017945 */ /* 0x000fe20003800200 */
[----:B------:R-:W-:Y:S02]  /*9560*/  ISETP.GE.U32.AND P1, PT, R106, UR4, PT ;  /* 0x000000046a007c0c */ /* 0x000fe4000bf26070 */
[----:B------:R-:W-:Y:S02]  /*9570*/  ISETP.GE.AND.EX P6, PT, R4, UR5, PT, P6 ;  /* 0x0000000504007c0c */ /* 0x000fe4000bfc6360 */
[----:B------:R-:W-:Y:S02]  /*9580*/  ISETP.GE.U32.AND P2, PT, R0, UR4, PT ;  /* 0x0000000400007c0c */ /* 0x000fe4000bf46070 */
[----:B------:R-:W-:Y:S02]  /*9590*/  ISETP.GE.U32.AND P3, PT, R104, UR4, PT ;  /* 0x0000000468007c0c */ /* 0x000fe4000bf66070 */
[----:B------:R-:W-:-:S02]  /*95a0*/  SHF.R.S32.HI R8, RZ, 0x1f, R0 ;  /* 0x0000001fff087819 */ /* 0x000fc40000011400 */
[----:B------:R-:W-:Y:S02]  /*95b0*/  ISETP.GE.U32.AND P5, PT, R102, UR4, PT ;  /* 0x0000000466007c0c */ /* 0x000fe4000bfa6070 */
[----:B------:R-:W-:Y:S02]  /*95c0*/  ISETP.GE.AND.EX P1, PT, R99, UR5, PT, P1 ;  /* 0x0000000563007c0c */ /* 0x000fe4000bf26310 */
[----:B------:R-:W-:Y:S02]  /*95d0*/  ISETP.GE.AND.EX P2, PT, R8, UR5, PT, P2 ;  /* 0x0000000508007c0c */ /* 0x000fe4000bf46320 */
[----:B------:R-:W-:Y:S02]  /*95e0*/  ISETP.GE.AND.EX P3, PT, R97, UR5, PT, P3 ;  /* 0x0000000561007c0c */ /* 0x000fe4000bf66330 */
[----:B------:R-:W-:Y:S02]  /*95f0*/  ISETP.GE.AND.EX P5, PT, R95, UR5, PT, P5 ;  /* 0x000000055f007c0c */ /* 0x000fe4000bfa6350 */
[----:B----4-:R-:W-:-:S02]  /*9600*/  IADD3 R7, PT, PT, R45, 0xa0, RZ ;  /* 0x000000a02d077810 */ /* 0x010fc40007ffe0ff */
[----:B------:R-:W-:Y:S01]  /*9610*/  IADD3 R6, PT, PT, R45, 0xa8, RZ ;  /* 0x000000a82d067810 */ /* 0x000fe20007ffe0ff */
[----:B------:R-:W-:Y:S08]  /*9620*/  @P6 BRA `(.L_x_2047) ;  /* 0x0000000000706947 */ /* 0x000ff00003800000 */
[--C-:B---3--:R-:W-:Y:S01]  /*9630*/  FADD.FTZ R3, R24, -R38.reuse ;  /* 0x8000002618037221 */ /* 0x108fe20000010000 */
[----:B------:R-:W-:Y:S01]  /*9640*/  FADD.FTZ R27, R27, -R38 ;  /* 0x800000261b1b7221 */ /* 0x000fe20000010000 */
[----:B------:R-:W0:Y:S01]  /*9650*/  LDCU.64 UR8, c[0x0][0x3e0] ;  /* 0x00007c00ff0877ac */ /* 0x000e220008000a00 */
[----:B------:R-:W-:Y:S01]  /*9660*/  MOV R5, R117 ;  /* 0x0000007500057202 */ /* 0x000fe20000000f00 */
        /* <DEDUP_REMOVED lines=11> */
[C---:B------:R-:W-:Y:S02]  /*9720*/  IMAD R13, R9.reuse, UR9, R16 ;  /* 0x00000009090d7c24 */ /* 0x040fe4000f8e0210 */
[----:B------:R-:W-:-:S05]  /*9730*/  IMAD.WIDE.U32 R4, R9, UR8, R4 ;  /* 0x0000000809047c25 */ /* 0x000fca000f8e0004 */
[----:B------:R-:W-:Y:S01]  /*9740*/  IADD3 R13, PT, PT, R5, R13, RZ ;  /* 0x0000000d050d7210 */ /* 0x000fe20007ffe0ff */
[----:B--2---:R-:W-:Y:S01]  /*9750*/  FADD.FTZ R3, R2, 1 ;  /* 0x3f80000002037421 */ /* 0x004fe20000010000 */
[----:B-1----:R-:W-:Y:S01]  /*9760*/  LEA R2, P6, R4, UR10, 0x1 ;  /* 0x0000000a04027c11 */ /* 0x002fe2000f8c08ff */
[----:B0-----:R-:W-:-:S04]  /*9770*/  FADD.FTZ R11, R10, 1 ;  /* 0x3f8000000a0b7421 */ /* 0x001fc80000010000 */
[----:B------:R-:W0:Y:S08]  /*9780*/  MUFU.RCP R3, R3 ;  /* 0x0000000300037308 */ /* 0x000e300000001000 */
[----:B------:R-:W1:Y:S01]  /*9790*/  MUFU.RCP R11, R11 ;  /* 0x0000000b000b7308 */ /* 0x000e620000001000 */
[----:B0-----:R-:W-:Y:S01]  /*97a0*/  FMUL.FTZ R9, R12, R3 ;  /* 0x000000030c097220 */ /* 0x001fe20000410000 */
[----:B------:R-:W-:Y:S01]  /*97b0*/  LEA.HI.X R3, R4, UR11, R13, 0x1, P6 ;  /* 0x0000000b04037c11 */ /* 0x000fe2000b0f0c0d */
[----:B-1----:R-:W-:-:S05]  /*97c0*/  FMUL.FTZ R10, R14, R11 ;  /* 0x0000000b0e0a7220 */ /* 0x002fca0000410000 */
[----:B------:R-:W-:-:S05]  /*97d0*/  F2FP.BF16.F32.PACK_AB R9, R10, R9 ;  /* 0x000000090a09723e */ /* 0x000fca00000010ff */
[----:B------:R0:W-:Y:S02]  /*97e0*/  STG.E desc[UR6][R2.64], R9 ;  /* 0x0000000902007986 */ /* 0x0001e4000c101906 */
.L_x_2047:
[----:B------:R-:W-:Y:S05]  /*97f0*/  BSYNC.RECONVERGENT B1 ;  /* 0x0000000000017941 */ /* 0x000fea0003800200 */
.L_x_2046:
[----:B------:R-:W-:Y:S04]  /*9800*/  BSSY.RECONVERGENT B1, `(.L_x_2048) ;  /* 0x000001e000017945 */ /* 0x000fe80003800200 */
[----:B------:R-:W-:Y:S05]  /*9810*/  @P4 BRA `(.L_x_2049) ;  /* 0x0000000000704947 */ /* 0x000fea0003800000 */
[--C-:B------:R-:W-:Y:S01]  /*9820*/  FADD.FTZ R49, R49, -R38.reuse ;  /* 0x8000002631317221 */ /* 0x100fe20000010000 */
[----:B0--3--:R-:W-:Y:S01]  /*9830*/  FADD.FTZ R3, R26, -R38 ;  /* 0x800000261a037221 */ /* 0x009fe20000010000 */
        /* <DEDUP_REMOVED lines=15> */
[----:B--2---:R-:W-:Y:S01]  /*9930*/  FADD.FTZ R3, R2, 1 ;  /* 0x3f80000002037421 */ /* 0x004fe20000010000 */
[----:B-1----:R-:W-:Y:S02]  /*9940*/  LEA R2, P4, R4, UR10, 0x1 ;  /* 0x0000000a04027c11 */ /* 0x002fe4000f8808ff */
[----:B------:R-:W-:Y:S01]  /*9950*/  IADD3 R13, PT, PT, R5, R13, RZ ;  /* 0x0000000d050d7210 */ /* 0x000fe20007ffe0ff */
[----:B0-----:R-:W-:Y:S02]  /*9960*/  FADD.FTZ R10, R9, 1 ;  /* 0x3f800000090a7421 */ /* 0x001fe40000010000 */
[----:B------:R-:W0:Y:S08]  /*9970*/  MUFU.RCP R3, R3 ;  /* 0x0000000300037308 */ /* 0x000e300000001000 */
[----:B------:R-:W1:Y:S01]  /*9980*/  MUFU.RCP R10, R10 ;  /* 0x0000000a000a7308 */ /* 0x000e620000001000 */
[----:B0-----:R-:W-:Y:S01]  /*9990*/  FMUL.FTZ R9, R12, R3 ;  /* 0x000000030c097220 */ /* 0x001fe20000410000 */
[----:B------:R-:W-:Y:S01]  /*99a0*/  LEA.HI.X R3, R4, UR11, R13, 0x1, P4 ;  /* 0x0000000b04037c11 */ /* 0x000fe2000a0f0c0d */
[----:B-1----:R-:W-:-:S05]  /*99b0*/  FMUL.FTZ R12, R11, R10 ;  /* 0x0000000a0b0c7220 */ /* 0x002fca0000410000 */
[----:B------:R-:W-:-:S05]  /*99c0*/  F2FP.BF16.F32.PACK_AB R9, R12, R9 ;  /* 0x000000090c09723e */ /* 0x000fca00000010ff */
[----:B------:R2:W-:Y:S02]  /*99d0*/  STG.E desc[UR6][R2.64], R9 ;  /* 0x0000000902007986 */ /* 0x0005e4000c101906 */
.L_x_2049:
[----:B------:R-:W-:Y:S05]  /*99e0*/  BSYNC.RECONVERGENT B1 ;  /* 0x0000000000017941 */ /* 0x000fea0003800200 */
.L_x_2048:
[----:B------:R-:W-:Y:S04]  /*99f0*/  BSSY.RECONVERGENT B1, `(.L_x_2050) ;  /* 0x000001e000017945 */ /* 0x000fe80003800200 */
[----:B------:R-:W-:Y:S05]  /*9a00*/  @P1 BRA `(.L_x_2051) ;  /* 0x0000000000701947 */ /* 0x000fea0003800000 */
[--C-:B------:R-:W-:Y:S01]  /*9a10*/  FADD.FTZ R51, R51, -R38.reuse ;  /* 0x8000002633337221 */ /* 0x100fe20000010000 */
[----:B0-23--:R-:W-:Y:S01]  /*9a20*/  FADD.FTZ R3, R48, -R38 ;  /* 0x8000002630037221 */ /* 0x00dfe20000010000 */
        /* <DEDUP_REMOVED lines=26> */
.L_x_2051:
[----:B------:R-:W-:Y:S05]  /*9bd0*/  BSYNC.RECONVERGENT B1 ;  /* 0x0000000000017941 */ /* 0x000fea0003800200 */
.L_x_2050:
[----:B------:R-:W-:Y:S04]  /*9be0*/  BSSY.RECONVERGENT B1, `(.L_x_2052) ;  /* 0x000001e000017945 */ /* 0x000fe80003800200 */
[----:B------:R-:W-:Y:S05]  /*9bf0*/  @P2 BRA `(.L_x_2053) ;  /* 0x0000000000702947 */ /* 0x000fea0003800000 */
[--C-:B------:R-:W-:Y:S01]  /*9c00*/  FADD.FTZ R53, R53, -R38.reuse ;  /* 0x8000002635357221 */ /* 0x100fe20000010000 */
[----:B0-234-:R-:W-:Y:S01]  /*9c10*/  FADD.FTZ R3, R50, -R38 ;  /* 0x8000002632037221 */ /* 0x01dfe20000010000 */
[----:B------:R-:W0:Y:S02]  /*9c20*/  LDCU.64 UR8, c[0x0][0x3e0] ;  /* 0x00007c00ff0877ac */ /* 0x000e240008000a00 */
[-C--:B-1----:R-:W-:Y:S01]  /*9c30*/  FMUL.FTZ R53, R53, R46.reuse ;  /* 0x0000002e35357220 */ /* 0x082fe20000410000 */
[----:B------:R-:W-:Y:S01]  /*9c40*/  FMUL.FTZ R4, R3, R46 ;  /* 0x0000002e03047220 */ /* 0x000fe20000410000 */
[----:B------:R-:W1:Y:S01]  /*9c50*/  LDCU.64 UR10, c[0x0][0x380] ;  /* 0x00007000ff0a77ac */ /* 0x000e620008000a00 */
[----:B------:R-:W-:Y:S01]  /*9c60*/  MOV R3, R117 ;  /* 0x0000007500037202 */ /* 0x000fe20000000f00 */
[----:B-----5:R-:W-:Y:S01]  /*9c70*/  FFMA.FTZ R53, R28, R53, R30 ;  /* 0x000000351c357223 */ /* 0x020fe2000001001e */
[----:B------:R-:W-:-:S03]  /*9c80*/  FFMA.FTZ R10, R29, R4, R31 ;  /* 0x000000041d0a7223 */ /* 0x000fc6000001001f */
[----:B------:R-:W-:Y:S01]  /*9c90*/  FMUL.FTZ R2, R53, -1.4426950216293334961 ;  /* 0xbfb8aa3b35027820 */ /* 0x000fe20000410000 */
[----:B------:R-:W-:-:S05]  /*9ca0*/  FMUL.FTZ R5, R10, -1.4426950216293334961 ;  /* 0xbfb8aa3b0a057820 */ /* 0x000fca0000410000 */
[----:B------:R-:W2:Y:S01]  /*9cb0*/  MUFU.EX2 R2, R2 ;  /* 0x0000000200027308 */ /* 0x000ea20000000800 */
[----:B0-----:R-:W-:-:S03]  /*9cc0*/  IMAD R11, R8, UR8, RZ ;  /* 0x00000008080b7c24 */ /* 0x001fc6000f8e02ff */
        /* <DEDUP_REMOVED lines=15> */
.L_x_2053:
[----:B------:R-:W-:Y:S05]  /*9dc0*/  BSYNC.RECONVERGENT B1 ;  /* 0x0000000000017941 */ /* 0x000fea0003800200 */
.L_x_2052:
[----:B------:R-:W-:Y:S04]  /*9dd0*/  BSSY.RECONVERGENT B1, `(.L_x_2054) ;  /* 0x000001e000017945 */ /* 0x000fe80003800200 */
[----:B------:R-:W-:Y:S05]  /*9de0*/  @P3 BRA `(.L_x_2055) ;  /* 0x0000000000703947 */ /* 0x000fea0003800000 */
[--C-:B0-234-:R-:W-:Y:S01]  /*9df0*/  FADD.FTZ R3, R52, -R38.reuse ;  /* 0x8000002634037221 */ /* 0x11dfe20000010000 */
[----:B------:R-:W-:Y:S01]  /*9e00*/  FADD.FTZ R55, R55, -R38 ;  /* 0x8000002637377221 */ /* 0x000fe20000010000 */
[----:B------:R-:W0:Y:S01]  /*9e10*/  LDCU.64 UR8, c[0x0][0x3e0] ;  /* 0x00007c00ff0877ac */ /* 0x000e220008000a00 */
[----:B------:R-:W-:Y:S01]  /*9e20*/  MOV R4, R114 ;  /* 0x0000007200047202 */ /* 0x000fe20000000f00 */
        /* <DEDUP_REMOVED lines=14> */
[----:B------:R-:W-:Y:S01]  /*9f10*/  IADD3 R13, PT, PT, R5, R13, RZ ;  /* 0x0000000d050d7210 */ /* 0x000fe20007ffe0ff */
[----:B0-----:R-:W-:Y:S02]  /*9f20*/  FADD.FTZ R8, R3, 1 ;  /* 0x3f80000003087421 */ /* 0x001fe40000010000 */
        /* <DEDUP_REMOVED lines=8> */
.L_x_2055:
[----:B------:R-:W-:Y:S05]  /*9fb0*/  BSYNC.RECONVERGENT B1 ;  /* 0x0000000000017941 */ /* 0x000fea0003800200 */
.L_x_2054:
[----:B------:R-:W-:Y:S04]  /*9fc0*/  BSSY.RECONVERGENT B1, `(.L_x_2056) ;  /* 0x000001e000017945 */ /* 0x000fe80003800200 */
[----:B------:R-:W-:Y:S05]  /*9fd0*/  @P5 BRA `(.L_x_2057) ;  /* 0x0000000000705947 */ /* 0x000fea0003800000 */
[--C-:B------:R-:W-:Y:S01]  /*9fe0*/  FADD.FTZ R57, R57, -R38.reuse ;  /* 0x8000002639397221 */ /* 0x100fe20000010000 */
[----:B0-234-:R-:W-:Y:S01]  /*9ff0*/  FADD.FTZ R3, R54, -R38 ;  /* 0x8000002636037221 */ /* 0x01dfe20000010000 */
        /* <DEDUP_REMOVED lines=26> */
.L_x_2057:
[----:B------:R-:W-:Y:S05]  /*a1a0*/  BSYNC.RECONVERGENT B1 ;  /* 0x0000000000017941 */ /* 0x000fea0003800200 */
.L_x_2056:
        /* <DEDUP_REMOVED lines=48> */
.L_x_2059:
[----:B------:R-:W-:Y:S05]  /*a4b0*/  BSYNC.RECONVERGENT B1 ;  /* 0x0000000000017941 */ /* 0x000fea0003800200 */
.L_x_2058:
        /* <DEDUP_REMOVED lines=30> */
.L_x_2061:
[----:B------:R-:W-:Y:S05]  /*a6a0*/  BSYNC.RECONVERGENT B1 ;  /* 0x0000000000017941 */ /* 0x000fea0003800200 */
.L_x_2060:
[----:B------:R-:W-:Y:S04]  /*a6b0*/  BSSY.RECONVERGENT B1, `(.L_x_2062) ;  /* 0x000001e000017945 */ /* 0x000fe80003800200 */
[----:B------:R-:W-:Y:S05]  /*a6c0*/  @P1 BRA `(.L_x_2063) ;  /* 0x0000000000701947 */ /* 0x000fea0003800000 */
[--C-:B------:R-:W-:Y:S01]  /*a6d0*/  FADD.FTZ R3, R60, -R38.reuse ;  /* 0x800000263c037221 */ /* 0x100fe20000010000 */
[----:B------:R-:W-:Y:S01]  /*a6e0*/  FADD.FTZ R63, R63, -R38 ;  /* 0x800000263f3f7221 */ /* 0x000fe20000010000 */
[----:B------:R-:W3:Y:S02]  /*a6f0*/  LDCU.64 UR8, c[0x0][0x3e0] ;  /* 0x00007c00ff0877ac */ /* 0x000ee40008000a00 */
[-C--:B-1----:R-:W-:Y:S01]  /*a700*/  FMUL.FTZ R3, R3, R46.reuse ;  /* 0x0000002e03037220 */ /* 0x082fe20000410000 */
[----:B0-2---:R-:W-:Y:S01]  /*a710*/  FMUL.FTZ R4, R63, R46 ;  /* 0x0000002e3f047220 */ /* 0x005fe20000410000 */
        /* <DEDUP_REMOVED lines=23> */
.L_x_2063:
[----:B------:R-:W-:Y:S05]  /*a890*/  BSYNC.RECONVERGENT B1 ;  /* 0x0000000000017941 */ /* 0x000fea0003800200 */
.L_x_2062:
[----:B------:R-:W-:Y:S04]  /*a8a0*/  BSSY.RECONVERGENT B1, `(.L_x_2064) ;  /* 0x000001e000017945 */ /* 0x000fe80003800200 */
[----:B------:R-:W-:Y:S05]  /*a8b0*/  @P6 BRA `(.L_x_2065) ;  /* 0x0000000000706947 */ /* 0x000fea0003800000 */
[--C-:B------:R-:W-:Y:S01]  /*a8c0*/  FADD.FTZ R3, R62, -R38.reuse ;  /* 0x800000263e037221 */ /* 0x100fe20000010000 */
[----:B------:R-:W-:Y:S01]  /*a8d0*/  FADD.FTZ R65, R65, -R38 ;  /* 0x8000002641417221 */ /* 0x000fe20000010000 */
[----:B------:R-:W4:Y:S02]  /*a8e0*/  LDCU.64 UR8, c[0x0][0x3e0] ;  /* 0x00007c00ff0877ac */ /* 0x000f240008000a00 */
[-C--:B-1----:R-:W-:Y:S01]  /*a8f0*/  FMUL.FTZ R3, R3, R46.reuse ;  /* 0x0000002e03037220 */ /* 0x082fe20000410000 */
[----:B0-23--:R-:W-:Y:S01]  /*a900*/  FMUL.FTZ R4, R65, R46 ;  /* 0x0000002e41047220 */ /* 0x00dfe20000410000 */
[----:B------:R-:W0:Y:S02]  /*a910*/  LDCU.64 UR10, c[0x0][0x380] ;  /* 0x00007000ff0a77ac */ /* 0x000e240008000a00 */
[----:B-----5:R-:W-:Y:S01]  /*a920*/  FFMA.FTZ R11, R28, R3, R30 ;  /* 0x000000031c0b7223 */ /* 0x020fe2000001001e */
[----:B------:R-:W-:Y:S01]  /*a930*/  FFMA.FTZ R12, R29, R4, R31 ;  /* 0x000000041d0c7223 */ /* 0x000fe2000001001f */
[----:B------:R-:W-:-:S02]  /*a940*/  MOV R3, R117 ;  /* 0x0000007500037202 */ /* 0x000fc40000000f00 */
[----:B------:R-:W-:Y:S01]  /*a950*/  FMUL.FTZ R2, R11, -1.4426950216293334961 ;  /* 0xbfb8aa3b0b027820 */ /* 0x000fe20000410000 */
[----:B------:R-:W-:-:S05]  /*a960*/  FMUL.FTZ R5, R12, -1.4426950216293334961 ;  /* 0xbfb8aa3b0c057820 */ /* 0x000fca0000410000 */
[----:B------:R-:W1:Y:S01]  /*a970*/  MUFU.EX2 R2, R2 ;  /* 0x0000000200027308 */ /* 0x000e620000000800 */
[----:B----4-:R-:W-:-:S03]  /*a980*/  IMAD R36, R36, UR8, RZ ;  /* 0x0000000824247c24 */ /* 0x010fc6000f8e02ff */
        /* <DEDUP_REMOVED lines=15> */
.L_x_2065:
[----:B------:R-:W-:Y:S05]  /*aa80*/  BSYNC.RECONVERGENT B1 ;  /* 0x0000000000017941 */ /* 0x000fea0003800200 */
.L_x_2064:
[----:B------:R-:W-:Y:S04]  /*aa90*/  BSSY.RECONVERGENT B1, `(.L_x_2066) ;  /* 0x000001e000017945 */ /* 0x000fe80003800200 */
[----:B------:R-:W-:Y:S05]  /*aaa0*/  @P3 BRA `(.L_x_2067) ;  /* 0x0000000000703947 */ /* 0x000fea0003800000 */
[--C-:B------:R-:W-:Y:S01]  /*aab0*/  FADD.FTZ R3, R64, -R38.reuse ;  /* 0x8000002640037221 */ /* 0x100fe20000010000 */
[----:B------:R-:W-:Y:S01]  /*aac0*/  FADD.FTZ R67, R67, -R38 ;  /* 0x8000002643437221 */ /* 0x000fe20000010000 */
[----:B------:R-:W0:Y:S02]  /*aad0*/  LDCU.64 UR8, c[0x0][0x3e0] ;  /* 0x00007c00ff0877ac */ /* 0x000e240008000a00 */
[-C--:B-1----:R-:W-:Y:S01]  /*aae0*/  FMUL.FTZ R3, R3, R46.reuse ;  /* 0x0000002e03037220 */ /* 0x082fe20000410000 */
[----:B0-234-:R-:W-:Y:S01]  /*aaf0*/  FMUL.FTZ R4, R67, R46 ;  /* 0x0000002e43047220 */ /* 0x01dfe20000410000 */
[----:B------:R-:W0:Y:S02]  /*ab00*/  LDCU.64 UR10, c[0x0][0x380] ;  /* 0x00007000ff0a77ac */ /* 0x000e240008000a00 */
[----:B-----5:R-:W-:Y:S01]  /*ab10*/  FFMA.FTZ R11, R28, R3, R30 ;  /* 0x000000031c0b7223 */ /* 0x020fe2000001001e */
[----:B------:R-:W-:Y:S01]  /*ab20*/  FFMA.FTZ R12, R29, R4, R31 ;  /* 0x000000041d0c7223 */ /* 0x000fe2000001001f */
[----:B------:R-:W-:-:S02]  /*ab30*/  MOV R3, R117 ;  /* 0x0000007500037202 */ /* 0x000fc40000000f00 */
        /* <DEDUP_REMOVED lines=19> */
.L_x_2067:
[----:B------:R-:W-:Y:S05]  /*ac70*/  BSYNC.RECONVERGENT B1 ;  /* 0x0000000000017941 */ /* 0x000fea0003800200 */
.L_x_2066:
        /* <DEDUP_REMOVED lines=30> */
.L_x_2069:
[----:B------:R-:W-:Y:S05]  /*ae60*/  BSYNC.RECONVERGENT B1 ;  /* 0x0000000000017941 */ /* 0x000fea0003800200 */
.L_x_2068:
        /* <DEDUP_REMOVED lines=14> */
[----:B------:R-:W-:Y:S02]  /*af50*/  ISETP.GE.AND.EX P6, PT, R3, UR5, PT, P6 ;  /* 0x0000000503007c0c */ /* 0x000fe4000bfc6360 */
[----:B------:R-:W-:Y:S02]  /*af60*/  ISETP.GE.AND.EX P3, PT, R87, UR5, PT, P3 ;  /* 0x0000000557007c0c */ /* 0x000fe4000bf66330 */
[----:B------:R-:W-:Y:S01]  /*af70*/  ISETP.GE.AND.EX P4, PT, R2, UR5, PT, P4 ;  /* 0x0000000502007c0c */ /* 0x000fe2000bf86340 */
[----:B------:R-:W-:-:S12]  /*af80*/  @P5 BRA `(.L_x_2071) ;  /* 0x0000000000705947 */ /* 0x000fd80003800000 */
        /* <DEDUP_REMOVED lines=28> */
.L_x_2071:
[----:B------:R-:W-:Y:S05]  /*b150*/  BSYNC.RECONVERGENT B1 ;  /* 0x0000000000017941 */ /* 0x000fea0003800200 */
.L_x_2070:
        /* <DEDUP_REMOVED lines=30> */
.L_x_2073:
[----:B------:R-:W-:Y:S05]  /*b340*/  BSYNC.RECONVERGENT B1 ;  /* 0x0000000000017941 */ /* 0x000fea0003800200 */
.L_x_2072:
[----:B------:R-:W-:Y:S04]  /*b350*/  BSSY.RECONVERGENT B1, `(.L_x_2074) ;  /* 0x000001e000017945 */ /* 0x000fe80003800200 */
[----:B------:R-:W-:Y:S05]  /*b360*/  @P1 BRA `(.L_x_2075) ;  /* 0x0000000000701947 */ /* 0x000fea0003800000 */
[--C-:B0-234-:R-:W-:Y:S01]  /*b370*/  FADD.FTZ R5, R72, -R38.reuse ;  /* 0x8000002648057221 */ /* 0x11dfe20000010000 */
[----:B------:R-:W-:Y:S01]  /*b380*/  FADD.FTZ R75, R75, -R38 ;  /* 0x800000264b4b7221 */ /* 0x000fe20000010000 */
[----:B------:R-:W0:Y:S02]  /*b390*/  LDCU.64 UR8, c[0x0][0x3e0] ;  /* 0x00007c00ff0877ac */ /* 0x000e240008000a00 */
        /* <DEDUP_REMOVED lines=25> */
.L_x_2075:
[----:B------:R-:W-:Y:S05]  /*b530*/  BSYNC.RECONVERGENT B1 ;  /* 0x0000000000017941 */ /* 0x000fea0003800200 */
.L_x_2074:
        /* <DEDUP_REMOVED lines=30> */
.L_x_2077:
[----:B------:R-:W-:Y:S05]  /*b720*/  BSYNC.RECONVERGENT B1 ;  /* 0x0000000000017941 */ /* 0x000fea0003800200 */
.L_x_2076:
[----:B------:R-:W-:Y:S04]  /*b730*/  BSSY.RECONVERGENT B1, `(.L_x_2078) ;  /* 0x000001e000017945 */ /* 0x000fe80003800200 */
[----:B------:R-:W-:Y:S05]  /*b740*/  @P3 BRA `(.L_x_2079) ;  /* 0x0000000000703947 */ /* 0x000fea0003800000 */
[--C-:B------:R-:W-:Y:S01]  /*b750*/  FADD.FTZ R79, R79, -R38.reuse ;  /* 0x800000264f4f7221 */ /* 0x100fe20000010000 */
[----:B0-----:R-:W-:Y:S01]  /*b760*/  FADD.FTZ R3, R76, -R38 ;  /* 0x800000264c037221 */ /* 0x001fe20000010000 */
[----:B------:R-:W0:Y:S01]  /*b770*/  LDCU.64 UR8, c[0x0][0x3e0] ;  /* 0x00007c00ff0877ac */ /* 0x000e220008000a00 */
[----:B--234-:R-:W-:Y:S01]  /*b780*/  MOV R5, R117 ;  /* 0x0000007500057202 */ /* 0x01cfe20000000f00 */
        /* <DEDUP_REMOVED lines=15> */
[----:B0-----:R-:W-:Y:S01]  /*b880*/  FADD.FTZ R8, R6, 1 ;  /* 0x3f80000006087421 */ /* 0x001fe20000010000 */
[C---:B-1----:R-:W-:Y:S01]  /*b890*/  LEA R6, P1, R4.reuse, UR10, 0x1 ;  /* 0x0000000a04067c11 */ /* 0x042fe2000f8208ff */
[----:B------:R-:W0:Y:S03]  /*b8a0*/  MUFU.RCP R3, R3 ;  /* 0x0000000300037308 */ /* 0x000e260000001000 */
[----:B------:R-:W-:-:S05]  /*b8b0*/  LEA.HI.X R7, R4, UR11, R7, 0x1, P1 ;  /* 0x0000000b04077c11 */ /* 0x000fca00088f0c07 */
[----:B------:R-:W1:Y:S01]  /*b8c0*/  MUFU.RCP R8, R8 ;  /* 0x0000000800087308 */ /* 0x000e620000001000 */
[----:B0-----:R-:W-:Y:S01]  /*b8d0*/  FMUL.FTZ R0, R10, R3 ;  /* 0x000000030a007220 */ /* 0x001fe20000410000 */
[----:B-1----:R-:W-:-:S05]  /*b8e0*/  FMUL.FTZ R9, R9, R8 ;  /* 0x0000000809097220 */ /* 0x002fca0000410000 */
[----:B------:R-:W-:-:S05]  /*b8f0*/  F2FP.BF16.F32.PACK_AB R9, R9, R0 ;  /* 0x000000000909723e */ /* 0x000fca00000010ff */
[----:B------:R0:W-:Y:S02]  /*b900*/  STG.E desc[UR6][R6.64], R9 ;  /* 0x0000000906007986 */ /* 0x0001e4000c101906 */
.L_x_2079:
[----:B------:R-:W-:Y:S05]  /*b910*/  BSYNC.RECONVERGENT B1 ;  /* 0x0000000000017941 */ /* 0x000fea0003800200 */
.L_x_2078:
[----:B------:R-:W-:Y:S05]  /*b920*/  @P4 BRA `(.L_x_2017) ;  /* 0x00000000006c4947 */ /* 0x000fea0003800000 */
[--C-:B------:R-:W-:Y:S01]  /*b930*/  FADD.FTZ R81, R81, -R38.reuse ;  /* 0x8000002651517221 */ /* 0x100fe20000010000 */
[----:B0-----:R-:W-:Y:S01]  /*b940*/  FADD.FTZ R3, R78, -R38 ;  /* 0x800000264e037221 */ /* 0x001fe20000010000 */
        /* <DEDUP_REMOVED lines=8> */
[----:B--234-:R-:W-:-:S05]  /*b9d0*/  FMUL.FTZ R4, R46, -1.4426950216293334961 ;  /* 0xbfb8aa3b2e047820 */ /* 0x01cfca0000410000 */
[----:B------:R-:W2:Y:S01]  /*b9e0*/  MUFU.EX2 R0, R0 ;  /* 0x0000000000007308 */ /* 0x000ea20000000800 */
[----:B0-----:R-:W-:-:S03]  /*b9f0*/  IMAD R2, R2, UR4, RZ ;  /* 0x0000000402027c24 */ /* 0x001fc6000f8e02ff */
[----:B------:R-:W0:Y:S01]  /*ba00*/  MUFU.EX2 R4, R4 ;  /* 0x0000000400047308 */ /* 0x000e220000000800 */
[----:B------:R-:W-:-:S04]  /*ba10*/  IMAD.WIDE.U32 R114, R45, UR4, R114 ;  /* 0x000000042d727c25 */ /* 0x000fc8000f8e0072 */
[----:B------:R-:W-:Y:S01]  /*ba20*/  IMAD R45, R45, UR5, R2 ;  /* 0x000000052d2d7c24 */ /* 0x000fe2000f8e0202 */
[----:B-1----:R-:W-:Y:S01]  /*ba30*/  LEA R2, P1, R114, UR8, 0x1 ;  /* 0x0000000872027c11 */ /* 0x002fe2000f8208ff */
[----:B--2---:R-:W-:-:S03]  /*ba40*/  FADD.FTZ R3, R0, 1 ;  /* 0x3f80000000037421 */ /* 0x004fc60000010000 */
        /* <DEDUP_REMOVED lines=9> */
.L_x_2017:
[----:B------:R-:W-:Y:S05]  /*bae0*/  BSYNC.RECONVERGENT B0 ;  /* 0x0000000000007941 */ /* 0x000fea0003800200 */
.L_x_1953:
[----:B------:R-:W1:Y:S01]  /*baf0*/  LDCU UR4, c[0x0][0x3f8] ;  /* 0x00007f00ff0477ac */ /* 0x000e620008000800 */
[----:B------:R-:W-:Y:S02]  /*bb00*/  IADD3 R109, PT, PT, R86, R109, RZ ;  /* 0x0000006d566d7210 */ /* 0x000fe40007ffe0ff */
[----:B------:R-:W-:Y:S01]  /*bb10*/  IADD3 R90, PT, PT, R90, 0x1, RZ ;  /* 0x000000015a5a7810 */ /* 0x000fe20007ffe0ff */
[----:B------:R-:W1:Y:S02]  /*bb20*/  LDCU UR5, c[0x0][0x3c8] ;  /* 0x00007900ff0577ac */ /* 0x000e640008000800 */
[----:B-1----:R-:W-:-:S06]  /*bb30*/  UIMAD UR4, UR4, UR5, URZ ;  /* 0x00000005040472a4 */ /* 0x002fcc000f8e02ff */
[----:B------:R-:W-:-:S13]  /*bb40*/  ISETP.GE.AND P1, PT, R109, UR4, PT ;  /* 0x000000046d007c0c */ /* 0x000fda000bf26270 */
[----:B------:R-:W-:Y:S05]  /*bb50*/  @!P1 BRA `(.L_x_2080) ;  /* 0xffffff4400e49947 */ /* 0x000fea000383ffff */
[----:B------:R-:W-:Y:S05]  /*bb60*/  EXIT ;  /* 0x000000000000794d */ /* 0x000fea0003800000 */
.L_x_2081:
        /* <DEDUP_REMOVED lines=9> */
.L_x_4918:


//--------------------- .text._Z35group_norm_nhwc_fwd_one_pass_kernelI11Bf16IOFp32WLi512ELi120ELi480EEv26Group_norm_nhwc_fwd_params --------------------------
	.section	.text._Z35group_norm_nhwc_fwd_one_pass_kernelI11Bf16IOFp32WLi512ELi120ELi480EEv26Group_norm_nhwc_fwd_params,"ax",@progbits
	.align	128
        .global         _Z35group_norm_nhwc_fwd_one_pass_kernelI11Bf16IOFp32WLi512ELi120ELi480EEv26Group_norm_nhwc_fwd_params
        .type           _Z35group_norm_nhwc_fwd_one_pass_kernelI11Bf16IOFp32WLi512ELi120ELi480EEv26Group_norm_nhwc_fwd_params,@function
        .size           _Z35group_norm_nhwc_fwd_one_pass_kernelI11Bf16IOFp32WLi512ELi120ELi480EEv26Group_norm_nhwc_fwd_params,(.L_x_4919 - _Z35group_norm_nhwc_fwd_one_pass_kernelI11Bf16IOFp32WLi512ELi120ELi480EEv26Group_norm_nhwc_fwd_params)
        .other          _Z35group_norm_nhwc_fwd_one_pass_kernelI11Bf16IOFp32WLi512ELi120ELi480EEv26Group_norm_nhwc_fwd_params,@"STO_CUDA_ENTRY STV_DEFAULT"
_Z35group_norm_nhwc_fwd_one_pass_kernelI11Bf16IOFp32WLi512ELi120ELi480EEv26Group_norm_nhwc_fwd_params:
.text._Z35group_norm_nhwc_fwd_one_pass_kernelI11Bf16IOFp32WLi512ELi120ELi480EEv26Group_norm_nhwc_fwd_params:
[----:B------:R-:W0:Y:S08]  /*0000*/  LDC R1, c[0x0][0x37c] ;  /* 0x0000df00ff017b82 */ /* 0x000e300000000800 */
[----:B------:R-:W1:Y:S01]  /*0010*/  LDC R0, c[0x0][0x3c8] ;  /* 0x0000f200ff007b82 */ /* 0x000e620000000800 */
[----:B------:R-:W1:Y:S01]  /*0020*/  LDCU UR4, c[0x0][0x3f8] ;  /* 0x00007f00ff0477ac */ /* 0x000e620008000800 */
[----:B0-----:R-:W-:-:S05]  /*0030*/  VIADD R1, R1, 0xfffffc30 ;  /* 0xfffffc3001017836 */ /* 0x001fca0000000000 */
[----:B------:R-:W-:Y:S01]  /*0040*/  R2UR UR8, R1 ;  /* 0x00000000010872ca */ /* 0x000fe200000e0000 */
[----:B------:R-:W0:Y:S01]  /*0050*/  S2UR UR9, SR_CTAID.Y ;  /* 0x00000000000979c3 */ /* 0x000e220000002600 */
[----:B-1----:R-:W-:-:S05]  /*0060*/  IMAD R0, R0, UR4, RZ ;  /* 0x0000000400007c24 */ /* 0x002fca000f8e02ff */
[----:B0-----:R-:W-:-:S13]  /*0070*/  ISETP.LE.AND P0, PT, R0, UR9, PT ;  /* 0x0000000900007c0c */ /* 0x001fda000bf03270 */
[----:B------:R-:W-:Y:S05]  /*0080*/  @P0 EXIT ;  /* 0x000000000000094d */ /* 0x000fea0003800000 */
[----:B------:R-:W0:Y:S01]  /*0090*/  S2R R4, SR_TID.X ;  /* 0x0000000000047919 */ /* 0x000e220000002100 */
[----:B------:R-:W1:Y:S01]  /*00a0*/  S2UR UR4, SR_CTAID.X ;  /* 0x00000000000479c3 */ /* 0x000e620000002500 */
[----:B------:R-:W2:Y:S01]  /*00b0*/  LDCU.64 UR6, c[0x0][0x388] ;  /* 0x00007100ff0677ac */ /* 0x000ea20008000a00 */
[----:B------:R-:W-:Y:S01]  /*00c0*/  LOP3.LUT R2, R2, 0xfbffffff, RZ, 0xc0, !PT ;  /* 0xfbffffff02027812 */ /* 0x000fe200078ec0ff */
[----:B------:R-:W3:Y:S05]  /*00d0*/  LDCU.64 UR10, c[0x0][0x3e8] ;  /* 0x00007d00ff0a77ac */ /* 0x000eea0008000a00 */
[----:B------:R-:W4:Y:S01]  /*00e0*/  LDC R5, c[0x0][0x404] ;  /* 0x00010100ff057b82 */ /* 0x000f220000000800 */
[----:B------:R-:W0:Y:S01]  /*00f0*/  LDCU.64 UR18, c[0x0][0x358] ;  /* 0x00006b00ff1277ac */ /* 0x000e220008000a00 */
[----:B------:R-:W-:Y:S01]  /*0100*/  UIADD3 UR8, UPT, UPT, UR8, 0x10, URZ ;  /* 0x0000001008087890 */ /* 0x000fe2000fffe0ff */
[----:B--2---:R-:W-:-:S02]  /*0110*/  ISETP.NE.U32.AND P2, PT, RZ, UR6, PT ;  /* 0x00000006ff007c0c */ /* 0x004fc4000bf45070 */
[C---:B0-----:R-:W-:Y:S02]  /*0120*/  LOP3.LUT R0, R4.reuse, 0xffff, RZ, 0xc0, !PT ;  /* 0x0000ffff04007812 */ /* 0x041fe400078ec0ff */
[----:B-1----:R-:W-:-:S03]  /*0130*/  LOP3.LUT P1, RZ, R4, UR4, RZ, 0xfc, !PT ;  /* 0x0000000404ff7c12 */ /* 0x002fc6000f82fcff */
[----:B------:R-:W-:Y:S01]  /*0140*/  IMAD R0, R0, 0x445, RZ ;  /* 0x0000044500007824 */ /* 0x000fe200078e02ff */
[----:B------:R-:W-:-:S04]  /*0150*/  ISETP.NE.AND.EX P1, PT, RZ, UR7, !P1, P2 ;  /* 0x00000007ff007c0c */ /* 0x000fc8000cf25320 */
[----:B------:R-:W-:-:S04]  /*0160*/  SHF.R.U32.HI R0, RZ, 0x10, R0 ;  /* 0x00000010ff007819 */ /* 0x000fc80000011600 */
[----:B------:R-:W-:Y:S01]  /*0170*/  PRMT R3, R0, 0x9910, RZ ;  /* 0x0000991000037816 */ /* 0x000fe200000000ff */
[----:B----4-:R-:W-:Y:S01]  /*0180*/  IMAD R0, R5, UR4, R0 ;  /* 0x0000000405007c24 */ /* 0x010fe2000f8e0200 */
[----:B------:R-:W-:-:S03]  /*0190*/  UMOV UR4, URZ ;  /* 0x000000ff00047c82 */ /* 0x000fc60008000000 */
[----:B------:R-:W-:Y:S01]  /*01a0*/  IMAD R3, R3, 0x3c, RZ ;  /* 0x0000003c03037824 */ /* 0x000fe200078e02ff */
[----:B---3--:R-:W-:Y:S02]  /*01b0*/  ISETP.GE.U32.AND P0, PT, R0, UR10, PT ;  /* 0x0000000a00007c0c */ /* 0x008fe4000bf06070 */
[----:B------:R-:W-:Y:S01]  /*01c0*/  SHF.R.S32.HI R5, RZ, 0x1f, R0 ;  /* 0x0000001fff057819 */ /* 0x000fe20000011400 */
[----:B------:R-:W-:Y:S01]  /*01d0*/  IMAD.MOV R3, RZ, RZ, -R3 ;  /* 0x000000ffff037224 */ /* 0x000fe200078e0a03 */
[----:B------:R-:W-:Y:S02]  /*01e0*/  @P1 LOP3.LUT R2, R2, 0x4000000, RZ, 0xfc, !PT ;  /* 0x0400000002021812 */ /* 0x000fe400078efcff */
[----:B------:R-:W-:Y:S02]  /*01f0*/  ISETP.GE.AND.EX P0, PT, R5, UR11, PT, P0 ;  /* 0x0000000b05007c0c */ /* 0x000fe4000bf06300 */
[----:B------:R-:W-:-:S05]  /*0200*/  PRMT R3, R3, 0x7710, RZ ;  /* 0x0000771003037816 */ /* 0x000fca00000000ff */
[----:B------:R-:W-:-:S05]  /*0210*/  IMAD.IADD R3, R3, 0x1, R4 ;  /* 0x0000000103037824 */ /* 0x000fca00078e0204 */
[----:B------:R-:W-:-:S04]  /*0220*/  SHF.L.U32 R3, R3, 0x1, RZ ;  /* 0x0000000103037819 */ /* 0x000fc800000006ff */
[----:B------:R-:W-:-:S07]  /*0230*/  LOP3.LUT R24, R3, 0xffff, RZ, 0xc0, !PT ;  /* 0x0000ffff03187812 */ /* 0x000fce00078ec0ff */
.L_x_2119:
[----:B------:R-:W0:Y:S01]  /*0240*/  LDCU UR12, c[0x0][0x3f8] ;  /* 0x00007f00ff0c77ac */ /* 0x000e220008000800 */
[----:B------:R-:W-:Y:S01]  /*0250*/  IABS R7, UR9 ;  /* 0x0000000900077c13 */ /* 0x000fe20008000000 */
[C---:B------:R-:W-:Y:S01]  /*0260*/  VIADD R29, R0.reuse, 0x8 ;  /* 0x00000008001d7836 */ /* 0x040fe20000000000 */
[----:B-1----:R-:W1:Y:S01]  /*0270*/  @!P0 LDC.64 R36, c[0x0][0x3e0] ;  /* 0x0000f800ff248b82 */ /* 0x002e620000000a00 */
[----:B------:R-:W-:Y:S01]  /*0280*/  UMOV UR6, URZ ;  /* 0x000000ff00067c82 */ /* 0x000fe20008000000 */
[----:B------:R-:W-:Y:S01]  /*0290*/  R2UR UR10, R7 ;  /* 0x00000000070a72ca */ /* 0x000fe200000e0000 */
[----:B--2---:R-:W2:Y:S01]  /*02a0*/  LDCU.64 UR16, c[0x0][0x3e8] ;  /* 0x00007d00ff1077ac */ /* 0x004ea20008000a00 */
[----:B------:R-:W-:Y:S01]  /*02b0*/  SHF.R.S32.HI R33, RZ, 0x1f, R29 ;  /* 0x0000001fff217819 */ /* 0x000fe2000001141d */
[C---:B------:R-:W-:Y:S01]  /*02c0*/  VIADD R20, R0.reuse, 0x18 ;  /* 0x0000001800147836 */ /* 0x040fe20000000000 */
[C---:B------:R-:W-:Y:S01]  /*02d0*/  IADD3 R31, PT, PT, R0.reuse, 0x10, RZ ;  /* 0x00000010001f7810 */ /* 0x040fe20007ffe0ff */
[----:B---3--:R-:W3:Y:S01]  /*02e0*/  LDCU.64 UR14, c[0x0][0x3f0] ;  /* 0x00007e00ff0e77ac */ /* 0x008ee20008000a00 */
[----:B----4-:R-:W4:Y:S01]  /*02f0*/  @!P0 LDC.64 R22, c[0x0][0x390] ;  /* 0x0000e400ff168b82 */ /* 0x010f220000000a00 */
[----:B------:R-:W-:Y:S01]  /*0300*/  @!P0 SHF.R.S32.HI R9, RZ, 0x1f, R0 ;  /* 0x0000001fff098819 */ /* 0x000fe20000011400 */
[----:B------:R-:W-:Y:S01]  /*0310*/  VIADD R56, R0, 0x1e8 ;  /* 0x000001e800387836 */ /* 0x000fe20000000000 */
[----:B------:R-:W-:-:S02]  /*0320*/  SHF.R.S32.HI R35, RZ, 0x1f, R31 ;  /* 0x0000001fff237819 */ /* 0x000fc4000001141f */
[----:B------:R-:W-:Y:S01]  /*0330*/  SHF.R.S32.HI R25, RZ, 0x1f, R20 ;  /* 0x0000001fff197819 */ /* 0x000fe20000011414 */
[----:B0-----:R-:W-:Y:S01]  /*0340*/  IMAD.U32 R5, RZ, RZ, UR12 ;  /* 0x0000000cff057e24 */ /* 0x001fe2000f8e00ff */
[----:B------:R-:W-:Y:S01]  /*0350*/  UISETP.NE.AND UP1, UPT, UR12, URZ, UPT ;  /* 0x000000ff0c00728c */ /* 0x000fe2000bf25270 */
[----:B------:R-:W-:Y:S02]  /*0360*/  LOP3.LUT R4, R4, 0xfffffffd, RZ, 0xc0, !PT ;  /* 0xfffffffd04047812 */ /* 0x000fe400078ec0ff */
[----:B------:R-:W-:Y:S02]  /*0370*/  LOP3.LUT R2, R2, 0xfeffffff, RZ, 0xc0, !PT ;  /* 0xfeffffff02027812 */ /* 0x000fe400078ec0ff */
[----:B------:R-:W-:Y:S02]  /*0380*/  IABS R5, R5 ;  /* 0x0000000500057213 */ /* 0x000fe40000000000 */
[----:B--2---:R-:W-:Y:S01]  /*0390*/  ISETP.GE.U32.AND P1, PT, R29, UR16, PT ;  /* 0x000000101d007c0c */ /* 0x004fe2000bf26070 */
[----:B-1----:R-:W-:Y:S01]  /*03a0*/  @!P0 IMAD R8, R9, R36, RZ ;  /* 0x0000002409088224 */ /* 0x002fe200078e02ff */
[----:B------:R-:W-:Y:S01]  /*03b0*/  R2UR UR11, R5 ;  /* 0x00000000050b72ca */ /* 0x000fe200000e0000 */
[----:B---3--:R-:W-:Y:S01]  /*03c0*/  IMAD.U32 R11, RZ, RZ, UR14 ;  /* 0x0000000eff0b7e24 */ /* 0x008fe2000f8e00ff */
[----:B------:R-:W-:Y:S01]  /*03d0*/  ISETP.GE.AND.EX P6, PT, R33, UR17, PT, P1 ;  /* 0x0000001121007c0c */ /* 0x000fe2000bfc6310 */
[----:B------:R-:W-:Y:S01]  /*03e0*/  @!P0 IMAD R37, R0, R37, R8 ;  /* 0x0000002500258224 */ /* 0x000fe200078e0208 */
[----:B------:R-:W-:-:S02]  /*03f0*/  ISETP.GE.U32.AND P2, PT, R31, UR16, PT ;  /* 0x000000101f007c0c */ /* 0x000fc4000bf46070 */
[----:B------:R-:W-:Y:S02]  /*0400*/  ISETP.GE.U32.AND P1, PT, R20, UR16, PT ;  /* 0x0000001014007c0c */ /* 0x000fe4000bf26070 */
[----:B------:R-:W-:Y:S02]  /*0410*/  ISETP.GE.AND.EX P5, PT, R35, UR17, PT, P2 ;  /* 0x0000001123007c0c */ /* 0x000fe4000bfa6320 */
[----:B------:R-:W-:Y:S02]  /*0420*/  ISETP.GE.AND.EX P4, PT, R25, UR17, PT, P1 ;  /* 0x0000001119007c0c */ /* 0x000fe4000bf86310 */
[----:B------:R-:W-:Y:S01]  /*0430*/  @P0 LOP3.LUT R4, R4, 0x2, RZ, 0xfc, !PT ;  /* 0x0000000204040812 */ /* 0x000fe200078efcff */
[----:B------:R-:W0:Y:S01]  /*0440*/  I2F.RP R5, UR11 ;  /* 0x0000000b00057d06 */ /* 0x000e220008209400 */
[----:B------:R-:W-:Y:S01]  /*0450*/  LOP3.LUT R3, R3, 0x7fffffff, RZ, 0xc0, !PT ;  /* 0x7fffffff03037812 */ /* 0x000fe200078ec0ff */
[----:B------:R-:W1:Y:S01]  /*0460*/  @!P6 LDC.64 R18, c[0x0][0x3e0] ;  /* 0x0000f800ff12eb82 */ /* 0x000e620000000a00 */
[----:B------:R-:W-:-:S04]  /*0470*/  @P6 LOP3.LUT R2, R2, 0x1000000, RZ, 0xfc, !PT ;  /* 0x0100000002026812 */ /* 0x000fc800078efcff */
[----:B------:R-:W-:-:S03]  /*0480*/  LOP3.LUT R2, R2, 0xff7fffff, RZ, 0xc0, !PT ;  /* 0xff7fffff02027812 */ /* 0x000fc600078ec0ff */
[----:B------:R-:W2:Y:S01]  /*0490*/  @!P5 LDC.64 R16, c[0x0][0x3e0] ;  /* 0x0000f800ff10db82 */ /* 0x000ea20000000a00 */
[----:B------:R-:W-:Y:S01]  /*04a0*/  @P5 LOP3.LUT R2, R2, 0x800000, RZ, 0xfc, !PT ;  /* 0x0080000002025812 */ /* 0x000fe200078efcff */
[----:B0-----:R-:W0:Y:S03]  /*04b0*/  MUFU.RCP R5, R5 ;  /* 0x0000000500057308 */ /* 0x001e260000001000 */
[----:B------:R-:W-:-:S03]  /*04c0*/  LOP3.LUT R2, R2, 0xffbfffff, RZ, 0xc0, !PT ;  /* 0xffbfffff02027812 */ /* 0x000fc600078ec0ff */
[----:B-----5:R-:W3:Y:S01]  /*04d0*/  @!P6 LDC.64 R14, c[0x0][0x390] ;  /* 0x0000e400ff0eeb82 */ /* 0x020ee20000000a00 */
[----:B------:R-:W-:-:S04]  /*04e0*/  @P4 LOP3.LUT R2, R2, 0x400000, RZ, 0xfc, !PT ;  /* 0x0040000002024812 */ /* 0x000fc800078efcff */
[----:B------:R-:W-:-:S03]  /*04f0*/  LOP3.LUT R2, R2, 0xffdfffff, RZ, 0xc0, !PT ;  /* 0xffdfffff02027812 */ /* 0x000fc600078ec0ff */
[----:B------:R-:W4:Y:S01]  /*0500*/  @!P4 LDC.64 R12, c[0x0][0x3e0] ;  /* 0x0000f800ff0ccb82 */ /* 0x000f220000000a00 */
[----:B0-----:R-:W-:-:S07]  /*0510*/  VIADD R6, R5, 0xffffffe ;  /* 0x0ffffffe05067836 */ /* 0x001fce0000000000 */
[----:B------:R-:W0:Y:S01]  /*0520*/  @!P5 LDC.64 R60, c[0x0][0x390] ;  /* 0x0000e400ff3cdb82 */ /* 0x000e220000000a00 */
[----:B------:R-:W-:Y:S01]  /*0530*/  VIADD R5, R0, 0x20 ;  /* 0x0000002000057836 */ /* 0x000fe20000000000 */
[----:B------:R-:W1:Y:S04]  /*0540*/  F2I.FTZ.U32.TRUNC.NTZ R6, R6 ;  /* 0x0000000600067305 */ /* 0x000e68000021f000 */
[----:B------:R-:W-:Y:S02]  /*0550*/  SHF.R.S32.HI R21, RZ, 0x1f, R5 ;  /* 0x0000001fff157819 */ /* 0x000fe40000011405 */
[----:B------:R-:W0:Y:S01]  /*0560*/  @!P4 LDC.64 R58, c[0x0][0x390] ;  /* 0x0000e400ff3acb82 */ /* 0x000e220000000a00 */
[----:B----4-:R-:W-:Y:S01]  /*0570*/  @!P4 IMAD R25, R25, R12, RZ ;  /* 0x0000000c1919c224 */ /* 0x010fe200078e02ff */
[----:B-1----:R-:W-:-:S03]  /*0580*/  R2UR UR7, R6 ;  /* 0x00000000060772ca */ /* 0x002fc600000e0000 */
[----:B------:R-:W-:-:S10]  /*0590*/  @!P4 IMAD R25, R20, R13, R25 ;  /* 0x0000000d1419c224 */ /* 0x000fd400078e0219 */
[----:B------:R-:W-:-:S04]  /*05a0*/  UIADD3 UR5, UPT, UPT, URZ, -UR7, URZ ;  /* 0x80000007ff057290 */ /* 0x000fc8000fffe0ff */
[----:B------:R-:W-:-:S04]  /*05b0*/  UIMAD UR5, UR5, UR11, URZ ;  /* 0x0000000b050572a4 */ /* 0x000fc8000f8e02ff */
[----:B------:R-:W-:-:S04]  /*05c0*/  UIMAD.WIDE.U32 UR6, UR7, UR5, UR6 ;  /* 0x00000005070672a5 */ /* 0x000fc8000f8e0006 */
[----:B------:R-:W-:-:S04]  /*05d0*/  UIMAD.WIDE.U32 UR6, UR7, UR10, URZ ;  /* 0x0000000a070672a5 */ /* 0x000fc8000f8e00ff */
[----:B------:R-:W-:-:S04]  /*05e0*/  UIADD3 UR5, UPT, UPT, -UR7, URZ, URZ ;  /* 0x000000ff07057290 */ /* 0x000fc8000fffe1ff */
[----:B------:R-:W-:-:S04]  /*05f0*/  UIMAD UR5, UR11, UR5, UR10 ;  /* 0x000000050b0572a4 */ /* 0x000fc8000f8e020a */
[----:B------:R-:W-:-:S11]  /*0600*/  UISETP.GT.U32.AND UP2, UPT, UR11, UR5, UPT ;  /* 0x000000050b00728c */ /* 0x000fd6000bf44070 */
[----:B------:R-:W-:Y:S02]  /*0610*/  @!UP2 UIADD3 UR5, UPT, UPT, UR5, -UR11, URZ ;  /* 0x8000000b0505a290 */ /* 0x000fe4000fffe0ff */
[----:B------:R-:W-:Y:S02]  /*0620*/  @!UP2 UIADD3 UR7, UPT, UPT, UR7, 0x1, URZ ;  /* 0x000000010707a890 */ /* 0x000fe4000fffe0ff */
[----:B------:R-:W-:Y:S02]  /*0630*/  UISETP.GE.U32.AND UP0, UPT, UR5, UR11, UPT ;  /* 0x0000000b0500728c */ /* 0x000fe4000bf06070 */
[----:B------:R-:W-:-:S04]  /*0640*/  ULOP3.LUT UR5, UR9, UR12, URZ, 0x3c, !UPT ;  /* 0x0000000c09057292 */ /* 0x000fc8000f8e3cff */
[----:B------:R-:W-:-:S05]  /*0650*/  UISETP.GE.AND UP2, UPT, UR5, URZ, UPT ;  /* 0x000000ff0500728c */ /* 0x000fca000bf46270 */
[----:B------:R-:W-:-:S06]  /*0660*/  @UP0 UIADD3 UR7, UPT, UPT, UR7, 0x1, URZ ;  /* 0x0000000107070890 */ /* 0x000fcc000fffe0ff */
[----:B------:R-:W-:Y:S02]  /*0670*/  @!UP2 UIADD3 UR7, UPT, UPT, -UR7, URZ, URZ ;  /* 0x000000ff0707a290 */ /* 0x000fe4000fffe1ff */
[----:B------:R-:W-:-:S04]  /*0680*/  @!UP1 ULOP3.LUT UR7, URZ, UR12, URZ, 0x33, !UPT ;  /* 0x0000000cff079292 */ /* 0x000fc8000f8e33ff */
[----:B------:R-:W-:Y:S02]  /*0690*/  UIADD3 UR11, UPT, UPT, -UR7, URZ, URZ ;  /* 0x000000ff070b7290 */ /* 0x000fe4000fffe1ff */
[----:B------:R-:W-:Y:S02]  /*06a0*/  USHF.R.S32.HI UR5, URZ, 0x1f, UR7 ;  /* 0x0000001fff057899 */ /* 0x000fe40008011407 */
[----:B------:R-:W-:Y:S02]  /*06b0*/  UIMAD UR11, UR12, UR11, UR9 ;  /* 0x0000000b0c0b72a4 */ /* 0x000fe4000f8e0209 */
[----:B------:R-:W-:Y:S02]  /*06c0*/  UIMAD UR5, UR5, UR14, URZ ;  /* 0x0000000e050572a4 */ /* 0x000fe4000f8e02ff */
[----:B------:R-:W-:Y:S02]  /*06d0*/  UIMAD UR11, UR11, 0x78, URZ ;  /* 0x000000780b0b78a4 */ /* 0x000fe4000f8e02ff */
[----:B------:R-:W-:-:S04]  /*06e0*/  UIMAD UR5, UR7, UR15, UR5 ;  /* 0x0000000f070572a4 */ /* 0x000fc8000f8e0205 */
[----:B------:R-:W-:Y:S02]  /*06f0*/  IADD3 R6, P2, PT, R24, UR11, RZ ;  /* 0x0000000b18067c10 */ /* 0x000fe4000ff5e0ff */
[----:B------:R-:W-:-:S04]  /*0700*/  MOV R7, UR11 ;  /* 0x0000000b00077c02 */ /* 0x000fc80008000f00 */
[----:B------:R-:W-:Y:S02]  /*0710*/  LEA.HI.X.SX32 R7, R7, RZ, 0x1, P2 ;  /* 0x000000ff07077211 */ /* 0x000fe400010f0eff */
[----:B------:R-:W-:Y:S01]  /*0720*/  ISETP.GE.U32.AND P2, PT, R5, UR16, PT ;  /* 0x0000001005007c0c */ /* 0x000fe2000bf46070 */
[----:B------:R-:W-:-:S03]  /*0730*/  IMAD.WIDE.U32 R6, R11, UR7, R6 ;  /* 0x000000070b067c25 */ /* 0x000fc6000f8e0006 */
[----:B------:R-:W-:Y:S01]  /*0740*/  ISETP.GE.AND.EX P3, PT, R21, UR17, PT, P2 ;  /* 0x0000001115007c0c */ /* 0x000fe2000bf66320 */
[----:B------:R-:W-:Y:S01]  /*0750*/  VIADD R9, R7, UR5 ;  /* 0x0000000507097c36 */ /* 0x000fe20008000000 */
[----:B------:R-:W1:Y:S01]  /*0760*/  LDCU UR5, c[0x0][0x3ec] ;  /* 0x00007d80ff0577ac */ /* 0x000e620008000800 */
[----:B------:R-:W-:-:S04]  /*0770*/  @!P0 IMAD.MOV.U32 R8, RZ, RZ, R6 ;  /* 0x000000ffff088224 */ /* 0x000fc800078e0006 */
[----:B------:R-:W-:-:S04]  /*0780*/  @!P0 IMAD.WIDE.U32 R26, R0, R36, R8 ;  /* 0x00000024001a8225 */ /* 0x000fc800078e0008 */
[----:B------:R-:W-:Y:S01]  /*0790*/  @!P0 IMAD.IADD R24, R27, 0x1, R37 ;  /* 0x000000011b188824 */ /* 0x000fe200078e0225 */
[----:B------:R-:W-:Y:S01]  /*07a0*/  @!P0 LEA R28, P1, R26, R22, 0x1 ;  /* 0x000000161a1c8211 */ /* 0x000fe200078208ff */
[----:B------:R-:W-:Y:S01]  /*07b0*/  @!P6 IMAD R22, R33, R18, RZ ;  /* 0x000000122116e224 */ /* 0x000fe200078e02ff */
[----:B------:R-:W4:Y:S01]  /*07c0*/  @!P3 LDC.64 R10, c[0x0][0x3e0] ;  /* 0x0000f800ff0abb82 */ /* 0x000f220000000a00 */
[----:B------:R-:W-:Y:S02]  /*07d0*/  @P3 LOP3.LUT R2, R2, 0x200000, RZ, 0xfc, !PT ;  /* 0x0020000002023812 */ /* 0x000fe400078efcff */
[----:B------:R-:W-:Y:S01]  /*07e0*/  @!P0 LEA.HI.X R23, R26, R23, R24, 0x1, P1 ;  /* 0x000000171a178211 */ /* 0x000fe200008f0c18 */
[----:B------:R-:W-:Y:S01]  /*07f0*/  @!P6 IMAD R27, R29, R19, R22 ;  /* 0x000000131d1be224 */ /* 0x000fe200078e0216 */
[----:B------:R-:W-:Y:S01]  /*0800*/  @!P6 MOV R22, R6 ;  /* 0x000000060016e202 */ /* 0x000fe20000000f00 */
[----:B------:R-:W-:Y:S01]  /*0810*/  @!P0 STL [R1+0x184], R28 ;  /* 0x0001841c01008387 */ /* 0x000fe20000100800 */
[----:B--2---:R-:W-:Y:S01]  /*0820*/  @!P5 IMAD R24, R35, R16, RZ ;  /* 0x000000102318d224 */ /* 0x004fe200078e02ff */
[----:B------:R-:W-:-:S02]  /*0830*/  LOP3.LUT R2, R2, 0xffefffff, RZ, 0xc0, !PT ;  /* 0xffefffff02027812 */ /* 0x000fc400078ec0ff */
[----:B------:R2:W-:Y:S01]  /*0840*/  @!P0 STL [R1+0x180], R23 ;  /* 0x0001801701008387 */ /* 0x0005e20000100800 */
[----:B------:R-:W-:Y:S02]  /*0850*/  @!P5 IMAD R33, R31, R17, R24 ;  /* 0x000000111f21d224 */ /* 0x000fe400078e0218 */
[----:B--2---:R-:W-:Y:S02]  /*0860*/  @!P6 IMAD.MOV.U32 R23, RZ, RZ, R9 ;  /* 0x000000ffff17e224 */ /* 0x004fe400078e0009 */
[----:B------:R-:W-:Y:S02]  /*0870*/  @!P6 IMAD.WIDE.U32 R18, R29, R18, R22 ;  /* 0x000000121d12e225 */ /* 0x000fe400078e0016 */
[----:B------:R-:W2:Y:S02]  /*0880*/  @!P3 LDC.64 R28, c[0x0][0x390] ;  /* 0x0000e400ff1cbb82 */ /* 0x000ea40000000a00 */
[--C-:B------:R-:W-:Y:S01]  /*0890*/  @!P5 IMAD.MOV.U32 R22, RZ, RZ, R6.reuse ;  /* 0x000000ffff16d224 */ /* 0x100fe200078e0006 */
[----:B------:R-:W-:Y:S01]  /*08a0*/  @!P6 IADD3 R19, PT, PT, R19, R27, RZ ;  /* 0x0000001b1313e210 */ /* 0x000fe20007ffe0ff */
[----:B------:R-:W-:Y:S01]  /*08b0*/  @!P5 IMAD.MOV.U32 R23, RZ, RZ, R9 ;  /* 0x000000ffff17d224 */ /* 0x000fe200078e0009 */
[----:B---3--:R-:W-:Y:S01]  /*08c0*/  @!P6 LEA R36, P1, R18, R14, 0x1 ;  /* 0x0000000e1224e211 */ /* 0x008fe200078208ff */
[----:B------:R-:W-:-:S02]  /*08d0*/  @!P4 IMAD.MOV.U32 R14, RZ, RZ, R6 ;  /* 0x000000ffff0ec224 */ /* 0x000fc400078e0006 */
[----:B------:R-:W-:Y:S01]  /*08e0*/  @!P5 IMAD.WIDE.U32 R16, R31, R16, R22 ;  /* 0x000000101f10d225 */ /* 0x000fe200078e0016 */
[----:B------:R-:W-:-:S03]  /*08f0*/  @!P6 LEA.HI.X R37, R18, R15, R19, 0x1, P1 ;  /* 0x0000000f1225e211 */ /* 0x000fc600008f0c13 */
[----:B------:R-:W-:Y:S01]  /*0900*/  @!P4 IMAD.MOV.U32 R15, RZ, RZ, R9 ;  /* 0x000000ffff0fc224 */ /* 0x000fe200078e0009 */
[----:B0-----:R-:W-:Y:S01]  /*0910*/  @!P5 LEA R60, P1, R16, R60, 0x1 ;  /* 0x0000003c103cd211 */ /* 0x001fe200078208ff */
[----:B------:R-:W-:Y:S01]  /*0920*/  @!P5 IMAD.IADD R17, R17, 0x1, R33 ;  /* 0x000000011111d824 */ /* 0x000fe200078e0221 */
[----:B------:R-:W-:Y:S01]  /*0930*/  @!P6 STL.64 [R1+0x118], R36 ;  /* 0x000118240100e387 */ /* 0x000fe20000100a00 */
[----:B------:R-:W-:Y:S01]  /*0940*/  @!P4 IMAD.WIDE.U32 R12, R20, R12, R14 ;  /* 0x0000000c140cc225 */ /* 0x000fe200078e000e */
[----:B------:R-:W-:Y:S02]  /*0950*/  @!P3 MOV R14, R6 ;  /* 0x00000006000eb202 */ /* 0x000fe40000000f00 */
[----:B------:R-:W-:Y:S01]  /*0960*/  @!P5 LEA.HI.X R61, R16, R61, R17, 0x1, P1 ;  /* 0x0000003d103dd211 */ /* 0x000fe200008f0c11 */
[----:B----4-:R-:W-:Y:S01]  /*0970*/  @!P3 IMAD R18, R21, R10, RZ ;  /* 0x0000000a1512b224 */ /* 0x010fe200078e02ff */
[----:B------:R-:W-:Y:S01]  /*0980*/  @!P4 LEA R58, P1, R12, R58, 0x1 ;  /* 0x0000003a0c3ac211 */ /* 0x000fe200078208ff */
[----:B------:R-:W-:-:S02]  /*0990*/  @!P3 IMAD.MOV.U32 R15, RZ, RZ, R9 ;  /* 0x000000ffff0fb224 */ /* 0x000fc400078e0009 */
[C---:B------:R-:W-:Y:S01]  /*09a0*/  @!P3 IMAD R17, R5.reuse, R11, R18 ;  /* 0x0000000b0511b224 */ /* 0x040fe200078e0212 */
[----:B------:R-:W-:Y:S01]  /*09b0*/  STL [R1+0x3a8], R61 ;  /* 0x0003a83d01007387 */ /* 0x000fe20000100800 */
[----:B------:R-:W-:-:S03]  /*09c0*/  @!P3 IMAD.WIDE.U32 R10, R5, R10, R14 ;  /* 0x0000000a050ab225 */ /* 0x000fc600078e000e */
[----:B------:R0:W-:Y:S01]  /*09d0*/  STL.64 [R1+0x3b0], R60 ;  /* 0x0003b03c01007387 */ /* 0x0001e20000100a00 */
[----:B------:R-:W-:Y:S02]  /*09e0*/  @!P4 IMAD.IADD R5, R13, 0x1, R25 ;  /* 0x000000010d05c824 */ /* 0x000fe400078e0219 */
[----:B------:R-:W-:-:S03]  /*09f0*/  @!P3 IMAD.IADD R11, R11, 0x1, R17 ;  /* 0x000000010b0bb824 */ /* 0x000fc600078e0211 */
[----:B------:R-:W-:Y:S02]  /*0a00*/  @!P4 LEA.HI.X R59, R12, R59, R5, 0x1, P1 ;  /* 0x0000003b0c3bc211 */ /* 0x000fe400008f0c05 */
[----:B--2---:R-:W-:Y:S02]  /*0a10*/  @!P3 LEA R28, P1, R10, R28, 0x1 ;  /* 0x0000001c0a1cb211 */ /* 0x004fe400078208ff */
[----:B------:R-:W-:Y:S01]  /*0a20*/  IADD3 R5, PT, PT, R0, 0x28, RZ ;  /* 0x0000002800057810 */ /* 0x000fe20007ffe0ff */
[----:B------:R-:W-:Y:S01]  /*0a30*/  STL.64 [R1+0x3b8], R58 ;  /* 0x0003b83a01007387 */ /* 0x000fe20000100a00 */
[----:B------:R-:W-:Y:S02]  /*0a40*/  @!P3 LEA.HI.X R29, R10, R29, R11, 0x1, P1 ;  /* 0x0000001d0a1db211 */ /* 0x000fe400008f0c0b */
[----:B------:R-:W-:Y:S01]  /*0a50*/  ISETP.GE.U32.AND P1, PT, R5, UR16, PT ;  /* 0x0000001005007c0c */ /* 0x000fe2000bf26070 */
[----:B0-----:R-:W2:Y:S01]  /*0a60*/  LDL.LU.64 R60, [R1+0x118] ;  /* 0x00011800013c7983 */ /* 0x001ea20000300a00 */
[----:B------:R-:W-:-:S03]  /*0a70*/  SHF.R.S32.HI R11, RZ, 0x1f, R5 ;  /* 0x0000001fff0b7819 */ /* 0x000fc60000011405 */
[----:B------:R-:W-:Y:S01]  /*0a80*/  STL.64 [R1+0x3a0], R28 ;  /* 0x0003a01c01007387 */ /* 0x000fe20000100a00 */
[----:B------:R-:W-:-:S03]  /*0a90*/  ISETP.GE.AND.EX P0, PT, R11, UR17, PT, P1 ;  /* 0x000000110b007c0c */ /* 0x000fc6000bf06310 */
[----:B------:R-:W-:Y:S10]  /*0aa0*/  STL [R1+0x39c], R29 ;  /* 0x00039c1d01007387 */ /* 0x000ff40000100800 */
[----:B------:R-:W0:Y:S01]  /*0ab0*/  @!P0 LDC.64 R12, c[0x0][0x3e0] ;  /* 0x0000f800ff0c8b82 */ /* 0x000e220000000a00 */
[----:B------:R-:W-:-:S04]  /*0ac0*/  @P0 LOP3.LUT R2, R2, 0x100000, RZ, 0xfc, !PT ;  /* 0x0010000002020812 */ /* 0x000fc800078efcff */
[----:B------:R-:W-:-:S03]  /*0ad0*/  LOP3.LUT R2, R2, 0xfff7ffff, RZ, 0xc0, !PT ;  /* 0xfff7ffff02027812 */ /* 0x000fc600078ec0ff */
[----:B------:R-:W3:Y:S01]  /*0ae0*/  @!P0 LDC.64 R26, c[0x0][0x390] ;  /* 0x0000e400ff1a8b82 */ /* 0x000ee20000000a00 */
[----:B0-----:R-:W-:Y:S02]  /*0af0*/  @!P0 IMAD R10, R11, R12, RZ ;  /* 0x0000000c0b0a8224 */ /* 0x001fe400078e02ff */
[----:B------:R-:W-:Y:S02]  /*0b00*/  @!P0 IMAD.MOV.U32 R11, RZ, RZ, R9 ;  /* 0x000000ffff0b8224 */ /* 0x000fe400078e0009 */
[----:B------:R-:W-:Y:S02]  /*0b10*/  @!P0 IMAD R13, R5, R13, R10 ;  /* 0x0000000d050d8224 */ /* 0x000fe400078e020a */
[----:B------:R-:W-:-:S04]  /*0b20*/  @!P0 IMAD.MOV.U32 R10, RZ, RZ, R6 ;  /* 0x000000ffff0a8224 */ /* 0x000fc800078e0006 */
[----:B------:R-:W-:-:S04]  /*0b30*/  @!P0 IMAD.WIDE.U32 R10, R5, R12, R10 ;  /* 0x0000000c050a8225 */ /* 0x000fc800078e000a */
[----:B------:R-:W-:Y:S01]  /*0b40*/  @!P0 IMAD.IADD R5, R11, 0x1, R13 ;  /* 0x000000010b058824 */ /* 0x000fe200078e020d */
[----:B---3--:R-:W-:-:S04]  /*0b50*/  @!P0 LEA R26, P1, R10, R26, 0x1 ;  /* 0x0000001a0a1a8211 */ /* 0x008fc800078208ff */
[----:B------:R-:W-:Y:S02]  /*0b60*/  @!P0 LEA.HI.X R27, R10, R27, R5, 0x1, P1 ;  /* 0x0000001b0a1b8211 */ /* 0x000fe400008f0c05 */
[----:B------:R-:W-:-:S03]  /*0b70*/  IADD3 R5, PT, PT, R0, 0x30, RZ ;  /* 0x0000003000057810 */ /* 0x000fc60007ffe0ff */
[----:B------:R-:W-:Y:S01]  /*0b80*/  STL.64 [R1+0x3c0], R26 ;  /* 0x0003c01a01007387 */ /* 0x000fe20000100a00 */
[----:B------:R-:W-:Y:S02]  /*0b90*/  SHF.R.S32.HI R11, RZ, 0x1f, R5 ;  /* 0x0000001fff0b7819 */ /* 0x000fe40000011405 */
[----:B------:R-:W-:-:S04]  /*0ba0*/  ISETP.GE.U32.AND P1, PT, R5, UR16, PT ;  /* 0x0000001005007c0c */ /* 0x000fc8000bf26070 */
[----:B------:R-:W-:-:S13]  /*0bb0*/  ISETP.GE.AND.EX P0, PT, R11, UR17, PT, P1 ;  /* 0x000000110b007c0c */ /* 0x000fda000bf06310 */
        /* <DEDUP_REMOVED lines=12> */
[----:B------:R-:W-:-:S04]  /*0c80*/  IADD3 R5, PT, PT, R0, 0x38, RZ ;  /* 0x0000003800057810 */ /* 0x000fc80007ffe0ff */
[----:B------:R-:W-:Y:S02]  /*0c90*/  SHF.R.S32.HI R11, RZ, 0x1f, R5 ;  /* 0x0000001fff0b7819 */ /* 0x000fe40000011405 */
[----:B------:R-:W-:-:S04]  /*0ca0*/  ISETP.GE.U32.AND P1, PT, R5, UR16, PT ;  /* 0x0000001005007c0c */ /* 0x000fc8000bf26070 */
[----:B------:R-:W-:-:S13]  /*0cb0*/  ISETP.GE.AND.EX P0, PT, R11, UR17, PT, P1 ;  /* 0x000000110b007c0c */ /* 0x000fda000bf06310 */
[----:B------:R-:W0:Y:S08]  /*0cc0*/  @!P0 LDC.64 R12, c[0x0][0x3e0] ;  /* 0x0000f800ff0c8b82 */ /* 0x000e300000000a00 */
[----:B------:R-:W3:Y:S01]  /*0cd0*/  @!P0 LDC.64 R36, c[0x0][0x390] ;  /* 0x0000e400ff248b82 */ /* 0x000ee20000000a00 */
[----:B0-----:R-:W-:Y:S02]  /*0ce0*/  @!P0 IMAD R10, R11, R12, RZ ;  /* 0x0000000c0b0a8224 */ /* 0x001fe400078e02ff */
[----:B------:R-:W-:-:S02]  /*0cf0*/  @!P0 IMAD.MOV.U32 R11, RZ, RZ, R9 ;  /* 0x000000ffff0b8224 */ /* 0x000fc400078e0009 */
        /* <DEDUP_REMOVED lines=38> */
[----:B------:R-:W-:Y:S02]  /*0f60*/  IADD3 R5, PT, PT, R0, 0x50, RZ ;  /* 0x0000005000057810 */ /* 0x000fe40007ffe0ff */
[----:B------:R-:W-:Y:S01]  /*0f70*/  LOP3.LUT R4, R4, 0xfffffffe, RZ, 0xc0, !PT ;  /* 0xfffffffe04047812 */ /* 0x000fe200078ec0ff */
[----:B------:R0:W-:Y:S01]  /*0f80*/  STL [R1+0x398], R51 ;  /* 0x0003983301007387 */ /* 0x0001e20000100800 */
[----:B------:R-:W-:Y:S02]  /*0f90*/  SHF.R.S32.HI R11, RZ, 0x1f, R5 ;  /* 0x0000001fff0b7819 */ /* 0x000fe40000011405 */
[----:B------:R-:W-:-:S04]  /*0fa0*/  ISETP.GE.U32.AND P1, PT, R5, UR16, PT ;  /* 0x0000001005007c0c */ /* 0x000fc8000bf26070 */
[----:B------:R-:W-:-:S13]  /*0fb0*/  ISETP.GE.AND.EX P2, PT, R11, UR17, PT, P1 ;  /* 0x000000110b007c0c */ /* 0x000fda000bf46310 */
[----:B------:R-:W3:Y:S01]  /*0fc0*/  @!P2 LDC.64 R12, c[0x0][0x3e0] ;  /* 0x0000f800ff0cab82 */ /* 0x000ee20000000a00 */
[----:B------:R-:W-:-:S04]  /*0fd0*/  @P2 LOP3.LUT R2, R2, 0x8000, RZ, 0xfc, !PT ;  /* 0x0000800002022812 */ /* 0x000fc800078efcff */
[----:B------:R-:W-:-:S03]  /*0fe0*/  LOP3.LUT R2, R2, 0xffffbfff, RZ, 0xc0, !PT ;  /* 0xffffbfff02027812 */ /* 0x000fc600078ec0ff */
[----:B------:R-:W4:Y:S01]  /*0ff0*/  @!P2 LDC.64 R52, c[0x0][0x390] ;  /* 0x0000e400ff34ab82 */ /* 0x000f220000000a00 */
[----:B---3--:R-:W-:Y:S02]  /*1000*/  @!P2 IMAD R10, R11, R12, RZ ;  /* 0x0000000c0b0aa224 */ /* 0x008fe400078e02ff */
[----:B------:R-:W-:Y:S02]  /*1010*/  @!P2 IMAD.MOV.U32 R11, RZ, RZ, R9 ;  /* 0x000000ffff0ba224 */ /* 0x000fe400078e0009 */
[----:B------:R-:W-:Y:S02]  /*1020*/  @!P2 IMAD R13, R5, R13, R10 ;  /* 0x0000000d050da224 */ /* 0x000fe400078e020a */
[----:B------:R-:W-:-:S04]  /*1030*/  @!P2 IMAD.MOV.U32 R10, RZ, RZ, R6 ;  /* 0x000000ffff0aa224 */ /* 0x000fc800078e0006 */
[----:B------:R-:W-:-:S04]  /*1040*/  @!P2 IMAD.WIDE.U32 R10, R5, R12, R10 ;  /* 0x0000000c050aa225 */ /* 0x000fc800078e000a */
[----:B------:R-:W-:Y:S01]  /*1050*/  @!P2 IMAD.IADD R5, R11, 0x1, R13 ;  /* 0x000000010b05a824 */ /* 0x000fe200078e020d */
[----:B----4-:R-:W-:-:S04]  /*1060*/  @!P2 LEA R52, P1, R10, R52, 0x1 ;  /* 0x000000340a34a211 */ /* 0x010fc800078208ff */
[----:B------:R-:W-:Y:S02]  /*1070*/  @!P2 LEA.HI.X R53, R10, R53, R5, 0x1, P1 ;  /* 0x000000350a35a211 */ /* 0x000fe400008f0c05 */
[----:B------:R-:W-:Y:S02]  /*1080*/  IADD3 R5, PT, PT, R0, 0x58, RZ ;  /* 0x0000005800057810 */ /* 0x000fe40007ffe0ff */
[----:B0-----:R-:W-:Y:S01]  /*1090*/  PRMT R51, RZ, 0x7610, R51 ;  /* 0x00007610ff337816 */ /* 0x001fe20000000033 */
        /* <DEDUP_REMOVED lines=16> */
[----:B------:R-:W-:-:S04]  /*11a0*/  IADD3 R5, PT, PT, R0, 0x60, RZ ;  /* 0x0000006000057810 */ /* 0x000fc80007ffe0ff */
[----:B------:R-:W-:Y:S02]  /*11b0*/  SHF.R.S32.HI R11, RZ, 0x1f, R5 ;  /* 0x0000001fff0b7819 */ /* 0x000fe40000011405 */
[----:B------:R-:W-:-:S04]  /*11c0*/  ISETP.GE.U32.AND P1, PT, R5, UR16, PT ;  /* 0x0000001005007c0c */ /* 0x000fc8000bf26070 */
[----:B------:R-:W-:-:S13]  /*11d0*/  ISETP.GE.AND.EX P2, PT, R11, UR17, PT, P1 ;  /* 0x000000110b007c0c */ /* 0x000fda000bf46310 */
[----:B------:R-:W3:Y:S01]  /*11e0*/  @!P2 LDC.64 R14, c[0x0][0x3e0] ;  /* 0x0000f800ff0eab82 */ /* 0x000ee20000000a00 */
[----:B------:R-:W-:Y:S01]  /*11f0*/  @!P2 IMAD.MOV.U32 R12, RZ, RZ, R6 ;  /* 0x000000ffff0ca224 */ /* 0x000fe200078e0006 */
[----:B------:R-:W-:Y:S01]  /*1200*/  @P2 LOP3.LUT R2, R2, 0x2000, RZ, 0xfc, !PT ;  /* 0x0000200002022812 */ /* 0x000fe200078efcff */
[----:B------:R-:W-:-:S03]  /*1210*/  @!P2 IMAD.MOV.U32 R13, RZ, RZ, R9 ;  /* 0x000000ffff0da224 */ /* 0x000fc600078e0009 */
[----:B------:R-:W-:Y:S02]  /*1220*/  LOP3.LUT R2, R2, 0xffffefff, RZ, 0xc0, !PT ;  /* 0xffffefff02027812 */ /* 0x000fe400078ec0ff */
[----:B------:R-:W4:Y:S01]  /*1230*/  @!P2 LDC.64 R16, c[0x0][0x390] ;  /* 0x0000e400ff10ab82 */ /* 0x000f220000000a00 */
[-C--:B---3--:R-:W-:Y:S02]  /*1240*/  @!P2 IMAD R10, R11, R14.reuse, RZ ;  /* 0x0000000e0b0aa224 */ /* 0x088fe400078e02ff */
[----:B------:R-:W-:-:S04]  /*1250*/  @!P2 IMAD.WIDE.U32 R12, R5, R14, R12 ;  /* 0x0000000e050ca225 */ /* 0x000fc800078e000c */
[----:B------:R-:W-:Y:S01]  /*1260*/  @!P2 IMAD R11, R5, R15, R10 ;  /* 0x0000000f050ba224 */ /* 0x000fe200078e020a */
[----:B----4-:R-:W-:-:S03]  /*1270*/  @!P2 LEA R10, P1, R12, R16, 0x1 ;  /* 0x000000100c0aa211 */ /* 0x010fc600078208ff */
[----:B------:R-:W-:-:S05]  /*1280*/  @!P2 IMAD.IADD R5, R13, 0x1, R11 ;  /* 0x000000010d05a824 */ /* 0x000fca00078e020b */
[----:B------:R-:W-:Y:S02]  /*1290*/  @!P2 LEA.HI.X R11, R12, R17, R5, 0x1, P1 ;  /* 0x000000110c0ba211 */ /* 0x000fe400008f0c05 */
[----:B------:R-:W-:-:S04]  /*12a0*/  IADD3 R5, PT, PT, R0, 0x68, RZ ;  /* 0x0000006800057810 */ /* 0x000fc80007ffe0ff */
        /* <DEDUP_REMOVED lines=89> */
[----:B------:R-:W-:Y:S01]  /*1840*/  STL [R1+0x380], R39 ;  /* 0x0003802701007387 */ /* 0x000fe20000100800 */
        /* <DEDUP_REMOVED lines=80> */
[----:B------:R-:W-:Y:S01]  /*1d50*/  @!P2 STL.64 [R1+0x218], R54 ;  /* 0x000218360100a387 */ /* 0x000fe20000100a00 */
        /* <DEDUP_REMOVED lines=11> */
[----:B------:R-:W-:Y:S01]  /*1e10*/  @!P2 IMAD.WIDE.U32 R16, R5, R12, R16 ;  /* 0x0000000c0510a225 */ /* 0x000fe200078e0010 */
[----:B------:R-:W-:-:S03]  /*1e20*/  IADD3 R5, PT, PT, R0, 0xc0, RZ ;  /* 0x000000c000057810 */ /* 0x000fc60007ffe0ff */
[----:B------:R-:W-:Y:S01]  /*1e30*/  @!P2 IMAD.IADD R13, R17, 0x1, R13 ;  /* 0x00000001110da824 */ /* 0x000fe200078e020d */
[----:B---3--:R-:W-:-:S04]  /*1e40*/  @!P2 LEA R20, P1, R16, R14, 0x1 ;  /* 0x0000000e1014a211 */ /* 0x008fc800078208ff */
[----:B------:R-:W-:Y:S02]  /*1e50*/  @!P2 LEA.HI.X R21, R16, R15, R13, 0x1, P1 ;  /* 0x0000000f1015a211 */ /* 0x000fe400008f0c0d */
[----:B------:R-:W-:Y:S02]  /*1e60*/  SHF.R.S32.HI R16, RZ, 0x1f, R5 ;  /* 0x0000001fff107819 */ /* 0x000fe40000011405 */
[----:B------:R-:W-:Y:S01]  /*1e70*/  ISETP.GE.U32.AND P1, PT, R5, UR16, PT ;  /* 0x0000001005007c0c */ /* 0x000fe2000bf26070 */
[----:B------:R0:W-:Y:S03]  /*1e80*/  @!P2 STL.64 [R1+0x228], R20 ;  /* 0x000228140100a387 */ /* 0x0001e60000100a00 */
[----:B------:R-:W-:-:S13]  /*1e90*/  ISETP.GE.AND.EX P2, PT, R16, UR17, PT, P1 ;  /* 0x0000001110007c0c */ /* 0x000fda000bf46310 */
[----:B------:R-:W3:Y:S01]  /*1ea0*/  @!P2 LDC.64 R12, c[0x0][0x3e0] ;  /* 0x0000f800ff0cab82 */ /* 0x000ee20000000a00 */
[----:B------:R-:W-:Y:S01]  /*1eb0*/  @!P2 IMAD.MOV.U32 R17, RZ, RZ, R9 ;  /* 0x000000ffff11a224 */ /* 0x000fe200078e0009 */
[----:B------:R-:W-:-:S04]  /*1ec0*/  @P2 LOP3.LUT R2, R2, 0x2, RZ, 0xfc, !PT ;  /* 0x0000000202022812 */ /* 0x000fc800078efcff */
[----:B------:R-:W-:Y:S02]  /*1ed0*/  LOP3.LUT R2, R2, 0xfffffffe, RZ, 0xc0, !PT ;  /* 0xfffffffe02027812 */ /* 0x000fe400078ec0ff */
[----:B------:R-:W0:Y:S01]  /*1ee0*/  @!P2 LDC.64 R14, c[0x0][0x390] ;  /* 0x0000e400ff0eab82 */ /* 0x000e220000000a00 */
[----:B---3--:R-:W-:-:S04]  /*1ef0*/  @!P2 IMAD R16, R16, R12, RZ ;  /* 0x0000000c1010a224 */ /* 0x008fc800078e02ff */
[----:B------:R-:W-:Y:S02]  /*1f00*/  @!P2 IMAD R13, R5, R13, R16 ;  /* 0x0000000d050da224 */ /* 0x000fe400078e0210 */
[----:B------:R-:W-:-:S04]  /*1f10*/  @!P2 IMAD.MOV.U32 R16, RZ, RZ, R6 ;  /* 0x000000ffff10a224 */ /* 0x000fc800078e0006 */
[----:B------:R-:W-:-:S04]  /*1f20*/  @!P2 IMAD.WIDE.U32 R16, R5, R12, R16 ;  /* 0x0000000c0510a225 */ /* 0x000fc800078e0010 */
[----:B------:R-:W-:Y:S01]  /*1f30*/  VIADD R5, R0, 0xc8 ;  /* 0x000000c800057836 */ /* 0x000fe20000000000 */
[----:B------:R-:W-:Y:S02]  /*1f40*/  @!P2 IADD3 R13, PT, PT, R17, R13, RZ ;  /* 0x0000000d110da210 */ /* 0x000fe40007ffe0ff */
[----:B0-----:R-:W-:-:S04]  /*1f50*/  @!P2 LEA R20, P1, R16, R14, 0x1 ;  /* 0x0000000e1014a211 */ /* 0x001fc800078208ff */
[----:B------:R-:W-:Y:S02]  /*1f60*/  @!P2 LEA.HI.X R21, R16, R15, R13, 0x1, P1 ;  /* 0x0000000f1015a211 */ /* 0x000fe400008f0c0d */
[----:B------:R-:W-:Y:S02]  /*1f70*/  SHF.R.S32.HI R16, RZ, 0x1f, R5 ;  /* 0x0000001fff107819 */ /* 0x000fe40000011405 */
[----:B------:R-:W-:Y:S01]  /*1f80*/  ISETP.GE.U32.AND P1, PT, R5, UR16, PT ;  /* 0x0000001005007c0c */ /* 0x000fe2000bf26070 */
[----:B------:R0:W-:Y:S03]  /*1f90*/  @!P2 STL.64 [R1+0x238], R20 ;  /* 0x000238140100a387 */ /* 0x0001e60000100a00 */
[----:B------:R-:W-:-:S13]  /*1fa0*/  ISETP.GE.AND.EX P2, PT, R16, UR17, PT, P1 ;  /* 0x0000001110007c0c */ /* 0x000fda000bf46310 */
[----:B------:R-:W3:Y:S01]  /*1fb0*/  @!P2 LDC.64 R12, c[0x0][0x3e0] ;  /* 0x0000f800ff0cab82 */ /* 0x000ee20000000a00 */
[----:B------:R-:W-:Y:S02]  /*1fc0*/  @!P2 MOV R17, R9 ;  /* 0x000000090011a202 */ /* 0x000fe40000000f00 */
[----:B------:R-:W-:-:S04]  /*1fd0*/  @P2 LOP3.LUT R2, R2, 0x1, RZ, 0xfc, !PT ;  /* 0x0000000102022812 */ /* 0x000fc800078efcff */
[----:B------:R-:W-:Y:S01]  /*1fe0*/  LOP3.LUT R2, R2, 0xefffffff, RZ, 0xc0, !PT ;  /* 0xefffffff02027812 */ /* 0x000fe200078ec0ff */
[----:B------:R-:W0:Y:S01]  /*1ff0*/  @!P2 LDC.64 R14, c[0x0][0x390] ;  /* 0x0000e400ff0eab82 */ /* 0x000e220000000a00 */
[----:B---3--:R-:W-:-:S04]  /*2000*/  @!P2 IMAD R16, R16, R12, RZ ;  /* 0x0000000c1010a224 */ /* 0x008fc800078e02ff */
[----:B------:R-:W-:Y:S02]  /*2010*/  @!P2 IMAD R13, R5, R13, R16 ;  /* 0x0000000d050da224 */ /* 0x000fe400078e0210 */
[----:B------:R-:W-:-:S04]  /*2020*/  @!P2 IMAD.MOV.U32 R16, RZ, RZ, R6 ;  /* 0x000000ffff10a224 */ /* 0x000fc800078e0006 */
[----:B------:R-:W-:-:S04]  /*2030*/  @!P2 IMAD.WIDE.U32 R16, R5, R12, R16 ;  /* 0x0000000c0510a225 */ /* 0x000fc800078e0010 */
[----:B------:R-:W-:Y:S01]  /*2040*/  @!P2 IMAD.IADD R13, R17, 0x1, R13 ;  /* 0x00000001110da824 */ /* 0x000fe200078e020d */
[----:B0-----:R-:W-:Y:S01]  /*2050*/  @!P2 LEA R20, P1, R16, R14, 0x1 ;  /* 0x0000000e1014a211 */ /* 0x001fe200078208ff */
[----:B------:R-:W-:-:S03]  /*2060*/  VIADD R5, R0, 0xd0 ;  /* 0x000000d000057836 */ /* 0x000fc60000000000 */
        /* <DEDUP_REMOVED lines=11> */
[----:B------:R-:W-:Y:S01]  /*2120*/  @!P2 IMAD R13, R5, R13, R16 ;  /* 0x0000000d050da224 */ /* 0x000fe200078e0210 */
[----:B------:R-:W-:-:S05]  /*2130*/  @!P2 MOV R16, R6 ;  /* 0x000000060010a202 */ /* 0x000fca0000000f00 */
[----:B------:R-:W-:Y:S01]  /*2140*/  @!P2 IMAD.WIDE.U32 R16, R5, R12, R16 ;  /* 0x0000000c0510a225 */ /* 0x000fe200078e0010 */
[----:B------:R-:W-:-:S03]  /*2150*/  IADD3 R5, PT, PT, R0, 0xd8, RZ ;  /* 0x000000d800057810 */ /* 0x000fc60007ffe0ff */
[----:B------:R-:W-:Y:S01]  /*2160*/  @!P2 IMAD.IADD R13, R17, 0x1, R13 ;  /* 0x00000001110da824 */ /* 0x000fe200078e020d */
[----:B0-----:R-:W-:-:S04]  /*2170*/  @!P2 LEA R20, P1, R16, R14, 0x1 ;  /* 0x0000000e1014a211 */ /* 0x001fc800078208ff */
        /* <DEDUP_REMOVED lines=305> */
[C---:B0-----:R-:W-:Y:S02]  /*3490*/  @!P2 LEA R20, P1, R16.reuse, R12, 0x1 ;  /* 0x0000000c1014a211 */ /* 0x041fe400078208ff */
[----:B------:R-:W-:Y:S02]  /*34a0*/  SHF.R.S32.HI R14, RZ, 0x1f, R5 ;  /* 0x0000001fff0e7819 */ /* 0x000fe40000011405 */
[----:B------:R-:W-:Y:S02]  /*34b0*/  @!P2 LEA.HI.X R21, R16, R13, R15, 0x1, P1 ;  /* 0x0000000d1015a211 */ /* 0x000fe400008f0c0f */
[----:B------:R-:W-:-:S03]  /*34c0*/  ISETP.GE.U32.AND P1, PT, R5, UR16, PT ;  /* 0x0000001005007c0c */ /* 0x000fc6000bf26070 */
[----:B------:R0:W-:Y:S01]  /*34d0*/  @!P2 STL.64 [R1+0x1d8], R20 ;  /* 0x0001d8140100a387 */ /* 0x0001e20000100a00 */
[----:B------:R-:W-:-:S13]  /*34e0*/  ISETP.GE.AND.EX P2, PT, R14, UR17, PT, P1 ;  /* 0x000000110e007c0c */ /* 0x000fda000bf46310 */
[----:B------:R-:W3:Y:S01]  /*34f0*/  @!P2 LDC.64 R12, c[0x0][0x3e0] ;  /* 0x0000f800ff0cab82 */ /* 0x000ee20000000a00 */
[----:B------:R-:W-:Y:S01]  /*3500*/  @!P2 IMAD.MOV.U32 R15, RZ, RZ, R9 ;  /* 0x000000ffff0fa224 */ /* 0x000fe200078e0009 */
[----:B------:R-:W-:-:S04]  /*3510*/  @P2 LOP3.LUT R3, R3, 0x1000, RZ, 0xfc, !PT ;  /* 0x0000100003032812 */ /* 0x000fc800078efcff */
[----:B------:R-:W-:Y:S02]  /*3520*/  LOP3.LUT R3, R3, 0xfffff7ff, RZ, 0xc0, !PT ;  /* 0xfffff7ff03037812 */ /* 0x000fe400078ec0ff */
[----:B0-----:R-:W0:Y:S01]  /*3530*/  @!P2 LDC.64 R20, c[0x0][0x390] ;  /* 0x0000e400ff14ab82 */ /* 0x001e220000000a00 */
[----:B---3--:R-:W-:-:S04]  /*3540*/  @!P2 IMAD R14, R14, R12, RZ ;  /* 0x0000000c0e0ea224 */ /* 0x008fc800078e02ff */
[----:B------:R-:W-:Y:S02]  /*3550*/  @!P2 IMAD R13, R5, R13, R14 ;  /* 0x0000000d050da224 */ /* 0x000fe400078e020e */
[----:B------:R-:W-:-:S04]  /*3560*/  @!P2 IMAD.MOV.U32 R14, RZ, RZ, R6 ;  /* 0x000000ffff0ea224 */ /* 0x000fc800078e0006 */
[----:B------:R-:W-:-:S04]  /*3570*/  @!P2 IMAD.WIDE.U32 R14, R5, R12, R14 ;  /* 0x0000000c050ea225 */ /* 0x000fc800078e000e */
[----:B------:R-:W-:Y:S01]  /*3580*/  VIADD R5, R0, 0x170 ;  /* 0x0000017000057836 */ /* 0x000fe20000000000 */
[----:B------:R-:W-:Y:S02]  /*3590*/  @!P2 IADD3 R13, PT, PT, R15, R13, RZ ;  /* 0x0000000d0f0da210 */ /* 0x000fe40007ffe0ff */
[C---:B0-----:R-:W-:Y:S02]  /*35a0*/  @!P2 LEA R20, P1, R14.reuse, R20, 0x1 ;  /* 0x000000140e14a211 */ /* 0x041fe400078208ff */
[----:B------:R-:W-:Y:S02]  /*35b0*/  SHF.R.S32.HI R16, RZ, 0x1f, R5 ;  /* 0x0000001fff107819 */ /* 0x000fe40000011405 */
[----:B------:R-:W-:Y:S02]  /*35c0*/  @!P2 LEA.HI.X R21, R14, R21, R13, 0x1, P1 ;  /* 0x000000150e15a211 */ /* 0x000fe400008f0c0d */
[----:B------:R-:W-:-:S03]  /*35d0*/  ISETP.GE.U32.AND P1, PT, R5, UR16, PT ;  /* 0x0000001005007c0c */ /* 0x000fc6000bf26070 */
[----:B------:R-:W-:Y:S01]  /*35e0*/  STL.64 [R1+0x310], R20 ;  /* 0x0003101401007387 */ /* 0x000fe20000100a00 */
[----:B------:R-:W-:-:S03]  /*35f0*/  ISETP.GE.AND.EX P2, PT, R16, UR17, PT, P1 ;  /* 0x0000001110007c0c */ /* 0x000fc6000bf46310 */
[----:B------:R-:W-:Y:S04]  /*3600*/  STL.64 [R1+0x328], R20 ;  /* 0x0003281401007387 */ /* 0x000fe80000100a00 */
[----:B------:R-:W-:Y:S04]  /*3610*/  STL.64 [R1+0x340], R20 ;  /* 0x0003401401007387 */ /* 0x000fe80000100a00 */
[----:B------:R-:W-:Y:S02]  /*3620*/  STL.64 [R1+0x360], R20 ;  /* 0x0003601401007387 */ /* 0x000fe40000100a00 */
[----:B------:R-:W0:Y:S01]  /*3630*/  @!P2 LDC.64 R12, c[0x0][0x3e0] ;  /* 0x0000f800ff0cab82 */ /* 0x000e220000000a00 */
[----:B------:R-:W-:Y:S01]  /*3640*/  @!P2 MOV R17, R9 ;  /* 0x000000090011a202 */ /* 0x000fe20000000f00 */
[----:B------:R3:W-:Y:S01]  /*3650*/  STL.64 [R1+0x378], R20 ;  /* 0x0003781401007387 */ /* 0x0007e20000100a00 */
[----:B------:R-:W-:-:S04]  /*3660*/  @P2 LOP3.LUT R3, R3, 0x800, RZ, 0xfc, !PT ;  /* 0x0000080003032812 */ /* 0x000fc800078efcff */
[----:B------:R-:W-:Y:S01]  /*3670*/  LOP3.LUT R3, R3, 0xfffffbff, RZ, 0xc0, !PT ;  /* 0xfffffbff03037812 */ /* 0x000fe200078ec0ff */
[----:B------:R-:W4:Y:S01]  /*3680*/  @!P2 LDC.64 R14, c[0x0][0x390] ;  /* 0x0000e400ff0eab82 */ /* 0x000f220000000a00 */
[----:B0-----:R-:W-:-:S04]  /*3690*/  @!P2 IMAD R16, R16, R12, RZ ;  /* 0x0000000c1010a224 */ /* 0x001fc800078e02ff */
[----:B------:R-:W-:Y:S02]  /*36a0*/  @!P2 IMAD R13, R5, R13, R16 ;  /* 0x0000000d050da224 */ /* 0x000fe400078e0210 */
[----:B------:R-:W-:-:S04]  /*36b0*/  @!P2 IMAD.MOV.U32 R16, RZ, RZ, R6 ;  /* 0x000000ffff10a224 */ /* 0x000fc800078e0006 */
[----:B------:R-:W-:-:S04]  /*36c0*/  @!P2 IMAD.WIDE.U32 R16, R5, R12, R16 ;  /* 0x0000000c0510a225 */ /* 0x000fc800078e0010 */
[----:B------:R-:W-:Y:S01]  /*36d0*/  @!P2 IMAD.IADD R13, R17, 0x1, R13 ;  /* 0x00000001110da824 */ /* 0x000fe200078e020d */
[----:B----4-:R-:W-:Y:S01]  /*36e0*/  @!P2 LEA R26, P1, R16, R14, 0x1 ;  /* 0x0000000e101aa211 */ /* 0x010fe200078208ff */
[----:B------:R-:W-:-:S03]  /*36f0*/  VIADD R5, R0, 0x178 ;  /* 0x0000017800057836 */ /* 0x000fc60000000000 */
[----:B------:R-:W-:Y:S02]  /*3700*/  @!P2 LEA.HI.X R27, R16, R15, R13, 0x1, P1 ;  /* 0x0000000f101ba211 */ /* 0x000fe400008f0c0d */
[----:B------:R-:W-:Y:S02]  /*3710*/  SHF.R.S32.HI R16, RZ, 0x1f, R5 ;  /* 0x0000001fff107819 */ /* 0x000fe40000011405 */
[----:B------:R-:W-:Y:S01]  /*3720*/  ISETP.GE.U32.AND P1, PT, R5, UR16, PT ;  /* 0x0000001005007c0c */ /* 0x000fe2000bf26070 */
[----:B------:R-:W-:Y:S03]  /*3730*/  @!P2 STL.64 [R1+0x1d0], R26 ;  /* 0x0001d01a0100a387 */ /* 0x000fe60000100a00 */
[----:B------:R-:W-:-:S13]  /*3740*/  ISETP.GE.AND.EX P2, PT, R16, UR17, PT, P1 ;  /* 0x0000001110007c0c */ /* 0x000fda000bf46310 */
[----:B------:R-:W0:Y:S01]  /*3750*/  @!P2 LDC.64 R12, c[0x0][0x3e0] ;  /* 0x0000f800ff0cab82 */ /* 0x000e220000000a00 */
[----:B------:R-:W-:Y:S01]  /*3760*/  @!P2 IMAD.MOV.U32 R17, RZ, RZ, R9 ;  /* 0x000000ffff11a224 */ /* 0x000fe200078e0009 */
[----:B------:R-:W-:-:S04]  /*3770*/  @P2 LOP3.LUT R3, R3, 0x400, RZ, 0xfc, !PT ;  /* 0x0000040003032812 */ /* 0x000fc800078efcff */
[----:B------:R-:W-:Y:S02]  /*3780*/  LOP3.LUT R3, R3, 0xfffffdff, RZ, 0xc0, !PT ;  /* 0xfffffdff03037812 */ /* 0x000fe400078ec0ff */
[----:B------:R-:W4:Y:S01]  /*3790*/  @!P2 LDC.64 R14, c[0x0][0x390] ;  /* 0x0000e400ff0eab82 */ /* 0x000f220000000a00 */
[----:B0-----:R-:W-:-:S04]  /*37a0*/  @!P2 IMAD R16, R16, R12, RZ ;  /* 0x0000000c1010a224 */ /* 0x001fc800078e02ff */
[----:B------:R-:W-:Y:S01]  /*37b0*/  @!P2 IMAD R13, R5, R13, R16 ;  /* 0x0000000d050da224 */ /* 0x000fe200078e0210 */
[----:B------:R-:W-:-:S05]  /*37c0*/  @!P2 MOV R16, R6 ;  /* 0x000000060010a202 */ /* 0x000fca0000000f00 */
[----:B------:R-:W-:Y:S01]  /*37d0*/  @!P2 IMAD.WIDE.U32 R16, R5, R12, R16 ;  /* 0x0000000c0510a225 */ /* 0x000fe200078e0010 */
[----:B------:R-:W-:-:S03]  /*37e0*/  IADD3 R5, PT, PT, R0, 0x180, RZ ;  /* 0x0000018000057810 */ /* 0x000fc60007ffe0ff */
[----:B------:R-:W-:Y:S01]  /*37f0*/  @!P2 IMAD.IADD R13, R17, 0x1, R13 ;  /* 0x00000001110da824 */ /* 0x000fe200078e020d */
[----:B----4-:R-:W-:-:S04]  /*3800*/  @!P2 LEA R28, P1, R16, R14, 0x1 ;  /* 0x0000000e101ca211 */ /* 0x010fc800078208ff */
[----:B------:R-:W-:Y:S02]  /*3810*/  @!P2 LEA.HI.X R29, R16, R15, R13, 0x1, P1 ;  /* 0x0000000f101da211 */ /* 0x000fe400008f0c0d */
[----:B------:R-:W-:Y:S02]  /*3820*/  SHF.R.S32.HI R16, RZ, 0x1f, R5 ;  /* 0x0000001fff107819 */ /* 0x000fe40000011405 */
[----:B------:R-:W-:-:S04]  /*3830*/  ISETP.GE.U32.AND P1, PT, R5, UR16, PT ;  /* 0x0000001005007c0c */ /* 0x000fc8000bf26070 */
[----:B------:R-:W-:-:S13]  /*3840*/  ISETP.GE.AND.EX P2, PT, R16, UR17, PT, P1 ;  /* 0x0000001110007c0c */ /* 0x000fda000bf46310 */
[----:B------:R-:W0:Y:S01]  /*3850*/  @!P2 LDC.64 R12, c[0x0][0x3e0] ;  /* 0x0000f800ff0cab82 */ /* 0x000e220000000a00 */
[----:B------:R-:W-:Y:S01]  /*3860*/  @!P2 IMAD.MOV.U32 R17, RZ, RZ, R9 ;  /* 0x000000ffff11a224 */ /* 0x000fe200078e0009 */
[----:B------:R-:W-:-:S04]  /*3870*/  @P2 LOP3.LUT R3, R3, 0x200, RZ, 0xfc, !PT ;  /* 0x0000020003032812 */ /* 0x000fc800078efcff */
[----:B------:R-:W-:Y:S02]  /*3880*/  LOP3.LUT R3, R3, 0xfffffeff, RZ, 0xc0, !PT ;  /* 0xfffffeff03037812 */ /* 0x000fe400078ec0ff */
[----:B------:R-:W3:Y:S01]  /*3890*/  @!P2 LDC.64 R14, c[0x0][0x390] ;  /* 0x0000e400ff0eab82 */ /* 0x000ee20000000a00 */
[----:B0-----:R-:W-:-:S04]  /*38a0*/  @!P2 IMAD R16, R16, R12, RZ ;  /* 0x0000000c1010a224 */ /* 0x001fc800078e02ff */
[----:B------:R-:W-:Y:S02]  /*38b0*/  @!P2 IMAD R13, R5, R13, R16 ;  /* 0x0000000d050da224 */ /* 0x000fe400078e0210 */
[----:B------:R-:W-:-:S04]  /*38c0*/  @!P2 IMAD.MOV.U32 R16, RZ, RZ, R6 ;  /* 0x000000ffff10a224 */ /* 0x000fc800078e0006 */
[----:B------:R-:W-:-:S04]  /*38d0*/  @!P2 IMAD.WIDE.U32 R16, R5, R12, R16 ;  /* 0x0000000c0510a225 */ /* 0x000fc800078e0010 */
[----:B------:R-:W-:Y:S01]  /*38e0*/  VIADD R5, R0, 0x188 ;  /* 0x0000018800057836 */ /* 0x000fe20000000000 */
[----:B------:R-:W-:Y:S02]  /*38f0*/  @!P2 IADD3 R13, PT, PT, R17, R13, RZ ;  /* 0x0000000d110da210 */ /* 0x000fe40007ffe0ff */
[----:B---3--:R-:W-:-:S04]  /*3900*/  @!P2 LEA R20, P1, R16, R14, 0x1 ;  /* 0x0000000e1014a211 */ /* 0x008fc800078208ff */
        /* <DEDUP_REMOVED lines=72> */
[----:B-1----:R-:W-:-:S13]  /*3d90*/  ISETP.GE.AND.EX P2, PT, R16, UR5, PT, P1 ;  /* 0x0000000510007c0c */ /* 0x002fda000bf46310 */
[----:B------:R-:W1:Y:S01]  /*3da0*/  @!P2 LDC.64 R12, c[0x0][0x3e0] ;  /* 0x0000f800ff0cab82 */ /* 0x000e620000000a00 */
[----:B------:R-:W-:Y:S01]  /*3db0*/  @!P2 IMAD.MOV.U32 R17, RZ, RZ, R9 ;  /* 0x000000ffff11a224 */ /* 0x000fe200078e0009 */
[----:B------:R-:W-:-:S04]  /*3dc0*/  @P2 LOP3.LUT R3, R3, 0x10, RZ, 0xfc, !PT ;  /* 0x0000001003032812 */ /* 0x000fc800078efcff */
[----:B------:R-:W-:Y:S02]  /*3dd0*/  LOP3.LUT R3, R3, 0xfffffff7, RZ, 0xc0, !PT ;  /* 0xfffffff703037812 */ /* 0x000fe400078ec0ff */
[----:B------:R-:W0:Y:S01]  /*3de0*/  @!P2 LDC.64 R14, c[0x0][0x390] ;  /* 0x0000e400ff0eab82 */ /* 0x000e220000000a00 */
[----:B-1----:R-:W-:-:S04]  /*3df0*/  @!P2 IMAD R16, R16, R12, RZ ;  /* 0x0000000c1010a224 */ /* 0x002fc800078e02ff */
        /* <DEDUP_REMOVED lines=11> */
[----:B------:R-:W1:Y:S01]  /*3eb0*/  @!P2 LDC.64 R12, c[0x0][0x3e0] ;  /* 0x0000f800ff0cab82 */ /* 0x000e620000000a00 */
[----:B------:R-:W-:Y:S01]  /*3ec0*/  @!P2 IMAD.MOV.U32 R17, RZ, RZ, R9 ;  /* 0x000000ffff11a224 */ /* 0x000fe200078e0009 */
[----:B------:R-:W-:-:S04]  /*3ed0*/  @P2 LOP3.LUT R3, R3, 0x8, RZ, 0xfc, !PT ;  /* 0x0000000803032812 */ /* 0x000fc800078efcff */
[----:B------:R-:W-:Y:S02]  /*3ee0*/  LOP3.LUT R3, R3, 0xfffffffb, RZ, 0xc0, !PT ;  /* 0xfffffffb03037812 */ /* 0x000fe400078ec0ff */
[----:B------:R-:W0:Y:S01]  /*3ef0*/  @!P2 LDC.64 R14, c[0x0][0x390] ;  /* 0x0000e400ff0eab82 */ /* 0x000e220000000a00 */
[----:B-1----:R-:W-:-:S04]  /*3f00*/  @!P2 IMAD R16, R16, R12, RZ ;  /* 0x0000000c1010a224 */ /* 0x002fc800078e02ff */
        /* <DEDUP_REMOVED lines=11> */
[----:B------:R-:W1:Y:S01]  /*3fc0*/  @!P2 LDC.64 R12, c[0x0][0x3e0] ;  /* 0x0000f800ff0cab82 */ /* 0x000e620000000a00 */
[----:B------:R-:W-:Y:S02]  /*3fd0*/  @!P2 MOV R17, R9 ;  /* 0x000000090011a202 */ /* 0x000fe40000000f00 */
[----:B------:R-:W-:-:S04]  /*3fe0*/  @P2 LOP3.LUT R3, R3, 0x4, RZ, 0xfc, !PT ;  /* 0x0000000403032812 */ /* 0x000fc800078efcff */
[----:B------:R-:W-:Y:S01]  /*3ff0*/  LOP3.LUT R3, R3, 0xfffffffd, RZ, 0xc0, !PT ;  /* 0xfffffffd03037812 */ /* 0x000fe200078ec0ff */
[----:B------:R-:W0:Y:S01]  /*4000*/  @!P2 LDC.64 R14, c[0x0][0x390] ;  /* 0x0000e400ff0eab82 */ /* 0x000e220000000a00 */
[----:B-1----:R-:W-:-:S04]  /*4010*/  @!P2 IMAD R16, R16, R12, RZ ;  /* 0x0000000c1010a224 */ /* 0x002fc800078e02ff */
        /* <DEDUP_REMOVED lines=30> */
[----:B------:R-:W-:-:S06]  /*4200*/  @P2 LOP3.LUT R3, R3, 0x1, RZ, 0xfc, !PT ;  /* 0x0000000103032812 */ /* 0x000fcc00078efcff */
        /* <DEDUP_REMOVED lines=15> */
[----:B------:R-:W-:-:S05]  /*4300*/  @P1 LOP3.LUT R2, R2, 0x10000000, RZ, 0xfc, !PT ;  /* 0x1000000002021812 */ /* 0x000fca00078efcff */
        /* <DEDUP_REMOVED lines=10> */
[----:B------:R-:W-:Y:S02]  /*43b0*/  ISETP.GE.U32.AND P2, PT, R5, UR16, PT ;  /* 0x0000001005007c0c */ /* 0x000fe4000bf46070 */
[----:B------:R-:W-:Y:S02]  /*43c0*/  LOP3.LUT P1, RZ, R2, 0x400000, RZ, 0xc0, !PT ;  /* 0x0040000002ff7812 */ /* 0x000fe4000782c0ff */
[----:B------:R-:W-:Y:S02]  /*43d0*/  ISETP.GE.AND.EX P2, PT, R16, UR5, PT, P2 ;  /* 0x0000000510007c0c */ /* 0x000fe4000bf46320 */
[----:B------:R-:W-:-:S11]  /*43e0*/  LOP3.LUT R2, R2, 0xf7ffffff, RZ, 0xc0, !PT ;  /* 0xf7ffffff02027812 */ /* 0x000fd600078ec0ff */
[----:B------:R-:W0:Y:S01]  /*43f0*/  @!P2 LDC.64 R12, c[0x0][0x3e0] ;  /* 0x0000f800ff0cab82 */ /* 0x000e220000000a00 */
[----:B------:R-:W-:Y:S01]  /*4400*/  @!P2 IMAD.MOV.U32 R17, RZ, RZ, R9 ;  /* 0x000000ffff11a224 */ /* 0x000fe200078e0009 */
[----:B------:R-:W-:-:S06]  /*4410*/  @P2 LOP3.LUT R2, R2, 0x8000000, RZ, 0xfc, !PT ;  /* 0x0800000002022812 */ /* 0x000fcc00078efcff */
[----:B------:R-:W1:Y:S01]  /*4420*/  @!P2 LDC.64 R14, c[0x0][0x390] ;  /* 0x0000e400ff0eab82 */ /* 0x000e620000000a00 */
[----:B0-----:R-:W-:-:S04]  /*4430*/  @!P2 IMAD R16, R16, R12, RZ ;  /* 0x0000000c1010a224 */ /* 0x001fc800078e02ff */
[----:B------:R-:W-:Y:S01]  /*4440*/  @!P2 IMAD R13, R5, R13, R16 ;  /* 0x0000000d050da224 */ /* 0x000fe200078e0210 */
[----:B------:R-:W-:-:S05]  /*4450*/  @!P2 MOV R16, R6 ;  /* 0x000000060010a202 */ /* 0x000fca0000000f00 */
[----:B------:R-:W-:Y:S01]  /*4460*/  @!P2 IMAD.WIDE.U32 R16, R5, R12, R16 ;  /* 0x0000000c0510a225 */ /* 0x000fe200078e0010 */
[----:B------:R-:W-:-:S03]  /*4470*/  IADD3 R5, PT, PT, R0, 0x1e0, RZ ;  /* 0x000001e000057810 */ /* 0x000fc60007ffe0ff */
[----:B------:R-:W-:Y:S01]  /*4480*/  @!P2 IMAD.IADD R13, R17, 0x1, R13 ;  /* 0x00000001110da824 */ /* 0x000fe200078e020d */
[C---:B-1----:R-:W-:Y:S02]  /*4490*/  @!P2 LEA R26, P3, R16.reuse, R14, 0x1 ;  /* 0x0000000e101aa211 */ /* 0x042fe400078608ff */
[----:B------:R-:W-:Y:S02]  /*44a0*/  SHF.R.S32.HI R14, RZ, 0x1f, R5 ;  /* 0x0000001fff0e7819 */ /* 0x000fe40000011405 */
[----:B------:R-:W-:Y:S02]  /*44b0*/  @!P2 LEA.HI.X R27, R16, R15, R13, 0x1, P3 ;  /* 0x0000000f101ba211 */ /* 0x000fe400018f0c0d */
[----:B------:R-:W-:Y:S02]  /*44c0*/  ISETP.GE.U32.AND P3, PT, R5, UR16, PT ;  /* 0x0000001005007c0c */ /* 0x000fe4000bf66070 */
[----:B------:R-:W-:Y:S02]  /*44d0*/  LOP3.LUT P2, RZ, R2, 0x200000, RZ, 0xc0, !PT ;  /* 0x0020000002ff7812 */ /* 0x000fe4000784c0ff */
[----:B------:R-:W-:-:S02]  /*44e0*/  ISETP.GE.AND.EX P3, PT, R14, UR5, PT, P3 ;  /* 0x000000050e007c0c */ /* 0x000fc4000bf66330 */
[----:B------:R-:W-:-:S11]  /*44f0*/  LOP3.LUT R2, R2, 0xdfffffff, RZ, 0xc0, !PT ;  /* 0xdfffffff02027812 */ /* 0x000fd600078ec0ff */
[----:B------:R-:W0:Y:S01]  /*4500*/  @!P3 LDC.64 R12, c[0x0][0x3e0] ;  /* 0x0000f800ff0cbb82 */ /* 0x000e220000000a00 */
[----:B------:R-:W-:Y:S01]  /*4510*/  @!P3 IMAD.MOV.U32 R15, RZ, RZ, R9 ;  /* 0x000000ffff0fb224 */ /* 0x000fe200078e0009 */
[----:B------:R-:W-:-:S04]  /*4520*/  @P3 LOP3.LUT R2, R2, 0x20000000, RZ, 0xfc, !PT ;  /* 0x2000000002023812 */ /* 0x000fc800078efcff */
[----:B------:R-:W-:Y:S02]  /*4530*/  LOP3.LUT R2, R2, 0xbfffffff, RZ, 0xc0, !PT ;  /* 0xbfffffff02027812 */ /* 0x000fe400078ec0ff */
[----:B------:R-:W1:Y:S01]  /*4540*/  @!P3 LDC.64 R16, c[0x0][0x390] ;  /* 0x0000e400ff10bb82 */ /* 0x000e620000000a00 */
[----:B0-----:R-:W-:-:S04]  /*4550*/  @!P3 IMAD R14, R14, R12, RZ ;  /* 0x0000000c0e0eb224 */ /* 0x001fc800078e02ff */
[----:B------:R-:W-:Y:S02]  /*4560*/  @!P3 IMAD R13, R5, R13, R14 ;  /* 0x0000000d050db224 */ /* 0x000fe400078e020e */
[----:B------:R-:W-:-:S04]  /*4570*/  @!P3 IMAD.MOV.U32 R14, RZ, RZ, R6 ;  /* 0x000000ffff0eb224 */ /* 0x000fc800078e0006 */
[----:B------:R-:W-:Y:S01]  /*4580*/  @!P3 IMAD.WIDE.U32 R14, R5, R12, R14 ;  /* 0x0000000c050eb225 */ /* 0x000fe200078e000e */
[----:B------:R-:W-:-:S04]  /*4590*/  SHF.R.S32.HI R5, RZ, 0x1f, R56 ;  /* 0x0000001fff057819 */ /* 0x000fc80000011438 */
[----:B------:R-:W-:Y:S02]  /*45a0*/  @!P3 IADD3 R13, PT, PT, R15, R13, RZ ;  /* 0x0000000d0f0db210 */ /* 0x000fe40007ffe0ff */
[----:B-1----:R-:W-:-:S04]  /*45b0*/  @!P3 LEA R16, P4, R14, R16, 0x1 ;  /* 0x000000100e10b211 */ /* 0x002fc800078808ff */
[----:B------:R-:W-:Y:S02]  /*45c0*/  @!P3 LEA.HI.X R17, R14, R17, R13, 0x1, P4 ;  /* 0x000000110e11b211 */ /* 0x000fe400020f0c0d */
[----:B------:R-:W-:-:S03]  /*45d0*/  ISETP.GE.U32.AND P4, PT, R56, UR16, PT ;  /* 0x0000001038007c0c */ /* 0x000fc6000bf86070 */
[----:B------:R0:W-:Y:S01]  /*45e0*/  STL.64 [R1+0x2e8], R16 ;  /* 0x0002e81001007387 */ /* 0x0001e20000100a00 */
[----:B------:R-:W-:Y:S02]  /*45f0*/  ISETP.GE.AND.EX P4, PT, R5, UR5, PT, P4 ;  /* 0x0000000505007c0c */ /* 0x000fe4000bf86340 */
[----:B0-----:R-:W-:Y:S01]  /*4600*/  MOV R16, R26 ;  /* 0x0000001a00107202 */ /* 0x001fe20000000f00 */
[----:B------:R-:W-:-:S10]  /*4610*/  IMAD.MOV.U32 R17, RZ, RZ, R27 ;  /* 0x000000ffff117224 */ /* 0x000fd400078e001b */
[----:B------:R-:W0:Y:S01]  /*4620*/  @!P4 LDC.64 R12, c[0x0][0x3e0] ;  /* 0x0000f800ff0ccb82 */ /* 0x000e220000000a00 */
[----:B------:R-:W-:Y:S01]  /*4630*/  @!P4 MOV R55, R9 ;  /* 0x000000090037c202 */ /* 0x000fe20000000f00 */
[----:B------:R-:W-:Y:S01]  /*4640*/  @!P4 IMAD.MOV.U32 R54, RZ, RZ, R6 ;  /* 0x000000ffff36c224 */ /* 0x000fe200078e0006 */
[----:B------:R-:W-:-:S05]  /*4650*/  @P4 LOP3.LUT R2, R2, 0x40000000, RZ, 0xfc, !PT ;  /* 0x4000000002024812 */ /* 0x000fca00078efcff */
[----:B------:R-:W1:Y:S01]  /*4660*/  @!P4 LDC.64 R14, c[0x0][0x390] ;  /* 0x0000e400ff0ecb82 */ /* 0x000e620000000a00 */
[----:B0-----:R-:W-:-:S04]  /*4670*/  @!P4 IMAD R5, R5, R12, RZ ;  /* 0x0000000c0505c224 */ /* 0x001fc800078e02ff */
[C---:B------:R-:W-:Y:S02]  /*4680*/  @!P4 IMAD R5, R56.reuse, R13, R5 ;  /* 0x0000000d3805c224 */ /* 0x040fe400078e0205 */
[----:B------:R-:W-:-:S04]  /*4690*/  @!P4 IMAD.WIDE.U32 R12, R56, R12, R54 ;  /* 0x0000000c380cc225 */ /* 0x000fc800078e0036 */
[----:B------:R-:W-:Y:S01]  /*46a0*/  @!P4 IMAD.IADD R5, R13, 0x1, R5 ;  /* 0x000000010d05c824 */ /* 0x000fe200078e0205 */
[----:B-1----:R-:W-:-:S04]  /*46b0*/  @!P4 LEA R14, P5, R12, R14, 0x1 ;  /* 0x0000000e0c0ec211 */ /* 0x002fc800078a08ff */
[----:B------:R-:W-:Y:S01]  /*46c0*/  @!P4 LEA.HI.X R15, R12, R15, R5, 0x1, P5 ;  /* 0x0000000f0c0fc211 */ /* 0x000fe200028f0c05 */
[----:B------:R-:W-:Y:S01]  /*46d0*/  VIADD R5, R0, 0x1f0 ;  /* 0x000001f000057836 */ /* 0x000fe20000000000 */
[----:B------:R-:W-:Y:S02]  /*46e0*/  LOP3.LUT R2, R2, 0x7fffffff, RZ, 0xc0, !PT ;  /* 0x7fffffff02027812 */ /* 0x000fe400078ec0ff */
[----:B------:R-:W-:Y:S01]  /*46f0*/  PRMT R39, RZ, 0x7610, R39 ;  /* 0x00007610ff277816 */ /* 0x000fe20000000027 */
[----:B------:R-:W-:Y:S01]  /*4700*/  STL.64 [R1+0x2f0], R14 ;  /* 0x0002f00e01007387 */ /* 0x000fe20000100a00 */
[----:B------:R-:W-:Y:S02]  /*4710*/  SHF.R.S32.HI R56, RZ, 0x1f, R5 ;  /* 0x0000001fff387819 */ /* 0x000fe40000011405 */
[----:B------:R-:W-:-:S04]  /*4720*/  ISETP.GE.U32.AND P5, PT, R5, UR16, PT ;  /* 0x0000001005007c0c */ /* 0x000fc8000bfa6070 */
[----:B------:R-:W-:-:S13]  /*4730*/  ISETP.GE.AND.EX P5, PT, R56, UR5, PT, P5 ;  /* 0x0000000538007c0c */ /* 0x000fda000bfa6350 */
[----:B------:R-:W0:Y:S01]  /*4740*/  @!P5 LDC.64 R54, c[0x0][0x3e0] ;  /* 0x0000f800ff36db82 */ /* 0x000e220000000a00 */
[----:B------:R-:W-:-:S07]  /*4750*/  @!P5 IMAD.MOV.U32 R57, RZ, RZ, R9 ;  /* 0x000000ffff39d224 */ /* 0x000fce00078e0009 */
[----:B------:R-:W1:Y:S01]  /*4760*/  @!P5 LDC.64 R12, c[0x0][0x390] ;  /* 0x0000e400ff0cdb82 */ /* 0x000e620000000a00 */
[----:B0-----:R-:W-:-:S04]  /*4770*/  @!P5 IMAD R56, R56, R54, RZ ;  /* 0x000000363838d224 */ /* 0x001fc800078e02ff */
[----:B------:R-:W-:Y:S01]  /*4780*/  @!P5 IMAD R58, R5, R55, R56 ;  /* 0x00000037053ad224 */ /* 0x000fe200078e0238 */
[----:B------:R-:W-:-:S05]  /*4790*/  @!P5 MOV R56, R6 ;  /* 0x000000060038d202 */ /* 0x000fca0000000f00 */
[----:B------:R-:W-:-:S04]  /*47a0*/  @!P5 IMAD.WIDE.U32 R54, R5, R54, R56 ;  /* 0x000000360536d225 */ /* 0x000fc800078e0038 */
[----:B------:R-:W-:Y:S01]  /*47b0*/  @!P5 IMAD.IADD R5, R55, 0x1, R58 ;  /* 0x000000013705d824 */ /* 0x000fe200078e023a */
[----:B-1----:R-:W-:Y:S01]  /*47c0*/  @!P5 LEA R12, P6, R54, R12, 0x1 ;  /* 0x0000000c360cd211 */ /* 0x002fe200078c08ff */
[----:B------:R-:W-:-:S03]  /*47d0*/  VIADD R58, R0, 0x1f8 ;  /* 0x000001f8003a7836 */ /* 0x000fc60000000000 */
[----:B------:R-:W-:Y:S02]  /*47e0*/  @!P5 LEA.HI.X R13, R54, R13, R5, 0x1, P6 ;  /* 0x0000000d360dd211 */ /* 0x000fe400030f0c05 */
[----:B------:R-:W-:Y:S02]  /*47f0*/  SHF.R.S32.HI R5, RZ, 0x1f, R58 ;  /* 0x0000001fff057819 */ /* 0x000fe4000001143a */
[----:B------:R-:W-:-:S04]  /*4800*/  ISETP.GE.U32.AND P6, PT, R58, UR16, PT ;  /* 0x000000103a007c0c */ /* 0x000fc8000bfc6070 */
[----:B------:R-:W-:-:S13]  /*4810*/  ISETP.GE.AND.EX P6, PT, R5, UR5, PT, P6 ;  /* 0x0000000505007c0c */ /* 0x000fda000bfc6360 */
[----:B------:R-:W0:Y:S08]  /*4820*/  @!P6 LDC.64 R56, c[0x0][0x3e0] ;  /* 0x0000f800ff38eb82 */ /* 0x000e300000000a00 */
[----:B------:R-:W1:Y:S01]  /*4830*/  @!P6 LDC.64 R54, c[0x0][0x390] ;  /* 0x0000e400ff36eb82 */ /* 0x000e620000000a00 */
[----:B------:R-:W-:Y:S01]  /*4840*/  @!P6 MOV R26, R6 ;  /* 0x00000006001ae202 */ /* 0x000fe20000000f00 */
[----:B------:R-:W-:-:S02]  /*4850*/  @!P6 IMAD.MOV.U32 R27, RZ, RZ, R9 ;  /* 0x000000ffff1be224 */ /* 0x000fc400078e0009 */
[----:B0-----:R-:W-:-:S04]  /*4860*/  @!P6 IMAD R5, R5, R56, RZ ;  /* 0x000000380505e224 */ /* 0x001fc800078e02ff */
[C---:B------:R-:W-:Y:S02]  /*4870*/  @!P6 IMAD R5, R58.reuse, R57, R5 ;  /* 0x000000393a05e224 */ /* 0x040fe400078e0205 */
[----:B------:R-:W-:Y:S01]  /*4880*/  @!P6 IMAD.WIDE.U32 R56, R58, R56, R26 ;  /* 0x000000383a38e225 */ /* 0x000fe200078e001a */
[----:B------:R-:W-:Y:S01]  /*4890*/  @P5 LOP3.LUT R2, R2, 0x80000000, RZ, 0xfc, !PT ;  /* 0x8000000002025812 */ /* 0x000fe200078efcff */
[----:B------:R-:W3:Y:S02]  /*48a0*/  LDL.LU.64 R26, [R1+0x3c0] ;  /* 0x0003c000011a7983 */ /* 0x000ee40000300a00 */
[----:B------:R-:W-:Y:S01]  /*48b0*/  @!P6 IMAD.IADD R5, R57, 0x1, R5 ;  /* 0x000000013905e824 */ /* 0x000fe200078e0205 */
[----:B-1----:R-:W-:-:S04]  /*48c0*/  @!P6 LEA R58, P3, R56, R54, 0x1 ;  /* 0x00000036383ae211 */ /* 0x002fc800078608ff */
[----:B------:R-:W-:Y:S02]  /*48d0*/  @!P6 LEA.HI.X R59, R56, R55, R5, 0x1, P3 ;  /* 0x00000037383be211 */ /* 0x000fe400018f0c05 */
[----:B------:R-:W-:-:S03]  /*48e0*/  @P6 LOP3.LUT R4, R4, 0x1, RZ, 0xfc, !PT ;  /* 0x0000000104046812 */ /* 0x000fc600078efcff */
[----:B------:R0:W-:Y:S01]  /*48f0*/  @!P6 STL.64 [R1+0x268], R58 ;  /* 0x0002683a0100e387 */ /* 0x0001e20000100a00 */
[C---:B------:R-:W-:Y:S01]  /*4900*/  LOP3.LUT P6, RZ, R2.reuse, 0x1000000, RZ, 0xc0, !PT ;  /* 0x0100000002ff7812 */ /* 0x040fe200078cc0ff */
[----:B------:R-:W-:Y:S01]  /*4910*/  HFMA2 R5, -RZ, RZ, 0, 0 ;  /* 0x00000000ff057431 */ /* 0x000fe200000001ff */
[----:B------:R-:W-:Y:S02]  /*4920*/  PRMT R54, RZ, 0x7610, R54 ;  /* 0x00007610ff367816 */ /* 0x000fe40000000036 */
[----:B------:R-:W-:Y:S01]  /*4930*/  LOP3.LUT P5, RZ, R2, 0x800000, RZ, 0xc0, !PT ;  /* 0x0080000002ff7812 */ /* 0x000fe200078ac0ff */
[----:B0-----:R-:W4:Y:S08]  /*4940*/  LDL.LU.64 R58, [R1+0x3b8] ;  /* 0x0003b800013a7983 */ /* 0x001f300000300a00 */
[----:B--2---:R0:W2:Y:S04]  /*4950*/  @!P6 LDG.E R5, desc[UR18][R60.64] ;  /* 0x000000123c05e981 */ /* 0x0040a8000c1e1900 */
[----:B------:R-:W0:Y:S02]  /*4960*/  LDL.LU.64 R60, [R1+0x3b0] ;  /* 0x0003b000013c7983 */ /* 0x000e240000300a00 */
[----:B0-----:R-:W-:-:S04]  /*4970*/  PRMT R61, RZ, 0x7610, R61 ;  /* 0x00007610ff3d7816 */ /* 0x001fc8000000003d */
[----:B--2---:R-:W-:-:S05]  /*4980*/  @!P6 PRMT R61, R5, 0x7610, R61 ;  /* 0x00007610053de816 */ /* 0x004fca000000003d */
[----:B------:R0:W-:Y:S04]  /*4990*/  STL.S16 [R1+0x110], R61 ;  /* 0x0001103d01007387 */ /* 0x0001e80000100600 */
[----:B0-----:R-:W2:Y:S01]  /*49a0*/  LDL.LU R61, [R1+0x3a8] ;  /* 0x0003a800013d7983 */ /* 0x001ea20000300800 */
[----:B------:R-:W-:-:S05]  /*49b0*/  @!P6 PRMT R54, R5, 0x7632, R54 ;  /* 0x000076320536e816 */ /* 0x000fca0000000036 */
[----:B------:R0:W-:Y:S02]  /*49c0*/  STL.S16 [R1+0x114], R54 ;  /* 0x0001143601007387 */ /* 0x0001e40000100600 */
[----:B0-----:R-:W-:-:S06]  /*49d0*/  IMAD.MOV.U32 R54, RZ, RZ, RZ ;  /* 0x000000ffff367224 */ /* 0x001fcc00078e00ff */
[----:B--2---:R0:W2:Y:S01]  /*49e0*/  @!P5 LDG.E R54, desc[UR18][R60.64] ;  /* 0x000000123c36d981 */ /* 0x0040a2000c1e1900 */
[----:B------:R-:W-:-:S03]  /*49f0*/  PRMT R55, RZ, 0x7610, R55 ;  /* 0x00007610ff377816 */ /* 0x000fc60000000037 */
[----:B------:R1:W-:Y:S01]  /*4a00*/  STL [R1+0x300], R61 ;  /* 0x0003003d01007387 */ /* 0x0003e20000100800 */
[----:B0-----:R-:W-:Y:S01]  /*4a10*/  IMAD.MOV.U32 R60, RZ, RZ, R28 ;  /* 0x000000ffff3c7224 */ /* 0x001fe200078e001c */
[----:B-1----:R-:W-:Y:S02]  /*4a20*/  MOV R61, R29 ;  /* 0x0000001d003d7202 */ /* 0x002fe40000000f00 */
[----:B------:R-:W3:Y:S01]  /*4a30*/  LDL.LU.64 R28, [R1+0x3a0] ;  /* 0x0003a000011c7983 */ /* 0x000ee20000300a00 */
[----:B--2---:R-:W-:-:S05]  /*4a40*/  @!P5 PRMT R55, R54, 0x7610, R55 ;  /* 0x000076103637d816 */ /* 0x004fca0000000037 */
[----:B------:R0:W-:Y:S02]  /*4a50*/  STL.S16 [R1+0x120], R55 ;  /* 0x0001203701007387 */ /* 0x0001e40000100600 */
[----:B0-----:R-:W-:-:S06]  /*4a60*/  IMAD.MOV.U32 R55, RZ, RZ, RZ ;  /* 0x000000ffff377224 */ /* 0x001fcc00078e00ff */
[----:B----4-:R-:W2:Y:S01]  /*4a70*/  @!P1 LDG.E R55, desc[UR18][R58.64] ;  /* 0x000000123a379981 */ /* 0x010ea2000c1e1900 */
[----:B---3--:R-:W-:Y:S02]  /*4a80*/  PRMT R29, RZ, 0x7610, R29 ;  /* 0x00007610ff1d7816 */ /* 0x008fe4000000001d */
[----:B------:R-:W-:Y:S02]  /*4a90*/  PRMT R56, RZ, 0x7610, R56 ;  /* 0x00007610ff387816 */ /* 0x000fe40000000038 */
[----:B--2---:R-:W-:-:S05]  /*4aa0*/  @!P1 PRMT R29, R55, 0x7610, R29 ;  /* 0x00007610371d9816 */ /* 0x004fca000000001d */
[----:B------:R0:W-:Y:S04]  /*4ab0*/  STL.S16 [R1+0x118], R29 ;  /* 0x0001181d01007387 */ /* 0x0001e80000100600 */
[----:B0-----:R-:W2:Y:S01]  /*4ac0*/  LDL.LU R29, [R1+0x39c] ;  /* 0x00039c00011d7983 */ /* 0x001ea20000300800 */
[----:B------:R-:W-:-:S05]  /*4ad0*/  @!P1 PRMT R56, R55, 0x7632, R56 ;  /* 0x0000763237389816 */ /* 0x000fca0000000038 */
[----:B------:R0:W-:Y:S02]  /*4ae0*/  STL.S16 [R1+0x11c], R56 ;  /* 0x00011c3801007387 */ /* 0x0001e40000100600 */
[----:B0-----:R-:W-:-:S06]  /*4af0*/  IMAD.MOV.U32 R56, RZ, RZ, RZ ;  /* 0x000000ffff387224 */ /* 0x001fcc00078e00ff */
[----:B--2---:R-:W2:Y:S01]  /*4b00*/  @!P2 LDG.E R56, desc[UR18][R28.64] ;  /* 0x000000121c38a981 */ /* 0x004ea2000c1e1900 */
[----:B------:R-:W-:Y:S02]  /*4b10*/  PRMT R59, RZ, 0x7610, R59 ;  /* 0x00007610ff3b7816 */ /* 0x000fe4000000003b */
[----:B------:R-:W-:Y:S02]  /*4b20*/  PRMT R58, RZ, 0x7610, R58 ;  /* 0x00007610ff3a7816 */ /* 0x000fe4000000003a */
[----:B------:R-:W-:Y:S02]  /*4b30*/  LOP3.LUT P3, RZ, R2, 0x80000, RZ, 0xc0, !PT ;  /* 0x0008000002ff7812 */ /* 0x000fe4000786c0ff */
[C---:B--2---:R-:W-:Y:S02]  /*4b40*/  @!P2 PRMT R59, R56.reuse, 0x7610, R59 ;  /* 0x00007610383ba816 */ /* 0x044fe4000000003b */
[----:B------:R-:W-:-:S03]  /*4b50*/  @!P2 PRMT R58, R56, 0x7632, R58 ;  /* 0x00007632383aa816 */ /* 0x000fc6000000003a */
[----:B------:R-:W-:Y:S04]  /*4b60*/  STL.S16 [R1+0x124], R59 ;  /* 0x0001243b01007387 */ /* 0x000fe80000100600 */
[----:B------:R0:W-:Y:S02]  /*4b70*/  STL.S16 [R1+0x140], R58 ;  /* 0x0001403a01007387 */ /* 0x0001e40000100600 */
[----:B0-----:R-:W-:-:S06]  /*4b80*/  CS2R R58, SRZ ;  /* 0x00000000003a7805 */ /* 0x001fcc000001ff00 */
[----:B------:R0:W2:Y:S02]  /*4b90*/  @!P3 LDG.E R59, desc[UR18][R48.64] ;  /* 0x00000012303bb981 */ /* 0x0000a4000c1e1900 */
[----:B0-----:R-:W-:-:S04]  /*4ba0*/  PRMT R48, RZ, 0x7610, R48 ;  /* 0x00007610ff307816 */ /* 0x001fc80000000030 */
[----:B--2---:R-:W-:-:S05]  /*4bb0*/  @!P3 PRMT R48, R59, 0x7610, R48 ;  /* 0x000076103b30b816 */ /* 0x004fca0000000030 */
[----:B------:R0:W-:Y:S02]  /*4bc0*/  STL.S16 [R1+0x154], R48 ;  /* 0x0001543001007387 */ /* 0x0001e40000100600 */
[----:B0-----:R-:W-:-:S06]  /*4bd0*/  HFMA2 R48, -RZ, RZ, 0, 0 ;  /* 0x00000000ff307431 */ /* 0x001fcc00000001ff */
[----:B------:R0:W2:Y:S01]  /*4be0*/  @!P0 LDG.E R48, desc[UR18][R36.64] ;  /* 0x0000001224308981 */ /* 0x0000a2000c1e1900 */
[----:B------:R-:W-:Y:S02]  /*4bf0*/  LOP3.LUT P1, RZ, R2, 0x20000, RZ, 0xc0, !PT ;  /* 0x0002000002ff7812 */ /* 0x000fe4000782c0ff */
[----:B0-----:R-:W-:-:S04]  /*4c00*/  PRMT R36, RZ, 0x7610, R36 ;  /* 0x00007610ff247816 */ /* 0x001fc80000000024 */
[----:B--2---:R-:W-:-:S05]  /*4c10*/  @!P0 PRMT R36, R48, 0x7632, R36 ;  /* 0x0000763230248816 */ /* 0x004fca0000000024 */
[----:B------:R0:W-:Y:S02]  /*4c20*/  STL.S16 [R1+0x160], R36 ;  /* 0x0001602401007387 */ /* 0x0001e40000100600 */
[----:B0-----:R-:W-:-:S06]  /*4c30*/  IMAD.MOV.U32 R36, RZ, RZ, RZ ;  /* 0x000000ffff247224 */ /* 0x001fcc00078e00ff */
[----:B------:R0:W2:Y:S01]  /*4c40*/  @!P1 LDG.E R36, desc[UR18][R18.64] ;  /* 0x0000001212249981 */ /* 0x0000a2000c1e1900 */
[C---:B------:R-:W-:Y:S02]  /*4c50*/  LOP3.LUT P4, RZ, R2.reuse, 0x100000, RZ, 0xc0, !PT ;  /* 0x0010000002ff7812 */ /* 0x040fe4000788c0ff */
[----:B------:R-:W-:Y:S02]  /*4c60*/  LOP3.LUT P2, RZ, R2, 0x10000, RZ, 0xc0, !PT ;  /* 0x0001000002ff7812 */ /* 0x000fe4000784c0ff */
[----:B0-----:R-:W-:-:S09]  /*4c70*/  PRMT R19, RZ, 0x7610, R19 ;  /* 0x00007610ff137816 */ /* 0x001fd20000000013 */
[----:B------:R-:W3:Y:S01]  /*4c80*/  @!P4 LDG.E R58, desc[UR18][R26.64] ;  /* 0x000000121a3ac981 */ /* 0x000ee2000c1e1900 */
[----:B--2---:R-:W-:-:S05]  /*4c90*/  @!P1 PRMT R51, R36, 0x7610, R51 ;  /* 0x0000761024339816 */ /* 0x004fca0000000033 */
[----:B------:R0:W-:Y:S04]  /*4ca0*/  STL.S16 [R1+0x174], R51 ;  /* 0x0001743301007387 */ /* 0x0001e80000100600 */
[----:B0-----:R-:W2:Y:S01]  /*4cb0*/  LDL.LU R51, [R1+0x398] ;  /* 0x0003980001337983 */ /* 0x001ea20000300800 */
[----:B------:R-:W-:-:S05]  /*4cc0*/  @!P1 PRMT R19, R36, 0x7632, R19 ;  /* 0x0000763224139816 */ /* 0x000fca0000000013 */
[----:B------:R0:W-:Y:S02]  /*4cd0*/  STL.S16 [R1+0x170], R19 ;  /* 0x0001701301007387 */ /* 0x0001e40000100600 */
[----:B0-----:R-:W-:Y:S01]  /*4ce0*/  IMAD.MOV.U32 R19, RZ, RZ, RZ ;  /* 0x000000ffff137224 */ /* 0x001fe200078e00ff */
[----:B------:R-:W-:Y:S02]  /*4cf0*/  PRMT R29, RZ, 0x7610, R29 ;  /* 0x00007610ff1d7816 */ /* 0x000fe4000000001d */
[----:B------:R-:W-:-:S03]  /*4d00*/  PRMT R28, RZ, 0x7610, R28 ;  /* 0x00007610ff1c7816 */ /* 0x000fc6000000001c */
[----:B--2---:R-:W2:Y:S01]  /*4d10*/  @!P2 LDG.E R19, desc[UR18][R50.64] ;  /* 0x000000123213a981 */ /* 0x004ea2000c1e1900 */
[C---:B---3--:R-:W-:Y:S02]  /*4d20*/  @!P4 PRMT R29, R58.reuse, 0x7610, R29 ;  /* 0x000076103a1dc816 */ /* 0x048fe4000000001d */
[----:B------:R-:W-:-:S03]  /*4d30*/  @!P4 PRMT R28, R58, 0x7632, R28 ;  /* 0x000076323a1cc816 */ /* 0x000fc6000000001c */
[----:B------:R0:W-:Y:S04]  /*4d40*/  STL.S16 [R1+0x144], R29 ;  /* 0x0001441d01007387 */ /* 0x0001e80000100600 */
[----:B------:R1:W-:Y:S04]  /*4d50*/  STL.S16 [R1+0x150], R28 ;  /* 0x0001501c01007387 */ /* 0x0003e80000100600 */
[----:B0-----:R-:W3:Y:S04]  /*4d60*/  LDL.LU R29, [R1+0x184] ;  /* 0x00018400011d7983 */ /* 0x001ee80000300800 */
[----:B-1----:R-:W3:Y:S01]  /*4d70*/  LDL.LU R28, [R1+0x180] ;  /* 0x00018000011c7983 */ /* 0x002ee20000300800 */
[----:B------:R-:W-:-:S04]  /*4d80*/  PRMT R27, RZ, 0x7610, R27 ;  /* 0x00007610ff1b7816 */ /* 0x000fc8000000001b */
[----:B------:R-:W-:Y:S02]  /*4d90*/  @!P0 PRMT R27, R48, 0x7610, R27 ;  /* 0x00007610301b8816 */ /* 0x000fe4000000001b */
[----:B------:R-:W-:Y:S02]  /*4da0*/  LOP3.LUT P0, RZ, R4, 0x2, RZ, 0xc0, !PT ;  /* 0x0000000204ff7812 */ /* 0x000fe4000780c0ff */
[----:B--2---:R-:W-:-:S05]  /*4db0*/  @!P2 PRMT R53, R19, 0x7610, R53 ;  /* 0x000076101335a816 */ /* 0x004fca0000000035 */
[----:B------:R0:W-:Y:S04]  /*4dc0*/  STL.S16 [R1+0x188], R53 ;  /* 0x0001883501007387 */ /* 0x0001e80000100600 */
[----:B0-----:R-:W2:Y:S01]  /*4dd0*/  LDL.LU R53, [R1+0x394] ;  /* 0x0003940001357983 */ /* 0x001ea20000300800 */
[----:B------:R-:W-:Y:S02]  /*4de0*/  PRMT R18, RZ, 0x7610, R18 ;  /* 0x00007610ff127816 */ /* 0x000fe40000000012 */
[-C--:B---3--:R-:W-:Y:S02]  /*4df0*/  @!P0 LOP3.LUT R29, R29, R28.reuse, RZ, 0x3c, !PT ;  /* 0x0000001c1d1d8212 */ /* 0x088fe400078e3cff */
[----:B------:R-:W-:Y:S02]  /*4e00*/  @!P2 PRMT R18, R19, 0x7632, R18 ;  /* 0x000076321312a816 */ /* 0x000fe40000000012 */
[----:B------:R-:W-:-:S02]  /*4e10*/  @!P0 LOP3.LUT R28, R29, R28, RZ, 0x3c, !PT ;  /* 0x0000001c1d1c8212 */ /* 0x000fc400078e3cff */
[----:B------:R-:W-:Y:S01]  /*4e20*/  LOP3.LUT P6, RZ, R2, 0x8000, RZ, 0xc0, !PT ;  /* 0x0000800002ff7812 */ /* 0x000fe200078cc0ff */
[----:B------:R0:W-:Y:S01]  /*4e30*/  STL.S16 [R1+0x164], R18 ;  /* 0x0001641201007387 */ /* 0x0001e20000100600 */
[----:B------:R-:W-:Y:S02]  /*4e40*/  @!P0 LOP3.LUT R29, R29, R28, RZ, 0x3c, !PT ;  /* 0x0000001c1d1d8212 */ /* 0x000fe400078e3cff */
[----:B0-----:R-:W-:-:S06]  /*4e50*/  MOV R18, RZ ;  /* 0x000000ff00127202 */ /* 0x001fcc0000000f00 */
[----:B------:R0:W3:Y:S02]  /*4e60*/  @!P0 LDG.E R18, desc[UR18][R28.64] ;  /* 0x000000121c128981 */ /* 0x0000e4000c1e1900 */
[----:B0-----:R-:W-:-:S06]  /*4e70*/  IMAD.MOV.U32 R28, RZ, RZ, RZ ;  /* 0x000000ffff1c7224 */ /* 0x001fcc00078e00ff */
[----:B--2---:R-:W2:Y:S01]  /*4e80*/  @!P6 LDG.E R28, desc[UR18][R52.64] ;  /* 0x00000012341ce981 */ /* 0x004ea2000c1e1900 */
[----:B------:R-:W-:Y:S02]  /*4e90*/  PRMT R57, RZ, 0x7610, R57 ;  /* 0x00007610ff397816 */ /* 0x000fe40000000039 */
[----:B------:R-:W-:Y:S02]  /*4ea0*/  PRMT R29, RZ, 0x7610, R29 ;  /* 0x00007610ff1d7816 */ /* 0x000fe4000000001d */
[----:B------:R-:W-:Y:S02]  /*4eb0*/  @!P5 PRMT R57, R54, 0x7632, R57 ;  /* 0x000076323639d816 */ /* 0x000fe40000000039 */
[C---:B------:R-:W-:Y:S02]  /*4ec0*/  LOP3.LUT P5, RZ, R2.reuse, 0x4000, RZ, 0xc0, !PT ;  /* 0x0000400002ff7812 */ /* 0x040fe400078ac0ff */
[----:B------:R-:W-:Y:S02]  /*4ed0*/  PRMT R37, RZ, 0x7610, R37 ;  /* 0x00007610ff257816 */ /* 0x000fe40000000025 */
[----:B------:R-:W-:-:S02]  /*4ee0*/  LOP3.LUT P4, RZ, R2, 0x2000, RZ, 0xc0, !PT ;  /* 0x0000200002ff7812 */ /* 0x000fc4000788c0ff */
[----:B--2---:R-:W-:-:S05]  /*4ef0*/  @!P6 PRMT R29, R28, 0x7610, R29 ;  /* 0x000076101c1de816 */ /* 0x004fca000000001d */
[----:B------:R0:W-:Y:S02]  /*4f00*/  STL.S16 [R1+0x18c], R29 ;  /* 0x00018c1d01007387 */ /* 0x0001e40000100600 */
[----:B0-----:R-:W-:-:S06]  /*4f10*/  IMAD.MOV.U32 R29, RZ, RZ, RZ ;  /* 0x000000ffff1d7224 */ /* 0x001fcc00078e00ff */
[----:B------:R-:W2:Y:S01]  /*4f20*/  @!P5 LDG.E R29, desc[UR18][R42.64] ;  /* 0x000000122a1dd981 */ /* 0x000ea2000c1e1900 */
[----:B------:R-:W-:-:S05]  /*4f30*/  @!P6 PRMT R37, R28, 0x7632, R37 ;  /* 0x000076321c25e816 */ /* 0x000fca0000000025 */
[----:B------:R0:W-:Y:S02]  /*4f40*/  STL.S16 [R1+0x184], R37 ;  /* 0x0001842501007387 */ /* 0x0001e40000100600 */
[----:B0-----:R-:W-:-:S06]  /*4f50*/  HFMA2 R37, -RZ, RZ, 0, 0 ;  /* 0x00000000ff257431 */ /* 0x001fcc00000001ff */
[----:B------:R-:W4:Y:S01]  /*4f60*/  @!P4 LDG.E R37, desc[UR18][R10.64] ;  /* 0x000000120a25c981 */ /* 0x000f22000c1e1900 */
[----:B--2---:R-:W-:-:S05]  /*4f70*/  @!P5 PRMT R47, R29, 0x7610, R47 ;  /* 0x000076101d2fd816 */ /* 0x004fca000000002f */
[----:B------:R0:W-:Y:S04]  /*4f80*/  STL.S16 [R1+0x1a4], R47 ;  /* 0x0001a42f01007387 */ /* 0x0001e80000100600 */
[----:B0-----:R-:W2:Y:S01]  /*4f90*/  LDL.LU R47, [R1+0x390] ;  /* 0x00039000012f7983 */ /* 0x001ea20000300800 */
[----:B----4-:R-:W-:-:S05]  /*4fa0*/  @!P4 PRMT R31, R37, 0x7610, R31 ;  /* 0x00007610251fc816 */ /* 0x010fca000000001f */
[----:B------:R0:W-:Y:S01]  /*4fb0*/  STL.S16 [R1+0x1a0], R31 ;  /* 0x0001a01f01007387 */ /* 0x0001e20000100600 */
[----:B------:R-:W-:-:S03]  /*4fc0*/  PRMT R26, RZ, 0x7610, R26 ;  /* 0x00007610ff1a7816 */ /* 0x000fc6000000001a */
[----:B0-----:R-:W4:Y:S01]  /*4fd0*/  LDL.LU R31, [R1+0x38c] ;  /* 0x00038c00011f7983 */ /* 0x001f220000300800 */
[----:B------:R-:W-:Y:S02]  /*4fe0*/  PRMT R10, RZ, 0x7610, R10 ;  /* 0x00007610ff0a7816 */ /* 0x000fe4000000000a */
[----:B------:R-:W-:Y:S02]  /*4ff0*/  @!P3 PRMT R26, R59, 0x7632, R26 ;  /* 0x000076323b1ab816 */ /* 0x000fe4000000001a */
[----:B------:R-:W-:Y:S02]  /*5000*/  LOP3.LUT P3, RZ, R2, 0x1000, RZ, 0xc0, !PT ;  /* 0x0000100002ff7812 */ /* 0x000fe4000786c0ff */
[----:B------:R-:W-:-:S05]  /*5010*/  @!P5 PRMT R10, R29, 0x7632, R10 ;  /* 0x000076321d0ad816 */ /* 0x000fca000000000a */
[----:B------:R0:W-:Y:S02]  /*5020*/  STL.S16 [R1+0x180], R10 ;  /* 0x0001800a01007387 */ /* 0x0001e40000100600 */
[----:B0-----:R-:W-:-:S06]  /*5030*/  IMAD.MOV.U32 R10, RZ, RZ, RZ ;  /* 0x000000ffff0a7224 */ /* 0x001fcc00078e00ff */
[----:B--2---:R-:W2:Y:S01]  /*5040*/  @!P3 LDG.E R10, desc[UR18][R46.64] ;  /* 0x000000122e0ab981 */ /* 0x004ea2000c1e1900 */
[----:B------:R-:W-:Y:S02]  /*5050*/  PRMT R11, RZ, 0x7610, R11 ;  /* 0x00007610ff0b7816 */ /* 0x000fe4000000000b */
[----:B------:R-:W-:Y:S02]  /*5060*/  LOP3.LUT P1, RZ, R2, 0x800, RZ, 0xc0, !PT ;  /* 0x0000080002ff7812 */ /* 0x000fe4000782c0ff */
[----:B------:R-:W-:-:S05]  /*5070*/  @!P4 PRMT R11, R37, 0x7632, R11 ;  /* 0x00007632250bc816 */ /* 0x000fca000000000b */
[----:B------:R0:W-:Y:S02]  /*5080*/  STL.S16 [R1+0x1a8], R11 ;  /* 0x0001a80b01007387 */ /* 0x0001e40000100600 */
[----:B0-----:R-:W-:-:S06]  /*5090*/  IMAD.MOV.U32 R11, RZ, RZ, RZ ;  /* 0x000000ffff0b7224 */ /* 0x001fcc00078e00ff */
[----:B----4-:R-:W4:Y:S01]  /*50a0*/  @!P1 LDG.E R11, desc[UR18][R30.64] ;  /* 0x000000121e0b9981 */ /* 0x010f22000c1e1900 */
[----:B--2---:R-:W-:-:S05]  /*50b0*/  @!P3 PRMT R45, R10, 0x7610, R45 ;  /* 0x000076100a2db816 */ /* 0x004fca000000002d */
[----:B------:R0:W-:Y:S04]  /*50c0*/  STL.S16 [R1+0x1bc], R45 ;  /* 0x0001bc2d01007387 */ /* 0x0001e80000100600 */
[----:B0-----:R-:W2:Y:S01]  /*50d0*/  LDL.LU R45, [R1+0x388] ;  /* 0x00038800012d7983 */ /* 0x001ea20000300800 */
[----:B----4-:R-:W-:-:S05]  /*50e0*/  @!P1 PRMT R33, R11, 0x7610, R33 ;  /* 0x000076100b219816 */ /* 0x010fca0000000021 */
[----:B------:R0:W-:Y:S01]  /*50f0*/  STL.S16 [R1+0x1c4], R33 ;  /* 0x0001c42101007387 */ /* 0x0001e20000100600 */
[----:B------:R-:W-:-:S03]  /*5100*/  PRMT R30, RZ, 0x7610, R30 ;  /* 0x00007610ff1e7816 */ /* 0x000fc6000000001e */
[----:B0-----:R-:W4:Y:S01]  /*5110*/  LDL.LU R33, [R1+0x384] ;  /* 0x0003840001217983 */ /* 0x001f220000300800 */
[----:B------:R-:W-:Y:S02]  /*5120*/  LOP3.LUT P2, RZ, R2, 0x400, RZ, 0xc0, !PT ;  /* 0x0000040002ff7812 */ /* 0x000fe4000784c0ff */
[----:B------:R-:W-:-:S05]  /*5130*/  @!P3 PRMT R30, R10, 0x7632, R30 ;  /* 0x000076320a1eb816 */ /* 0x000fca000000001e */
[----:B------:R0:W-:Y:S02]  /*5140*/  STL.S16 [R1+0x1b8], R30 ;  /* 0x0001b81e01007387 */ /* 0x0001e40000100600 */
[----:B0-----:R-:W-:-:S06]  /*5150*/  MOV R30, RZ ;  /* 0x000000ff001e7202 */ /* 0x001fcc0000000f00 */
[----:B--2---:R-:W2:Y:S01]  /*5160*/  @!P2 LDG.E R30, desc[UR18][R44.64] ;  /* 0x000000122c1ea981 */ /* 0x004ea2000c1e1900 */
[----:B------:R-:W-:Y:S02]  /*5170*/  PRMT R31, RZ, 0x7610, R31 ;  /* 0x00007610ff1f7816 */ /* 0x000fe4000000001f */
[----:B------:R-:W-:Y:S02]  /*5180*/  LOP3.LUT P6, RZ, R2, 0x200, RZ, 0xc0, !PT ;  /* 0x0000020002ff7812 */ /* 0x000fe400078cc0ff */
[----:B------:R-:W-:-:S05]  /*5190*/  @!P1 PRMT R31, R11, 0x7632, R31 ;  /* 0x000076320b1f9816 */ /* 0x000fca000000001f */
[----:B------:R0:W-:Y:S02]  /*51a0*/  STL.S16 [R1+0x1ac], R31 ;  /* 0x0001ac1f01007387 */ /* 0x0001e40000100600 */
[----:B0-----:R-:W-:-:S06]  /*51b0*/  IMAD.MOV.U32 R31, RZ, RZ, RZ ;  /* 0x000000ffff1f7224 */ /* 0x001fcc00078e00ff */
[----:B----4-:R0:W4:Y:S01]  /*51c0*/  @!P6 LDG.E R31, desc[UR18][R32.64] ;  /* 0x00000012201fe981 */ /* 0x010122000c1e1900 */
[----:B--2---:R-:W-:-:S05]  /*51d0*/  @!P2 PRMT R39, R30, 0x7610, R39 ;  /* 0x000076101e27a816 */ /* 0x004fca0000000027 */
[----:B------:R1:W-:Y:S04]  /*51e0*/  STL.S16 [R1+0x1cc], R39 ;  /* 0x0001cc2701007387 */ /* 0x0003e80000100600 */
[----:B-1----:R-:W2:Y:S01]  /*51f0*/  LDL.LU R39, [R1+0x380] ;  /* 0x0003800001277983 */ /* 0x002ea20000300800 */
[----:B0-----:R-:W-:Y:S02]  /*5200*/  PRMT R33, RZ, 0x7610, R33 ;  /* 0x00007610ff217816 */ /* 0x001fe40000000021 */
[----:B------:R-:W-:Y:S02]  /*5210*/  LOP3.LUT P4, RZ, R2, 0x80, RZ, 0xc0, !PT ;  /* 0x0000008002ff7812 */ /* 0x000fe4000788c0ff */
[----:B----4-:R-:W-:-:S05]  /*5220*/  @!P6 PRMT R33, R31, 0x7632, R33 ;  /* 0x000076321f21e816 */ /* 0x010fca0000000021 */
[----:B------:R0:W-:Y:S01]  /*5230*/  STL.S16 [R1+0x1c0], R33 ;  /* 0x0001c02101007387 */ /* 0x0001e20000100600 */
[----:B------:R-:W-:Y:S01]  /*5240*/  PRMT R32, RZ, 0x7610, R32 ;  /* 0x00007610ff207816 */ /* 0x000fe20000000020 */
[----:B0-----:R-:W-:Y:S01]  /*5250*/  HFMA2 R33, -RZ, RZ, 0, 0 ;  /* 0x00000000ff217431 */ /* 0x001fe200000001ff */
[----:B------:R-:W-:-:S05]  /*5260*/  LOP3.LUT P5, RZ, R2, 0x100, RZ, 0xc0, !PT ;  /* 0x0000010002ff7812 */ /* 0x000fca00078ac0ff */
[----:B------:R0:W4:Y:S01]  /*5270*/  @!P4 LDG.E R33, desc[UR18][R24.64] ;  /* 0x000000121821c981 */ /* 0x000122000c1e1900 */
[----:B------:R-:W-:Y:S02]  /*5280*/  @!P2 PRMT R32, R30, 0x7632, R32 ;  /* 0x000076321e20a816 */ /* 0x000fe40000000020 */
[----:B------:R-:W-:-:S03]  /*5290*/  LOP3.LUT P3, RZ, R2, 0x40, RZ, 0xc0, !PT ;  /* 0x0000004002ff7812 */ /* 0x000fc6000786c0ff */
[----:B------:R1:W-:Y:S01]  /*52a0*/  STL.S16 [R1+0x1c8], R32 ;  /* 0x0001c82001007387 */ /* 0x0003e20000100600 */
[----:B0-----:R-:W-:Y:S01]  /*52b0*/  MOV R24, RZ ;  /* 0x000000ff00187202 */ /* 0x001fe20000000f00 */
[----:B-1----:R-:W-:-:S08]  /*52c0*/  IMAD.MOV.U32 R32, RZ, RZ, RZ ;  /* 0x000000ffff207224 */ /* 0x002fd000078e00ff */
[----:B------:R-:W3:Y:S04]  /*52d0*/  @!P3 LDG.E R24, desc[UR18][R40.64] ;  /* 0x000000122818b981 */ /* 0x000ee8000c1e1900 */
[----:B--2---:R-:W2:Y:S01]  /*52e0*/  @!P5 LDG.E R32, desc[UR18][R38.64] ;  /* 0x000000122620d981 */ /* 0x004ea2000c1e1900 */
[----:B------:R-:W-:Y:S02]  /*52f0*/  PRMT R25, RZ, 0x7610, R25 ;  /* 0x00007610ff197816 */ /* 0x000fe40000000019 */
[C---:B------:R-:W-:Y:S02]  /*5300*/  LOP3.LUT P1, RZ, R2.reuse, 0x20, RZ, 0xc0, !PT ;  /* 0x0000002002ff7812 */ /* 0x040fe4000782c0ff */
[----:B------:R-:W-:Y:S02]  /*5310*/  LOP3.LUT P2, RZ, R2, 0x10, RZ, 0xc0, !PT ;  /* 0x0000001002ff7812 */ /* 0x000fe4000784c0ff */
[----:B------:R-:W-:-:S02]  /*5320*/  PRMT R15, RZ, 0x7610, R15 ;  /* 0x00007610ff0f7816 */ /* 0x000fc4000000000f */
[----:B------:R-:W-:Y:S01]  /*5330*/  PRMT R14, RZ, 0x7610, R14 ;  /* 0x00007610ff0e7816 */ /* 0x000fe2000000000e */
[----:B------:R-:W-:Y:S04]  /*5340*/  STL [R1+0x2d0], R6 ;  /* 0x0002d00601007387 */ /* 0x000fe80000100800 */
[----:B------:R-:W-:Y:S01]  /*5350*/  STL [R1+0x2cc], R7 ;  /* 0x0002cc0701007387 */ /* 0x000fe20000100800 */
[----:B----4-:R-:W-:-:S05]  /*5360*/  @!P4 PRMT R25, R33, 0x7632, R25 ;  /* 0x000076322119c816 */ /* 0x010fca0000000019 */
[----:B------:R0:W-:Y:S02]  /*5370*/  STL.S16 [R1+0x1f8], R25 ;  /* 0x0001f81901007387 */ /* 0x0001e40000100600 */
[----:B0-----:R-:W-:Y:S02]  /*5380*/  IMAD.MOV.U32 R25, RZ, RZ, RZ ;  /* 0x000000ffff197224 */ /* 0x001fe400078e00ff */
[----:B------:R-:W-:Y:S04]  /*5390*/  STL.64 [R1+0x320], R6 ;  /* 0x0003200601007387 */ /* 0x000fe80000100a00 */
[----:B------:R0:W4:Y:S04]  /*53a0*/  @!P1 LDG.E R25, desc[UR18][R22.64] ;  /* 0x0000001216199981 */ /* 0x000128000c1e1900 */
[----:B------:R-:W-:Y:S01]  /*53b0*/  STL.64 [R1+0x338], R6 ;  /* 0x0003380601007387 */ /* 0x000fe20000100a00 */
[----:B0-----:R-:W-:-:S03]  /*53c0*/  CS2R R22, SRZ ;  /* 0x0000000000167805 */ /* 0x001fc6000001ff00 */
[----:B------:R0:W-:Y:S04]  /*53d0*/  STL.64 [R1+0x350], R6 ;  /* 0x0003500601007387 */ /* 0x0001e80000100a00 */
[----:B------:R1:W-:Y:S04]  /*53e0*/  STL [R1+0x370], R6 ;  /* 0x0003700601007387 */ /* 0x0003e80000100800 */
[----:B------:R-:W4:Y:S01]  /*53f0*/  @!P2 LDG.E R22, desc[UR18][R34.64] ;  /* 0x000000122216a981 */ /* 0x000f22000c1e1900 */
[----:B0-----:R-:W-:Y:S02]  /*5400*/  PRMT R7, RZ, 0x7610, R7 ;  /* 0x00007610ff077816 */ /* 0x001fe40000000007 */
[----:B-1----:R-:W-:-:S02]  /*5410*/  PRMT R6, RZ, 0x7610, R6 ;  /* 0x00007610ff067816 */ /* 0x002fc40000000006 */
[C---:B---3--:R-:W-:Y:S01]  /*5420*/  @!P3 PRMT R7, R24.reuse, 0x7610, R7 ;  /* 0x000076101807b816 */ /* 0x048fe20000000007 */
[----:B------:R-:W3:Y:S01]  /*5430*/  LDL.LU.64 R34, [R1+0x228] ;  /* 0x0002280001227983 */ /* 0x000ee20000300a00 */
[----:B------:R-:W-:-:S03]  /*5440*/  @!P3 PRMT R6, R24, 0x7632, R6 ;  /* 0x000076321806b816 */ /* 0x000fc60000000006 */
[----:B------:R-:W-:Y:S04]  /*5450*/  STL.S16 [R1+0x200], R7 ;  /* 0x0002000701007387 */ /* 0x000fe80000100600 */
[----:B------:R0:W-:Y:S04]  /*5460*/  STL.S16 [R1+0x1ec], R6 ;  /* 0x0001ec0601007387 */ /* 0x0001e80000100600 */
[----:B0-----:R-:W4:Y:S01]  /*5470*/  LDL.LU.64 R6, [R1+0x238] ;  /* 0x0002380001067983 */ /* 0x001f220000300a00 */
[C---:B--2---:R-:W-:Y:S02]  /*5480*/  @!P5 PRMT R15, R32.reuse, 0x7610, R15 ;  /* 0x00007610200fd816 */ /* 0x044fe4000000000f */
[----:B------:R-:W-:-:S03]  /*5490*/  @!P5 PRMT R14, R32, 0x7632, R14 ;  /* 0x00007632200ed816 */ /* 0x000fc6000000000e */
[----:B------:R0:W-:Y:S04]  /*54a0*/  STL.S16 [R1+0x1e0], R15 ;  /* 0x0001e00f01007387 */ /* 0x0001e80000100600 */
[----:B------:R1:W-:Y:S01]  /*54b0*/  STL.S16 [R1+0x1e4], R14 ;  /* 0x0001e40e01007387 */ /* 0x0003e20000100600 */
[----:B0-----:R-:W-:Y:S02]  /*54c0*/  IMAD.MOV.U32 R15, RZ, RZ, R21 ;  /* 0x000000ffff0f7224 */ /* 0x001fe400078e0015 */
[----:B-1----:R-:W-:Y:S02]  /*54d0*/  IMAD.MOV.U32 R14, RZ, RZ, R20 ;  /* 0x000000ffff0e7224 */ /* 0x002fe400078e0014 */
[----:B------:R-:W2:Y:S01]  /*54e0*/  LDL.LU.64 R20, [R1+0x218] ;  /* 0x0002180001147983 */ /* 0x000ea20000300a00 */
[----:B------:R-:W-:-:S03]  /*54f0*/  LOP3.LUT P5, RZ, R2, 0x4, RZ, 0xc0, !PT ;  /* 0x0000000402ff7812 */ /* 0x000fc600078ac0ff */
[----:B------:R0:W-:Y:S01]  /*5500*/  STL [R1+0x2e0], R57 ;  /* 0x0002e03901007387 */ /* 0x0001e20000100800 */
[----:B------:R-:W-:Y:S02]  /*5510*/  PRMT R49, RZ, 0x7610, R49 ;  /* 0x00007610ff317816 */ /* 0x000fe40000000031 */
[----:B0-----:R-:W-:Y:S02]  /*5520*/  PRMT R57, RZ, 0x7610, R57 ;  /* 0x00007610ff397816 */ /* 0x001fe40000000039 */
[----:B------:R-:W-:Y:S02]  /*5530*/  @!P4 PRMT R49, R33, 0x7610, R49 ;  /* 0x000076102131c816 */ /* 0x000fe40000000031 */
[----:B------:R-:W-:Y:S02]  /*5540*/  @!P6 PRMT R57, R31, 0x7610, R57 ;  /* 0x000076101f39e816 */ /* 0x000fe40000000039 */
[C---:B------:R-:W-:Y:S02]  /*5550*/  LOP3.LUT P6, RZ, R2.reuse, 0x8, RZ, 0xc0, !PT ;  /* 0x0000000802ff7812 */ /* 0x040fe400078cc0ff */
[----:B------:R-:W-:Y:S01]  /*5560*/  LOP3.LUT P4, RZ, R2, 0x2, RZ, 0xc0, !PT ;  /* 0x0000000202ff7812 */ /* 0x000fe2000788c0ff */
[----:B------:R0:W-:Y:S02]  /*5570*/  STL [R1+0x34], R19 ;  /* 0x0000341301007387 */ /* 0x0001e40000100800 */
[----:B0-----:R-:W-:-:S02]  /*5580*/  IMAD.MOV.U32 R19, RZ, RZ, RZ ;  /* 0x000000ffff137224 */ /* 0x001fc400078e00ff */
[----:B------:R-:W-:Y:S04]  /*5590*/  STL.64 [R1+0x2f8], R12 ;  /* 0x0002f80c01007387 */ /* 0x000fe80000100a00 */
[----:B------:R-:W-:Y:S04]  /*55a0*/  STL.64 [R1+0x318], R12 ;  /* 0x0003180c01007387 */ /* 0x000fe80000100a00 */
[----:B------:R-:W-:Y:S04]  /*55b0*/  STL.64 [R1+0x330], R12 ;  /* 0x0003300c01007387 */ /* 0x000fe80000100a00 */
[----:B------:R-:W-:Y:S04]  /*55c0*/  STL.64 [R1+0x348], R12 ;  /* 0x0003480c01007387 */ /* 0x000fe80000100a00 */
[----:B------:R0:W-:Y:S04]  /*55d0*/  STL.64 [R1+0x368], R12 ;  /* 0x0003680c01007387 */ /* 0x0001e80000100a00 */
[----:B---3--:R1:W3:Y:S01]  /*55e0*/  @!P5 LDG.E R23, desc[UR18][R34.64] ;  /* 0x000000122217d981 */ /* 0x0082e2000c1e1900 */
[----:B0-----:R-:W-:-:S02]  /*55f0*/  PRMT R13, RZ, 0x7610, R13 ;  /* 0x00007610ff0d7816 */ /* 0x001fc4000000000d */
[----:B-1----:R-:W-:Y:S02]  /*5600*/  CS2R R34, SRZ ;  /* 0x0000000000227805 */ /* 0x002fe4000001ff00 */
[----:B------:R-:W-:-:S04]  /*5610*/  PRMT R12, RZ, 0x7610, R12 ;  /* 0x00007610ff0c7816 */ /* 0x000fc8000000000c */
[----:B----4-:R0:W4:Y:S01]  /*5620*/  @!P4 LDG.E R34, desc[UR18][R6.64] ;  /* 0x000000120622c981 */ /* 0x010122000c1e1900 */
[C---:B------:R-:W-:Y:S02]  /*5630*/  @!P1 PRMT R13, R25.reuse, 0x7610, R13 ;  /* 0x00007610190d9816 */ /* 0x040fe4000000000d */
[----:B------:R-:W-:Y:S01]  /*5640*/  @!P1 PRMT R12, R25, 0x7632, R12 ;  /* 0x00007632190c9816 */ /* 0x000fe2000000000c */
[----:B------:R-:W0:Y:S04]  /*5650*/  LDL.LU R6, [R1+0x370] ;  /* 0x0003700001067983 */ /* 0x000e280000300800 */
[----:B------:R-:W-:Y:S04]  /*5660*/  STL.S16 [R1+0x210], R12 ;  /* 0x0002100c01007387 */ /* 0x000fe80000100600 */
[----:B------:R1:W-:Y:S04]  /*5670*/  STL.S16 [R1+0x214], R13 ;  /* 0x0002140d01007387 */ /* 0x0003e80000100600 */
[----:B-1----:R-:W4:Y:S04]  /*5680*/  LDL.LU.64 R12, [R1+0x248] ;  /* 0x00024800010c7983 */ /* 0x002f280000300a00 */
[----:B--2---:R1:W2:Y:S04]  /*5690*/  @!P6 LDG.E R19, desc[UR18][R20.64] ;  /* 0x000000121413e981 */ /* 0x0042a8000c1e1900 */
[----:B------:R-:W1:Y:S01]  /*56a0*/  LDL.LU.64 R20, [R1+0x378] ;  /* 0x0003780001147983 */ /* 0x000e620000300a00 */
[----:B------:R-:W-:-:S03]  /*56b0*/  LOP3.LUT P3, RZ, R2, 0x1, RZ, 0xc0, !PT ;  /* 0x0000000102ff7812 */ /* 0x000fc6000786c0ff */
[----:B------:R-:W-:Y:S04]  /*56c0*/  STL [R1+0x2c8], R8 ;  /* 0x0002c80801007387 */ /* 0x000fe80000100800 */
[----:B------:R-:W-:Y:S04]  /*56d0*/  STL [R1+0x2c4], R9 ;  /* 0x0002c40901007387 */ /* 0x000fe80000100800 */
[----:B------:R3:W-:Y:S02]  /*56e0*/  STL.64 [R1+0x358], R8 ;  /* 0x0003580801007387 */ /* 0x0007e40000100a00 */
[----:B---3--:R-:W-:-:S02]  /*56f0*/  PRMT R9, RZ, 0x7610, R9 ;  /* 0x00007610ff097816 */ /* 0x008fc40000000009 */
[----:B------:R-:W-:Y:S02]  /*5700*/  PRMT R8, RZ, 0x7610, R8 ;  /* 0x00007610ff087816 */ /* 0x000fe40000000008 */
[----:B0-----:R-:W-:-:S04]  /*5710*/  PRMT R6, RZ, 0x7610, R6 ;  /* 0x00007610ff067816 */ /* 0x001fc80000000006 */
[----:B------:R-:W-:-:S05]  /*5720*/  @!P5 PRMT R6, R23, 0x7610, R6 ;  /* 0x000076101706d816 */ /* 0x000fca0000000006 */
[----:B------:R0:W-:Y:S04]  /*5730*/  STL.S16 [R1+0x238], R6 ;  /* 0x0002380601007387 */ /* 0x0001e80000100600 */
[----:B----4-:R3:W4:Y:S04]  /*5740*/  @!P3 LDG.E R35, desc[UR18][R12.64] ;  /* 0x000000120c23b981 */ /* 0x010728000c1e1900 */
[----:B0-----:R-:W3:Y:S04]  /*5750*/  LDL.LU.64 R6, [R1+0x280] ;  /* 0x0002800001067983 */ /* 0x001ee80000300a00 */
[----:B------:R-:W4:Y:S01]  /*5760*/  LDL.LU.64 R12, [R1+0x368] ;  /* 0x00036800010c7983 */ /* 0x000f220000300a00 */
[----:B-1----:R-:W-:-:S02]  /*5770*/  PRMT R21, RZ, 0x7610, R21 ;  /* 0x00007610ff157816 */ /* 0x002fc40000000015 */
[----:B------:R-:W-:Y:S02]  /*5780*/  PRMT R20, RZ, 0x7610, R20 ;  /* 0x00007610ff147816 */ /* 0x000fe40000000014 */
[C---:B------:R-:W-:Y:S02]  /*5790*/  @!P2 PRMT R21, R22.reuse, 0x7610, R21 ;  /* 0x000076101615a816 */ /* 0x040fe40000000015 */
[----:B------:R-:W-:-:S03]  /*57a0*/  @!P2 PRMT R20, R22, 0x7632, R20 ;  /* 0x000076321614a816 */ /* 0x000fc60000000014 */
[----:B------:R-:W-:Y:S01]  /*57b0*/  STL.S16 [R1+0x21c], R21 ;  /* 0x00021c1501007387 */ /* 0x000fe20000100600 */
[----:B--2---:R-:W-:-:S03]  /*57c0*/  @!P6 PRMT R9, R19, 0x7610, R9 ;  /* 0x000076101309e816 */ /* 0x004fc60000000009 */
[----:B------:R0:W-:Y:S01]  /*57d0*/  STL.S16 [R1+0x218], R20 ;  /* 0x0002181401007387 */ /* 0x0001e20000100600 */
[----:B------:R-:W-:-:S03]  /*57e0*/  @!P6 PRMT R8, R19, 0x7632, R8 ;  /* 0x000076321308e816 */ /* 0x000fc60000000008 */
[----:B------:R-:W-:Y:S04]  /*57f0*/  STL.S16 [R1+0x204], R9 ;  /* 0x0002040901007387 */ /* 0x000fe80000100600 */
[----:B0-----:R-:W2:Y:S04]  /*5800*/  LDL.LU.64 R20, [R1+0x258] ;  /* 0x0002580001147983 */ /* 0x001ea80000300a00 */
[----:B------:R0:W-:Y:S04]  /*5810*/  STL.S16 [R1+0x228], R8 ;  /* 0x0002280801007387 */ /* 0x0001e80000100600 */
[----:B0-----:R-:W2:Y:S01]  /*5820*/  LDL.LU.64 R8, [R1+0x270] ;  /* 0x0002700001087983 */ /* 0x001ea20000300a00 */
[----:B------:R-:W-:-:S02]  /*5830*/  LOP3.LUT P1, RZ, R3, 0x80000000, RZ, 0xc0, !PT ;  /* 0x8000000003ff7812 */ /* 0x000fc4000782c0ff */
[C---:B------:R-:W-:Y:S01]  /*5840*/  LOP3.LUT P6, RZ, R3.reuse, 0x20000000, RZ, 0xc0, !PT ;  /* 0x2000000003ff7812 */ /* 0x040fe200078cc0ff */
[----:B------:R0:W-:Y:S01]  /*5850*/  STL [R1+0x44], R10 ;  /* 0x0000440a01007387 */ /* 0x0001e20000100800 */
[----:B------:R-:W-:-:S03]  /*5860*/  LOP3.LUT P2, RZ, R3, 0x40000000, RZ, 0xc0, !PT ;  /* 0x4000000003ff7812 */ /* 0x000fc6000784c0ff */
[----:B------:R1:W-:Y:S01]  /*5870*/  STL [R1+0x4c], R30 ;  /* 0x00004c1e01007387 */ /* 0x0003e20000100800 */
[----:B0-----:R-:W-:Y:S02]  /*5880*/  HFMA2 R10, -RZ, RZ, 0, 0 ;  /* 0x00000000ff0a7431 */ /* 0x001fe400000001ff */
[----:B-1----:R-:W-:Y:S01]  /*5890*/  IMAD.MOV.U32 R30, RZ, RZ, RZ ;  /* 0x000000ffff1e7224 */ /* 0x002fe200078e00ff */
[----:B------:R0:W-:Y:S02]  /*58a0*/  STL [R1+0x30], R36 ;  /* 0x0000302401007387 */ /* 0x0001e40000100800 */
[----:B0-----:R-:W-:-:S03]  /*58b0*/  IMAD.MOV.U32 R36, RZ, RZ, RZ ;  /* 0x000000ffff247224 */ /* 0x001fc600078e00ff */
[----:B---3--:R0:W3:Y:S01]  /*58c0*/  @!P6 LDG.E R30, desc[UR18][R6.64] ;  /* 0x00000012061ee981 */ /* 0x0080e2000c1e1900 */
[----:B----4-:R-:W-:Y:S02]  /*58d0*/  PRMT R13, RZ, 0x7610, R13 ;  /* 0x00007610ff0d7816 */ /* 0x010fe4000000000d */
[----:B------:R-:W-:Y:S01]  /*58e0*/  PRMT R12, RZ, 0x7610, R12 ;  /* 0x00007610ff0c7816 */ /* 0x000fe2000000000c */
[----:B------:R-:W0:Y:S01]  /*58f0*/  LDL.LU.64 R6, [R1+0x350] ;  /* 0x0003500001067983 */ /* 0x000e220000300a00 */
[C---:B------:R-:W-:Y:S02]  /*5900*/  @!P4 PRMT R13, R34.reuse, 0x7610, R13 ;  /* 0x00007610220dc816 */ /* 0x040fe4000000000d */
[----:B------:R-:W-:-:S03]  /*5910*/  @!P4 PRMT R12, R34, 0x7632, R12 ;  /* 0x00007632220cc816 */ /* 0x000fc6000000000c */
[----:B------:R-:W-:Y:S04]  /*5920*/  STL.S16 [R1+0x23c], R13 ;  /* 0x00023c0d01007387 */ /* 0x000fe80000100600 */
[----:B------:R1:W-:Y:S04]  /*5930*/  STL.S16 [R1+0x248], R12 ;  /* 0x0002480c01007387 */ /* 0x0003e80000100600 */
[----:B-1----:R-:W4:Y:S04]  /*5940*/  LDL.LU.64 R12, [R1+0x290] ;  /* 0x00029000010c7983 */ /* 0x002f280000300a00 */
[----:B--2---:R-:W2:Y:S04]  /*5950*/  @!P1 LDG.E R10, desc[UR18][R20.64] ;  /* 0x00000012140a9981 */ /* 0x004ea8000c1e1900 */
[----:B------:R-:W3:Y:S04]  /*5960*/  LDL.LU.64 R20, [R1+0x360] ;  /* 0x0003600001147983 */ /* 0x000ee80000300a00 */
[----:B------:R-:W3:Y:S04]  /*5970*/  @!P2 LDG.E R36, desc[UR18][R8.64] ;  /* 0x000000120824a981 */ /* 0x000ee8000c1e1900 */
[----:B------:R1:W-:Y:S04]  /*5980*/  STL [R1+0x14], R5 ;  /* 0x0000140501007387 */ /* 0x0003e80000100800 */
[----:B------:R1:W-:Y:S04]  /*5990*/  STL [R1+0x38], R28 ;  /* 0x0000381c01007387 */ /* 0x0003e80000100800 */
[----:B------:R0:W-:Y:S01]  /*59a0*/  STL [R1+0x3c], R29 ;  /* 0x00003c1d01007387 */ /* 0x0001e20000100800 */
[----:B-1----:R-:W-:-:S03]  /*59b0*/  PRMT R5, RZ, 0x7610, R5 ;  /* 0x00007610ff057816 */ /* 0x002fc60000000005 */
[----:B------:R1:W-:Y:S01]  /*59c0*/  STL [R1+0x50], R31 ;  /* 0x0000501f01007387 */ /* 0x0003e20000100800 */
[----:B------:R-:W-:Y:S02]  /*59d0*/  PRMT R28, RZ, 0x7610, R28 ;  /* 0x00007610ff1c7816 */ /* 0x000fe4000000001c */
[----:B0-----:R-:W-:Y:S01]  /*59e0*/  PRMT R7, RZ, 0x7610, R7 ;  /* 0x00007610ff077816 */ /* 0x001fe20000000007 */
[----:B------:R-:W-:Y:S01]  /*59f0*/  STL [R1+0x58], R33 ;  /* 0x0000582101007387 */ /* 0x000fe20000100800 */
[----:B------:R-:W-:Y:S02]  /*5a00*/  PRMT R29, RZ, 0x7610, R29 ;  /* 0x00007610ff1d7816 */ /* 0x000fe4000000001d */
[----:B------:R-:W-:Y:S01]  /*5a10*/  @!P5 PRMT R5, R23, 0x7632, R5 ;  /* 0x000076321705d816 */ /* 0x000fe20000000005 */
[----:B------:R-:W-:Y:S01]  /*5a20*/  STL [R1+0x54], R32 ;  /* 0x0000542001007387 */ /* 0x000fe20000100800 */
[----:B------:R-:W-:Y:S02]  /*5a30*/  LOP3.LUT P5, RZ, R3, 0x10000000, RZ, 0xc0, !PT ;  /* 0x1000000003ff7812 */ /* 0x000fe400078ac0ff */
[----:B------:R-:W-:-:S02]  /*5a40*/  PRMT R6, RZ, 0x7610, R6 ;  /* 0x00007610ff067816 */ /* 0x000fc40000000006 */
[----:B------:R-:W-:Y:S02]  /*5a50*/  PRMT R47, RZ, 0x7610, R47 ;  /* 0x00007610ff2f7816 */ /* 0x000fe4000000002f */
[----:B------:R-:W-:Y:S01]  /*5a60*/  PRMT R46, RZ, 0x7610, R46 ;  /* 0x00007610ff2e7816 */ /* 0x000fe2000000002e */
[----:B------:R-:W-:Y:S01]  /*5a70*/  STL [R1+0x5c], R24 ;  /* 0x00005c1801007387 */ /* 0x000fe20000100800 */
[----:B-1----:R-:W-:Y:S02]  /*5a80*/  MOV R31, RZ ;  /* 0x000000ff001f7202 */ /* 0x002fe40000000f00 */
[----:B------:R-:W-:Y:S01]  /*5a90*/  LOP3.LUT P4, RZ, R3, 0x8000000, RZ, 0xc0, !PT ;  /* 0x0800000003ff7812 */ /* 0x000fe2000788c0ff */
[----:B------:R-:W-:Y:S04]  /*5aa0*/  STL [R1+0x60], R25 ;  /* 0x0000601901007387 */ /* 0x000fe80000100800 */
[----:B----4-:R0:W4:Y:S04]  /*5ab0*/  @!P5 LDG.E R31, desc[UR18][R12.64] ;  /* 0x000000120c1fd981 */ /* 0x010128000c1e1900 */
[----:B------:R-:W-:Y:S04]  /*5ac0*/  STL [R1+0x6c], R23 ;  /* 0x00006c1701007387 */ /* 0x000fe80000100800 */
[----:B------:R-:W-:Y:S04]  /*5ad0*/  STL [R1+0x68], R19 ;  /* 0x0000681301007387 */ /* 0x000fe80000100800 */
[----:B------:R-:W0:Y:S04]  /*5ae0*/  LDL.LU.64 R12, [R1+0x348] ;  /* 0x00034800010c7983 */ /* 0x000e280000300a00 */
[----:B------:R-:W-:Y:S04]  /*5af0*/  STL [R1+0x64], R22 ;  /* 0x0000641601007387 */ /* 0x000fe80000100800 */
[----:B------:R-:W-:Y:S04]  /*5b00*/  STL [R1+0x2c], R48 ;  /* 0x00002c3001007387 */ /* 0x000fe80000100800 */
[----:B------:R-:W-:Y:S01]  /*5b10*/  STL.S16 [R1+0x1fc], R49 ;  /* 0x0001fc3101007387 */ /* 0x000fe20000100600 */
[----:B------:R-:W-:-:S03]  /*5b20*/  PRMT R42, RZ, 0x7610, R42 ;  /* 0x00007610ff2a7816 */ /* 0x000fc6000000002a */
[----:B------:R-:W-:Y:S04]  /*5b30*/  STL [R1+0x48], R11 ;  /* 0x0000480b01007387 */ /* 0x000fe80000100800 */
[----:B------:R-:W-:Y:S01]  /*5b40*/  STL.64 [R1+0x308], R26 ;  /* 0x0003081a01007387 */ /* 0x000fe20000100a00 */
[----:B------:R-:W-:Y:S02]  /*5b50*/  PRMT R45, RZ, 0x7610, R45 ;  /* 0x00007610ff2d7816 */ /* 0x000fe4000000002d */
[----:B------:R-:W-:Y:S01]  /*5b60*/  PRMT R44, RZ, 0x7610, R44 ;  /* 0x00007610ff2c7816 */ /* 0x000fe2000000002c */
[----:B------:R-:W4:Y:S01]  /*5b70*/  LDL.LU.64 R8, [R1+0x358] ;  /* 0x0003580001087983 */ /* 0x000f220000300a00 */
[C---:B--2---:R-:W-:Y:S02]  /*5b80*/  @!P1 PRMT R29, R10.reuse, 0x7610, R29 ;  /* 0x000076100a1d9816 */ /* 0x044fe4000000001d */
[----:B------:R-:W-:-:S03]  /*5b90*/  @!P1 PRMT R28, R10, 0x7632, R28 ;  /* 0x000076320a1c9816 */ /* 0x000fc6000000001c */
[----:B------:R-:W-:Y:S04]  /*5ba0*/  STL.S16 [R1+0x270], R29 ;  /* 0x0002701d01007387 */ /* 0x000fe80000100600 */
[----:B------:R1:W-:Y:S01]  /*5bb0*/  STL.S16 [R1+0x24c], R28 ;  /* 0x00024c1c01007387 */ /* 0x0003e20000100600 */
[----:B---3--:R-:W-:Y:S02]  /*5bc0*/  PRMT R21, RZ, 0x7610, R21 ;  /* 0x00007610ff157816 */ /* 0x008fe40000000015 */
[C---:B------:R-:W-:Y:S02]  /*5bd0*/  @!P2 PRMT R7, R36.reuse, 0x7610, R7 ;  /* 0x000076102407a816 */ /* 0x040fe40000000007 */
[----:B------:R-:W-:Y:S01]  /*5be0*/  @!P2 PRMT R6, R36, 0x7632, R6 ;  /* 0x000076322406a816 */ /* 0x000fe20000000006 */
[----:B-1----:R-:W2:Y:S01]  /*5bf0*/  LDL.LU.64 R28, [R1+0x2b8] ;  /* 0x0002b800011c7983 */ /* 0x002ea20000300a00 */
[----:B------:R-:W-:-:S03]  /*5c00*/  PRMT R20, RZ, 0x7610, R20 ;  /* 0x00007610ff147816 */ /* 0x000fc60000000014 */
[----:B------:R-:W-:Y:S01]  /*5c10*/  STL.S16 [R1+0x25c], R6 ;  /* 0x00025c0601007387 */ /* 0x000fe20000100600 */
[----:B------:R-:W-:-:S03]  /*5c20*/  @!P3 PRMT R21, R35, 0x7610, R21 ;  /* 0x000076102315b816 */ /* 0x000fc60000000015 */
[----:B------:R1:W-:Y:S01]  /*5c30*/  STL.S16 [R1+0x280], R7 ;  /* 0x0002800701007387 */ /* 0x0003e20000100600 */
[----:B------:R-:W-:-:S03]  /*5c40*/  @!P3 PRMT R20, R35, 0x7632, R20 ;  /* 0x000076322314b816 */ /* 0x000fc60000000014 */
[----:B------:R-:W-:Y:S04]  /*5c50*/  STL.S16 [R1+0x258], R21 ;  /* 0x0002581501007387 */ /* 0x000fe80000100600 */
[----:B-1----:R-:W3:Y:S04]  /*5c60*/  LDL.LU.64 R6, [R1+0x2b0] ;  /* 0x0002b00001067983 */ /* 0x002ee80000300a00 */
[----:B------:R1:W-:Y:S04]  /*5c70*/  STL.S16 [R1+0x22c], R20 ;  /* 0x00022c1401007387 */ /* 0x0003e80000100600 */
[----:B-1----:R-:W3:Y:S01]  /*5c80*/  LDL.LU.64 R20, [R1+0x2a0] ;  /* 0x0002a00001147983 */ /* 0x002ee20000300a00 */
[C---:B------:R-:W-:Y:S01]  /*5c90*/  LOP3.LUT P3, RZ, R3.reuse, 0x4000000, RZ, 0xc0, !PT ;  /* 0x0400000003ff7812 */ /* 0x040fe2000786c0ff */
[----:B------:R-:W-:Y:S01]  /*5ca0*/  IMAD.MOV.U32 R33, RZ, RZ, RZ ;  /* 0x000000ffff217224 */ /* 0x000fe200078e00ff */
[----:B------:R-:W-:Y:S01]  /*5cb0*/  LOP3.LUT P1, RZ, R3, 0x2000000, RZ, 0xc0, !PT ;  /* 0x0200000003ff7812 */ /* 0x000fe2000782c0ff */
[----:B------:R-:W-:Y:S01]  /*5cc0*/  IMAD.MOV.U32 R32, RZ, RZ, RZ ;  /* 0x000000ffff207224 */ /* 0x000fe200078e00ff */
[----:B------:R-:W-:-:S02]  /*5cd0*/  @!P6 PRMT R47, R30, 0x7610, R47 ;  /* 0x000076101e2fe816 */ /* 0x000fc4000000002f */
[----:B------:R-:W-:-:S03]  /*5ce0*/  @!P6 PRMT R46, R30, 0x7632, R46 ;  /* 0x000076321e2ee816 */ /* 0x000fc6000000002e */
[----:B------:R-:W-:Y:S04]  /*5cf0*/  STL.S16 [R1+0x284], R47 ;  /* 0x0002842f01007387 */ /* 0x000fe80000100600 */
[----:B------:R1:W-:Y:S04]  /*5d00*/  STL.S16 [R1+0x290], R46 ;  /* 0x0002902e01007387 */ /* 0x0003e80000100600 */
[----:B-1----:R-:W3:Y:S01]  /*5d10*/  LDL.LU.64 R46, [R1+0x2a8] ;  /* 0x0002a800012e7983 */ /* 0x002ee20000300a00 */
[----:B0-----:R-:W-:Y:S02]  /*5d20*/  PRMT R13, RZ, 0x7610, R13 ;  /* 0x00007610ff0d7816 */ /* 0x001fe4000000000d */
[----:B------:R-:W-:-:S02]  /*5d30*/  PRMT R12, RZ, 0x7610, R12 ;  /* 0x00007610ff0c7816 */ /* 0x000fc4000000000c */
[C---:B----4-:R-:W-:Y:S02]  /*5d40*/  @!P5 PRMT R13, R31.reuse, 0x7610, R13 ;  /* 0x000076101f0dd816 */ /* 0x050fe4000000000d */
[----:B------:R-:W-:-:S03]  /*5d50*/  @!P5 PRMT R12, R31, 0x7632, R12 ;  /* 0x000076321f0cd816 */ /* 0x000fc6000000000c */
[----:B------:R-:W-:Y:S04]  /*5d60*/  STL.S16 [R1+0x2a0], R13 ;  /* 0x0002a00d01007387 */ /* 0x000fe80000100600 */
[----:B------:R0:W-:Y:S04]  /*5d70*/  STL.S16 [R1+0x274], R12 ;  /* 0x0002740c01007387 */ /* 0x0001e80000100600 */
[----:B0-----:R-:W4:Y:S04]  /*5d80*/  LDL.LU.64 R12, [R1+0x298] ;  /* 0x00029800010c7983 */ /* 0x001f280000300a00 */
[----:B--2---:R0:W2:Y:S02]  /*5d90*/  @!P3 LDG.E R33, desc[UR18][R28.64] ;  /* 0x000000121c21b981 */ /* 0x0040a4000c1e1900 */
[----:B0-----:R-:W-:-:S06]  /*5da0*/  CS2R R28, SRZ ;  /* 0x00000000001c7805 */ /* 0x001fcc000001ff00 */
[----:B---3--:R-:W3:Y:S04]  /*5db0*/  @!P1 LDG.E R29, desc[UR18][R6.64] ;  /* 0x00000012061d9981 */ /* 0x008ee8000c1e1900 */
[----:B------:R-:W4:Y:S04]  /*5dc0*/  LDL.LU.64 R6, [R1+0x338] ;  /* 0x0003380001067983 */ /* 0x000f280000300a00 */
[----:B------:R0:W2:Y:S04]  /*5dd0*/  @!P4 LDG.E R32, desc[UR18][R20.64] ;  /* 0x000000121420c981 */ /* 0x0000a8000c1e1900 */
[----:B------:R-:W0:Y:S01]  /*5de0*/  LDL.LU.64 R20, [R1+0x340] ;  /* 0x0003400001147983 */ /* 0x000e220000300a00 */
[----:B------:R-:W-:-:S02]  /*5df0*/  PRMT R25, RZ, 0x7610, R25 ;  /* 0x00007610ff197816 */ /* 0x000fc40000000019 */
[----:B------:R-:W-:Y:S02]  /*5e00*/  PRMT R24, RZ, 0x7610, R24 ;  /* 0x00007610ff187816 */ /* 0x000fe40000000018 */
[C---:B------:R-:W-:Y:S02]  /*5e10*/  LOP3.LUT P6, RZ, R3.reuse, 0x800000, RZ, 0xc0, !PT ;  /* 0x0080000003ff7812 */ /* 0x040fe400078cc0ff */
[----:B------:R-:W-:-:S13]  /*5e20*/  LOP3.LUT P2, RZ, R3, 0x1000000, RZ, 0xc0, !PT ;  /* 0x0100000003ff7812 */ /* 0x000fda000784c0ff */
[----:B------:R-:W2:Y:S01]  /*5e30*/  @!P2 LDG.E R28, desc[UR18][R46.64] ;  /* 0x000000122e1ca981 */ /* 0x000ea2000c1e1900 */
[----:B------:R-:W-:Y:S01]  /*5e40*/  LOP3.LUT P5, RZ, R3, 0x400000, RZ, 0xc0, !PT ;  /* 0x0040000003ff7812 */ /* 0x000fe200078ac0ff */
[----:B------:R-:W-:Y:S02]  /*5e50*/  HFMA2 R23, -RZ, RZ, 0, 0 ;  /* 0x00000000ff177431 */ /* 0x000fe400000001ff */
[----:B------:R-:W2:Y:S01]  /*5e60*/  LDL.LU.64 R46, [R1+0x260] ;  /* 0x00026000012e7983 */ /* 0x000ea20000300a00 */
[C---:B---3--:R-:W-:Y:S02]  /*5e70*/  @!P1 PRMT R25, R29.reuse, 0x7610, R25 ;  /* 0x000076101d199816 */ /* 0x048fe40000000019 */
[----:B------:R-:W-:-:S03]  /*5e80*/  @!P1 PRMT R24, R29, 0x7632, R24 ;  /* 0x000076321d189816 */ /* 0x000fc60000000018 */
[----:B------:R-:W-:Y:S01]  /*5e90*/  STL.S16 [R1+0x2ac], R25 ;  /* 0x0002ac1901007387 */ /* 0x000fe20000100600 */
[----:B----4-:R-:W-:Y:S02]  /*5ea0*/  PRMT R7, RZ, 0x7610, R7 ;  /* 0x00007610ff077816 */ /* 0x010fe40000000007 */
[----:B------:R-:W-:Y:S01]  /*5eb0*/  PRMT R6, RZ, 0x7610, R6 ;  /* 0x00007610ff067816 */ /* 0x000fe20000000006 */
[----:B------:R1:W-:Y:S01]  /*5ec0*/  STL.S16 [R1+0x2a8], R24 ;  /* 0x0002a81801007387 */ /* 0x0003e20000100600 */
[C---:B--2---:R-:W-:Y:S02]  /*5ed0*/  @!P3 PRMT R7, R33.reuse, 0x7610, R7 ;  /* 0x000076102107b816 */ /* 0x044fe40000000007 */
[----:B------:R-:W-:-:S03]  /*5ee0*/  @!P3 PRMT R6, R33, 0x7632, R6 ;  /* 0x000076322106b816 */ /* 0x000fc60000000006 */
[----:B------:R-:W-:Y:S01]  /*5ef0*/  STL.S16 [R1+0x2b4], R7 ;  /* 0x0002b40701007387 */ /* 0x000fe20000100600 */
[----:B-1----:R-:W-:Y:S02]  /*5f00*/  CS2R R24, SRZ ;  /* 0x0000000000187805 */ /* 0x002fe4000001ff00 */
[----:B0-----:R-:W-:Y:S02]  /*5f10*/  PRMT R21, RZ, 0x7610, R21 ;  /* 0x00007610ff157816 */ /* 0x001fe40000000015 */
[----:B------:R-:W-:Y:S01]  /*5f20*/  PRMT R20, RZ, 0x7610, R20 ;  /* 0x00007610ff147816 */ /* 0x000fe20000000014 */
[----:B------:R0:W-:Y:S01]  /*5f30*/  STL.S16 [R1+0x2b0], R6 ;  /* 0x0002b00601007387 */ /* 0x0001e20000100600 */
[C---:B------:R-:W-:Y:S02]  /*5f40*/  @!P4 PRMT R21, R32.reuse, 0x7610, R21 ;  /* 0x000076102015c816 */ /* 0x040fe40000000015 */
[----:B------:R-:W-:Y:S01]  /*5f50*/  @!P4 PRMT R20, R32, 0x7632, R20 ;  /* 0x000076322014c816 */ /* 0x000fe20000000014 */
[----:B------:R1:W2:Y:S04]  /*5f60*/  @!P6 LDG.E R25, desc[UR18][R12.64] ;  /* 0x000000120c19e981 */ /* 0x0002a8000c1e1900 */
[----:B0-----:R-:W3:Y:S04]  /*5f70*/  LDL.LU.64 R6, [R1+0x278] ;  /* 0x0002780001067983 */ /* 0x001ee80000300a00 */
[----:B------:R-:W1:Y:S04]  /*5f80*/  LDL.LU.64 R12, [R1+0x330] ;  /* 0x00033000010c7983 */ /* 0x000e680000300a00 */
[----:B------:R-:W-:Y:S04]  /*5f90*/  STL.S16 [R1+0x294], R20 ;  /* 0x0002941401007387 */ /* 0x000fe80000100600 */
[----:B------:R0:W-:Y:S04]  /*5fa0*/  STL.S16 [R1+0x2a4], R21 ;  /* 0x0002a41501007387 */ /* 0x0001e80000100600 */
[----:B0-----:R-:W4:Y:S01]  /*5fb0*/  LDL.LU.64 R20, [R1+0x288] ;  /* 0x0002880001147983 */ /* 0x001f220000300a00 */
[----:B------:R-:W-:-:S13]  /*5fc0*/  LOP3.LUT P4, RZ, R3, 0x200000, RZ, 0xc0, !PT ;  /* 0x0020000003ff7812 */ /* 0x000fda000788c0ff */
[----:B---3--:R-:W3:Y:S01]  /*5fd0*/  @!P4 LDG.E R23, desc[UR18][R6.64] ;  /* 0x000000120617c981 */ /* 0x008ee2000c1e1900 */
[----:B-1----:R-:W-:Y:S02]  /*5fe0*/  PRMT R13, RZ, 0x7610, R13 ;  /* 0x00007610ff0d7816 */ /* 0x002fe4000000000d */
[----:B------:R-:W-:Y:S02]  /*5ff0*/  PRMT R12, RZ, 0x7610, R12 ;  /* 0x00007610ff0c7816 */ /* 0x000fe4000000000c */
[C---:B------:R-:W-:Y:S02]  /*6000*/  @!P2 PRMT R13, R28.reuse, 0x7610, R13 ;  /* 0x000076101c0da816 */ /* 0x040fe4000000000d */
[----:B------:R-:W-:Y:S01]  /*6010*/  @!P2 PRMT R12, R28, 0x7632, R12 ;  /* 0x000076321c0ca816 */ /* 0x000fe2000000000c */
[----:B------:R-:W2:Y:S04]  /*6020*/  LDL.LU.64 R6, [R1+0x320] ;  /* 0x0003200001067983 */ /* 0x000ea80000300a00 */
[----:B------:R-:W-:Y:S04]  /*6030*/  STL.S16 [R1+0x29c], R12 ;  /* 0x00029c0c01007387 */ /* 0x000fe80000100600 */
[----:B----4-:R-:W4:Y:S04]  /*6040*/  @!P5 LDG.E R24, desc[UR18][R20.64] ;  /* 0x000000121418d981 */ /* 0x010f28000c1e1900 */
[----:B------:R0:W-:Y:S04]  /*6050*/  STL.S16 [R1+0x298], R13 ;  /* 0x0002980d01007387 */ /* 0x0001e80000100600 */
[----:B------:R-:W2:Y:S04]  /*6060*/  LDL.LU.64 R20, [R1+0x328] ;  /* 0x0003280001147983 */ /* 0x000ea80000300a00 */
[----:B0-----:R-:W2:Y:S01]  /*6070*/  LDL.LU.64 R12, [R1+0x250] ;  /* 0x00025000010c7983 */ /* 0x001ea20000300a00 */
[----:B------:R-:W-:-:S02]  /*6080*/  PRMT R19, RZ, 0x7610, R19 ;  /* 0x00007610ff137816 */ /* 0x000fc40000000013 */
[C---:B------:R-:W-:Y:S02]  /*6090*/  LOP3.LUT P1, RZ, R3.reuse, 0x80000, RZ, 0xc0, !PT ;  /* 0x0008000003ff7812 */ /* 0x040fe4000782c0ff */
[----:B------:R-:W-:Y:S02]  /*60a0*/  PRMT R22, RZ, 0x7610, R22 ;  /* 0x00007610ff167816 */ /* 0x000fe40000000016 */
[----:B------:R-:W-:Y:S02]  /*60b0*/  LOP3.LUT P3, RZ, R3, 0x100000, RZ, 0xc0, !PT ;  /* 0x0010000003ff7812 */ /* 0x000fe4000786c0ff */
[----:B------:R-:W-:Y:S02]  /*60c0*/  PRMT R48, RZ, 0x7610, R48 ;  /* 0x00007610ff307816 */ /* 0x000fe40000000030 */
[----:B---3--:R-:W-:-:S05]  /*60d0*/  @!P4 PRMT R19, R23, 0x7632, R19 ;  /* 0x000076321713c816 */ /* 0x008fca0000000013 */
[----:B------:R0:W-:Y:S02]  /*60e0*/  STL.S16 [R1+0x260], R19 ;  /* 0x0002601301007387 */ /* 0x0001e40000100600 */
[----:B0-----:R-:W-:Y:S01]  /*60f0*/  IMAD.MOV.U32 R19, RZ, RZ, RZ ;  /* 0x000000ffff137224 */ /* 0x001fe200078e00ff */
[----:B----4-:R-:W-:-:S05]  /*6100*/  @!P5 PRMT R22, R24, 0x7632, R22 ;  /* 0x000076321816d816 */ /* 0x010fca0000000016 */
[----:B------:R0:W-:Y:S01]  /*6110*/  STL.S16 [R1+0x278], R22 ;  /* 0x0002781601007387 */ /* 0x0001e20000100600 */
[----:B------:R-:W-:-:S03]  /*6120*/  @!P5 PRMT R48, R24, 0x7610, R48 ;  /* 0x000076101830d816 */ /* 0x000fc60000000030 */
[----:B--2---:R-:W2:Y:S01]  /*6130*/  @!P1 LDG.E R19, desc[UR18][R12.64] ;  /* 0x000000120c139981 */ /* 0x004ea2000c1e1900 */
[----:B0-----:R-:W-:Y:S01]  /*6140*/  IMAD.MOV.U32 R22, RZ, RZ, RZ ;  /* 0x000000ffff167224 */ /* 0x001fe200078e00ff */
[----:B------:R-:W-:Y:S02]  /*6150*/  PRMT R21, RZ, 0x7610, R21 ;  /* 0x00007610ff157816 */ /* 0x000fe40000000015 */
[----:B------:R-:W-:-:S03]  /*6160*/  PRMT R20, RZ, 0x7610, R20 ;  /* 0x00007610ff147816 */ /* 0x000fc60000000014 */
[----:B------:R-:W3:Y:S01]  /*6170*/  @!P3 LDG.E R22, desc[UR18][R46.64] ;  /* 0x000000122e16b981 */ /* 0x000ee2000c1e1900 */
[----:B------:R-:W-:-:S03]  /*6180*/  @!P6 PRMT R21, R25, 0x7610, R21 ;  /* 0x000076101915e816 */ /* 0x000fc60000000015 */
[----:B------:R0:W-:Y:S01]  /*6190*/  STL.S16 [R1+0x27c], R48 ;  /* 0x00027c3001007387 */ /* 0x0001e20000100600 */
[----:B------:R-:W-:-:S03]  /*61a0*/  @!P6 PRMT R20, R25, 0x7632, R20 ;  /* 0x000076321914e816 */ /* 0x000fc60000000014 */
[----:B------:R-:W-:Y:S04]  /*61b0*/  STL.S16 [R1+0x28c], R21 ;  /* 0x00028c1501007387 */ /* 0x000fe80000100600 */
[----:B------:R-:W4:Y:S04]  /*61c0*/  LDL.LU.64 R46, [R1+0x220] ;  /* 0x00022000012e7983 */ /* 0x000f280000300a00 */
[----:B0-----:R-:W4:Y:S04]  /*61d0*/  LDL.LU.64 R48, [R1+0x230] ;  /* 0x0002300001307983 */ /* 0x001f280000300a00 */
[----:B------:R0:W-:Y:S01]  /*61e0*/  STL.S16 [R1+0x288], R20 ;  /* 0x0002881401007387 */ /* 0x0001e20000100600 */
[----:B------:R-:W-:-:S02]  /*61f0*/  PRMT R11, RZ, 0x7610, R11 ;  /* 0x00007610ff0b7816 */ /* 0x000fc4000000000b */
[C---:B------:R-:W-:Y:S01]  /*6200*/  LOP3.LUT P2, RZ, R3.reuse, 0x40000, RZ, 0xc0, !PT ;  /* 0x0004000003ff7812 */ /* 0x040fe2000784c0ff */
[----:B------:R-:W4:Y:S04]  /*6210*/  LDL.LU.64 R12, [R1+0x318] ;  /* 0x00031800010c7983 */ /* 0x000f280000300a00 */
[----:B0-----:R-:W4:Y:S01]  /*6220*/  LDL.LU.64 R20, [R1+0x240] ;  /* 0x0002400001147983 */ /* 0x001f220000300a00 */
[C---:B------:R-:W-:Y:S02]  /*6230*/  LOP3.LUT P6, RZ, R3.reuse, 0x20000, RZ, 0xc0, !PT ;  /* 0x0002000003ff7812 */ /* 0x040fe400078cc0ff */
[----:B------:R-:W-:Y:S02]  /*6240*/  LOP3.LUT P5, RZ, R3, 0x10000, RZ, 0xc0, !PT ;  /* 0x0001000003ff7812 */ /* 0x000fe400078ac0ff */
[----:B------:R-:W-:-:S02]  /*6250*/  PRMT R27, RZ, 0x7610, R27 ;  /* 0x00007610ff1b7816 */ /* 0x000fc4000000001b */
[----:B------:R-:W-:Y:S02]  /*6260*/  PRMT R26, RZ, 0x7610, R26 ;  /* 0x00007610ff1a7816 */ /* 0x000fe4000000001a */
[----:B------:R-:W-:-:S05]  /*6270*/  @!P4 PRMT R27, R23, 0x7610, R27 ;  /* 0x00007610171bc816 */ /* 0x000fca000000001b */
[----:B------:R-:W-:Y:S01]  /*6280*/  STL.S16 [R1+0x264], R27 ;  /* 0x0002641b01007387 */ /* 0x000fe20000100600 */
[----:B--2---:R-:W-:-:S05]  /*6290*/  @!P1 PRMT R42, R19, 0x7632, R42 ;  /* 0x00007632132a9816 */ /* 0x004fca000000002a */
[----:B------:R0:W-:Y:S01]  /*62a0*/  STL.S16 [R1+0x244], R42 ;  /* 0x0002442a01007387 */ /* 0x0001e20000100600 */
[----:B---3--:R-:W-:Y:S01]  /*62b0*/  @!P3 PRMT R11, R22, 0x7632, R11 ;  /* 0x00007632160bb816 */ /* 0x008fe2000000000b */
[----:B0-----:R-:W-:-:S04]  /*62c0*/  IMAD.MOV.U32 R42, RZ, RZ, RZ ;  /* 0x000000ffff2a7224 */ /* 0x001fc800078e00ff */
[----:B------:R0:W-:Y:S04]  /*62d0*/  STL.S16 [R1+0x250], R11 ;  /* 0x0002500b01007387 */ /* 0x0001e80000100600 */
[----:B----4-:R1:W2:Y:S01]  /*62e0*/  @!P6 LDG.E R42, desc[UR18][R48.64] ;  /* 0x00000012302ae981 */ /* 0x0102a2000c1e1900 */
[----:B0-----:R-:W-:Y:S02]  /*62f0*/  MOV R11, RZ ;  /* 0x000000ff000b7202 */ /* 0x001fe40000000f00 */
[----:B-1----:R-:W-:-:S04]  /*6300*/  CS2R R48, SRZ ;  /* 0x0000000000307805 */ /* 0x002fc8000001ff00 */
[----:B------:R-:W3:Y:S04]  /*6310*/  @!P2 LDG.E R11, desc[UR18][R20.64] ;  /* 0x00000012140ba981 */ /* 0x000ee8000c1e1900 */
[----:B------:R-:W4:Y:S01]  /*6320*/  @!P5 LDG.E R48, desc[UR18][R46.64] ;  /* 0x000000122e30d981 */ /* 0x000f22000c1e1900 */
[----:B------:R-:W-:-:S05]  /*6330*/  @!P3 PRMT R26, R22, 0x7610, R26 ;  /* 0x00007610161ab816 */ /* 0x000fca000000001a */
[----:B------:R0:W-:Y:S01]  /*6340*/  STL.S16 [R1+0x254], R26 ;  /* 0x0002541a01007387 */ /* 0x0001e20000100600 */
[----:B------:R-:W-:Y:S02]  /*6350*/  PRMT R13, RZ, 0x7610, R13 ;  /* 0x00007610ff0d7816 */ /* 0x000fe4000000000d */
[----:B------:R-:W-:Y:S01]  /*6360*/  PRMT R12, RZ, 0x7610, R12 ;  /* 0x00007610ff0c7816 */ /* 0x000fe2000000000c */
[----:B------:R-:W4:Y:S04]  /*6370*/  LDL.LU.64 R20, [R1+0x310] ;  /* 0x0003100001147983 */ /* 0x000f280000300a00 */
[----:B0-----:R-:W4:Y:S01]  /*6380*/  LDL.LU.64 R26, [R1+0x208] ;  /* 0x00020800011a7983 */ /* 0x001f220000300a00 */
[----:B------:R-:W-:Y:S02]  /*6390*/  PRMT R7, RZ, 0x7610, R7 ;  /* 0x00007610ff077816 */ /* 0x000fe40000000007 */
[----:B------:R-:W-:-:S02]  /*63a0*/  PRMT R6, RZ, 0x7610, R6 ;  /* 0x00007610ff067816 */ /* 0x000fc40000000006 */
[----:B------:R-:W-:Y:S02]  /*63b0*/  LOP3.LUT P4, RZ, R3, 0x8000, RZ, 0xc0, !PT ;  /* 0x0000800003ff7812 */ /* 0x000fe4000788c0ff */
[----:B------:R-:W-:-:S05]  /*63c0*/  @!P1 PRMT R45, R19, 0x7610, R45 ;  /* 0x00007610132d9816 */ /* 0x000fca000000002d */
[----:B------:R-:W-:Y:S01]  /*63d0*/  STL.S16 [R1+0x240], R45 ;  /* 0x0002402d01007387 */ /* 0x000fe20000100600 */
[----:B--2---:R-:W-:Y:S02]  /*63e0*/  @!P6 PRMT R44, R42, 0x7610, R44 ;  /* 0x000076102a2ce816 */ /* 0x004fe4000000002c */
[C---:B---3--:R-:W-:Y:S02]  /*63f0*/  @!P2 PRMT R13, R11.reuse, 0x7610, R13 ;  /* 0x000076100b0da816 */ /* 0x048fe4000000000d */
[----:B------:R-:W-:Y:S02]  /*6400*/  @!P2 PRMT R12, R11, 0x7632, R12 ;  /* 0x000076320b0ca816 */ /* 0x000fe4000000000c */
[C---:B----4-:R-:W-:Y:S02]  /*6410*/  @!P5 PRMT R7, R48.reuse, 0x7610, R7 ;  /* 0x000076103007d816 */ /* 0x050fe40000000007 */
[----:B------:R-:W-:Y:S01]  /*6420*/  @!P5 PRMT R6, R48, 0x7632, R6 ;  /* 0x000076323006d816 */ /* 0x000fe20000000006 */
[----:B------:R-:W-:Y:S04]  /*6430*/  STL.S16 [R1+0x230], R12 ;  /* 0x0002300c01007387 */ /* 0x000fe80000100600 */
[----:B------:R0:W-:Y:S04]  /*6440*/  STL.S16 [R1+0x234], R13 ;  /* 0x0002340d01007387 */ /* 0x0001e80000100600 */
[----:B------:R1:W-:Y:S04]  /*6450*/  STL.64 [R1+0x2d8], R6 ;  /* 0x0002d80601007387 */ /* 0x0003e80000100a00 */
[----:B0-----:R-:W2:Y:S04]  /*6460*/  LDL.LU.64 R12, [R1+0x1d8] ;  /* 0x0001d800010c7983 */ /* 0x001ea80000300a00 */
[----:B-1----:R-:W3:Y:S04]  /*6470*/  LDL.LU.64 R6, [R1+0x1f0] ;  /* 0x0001f00001067983 */ /* 0x002ee80000300a00 */
[----:B------:R0:W-:Y:S02]  /*6480*/  STL.S16 [R1+0x224], R44 ;  /* 0x0002242c01007387 */ /* 0x0001e40000100600 */
[----:B0-----:R-:W-:-:S06]  /*6490*/  CS2R R44, SRZ ;  /* 0x00000000002c7805 */ /* 0x001fcc000001ff00 */
[----:B------:R-:W4:Y:S04]  /*64a0*/  @!P4 LDG.E R44, desc[UR18][R26.64] ;  /* 0x000000121a2cc981 */ /* 0x000f28000c1e1900 */
[----:B------:R-:W4:Y:S01]  /*64b0*/  LDL.LU.64 R26, [R1+0x1d0] ;  /* 0x0001d000011a7983 */ /* 0x000f220000300a00 */
[C---:B------:R-:W-:Y:S02]  /*64c0*/  LOP3.LUT P3, RZ, R3.reuse, 0x4000, RZ, 0xc0, !PT ;  /* 0x0000400003ff7812 */ /* 0x040fe4000786c0ff */
[C---:B------:R-:W-:Y:S02]  /*64d0*/  LOP3.LUT P1, RZ, R3.reuse, 0x2000, RZ, 0xc0, !PT ;  /* 0x0000200003ff7812 */ /* 0x040fe4000782c0ff */
[----:B------:R-:W-:Y:S02]  /*64e0*/  LOP3.LUT P2, RZ, R3, 0x1000, RZ, 0xc0, !PT ;  /* 0x0000100003ff7812 */ /* 0x000fe4000784c0ff */
[----:B------:R-:W-:-:S02]  /*64f0*/  CS2R R46, SRZ ;  /* 0x00000000002e7805 */ /* 0x000fc4000001ff00 */
[----:B------:R-:W-:Y:S02]  /*6500*/  PRMT R41, RZ, 0x7610, R41 ;  /* 0x00007610ff297816 */ /* 0x000fe40000000029 */
[C---:B------:R-:W-:Y:S02]  /*6510*/  LOP3.LUT P5, RZ, R3.reuse, 0x400, RZ, 0xc0, !PT ;  /* 0x0000040003ff7812 */ /* 0x040fe400078ac0ff */
[----:B------:R-:W-:Y:S02]  /*6520*/  @!P6 PRMT R41, R42, 0x7632, R41 ;  /* 0x000076322a29e816 */ /* 0x000fe40000000029 */
[----:B------:R-:W-:-:S03]  /*6530*/  LOP3.LUT P6, RZ, R3, 0x800, RZ, 0xc0, !PT ;  /* 0x0000080003ff7812 */ /* 0x000fc600078cc0ff */
[----:B------:R-:W4:Y:S04]  /*6540*/  @!P2 LDG.E R45, desc[UR18][R20.64] ;  /* 0x00000012142da981 */ /* 0x000f28000c1e1900 */
[----:B------:R0:W-:Y:S04]  /*6550*/  STL [R1+0x28], R59 ;  /* 0x0000283b01007387 */ /* 0x0001e80000100800 */
[----:B------:R1:W-:Y:S01]  /*6560*/  STL.S16 [R1+0x220], R41 ;  /* 0x0002202901007387 */ /* 0x0003e20000100600 */
[----:B0-----:R-:W-:Y:S02]  /*6570*/  IMAD.MOV.U32 R59, RZ, RZ, RZ ;  /* 0x000000ffff3b7224 */ /* 0x001fe400078e00ff */
[----:B-1----:R-:W-:-:S06]  /*6580*/  HFMA2 R41, -RZ, RZ, 0, 0 ;  /* 0x00000000ff297431 */ /* 0x002fcc00000001ff */
[----:B------:R-:W4:Y:S04]  /*6590*/  @!P5 LDG.E R41, desc[UR18][R60.64] ;  /* 0x000000123c29d981 */ /* 0x000f28000c1e1900 */
[----:B------:R-:W4:Y:S04]  /*65a0*/  LDL.LU.64 R60, [R1+0x178] ;  /* 0x00017800013c7983 */ /* 0x000f280000300a00 */
[----:B--2---:R-:W2:Y:S04]  /*65b0*/  @!P1 LDG.E R47, desc[UR18][R12.64] ;  /* 0x000000120c2f9981 */ /* 0x004ea8000c1e1900 */
[----:B---3--:R-:W3:Y:S04]  /*65c0*/  @!P3 LDG.E R46, desc[UR18][R6.64] ;  /* 0x00000012062eb981 */ /* 0x008ee8000c1e1900 */
[----:B------:R-:W3:Y:S04]  /*65d0*/  LDL.LU.64 R12, [R1+0x1b0] ;  /* 0x0001b000010c7983 */ /* 0x000ee80000300a00 */
[----:B------:R-:W3:Y:S04]  /*65e0*/  LDL.LU.64 R6, [R1+0x198] ;  /* 0x0001980001067983 */ /* 0x000ee80000300a00 */
[----:B----4-:R-:W4:Y:S04]  /*65f0*/  @!P6 LDG.E R59, desc[UR18][R26.64] ;  /* 0x000000121a3be981 */ /* 0x010f28000c1e1900 */
[----:B------:R-:W4:Y:S01]  /*6600*/  LDL.LU.64 R26, [R1+0x190] ;  /* 0x00019000011a7983 */ /* 0x000f220000300a00 */
[----:B------:R-:W-:-:S02]  /*6610*/  PRMT R9, RZ, 0x7610, R9 ;  /* 0x00007610ff097816 */ /* 0x000fc40000000009 */
[----:B------:R-:W-:Y:S01]  /*6620*/  PRMT R8, RZ, 0x7610, R8 ;  /* 0x00007610ff087816 */ /* 0x000fe20000000008 */
[----:B------:R0:W-:Y:S01]  /*6630*/  STL [R1+0x2c0], R0 ;  /* 0x0002c00001007387 */ /* 0x0001e20000100800 */
[----:B------:R-:W-:Y:S02]  /*6640*/  PRMT R39, RZ, 0x7610, R39 ;  /* 0x00007610ff277816 */ /* 0x000fe40000000027 */
[----:B------:R-:W-:Y:S01]  /*6650*/  PRMT R38, RZ, 0x7610, R38 ;  /* 0x00007610ff267816 */ /* 0x000fe20000000026 */
[----:B------:R1:W-:Y:S01]  /*6660*/  STL [R1+0x40], R37 ;  /* 0x0000402501007387 */ /* 0x0003e20000100800 */
[----:B------:R-:W-:-:S03]  /*6670*/  PRMT R40, RZ, 0x7610, R40 ;  /* 0x00007610ff287816 */ /* 0x000fc60000000028 */
[----:B------:R1:W-:Y:S01]  /*6680*/  STL [R1+0x78], R10 ;  /* 0x0000780a01007387 */ /* 0x0003e20000100800 */
[----:B0-----:R-:W-:Y:S02]  /*6690*/  PRMT R0, RZ, 0x7610, R0 ;  /* 0x00007610ff007816 */ /* 0x001fe40000000000 */
[----:B-1----:R-:W-:Y:S02]  /*66a0*/  PRMT R37, RZ, 0x7610, R37 ;  /* 0x00007610ff257816 */ /* 0x002fe40000000025 */
[----:B------:R-:W-:Y:S02]  /*66b0*/  PRMT R10, RZ, 0x7610, R10 ;  /* 0x00007610ff0a7816 */ /* 0x000fe4000000000a */
[C---:B------:R-:W-:Y:S02]  /*66c0*/  @!P4 PRMT R9, R44.reuse, 0x7610, R9 ;  /* 0x000076102c09c816 */ /* 0x040fe40000000009 */
[----:B------:R-:W-:Y:S02]  /*66d0*/  @!P4 PRMT R8, R44, 0x7632, R8 ;  /* 0x000076322c08c816 */ /* 0x000fe40000000008 */
[----:B------:R-:W-:-:S02]  /*66e0*/  @!P2 PRMT R38, R45, 0x7610, R38 ;  /* 0x000076102d26a816 */ /* 0x000fc40000000026 */
[----:B------:R-:W-:Y:S02]  /*66f0*/  @!P2 PRMT R40, R45, 0x7632, R40 ;  /* 0x000076322d28a816 */ /* 0x000fe40000000028 */
[C---:B------:R-:W-:Y:S02]  /*6700*/  LOP3.LUT P4, RZ, R3.reuse, 0x200, RZ, 0xc0, !PT ;  /* 0x0000020003ff7812 */ /* 0x040fe4000788c0ff */
[----:B------:R-:W-:Y:S01]  /*6710*/  LOP3.LUT P2, RZ, R3, 0x40, RZ, 0xc0, !PT ;  /* 0x0000004003ff7812 */ /* 0x000fe2000784c0ff */
[----:B------:R0:W-:Y:S01]  /*6720*/  STL [R1+0x84], R31 ;  /* 0x0000841f01007387 */ /* 0x0001e20000100800 */
[----:B------:R-:W-:-:S03]  /*6730*/  MOV R20, RZ ;  /* 0x000000ff00147202 */ /* 0x000fc60000000f00 */
[----:B------:R1:W-:Y:S04]  /*6740*/  STL [R1+0x94], R28 ;  /* 0x0000941c01007387 */ /* 0x0003e80000100800 */
[----:B------:R1:W-:Y:S01]  /*6750*/  STL [R1+0xa8], R19 ;  /* 0x0000a81301007387 */ /* 0x0003e20000100800 */
[----:B0-----:R-:W-:Y:S02]  /*6760*/  IMAD.MOV.U32 R31, RZ, RZ, RZ ;  /* 0x000000ffff1f7224 */ /* 0x001fe400078e00ff */
[----:B-1----:R-:W-:Y:S02]  /*6770*/  IMAD.MOV.U32 R28, RZ, RZ, RZ ;  /* 0x000000ffff1c7224 */ /* 0x002fe400078e00ff */
[----:B------:R-:W-:-:S06]  /*6780*/  IMAD.MOV.U32 R19, RZ, RZ, RZ ;  /* 0x000000ffff137224 */ /* 0x000fcc00078e00ff */
[----:B------:R-:W4:Y:S04]  /*6790*/  @!P2 LDG.E R19, desc[UR18][R60.64] ;  /* 0x000000123c13a981 */ /* 0x000f28000c1e1900 */
[----:B------:R-:W-:Y:S04]  /*67a0*/  STL [R1+0x74], R35 ;  /* 0x0000742301007387 */ /* 0x000fe80000100800 */
[----:B------:R0:W-:Y:S04]  /*67b0*/  STL [R1+0x8c], R33 ;  /* 0x00008c2101007387 */ /* 0x0001e80000100800 */
[----:B------:R1:W-:Y:S01]  /*67c0*/  STL [R1+0x70], R34 ;  /* 0x0000702201007387 */ /* 0x0003e20000100800 */
[----:B--2---:R-:W-:-:S03]  /*67d0*/  @!P1 PRMT R39, R47, 0x7610, R39 ;  /* 0x000076102f279816 */ /* 0x004fc60000000027 */
[----:B------:R2:W-:Y:S01]  /*67e0*/  STL [R1+0x7c], R36 ;  /* 0x00007c2401007387 */ /* 0x0005e20000100800 */
[----:B------:R-:W-:Y:S02]  /*67f0*/  @!P1 PRMT R37, R47, 0x7632, R37 ;  /* 0x000076322f259816 */ /* 0x000fe40000000025 */
[C---:B------:R-:W-:Y:S01]  /*6800*/  LOP3.LUT P1, RZ, R3.reuse, 0x80, RZ, 0xc0, !PT ;  /* 0x0000008003ff7812 */ /* 0x040fe2000782c0ff */
[----:B------:R2:W-:Y:S01]  /*6810*/  STL [R1+0xac], R11 ;  /* 0x0000ac0b01007387 */ /* 0x0005e20000100800 */
[C---:B---3--:R-:W-:Y:S02]  /*6820*/  @!P3 PRMT R10, R46.reuse, 0x7610, R10 ;  /* 0x000076102e0ab816 */ /* 0x048fe4000000000a */
[----:B------:R-:W-:Y:S01]  /*6830*/  @!P3 PRMT R0, R46, 0x7632, R0 ;  /* 0x000076322e00b816 */ /* 0x000fe20000000000 */
[----:B------:R-:W-:Y:S01]  /*6840*/  STL [R1+0x80], R30 ;  /* 0x0000801e01007387 */ /* 0x000fe20000100800 */
[----:B------:R-:W-:-:S03]  /*6850*/  LOP3.LUT P3, RZ, R3, 0x100, RZ, 0xc0, !PT ;  /* 0x0000010003ff7812 */ /* 0x000fc6000786c0ff */
[----:B------:R-:W3:Y:S01]  /*6860*/  @!P4 LDG.E R31, desc[UR18][R12.64] ;  /* 0x000000120c1fc981 */ /* 0x000ee2000c1e1900 */
[----:B------:R-:W-:-:S03]  /*6870*/  PRMT R21, RZ, 0x7610, R21 ;  /* 0x00007610ff157816 */ /* 0x000fc60000000015 */
[----:B------:R-:W-:Y:S04]  /*6880*/  STL [R1+0x88], R32 ;  /* 0x0000882001007387 */ /* 0x000fe80000100800 */
[----:B------:R-:W-:Y:S04]  /*6890*/  STL [R1+0x90], R29 ;  /* 0x0000901d01007387 */ /* 0x000fe80000100800 */
[----:B------:R-:W3:Y:S04]  /*68a0*/  @!P3 LDG.E R28, desc[UR18][R6.64] ;  /* 0x00000012061cb981 */ /* 0x000ee8000c1e1900 */
[----:B------:R-:W3:Y:S04]  /*68b0*/  LDL.LU.64 R12, [R1+0x168] ;  /* 0x00016800010c7983 */ /* 0x000ee80000300a00 */
[----:B------:R-:W-:Y:S04]  /*68c0*/  STL [R1+0x98], R25 ;  /* 0x0000981901007387 */ /* 0x000fe80000100800 */
[----:B------:R-:W3:Y:S04]  /*68d0*/  LDL.LU.64 R6, [R1+0x158] ;  /* 0x0001580001067983 */ /* 0x000ee80000300a00 */
[----:B------:R-:W-:Y:S04]  /*68e0*/  STL [R1+0x9c], R24 ;  /* 0x00009c1801007387 */ /* 0x000fe80000100800 */
[----:B------:R2:W-:Y:S04]  /*68f0*/  STL [R1+0xa0], R23 ;  /* 0x0000a01701007387 */ /* 0x0005e80000100800 */
[----:B----4-:R-:W4:Y:S01]  /*6900*/  @!P1 LDG.E R20, desc[UR18][R26.64] ;  /* 0x000000121a149981 */ /* 0x010f22000c1e1900 */
[----:B0-----:R-:W-:-:S02]  /*6910*/  PRMT R33, RZ, 0x7610, R33 ;  /* 0x00007610ff217816 */ /* 0x001fc40000000021 */
[----:B------:R-:W-:Y:S01]  /*6920*/  PRMT R35, RZ, 0x7610, R35 ;  /* 0x00007610ff237816 */ /* 0x000fe20000000023 */
[----:B------:R0:W-:Y:S01]  /*6930*/  STL [R1+0xa4], R22 ;  /* 0x0000a41601007387 */ /* 0x0001e20000100800 */
[C---:B------:R-:W-:Y:S02]  /*6940*/  @!P6 PRMT R33, R59.reuse, 0x7610, R33 ;  /* 0x000076103b21e816 */ /* 0x040fe40000000021 */
[----:B------:R-:W-:Y:S01]  /*6950*/  @!P6 PRMT R35, R59, 0x7632, R35 ;  /* 0x000076323b23e816 */ /* 0x000fe20000000023 */
[----:B------:R4:W-:Y:S01]  /*6960*/  STL [R1+0xb0], R42 ;  /* 0x0000b02a01007387 */ /* 0x0009e20000100800 */
[----:B------:R-:W-:Y:S02]  /*6970*/  LOP3.LUT P6, RZ, R3, 0x20, RZ, 0xc0, !PT ;  /* 0x0000002003ff7812 */ /* 0x000fe400078cc0ff */
[----:B-1----:R-:W-:Y:S02]  /*6980*/  PRMT R34, RZ, 0x7610, R34 ;  /* 0x00007610ff227816 */ /* 0x002fe40000000022 */
[----:B------:R-:W-:Y:S01]  /*6990*/  PRMT R43, RZ, 0x7610, R43 ;  /* 0x00007610ff2b7816 */ /* 0x000fe2000000002b */
[----:B------:R1:W-:Y:S01]  /*69a0*/  STL [R1+0xbc], R46 ;  /* 0x0000bc2e01007387 */ /* 0x0003e20000100800 */
[----:B--2---:R-:W-:Y:S01]  /*69b0*/  PRMT R36, RZ, 0x7610, R36 ;  /* 0x00007610ff247816 */ /* 0x004fe20000000024 */
[----:B------:R-:W-:Y:S01]  /*69c0*/  IMAD.MOV.U32 R11, RZ, RZ, RZ ;  /* 0x000000ffff0b7224 */ /* 0x000fe200078e00ff */
[C---:B------:R-:W-:Y:S01]  /*69d0*/  @!P5 PRMT R34, R41.reuse, 0x7610, R34 ;  /* 0x000076102922d816 */ /* 0x040fe20000000022 */
[----:B------:R-:W2:Y:S01]  /*69e0*/  LDL.LU.64 R60, [R1+0x138] ;  /* 0x00013800013c7983 */ /* 0x000ea20000300a00 */
[----:B------:R-:W-:-:S02]  /*69f0*/  @!P5 PRMT R36, R41, 0x7632, R36 ;  /* 0x000076322924d816 */ /* 0x000fc40000000024 */
[----:B------:R-:W-:Y:S01]  /*6a00*/  LOP3.LUT P5, RZ, R3, 0x10, RZ, 0xc0, !PT ;  /* 0x0000001003ff7812 */ /* 0x000fe200078ac0ff */
[----:B------:R-:W2:Y:S01]  /*6a10*/  LDL.LU.64 R26, [R1+0x148] ;  /* 0x00014800011a7983 */ /* 0x000ea20000300a00 */
[----:B------:R-:W-:Y:S02]  /*6a20*/  PRMT R23, RZ, 0x7610, R23 ;  /* 0x00007610ff177816 */ /* 0x000fe40000000017 */
[----:B------:R-:W-:Y:S02]  /*6a30*/  PRMT R32, RZ, 0x7610, R32 ;  /* 0x00007610ff207816 */ /* 0x000fe40000000020 */
[----:B0-----:R-:W-:Y:S02]  /*6a40*/  PRMT R22, RZ, 0x7610, R22 ;  /* 0x00007610ff167816 */ /* 0x001fe40000000016 */
[----:B------:R-:W-:Y:S02]  /*6a50*/  PRMT R30, RZ, 0x7610, R30 ;  /* 0x00007610ff1e7816 */ /* 0x000fe4000000001e */
[----:B------:R-:W-:-:S02]  /*6a60*/  PRMT R24, RZ, 0x7610, R24 ;  /* 0x00007610ff187816 */ /* 0x000fc40000000018 */
[----:B------:R-:W-:Y:S02]  /*6a70*/  PRMT R29, RZ, 0x7610, R29 ;  /* 0x00007610ff1d7816 */ /* 0x000fe4000000001d */
[----:B------:R-:W-:-:S04]  /*6a80*/  PRMT R25, RZ, 0x7610, R25 ;  /* 0x00007610ff197816 */ /* 0x000fc80000000019 */
[C---:B------:R-:W-:Y:S02]  /*6a90*/  @!P2 PRMT R25, R19.reuse, 0x7610, R25 ;  /* 0x000076101319a816 */ /* 0x040fe40000000019 */
[----:B------:R-:W-:Y:S02]  /*6aa0*/  @!P2 PRMT R21, R19, 0x7632, R21 ;  /* 0x000076321315a816 */ /* 0x000fe40000000015 */
[----:B------:R-:W-:Y:S02]  /*6ab0*/  LOP3.LUT P2, RZ, R3, 0x1, RZ, 0xc0, !PT ;  /* 0x0000000103ff7812 */ /* 0x000fe4000784c0ff */
[C---:B---3--:R-:W-:Y:S02]  /*6ac0*/  @!P4 PRMT R23, R31.reuse, 0x7610, R23 ;  /* 0x000076101f17c816 */ /* 0x048fe40000000017 */
[----:B------:R-:W-:Y:S02]  /*6ad0*/  @!P4 PRMT R32, R31, 0x7632, R32 ;  /* 0x000076321f20c816 */ /* 0x000fe40000000020 */
[----:B------:R-:W-:-:S02]  /*6ae0*/  LOP3.LUT P4, RZ, R3, 0x8, RZ, 0xc0, !PT ;  /* 0x0000000803ff7812 */ /* 0x000fc4000788c0ff */
[C---:B------:R-:W-:Y:S02]  /*6af0*/  @!P3 PRMT R22, R28.reuse, 0x7610, R22 ;  /* 0x000076101c16b816 */ /* 0x040fe40000000016 */
[----:B------:R-:W-:Y:S02]  /*6b00*/  @!P3 PRMT R30, R28, 0x7632, R30 ;  /* 0x000076321c1eb816 */ /* 0x000fe4000000001e */
[----:B------:R-:W-:Y:S01]  /*6b10*/  LOP3.LUT P3, RZ, R3, 0x4, RZ, 0xc0, !PT ;  /* 0x0000000403ff7812 */ /* 0x000fe2000786c0ff */
[----:B------:R-:W3:Y:S04]  /*6b20*/  @!P6 LDG.E R11, desc[UR18][R12.64] ;  /* 0x000000120c0be981 */ /* 0x000ee8000c1e1900 */
[----:B------:R-:W3:Y:S01]  /*6b30*/  LDL.LU.64 R12, [R1+0x130] ;  /* 0x00013000010c7983 */ /* 0x000ee20000300a00 */
[----:B----4-:R-:W-:-:S02]  /*6b40*/  @!P1 PRMT R24, R20, 0x7610, R24 ;  /* 0x0000761014189816 */ /* 0x010fc40000000018 */
[----:B------:R-:W-:Y:S02]  /*6b50*/  @!P1 PRMT R29, R20, 0x7632, R29 ;  /* 0x00007632141d9816 */ /* 0x000fe4000000001d */
[----:B------:R-:W-:Y:S01]  /*6b60*/  LOP3.LUT P1, RZ, R3, 0x2, RZ, 0xc0, !PT ;  /* 0x0000000203ff7812 */ /* 0x000fe2000782c0ff */
[----:B------:R-:W-:-:S06]  /*6b70*/  HFMA2 R3, -RZ, RZ, 0, 0 ;  /* 0x00000000ff037431 */ /* 0x000fcc00000001ff */
[----:B------:R-:W4:Y:S04]  /*6b80*/  @!P5 LDG.E R3, desc[UR18][R6.64] ;  /* 0x000000120603d981 */ /* 0x000f28000c1e1900 */
[----:B------:R-:W4:Y:S01]  /*6b90*/  LDL.LU.64 R6, [R1+0x128] ;  /* 0x0001280001067983 */ /* 0x000f220000300a00 */
[----:B------:R-:W-:Y:S01]  /*6ba0*/  PRMT R42, RZ, 0x7610, R42 ;  /* 0x00007610ff2a7816 */ /* 0x000fe2000000002a */
[----:B-1----:R-:W-:Y:S02]  /*6bb0*/  IMAD.MOV.U32 R46, RZ, RZ, RZ ;  /* 0x000000ffff2e7224 */ /* 0x002fe400078e00ff */
[----:B------:R0:W-:Y:S01]  /*6bc0*/  STL [R1+0xb8], R44 ;  /* 0x0000b82c01007387 */ /* 0x0001e20000100800 */
[----:B------:R-:W-:-:S03]  /*6bd0*/  PRMT R50, RZ, 0x7610, R50 ;  /* 0x00007610ff327816 */ /* 0x000fc60000000032 */
[----:B------:R1:W-:Y:S01]  /*6be0*/  STL [R1+0xb4], R48 ;  /* 0x0000b43001007387 */ /* 0x0003e20000100800 */
[----:B------:R-:W-:-:S03]  /*6bf0*/  PRMT R51, RZ, 0x7610, R51 ;  /* 0x00007610ff337816 */ /* 0x000fc60000000033 */
[----:B------:R1:W-:Y:S04]  /*6c00*/  STL [R1+0xc0], R47 ;  /* 0x0000c02f01007387 */ /* 0x0003e80000100800 */
[----:B--2---:R-:W2:Y:S01]  /*6c10*/  @!P4 LDG.E R49, desc[UR18][R26.64] ;  /* 0x000000121a31c981 */ /* 0x004ea2000c1e1900 */
[C---:B---3--:R-:W-:Y:S02]  /*6c20*/  @!P6 PRMT R42, R11.reuse, 0x7610, R42 ;  /* 0x000076100b2ae816 */ /* 0x048fe4000000002a */
[----:B------:R-:W-:Y:S01]  /*6c30*/  @!P6 PRMT R43, R11, 0x7632, R43 ;  /* 0x000076320b2be816 */ /* 0x000fe2000000002b */
[----:B------:R-:W3:Y:S01]  /*6c40*/  @!P1 LDG.E R46, desc[UR18][R12.64] ;  /* 0x000000120c2e9981 */ /* 0x000ee2000c1e1900 */
[----:B------:R-:W-:Y:S02]  /*6c50*/  LOP3.LUT P6, RZ, R4, 0x1, RZ, 0xc0, !PT ;  /* 0x0000000104ff7812 */ /* 0x000fe400078cc0ff */
[----:B------:R-:W-:Y:S01]  /*6c60*/  MOV R4, RZ ;  /* 0x000000ff00047202 */ /* 0x000fe20000000f00 */
[----:B0-----:R-:W-:Y:S01]  /*6c70*/  IMAD.MOV.U32 R44, RZ, RZ, RZ ;  /* 0x000000ffff2c7224 */ /* 0x001fe200078e00ff */
[----:B-1----:R-:W-:Y:S01]  /*6c80*/  PRMT R48, RZ, 0x7610, R48 ;  /* 0x00007610ff307816 */ /* 0x002fe20000000030 */
[----:B------:R0:W-:Y:S01]  /*6c90*/  STL [R1+0xc4], R45 ;  /* 0x0000c42d01007387 */ /* 0x0001e20000100800 */
[----:B------:R-:W-:-:S03]  /*6ca0*/  PRMT R47, RZ, 0x7610, R47 ;  /* 0x00007610ff2f7816 */ /* 0x000fc6000000002f */
[----:B------:R1:W2:Y:S04]  /*6cb0*/  @!P3 LDG.E R44, desc[UR18][R60.64] ;  /* 0x000000123c2cb981 */ /* 0x0002a8000c1e1900 */
[----:B------:R-:W2:Y:S04]  /*6cc0*/  LDL.LU.64 R12, [R1+0x2f8] ;  /* 0x0002f800010c7983 */ /* 0x000ea80000300a00 */
[----:B------:R0:W-:Y:S01]  /*6cd0*/  STL.S16 [R1+0x1e8], R57 ;  /* 0x0001e83901007387 */ /* 0x0001e20000100600 */
[----:B------:R-:W-:-:S03]  /*6ce0*/  PRMT R53, RZ, 0x7610, R53 ;  /* 0x00007610ff357816 */ /* 0x000fc60000000035 */
[----:B------:R3:W-:Y:S01]  /*6cf0*/  STL [R1+0x1c], R55 ;  /* 0x00001c3701007387 */ /* 0x0007e20000100800 */
[----:B------:R-:W-:-:S03]  /*6d00*/  PRMT R52, RZ, 0x7610, R52 ;  /* 0x00007610ff347816 */ /* 0x000fc60000000034 */
[----:B------:R2:W-:Y:S04]  /*6d10*/  STL [R1+0x18], R54 ;  /* 0x0000183601007387 */ /* 0x0005e80000100800 */
[----:B----4-:R-:W4:Y:S01]  /*6d20*/  @!P2 LDG.E R4, desc[UR18][R6.64] ;  /* 0x000000120604a981 */ /* 0x010f22000c1e1900 */
[----:B-1----:R-:W-:Y:S02]  /*6d30*/  IMAD.MOV.U32 R60, RZ, RZ, RZ ;  /* 0x000000ffff3c7224 */ /* 0x002fe400078e00ff */
[----:B0-----:R-:W-:Y:S01]  /*6d40*/  IMAD.MOV.U32 R45, RZ, RZ, RZ ;  /* 0x000000ffff2d7224 */ /* 0x001fe200078e00ff */
[----:B------:R-:W2:Y:S04]  /*6d50*/  LDL.LU R57, [R1+0x114] ;  /* 0x0001140001397983 */ /* 0x000ea80000300800 */
[----:B------:R0:W-:Y:S04]  /*6d60*/  STL [R1+0xcc], R41 ;  /* 0x0000cc2901007387 */ /* 0x0001e80000100800 */
[----:B------:R-:W2:Y:S04]  /*6d70*/  LDL.LU R7, [R1+0x110] ;  /* 0x0001100001077983 */ /* 0x000ea80000300800 */
[----:B------:R1:W-:Y:S04]  /*6d80*/  STL [R1+0x20], R56 ;  /* 0x0000203801007387 */ /* 0x0003e80000100800 */
[----:B------:R1:W-:Y:S04]  /*6d90*/  STL [R1+0x24], R58 ;  /* 0x0000243a01007387 */ /* 0x0003e80000100800 */
[----:B------:R-:W2:Y:S01]  /*6da0*/  LDL.LU.64 R26, [R1+0x308] ;  /* 0x00030800011a7983 */ /* 0x000ea20000300a00 */
[----:B---3--:R-:W-:-:S03]  /*6db0*/  @!P1 PRMT R47, R46, 0x7610, R47 ;  /* 0x000076102e2f9816 */ /* 0x008fc6000000002f */
[----:B------:R-:W3:Y:S01]  /*6dc0*/  LDL.LU R6, [R1+0x144] ;  /* 0x0001440001067983 */ /* 0x000ee20000300800 */
[----:B------:R-:W-:Y:S02]  /*6dd0*/  @!P1 PRMT R51, R46, 0x7632, R51 ;  /* 0x000076322e339816 */ /* 0x000fe40000000033 */
[----:B------:R-:W-:Y:S01]  /*6de0*/  LOP3.LUT P1, RZ, R2, 0x10000000, RZ, 0xc0, !PT ;  /* 0x1000000002ff7812 */ /* 0x000fe2000782c0ff */
[----:B------:R-:W-:Y:S01]  /*6df0*/  IMAD.U32 R5, R5, 0x10000, RZ ;  /* 0x0001000005057824 */ /* 0x000fe200078e00ff */
[----:B------:R-:W3:Y:S11]  /*6e00*/  LDL.LU R61, [R1+0x300] ;  /* 0x00030000013d7983 */ /* 0x000ef60000300800 */
[----:B------:R-:W3:Y:S04]  /*6e10*/  @!P1 LDG.E R45, desc[UR18][R14.64] ;  /* 0x000000120e2d9981 */ /* 0x000ee8000c1e1900 */
[----:B------:R-:W3:Y:S01]  /*6e20*/  LDL.LU.64 R14, [R1+0x2f0] ;  /* 0x0002f000010e7983 */ /* 0x000ee20000300a00 */
[----:B----4-:R-:W-:-:S02]  /*6e30*/  @!P2 PRMT R48, R4, 0x7610, R48 ;  /* 0x000076100430a816 */ /* 0x010fc40000000030 */
[----:B------:R-:W-:Y:S02]  /*6e40*/  @!P2 PRMT R50, R4, 0x7632, R50 ;  /* 0x000076320432a816 */ /* 0x000fe40000000032 */
[----:B------:R-:W-:-:S13]  /*6e50*/  LOP3.LUT P2, RZ, R2, 0x8000000, RZ, 0xc0, !PT ;  /* 0x0800000002ff7812 */ /* 0x000fda000784c0ff */
[----:B------:R-:W4:Y:S04]  /*6e60*/  @!P2 LDG.E R60, desc[UR18][R16.64] ;  /* 0x00000012103ca981 */ /* 0x000f28000c1e1900 */
[----:B------:R-:W3:Y:S01]  /*6e70*/  LDL.LU.64 R16, [R1+0x2e8] ;  /* 0x0002e80001107983 */ /* 0x000ee20000300a00 */
[----:B------:R-:W-:Y:S02]  /*6e80*/  PRMT R55, RZ, 0x7610, R55 ;  /* 0x00007610ff377816 */ /* 0x000fe40000000037 */
[C---:B--2---:R-:W-:Y:S02]  /*6e90*/  @!P3 PRMT R53, R44.reuse, 0x7610, R53 ;  /* 0x000076102c35b816 */ /* 0x044fe40000000035 */
[----:B------:R-:W-:Y:S02]  /*6ea0*/  @!P3 PRMT R55, R44, 0x7632, R55 ;  /* 0x000076322c37b816 */ /* 0x000fe40000000037 */
[----:B------:R-:W-:-:S02]  /*6eb0*/  LOP3.LUT P3, RZ, R2, 0x20000000, RZ, 0xc0, !PT ;  /* 0x2000000002ff7812 */ /* 0x000fc4000786c0ff */
[----:B------:R-:W-:Y:S01]  /*6ec0*/  PRMT R54, RZ, 0x7610, R54 ;  /* 0x00007610ff367816 */ /* 0x000fe20000000036 */
[----:B0-----:R-:W-:Y:S01]  /*6ed0*/  HFMA2 R41, -RZ, RZ, 0, 0 ;  /* 0x00000000ff297431 */ /* 0x001fe200000001ff */
[C---:B------:R-:W-:Y:S02]  /*6ee0*/  @!P4 PRMT R52, R49.reuse, 0x7632, R52 ;  /* 0x000076323134c816 */ /* 0x040fe40000000034 */
[----:B------:R-:W-:Y:S02]  /*6ef0*/  @!P4 PRMT R54, R49, 0x7610, R54 ;  /* 0x000076103136c816 */ /* 0x000fe40000000036 */
[----:B------:R-:W-:Y:S02]  /*6f00*/  LOP3.LUT P4, RZ, R2, 0x40000000, RZ, 0xc0, !PT ;  /* 0x4000000002ff7812 */ /* 0x000fe4000788c0ff */
[----:B-1----:R-:W-:Y:S02]  /*6f10*/  PRMT R56, RZ, 0x7610, R56 ;  /* 0x00007610ff387816 */ /* 0x002fe40000000038 */
[----:B------:R-:W-:-:S02]  /*6f20*/  PRMT R58, RZ, 0x7610, R58 ;  /* 0x00007610ff3a7816 */ /* 0x000fc4000000003a */
[C---:B------:R-:W-:Y:S02]  /*6f30*/  @!P5 PRMT R56, R3.reuse, 0x7610, R56 ;  /* 0x000076100338d816 */ /* 0x040fe40000000038 */
[----:B------:R-:W-:Y:S02]  /*6f40*/  @!P5 PRMT R58, R3, 0x7632, R58 ;  /* 0x00007632033ad816 */ /* 0x000fe4000000003a */
[----:B------:R-:W-:Y:S01]  /*6f50*/  LOP3.LUT P5, RZ, R2, 0x80000000, RZ, 0xc0, !PT ;  /* 0x8000000002ff7812 */ /* 0x000fe200078ac0ff */
[----:B---3--:R0:W2:Y:S02]  /*6f60*/  @!P3 LDG.E R41, desc[UR18][R16.64] ;  /* 0x000000121029b981 */ /* 0x0080a4000c1e1900 */
[----:B0-----:R-:W-:-:S06]  /*6f70*/  IMAD.MOV.U32 R16, RZ, RZ, RZ ;  /* 0x000000ffff107224 */ /* 0x001fcc00078e00ff */
[----:B------:R0:W3:Y:S02]  /*6f80*/  @!P4 LDG.E R16, desc[UR18][R14.64] ;  /* 0x000000120e10c981 */ /* 0x0000e4000c1e1900 */
[----:B0-----:R-:W-:-:S06]  /*6f90*/  IMAD.MOV.U32 R14, RZ, RZ, RZ ;  /* 0x000000ffff0e7224 */ /* 0x001fcc00078e00ff */
[----:B------:R0:W3:Y:S02]  /*6fa0*/  @!P5 LDG.E R14, desc[UR18][R12.64] ;  /* 0x000000120c0ed981 */ /* 0x0000e4000c1e1900 */
[----:B0-----:R-:W-:Y:S02]  /*6fb0*/  PRMT R13, RZ, 0x7610, R13 ;  /* 0x00007610ff0d7816 */ /* 0x001fe4000000000d */
[----:B------:R-:W-:Y:S02]  /*6fc0*/  PRMT R12, RZ, 0x7610, R12 ;  /* 0x00007610ff0c7816 */ /* 0x000fe4000000000c */
[C---:B------:R-:W-:Y:S02]  /*6fd0*/  @!P0 PRMT R13, R18.reuse, 0x7632, R13 ;  /* 0x00007632120d8816 */ /* 0x040fe4000000000d */
[----:B------:R-:W-:Y:S02]  /*6fe0*/  @!P0 PRMT R12, R18, 0x7610, R12 ;  /* 0x00007610120c8816 */ /* 0x000fe4000000000c */
[----:B------:R-:W-:Y:S01]  /*6ff0*/  SHF.L.U32 R13, R13, 0x10, RZ ;  /* 0x000000100d0d7819 */ /* 0x000fe200000006ff */
[----:B------:R-:W-:-:S02]  /*7000*/  IMAD.U32 R15, R7, 0x10000, RZ ;  /* 0x00010000070f7824 */ /* 0x000fc400078e00ff */
[----:B------:R-:W-:Y:S01]  /*7010*/  IMAD.U32 R12, R12, 0x10000, RZ ;  /* 0x000100000c0c7824 */ /* 0x000fe200078e00ff */
[----:B------:R-:W-:Y:S01]  /*7020*/  SHF.L.U32 R17, R57, 0x10, RZ ;  /* 0x0000001039117819 */ /* 0x000fe200000006ff */
[----:B------:R-:W-:Y:S02]  /*7030*/  FMUL.FTZ R7, R13, R13 ;  /* 0x0000000d0d077220 */ /* 0x000fe40000410000 */
[----:B------:R-:W-:Y:S02]  /*7040*/  FADD.FTZ R13, R12, R13 ;  /* 0x0000000d0c0d7221 */ /* 0x000fe40000010000 */
[----:B------:R-:W-:Y:S01]  /*7050*/  FADD.FTZ R57, R15, R17 ;  /* 0x000000110f397221 */ /* 0x000fe20000010000 */
[----:B------:R-:W-:Y:S01]  /*7060*/  FMUL.FTZ R17, R17, R17 ;  /* 0x0000001111117220 */ /* 0x000fe20000410000 */
[----:B------:R-:W-:-:S03]  /*7070*/  FADD.FTZ R13, RZ, R13 ;  /* 0x0000000dff0d7221 */ /* 0x000fc60000010000 */
[----:B------:R-:W-:Y:S01]  /*7080*/  FFMA.FTZ R15, R15, R15, R17 ;  /* 0x0000000f0f0f7223 */ /* 0x000fe20000010011 */
[----:B------:R-:W-:Y:S01]  /*7090*/  FADD.FTZ R13, R13, R57 ;  /* 0x000000390d0d7221 */ /* 0x000fe20000010000 */
[----:B------:R-:W4:Y:S04]  /*70a0*/  LDL.LU R17, [R1+0x120] ;  /* 0x0001200001117983 */ /* 0x000f280000300800 */
[----:B------:R-:W2:Y:S01]  /*70b0*/  LDL.LU R57, [R1+0x2e0] ;  /* 0x0002e00001397983 */ /* 0x000ea20000300800 */
[----:B------:R-:W-:-:S03]  /*70c0*/  FFMA.FTZ R12, R12, R12, R7 ;  /* 0x0000000c0c0c7223 */ /* 0x000fc60000010007 */
[----:B------:R-:W3:Y:S01]  /*70d0*/  LDL.LU R7, [R1+0x154] ;  /* 0x0001540001077983 */ /* 0x000ee20000300800 */
[----:B------:R-:W-:-:S04]  /*70e0*/  FADD.FTZ R12, RZ, R12 ;  /* 0x0000000cff0c7221 */ /* 0x000fc80000010000 */
[----:B------:R-:W-:Y:S01]  /*70f0*/  FADD.FTZ R12, R12, R15 ;  /* 0x0000000f0c0c7221 */ /* 0x000fe20000010000 */
[----:B----4-:R-:W-:Y:S02]  /*7100*/  IMAD.U32 R17, R17, 0x10000, RZ ;  /* 0x0001000011117824 */ /* 0x010fe400078e00ff */
[----:B--2---:R-:W-:-:S04]  /*7110*/  IMAD.U32 R57, R57, 0x10000, RZ ;  /* 0x0001000039397824 */ /* 0x004fc800078e00ff */
[----:B------:R-:W-:Y:S01]  /*7120*/  FMUL.FTZ R15, R57, R57 ;  /* 0x00000039390f7220 */ /* 0x000fe20000410000 */
[----:B------:R-:W-:-:S03]  /*7130*/  FADD.FTZ R57, R17, R57 ;  /* 0x0000003911397221 */ /* 0x000fc60000010000 */
[----:B------:R-:W-:Y:S01]  /*7140*/  FFMA.FTZ R15, R17, R17, R15 ;  /* 0x00000011110f7223 */ /* 0x000fe2000001000f */
[----:B------:R-:W-:Y:S01]  /*7150*/  FADD.FTZ R13, R13, R57 ;  /* 0x000000390d0d7221 */ /* 0x000fe20000010000 */
[----:B------:R-:W2:Y:S04]  /*7160*/  LDL.LU R17, [R1+0x11c] ;  /* 0x00011c0001117983 */ /* 0x000ea80000300800 */
[----:B------:R-:W4:Y:S01]  /*7170*/  LDL.LU R57, [R1+0x118] ;  /* 0x0001180001397983 */ /* 0x000f220000300800 */
[----:B------:R-:W-:Y:S01]  /*7180*/  FADD.FTZ R12, R12, R15 ;  /* 0x0000000f0c0c7221 */ /* 0x000fe20000010000 */
[----:B--2---:R-:W-:Y:S01]  /*7190*/  SHF.L.U32 R17, R17, 0x10, RZ ;  /* 0x0000001011117819 */ /* 0x004fe200000006ff */
[----:B----4-:R-:W-:-:S04]  /*71a0*/  IMAD.U32 R57, R57, 0x10000, RZ ;  /* 0x0001000039397824 */ /* 0x010fc800078e00ff */
[----:B------:R-:W-:Y:S01]  /*71b0*/  FMUL.FTZ R15, R17, R17 ;  /* 0x00000011110f7220 */ /* 0x000fe20000410000 */
[----:B------:R-:W-:-:S03]  /*71c0*/  FADD.FTZ R17, R57, R17 ;  /* 0x0000001139117221 */ /* 0x000fc60000010000 */
[----:B------:R-:W-:Y:S02]  /*71d0*/  FFMA.FTZ R15, R57, R57, R15 ;  /* 0x00000039390f7223 */ /* 0x000fe4000001000f */
[----:B------:R-:W2:Y:S01]  /*71e0*/  LDL.LU R57, [R1+0x124] ;  /* 0x0001240001397983 */ /* 0x000ea20000300800 */
[----:B------:R-:W-:-:S03]  /*71f0*/  FADD.FTZ R13, R13, R17 ;  /* 0x000000110d0d7221 */ /* 0x000fc60000010000 */
        /* <DEDUP_REMOVED lines=8> */
[----:B------:R-:W-:Y:S01]  /*7280*/  FADD.FTZ R13, R13, R17 ;  /* 0x000000110d0d7221 */ /* 0x000fe20000010000 */
[----:B------:R-:W-:Y:S01]  /*7290*/  FADD.FTZ R12, R12, R15 ;  /* 0x0000000f0c0c7221 */ /* 0x000fe20000010000 */
[----:B--2---:R-:W-:Y:S02]  /*72a0*/  IMAD.U32 R17, R57, 0x10000, RZ ;  /* 0x0001000039117824 */ /* 0x004fe400078e00ff */
[----:B------:R-:W-:Y:S02]  /*72b0*/  IMAD.U32 R57, R6, 0x10000, RZ ;  /* 0x0001000006397824 */ /* 0x000fe400078e00ff */
[----:B------:R-:W-:Y:S01]  /*72c0*/  FMUL.FTZ R15, R17, R17 ;  /* 0x00000011110f7220 */ /* 0x000fe20000410000 */
[----:B------:R-:W-:Y:S01]  /*72d0*/  SHF.L.U32 R26, R26, 0x10, RZ ;  /* 0x000000101a1a7819 */ /* 0x000fe200000006ff */
[----:B------:R-:W2:Y:S02]  /*72e0*/  LDL.LU R6, [R1+0x180] ;  /* 0x0001800001067983 */ /* 0x000ea40000300800 */
[----:B------:R-:W-:-:S04]  /*72f0*/  FFMA.FTZ R15, R57, R57, R15 ;  /* 0x00000039390f7223 */ /* 0x000fc8000001000f */
[----:B------:R-:W-:Y:S02]  /*7300*/  FADD.FTZ R12, R12, R15 ;  /* 0x0000000f0c0c7221 */ /* 0x000fe40000010000 */
[----:B------:R-:W4:Y:S01]  /*7310*/  LDL.LU R15, [R1+0x160] ;  /* 0x00016000010f7983 */ /* 0x000f220000300800 */
[----:B------:R-:W-:Y:S01]  /*7320*/  FADD.FTZ R17, R57, R17 ;  /* 0x0000001139117221 */ /* 0x000fe20000010000 */
[----:B---3--:R-:W-:Y:S01]  /*7330*/  IMAD.U32 R57, R7, 0x10000, RZ ;  /* 0x0001000007397824 */ /* 0x008fe200078e00ff */
[----:B------:R-:W-:Y:S01]  /*7340*/  SHF.L.U32 R27, R27, 0x10, RZ ;  /* 0x000000101b1b7819 */ /* 0x000fe200000006ff */
[----:B------:R-:W3:Y:S01]  /*7350*/  LDL.LU R7, [R1+0x1a4] ;  /* 0x0001a40001077983 */ /* 0x000ee20000300800 */
[----:B------:R-:W-:Y:S01]  /*7360*/  FADD.FTZ R13, R13, R17 ;  /* 0x000000110d0d7221 */ /* 0x000fe20000010000 */
[----:B------:R-:W-:Y:S01]  /*7370*/  FMUL.FTZ R17, R26, R26 ;  /* 0x0000001a1a117220 */ /* 0x000fe20000410000 */
[----:B------:R-:W-:-:S03]  /*7380*/  FADD.FTZ R26, R57, R26 ;  /* 0x0000001a391a7221 */ /* 0x000fc60000010000 */
[----:B------:R-:W-:Y:S01]  /*7390*/  FFMA.FTZ R17, R57, R57, R17 ;  /* 0x0000003939117223 */ /* 0x000fe20000010011 */
[----:B------:R-:W-:Y:S01]  /*73a0*/  FADD.FTZ R13, R13, R26 ;  /* 0x0000001a0d0d7221 */ /* 0x000fe20000010000 */
[----:B------:R-:W2:Y:S02]  /*73b0*/  LDL.LU R57, [R1+0x174] ;  /* 0x0001740001397983 */ /* 0x000ea40000300800 */
[----:B------:R-:W-:Y:S02]  /*73c0*/  FADD.FTZ R12, R12, R17 ;  /* 0x000000110c0c7221 */ /* 0x000fe40000010000 */
[----:B------:R-:W3:Y:S01]  /*73d0*/  LDL.LU R26, [R1+0x170] ;  /* 0x00017000011a7983 */ /* 0x000ee20000300800 */
[----:B----4-:R-:W-:-:S04]  /*73e0*/  IMAD.U32 R15, R15, 0x10000, RZ ;  /* 0x000100000f0f7824 */ /* 0x010fc800078e00ff */
[----:B------:R-:W-:Y:S01]  /*73f0*/  FMUL.FTZ R17, R15, R15 ;  /* 0x0000000f0f117220 */ /* 0x000fe20000410000 */
[----:B------:R-:W-:-:S03]  /*7400*/  FADD.FTZ R15, R27, R15 ;  /* 0x0000000f1b0f7221 */ /* 0x000fc60000010000 */
[----:B------:R-:W-:Y:S02]  /*7410*/  FFMA.FTZ R17, R27, R27, R17 ;  /* 0x0000001b1b117223 */ /* 0x000fe40000010011 */
[----:B------:R-:W4:Y:S01]  /*7420*/  LDL.LU R27, [R1+0x164] ;  /* 0x00016400011b7983 */ /* 0x000f220000300800 */
[----:B------:R-:W-:Y:S01]  /*7430*/  FADD.FTZ R13, R13, R15 ;  /* 0x0000000f0d0d7221 */ /* 0x000fe20000010000 */
[----:B--2---:R-:W-:Y:S02]  /*7440*/  IMAD.U32 R57, R57, 0x10000, RZ ;  /* 0x0001000039397824 */ /* 0x004fe400078e00ff */
[----:B---3--:R-:W-:Y:S02]  /*7450*/  IMAD.U32 R26, R26, 0x10000, RZ ;  /* 0x000100001a1a7824 */ /* 0x008fe400078e00ff */
[----:B------:R-:W-:Y:S02]  /*7460*/  FADD.FTZ R12, R12, R17 ;  /* 0x000000110c0c7221 */ /* 0x000fe40000010000 */
[----:B------:R-:W2:Y:S01]  /*7470*/  LDL.LU R17, [R1+0x188] ;  /* 0x0001880001117983 */ /* 0x000ea20000300800 */
[----:B----4-:R-:W-:Y:S01]  /*7480*/  SHF.L.U32 R15, R27, 0x10, RZ ;  /* 0x000000101b0f7819 */ /* 0x010fe200000006ff */
[----:B------:R-:W-:Y:S01]  /*7490*/  FMUL.FTZ R27, R26, R26 ;  /* 0x0000001a1a1b7220 */ /* 0x000fe20000410000 */
[----:B------:R-:W-:-:S03]  /*74a0*/  FADD.FTZ R26, R57, R26 ;  /* 0x0000001a391a7221 */ /* 0x000fc60000010000 */
[----:B------:R-:W-:Y:S01]  /*74b0*/  FFMA.FTZ R27, R57, R57, R27 ;  /* 0x00000039391b7223 */ /* 0x000fe2000001001b */
[----:B------:R-:W-:Y:S02]  /*74c0*/  FADD.FTZ R57, R13, R26 ;  /* 0x0000001a0d397221 */ /* 0x000fe40000010000 */
[----:B------:R-:W3:Y:S01]  /*74d0*/  LDL.LU R13, [R1+0x184] ;  /* 0x00018400010d7983 */ /* 0x000ee20000300800 */
[----:B------:R-:W-:-:S03]  /*74e0*/  FADD.FTZ R12, R12, R27 ;  /* 0x0000001b0c0c7221 */ /* 0x000fc60000010000 */
[----:B------:R-:W4:Y:S01]  /*74f0*/  LDL.LU R27, [R1+0x18c] ;  /* 0x00018c00011b7983 */ /* 0x000f220000300800 */
[----:B--2---:R-:W-:Y:S02]  /*7500*/  IMAD.U32 R17, R17, 0x10000, RZ ;  /* 0x0001000011117824 */ /* 0x004fe400078e00ff */
[----:B------:R-:W-:Y:S02]  /*7510*/  FMUL.FTZ R26, R15, R15 ;  /* 0x0000000f0f1a7220 */ /* 0x000fe40000410000 */
[C---:B------:R-:W-:Y:S02]  /*7520*/  FADD.FTZ R15, R17.reuse, R15 ;  /* 0x0000000f110f7221 */ /* 0x040fe40000010000 */
[----:B------:R-:W-:Y:S02]  /*7530*/  FFMA.FTZ R26, R17, R17, R26 ;  /* 0x00000011111a7223 */ /* 0x000fe4000001001a */
[----:B------:R-:W-:Y:S02]  /*7540*/  FADD.FTZ R57, R57, R15 ;  /* 0x0000000f39397221 */ /* 0x000fe40000010000 */
[----:B------:R-:W-:Y:S01]  /*7550*/  FADD.FTZ R12, R12, R26 ;  /* 0x0000001a0c0c7221 */ /* 0x000fe20000010000 */
[----:B------:R-:W-:-:S02]  /*7560*/  IMAD.U32 R26, R6, 0x10000, RZ ;  /* 0x00010000061a7824 */ /* 0x000fc400078e00ff */
[----:B------:R-:W2:Y:S01]  /*7570*/  LDL.LU R6, [R1+0x1cc] ;  /* 0x0001cc0001067983 */ /* 0x000ea20000300800 */
[----:B---3--:R-:W-:Y:S01]  /*7580*/  IMAD.U32 R13, R13, 0x10000, RZ ;  /* 0x000100000d0d7824 */ /* 0x008fe200078e00ff */
[----:B----4-:R-:W-:-:S03]  /*7590*/  SHF.L.U32 R17, R27, 0x10, RZ ;  /* 0x000000101b117819 */ /* 0x010fc600000006ff */
[----:B------:R-:W-:-:S04]  /*75a0*/  FMUL.FTZ R15, R13, R13 ;  /* 0x0000000d0d0f7220 */ /* 0x000fc80000410000 */
[C---:B------:R-:W-:Y:S01]  /*75b0*/  FFMA.FTZ R15, R17.reuse, R17, R15 ;  /* 0x00000011110f7223 */ /* 0x040fe2000001000f */
[----:B------:R-:W-:Y:S01]  /*75c0*/  FADD.FTZ R13, R17, R13 ;  /* 0x0000000d110d7221 */ /* 0x000fe20000010000 */
[----:B------:R-:W-:Y:S02]  /*75d0*/  IMAD.U32 R17, R7, 0x10000, RZ ;  /* 0x0001000007117824 */ /* 0x000fe400078e00ff */
[----:B------:R-:W-:Y:S01]  /*75e0*/  FMUL.FTZ R27, R26, R26 ;  /* 0x0000001a1a1b7220 */ /* 0x000fe20000410000 */
[----:B------:R-:W-:Y:S01]  /*75f0*/  FADD.FTZ R12, R12, R15 ;  /* 0x0000000f0c0c7221 */ /* 0x000fe20000010000 */
[----:B------:R-:W-:Y:S01]  /*7600*/  FADD.FTZ R13, R57, R13 ;  /* 0x0000000d390d7221 */ /* 0x000fe20000010000 */
[----:B------:R-:W3:Y:S01]  /*7610*/  LDL.LU R15, [R1+0x1a8] ;  /* 0x0001a800010f7983 */ /* 0x000ee20000300800 */
[C---:B------:R-:W-:Y:S01]  /*7620*/  FADD.FTZ R26, R17.reuse, R26 ;  /* 0x0000001a111a7221 */ /* 0x040fe20000010000 */
[----:B------:R-:W-:Y:S02]  /*7630*/  FFMA.FTZ R27, R17, R17, R27 ;  /* 0x00000011111b7223 */ /* 0x000fe4000001001b */
[----:B------:R-:W4:Y:S01]  /*7640*/  LDL.LU R17, [R1+0x1a0] ;  /* 0x0001a00001117983 */ /* 0x000f220000300800 */
[----:B------:R-:W-:Y:S01]  /*7650*/  FADD.FTZ R13, R13, R26 ;  /* 0x0000001a0d0d7221 */ /* 0x000fe20000010000 */
[----:B------:R-:W-:-:S02]  /*7660*/  FADD.FTZ R12, R12, R27 ;  /* 0x0000001b0c0c7221 */ /* 0x000fc40000010000 */
[----:B------:R-:W2:Y:S04]  /*7670*/  LDL.LU R57, [R1+0x1bc] ;  /* 0x0001bc0001397983 */ /* 0x000ea80000300800 */
[----:B------:R-:W2:Y:S04]  /*7680*/  LDL.LU R27, [R1+0x1b8] ;  /* 0x0001b800011b7983 */ /* 0x000ea80000300800 */
[----:B------:R-:W2:Y:S01]  /*7690*/  LDL.LU R7, [R1+0x1c0] ;  /* 0x0001c00001077983 */ /* 0x000ea20000300800 */
[----:B---3--:R-:W-:Y:S01]  /*76a0*/  SHF.L.U32 R15, R15, 0x10, RZ ;  /* 0x000000100f0f7819 */ /* 0x008fe200000006ff */
[----:B----4-:R-:W-:-:S04]  /*76b0*/  IMAD.U32 R17, R17, 0x10000, RZ ;  /* 0x0001000011117824 */ /* 0x010fc800078e00ff */
[----:B------:R-:W-:Y:S01]  /*76c0*/  FMUL.FTZ R26, R15, R15 ;  /* 0x0000000f0f1a7220 */ /* 0x000fe20000410000 */
[----:B------:R-:W-:-:S03]  /*76d0*/  FADD.FTZ R15, R17, R15 ;  /* 0x0000000f110f7221 */ /* 0x000fc60000010000 */
[----:B------:R-:W-:Y:S02]  /*76e0*/  FFMA.FTZ R26, R17, R17, R26 ;  /* 0x00000011111a7223 */ /* 0x000fe4000001001a */
[----:B------:R-:W3:Y:S02]  /*76f0*/  LDL.LU R17, [R1+0x1ac] ;  /* 0x0001ac0001117983 */ /* 0x000ee40000300800 */
[----:B------:R-:W-:Y:S02]  /*7700*/  FADD.FTZ R12, R12, R26 ;  /* 0x0000001a0c0c7221 */ /* 0x000fe40000010000 */
[----:B------:R-:W4:Y:S01]  /*7710*/  LDL.LU R26, [R1+0x1c4] ;  /* 0x0001c400011a7983 */ /* 0x000f220000300800 */
[----:B--2---:R-:W-:Y:S01]  /*7720*/  IMAD.U32 R27, R27, 0x10000, RZ ;  /* 0x000100001b1b7824 */ /* 0x004fe200078e00ff */
[----:B------:R-:W-:Y:S01]  /*7730*/  SHF.L.U32 R57, R57, 0x10, RZ ;  /* 0x0000001039397819 */ /* 0x000fe200000006ff */
[----:B------:R-:W-:Y:S01]  /*7740*/  FADD.FTZ R13, R13, R15 ;  /* 0x0000000f0d0d7221 */ /* 0x000fe20000010000 */
[----:B---3--:R-:W-:-:S02]  /*7750*/  IMAD.U32 R15, R17, 0x10000, RZ ;  /* 0x00010000110f7824 */ /* 0x008fc400078e00ff */
[----:B------:R-:W-:Y:S01]  /*7760*/  FMUL.FTZ R17, R27, R27 ;  /* 0x0000001b1b117220 */ /* 0x000fe20000410000 */
[----:B------:R-:W-:-:S03]  /*7770*/  FADD.FTZ R27, R57, R27 ;  /* 0x0000001b391b7221 */ /* 0x000fc60000010000 */
[----:B------:R-:W-:Y:S01]  /*7780*/  FFMA.FTZ R17, R57, R57, R17 ;  /* 0x0000003939117223 */ /* 0x000fe20000010011 */
[----:B------:R-:W-:Y:S02]  /*7790*/  FADD.FTZ R57, R13, R27 ;  /* 0x0000001b0d397221 */ /* 0x000fe40000010000 */
[----:B------:R-:W2:Y:S01]  /*77a0*/  LDL.LU R13, [R1+0x1c8] ;  /* 0x0001c800010d7983 */ /* 0x000ea20000300800 */
[----:B----4-:R-:W-:Y:S02]  /*77b0*/  IMAD.U32 R26, R26, 0x10000, RZ ;  /* 0x000100001a1a7824 */ /* 0x010fe400078e00ff */
[----:B------:R-:W-:Y:S01]  /*77c0*/  FMUL.FTZ R27, R15, R15 ;  /* 0x0000000f0f1b7220 */ /* 0x000fe20000410000 */
[----:B------:R-:W-:-:S03]  /*77d0*/  FADD.FTZ R12, R12, R17 ;  /* 0x000000110c0c7221 */ /* 0x000fc60000010000 */
[----:B------:R-:W-:-:S04]  /*77e0*/  FFMA.FTZ R27, R26, R26, R27 ;  /* 0x0000001a1a1b7223 */ /* 0x000fc8000001001b */
[----:B------:R-:W-:Y:S02]  /*77f0*/  FADD.FTZ R12, R12, R27 ;  /* 0x0000001b0c0c7221 */ /* 0x000fe40000010000 */
[----:B------:R-:W3:Y:S01]  /*7800*/  LDL.LU R27, [R1+0x1e8] ;  /* 0x0001e800011b7983 */ /* 0x000ee20000300800 */
[----:B------:R-:W-:Y:S01]  /*7810*/  FADD.FTZ R15, R26, R15 ;  /* 0x0000000f1a0f7221 */ /* 0x000fe20000010000 */
[----:B------:R-:W-:Y:S02]  /*7820*/  IMAD.U32 R17, R6, 0x10000, RZ ;  /* 0x0001000006117824 */ /* 0x000fe400078e00ff */
[----:B------:R-:W-:Y:S02]  /*7830*/  IMAD.U32 R26, R7, 0x10000, RZ ;  /* 0x00010000071a7824 */ /* 0x000fe400078e00ff */
[----:B------:R-:W-:Y:S01]  /*7840*/  FADD.FTZ R57, R57, R15 ;  /* 0x0000000f39397221 */ /* 0x000fe20000010000 */
[----:B------:R-:W4:Y:S04]  /*7850*/  LDL.LU R6, [R1+0x210] ;  /* 0x0002100001067983 */ /* 0x000f280000300800 */
[----:B------:R-:W4:Y:S01]  /*7860*/  LDL.LU R7, [R1+0x214] ;  /* 0x0002140001077983 */ /* 0x000f220000300800 */
[----:B--2---:R-:W-:-:S05]  /*7870*/  SHF.L.U32 R13, R13, 0x10, RZ ;  /* 0x000000100d0d7819 */ /* 0x004fca00000006ff */
[----:B------:R-:W-:Y:S01]  /*7880*/  FMUL.FTZ R15, R13, R13 ;  /* 0x0000000d0d0f7220 */ /* 0x000fe20000410000 */
[----:B------:R-:W-:-:S03]  /*7890*/  FADD.FTZ R13, R17, R13 ;  /* 0x0000000d110d7221 */ /* 0x000fc60000010000 */
[----:B------:R-:W-:Y:S01]  /*78a0*/  FFMA.FTZ R15, R17, R17, R15 ;  /* 0x00000011110f7223 */ /* 0x000fe2000001000f */
[----:B---3--:R-:W-:Y:S01]  /*78b0*/  SHF.L.U32 R17, R27, 0x10, RZ ;  /* 0x000000101b117819 */ /* 0x008fe200000006ff */
[----:B------:R-:W-:Y:S02]  /*78c0*/  FMUL.FTZ R27, R26, R26 ;  /* 0x0000001a1a1b7220 */ /* 0x000fe40000410000 */
[----:B------:R-:W-:Y:S02]  /*78d0*/  FADD.FTZ R12, R12, R15 ;  /* 0x0000000f0c0c7221 */ /* 0x000fe40000010000 */
[----:B------:R-:W2:Y:S01]  /*78e0*/  LDL.LU R15, [R1+0x1e4] ;  /* 0x0001e400010f7983 */ /* 0x000ea20000300800 */
[C---:B------:R-:W-:Y:S01]  /*78f0*/  FADD.FTZ R26, R17.reuse, R26 ;  /* 0x0000001a111a7221 */ /* 0x040fe20000010000 */
[----:B------:R-:W-:Y:S02]  /*7900*/  FFMA.FTZ R27, R17, R17, R27 ;  /* 0x00000011111b7223 */ /* 0x000fe4000001001b */
[----:B------:R-:W3:Y:S01]  /*7910*/  LDL.LU R17, [R1+0x1e0] ;  /* 0x0001e00001117983 */ /* 0x000ee20000300800 */
[----:B------:R-:W-:Y:S01]  /*7920*/  FADD.FTZ R13, R57, R13 ;  /* 0x0000000d390d7221 */ /* 0x000fe20000010000 */
[----:B------:R-:W-:-:S02]  /*7930*/  FADD.FTZ R12, R12, R27 ;  /* 0x0000001b0c0c7221 */ /* 0x000fc40000010000 */
[----:B------:R-:W4:Y:S01]  /*7940*/  LDL.LU R27, [R1+0x1f8] ;  /* 0x0001f800011b7983 */ /* 0x000f220000300800 */
[----:B------:R-:W-:-:S03]  /*7950*/  FADD.FTZ R13, R13, R26 ;  /* 0x0000001a0d0d7221 */ /* 0x000fc60000010000 */
[----:B------:R-:W4:Y:S01]  /*7960*/  LDL.LU R57, [R1+0x1fc] ;  /* 0x0001fc0001397983 */ /* 0x000f220000300800 */
[----:B--2---:R-:W-:Y:S02]  /*7970*/  IMAD.U32 R15, R15, 0x10000, RZ ;  /* 0x000100000f0f7824 */ /* 0x004fe400078e00ff */
[----:B---3--:R-:W-:Y:S02]  /*7980*/  IMAD.U32 R17, R17, 0x10000, RZ ;  /* 0x0001000011117824 */ /* 0x008fe400078e00ff */
[----:B------:R-:W-:Y:S02]  /*7990*/  FMUL.FTZ R26, R15, R15 ;  /* 0x0000000f0f1a7220 */ /* 0x000fe40000410000 */
[C---:B------:R-:W-:Y:S02]  /*79a0*/  FADD.FTZ R15, R17.reuse, R15 ;  /* 0x0000000f110f7221 */ /* 0x040fe40000010000 */
[----:B------:R-:W-:Y:S02]  /*79b0*/  FFMA.FTZ R26, R17, R17, R26 ;  /* 0x00000011111a7223 */ /* 0x000fe4000001001a */
[----:B------:R-:W2:Y:S02]  /*79c0*/  LDL.LU R17, [R1+0x1ec] ;  /* 0x0001ec0001117983 */ /* 0x000ea40000300800 */
[----:B------:R-:W-:-:S02]  /*79d0*/  FADD.FTZ R12, R12, R26 ;  /* 0x0000001a0c0c7221 */ /* 0x000fc40000010000 */
[----:B------:R-:W3:Y:S01]  /*79e0*/  LDL.LU R26, [R1+0x200] ;  /* 0x00020000011a7983 */ /* 0x000ee20000300800 */
[----:B----4-:R-:W-:Y:S01]  /*79f0*/  SHF.L.U32 R27, R27, 0x10, RZ ;  /* 0x000000101b1b7819 */ /* 0x010fe200000006ff */
[----:B------:R-:W-:Y:S02]  /*7a00*/  IMAD.U32 R57, R57, 0x10000, RZ ;  /* 0x0001000039397824 */ /* 0x000fe400078e00ff */
[----:B------:R-:W-:Y:S01]  /*7a10*/  FADD.FTZ R13, R13, R15 ;  /* 0x0000000f0d0d7221 */ /* 0x000fe20000010000 */
[----:B--2---:R-:W-:Y:S02]  /*7a20*/  IMAD.U32 R15, R17, 0x10000, RZ ;  /* 0x00010000110f7824 */ /* 0x004fe400078e00ff */
[----:B------:R-:W-:Y:S01]  /*7a30*/  FMUL.FTZ R17, R27, R27 ;  /* 0x0000001b1b117220 */ /* 0x000fe20000410000 */
[C---:B------:R-:W-:Y:S01]  /*7a40*/  FADD.FTZ R27, R57.reuse, R27 ;  /* 0x0000001b391b7221 */ /* 0x040fe20000010000 */
[----:B---3--:R-:W-:Y:S02]  /*7a50*/  SHF.L.U32 R26, R26, 0x10, RZ ;  /* 0x000000101a1a7819 */ /* 0x008fe400000006ff */
[----:B------:R-:W-:Y:S01]  /*7a60*/  FFMA.FTZ R17, R57, R57, R17 ;  /* 0x0000003939117223 */ /* 0x000fe20000010011 */
[----:B------:R-:W-:Y:S01]  /*7a70*/  FADD.FTZ R57, R13, R27 ;  /* 0x0000001b0d397221 */ /* 0x000fe20000010000 */
[----:B------:R-:W-:Y:S01]  /*7a80*/  FMUL.FTZ R27, R15, R15 ;  /* 0x0000000f0f1b7220 */ /* 0x000fe20000410000 */
[----:B------:R-:W-:-:S02]  /*7a90*/  IMAD.U32 R13, R6, 0x10000, RZ ;  /* 0x00010000060d7824 */ /* 0x000fc400078e00ff */
[----:B------:R-:W-:Y:S01]  /*7aa0*/  FADD.FTZ R12, R12, R17 ;  /* 0x000000110c0c7221 */ /* 0x000fe20000010000 */
[C---:B------:R-:W-:Y:S01]  /*7ab0*/  FFMA.FTZ R27, R26.reuse, R26, R27 ;  /* 0x0000001a1a1b7223 */ /* 0x040fe2000001001b */
[----:B------:R-:W-:Y:S01]  /*7ac0*/  FADD.FTZ R15, R26, R15 ;  /* 0x0000000f1a0f7221 */ /* 0x000fe20000010000 */
[----:B------:R-:W-:Y:S02]  /*7ad0*/  IMAD.U32 R17, R7, 0x10000, RZ ;  /* 0x0001000007117824 */ /* 0x000fe400078e00ff */
[----:B------:R-:W-:Y:S01]  /*7ae0*/  FMUL.FTZ R26, R13, R13 ;  /* 0x0000000d0d1a7220 */ /* 0x000fe20000410000 */
[----:B------:R-:W-:Y:S01]  /*7af0*/  FADD.FTZ R12, R12, R27 ;  /* 0x0000001b0c0c7221 */ /* 0x000fe20000010000 */
[----:B------:R-:W-:Y:S01]  /*7b00*/  FADD.FTZ R15, R57, R15 ;  /* 0x0000000f390f7221 */ /* 0x000fe20000010000 */
[----:B------:R-:W2:Y:S01]  /*7b10*/  LDL.LU R27, [R1+0x218] ;  /* 0x00021800011b7983 */ /* 0x000ea20000300800 */
[C---:B------:R-:W-:Y:S01]  /*7b20*/  FADD.FTZ R13, R17.reuse, R13 ;  /* 0x0000000d110d7221 */ /* 0x040fe20000010000 */
[----:B------:R-:W-:-:S02]  /*7b30*/  FFMA.FTZ R26, R17, R17, R26 ;  /* 0x00000011111a7223 */ /* 0x000fc4000001001a */
[----:B------:R-:W3:Y:S02]  /*7b40*/  LDL.LU R17, [R1+0x21c] ;  /* 0x00021c0001117983 */ /* 0x000ee40000300800 */
[----:B------:R-:W-:Y:S02]  /*7b50*/  FADD.FTZ R12, R12, R26 ;  /* 0x0000001a0c0c7221 */ /* 0x000fe40000010000 */
[----:B------:R-:W4:Y:S01]  /*7b60*/  LDL.LU R26, [R1+0x228] ;  /* 0x00022800011a7983 */ /* 0x000f220000300800 */
[----:B------:R-:W-:-:S03]  /*7b70*/  FADD.FTZ R13, R15, R13 ;  /* 0x0000000d0f0d7221 */ /* 0x000fc60000010000 */
[----:B------:R-:W4:Y:S04]  /*7b80*/  LDL.LU R57, [R1+0x204] ;  /* 0x0002040001397983 */ /* 0x000f280000300800 */
[----:B------:R-:W4:Y:S01]  /*7b90*/  LDL.LU.64 R6, [R1+0x268] ;  /* 0x0002680001067983 */ /* 0x000f220000300a00 */
[----:B--2---:R-:W-:Y:S01]  /*7ba0*/  SHF.L.U32 R27, R27, 0x10, RZ ;  /* 0x000000101b1b7819 */ /* 0x004fe200000006ff */
[----:B---3--:R-:W-:-:S04]  /*7bb0*/  IMAD.U32 R17, R17, 0x10000, RZ ;  /* 0x0001000011117824 */ /* 0x008fc800078e00ff */
[----:B------:R-:W-:Y:S01]  /*7bc0*/  FMUL.FTZ R15, R27, R27 ;  /* 0x0000001b1b0f7220 */ /* 0x000fe20000410000 */
[----:B------:R-:W-:-:S04]  /*7bd0*/  FADD.FTZ R27, R17, R27 ;  /* 0x0000001b111b7221 */ /* 0x000fc80000010000 */
[----:B------:R-:W-:Y:S02]  /*7be0*/  FADD.FTZ R13, R13, R27 ;  /* 0x0000001b0d0d7221 */ /* 0x000fe40000010000 */
[----:B------:R-:W2:Y:S01]  /*7bf0*/  LDL.LU R27, [R1+0x238] ;  /* 0x00023800011b7983 */ /* 0x000ea20000300800 */
[----:B----4-:R-:W-:Y:S02]  /*7c00*/  IMAD.U32 R26, R26, 0x10000, RZ ;  /* 0x000100001a1a7824 */ /* 0x010fe400078e00ff */
[----:B------:R-:W-:Y:S01]  /*7c10*/  FFMA.FTZ R15, R17, R17, R15 ;  /* 0x00000011110f7223 */ /* 0x000fe2000001000f */
[----:B------:R-:W-:Y:S01]  /*7c20*/  SHF.L.U32 R17, R57, 0x10, RZ ;  /* 0x0000001039117819 */ /* 0x000fe200000006ff */
[----:B------:R-:W-:Y:S02]  /*7c30*/  FMUL.FTZ R57, R26, R26 ;  /* 0x0000001a1a397220 */ /* 0x000fe40000410000 */
[----:B------:R-:W-:Y:S02]  /*7c40*/  FADD.FTZ R12, R12, R15 ;  /* 0x0000000f0c0c7221 */ /* 0x000fe40000010000 */
[C---:B------:R-:W-:Y:S01]  /*7c50*/  FFMA.FTZ R57, R17.reuse, R17, R57 ;  /* 0x0000001111397223 */ /* 0x040fe20000010039 */
[----:B------:R-:W-:Y:S01]  /*7c60*/  FADD.FTZ R26, R17, R26 ;  /* 0x0000001a111a7221 */ /* 0x000fe20000010000 */
[----:B------:R-:W-:Y:S01]  /*7c70*/  FMUL.FTZ R15, R5, R5 ;  /* 0x00000005050f7220 */ /* 0x000fe20000410000 */
[----:B------:R-:W3:Y:S01]  /*7c80*/  LDL.LU R17, [R1+0x23c] ;  /* 0x00023c0001117983 */ /* 0x000ee20000300800 */
[----:B------:R-:W-:-:S03]  /*7c90*/  FADD.FTZ R12, R12, R57 ;  /* 0x000000390c0c7221 */ /* 0x000fc60000010000 */
[----:B------:R-:W4:Y:S01]  /*7ca0*/  LDL.LU R57, [R1+0x248] ;  /* 0x0002480001397983 */ /* 0x000f220000300800 */
[----:B------:R-:W-:-:S03]  /*7cb0*/  FADD.FTZ R13, R13, R26 ;  /* 0x0000001a0d0d7221 */ /* 0x000fc60000010000 */
[----:B------:R-:W4:Y:S01]  /*7cc0*/  LDL.LU R26, [R1+0x22c] ;  /* 0x00022c00011a7983 */ /* 0x000f220000300800 */
[----:B--2---:R-:W-:-:S04]  /*7cd0*/  IMAD.U32 R27, R27, 0x10000, RZ ;  /* 0x000100001b1b7824 */ /* 0x004fc800078e00ff */
[C---:B------:R-:W-:Y:S01]  /*7ce0*/  FADD.FTZ R5, R27.reuse, R5 ;  /* 0x000000051b057221 */ /* 0x040fe20000010000 */
[----:B------:R-:W-:-:S04]  /*7cf0*/  FFMA.FTZ R27, R27, R27, R15 ;  /* 0x0000001b1b1b7223 */ /* 0x000fc8000001000f */
[----:B------:R-:W-:Y:S02]  /*7d00*/  FADD.FTZ R12, R12, R27 ;  /* 0x0000001b0c0c7221 */ /* 0x000fe40000010000 */
[----:B------:R-:W2:Y:S01]  /*7d10*/  LDL.LU R27, [R1+0x258] ;  /* 0x00025800011b7983 */ /* 0x000ea20000300800 */
[----:B------:R-:W-:Y:S01]  /*7d20*/  FADD.FTZ R5, R13, R5 ;  /* 0x000000050d057221 */ /* 0x000fe20000010000 */
[----:B---3--:R-:W-:Y:S02]  /*7d30*/  IMAD.U32 R17, R17, 0x10000, RZ ;  /* 0x0001000011117824 */ /* 0x008fe400078e00ff */
[----:B----4-:R-:W-:-:S04]  /*7d40*/  IMAD.U32 R13, R57, 0x10000, RZ ;  /* 0x00010000390d7824 */ /* 0x010fc800078e00ff */
[----:B------:R-:W-:Y:S01]  /*7d50*/  FMUL.FTZ R57, R13, R13 ;  /* 0x0000000d0d397220 */ /* 0x000fe20000410000 */
[----:B------:R-:W-:Y:S01]  /*7d60*/  SHF.L.U32 R26, R26, 0x10, RZ ;  /* 0x000000101a1a7819 */ /* 0x000fe200000006ff */
[C---:B------:R-:W-:Y:S02]  /*7d70*/  FADD.FTZ R13, R17.reuse, R13 ;  /* 0x0000000d110d7221 */ /* 0x040fe40000010000 */
[----:B------:R-:W-:Y:S02]  /*7d80*/  FFMA.FTZ R57, R17, R17, R57 ;  /* 0x0000001111397223 */ /* 0x000fe40000010039 */
[----:B------:R-:W-:Y:S01]  /*7d90*/  FADD.FTZ R13, R5, R13 ;  /* 0x0000000d050d7221 */ /* 0x000fe20000010000 */
[----:B------:R-:W-:Y:S01]  /*7da0*/  FMUL.FTZ R5, R26, R26 ;  /* 0x0000001a1a057220 */ /* 0x000fe20000410000 */
[----:B------:R-:W3:Y:S01]  /*7db0*/  LDL.LU R17, [R1+0x24c] ;  /* 0x00024c0001117983 */ /* 0x000ee20000300800 */
[----:B--2---:R-:W-:-:S04]  /*7dc0*/  IMAD.U32 R27, R27, 0x10000, RZ ;  /* 0x000100001b1b7824 */ /* 0x004fc800078e00ff */
[C---:B------:R-:W-:Y:S01]  /*7dd0*/  FADD.FTZ R26, R27.reuse, R26 ;  /* 0x0000001a1b1a7221 */ /* 0x040fe20000010000 */
[----:B------:R-:W-:Y:S02]  /*7de0*/  FFMA.FTZ R5, R27, R27, R5 ;  /* 0x0000001b1b057223 */ /* 0x000fe40000010005 */
[----:B------:R-:W2:Y:S01]  /*7df0*/  LDL.LU R27, [R1+0x270] ;  /* 0x00027000011b7983 */ /* 0x000ea20000300800 */
[----:B------:R-:W-:Y:S01]  /*7e00*/  FADD.FTZ R12, R12, R57 ;  /* 0x000000390c0c7221 */ /* 0x000fe20000010000 */
[----:B------:R-:W-:Y:S02]  /*7e10*/  FADD.FTZ R26, R13, R26 ;  /* 0x0000001a0d1a7221 */ /* 0x000fe40000010000 */
[----:B------:R-:W4:Y:S01]  /*7e20*/  LDL.LU R57, [R1+0x280] ;  /* 0x0002800001397983 */ /* 0x000f220000300800 */
[----:B---3--:R-:W-:Y:S02]  /*7e30*/  IMAD.U32 R17, R17, 0x10000, RZ ;  /* 0x0001000011117824 */ /* 0x008fe400078e00ff */
[----:B------:R-:W-:-:S02]  /*7e40*/  FADD.FTZ R5, R12, R5 ;  /* 0x000000050c057221 */ /* 0x000fc40000010000 */
[----:B------:R-:W3:Y:S01]  /*7e50*/  LDL.LU R12, [R1+0x25c] ;  /* 0x00025c00010c7983 */ /* 0x000ee20000300800 */
[----:B------:R-:W-:Y:S01]  /*7e60*/  FMUL.FTZ R13, R17, R17 ;  /* 0x00000011110d7220 */ /* 0x000fe20000410000 */
[----:B--2---:R-:W-:-:S05]  /*7e70*/  SHF.L.U32 R27, R27, 0x10, RZ ;  /* 0x000000101b1b7819 */ /* 0x004fca00000006ff */
[C---:B------:R-:W-:Y:S01]  /*7e80*/  FFMA.FTZ R13, R27.reuse, R27, R13 ;  /* 0x0000001b1b0d7223 */ /* 0x040fe2000001000d */
[----:B------:R-:W-:-:S03]  /*7e90*/  FADD.FTZ R17, R27, R17 ;  /* 0x000000111b117221 */ /* 0x000fc60000010000 */
[----:B------:R-:W-:Y:S02]  /*7ea0*/  FADD.FTZ R5, R5, R13 ;  /* 0x0000000d05057221 */ /* 0x000fe40000010000 */
[----:B------:R-:W2:Y:S01]  /*7eb0*/  LDL.LU R13, [R1+0x290] ;  /* 0x00029000010d7983 */ /* 0x000ea20000300800 */
[----:B------:R-:W-:-:S03]  /*7ec0*/  FADD.FTZ R17, R26, R17 ;  /* 0x000000111a117221 */ /* 0x000fc60000010000 */
[----:B------:R-:W2:Y:S01]  /*7ed0*/  LDL.LU R26, [R1+0x284] ;  /* 0x00028400011a7983 */ /* 0x000ea20000300800 */
[----:B---3--:R-:W-:Y:S02]  /*7ee0*/  IMAD.U32 R12, R12, 0x10000, RZ ;  /* 0x000100000c0c7824 */ /* 0x008fe400078e00ff */
[----:B----4-:R-:W-:Y:S02]  /*7ef0*/  IMAD.U32 R27, R57, 0x10000, RZ ;  /* 0x00010000391b7824 */ /* 0x010fe400078e00ff */
[----:B------:R-:W-:Y:S02]  /*7f00*/  FMUL.FTZ R57, R12, R12 ;  /* 0x0000000c0c397220 */ /* 0x000fe40000410000 */
[C---:B------:R-:W-:Y:S02]  /*7f10*/  FADD.FTZ R12, R27.reuse, R12 ;  /* 0x0000000c1b0c7221 */ /* 0x040fe40000010000 */
[----:B------:R-:W-:Y:S02]  /*7f20*/  FFMA.FTZ R57, R27, R27, R57 ;  /* 0x0000001b1b397223 */ /* 0x000fe40000010039 */
[----:B------:R-:W-:Y:S01]  /*7f30*/  FADD.FTZ R12, R17, R12 ;  /* 0x0000000c110c7221 */ /* 0x000fe20000010000 */
[----:B------:R-:W3:Y:S01]  /*7f40*/  LDL.LU R27, [R1+0x274] ;  /* 0x00027400011b7983 */ /* 0x000ee20000300800 */
[----:B------:R-:W-:-:S03]  /*7f50*/  FADD.FTZ R5, R5, R57 ;  /* 0x0000003905057221 */ /* 0x000fc60000010000 */
[----:B------:R-:W4:Y:S01]  /*7f60*/  LDL.LU R57, [R1+0x2a0] ;  /* 0x0002a00001397983 */ /* 0x000f220000300800 */
[----:B--2---:R-:W-:Y:S01]  /*7f70*/  SHF.L.U32 R13, R13, 0x10, RZ ;  /* 0x000000100d0d7819 */ /* 0x004fe200000006ff */
[----:B------:R-:W-:-:S04]  /*7f80*/  IMAD.U32 R26, R26, 0x10000, RZ ;  /* 0x000100001a1a7824 */ /* 0x000fc800078e00ff */
[----:B------:R-:W-:Y:S01]  /*7f90*/  FMUL.FTZ R17, R13, R13 ;  /* 0x0000000d0d117220 */ /* 0x000fe20000410000 */
[----:B------:R-:W-:-:S03]  /*7fa0*/  FADD.FTZ R13, R26, R13 ;  /* 0x0000000d1a0d7221 */ /* 0x000fc60000010000 */
[----:B------:R-:W-:Y:S02]  /*7fb0*/  FFMA.FTZ R17, R26, R26, R17 ;  /* 0x0000001a1a117223 */ /* 0x000fe40000010011 */
[----:B------:R-:W2:Y:S02]  /*7fc0*/  LDL.LU R26, [R1+0x294] ;  /* 0x00029400011a7983 */ /* 0x000ea40000300800 */
[----:B------:R-:W-:Y:S02]  /*7fd0*/  FADD.FTZ R5, R5, R17 ;  /* 0x0000001105057221 */ /* 0x000fe40000010000 */
[----:B------:R-:W2:Y:S01]  /*7fe0*/  LDL.LU R17, [R1+0x2a4] ;  /* 0x0002a40001117983 */ /* 0x000ea20000300800 */
[----:B---3--:R-:W-:Y:S02]  /*7ff0*/  IMAD.U32 R27, R27, 0x10000, RZ ;  /* 0x000100001b1b7824 */ /* 0x008fe400078e00ff */
[----:B------:R-:W-:Y:S01]  /*8000*/  FADD.FTZ R12, R12, R13 ;  /* 0x0000000d0c0c7221 */ /* 0x000fe20000010000 */
[----:B----4-:R-:W-:Y:S01]  /*8010*/  SHF.L.U32 R57, R57, 0x10, RZ ;  /* 0x0000001039397819 */ /* 0x010fe200000006ff */
[----:B--2---:R-:W-:-:S02]  /*8020*/  IMAD.U32 R13, R26, 0x10000, RZ ;  /* 0x000100001a0d7824 */ /* 0x004fc400078e00ff */
[----:B------:R-:W-:Y:S02]  /*8030*/  FMUL.FTZ R26, R27, R27 ;  /* 0x0000001b1b1a7220 */ /* 0x000fe40000410000 */
[----:B------:R-:W-:Y:S01]  /*8040*/  FADD.FTZ R27, R57, R27 ;  /* 0x0000001b391b7221 */ /* 0x000fe20000010000 */
[----:B------:R-:W-:Y:S02]  /*8050*/  IMAD.U32 R17, R17, 0x10000, RZ ;  /* 0x0001000011117824 */ /* 0x000fe400078e00ff */
[----:B------:R-:W-:Y:S01]  /*8060*/  FFMA.FTZ R26, R57, R57, R26 ;  /* 0x00000039391a7223 */ /* 0x000fe2000001001a */
[----:B------:R-:W-:Y:S01]  /*8070*/  FADD.FTZ R57, R12, R27 ;  /* 0x0000001b0c397221 */ /* 0x000fe20000010000 */
[----:B------:R-:W-:Y:S01]  /*8080*/  FMUL.FTZ R27, R13, R13 ;  /* 0x0000000d0d1b7220 */ /* 0x000fe20000410000 */
[----:B------:R-:W2:Y:S01]  /*8090*/  LDL.LU R12, [R1+0x2b0] ;  /* 0x0002b000010c7983 */ /* 0x000ea20000300800 */
[C---:B------:R-:W-:Y:S02]  /*80a0*/  FADD.FTZ R13, R17.reuse, R13 ;  /* 0x0000000d110d7221 */ /* 0x040fe40000010000 */
[----:B------:R-:W-:-:S02]  /*80b0*/  FFMA.FTZ R27, R17, R17, R27 ;  /* 0x00000011111b7223 */ /* 0x000fc4000001001b */
[----:B------:R-:W3:Y:S01]  /*80c0*/  LDL.LU R17, [R1+0x2b4] ;  /* 0x0002b40001117983 */ /* 0x000ee20000300800 */
[----:B------:R-:W-:-:S03]  /*80d0*/  FADD.FTZ R5, R5, R26 ;  /* 0x0000001a05057221 */ /* 0x000fc60000010000 */
[----:B------:R-:W4:Y:S01]  /*80e0*/  LDL.LU R26, [R1+0x2a8] ;  /* 0x0002a800011a7983 */ /* 0x000f220000300800 */
[----:B------:R-:W-:-:S03]  /*80f0*/  FADD.FTZ R5, R5, R27 ;  /* 0x0000001b05057221 */ /* 0x000fc60000010000 */
[----:B------:R-:W4:Y:S01]  /*8100*/  LDL.LU R27, [R1+0x2ac] ;  /* 0x0002ac00011b7983 */ /* 0x000f220000300800 */
[----:B------:R-:W-:Y:S01]  /*8110*/  FADD.FTZ R57, R57, R13 ;  /* 0x0000000d39397221 */ /* 0x000fe20000010000 */
[----:B--2---:R-:W-:Y:S01]  /*8120*/  SHF.L.U32 R12, R12, 0x10, RZ ;  /* 0x000000100c0c7819 */ /* 0x004fe200000006ff */
[----:B---3--:R-:W-:-:S04]  /*8130*/  IMAD.U32 R17, R17, 0x10000, RZ ;  /* 0x0001000011117824 */ /* 0x008fc800078e00ff */
[----:B------:R-:W-:Y:S01]  /*8140*/  FMUL.FTZ R13, R12, R12 ;  /* 0x0000000c0c0d7220 */ /* 0x000fe20000410000 */
[----:B----4-:R-:W-:-:S03]  /*8150*/  IMAD.U32 R26, R26, 0x10000, RZ ;  /* 0x000100001a1a7824 */ /* 0x010fc600078e00ff */
[C---:B------:R-:W-:Y:S01]  /*8160*/  FFMA.FTZ R13, R17.reuse, R17, R13 ;  /* 0x00000011110d7223 */ /* 0x040fe2000001000d */
[----:B------:R-:W-:Y:S01]  /*8170*/  FADD.FTZ R12, R17, R12 ;  /* 0x0000000c110c7221 */ /* 0x000fe20000010000 */
[----:B------:R-:W-:Y:S01]  /*8180*/  SHF.L.U32 R17, R27, 0x10, RZ ;  /* 0x000000101b117819 */ /* 0x000fe200000006ff */
[----:B------:R-:W-:Y:S01]  /*8190*/  FMUL.FTZ R27, R26, R26 ;  /* 0x0000001a1a1b7220 */ /* 0x000fe20000410000 */
        /* <DEDUP_REMOVED lines=23> */
[----:B------:R-:W-:-:S03]  /*8310*/  FADD.FTZ R27, R57, R27 ;  /* 0x0000001b391b7221 */ /* 0x000fc60000010000 */
[----:B------:R-:W-:Y:S01]  /*8320*/  FFMA.FTZ R17, R57, R57, R17 ;  /* 0x0000003939117223 */ /* 0x000fe20000010011 */
[----:B------:R-:W-:Y:S01]  /*8330*/  FADD.FTZ R57, R12, R27 ;  /* 0x0000001b0c397221 */ /* 0x000fe20000010000 */
[----:B---3--:R-:W-:Y:S01]  /*8340*/  SHF.L.U32 R26, R26, 0x10, RZ ;  /* 0x000000101a1a7819 */ /* 0x008fe200000006ff */
[----:B------:R-:W2:Y:S01]  /*8350*/  LDL.LU R12, [R1+0x260] ;  /* 0x00026000010c7983 */ /* 0x000ea20000300800 */
[----:B------:R-:W-:Y:S01]  /*8360*/  FMUL.FTZ R27, R13, R13 ;  /* 0x0000000d0d1b7220 */ /* 0x000fe20000410000 */
[----:B------:R-:W-:Y:S02]  /*8370*/  FADD.FTZ R5, R5, R17 ;  /* 0x0000001105057221 */ /* 0x000fe40000010000 */
[----:B------:R-:W3:Y:S01]  /*8380*/  LDL.LU R17, [R1+0x264] ;  /* 0x0002640001117983 */ /* 0x000ee20000300800 */
[C---:B------:R-:W-:Y:S01]  /*8390*/  FFMA.FTZ R27, R26.reuse, R26, R27 ;  /* 0x0000001a1a1b7223 */ /* 0x040fe2000001001b */
[----:B------:R-:W-:Y:S02]  /*83a0*/  FADD.FTZ R13, R26, R13 ;  /* 0x0000000d1a0d7221 */ /* 0x000fe40000010000 */
[----:B------:R-:W4:Y:S01]  /*83b0*/  LDL.LU R26, [R1+0x250] ;  /* 0x00025000011a7983 */ /* 0x000f220000300800 */
[----:B------:R-:W-:-:S03]  /*83c0*/  FADD.FTZ R5, R5, R27 ;  /* 0x0000001b05057221 */ /* 0x000fc60000010000 */
[----:B------:R-:W4:Y:S01]  /*83d0*/  LDL.LU R27, [R1+0x254] ;  /* 0x00025400011b7983 */ /* 0x000f220000300800 */
[----:B------:R-:W-:Y:S01]  /*83e0*/  FADD.FTZ R57, R57, R13 ;  /* 0x0000000d39397221 */ /* 0x000fe20000010000 */
[----:B--2---:R-:W-:Y:S02]  /*83f0*/  IMAD.U32 R12, R12, 0x10000, RZ ;  /* 0x000100000c0c7824 */ /* 0x004fe400078e00ff */
[----:B---3--:R-:W-:Y:S02]  /*8400*/  IMAD.U32 R17, R17, 0x10000, RZ ;  /* 0x0001000011117824 */ /* 0x008fe400078e00ff */
[----:B------:R-:W-:Y:S01]  /*8410*/  FMUL.FTZ R13, R12, R12 ;  /* 0x0000000c0c0d7220 */ /* 0x000fe20000410000 */
[----:B----4-:R-:W-:-:S03]  /*8420*/  SHF.L.U32 R26, R26, 0x10, RZ ;  /* 0x000000101a1a7819 */ /* 0x010fc600000006ff */
[C---:B------:R-:W-:Y:S01]  /*8430*/  FFMA.FTZ R13, R17.reuse, R17, R13 ;  /* 0x00000011110d7223 */ /* 0x040fe2000001000d */
[----:B------:R-:W-:Y:S01]  /*8440*/  FADD.FTZ R12, R17, R12 ;  /* 0x0000000c110c7221 */ /* 0x000fe20000010000 */
[----:B------:R-:W-:Y:S02]  /*8450*/  IMAD.U32 R17, R27, 0x10000, RZ ;  /* 0x000100001b117824 */ /* 0x000fe400078e00ff */
        /* <DEDUP_REMOVED lines=11> */
[----:B------:R-:W-:-:S06]  /*8510*/  MOV R15, RZ ;  /* 0x000000ff000f7202 */ /* 0x000fcc0000000f00 */
[----:B------:R-:W4:Y:S04]  /*8520*/  @!P6 LDG.E R15, desc[UR18][R6.64] ;  /* 0x00000012060fe981 */ /* 0x000f28000c1e1900 */
[----:B------:R-:W4:Y:S01]  /*8530*/  LDL.LU.64 R6, [R1+0x2d8] ;  /* 0x0002d80001067983 */ /* 0x000f220000300a00 */
[----:B--2---:R-:W-:Y:S01]  /*8540*/  IMAD.U32 R13, R13, 0x10000, RZ ;  /* 0x000100000d0d7824 */ /* 0x004fe200078e00ff */
[----:B---3--:R-:W-:-:S03]  /*8550*/  SHF.L.U32 R17, R17, 0x10, RZ ;  /* 0x0000001011117819 */ /* 0x008fc600000006ff */
[----:B------:R-:W-:-:S04]  /*8560*/  FMUL.FTZ R26, R13, R13 ;  /* 0x0000000d0d1a7220 */ /* 0x000fc80000410000 */
[C---:B------:R-:W-:Y:S01]  /*8570*/  FFMA.FTZ R26, R17.reuse, R17, R26 ;  /* 0x00000011111a7223 */ /* 0x040fe2000001001a */
[----:B------:R-:W-:Y:S02]  /*8580*/  FADD.FTZ R13, R17, R13 ;  /* 0x0000000d110d7221 */ /* 0x000fe40000010000 */
[----:B------:R-:W2:Y:S01]  /*8590*/  LDL.LU R17, [R1+0x220] ;  /* 0x0002200001117983 */ /* 0x000ea20000300800 */
[----:B------:R-:W-:-:S03]  /*85a0*/  FADD.FTZ R5, R5, R26 ;  /* 0x0000001a05057221 */ /* 0x000fc60000010000 */
[----:B------:R-:W3:Y:S01]  /*85b0*/  LDL.LU R26, [R1+0x224] ;  /* 0x00022400011a7983 */ /* 0x000ee20000300800 */
[----:B----4-:R-:W-:Y:S02]  /*85c0*/  IMAD.U32 R27, R27, 0x10000, RZ ;  /* 0x000100001b1b7824 */ /* 0x010fe400078e00ff */
[----:B------:R-:W-:Y:S01]  /*85d0*/  FADD.FTZ R12, R12, R13 ;  /* 0x0000000d0c0c7221 */ /* 0x000fe20000010000 */
[----:B------:R-:W-:Y:S02]  /*85e0*/  IMAD.U32 R57, R57, 0x10000, RZ ;  /* 0x0001000039397824 */ /* 0x000fe400078e00ff */
[----:B------:R-:W-:Y:S01]  /*85f0*/  IMAD.U32 R10, R10, 0x10000, RZ ;  /* 0x000100000a0a7824 */ /* 0x000fe200078e00ff */
[----:B------:R-:W-:Y:S01]  /*8600*/  SHF.L.U32 R39, R39, 0x10, RZ ;  /* 0x0000001027277819 */ /* 0x000fe200000006ff */
[----:B------:R-:W-:Y:S01]  /*8610*/  IMAD.U32 R40, R40, 0x10000, RZ ;  /* 0x0001000028287824 */ /* 0x000fe200078e00ff */
[----:B------:R-:W-:Y:S02]  /*8620*/  SHF.L.U32 R35, R35, 0x10, RZ ;  /* 0x0000001023237819 */ /* 0x000fe400000006ff */
[----:B------:R-:W-:Y:S01]  /*8630*/  SHF.L.U32 R34, R34, 0x10, RZ ;  /* 0x0000001022227819 */ /* 0x000fe200000006ff */
[----:B------:R-:W-:-:S02]  /*8640*/  IMAD.U32 R32, R32, 0x10000, RZ ;  /* 0x0001000020207824 */ /* 0x000fc400078e00ff */
[----:B------:R-:W-:Y:S02]  /*8650*/  IMAD.U32 R23, R23, 0x10000, RZ ;  /* 0x0001000017177824 */ /* 0x000fe400078e00ff */
[----:B------:R-:W-:Y:S01]  /*8660*/  IMAD.U32 R22, R22, 0x10000, RZ ;  /* 0x0001000016167824 */ /* 0x000fe200078e00ff */
[----:B------:R-:W-:Y:S01]  /*8670*/  SHF.L.U32 R24, R24, 0x10, RZ ;  /* 0x0000001018187819 */ /* 0x000fe200000006ff */
[----:B------:R-:W-:Y:S01]  /*8680*/  IMAD.U32 R29, R29, 0x10000, RZ ;  /* 0x000100001d1d7824 */ /* 0x000fe200078e00ff */
[----:B------:R-:W-:Y:S01]  /*8690*/  SHF.L.U32 R43, R43, 0x10, RZ ;  /* 0x000000102b2b7819 */ /* 0x000fe200000006ff */
[----:B------:R-:W-:Y:S02]  /*86a0*/  IMAD.U32 R25, R25, 0x10000, RZ ;  /* 0x0001000019197824 */ /* 0x000fe400078e00ff */
[----:B------:R-:W-:Y:S01]  /*86b0*/  IMAD.U32 R42, R42, 0x10000, RZ ;  /* 0x000100002a2a7824 */ /* 0x000fe200078e00ff */
[----:B------:R-:W-:Y:S01]  /*86c0*/  SHF.L.U32 R56, R56, 0x10, RZ ;  /* 0x0000001038387819 */ /* 0x000fe200000006ff */
[----:B------:R-:W-:Y:S01]  /*86d0*/  STL [R1+0xe0], R11 ;  /* 0x0000e00b01007387 */ /* 0x000fe20000100800 */
[----:B------:R-:W-:Y:S01]  /*86e0*/  IMAD.U32 R54, R54, 0x10000, RZ ;  /* 0x0001000036367824 */ /* 0x000fe200078e00ff */
[----:B------:R-:W-:-:S02]  /*86f0*/  SHF.L.U32 R55, R55, 0x10, RZ ;  /* 0x0000001037377819 */ /* 0x000fc400000006ff */
[----:B------:R0:W-:Y:S04]  /*8700*/  STL [R1+0xd8], R20 ;  /* 0x0000d81401007387 */ /* 0x0001e80000100800 */
[----:B------:R1:W-:Y:S01]  /*8710*/  STL [R1+0xe4], R3 ;  /* 0x0000e40301007387 */ /* 0x0003e20000100800 */
[----:B------:R-:W-:Y:S01]  /*8720*/  SHF.L.U32 R47, R47, 0x10, RZ ;  /* 0x000000102f2f7819 */ /* 0x000fe200000006ff */
[----:B0-----:R-:W-:Y:S02]  /*8730*/  IMAD.U32 R20, R53, 0x10000, RZ ;  /* 0x0001000035147824 */ /* 0x001fe400078e00ff */
[----:B-1----:R-:W-:Y:S01]  /*8740*/  FMUL.FTZ R3, R55, R55 ;  /* 0x0000003737037220 */ /* 0x002fe20000410000 */
[----:B------:R-:W-:Y:S01]  /*8750*/  IMAD.U32 R48, R48, 0x10000, RZ ;  /* 0x0001000030307824 */ /* 0x000fe200078e00ff */
[----:B------:R0:W-:Y:S01]  /*8760*/  STL [R1+0xc8], R59 ;  /* 0x0000c83b01007387 */ /* 0x0001e20000100800 */
[----:B------:R-:W-:-:S04]  /*8770*/  PRMT R61, RZ, 0x7610, R61 ;  /* 0x00007610ff3d7816 */ /* 0x000fc8000000003d */
[----:B------:R-:W-:Y:S02]  /*8780*/  @!P1 PRMT R61, R45, 0x7632, R61 ;  /* 0x000076322d3d9816 */ /* 0x000fe4000000003d */
[----:B0-----:R-:W-:-:S04]  /*8790*/  PRMT R59, RZ, 0x7610, R59 ;  /* 0x00007610ff3b7816 */ /* 0x001fc8000000003b */
[----:B------:R-:W-:Y:S01]  /*87a0*/  @!P1 PRMT R59, R45, 0x7610, R59 ;  /* 0x000076102d3b9816 */ /* 0x000fe2000000003b */
[----:B------:R0:W-:Y:S04]  /*87b0*/  STL [R1+0xdc], R19 ;  /* 0x0000dc1301007387 */ /* 0x0001e80000100800 */
[----:B------:R-:W-:Y:S01]  /*87c0*/  IMAD.U32 R59, R59, 0x10000, RZ ;  /* 0x000100003b3b7824 */ /* 0x000fe200078e00ff */
[----:B--2---:R-:W-:Y:S01]  /*87d0*/  SHF.L.U32 R13, R17, 0x10, RZ ;  /* 0x00000010110d7819 */ /* 0x004fe200000006ff */
[----:B------:R-:W-:Y:S01]  /*87e0*/  FMUL.FTZ R17, R27, R27 ;  /* 0x0000001b1b117220 */ /* 0x000fe20000410000 */
[C---:B------:R-:W-:Y:S01]  /*87f0*/  FADD.FTZ R27, R57.reuse, R27 ;  /* 0x0000001b391b7221 */ /* 0x040fe20000010000 */
[----:B---3--:R-:W-:Y:S02]  /*8800*/  IMAD.U32 R26, R26, 0x10000, RZ ;  /* 0x000100001a1a7824 */ /* 0x008fe400078e00ff */
[----:B------:R-:W-:Y:S01]  /*8810*/  FFMA.FTZ R17, R57, R57, R17 ;  /* 0x0000003939117223 */ /* 0x000fe20000010011 */
[----:B------:R-:W-:Y:S01]  /*8820*/  FADD.FTZ R57, R12, R27 ;  /* 0x0000001b0c397221 */ /* 0x000fe20000010000 */
[----:B------:R-:W-:Y:S01]  /*8830*/  FMUL.FTZ R27, R13, R13 ;  /* 0x0000000d0d1b7220 */ /* 0x000fe20000410000 */
[----:B------:R-:W-:Y:S01]  /*8840*/  FADD.FTZ R13, R26, R13 ;  /* 0x0000000d1a0d7221 */ /* 0x000fe20000010000 */
[----:B------:R-:W-:-:S02]  /*8850*/  IMAD.U32 R12, R6, 0x10000, RZ ;  /* 0x00010000060c7824 */ /* 0x000fc400078e00ff */
[----:B------:R-:W-:Y:S01]  /*8860*/  FADD.FTZ R5, R5, R17 ;  /* 0x0000001105057221 */ /* 0x000fe20000010000 */
[----:B------:R-:W-:Y:S01]  /*8870*/  SHF.L.U32 R17, R7, 0x10, RZ ;  /* 0x0000001007117819 */ /* 0x000fe200000006ff */
[----:B------:R-:W-:Y:S01]  /*8880*/  FADD.FTZ R57, R57, R13 ;  /* 0x0000000d39397221 */ /* 0x000fe20000010000 */
[----:B------:R-:W-:Y:S01]  /*8890*/  FFMA.FTZ R27, R26, R26, R27 ;  /* 0x0000001a1a1b7223 */ /* 0x000fe2000001001b */
[----:B------:R-:W-:Y:S01]  /*88a0*/  FMUL.FTZ R13, R12, R12 ;  /* 0x0000000c0c0d7220 */ /* 0x000fe20000410000 */
[----:B------:R-:W-:Y:S02]  /*88b0*/  IMAD.U32 R26, R8, 0x10000, RZ ;  /* 0x00010000081a7824 */ /* 0x000fe400078e00ff */
[----:B------:R-:W-:Y:S01]  /*88c0*/  FADD.FTZ R12, R17, R12 ;  /* 0x0000000c110c7221 */ /* 0x000fe20000010000 */
[----:B------:R-:W-:Y:S01]  /*88d0*/  FADD.FTZ R5, R5, R27 ;  /* 0x0000001b05057221 */ /* 0x000fe20000010000 */
[----:B------:R-:W-:Y:S01]  /*88e0*/  FFMA.FTZ R13, R17, R17, R13 ;  /* 0x00000011110d7223 */ /* 0x000fe2000001000d */
[----:B------:R-:W-:-:S02]  /*88f0*/  IMAD.U32 R17, R9, 0x10000, RZ ;  /* 0x0001000009117824 */ /* 0x000fc400078e00ff */
[----:B------:R-:W-:Y:S01]  /*8900*/  FMUL.FTZ R27, R26, R26 ;  /* 0x0000001a1a1b7220 */ /* 0x000fe20000410000 */
[----:B------:R1:W5:Y:S01]  /*8910*/  LDL.LU R6, [R1+0x2d0] ;  /* 0x0002d00001067983 */ /* 0x0003620000300800 */
[----:B------:R-:W-:Y:S01]  /*8920*/  FADD.FTZ R5, R5, R13 ;  /* 0x0000000d05057221 */ /* 0x000fe20000010000 */
[C---:B------:R-:W-:Y:S01]  /*8930*/  FADD.FTZ R13, R17.reuse, R26 ;  /* 0x0000001a110d7221 */ /* 0x040fe20000010000 */
[----:B------:R-:W-:Y:S01]  /*8940*/  FFMA.FTZ R26, R17, R17, R27 ;  /* 0x00000011111a7223 */ /* 0x000fe2000001001b */
[----:B------:R-:W-:Y:S01]  /*8950*/  SHF.L.U32 R17, R0, 0x10, RZ ;  /* 0x0000001000117819 */ /* 0x000fe200000006ff */
[----:B------:R1:W5:Y:S04]  /*8960*/  LDL.LU R7, [R1+0x2cc] ;  /* 0x0002cc0001077983 */ /* 0x0003680000300800 */
[----:B------:R1:W5:Y:S04]  /*8970*/  LDL.LU R8, [R1+0x2c8] ;  /* 0x0002c80001087983 */ /* 0x0003680000300800 */
[----:B------:R1:W5:Y:S04]  /*8980*/  LDL.LU R9, [R1+0x2c4] ;  /* 0x0002c40001097983 */ /* 0x0003680000300800 */
[----:B------:R1:W5:Y:S01]  /*8990*/  LDL.LU R0, [R1+0x2c0] ;  /* 0x0002c00001007983 */ /* 0x0003620000300800 */
[----:B------:R-:W-:-:S04]  /*89a0*/  FADD.FTZ R12, R57, R12 ;  /* 0x0000000c390c7221 */ /* 0x000fc80000010000 */
[----:B------:R-:W-:Y:S01]  /*89b0*/  FADD.FTZ R12, R12, R13 ;  /* 0x0000000d0c0c7221 */ /* 0x000fe20000010000 */
[----:B------:R-:W-:Y:S01]  /*89c0*/  FMUL.FTZ R13, R17, R17 ;  /* 0x00000011110d7220 */ /* 0x000fe20000410000 */
[----:B------:R-:W-:Y:S01]  /*89d0*/  FADD.FTZ R5, R5, R26 ;  /* 0x0000001a05057221 */ /* 0x000fe20000010000 */
[C---:B------:R-:W-:Y:S01]  /*89e0*/  FADD.FTZ R17, R10.reuse, R17 ;  /* 0x000000110a117221 */ /* 0x040fe20000010000 */
[----:B------:R-:W-:Y:S02]  /*89f0*/  IMAD.U32 R26, R37, 0x10000, RZ ;  /* 0x00010000251a7824 */ /* 0x000fe400078e00ff */
[----:B------:R-:W-:Y:S01]  /*8a00*/  FFMA.FTZ R10, R10, R10, R13 ;  /* 0x0000000a0a0a7223 */ /* 0x000fe2000001000d */
[----:B------:R-:W-:Y:S01]  /*8a10*/  FADD.FTZ R12, R12, R17 ;  /* 0x000000110c0c7221 */ /* 0x000fe20000010000 */
[----:B------:R-:W-:Y:S02]  /*8a20*/  FADD.FTZ R13, R39, R26 ;  /* 0x0000001a270d7221 */ /* 0x000fe40000010000 */
[----:B------:R-:W-:Y:S01]  /*8a30*/  FADD.FTZ R10, R5, R10 ;  /* 0x0000000a050a7221 */ /* 0x000fe20000010000 */
[----:B------:R-:W-:-:S02]  /*8a40*/  IMAD.U32 R5, R38, 0x10000, RZ ;  /* 0x0001000026057824 */ /* 0x000fc400078e00ff */
[----:B------:R-:W-:Y:S01]  /*8a50*/  FMUL.FTZ R17, R26, R26 ;  /* 0x0000001a1a117220 */ /* 0x000fe20000410000 */
[----:B------:R-:W-:Y:S01]  /*8a60*/  FADD.FTZ R12, R12, R13 ;  /* 0x0000000d0c0c7221 */ /* 0x000fe20000010000 */
[----:B------:R-:W-:Y:S01]  /*8a70*/  FMUL.FTZ R26, R40, R40 ;  /* 0x00000028281a7220 */ /* 0x000fe20000410000 */
[----:B------:R-:W-:Y:S01]  /*8a80*/  FADD.FTZ R13, R5, R40 ;  /* 0x00000028050d7221 */ /* 0x000fe20000010000 */
[----:B------:R-:W-:Y:S02]  /*8a90*/  FFMA.FTZ R17, R39, R39, R17 ;  /* 0x0000002727117223 */ /* 0x000fe40000010011 */
[----:B------:R-:W-:Y:S01]  /*8aa0*/  FFMA.FTZ R5, R5, R5, R26 ;  /* 0x0000000505057223 */ /* 0x000fe2000001001a */
[----:B------:R-:W-:Y:S02]  /*8ab0*/  IMAD.U32 R26, R33, 0x10000, RZ ;  /* 0x00010000211a7824 */ /* 0x000fe400078e00ff */
[----:B------:R-:W-:Y:S01]  /*8ac0*/  FADD.FTZ R12, R12, R13 ;  /* 0x0000000d0c0c7221 */ /* 0x000fe20000010000 */
[----:B------:R-:W-:Y:S01]  /*8ad0*/  FADD.FTZ R10, R10, R17 ;  /* 0x000000110a0a7221 */ /* 0x000fe20000010000 */
[----:B------:R-:W-:Y:S01]  /*8ae0*/  FMUL.FTZ R13, R35, R35 ;  /* 0x00000023230d7220 */ /* 0x000fe20000410000 */
[----:B------:R-:W-:-:S02]  /*8af0*/  IMAD.U32 R17, R36, 0x10000, RZ ;  /* 0x0001000024117824 */ /* 0x000fc400078e00ff */
[----:B------:R-:W-:Y:S01]  /*8b00*/  FADD.FTZ R35, R26, R35 ;  /* 0x000000231a237221 */ /* 0x000fe20000010000 */
[----:B------:R-:W-:Y:S01]  /*8b10*/  FADD.FTZ R5, R10, R5 ;  /* 0x000000050a057221 */ /* 0x000fe20000010000 */
[----:B------:R-:W-:Y:S01]  /*8b20*/  FFMA.FTZ R26, R26, R26, R13 ;  /* 0x0000001a1a1a7223 */ /* 0x000fe2000001000d */
[----:B------:R-:W-:Y:S01]  /*8b30*/  FMUL.FTZ R13, R17, R17 ;  /* 0x00000011110d7220 */ /* 0x000fe20000410000 */
[----:B------:R-:W-:Y:S01]  /*8b40*/  FADD.FTZ R12, R12, R35 ;  /* 0x000000230c0c7221 */ /* 0x000fe20000010000 */
[C---:B------:R-:W-:Y:S01]  /*8b50*/  FADD.FTZ R17, R34.reuse, R17 ;  /* 0x0000001122117221 */ /* 0x040fe20000010000 */
[----:B------:R-:W-:Y:S01]  /*8b60*/  FADD.FTZ R5, R5, R26 ;  /* 0x0000001a05057221 */ /* 0x000fe20000010000 */
[----:B------:R-:W-:Y:S02]  /*8b70*/  FFMA.FTZ R34, R34, R34, R13 ;  /* 0x0000002222227223 */ /* 0x000fe4000001000d */
[----:B------:R-:W-:Y:S01]  /*8b80*/  FADD.FTZ R12, R12, R17 ;  /* 0x000000110c0c7221 */ /* 0x000fe20000010000 */
[----:B------:R-:W-:Y:S01]  /*8b90*/  SHF.L.U32 R27, R30, 0x10, RZ ;  /* 0x000000101e1b7819 */ /* 0x000fe200000006ff */
[----:B------:R-:W-:Y:S01]  /*8ba0*/  FADD.FTZ R17, R5, R34 ;  /* 0x0000002205117221 */ /* 0x000fe20000010000 */
[----:B------:R-:W-:Y:S01]  /*8bb0*/  FADD.FTZ R5, R23, R32 ;  /* 0x0000002017057221 */ /* 0x000fe20000010000 */
[----:B------:R-:W-:-:S03]  /*8bc0*/  FMUL.FTZ R10, R32, R32 ;  /* 0x00000020200a7220 */ /* 0x000fc60000410000 */
[----:B------:R-:W-:Y:S01]  /*8bd0*/  FADD.FTZ R5, R12, R5 ;  /* 0x000000050c057221 */ /* 0x000fe20000010000 */
[C---:B------:R-:W-:Y:S01]  /*8be0*/  FADD.FTZ R12, R22.reuse, R27 ;  /* 0x0000001b160c7221 */ /* 0x040fe20000010000 */
[----:B------:R-:W-:Y:S01]  /*8bf0*/  FFMA.FTZ R10, R23, R23, R10 ;  /* 0x00000017170a7223 */ /* 0x000fe2000001000a */
[----:B------:R-:W-:Y:S02]  /*8c00*/  FMUL.FTZ R13, R27, R27 ;  /* 0x0000001b1b0d7220 */ /* 0x000fe40000410000 */
[----:B------:R-:W-:Y:S01]  /*8c10*/  FADD.FTZ R5, R5, R12 ;  /* 0x0000000c05057221 */ /* 0x000fe20000010000 */
[----:B------:R-:W-:Y:S01]  /*8c20*/  FADD.FTZ R10, R17, R10 ;  /* 0x0000000a110a7221 */ /* 0x000fe20000010000 */
[----:B------:R-:W-:Y:S01]  /*8c30*/  FFMA.FTZ R13, R22, R22, R13 ;  /* 0x00000016160d7223 */ /* 0x000fe2000001000d */
        /* <DEDUP_REMOVED lines=8> */
[----:B------:R-:W-:Y:S01]  /*8cc0*/  FMUL.FTZ R13, R43, R43 ;  /* 0x0000002b2b0d7220 */ /* 0x000fe20000410000 */
[----:B------:R-:W-:Y:S01]  /*8cd0*/  FADD.FTZ R10, R10, R17 ;  /* 0x000000110a0a7221 */ /* 0x000fe20000010000 */
[----:B------:R-:W-:Y:S01]  /*8ce0*/  FFMA.FTZ R25, R25, R25, R12 ;  /* 0x0000001919197223 */ /* 0x000fe2000001000c */
[----:B------:R-:W-:Y:S01]  /*8cf0*/  FADD.FTZ R5, R5, R22 ;  /* 0x0000001605057221 */ /* 0x000fe20000010000 */
[C---:B------:R-:W-:Y:S01]  /*8d00*/  FADD.FTZ R12, R42.reuse, R43 ;  /* 0x0000002b2a0c7221 */ /* 0x040fe20000010000 */
[----:B------:R-:W-:Y:S01]  /*8d10*/  FFMA.FTZ R13, R42, R42, R13 ;  /* 0x0000002a2a0d7223 */ /* 0x000fe2000001000d */
[----:B------:R-:W-:Y:S01]  /*8d20*/  FADD.FTZ R10, R10, R25 ;  /* 0x000000190a0a7221 */ /* 0x000fe20000010000 */
[----:B------:R-:W-:-:S02]  /*8d30*/  IMAD.U32 R17, R58, 0x10000, RZ ;  /* 0x000100003a117824 */ /* 0x000fc400078e00ff */
[----:B------:R-:W-:Y:S01]  /*8d40*/  FADD.FTZ R5, R5, R12 ;  /* 0x0000000c05057221 */ /* 0x000fe20000010000 */
[----:B------:R-:W-:Y:S01]  /*8d50*/  FADD.FTZ R10, R10, R13 ;  /* 0x0000000d0a0a7221 */ /* 0x000fe20000010000 */
[----:B------:R-:W-:Y:S01]  /*8d60*/  FMUL.FTZ R13, R17, R17 ;  /* 0x00000011110d7220 */ /* 0x000fe20000410000 */
[----:B------:R-:W-:Y:S01]  /*8d70*/  FADD.FTZ R12, R56, R17 ;  /* 0x00000011380c7221 */ /* 0x000fe20000010000 */
[----:B------:R-:W-:Y:S02]  /*8d80*/  IMAD.U32 R17, R52, 0x10000, RZ ;  /* 0x0001000034117824 */ /* 0x000fe400078e00ff */
[----:B------:R-:W-:Y:S02]  /*8d90*/  FFMA.FTZ R13, R56, R56, R13 ;  /* 0x00000038380d7223 */ /* 0x000fe4000001000d */
[----:B------:R-:W-:Y:S01]  /*8da0*/  FMUL.FTZ R11, R17, R17 ;  /* 0x00000011110b7220 */ /* 0x000fe20000410000 */
[----:B------:R-:W-:Y:S01]  /*8db0*/  FADD.FTZ R5, R5, R12 ;  /* 0x0000000c05057221 */ /* 0x000fe20000010000 */
[----:B------:R-:W-:Y:S01]  /*8dc0*/  FADD.FTZ R12, R54, R17 ;  /* 0x00000011360c7221 */ /* 0x000fe20000010000 */
[----:B------:R-:W-:Y:S01]  /*8dd0*/  FADD.FTZ R10, R10, R13 ;  /* 0x0000000d0a0a7221 */ /* 0x000fe20000010000 */
[----:B------:R-:W-:-:S02]  /*8de0*/  FFMA.FTZ R11, R54, R54, R11 ;  /* 0x00000036360b7223 */ /* 0x000fc4000001000b */
[----:B------:R-:W-:Y:S01]  /*8df0*/  FADD.FTZ R5, R5, R12 ;  /* 0x0000000c05057221 */ /* 0x000fe20000010000 */
[----:B------:R-:W-:Y:S01]  /*8e00*/  FADD.FTZ R12, R20, R55 ;  /* 0x00000037140c7221 */ /* 0x000fe20000010000 */
[----:B------:R-:W-:Y:S01]  /*8e10*/  FADD.FTZ R10, R10, R11 ;  /* 0x0000000b0a0a7221 */ /* 0x000fe20000010000 */
[----:B------:R-:W-:Y:S02]  /*8e20*/  IMAD.U32 R22, R51, 0x10000, RZ ;  /* 0x0001000033167824 */ /* 0x000fe400078e00ff */
[----:B------:R-:W-:Y:S01]  /*8e30*/  FFMA.FTZ R11, R20, R20, R3 ;  /* 0x00000014140b7223 */ /* 0x000fe20000010003 */
[----:B------:R-:W-:Y:S01]  /*8e40*/  FADD.FTZ R3, R5, R12 ;  /* 0x0000000c05037221 */ /* 0x000fe20000010000 */
[----:B------:R-:W-:Y:S02]  /*8e50*/  FMUL.FTZ R12, R22, R22 ;  /* 0x00000016160c7220 */ /* 0x000fe40000410000 */
[----:B------:R-:W-:Y:S01]  /*8e60*/  FADD.FTZ R10, R10, R11 ;  /* 0x0000000b0a0a7221 */ /* 0x000fe20000010000 */
[----:B------:R-:W-:-:S02]  /*8e70*/  IMAD.U32 R11, R50, 0x10000, RZ ;  /* 0x00010000320b7824 */ /* 0x000fc400078e00ff */
[C---:B------:R-:W-:Y:S01]  /*8e80*/  FADD.FTZ R22, R47.reuse, R22 ;  /* 0x000000162f167221 */ /* 0x040fe20000010000 */
[----:B------:R-:W-:Y:S01]  /*8e90*/  FFMA.FTZ R47, R47, R47, R12 ;  /* 0x0000002f2f2f7223 */ /* 0x000fe2000001000c */
[----:B------:R-:W-:Y:S02]  /*8ea0*/  FADD.FTZ R12, R48, R11 ;  /* 0x0000000b300c7221 */ /* 0x000fe40000010000 */
[----:B------:R-:W-:Y:S01]  /*8eb0*/  FADD.FTZ R3, R3, R22 ;  /* 0x0000001603037221 */ /* 0x000fe20000010000 */
[----:B------:R-:W-:-:S03]  /*8ec0*/  FMUL.FTZ R5, R11, R11 ;  /* 0x0000000b0b057220 */ /* 0x000fc60000410000 */
[----:B------:R-:W-:Y:S01]  /*8ed0*/  FADD.FTZ R12, R3, R12 ;  /* 0x0000000c030c7221 */ /* 0x000fe20000010000 */
[----:B------:R-:W-:Y:S01]  /*8ee0*/  PRMT R3, RZ, 0x7610, R3 ;  /* 0x00007610ff037816 */ /* 0x000fe20000000003 */
[--C-:B------:R-:W-:Y:S01]  /*8ef0*/  FFMA.FTZ R11, R48, R48, R5.reuse ;  /* 0x00000030300b7223 */ /* 0x100fe20000010005 */
[----:B------:R-:W-:Y:S02]  /*8f00*/  PRMT R5, RZ, 0x7610, R5 ;  /* 0x00007610ff057816 */ /* 0x000fe40000000005 */
[----:B------:R-:W-:Y:S01]  /*8f10*/  @!P2 PRMT R3, R60, 0x7632, R3 ;  /* 0x000076323c03a816 */ /* 0x000fe20000000003 */
[----:B------:R-:W-:Y:S01]  /*8f20*/  FADD.FTZ R10, R10, R47 ;  /* 0x0000002f0a0a7221 */ /* 0x000fe20000010000 */
[----:B------:R-:W-:Y:S02]  /*8f30*/  SHF.L.U32 R20, R61, 0x10, RZ ;  /* 0x000000103d147819 */ /* 0x000fe400000006ff */
[----:B------:R-:W-:Y:S01]  /*8f40*/  @!P2 PRMT R5, R60, 0x7610, R5 ;  /* 0x000076103c05a816 */ /* 0x000fe20000000005 */
[----:B0-----:R-:W-:-:S02]  /*8f50*/  IMAD.U32 R19, R3, 0x10000, RZ ;  /* 0x0001000003137824 */ /* 0x001fc400078e00ff */
[----:B------:R-:W-:Y:S01]  /*8f60*/  FADD.FTZ R11, R10, R11 ;  /* 0x0000000b0a0b7221 */ /* 0x000fe20000010000 */
[----:B------:R-:W-:Y:S01]  /*8f70*/  FADD.FTZ R13, R59, R20 ;  /* 0x000000143b0d7221 */ /* 0x000fe20000010000 */
[----:B------:R-:W-:Y:S01]  /*8f80*/  SHF.L.U32 R10, R5, 0x10, RZ ;  /* 0x00000010050a7819 */ /* 0x000fe200000006ff */
[----:B------:R-:W-:Y:S01]  /*8f90*/  FMUL.FTZ R17, R19, R19 ;  /* 0x0000001313117220 */ /* 0x000fe20000410000 */
[----:B------:R-:W-:Y:S01]  /*8fa0*/  FMUL.FTZ R22, R20, R20 ;  /* 0x0000001414167220 */ /* 0x000fe20000410000 */
[----:B------:R-:W-:Y:S01]  /*8fb0*/  PRMT R3, RZ, 0x7610, R3 ;  /* 0x00007610ff037816 */ /* 0x000fe20000000003 */
[----:B------:R-:W-:Y:S01]  /*8fc0*/  FADD.FTZ R12, R12, R13 ;  /* 0x0000000d0c0c7221 */ /* 0x000fe20000010000 */
[----:B------:R-:W-:Y:S01]  /*8fd0*/  PRMT R5, RZ, 0x7610, R5 ;  /* 0x00007610ff057816 */ /* 0x000fe20000000005 */
[C---:B------:R-:W-:Y:S01]  /*8fe0*/  FADD.FTZ R13, R10.reuse, R19 ;  /* 0x000000130a0d7221 */ /* 0x040fe20000010000 */
[----:B------:R-:W-:Y:S01]  /*8ff0*/  FFMA.FTZ R20, R10, R10, R17 ;  /* 0x0000000a0a147223 */ /* 0x000fe20000010011 */
[----:B------:R-:W-:Y:S01]  /*9000*/  FFMA.FTZ R22, R59, R59, R22 ;  /* 0x0000003b3b167223 */ /* 0x000fe20000010016 */
[----:B------:R-:W-:-:S02]  /*9010*/  PRMT R10, RZ, 0x7610, R10 ;  /* 0x00007610ff0a7816 */ /* 0x000fc4000000000a */
[C---:B------:R-:W-:Y:S02]  /*9020*/  @!P3 PRMT R3, R41.reuse, 0x7632, R3 ;  /* 0x000076322903b816 */ /* 0x040fe40000000003 */
[----:B------:R-:W-:Y:S02]  /*9030*/  @!P3 PRMT R5, R41, 0x7610, R5 ;  /* 0x000076102905b816 */ /* 0x000fe40000000005 */
[----:B------:R-:W-:Y:S01]  /*9040*/  PRMT R17, RZ, 0x7610, R17 ;  /* 0x00007610ff117816 */ /* 0x000fe20000000011 */
[----:B------:R-:W-:Y:S01]  /*9050*/  FADD.FTZ R11, R11, R22 ;  /* 0x000000160b0b7221 */ /* 0x000fe20000010000 */
[C---:B------:R-:W-:Y:S01]  /*9060*/  @!P4 PRMT R10, R16.reuse, 0x7632, R10 ;  /* 0x00007632100ac816 */ /* 0x040fe2000000000a */
[----:B------:R-:W-:Y:S01]  /*9070*/  IMAD.U32 R22, R3, 0x10000, RZ ;  /* 0x0001000003167824 */ /* 0x000fe200078e00ff */
[----:B------:R-:W-:Y:S01]  /*9080*/  @!P4 PRMT R17, R16, 0x7610, R17 ;  /* 0x000076101011c816 */ /* 0x000fe20000000011 */
[----:B------:R-:W-:Y:S01]  /*9090*/  IMAD.U32 R5, R5, 0x10000, RZ ;  /* 0x0001000005057824 */ /* 0x000fe200078e00ff */
[----:B------:R-:W-:Y:S01]  /*90a0*/  SHF.L.U32 R24, R10, 0x10, RZ ;  /* 0x000000100a187819 */ /* 0x000fe200000006ff */
[----:B------:R-:W-:Y:S01]  /*90b0*/  FMUL.FTZ R10, R22, R22 ;  /* 0x00000016160a7220 */ /* 0x000fe20000410000 */
[----:B------:R-:W-:Y:S01]  /*90c0*/  FADD.FTZ R12, R12, R13 ;  /* 0x0000000d0c0c7221 */ /* 0x000fe20000010000 */
[----:B------:R-:W-:Y:S01]  /*90d0*/  FADD.FTZ R3, R5, R22 ;  /* 0x0000001605037221 */ /* 0x000fe20000010000 */
[----:B------:R-:W-:-:S02]  /*90e0*/  IMAD.U32 R17, R17, 0x10000, RZ ;  /* 0x0001000011117824 */ /* 0x000fc400078e00ff */
[----:B------:R-:W-:Y:S01]  /*90f0*/  FFMA.FTZ R10, R5, R5, R10 ;  /* 0x00000005050a7223 */ /* 0x000fe2000001000a */
[----:B------:R-:W-:Y:S01]  /*9100*/  FADD.FTZ R11, R11, R20 ;  /* 0x000000140b0b7221 */ /* 0x000fe20000010000 */
[--C-:B------:R-:W-:Y:S01]  /*9110*/  FADD.FTZ R12, R12, R3.reuse ;  /* 0x000000030c0c7221 */ /* 0x100fe20000010000 */
[----:B------:R-:W-:Y:S01]  /*9120*/  FADD.FTZ R5, R17, R24 ;  /* 0x0000001811057221 */ /* 0x000fe20000010000 */
[----:B------:R-:W-:Y:S01]  /*9130*/  PRMT R3, RZ, 0x7610, R3 ;  /* 0x00007610ff037816 */ /* 0x000fe20000000003 */
[----:B------:R-:W-:Y:S02]  /*9140*/  FADD.FTZ R13, R11, R10 ;  /* 0x0000000a0b0d7221 */ /* 0x000fe40000010000 */
[--C-:B------:R-:W-:Y:S01]  /*9150*/  FADD.FTZ R12, R12, R5.reuse ;  /* 0x000000050c0c7221 */ /* 0x100fe20000010000 */
[----:B------:R-:W-:Y:S01]  /*9160*/  PRMT R5, RZ, 0x7610, R5 ;  /* 0x00007610ff057816 */ /* 0x000fe20000000005 */
[----:B------:R-:W-:Y:S01]  /*9170*/  FMUL.FTZ R20, R24, R24 ;  /* 0x0000001818147220 */ /* 0x000fe20000410000 */
[----:B------:R-:W-:-:S02]  /*9180*/  @!P5 PRMT R3, R14, 0x7632, R3 ;  /* 0x000076320e03d816 */ /* 0x000fc40000000003 */
[----:B------:R-:W-:Y:S01]  /*9190*/  PRMT R10, RZ, 0x7610, R10 ;  /* 0x00007610ff0a7816 */ /* 0x000fe2000000000a */
[----:B------:R-:W-:Y:S01]  /*91a0*/  FFMA.FTZ R20, R17, R17, R20 ;  /* 0x0000001111147223 */ /* 0x000fe20000010014 */
[----:B------:R-:W-:Y:S01]  /*91b0*/  @!P5 PRMT R5, R14, 0x7610, R5 ;  /* 0x000076100e05d816 */ /* 0x000fe20000000005 */
[----:B------:R-:W-:Y:S01]  /*91c0*/  IMAD.U32 R22, R3, 0x10000, RZ ;  /* 0x0001000003167824 */ /* 0x000fe200078e00ff */
[----:B------:R-:W-:Y:S01]  /*91d0*/  PRMT R11, RZ, 0x7610, R11 ;  /* 0x00007610ff0b7816 */ /* 0x000fe2000000000b */
[----:B------:R-:W0:Y:S01]  /*91e0*/  S2R R17, SR_LANEID ;  /* 0x0000000000117919 */ /* 0x000e220000000000 */
[----:B------:R-:W-:Y:S01]  /*91f0*/  @!P6 PRMT R10, R15, 0x7632, R10 ;  /* 0x000076320f0ae816 */ /* 0x000fe2000000000a */
[----:B------:R-:W-:Y:S01]  /*9200*/  FADD.FTZ R13, R13, R20 ;  /* 0x000000140d0d7221 */ /* 0x000fe20000010000 */
[----:B------:R-:W-:Y:S01]  /*9210*/  SHF.L.U32 R5, R5, 0x10, RZ ;  /* 0x0000001005057819 */ /* 0x000fe200000006ff */
[----:B------:R-:W-:Y:S01]  /*9220*/  FMUL.FTZ R20, R22, R22 ;  /* 0x0000001616147220 */ /* 0x000fe20000410000 */
[----:B------:R-:W-:Y:S01]  /*9230*/  @!P6 PRMT R11, R15, 0x7610, R11 ;  /* 0x000076100f0be816 */ /* 0x000fe2000000000b */
[----:B------:R-:W-:-:S02]  /*9240*/  IMAD.U32 R10, R10, 0x10000, RZ ;  /* 0x000100000a0a7824 */ /* 0x000fc400078e00ff */
[C---:B------:R-:W-:Y:S01]  /*9250*/  FADD.FTZ R3, R5.reuse, R22 ;  /* 0x0000001605037221 */ /* 0x040fe20000010000 */
[----:B------:R-:W-:Y:S01]  /*9260*/  FFMA.FTZ R20, R5, R5, R20 ;  /* 0x0000000505147223 */ /* 0x000fe20000010014 */
[----:B------:R-:W-:Y:S02]  /*9270*/  IMAD.U32 R11, R11, 0x10000, RZ ;  /* 0x000100000b0b7824 */ /* 0x000fe400078e00ff */
[----:B------:R-:W-:Y:S01]  /*9280*/  FMUL.FTZ R22, R10, R10 ;  /* 0x0000000a0a167220 */ /* 0x000fe20000410000 */
[----:B------:R-:W-:Y:S01]  /*9290*/  FADD.FTZ R3, R12, R3 ;  /* 0x000000030c037221 */ /* 0x000fe20000010000 */
[----:B------:R-:W-:Y:S01]  /*92a0*/  FADD.FTZ R13, R13, R20 ;  /* 0x000000140d0d7221 */ /* 0x000fe20000010000 */
[C---:B------:R-:W-:Y:S01]  /*92b0*/  FADD.FTZ R10, R11.reuse, R10 ;  /* 0x0000000a0b0a7221 */ /* 0x040fe20000010000 */
[----:B------:R-:W-:-:S03]  /*92c0*/  FFMA.FTZ R22, R11, R11, R22 ;  /* 0x0000000b0b167223 */ /* 0x000fc60000010016 */
[----:B------:R-:W-:Y:S01]  /*92d0*/  FADD.FTZ R12, R3, R10 ;  /* 0x0000000a030c7221 */ /* 0x000fe20000010000 */
[----:B------:R-:W-:-:S04]  /*92e0*/  FADD.FTZ R5, R13, R22 ;  /* 0x000000160d057221 */ /* 0x000fc80000010000 */
[----:B------:R-:W2:Y:S04]  /*92f0*/  SHFL.DOWN PT, R3, R12, 0x1, 0x1f ;  /* 0x08201f000c037f89 */ /* 0x000ea800000e0000 */
[----:B------:R-:W3:Y:S01]  /*9300*/  SHFL.DOWN PT, R10, R5, 0x1, 0x1f ;  /* 0x08201f00050a7f89 */ /* 0x000ee200000e0000 */
[----:B0-----:R-:W-:-:S13]  /*9310*/  ISETP.GT.AND P1, PT, R17, 0x1e, PT ;  /* 0x0000001e1100780c */ /* 0x001fda0003f24270 */
[----:B--2---:R-:W-:Y:S01]  /*9320*/  @!P1 FADD.FTZ R12, R12, R3 ;  /* 0x000000030c0c9221 */ /* 0x004fe20000010000 */
[----:B---3--:R-:W-:-:S04]  /*9330*/  @!P1 FADD.FTZ R5, R5, R10 ;  /* 0x0000000a05059221 */ /* 0x008fc80000010000 */
[----:B------:R-:W0:Y:S04]  /*9340*/  SHFL.DOWN PT, R3, R12, 0x2, 0x1f ;  /* 0x08401f000c037f89 */ /* 0x000e2800000e0000 */
[----:B------:R-:W2:Y:S01]  /*9350*/  SHFL.DOWN PT, R10, R5, 0x2, 0x1f ;  /* 0x08401f00050a7f89 */ /* 0x000ea200000e0000 */
[----:B------:R-:W-:-:S13]  /*9360*/  ISETP.GT.AND P1, PT, R17, 0x1d, PT ;  /* 0x0000001d1100780c */ /* 0x000fda0003f24270 */
[----:B0-----:R-:W-:Y:S01]  /*9370*/  @!P1 FADD.FTZ R12, R12, R3 ;  /* 0x000000030c0c9221 */ /* 0x001fe20000010000 */
[----:B--2---:R-:W-:-:S04]  /*9380*/  @!P1 FADD.FTZ R5, R5, R10 ;  /* 0x0000000a05059221 */ /* 0x004fc80000010000 */
[----:B------:R-:W0:Y:S04]  /*9390*/  SHFL.DOWN PT, R3, R12, 0x4, 0x1f ;  /* 0x08801f000c037f89 */ /* 0x000e2800000e0000 */
[----:B------:R-:W2:Y:S01]  /*93a0*/  SHFL.DOWN PT, R10, R5, 0x4, 0x1f ;  /* 0x08801f00050a7f89 */ /* 0x000ea200000e0000 */
[----:B------:R-:W-:Y:S01]  /*93b0*/  ISETP.GT.AND P1, PT, R17, 0x1b, PT ;  /* 0x0000001b1100780c */ /* 0x000fe20003f24270 */
[----:B------:R-:W3:-:S12]  /*93c0*/  S2R R11, SR_TID.X ;  /* 0x00000000000b7919 */ /* 0x000ed80000002100 */
[----:B0-----:R-:W-:Y:S01]  /*93d0*/  @!P1 FADD.FTZ R12, R12, R3 ;  /* 0x000000030c0c9221 */ /* 0x001fe20000010000 */
[----:B--2---:R-:W-:-:S04]  /*93e0*/  @!P1 FADD.FTZ R5, R5, R10 ;  /* 0x0000000a05059221 */ /* 0x004fc80000010000 */
[----:B------:R-:W0:Y:S04]  /*93f0*/  SHFL.DOWN PT, R3, R12, 0x8, 0x1f ;  /* 0x09001f000c037f89 */ /* 0x000e2800000e0000 */
[----:B------:R-:W2:Y:S04]  /*9400*/  SHFL.DOWN PT, R10, R5, 0x8, 0x1f ;  /* 0x09001f00050a7f89 */ /* 0x000ea800000e0000 */
        /* <DEDUP_REMOVED lines=11> */
[----:B------:R-:W-:Y:S01]  /*94c0*/  ISETP.GT.AND P2, PT, R17, 0xf, PT ;  /* 0x0000000f1100780c */ /* 0x000fe20003f44270 */
[C---:B0-----:R-:W-:Y:S01]  /*94d0*/  FADD.FTZ R3, R12.reuse, R3 ;  /* 0x000000030c037221 */ /* 0x041fe20000010000 */
[----:B--2---:R-:W-:Y:S01]  /*94e0*/  FADD.FTZ R10, R5, R10 ;  /* 0x0000000a050a7221 */ /* 0x004fe20000010000 */
[----:B------:R-:W-:Y:S01]  /*94f0*/  ISETP.GT.AND P1, PT, R17, 0x17, PT ;  /* 0x000000171100780c */ /* 0x000fe20003f24270 */
[----:B------:R0:W-:Y:S03]  /*9500*/  STL [R1+0xf4], R4 ;  /* 0x0000f40401007387 */ /* 0x0001e60000100800 */
[----:B------:R-:W-:Y:S01]  /*9510*/  FSEL R5, R5, R10, P1 ;  /* 0x0000000a05057208 */ /* 0x000fe20000800000 */
[----:B------:R1:W-:Y:S01]  /*9520*/  STL [R1+0x10c], R15 ;  /* 0x00010c0f01007387 */ /* 0x0003e20000100800 */
[----:B------:R-:W2:Y:S01]  /*9530*/  LDCU UR10, c[0x0][0x374] ;  /* 0x00006e80ff0a77ac */ /* 0x000ea20008000800 */
[----:B0-----:R-:W-:Y:S01]  /*9540*/  FSEL R4, R12, R3, P1 ;  /* 0x000000030c047208 */ /* 0x001fe20000800000 */
[----:B------:R-:W0:Y:S01]  /*9550*/  LDCU UR12, c[0x0][0x370] ;  /* 0x00006e00ff0c77ac */ /* 0x000e220008000800 */
[----:B------:R1:W4:Y:S01]  /*9560*/  SHFL.DOWN PT, R15, R5, 0x10, 0x1f ;  /* 0x0a001f00050f7f89 */ /* 0x00032200000e0000 */
[----:B------:R-:W-:Y:S03]  /*9570*/  BSSY.RECONVERGENT B0, `(.L_x_2082) ;  /* 0x000000f000007945 */ /* 0x000fe60003800200 */
[----:B------:R1:W0:Y:S01]  /*9580*/  SHFL.DOWN PT, R12, R4, 0x10, 0x1f ;  /* 0x0a001f00040c7f89 */ /* 0x00022200000e0000 */
[----:B---3--:R-:W-:Y:S01]  /*9590*/  ISETP.NE.AND P3, PT, R11, RZ, PT ;  /* 0x000000ff0b00720c */ /* 0x008fe20003f65270 */
[----:B------:R-:W-:-:S12]  /*95a0*/  @P2 BRA `(.L_x_2083) ;  /* 0x00000000002c2947 */ /* 0x000fd80003800000 */
[----:B-1----:R-:W1:Y:S02]  /*95b0*/  S2R R4, SR_LANEID ;  /* 0x0000000000047919 */ /* 0x002e640000000000 */
[----:B-1----:R-:W-:-:S13]  /*95c0*/  ISETP.NE.AND P1, PT, R4, RZ, PT ;  /* 0x000000ff0400720c */ /* 0x002fda0003f25270 */
[----:B------:R-:W1:Y:S01]  /*95d0*/  @!P1 S2R R14, SR_CgaCtaId ;  /* 0x00000000000e9919 */ /* 0x000e620000008800 */
[----:B------:R-:W-:Y:S02]  /*95e0*/  @!P1 MOV R5, 0x400 ;  /* 0x0000040000059802 */ /* 0x000fe40000000f00 */
[----:B------:R-:W-:-:S04]  /*95f0*/  @!P1 SHF.R.U32.HI R4, RZ, 0x2, R11 ;  /* 0x00000002ff049819 */ /* 0x000fc8000001160b */
[----:B------:R-:W-:Y:S01]  /*9600*/  @!P1 LOP3.LUT R13, R4, 0xf8, RZ, 0xc0, !PT ;  /* 0x000000f8040d9812 */ /* 0x000fe200078ec0ff */
[----:B0-----:R-:W-:Y:S01]  /*9610*/  FADD.FTZ R4, R3, R12 ;  /* 0x0000000c03047221 */ /* 0x001fe20000010000 */
[----:B-1----:R-:W-:Y:S01]  /*9620*/  @!P1 LEA R14, R14, R5, 0x18 ;  /* 0x000000050e0e9211 */ /* 0x002fe200078ec0ff */
[----:B----4-:R-:W-:-:S03]  /*9630*/  FADD.FTZ R5, R10, R15 ;  /* 0x0000000f0a057221 */ /* 0x010fc60000010000 */
[----:B------:R-:W-:-:S05]  /*9640*/  @!P1 IADD3 R13, PT, PT, R13, R14, RZ ;  /* 0x0000000e0d0d9210 */ /* 0x000fca0007ffe0ff */
[----:B------:R3:W-:Y:S02]  /*9650*/  @!P1 STS.64 [R13+0x10], R4 ;  /* 0x000010040d009388 */ /* 0x0007e40000000a00 */
.L_x_2083:
[----:B0-2---:R-:W-:Y:S05]  /*9660*/  BSYNC.RECONVERGENT B0 ;  /* 0x0000000000007941 */ /* 0x005fea0003800200 */
.L_x_2082:
[----:B------:R-:W-:Y:S06]  /*9670*/  BAR.SYNC.DEFER_BLOCKING 0x0 ;  /* 0x0000000000007b1d */ /* 0x000fec0000010000 */
[----:B------:R-:W-:Y:S04]  /*9680*/  BSSY.RECONVERGENT B0, `(.L_x_2084) ;  /* 0x0000029000007945 */ /* 0x000fe80003800200 */
[----:B------:R-:W-:Y:S05]  /*9690*/  @P3 BRA `(.L_x_2085) ;  /* 0x00000000009c3947 */ /* 0x000fea0003800000 */
[----:B------:R-:W0:Y:S01]  /*96a0*/  S2UR UR6, SR_CgaCtaId ;  /* 0x00000000000679c3 */ /* 0x000e220000008800 */
[----:B------:R-:W-:Y:S02]  /*96b0*/  UMOV UR5, 0x400 ;  /* 0x0000040000057882 */ /* 0x000fe40000000000 */
[----:B0-----:R-:W-:-:S09]  /*96c0*/  ULEA UR5, UR6, UR5, 0x18 ;  /* 0x0000000506057291 */ /* 0x001fd2000f8ec0ff */
[----:B------:R-:W0:Y:S04]  /*96d0*/  LDS.64 R32, [UR5+0x18] ;  /* 0x00001805ff207984 */ /* 0x000e280008000a00 */
[----:B------:R-:W2:Y:S04]  /*96e0*/  LDS.128 R28, [UR5+0x20] ;  /* 0x00002005ff1c7984 */ /* 0x000ea80008000c00 */
[----:B------:R-:W2:Y:S04]  /*96f0*/  LDS.128 R24, [UR5+0x30] ;  /* 0x00003005ff187984 */ /* 0x000ea80008000c00 */
[----:B------:R-:W2:Y:S04]  /*9700*/  LDS.128 R20, [UR5+0x40] ;  /* 0x00004005ff147984 */ /* 0x000ea80008000c00 */
[----:B------:R-:W2:Y:S04]  /*9710*/  LDS.128 R16, [UR5+0x50] ;  /* 0x00005005ff107984 */ /* 0x000ea80008000c00 */
[----:B-1-34-:R-:W1:Y:S01]  /*9720*/  LDS.128 R12, [UR5+0x60] ;  /* 0x00006005ff0c7984 */ /* 0x01ae620008000c00 */
[----:B0-----:R-:W-:Y:S01]  /*9730*/  FADD.FTZ R3, R4, R32 ;  /* 0x0000002004037221 */ /* 0x001fe20000010000 */
[----:B------:R-:W-:-:S02]  /*9740*/  FADD.FTZ R4, R5, R33 ;  /* 0x0000002105047221 */ /* 0x000fc40000010000 */
[----:B------:R-:W0:Y:S01]  /*9750*/  LDS.128 R32, [UR5+0x70] ;  /* 0x00007005ff207984 */ /* 0x000e220008000c00 */
[----:B--2---:R-:W-:Y:S01]  /*9760*/  FADD.FTZ R3, R3, R28 ;  /* 0x0000001c03037221 */ /* 0x004fe20000010000 */
[----:B------:R-:W-:-:S03]  /*9770*/  FADD.FTZ R4, R4, R29 ;  /* 0x0000001d04047221 */ /* 0x000fc60000010000 */
[----:B------:R-:W-:Y:S01]  /*9780*/  FADD.FTZ R3, R3, R30 ;  /* 0x0000001e03037221 */ /* 0x000fe20000010000 */
[----:B------:R-:W-:Y:S02]  /*9790*/  FADD.FTZ R10, R4, R31 ;  /* 0x0000001f040a7221 */ /* 0x000fe40000010000 */
[----:B------:R-:W2:Y:S01]  /*97a0*/  LDS.64 R4, [UR5+0x80] ;  /* 0x00008005ff047984 */ /* 0x000ea20008000a00 */
        /* <DEDUP_REMOVED lines=21> */
[----:B------:R-:W-:-:S07]  /*9900*/  FADD.FTZ R5, R10, R5 ;  /* 0x000000050a057221 */ /* 0x000fce0000010000 */
.L_x_2085:
[----:B------:R-:W-:Y:S05]  /*9910*/  BSYNC.RECONVERGENT B0 ;  /* 0x0000000000007941 */ /* 0x000fea0003800200 */
.L_x_2084:
[----:B------:R-:W-:-:S09]  /*9920*/  UISETP.GE.U32.AND UP0, UPT, UR12, 0x2, UPT ;  /* 0x000000020c00788c */ /* 0x000fd2000bf06070 */
[----:B------:R-:W-:Y:S05]  /*9930*/  BRA.U !UP0, `(.L_x_2086) ;  /* 0x0000000d08ec7547 */ /* 0x000fea000b800000 */
[----:B------:R-:W-:Y:S01]  /*9940*/  ULOP3.LUT UR5, UR4, 0x1, URZ, 0xc0, !UPT ;  /* 0x0000000104057892 */ /* 0x000fe2000f8ec0ff */
[----:B------:R-:W0:Y:S01]  /*9950*/  S2UR UR23, SR_CTAID.X ;  /* 0x00000000001779c3 */ /* 0x000e220000002500 */
[----:B------:R-:W2:Y:S01]  /*9960*/  LDCU.64 UR6, c[0x0][0x3b8] ;  /* 0x00007700ff0677ac */ /* 0x000ea20008000a00 */
[----:B------:R-:W-:Y:S01]  /*9970*/  BSSY.RECONVERGENT B0, `(.L_x_2087) ;  /* 0x0000024000007945 */ /* 0x000fe20003800200 */
[----:B------:R-:W-:-:S04]  /*9980*/  UIMAD UR5, UR5, UR10, URZ ;  /* 0x0000000a050572a4 */ /* 0x000fc8000f8e02ff */
[----:B------:R-:W-:-:S04]  /*9990*/  UIMAD UR13, UR5, UR12, URZ ;  /* 0x0000000c050d72a4 */ /* 0x000fc8000f8e02ff */
[----:B------:R-:W-:-:S04]  /*99a0*/  USHF.L.U32 UR14, UR13, 0x1, URZ ;  /* 0x000000010d0e7899 */ /* 0x000fc800080006ff */
[----:B--2---:R-:W-:-:S03]  /*99b0*/  UIMAD.WIDE UR6, UR14, 0x4, UR6 ;  /* 0x000000040e0678a5 */ /* 0x004fc6000f8e0206 */
[----:B------:R-:W2:Y:S01]  /*99c0*/  S2UR UR13, SR_CTAID.Y ;  /* 0x00000000000d79c3 */ /* 0x000ea20000002600 */
[----:B------:R-:W-:Y:S08]  /*99d0*/  @P3 BRA `(.L_x_2088) ;  /* 0x0000000000743947 */ /* 0x000ff00003800000 */
[----:B------:R-:W3:Y:S01]  /*99e0*/  LDCU.64 UR20, c[0x0][0x3b0] ;  /* 0x00007600ff1477ac */ /* 0x000ee20008000a00 */
[----:B--2---:R-:W-:Y:S02]  /*99f0*/  UIADD3 UR22, UPT, UPT, UR5, UR13, URZ ;  /* 0x0000000d05167290 */ /* 0x004fe4000fffe0ff */
[----:B0-----:R-:W-:Y:S02]  /*9a00*/  UIMAD UR14, UR23, UR10, UR13 ;  /* 0x0000000a170e72a4 */ /* 0x001fe4000f8e020d */
[----:B------:R-:W-:Y:S02]  /*9a10*/  ULOP3.LUT UP0, UR16, UR4, 0x2, URZ, 0xc0, !UPT ;  /* 0x0000000204107892 */ /* 0x000fe4000f80c0ff */
[----:B------:R-:W-:Y:S02]  /*9a20*/  UIMAD.WIDE.U32 UR14, UR14, 0x8, UR6 ;  /* 0x000000080e0e78a5 */ /* 0x000fe4000f8e0006 */
[----:B------:R-:W-:Y:S01]  /*9a30*/  UIADD3 UR16, UPT, UPT, -UR16, 0x1, URZ ;  /* 0x0000000110107890 */ /* 0x000fe2000fffe1ff */
[----:B------:R-:W-:-:S03]  /*9a40*/  MOV R10, 0xffffffff ;  /* 0xffffffff000a7802 */ /* 0x000fc60000000f00 */
[----:B------:R-:W-:Y:S01]  /*9a50*/  IMAD.U32 R14, RZ, RZ, UR14 ;  /* 0x0000000eff0e7e24 */ /* 0x000fe2000f8e00ff */
[----:B-1--4-:R-:W-:Y:S01]  /*9a60*/  MOV R15, UR15 ;  /* 0x0000000f000f7c02 */ /* 0x012fe20008000f00 */
[----:B---3--:R-:W-:Y:S01]  /*9a70*/  ULEA UR17, UP1, UR22, UR20, 0x2 ;  /* 0x0000001416117291 */ /* 0x008fe2000f8210ff */
[----:B------:R-:W-:-:S03]  /*9a80*/  IMAD.U32 R3, RZ, RZ, UR16 ;  /* 0x00000010ff037e24 */ /* 0x000fc6000f8e00ff */
[----:B------:R-:W-:Y:S01]  /*9a90*/  ULEA.HI.X UR20, UR22, UR21, URZ, 0x2, UP1 ;  /* 0x0000001516147291 */ /* 0x000fe200088f14ff */
[----:B------:R0:W-:Y:S01]  /*9aa0*/  STG.E.64 desc[UR18][R14.64], R4 ;  /* 0x000000040e007986 */ /* 0x0001e2000c101b12 */
[----:B------:R-:W-:-:S04]  /*9ab0*/  IMAD.U32 R12, RZ, RZ, UR17 ;  /* 0x00000011ff0c7e24 */ /* 0x000fc8000f8e00ff */
[----:B------:R-:W-:Y:S01]  /*9ac0*/  IMAD.U32 R13, RZ, RZ, UR20 ;  /* 0x00000014ff0d7e24 */ /* 0x000fe2000f8e00ff */
        /* <DEDUP_REMOVED lines=9> */
.L_x_2089:
[----:B------:R-:W2:Y:S04]  /*9b60*/  LDG.E.STRONG.GPU R10, desc[UR18][R12.64] ;  /* 0x000000120c0a7981 */ /* 0x000ea8000c1ef900 */
[----:B--2---:R-:W-:Y:S04]  /*9b70*/  CCTL.IVALL ;  /* 0x00000000ff00798f */ /* 0x004fe80002000000 */
[----:B------:R0:W-:Y:S01]  /*9b80*/  STL [R1], R10 ;  /* 0x0000000a01007387 */ /* 0x0001e20000100800 */
[----:B------:R-:W-:-:S13]  /*9b90*/  ISETP.NE.AND P1, PT, R10, UR14, PT ;  /* 0x0000000e0a007c0c */ /* 0x000fda000bf25270 */
[----:B0-----:R-:W-:Y:S05]  /*9ba0*/  @P1 BRA `(.L_x_2089) ;  /* 0xfffffffc00ec1947 */ /* 0x001fea000383ffff */
.L_x_2088:
[----:B0-2---:R-:W-:Y:S05]  /*9bb0*/  BSYNC.RECONVERGENT B0 ;  /* 0x0000000000007941 */ /* 0x005fea0003800200 */
.L_x_2087:
        /* <DEDUP_REMOVED lines=15> */
.L_x_2091:
[----:B------:R-:W-:Y:S01]  /*9cb0*/  UIADD3 UR27, UPT, UPT, UR5, 0x1, URZ ;  /* 0x00000001051b7890 */ /* 0x000fe2000fffe0ff */
[----:B------:R-:W-:-:S03]  /*9cc0*/  ISETP.NE.AND P1, PT, RZ, UR26, PT ;  /* 0x0000001aff007c0c */ /* 0x000fc6000bf25270 */
[----:B------:R-:W-:Y:S01]  /*9cd0*/  UISETP.NE.AND UP0, UPT, UR27, UR23, UPT ;  /* 0x000000171b00728c */ /* 0x000fe2000bf05270 */
[----:B------:R-:W-:Y:S01]  /*9ce0*/  ISETP.NE.OR P1, PT, R11, RZ, !P1 ;  /* 0x000000ff0b00720c */ /* 0x000fe20004f25670 */
[----:B------:R-:W-:-:S04]  /*9cf0*/  UIADD3 UR27, UPT, UPT, UR5, 0x2, URZ ;  /* 0x00000002051b7890 */ /* 0x000fc8000fffe0ff */
[----:B------:R-:W-:Y:S01]  /*9d00*/  PLOP3.LUT P2, PT, PT, PT, UP0, 0x80, 0x8 ;  /* 0x000000000008781c */ /* 0x000fe20003f4f008 */
[----:B------:R-:W-:-:S03]  /*9d10*/  UISETP.NE.AND UP0, UPT, UR27, UR23, UPT ;  /* 0x000000171b00728c */ /* 0x000fc6000bf05270 */
[----:B------:R-:W-:-:S03]  /*9d20*/  ISETP.NE.OR P2, PT, R11, RZ, !P2 ;  /* 0x000000ff0b00720c */ /* 0x000fc60005745670 */
[----:B------:R-:W-:Y:S02]  /*9d30*/  PLOP3.LUT P4, PT, PT, PT, UP0, 0x80, 0x8 ;  /* 0x000000000008781c */ /* 0x000fe40003f8f008 */
[----:B------:R-:W-:Y:S02]  /*9d40*/  VOTEU.ALL UP0, P1 ;  /* 0x0000000000ff7886 */ /* 0x000fe40000800000 */
[----:B------:R-:W-:-:S03]  /*9d50*/  ISETP.NE.OR P4, PT, R11, RZ, !P4 ;  /* 0x000000ff0b00720c */ /* 0x000fc60006785670 */
[----:B------:R-:W-:-:S03]  /*9d60*/  @!UP0 UIMAD.WIDE.U32 UR28, UR14, 0x8, UR6 ;  /* 0x000000080e1c88a5 */ /* 0x000fc6000f8e0006 */
[----:B------:R-:W-:-:S03]  /*9d70*/  VOTEU.ALL UP0, P2 ;  /* 0x0000000000ff7886 */ /* 0x000fc60001000000 */
[----:B------:R-:W-:Y:S02]  /*9d80*/  IMAD.U32 R12, RZ, RZ, UR28 ;  /* 0x0000001cff0c7e24 */ /* 0x000fe4000f8e00ff */
[----:B---3--:R-:W-:Y:S01]  /*9d90*/  IMAD.U32 R13, RZ, RZ, UR29 ;  /* 0x0000001dff0d7e24 */ /* 0x008fe2000f8e00ff */
[----:B------:R-:W-:Y:S01]  /*9da0*/  @!UP0 UIMAD.WIDE.U32 UR28, UR25, 0x8, UR6 ;  /* 0x00000008191c88a5 */ /* 0x000fe2000f8e0006 */
[----:B------:R-:W-:-:S04]  /*9db0*/  VOTEU.ALL UP0, P4 ;  /* 0x0000000000ff7886 */ /* 0x000fc80002000000 */
[----:B------:R-:W2:Y:S01]  /*9dc0*/  @!P1 LDG.E.64 R12, desc[UR18][R12.64] ;  /* 0x000000120c0c9981 */ /* 0x000ea2000c1e1b00 */
[----:B------:R-:W-:Y:S01]  /*9dd0*/  MOV R14, UR28 ;  /* 0x0000001c000e7c02 */ /* 0x000fe20008000f00 */
[----:B-1--4-:R-:W-:Y:S01]  /*9de0*/  IMAD.U32 R15, RZ, RZ, UR29 ;  /* 0x0000001dff0f7e24 */ /* 0x012fe2000f8e00ff */
[----:B------:R-:W-:-:S05]  /*9df0*/  @!UP0 UIMAD.WIDE.U32 UR28, UR20, 0x8, UR6 ;  /* 0x00000008141c88a5 */ /* 0x000fca000f8e0006 */
[----:B------:R-:W3:Y:S01]  /*9e00*/  @!P2 LDG.E.64 R14, desc[UR18][R14.64] ;  /* 0x000000120e0ea981 */ /* 0x000ee2000c1e1b00 */
[----:B------:R-:W-:Y:S01]  /*9e10*/  IMAD.U32 R16, RZ, RZ, UR28 ;  /* 0x0000001cff107e24 */ /* 0x000fe2000f8e00ff */
[----:B------:R-:W-:-:S06]  /*9e20*/  MOV R17, UR29 ;  /* 0x0000001d00117c02 */ /* 0x000fcc0008000f00 */
[----:B------:R-:W4:Y:S01]  /*9e30*/  @!P4 LDG.E.64 R16, desc[UR18][R16.64] ;  /* 0x000000121010c981 */ /* 0x000f22000c1e1b00 */
[----:B------:R-:W-:Y:S02]  /*9e40*/  UIADD3 UR27, UPT, UPT, UR5, 0x3, URZ ;  /* 0x00000003051b7890 */ /* 0x000fe4000fffe0ff */
[----:B------:R-:W-:Y:S02]  /*9e50*/  UIADD3 UR28, UPT, UPT, UR5, 0x4, URZ ;  /* 0x00000004051c7890 */ /* 0x000fe4000fffe0ff */
[----:B------:R-:W-:Y:S02]  /*9e60*/  UISETP.NE.AND UP0, UPT, UR27, UR23, UPT ;  /* 0x000000171b00728c */ /* 0x000fe4000bf05270 */
[----:B------:R-:W-:Y:S02]  /*9e70*/  UIADD3 UR29, UPT, UPT, UR5, 0x5, URZ ;  /* 0x00000005051d7890 */ /* 0x000fe4000fffe0ff */
[----:B------:R-:W-:Y:S02]  /*9e80*/  UISETP.NE.AND UP1, UPT, UR28, UR23, UPT ;  /* 0x000000171c00728c */ /* 0x000fe4000bf25270 */
[----:B------:R-:W-:-:S02]  /*9e90*/  UIADD3 UR30, UPT, UPT, UR5, 0x6, URZ ;  /* 0x00000006051e7890 */ /* 0x000fc4000fffe0ff */
[----:B------:R-:W-:Y:S02]  /*9ea0*/  UISETP.NE.AND UP2, UPT, UR29, UR23, UPT ;  /* 0x000000171d00728c */ /* 0x000fe4000bf45270 */
[----:B------:R-:W-:Y:S01]  /*9eb0*/  PLOP3.LUT P3, PT, PT, PT, UP1, 0x80, 0x8 ;  /* 0x000000000008781c */ /* 0x000fe20003f6f018 */
[----:B------:R-:W-:-:S03]  /*9ec0*/  UIADD3 UR27, UPT, UPT, UR5, 0x7, URZ ;  /* 0x00000007051b7890 */ /* 0x000fc6000fffe0ff */
[----:B------:R-:W-:Y:S01]  /*9ed0*/  PLOP3.LUT P5, PT, PT, PT, UP2, 0x80, 0x8 ;  /* 0x000000000008781c */ /* 0x000fe20003faf028 */
[----:B------:R-:W-:Y:S01]  /*9ee0*/  UISETP.NE.AND UP1, UPT, UR27, UR23, UPT ;  /* 0x000000171b00728c */ /* 0x000fe2000bf25270 */
[----:B--2---:R-:W-:Y:S01]  /*9ef0*/  @!P1 FADD.FTZ R4, R4, R12 ;  /* 0x0000000c04049221 */ /* 0x004fe20000010000 */
[----:B------:R-:W-:Y:S01]  /*9f00*/  @!P1 FADD.FTZ R5, R5, R13 ;  /* 0x0000000d05059221 */ /* 0x000fe20000010000 */
[----:B------:R-:W-:Y:S01]  /*9f10*/  PLOP3.LUT P1, PT, PT, PT, UP0, 0x80, 0x8 ;  /* 0x000000000008781c */ /* 0x000fe20003f2f008 */
[----:B------:R-:W-:-:S03]  /*9f20*/  UISETP.NE.AND UP0, UPT, UR30, UR23, UPT ;  /* 0x000000171e00728c */ /* 0x000fc6000bf05270 */
[----:B------:R-:W-:Y:S01]  /*9f30*/  ISETP.NE.OR P1, PT, R11, RZ, !P1 ;  /* 0x000000ff0b00720c */ /* 0x000fe20004f25670 */
[----:B---3--:R-:W-:Y:S01]  /*9f40*/  @!P2 FADD.FTZ R4, R4, R14 ;  /* 0x0000000e0404a221 */ /* 0x008fe20000010000 */
[----:B------:R-:W-:Y:S01]  /*9f50*/  @!P2 FADD.FTZ R5, R5, R15 ;  /* 0x0000000f0505a221 */ /* 0x000fe20000010000 */
[----:B------:R-:W-:Y:S02]  /*9f60*/  ISETP.NE.OR P2, PT, R11, RZ, !P3 ;  /* 0x000000ff0b00720c */ /* 0x000fe40005f45670 */
[----:B------:R-:W-:Y:S01]  /*9f70*/  PLOP3.LUT P3, PT, PT, PT, UP0, 0x80, 0x8 ;  /* 0x000000000008781c */ /* 0x000fe20003f6f008 */
[----:B----4-:R-:W-:Y:S01]  /*9f80*/  @!P4 FADD.FTZ R4, R4, R16 ;  /* 0x000000100404c221 */ /* 0x010fe20000010000 */
[----:B------:R-:W-:Y:S01]  /*9f90*/  @!P4 FADD.FTZ R5, R5, R17 ;  /* 0x000000110505c221 */ /* 0x000fe20000010000 */
[----:B------:R-:W-:-:S05]  /*9fa0*/  ISETP.NE.OR P4, PT, R11, RZ, !P5 ;  /* 0x000000ff0b00720c */ /* 0x000fca0006f85670 */
[----:B------:R-:W-:Y:S01]  /*9fb0*/  VOTEU.ALL UP0, P1 ;  /* 0x0000000000ff7886 */ /* 0x000fe20000800000 */
[----:B------:R-:W-:Y:S02]  /*9fc0*/  PLOP3.LUT P5, PT, PT, PT, UP1, 0x80, 0x8 ;  /* 0x000000000008781c */ /* 0x000fe40003faf018 */
[C---:B------:R-:W-:Y:S01]  /*9fd0*/  ISETP.NE.OR P3, PT, R11.reuse, RZ, !P3 ;  /* 0x000000ff0b00720c */ /* 0x040fe20005f65670 */
[----:B------:R-:W-:Y:S01]  /*9fe0*/  VOTEU.ALL UP1, P2 ;  /* 0x0000000000ff7886 */ /* 0x000fe20001020000 */
[----:B------:R-:W-:Y:S01]  /*9ff0*/  ISETP.NE.OR P5, PT, R11, RZ, !P5 ;  /* 0x000000ff0b00720c */ /* 0x000fe20006fa5670 */
[----:B------:R-:W-:-:S03]  /*a000*/  @!UP0 UIMAD.WIDE.U32 UR28, UR17, 0x8, UR6 ;  /* 0x00000008111c88a5 */ /* 0x000fc6000f8e0006 */
[----:B------:R-:W-:Y:S01]  /*a010*/  @!UP1 UIMAD.WIDE.U32 UR30, UR16, 0x8, UR6 ;  /* 0x00000008101e98a5 */ /* 0x000fe2000f8e0006 */
[----:B------:R-:W-:Y:S02]  /*a020*/  VOTEU.ALL UP0, P4 ;  /* 0x0000000000ff7886 */ /* 0x000fe40002000000 */
[----:B------:R-:W-:Y:S02]  /*a030*/  IMAD.U32 R12, RZ, RZ, UR28 ;  /* 0x0000001cff0c7e24 */ /* 0x000fe4000f8e00ff */
[----:B------:R-:W-:Y:S02]  /*a040*/  IMAD.U32 R13, RZ, RZ, UR29 ;  /* 0x0000001dff0d7e24 */ /* 0x000fe4000f8e00ff */
[----:B------:R-:W-:Y:S01]  /*a050*/  VOTEU.ALL UP1, P3 ;  /* 0x0000000000ff7886 */ /* 0x000fe20001820000 */
[----:B------:R-:W-:Y:S01]  /*a060*/  @!UP0 UIMAD.WIDE.U32 UR28, UR24, 0x8, UR6 ;  /* 0x00000008181c88a5 */ /* 0x000fe2000f8e0006 */
[----:B------:R-:W-:Y:S01]  /*a070*/  MOV R14, UR30 ;  /* 0x0000001e000e7c02 */ /* 0x000fe20008000f00 */
[----:B------:R-:W-:Y:S01]  /*a080*/  IMAD.U32 R15, RZ, RZ, UR31 ;  /* 0x0000001fff0f7e24 */ /* 0x000fe2000f8e00ff */
[----:B------:R-:W-:Y:S01]  /*a090*/  VOTEU.ALL UP0, P5 ;  /* 0x0000000000ff7886 */ /* 0x000fe20002800000 */
[----:B------:R-:W2:Y:S01]  /*a0a0*/  @!P1 LDG.E.64 R12, desc[UR18][R12.64] ;  /* 0x000000120c0c9981 */ /* 0x000ea2000c1e1b00 */
[----:B------:R-:W-:Y:S01]  /*a0b0*/  @!UP1 UIMAD.WIDE.U32 UR30, UR22, 0x8, UR6 ;  /* 0x00000008161e98a5 */ /* 0x000fe2000f8e0006 */
[----:B------:R-:W-:Y:S01]  /*a0c0*/  IMAD.U32 R16, RZ, RZ, UR28 ;  /* 0x0000001cff107e24 */ /* 0x000fe2000f8e00ff */
[----:B------:R-:W-:Y:S01]  /*a0d0*/  MOV R17, UR29 ;  /* 0x0000001d00117c02 */ /* 0x000fe20008000f00 */
[----:B------:R-:W3:Y:S01]  /*a0e0*/  @!P2 LDG.E.64 R14, desc[UR18][R14.64] ;  /* 0x000000120e0ea981 */ /* 0x000ee2000c1e1b00 */
[----:B------:R-:W-:-:S02]  /*a0f0*/  @!UP0 UIMAD.WIDE.U32 UR28, UR21, 0x8, UR6 ;  /* 0x00000008151c88a5 */ /* 0x000fc4000f8e0006 */
[----:B------:R-:W-:Y:S02]  /*a100*/  IMAD.U32 R18, RZ, RZ, UR30 ;  /* 0x0000001eff127e24 */ /* 0x000fe4000f8e00ff */
[----:B------:R-:W-:Y:S01]  /*a110*/  IMAD.U32 R19, RZ, RZ, UR31 ;  /* 0x0000001fff137e24 */ /* 0x000fe2000f8e00ff */
[----:B------:R-:W4:Y:S01]  /*a120*/  @!P4 LDG.E.64 R16, desc[UR18][R16.64] ;  /* 0x000000121010c981 */ /* 0x000f22000c1e1b00 */
[----:B------:R-:W-:Y:S01]  /*a130*/  MOV R20, UR28 ;  /* 0x0000001c00147c02 */ /* 0x000fe20008000f00 */
[----:B------:R-:W-:-:S03]  /*a140*/  IMAD.U32 R21, RZ, RZ, UR29 ;  /* 0x0000001dff157e24 */ /* 0x000fc6000f8e00ff */
[----:B------:R-:W4:Y:S04]  /*a150*/  @!P3 LDG.E.64 R18, desc[UR18][R18.64] ;  /* 0x000000121212b981 */ /* 0x000f28000c1e1b00 */
[----:B------:R-:W4:Y:S01]  /*a160*/  @!P5 LDG.E.64 R20, desc[UR18][R20.64] ;  /* 0x000000121414d981 */ /* 0x000f22000c1e1b00 */
[----:B------:R-:W-:Y:S02]  /*a170*/  UIADD3 UR5, UPT, UPT, UR5, 0x8, URZ ;  /* 0x0000000805057890 */ /* 0x000fe4000fffe0ff */
[----:B------:R-:W-:Y:S02]  /*a180*/  UIADD3 UR26, UPT, UPT, UR26, 0x8, URZ ;  /* 0x000000081a1a7890 */ /* 0x000fe4000fffe0ff */
[----:B------:R-:W-:Y:S02]  /*a190*/  UISETP.NE.AND UP0, UPT, UR5, UR15, UPT ;  /* 0x0000000f0500728c */ /* 0x000fe4000bf05270 */
[----:B------:R-:W-:-:S02]  /*a1a0*/  ULEA UR14, UR10, UR14, 0x3 ;  /* 0x0000000e0a0e7291 */ /* 0x000fc4000f8e18ff */
[----:B------:R-:W-:Y:S02]  /*a1b0*/  ULEA UR25, UR10, UR25, 0x3 ;  /* 0x000000190a197291 */ /* 0x000fe4000f8e18ff */
[----:B------:R-:W-:Y:S02]  /*a1c0*/  ULEA UR20, UR10, UR20, 0x3 ;  /* 0x000000140a147291 */ /* 0x000fe4000f8e18ff */
[----:B------:R-:W-:Y:S02]  /*a1d0*/  ULEA UR17, UR10, UR17, 0x3 ;  /* 0x000000110a117291 */ /* 0x000fe4000f8e18ff */
[----:B------:R-:W-:Y:S02]  /*a1e0*/  ULEA UR16, UR10, UR16, 0x3 ;  /* 0x000000100a107291 */ /* 0x000fe4000f8e18ff */
[----:B------:R-:W-:Y:S02]  /*a1f0*/  ULEA UR24, UR10, UR24, 0x3 ;  /* 0x000000180a187291 */ /* 0x000fe4000f8e18ff */
[----:B------:R-:W-:-:S02]  /*a200*/  ULEA UR22, UR10, UR22, 0x3 ;  /* 0x000000160a167291 */ /* 0x000fc4000f8e18ff */
        /* <DEDUP_REMOVED lines=10> */
[----:B------:R-:W-:Y:S01]  /*a2b0*/  @!P5 FADD.FTZ R5, R5, R21 ;  /* 0x000000150505d221 */ /* 0x000fe20000010000 */
[----:B------:R-:W-:Y:S06]  /*a2c0*/  BRA.U UP0, `(.L_x_2091) ;  /* 0xfffffff900787547 */ /* 0x000fec000b83ffff */
[----:B------:R-:W-:-:S05]  /*a2d0*/  UMOV UR5, UR15 ;  /* 0x0000000f00057c82 */ /* 0x000fca0008000000 */
.L_x_2090:
[----:B------:R-:W-:-:S09]  /*a2e0*/  ULOP3.LUT UP0, UR14, UR12, 0x7, URZ, 0xc0, !UPT ;  /* 0x000000070c0e7892 */ /* 0x000fd2000f80c0ff */
[----:B------:R-:W-:Y:S05]  /*a2f0*/  BRA.U !UP0, `(.L_x_2086) ;  /* 0x00000005087c7547 */ /* 0x000fea000b800000 */
[----:B------:R-:W-:Y:S02]  /*a300*/  UIADD3 UR14, UPT, UPT, UR14, -0x1, URZ ;  /* 0xffffffff0e0e7890 */ /* 0x000fe4000fffe0ff */
[----:B------:R-:W-:Y:S02]  /*a310*/  ULOP3.LUT UP0, UR22, UR12, 0x3, URZ, 0xc0, !UPT ;  /* 0x000000030c167892 */ /* 0x000fe4000f80c0ff */
[----:B------:R-:W-:-:S09]  /*a320*/  UISETP.GE.U32.AND UP1, UPT, UR14, 0x3, UPT ;  /* 0x000000030e00788c */ /* 0x000fd2000bf26070 */
[----:B------:R-:W-:Y:S05]  /*a330*/  BRA.U !UP1, `(.L_x_2092) ;  /* 0x0000000109c07547 */ /* 0x000fea000b800000 */
[----:B------:R-:W-:Y:S02]  /*a340*/  UISETP.NE.AND UP1, UPT, UR5, UR23, UPT ;  /* 0x000000170500728c */ /* 0x000fe4000bf25270 */
[----:B------:R-:W-:Y:S02]  /*a350*/  UIADD3 UR16, UPT, UPT, UR5, 0x1, URZ ;  /* 0x0000000105107890 */ /* 0x000fe4000fffe0ff */
[----:B------:R-:W-:Y:S02]  /*a360*/  UIADD3 UR20, UPT, UPT, UR5, 0x2, URZ ;  /* 0x0000000205147890 */ /* 0x000fe4000fffe0ff */
[----:B------:R-:W-:Y:S01]  /*a370*/  PLOP3.LUT P1, PT, PT, PT, UP1, 0x80, 0x8 ;  /* 0x000000000008781c */ /* 0x000fe20003f2f018 */
[----:B------:R-:W-:Y:S02]  /*a380*/  UISETP.NE.AND UP1, UPT, UR16, UR23, UPT ;  /* 0x000000171000728c */ /* 0x000fe4000bf25270 */
[----:B------:R-:W-:Y:S01]  /*a390*/  UIADD3 UR21, UPT, UPT, UR5, 0x3, URZ ;  /* 0x0000000305157890 */ /* 0x000fe2000fffe0ff */
[----:B------:R-:W-:Y:S01]  /*a3a0*/  ISETP.NE.OR P1, PT, R11, RZ, !P1 ;  /* 0x000000ff0b00720c */ /* 0x000fe20004f25670 */
[----:B------:R-:W-:-:S02]  /*a3b0*/  UISETP.NE.AND UP2, UPT, UR20, UR23, UPT ;  /* 0x000000171400728c */ /* 0x000fc4000bf45270 */
[----:B------:R-:W-:Y:S01]  /*a3c0*/  PLOP3.LUT P3, PT, PT, PT, UP1, 0x80, 0x8 ;  /* 0x000000000008781c */ /* 0x000fe20003f6f018 */
[----:B------:R-:W-:-:S03]  /*a3d0*/  UISETP.NE.AND UP3, UPT, UR21, UR23, UPT ;  /* 0x000000171500728c */ /* 0x000fc6000bf65270 */
[----:B------:R-:W-:Y:S02]  /*a3e0*/  PLOP3.LUT P4, PT, PT, PT, UP2, 0x80, 0x8 ;  /* 0x000000000008781c */ /* 0x000fe40003f8f028 */
[C---:B------:R-:W-:Y:S02]  /*a3f0*/  ISETP.NE.OR P3, PT, R11.reuse, RZ, !P3 ;  /* 0x000000ff0b00720c */ /* 0x040fe40005f65670 */
[----:B------:R-:W-:Y:S02]  /*a400*/  PLOP3.LUT P2, PT, PT, PT, UP3, 0x80, 0x8 ;  /* 0x000000000008781c */ /* 0x000fe40003f4f038 */
[C---:B------:R-:W-:Y:S01]  /*a410*/  ISETP.NE.OR P4, PT, R11.reuse, RZ, !P4 ;  /* 0x000000ff0b00720c */ /* 0x040fe20006785670 */
[----:B------:R-:W-:Y:S01]  /*a420*/  VOTEU.ALL UP1, P1 ;  /* 0x0000000000ff7886 */ /* 0x000fe20000820000 */
[----:B------:R-:W-:-:S04]  /*a430*/  ISETP.NE.OR P2, PT, R11, RZ, !P2 ;  /* 0x000000ff0b00720c */ /* 0x000fc80005745670 */
[----:B------:R-:W-:-:S03]  /*a440*/  @!UP1 UIMAD UR14, UR5, UR10, UR13 ;  /* 0x0000000a050e92a4 */ /* 0x000fc6000f8e020d */
[----:B------:R-:W-:Y:S01]  /*a450*/  VOTEU.ALL UP2, P3 ;  /* 0x0000000000ff7886 */ /* 0x000fe20001840000 */
[----:B------:R-:W-:-:S03]  /*a460*/  @!UP1 UIMAD.WIDE.U32 UR14, UR14, 0x8, UR6 ;  /* 0x000000080e0e98a5 */ /* 0x000fc6000f8e0006 */
[----:B------:R-:W-:Y:S01]  /*a470*/  VOTEU.ALL UP3, P4 ;  /* 0x0000000000ff7886 */ /* 0x000fe20002060000 */
[----:B------:R-:W-:Y:S01]  /*a480*/  @!UP2 UIMAD UR16, UR16, UR10, UR13 ;  /* 0x0000000a1010a2a4 */ /* 0x000fe2000f8e020d */
[----:B------:R-:W-:Y:S01]  /*a490*/  VOTEU.ALL UP4, P2 ;  /* 0x0000000000ff7886 */ /* 0x000fe20001080000 */
[----:B------:R-:W-:Y:S02]  /*a4a0*/  IMAD.U32 R12, RZ, RZ, UR14 ;  /* 0x0000000eff0c7e24 */ /* 0x000fe4000f8e00ff */
[----:B------:R-:W-:Y:S01]  /*a4b0*/  @!UP3 UIMAD UR20, UR20, UR10, UR13 ;  /* 0x0000000a1414b2a4 */ /* 0x000fe2000f8e020d */
[----:B---3--:R-:W-:Y:S01]  /*a4c0*/  MOV R13, UR15 ;  /* 0x0000000f000d7c02 */ /* 0x008fe20008000f00 */
[----:B------:R-:W-:Y:S02]  /*a4d0*/  @!UP2 UIMAD.WIDE.U32 UR16, UR16, 0x8, UR6 ;  /* 0x000000081010a8a5 */ /* 0x000fe4000f8e0006 */
[----:B------:R-:W-:Y:S02]  /*a4e0*/  @!UP4 UIMAD UR21, UR21, UR10, UR13 ;  /* 0x0000000a1515c2a4 */ /* 0x000fe4000f8e020d */
[----:B------:R-:W-:Y:S01]  /*a4f0*/  @!UP3 UIMAD.WIDE.U32 UR14, UR20, 0x8, UR6 ;  /* 0x00000008140eb8a5 */ /* 0x000fe2000f8e0006 */
[----:B------:R-:W2:Y:S01]  /*a500*/  @!P1 LDG.E.64 R12, desc[UR18][R12.64] ;  /* 0x000000120c0c9981 */ /* 0x000ea2000c1e1b00 */
[----:B------:R-:W-:-:S02]  /*a510*/  IMAD.U32 R14, RZ, RZ, UR16 ;  /* 0x00000010ff0e7e24 */ /* 0x000fc4000f8e00ff */
[----:B-1--4-:R-:W-:Y:S01]  /*a520*/  IMAD.U32 R15, RZ, RZ, UR17 ;  /* 0x00000011ff0f7e24 */ /* 0x012fe2000f8e00ff */
[----:B------:R-:W-:Y:S01]  /*a530*/  @!UP4 UIMAD.WIDE.U32 UR16, UR21, 0x8, UR6 ;  /* 0x000000081510c8a5 */ /* 0x000fe2000f8e0006 */
[----:B------:R-:W-:Y:S01]  /*a540*/  MOV R16, UR14 ;  /* 0x0000000e00107c02 */ /* 0x000fe20008000f00 */
[----:B------:R-:W-:-:S03]  /*a550*/  IMAD.U32 R17, RZ, RZ, UR15 ;  /* 0x0000000fff117e24 */ /* 0x000fc6000f8e00ff */
[----:B------:R-:W3:Y:S01]  /*a560*/  @!P3 LDG.E.64 R14, desc[UR18][R14.64] ;  /* 0x000000120e0eb981 */ /* 0x000ee2000c1e1b00 */
[----:B------:R-:W-:Y:S01]  /*a570*/  IMAD.U32 R18, RZ, RZ, UR16 ;  /* 0x00000010ff127e24 */ /* 0x000fe2000f8e00ff */
[----:B------:R-:W-:Y:S02]  /*a580*/  MOV R19, UR17 ;  /* 0x0000001100137c02 */ /* 0x000fe40008000f00 */
[----:B------:R-:W4:Y:S04]  /*a590*/  @!P4 LDG.E.64 R16, desc[UR18][R16.64] ;  /* 0x000000121010c981 */ /* 0x000f28000c1e1b00 */
[----:B------:R-:W4:Y:S01]  /*a5a0*/  @!P2 LDG.E.64 R18, desc[UR18][R18.64] ;  /* 0x000000121212a981 */ /* 0x000f22000c1e1b00 */
[----:B------:R-:W-:Y:S01]  /*a5b0*/  UIADD3 UR5, UPT, UPT, UR5, 0x4, URZ ;  /* 0x0000000405057890 */ /* 0x000fe2000fffe0ff */
        /* <DEDUP_REMOVED lines=8> */
.L_x_2092:
[----:B------:R-:W-:Y:S05]  /*a640*/  BRA.U !UP0, `(.L_x_2086) ;  /* 0x0000000108a87547 */ /* 0x000fea000b800000 */
[----:B------:R-:W-:-:S09]  /*a650*/  UISETP.NE.AND UP0, UPT, UR22, 0x1, UPT ;  /* 0x000000011600788c */ /* 0x000fd2000bf05270 */
[----:B------:R-:W-:Y:S05]  /*a660*/  BRA.U !UP0, `(.L_x_2093) ;  /* 0x0000000108607547 */ /* 0x000fea000b800000 */
[----:B------:R-:W-:Y:S02]  /*a670*/  UISETP.NE.AND UP0, UPT, UR5, UR23, UPT ;  /* 0x000000170500728c */ /* 0x000fe4000bf05270 */
[----:B------:R-:W-:-:S04]  /*a680*/  UIADD3 UR14, UPT, UPT, UR5, 0x1, URZ ;  /* 0x00000001050e7890 */ /* 0x000fc8000fffe0ff */
[----:B------:R-:W-:Y:S01]  /*a690*/  PLOP3.LUT P2, PT, PT, PT, UP0, 0x80, 0x8 ;  /* 0x000000000008781c */ /* 0x000fe20003f4f008 */
[----:B------:R-:W-:-:S03]  /*a6a0*/  UISETP.NE.AND UP0, UPT, UR14, UR23, UPT ;  /* 0x000000170e00728c */ /* 0x000fc6000bf05270 */
[----:B------:R-:W-:-:S03]  /*a6b0*/  ISETP.NE.OR P2, PT, R11, RZ, !P2 ;  /* 0x000000ff0b00720c */ /* 0x000fc60005745670 */
[----:B------:R-:W-:-:S04]  /*a6c0*/  PLOP3.LUT P1, PT, PT, PT, UP0, 0x80, 0x8 ;  /* 0x000000000008781c */ /* 0x000fc80003f2f008 */
[----:B------:R-:W-:-:S06]  /*a6d0*/  ISETP.NE.OR P1, PT, R11, RZ, !P1 ;  /* 0x000000ff0b00720c */ /* 0x000fcc0004f25670 */
[----:B------:R-:W-:-:S05]  /*a6e0*/  VOTEU.ALL UP0, P2 ;  /* 0x0000000000ff7886 */ /* 0x000fca0001000000 */
[----:B------:R-:W-:Y:S02]  /*a6f0*/  @!UP0 UIMAD UR16, UR5, UR10, UR13 ;  /* 0x0000000a051082a4 */ /* 0x000fe4000f8e020d */
[----:B------:R-:W-:Y:S02]  /*a700*/  VOTEU.ALL UP1, P1 ;  /* 0x0000000000ff7886 */ /* 0x000fe40000820000 */
[----:B------:R-:W-:-:S03]  /*a710*/  @!UP0 UIMAD.WIDE.U32 UR16, UR16, 0x8, UR6 ;  /* 0x00000008101088a5 */ /* 0x000fc6000f8e0006 */
[----:B------:R-:W-:-:S03]  /*a720*/  @!UP1 UIMAD UR14, UR14, UR10, UR13 ;  /* 0x0000000a0e0e92a4 */ /* 0x000fc6000f8e020d */
[----:B------:R-:W-:Y:S01]  /*a730*/  IMAD.U32 R12, RZ, RZ, UR16 ;  /* 0x00000010ff0c7e24 */ /* 0x000fe2000f8e00ff */
[----:B------:R-:W-:Y:S01]  /*a740*/  @!UP1 UIMAD.WIDE.U32 UR14, UR14, 0x8, UR6 ;  /* 0x000000080e0e98a5 */ /* 0x000fe2000f8e0006 */
[----:B---3--:R-:W-:-:S05]  /*a750*/  IMAD.U32 R13, RZ, RZ, UR17 ;  /* 0x00000011ff0d7e24 */ /* 0x008fca000f8e00ff */
[----:B------:R-:W-:Y:S01]  /*a760*/  MOV R14, UR14 ;  /* 0x0000000e000e7c02 */ /* 0x000fe20008000f00 */
[----:B-1--4-:R-:W-:Y:S01]  /*a770*/  IMAD.U32 R15, RZ, RZ, UR15 ;  /* 0x0000000fff0f7e24 */ /* 0x012fe2000f8e00ff */
[----:B------:R-:W2:Y:S05]  /*a780*/  @!P2 LDG.E.64 R12, desc[UR18][R12.64] ;  /* 0x000000120c0ca981 */ /* 0x000eaa000c1e1b00 */
[----:B------:R-:W3:Y:S01]  /*a790*/  @!P1 LDG.E.64 R14, desc[UR18][R14.64] ;  /* 0x000000120e0e9981 */ /* 0x000ee2000c1e1b00 */
[----:B------:R-:W-:Y:S01]  /*a7a0*/  UIADD3 UR5, UPT, UPT, UR5, 0x2, URZ ;  /* 0x0000000205057890 */ /* 0x000fe2000fffe0ff */
[----:B--2---:R-:W-:Y:S01]  /*a7b0*/  @!P2 FADD.FTZ R4, R4, R12 ;  /* 0x0000000c0404a221 */ /* 0x004fe20000010000 */
[----:B------:R-:W-:-:S03]  /*a7c0*/  @!P2 FADD.FTZ R5, R5, R13 ;  /* 0x0000000d0505a221 */ /* 0x000fc60000010000 */
[----:B---3--:R-:W-:Y:S01]  /*a7d0*/  @!P1 FADD.FTZ R4, R4, R14 ;  /* 0x0000000e04049221 */ /* 0x008fe20000010000 */
[----:B------:R-:W-:-:S07]  /*a7e0*/  @!P1 FADD.FTZ R5, R5, R15 ;  /* 0x0000000f05059221 */ /* 0x000fce0000010000 */
.L_x_2093:
[----:B------:R-:W-:Y:S01]  /*a7f0*/  UISETP.NE.AND UP0, UPT, UR5, UR23, UPT ;  /* 0x000000170500728c */ /* 0x000fe2000bf05270 */
[----:B------:R-:W-:Y:S01]  /*a800*/  BSSY.RECONVERGENT B0, `(.L_x_2086) ;  /* 0x000000e000007945 */ /* 0x000fe20003800200 */
[----:B------:R-:W-:-:S04]  /*a810*/  ULOP3.LUT UR12, UR12, 0x1, URZ, 0xc0, !UPT ;  /* 0x000000010c0c7892 */ /* 0x000fc8000f8ec0ff */
[----:B------:R-:W-:Y:S02]  /*a820*/  PLOP3.LUT P1, PT, PT, PT, UP0, 0x80, 0x8 ;  /* 0x000000000008781c */ /* 0x000fe40003f2f008 */
[----:B------:R-:W-:Y:S02]  /*a830*/  IMAD.U32 R3, RZ, RZ, UR12 ;  /* 0x0000000cff037e24 */ /* 0x000fe4000f8e00ff */
[----:B------:R-:W-:-:S04]  /*a840*/  ISETP.NE.OR P1, PT, R11, RZ, !P1 ;  /* 0x000000ff0b00720c */ /* 0x000fc80004f25670 */
[----:B------:R-:W-:-:S13]  /*a850*/  ISETP.NE.U32.OR P1, PT, R3, 0x1, P1 ;  /* 0x000000010300780c */ /* 0x000fda0000f25470 */
[----:B------:R-:W-:Y:S05]  /*a860*/  @P1 BRA `(.L_x_2094) ;  /* 0x00000000001c1947 */ /* 0x000fea0003800000 */
[----:B------:R-:W-:-:S04]  /*a870*/  UIMAD UR14, UR10, UR5, UR13 ;  /* 0x000000050a0e72a4 */ /* 0x000fc8000f8e020d */
[----:B------:R-:W-:-:S06]  /*a880*/  UIMAD.WIDE.U32 UR14, UR14, 0x8, UR6 ;  /* 0x000000080e0e78a5 */ /* 0x000fcc000f8e0006 */
[----:B------:R-:W-:Y:S01]  /*a890*/  MOV R12, UR14 ;  /* 0x0000000e000c7c02 */ /* 0x000fe20008000f00 */
[----:B---3--:R-:W-:-:S06]  /*a8a0*/  IMAD.U32 R13, RZ, RZ, UR15 ;  /* 0x0000000fff0d7e24 */ /* 0x008fcc000f8e00ff */
[----:B------:R-:W1:Y:S02]  /*a8b0*/  LDG.E.64 R12, desc[UR18][R12.64] ;  /* 0x000000120c0c7981 */ /* 0x000e64000c1e1b00 */
[----:B-1----:R-:W-:Y:S01]  /*a8c0*/  FADD.FTZ R4, R4, R12 ;  /* 0x0000000c04047221 */ /* 0x002fe20000010000 */
[----:B------:R-:W-:-:S07]  /*a8d0*/  FADD.FTZ R5, R5, R13 ;  /* 0x0000000d05057221 */ /* 0x000fce0000010000 */
.L_x_2094:
[----:B------:R-:W-:Y:S05]  /*a8e0*/  BSYNC.RECONVERGENT B0 ;  /* 0x0000000000007941 */ /* 0x000fea0003800200 */
.L_x_2086:
[----:B------:R-:W0:Y:S01]  /*a8f0*/  S2R R3, SR_TID.X ;  /* 0x0000000000037919 */ /* 0x000e220000002100 */
[----:B------:R-:W-:Y:S01]  /*a900*/  LOP3.LUT P2, RZ, R2, 0x4000000, RZ, 0xc0, !PT ;  /* 0x0400000002ff7812 */ /* 0x000fe2000784c0ff */
[----:B------:R-:W2:Y:S01]  /*a910*/  S2UR UR6, SR_CgaCtaId ;  /* 0x00000000000679c3 */ /* 0x000ea20000008800 */
[----:B------:R-:W1:Y:S01]  /*a920*/  LDCU UR7, c[0x0][0x414] ;  /* 0x00008280ff0777ac */ /* 0x000e620008000800 */
[----:B------:R-:W-:Y:S01]  /*a930*/  ISETP.NE.AND P1, PT, R11, RZ, PT ;  /* 0x000000ff0b00720c */ /* 0x000fe20003f25270 */
[----:B------:R-:W-:Y:S01]  /*a940*/  IMAD.U32 R11, RZ, RZ, UR9 ;  /* 0x00000009ff0b7e24 */ /* 0x000fe2000f8e00ff */
[----:B------:R-:W-:-:S04]  /*a950*/  UMOV UR5, 0x400 ;  /* 0x0000040000057882 */ /* 0x000fc80000000000 */
[----:B------:R-:W4:Y:S08]  /*a960*/  LDC.64 R22, c[0x0][0x398] ;  /* 0x0000e600ff167b82 */ /* 0x000f300000000a00 */
[----:B---3--:R-:W3:Y:S01]  /*a970*/  @P2 LDC.64 R12, c[0x0][0x388] ;  /* 0x0000e200ff0c2b82 */ /* 0x008ee20000000a00 */
[----:B--2---:R-:W-:-:S07]  /*a980*/  ULEA UR5, UR6, UR5, 0x18 ;  /* 0x0000000506057291 */ /* 0x004fce000f8ec0ff */
[----:B------:R-:W2:Y:S01]  /*a990*/  LDC.64 R20, c[0x0][0x3a0] ;  /* 0x0000e800ff147b82 */ /* 0x000ea20000000a00 */
[----:B0-----:R-:W-:Y:S01]  /*a9a0*/  LOP3.LUT R10, R3, 0xffff, RZ, 0xc0, !PT ;  /* 0x0000ffff030a7812 */ /* 0x001fe200078ec0ff */
[----:B------:R-:W-:Y:S04]  /*a9b0*/  @!P1 STS.64 [UR5+0x90], R4 ;  /* 0x00009004ff009988 */ /* 0x000fe80008000a05 */
[----:B------:R-:W-:-:S05]  /*a9c0*/  IMAD R10, R10, 0x445, RZ ;  /* 0x000004450a0a7824 */ /* 0x000fca00078e02ff */
[----:B------:R-:W-:-:S04]  /*a9d0*/  SHF.R.U32.HI R10, RZ, 0x10, R10 ;  /* 0x00000010ff0a7819 */ /* 0x000fc8000001160a */
[----:B------:R-:W-:-:S05]  /*a9e0*/  PRMT R10, R10, 0x9910, RZ ;  /* 0x000099100a0a7816 */ /* 0x000fca00000000ff */
[----:B------:R-:W-:-:S04]  /*a9f0*/  IMAD R10, R10, 0x3c, RZ ;  /* 0x0000003c0a0a7824 */ /* 0x000fc800078e02ff */
[----:B------:R-:W-:-:S05]  /*aa00*/  IMAD.MOV R10, RZ, RZ, -R10 ;  /* 0x000000ffff0a7224 */ /* 0x000fca00078e0a0a */
[----:B------:R-:W-:-:S04]  /*aa10*/  PRMT R10, R10, 0x7710, RZ ;  /* 0x000077100a0a7816 */ /* 0x000fc800000000ff */
[----:B------:R-:W-:-:S05]  /*aa20*/  IADD3 R10, PT, PT, R10, R3, RZ ;  /* 0x000000030a0a7210 */ /* 0x000fca0007ffe0ff */
[----:B------:R-:W-:-:S05]  /*aa30*/  IMAD.SHL.U32 R10, R10, 0x2, RZ ;  /* 0x000000020a0a7824 */ /* 0x000fca00078e00ff */
[----:B------:R-:W-:Y:S01]  /*aa40*/  LOP3.LUT R24, R10, 0xffff, RZ, 0xc0, !PT ;  /* 0x0000ffff0a187812 */ /* 0x000fe200078ec0ff */
[----:B---3--:R-:W-:-:S04]  /*aa50*/  @P2 IMAD.WIDE R10, R11, 0x8, R12 ;  /* 0x000000080b0a2825 */ /* 0x008fc800078e020c */
[----:B-1----:R-:W-:Y:S01]  /*aa60*/  @P2 FMUL.FTZ R12, R4, UR7 ;  /* 0x00000007040c2c20 */ /* 0x002fe20008410000 */
[----:B------:R-:W-:Y:S01]  /*aa70*/  @P2 FMUL.FTZ R13, R5, UR7 ;  /* 0x00000007050d2c20 */ /* 0x000fe20008410000 */
[----:B------:R-:W-:-:S04]  /*aa80*/  IADD3 R3, PT, PT, R24, UR11, RZ ;  /* 0x0000000b18037c10 */ /* 0x000fc8000fffe0ff */
[----:B------:R-:W-:Y:S01]  /*aa90*/  @P2 STG.E.64 desc[UR18][R10.64], R12 ;  /* 0x0000000c0a002986 */ /* 0x000fe2000c101b12 */
[C---:B----4-:R-:W-:Y:S01]  /*aaa0*/  IMAD.WIDE R22, R3.reuse, 0x4, R22 ;  /* 0x0000000403167825 */ /* 0x050fe200078e0216 */
[----:B------:R-:W-:Y:S03]  /*aab0*/  BAR.SYNC.DEFER_BLOCKING 0x0 ;  /* 0x0000000000007b1d */ /* 0x000fe60000010000 */
[----:B--2---:R-:W-:-:S03]  /*aac0*/  IMAD.WIDE R20, R3, 0x4, R20 ;  /* 0x0000000403147825 */ /* 0x004fc600078e0214 */
[----:B------:R-:W5:Y:S04]  /*aad0*/  LDG.E.64 R22, desc[UR18][R22.64] ;  /* 0x0000001216167981 */ /* 0x000f68000c1e1b00 */
[----:B------:R-:W5:Y:S01]  /*aae0*/  LDG.E.64 R20, desc[UR18][R20.64] ;  /* 0x0000001214147981 */ /* 0x000f62000c1e1b00 */
[----:B------:R-:W-:-:S03]  /*aaf0*/  IMAD.MOV.U32 R26, RZ, RZ, 0x3f800000 ;  /* 0x3f800000ff1a7424 */ /* 0x000fc600078e00ff */
[----:B------:R-:W0:Y:S01]  /*ab00*/  LDS.64 R14, [UR5+0x90] ;  /* 0x00009005ff0e7984 */ /* 0x000e220008000a00 */
[----:B------:R-:W1:Y:S02]  /*ab10*/  LDCU.U8 UR5, c[0x0][0x3fc] ;  /* 0x00007f80ff0577ac */ /* 0x000e640008000000 */
[----:B-1----:R-:W-:Y:S01]  /*ab20*/  UISETP.NE.AND UP0, UPT, UR5, URZ, UPT ;  /* 0x000000ff0500728c */ /* 0x002fe2000bf05270 */
[----:B0-----:R-:W-:-:S04]  /*ab30*/  FMUL.FTZ R25, R14, UR7 ;  /* 0x000000070e197c20 */ /* 0x001fc80008410000 */
[----:B------:R-:W-:-:S04]  /*ab40*/  FMUL.FTZ R14, R25, R25 ;  /* 0x00000019190e7220 */ /* 0x000fc80000410000 */
[----:B------:R-:W-:-:S05]  /*ab50*/  FFMA.FTZ R14, R15, UR7, -R14 ;  /* 0x000000070f0e7c23 */ /* 0x000fca000801080e */
[----:B------:R-:W-:-:S13]  /*ab60*/  FSETP.GTU.FTZ.AND P1, PT, R14, RZ, PT ;  /* 0x000000ff0e00720b */ /* 0x000fda0003f3c000 */
[----:B------:R-:W0:Y:S02]  /*ab70*/  @P1 LDC R3, c[0x0][0x3a8] ;  /* 0x0000ea00ff031b82 */ /* 0x000e240000000800 */
[----:B0-----:R-:W-:-:S04]  /*ab80*/  @P1 FADD.FTZ R14, R14, R3 ;  /* 0x000000030e0e1221 */ /* 0x001fc80000010000 */
[----:B------:R0:W1:Y:S01]  /*ab90*/  @P1 MUFU.RSQ R26, R14 ;  /* 0x0000000e001a1308 */ /* 0x0000620000001400 */
[----:B------:R-:W-:Y:S05]  /*aba0*/  BRA.U !UP0, `(.L_x_2095) ;  /* 0x0000000908687547 */ /* 0x000fea000b800000 */
[----:B------:R-:W-:Y:S01]  /*abb0*/  IMAD.MOV.U32 R3, RZ, RZ, RZ ;  /* 0x000000ffff037224 */ /* 0x000fe200078e00ff */
[----:B------:R-:W2:Y:S01]  /*abc0*/  LDCU.64 UR14, c[0x0][0x3e0] ;  /* 0x00007c00ff0e77ac */ /* 0x000ea20008000a00 */
[----:B------:R-:W3:Y:S01]  /*abd0*/  LDCU.64 UR6, c[0x0][0x380] ;  /* 0x00007000ff0677ac */ /* 0x000ee20008000a00 */
[----:B------:R-:W4:Y:S04]  /*abe0*/  LDCU.64 UR12, c[0x0][0x3e8] ;  /* 0x00007d00ff0c77ac */ /* 0x000f280008000a00 */
.L_x_2104:
[----:B--23-5:R-:W-:-:S06]  /*abf0*/  LEA R12, R3, UR8, 0x2 ;  /* 0x00000008030c7c11 */ /* 0x02cfcc000f8e10ff */
[----:B0----5:R-:W5:Y:S01]  /*ac00*/  LDL.128 R12, [R12] ;  /* 0x000000000c0c7983 */ /* 0x021f620000100c00 */
[C---:B------:R-:W-:Y:S01]  /*ac10*/  LEA R32, R3.reuse, R0, 0x3 ;  /* 0x0000000003207211 */ /* 0x040fe200078e18ff */
[----:B------:R-:W-:Y:S01]  /*ac20*/  VIADD R3, R3, 0x4 ;  /* 0x0000000403037836 */ /* 0x000fe20000000000 */
[----:B------:R-:W-:Y:S02]  /*ac30*/  BSSY.RECONVERGENT B0, `(.L_x_2096) ;  /* 0x000002f000007945 */ /* 0x000fe40003800200 */
[C---:B----4-:R-:W-:Y:S01]  /*ac40*/  ISETP.GE.U32.AND P3, PT, R32.reuse, UR12, PT ;  /* 0x0000000c20007c0c */ /* 0x050fe2000bf66070 */
[C---:B------:R-:W-:Y:S01]  /*ac50*/  VIADD R16, R32.reuse, 0x8 ;  /* 0x0000000820107836 */ /* 0x040fe20000000000 */
[----:B------:R-:W-:Y:S01]  /*ac60*/  SHF.R.S32.HI R29, RZ, 0x1f, R32 ;  /* 0x0000001fff1d7819 */ /* 0x000fe20000011420 */
[C---:B------:R-:W-:Y:S01]  /*ac70*/  VIADD R4, R32.reuse, 0x18 ;  /* 0x0000001820047836 */ /* 0x040fe20000000000 */
[----:B------:R-:W-:Y:S02]  /*ac80*/  IADD3 R10, PT, PT, R32, 0x10, RZ ;  /* 0x00000010200a7810 */ /* 0x000fe40007ffe0ff */
[----:B------:R-:W-:-:S02]  /*ac90*/  ISETP.GE.AND.EX P3, PT, R29, UR13, PT, P3 ;  /* 0x0000000d1d007c0c */ /* 0x000fc4000bf66330 */
[----:B------:R-:W-:Y:S02]  /*aca0*/  ISETP.GE.U32.AND P1, PT, R16, UR12, PT ;  /* 0x0000000c10007c0c */ /* 0x000fe4000bf26070 */
[----:B------:R-:W-:Y:S02]  /*acb0*/  ISETP.GE.U32.AND P4, PT, R10, UR12, PT ;  /* 0x0000000c0a007c0c */ /* 0x000fe4000bf86070 */
[----:B------:R-:W-:Y:S02]  /*acc0*/  ISETP.GE.U32.AND P2, PT, R4, UR12, PT ;  /* 0x0000000c04007c0c */ /* 0x000fe4000bf46070 */
[----:B------:R-:W-:Y:S02]  /*acd0*/  SHF.R.S32.HI R17, RZ, 0x1f, R16 ;  /* 0x0000001fff117819 */ /* 0x000fe40000011410 */
[----:B------:R-:W-:Y:S02]  /*ace0*/  SHF.R.S32.HI R11, RZ, 0x1f, R10 ;  /* 0x0000001fff0b7819 */ /* 0x000fe4000001140a */
[----:B------:R-:W-:-:S02]  /*acf0*/  SHF.R.S32.HI R5, RZ, 0x1f, R4 ;  /* 0x0000001fff057819 */ /* 0x000fc40000011404 */
[----:B------:R-:W-:Y:S02]  /*ad00*/  ISETP.NE.AND P5, PT, R3, 0x40, PT ;  /* 0x000000400300780c */ /* 0x000fe40003fa5270 */
[----:B------:R-:W-:Y:S02]  /*ad10*/  ISETP.GE.AND.EX P1, PT, R17, UR13, PT, P1 ;  /* 0x0000000d11007c0c */ /* 0x000fe4000bf26310 */
[----:B------:R-:W-:Y:S02]  /*ad20*/  ISETP.GE.AND.EX P4, PT, R11, UR13, PT, P4 ;  /* 0x0000000d0b007c0c */ /* 0x000fe4000bf86340 */
[----:B------:R-:W-:Y:S01]  /*ad30*/  ISETP.GE.AND.EX P2, PT, R5, UR13, PT, P2 ;  /* 0x0000000d05007c0c */ /* 0x000fe2000bf46320 */
[----:B------:R-:W-:-:S12]  /*ad40*/  @P3 BRA `(.L_x_2097) ;  /* 0x0000000000743947 */ /* 0x000fd80003800000 */
[C---:B-----5:R-:W-:Y:S01]  /*ad50*/  PRMT R18, R12.reuse, 0x7632, R18 ;  /* 0x000076320c127816 */ /* 0x060fe20000000012 */
[----:B------:R-:W-:Y:S02]  /*ad60*/  IMAD.U32 R12, R12, 0x10000, RZ ;  /* 0x000100000c0c7824 */ /* 0x000fe400078e00ff */
[----:B--2---:R-:W-:Y:S01]  /*ad70*/  IMAD R29, R29, UR14, RZ ;  /* 0x0000000e1d1d7c24 */ /* 0x004fe2000f8e02ff */
[----:B------:R-:W-:Y:S01]  /*ad80*/  SHF.L.U32 R18, R18, 0x10, RZ ;  /* 0x0000001012127819 */ /* 0x000fe200000006ff */
[C---:B------:R-:W-:Y:S02]  /*ad90*/  FADD.FTZ R19, -R25.reuse, R12 ;  /* 0x0000000c19137221 */ /* 0x040fe40000010100 */
[----:B------:R-:W-:Y:S02]  /*ada0*/  IMAD R29, R32, UR15, R29 ;  /* 0x0000000f201d7c24 */ /* 0x000fe4000f8e021d */
[----:B------:R-:W-:Y:S01]  /*adb0*/  FADD.FTZ R27, -R25, R18 ;  /* 0x00000012191b7221 */ /* 0x000fe20000010100 */
[----:B-1----:R-:W-:Y:S01]  /*adc0*/  FMUL.FTZ R19, R19, R26 ;  /* 0x0000001a13137220 */ /* 0x002fe20000410000 */
[----:B------:R-:W-:-:S02]  /*add0*/  IMAD.MOV.U32 R18, RZ, RZ, R6 ;  /* 0x000000ffff127224 */ /* 0x000fc400078e0006 */
[----:B------:R-:W-:Y:S01]  /*ade0*/  FMUL.FTZ R12, R27, R26 ;  /* 0x0000001a1b0c7220 */ /* 0x000fe20000410000 */
[----:B------:R-:W-:Y:S01]  /*adf0*/  FFMA.FTZ R31, R22, R19, R20 ;  /* 0x00000013161f7223 */ /* 0x000fe20000010014 */
[----:B------:R-:W-:Y:S02]  /*ae00*/  IMAD.MOV.U32 R19, RZ, RZ, R9 ;  /* 0x000000ffff137224 */ /* 0x000fe400078e0009 */
[----:B------:R-:W-:Y:S01]  /*ae10*/  FFMA.FTZ R33, R23, R12, R21 ;  /* 0x0000000c17217223 */ /* 0x000fe20000010015 */
[----:B------:R-:W-:Y:S01]  /*ae20*/  FMUL.FTZ R27, R31, -1.4426950216293334961 ;  /* 0xbfb8aa3b1f1b7820 */ /* 0x000fe20000410000 */
[----:B------:R-:W-:-:S04]  /*ae30*/  IMAD.WIDE.U32 R18, R32, UR14, R18 ;  /* 0x0000000e20127c25 */ /* 0x000fc8000f8e0012 */
[----:B------:R-:W-:Y:S01]  /*ae40*/  FMUL.FTZ R28, R33, -1.4426950216293334961 ;  /* 0xbfb8aa3b211c7820 */ /* 0x000fe20000410000 */
[----:B------:R-:W0:Y:S05]  /*ae50*/  MUFU.EX2 R27, R27 ;  /* 0x0000001b001b7308 */ /* 0x000e2a0000000800 */
[----:B------:R-:W1:Y:S01]  /*ae60*/  MUFU.EX2 R28, R28 ;  /* 0x0000001c001c7308 */ /* 0x000e620000000800 */
[----:B0-----:R-:W-:Y:S01]  /*ae70*/  FADD.FTZ R12, R27, 1 ;  /* 0x3f8000001b0c7421 */ /* 0x001fe20000010000 */
[----:B------:R-:W-:Y:S01]  /*ae80*/  IADD3 R27, PT, PT, R19, R29, RZ ;  /* 0x0000001d131b7210 */ /* 0x000fe20007ffe0ff */
[----:B-1----:R-:W-:Y:S01]  /*ae90*/  FADD.FTZ R30, R28, 1 ;  /* 0x3f8000001c1e7421 */ /* 0x002fe20000010000 */
[----:B---3--:R-:W-:-:S03]  /*aea0*/  LEA R28, P3, R18, UR6, 0x1 ;  /* 0x00000006121c7c11 */ /* 0x008fc6000f8608ff */
[----:B------:R-:W0:Y:S01]  /*aeb0*/  MUFU.RCP R12, R12 ;  /* 0x0000000c000c7308 */ /* 0x000e220000001000 */
[----:B------:R-:W-:-:S07]  /*aec0*/  LEA.HI.X R29, R18, UR7, R27, 0x1, P3 ;  /* 0x00000007121d7c11 */ /* 0x000fce00098f0c1b */
[----:B------:R-:W1:Y:S01]  /*aed0*/  MUFU.RCP R30, R30 ;  /* 0x0000001e001e7308 */ /* 0x000e620000001000 */
[----:B0-----:R-:W-:Y:S01]  /*aee0*/  FMUL.FTZ R19, R31, R12 ;  /* 0x0000000c1f137220 */ /* 0x001fe20000410000 */
[----:B-1----:R-:W-:-:S05]  /*aef0*/  FMUL.FTZ R32, R33, R30 ;  /* 0x0000001e21207220 */ /* 0x002fca0000410000 */
[----:B------:R-:W-:-:S05]  /*af00*/  F2FP.BF16.F32.PACK_AB R19, R32, R19 ;  /* 0x000000132013723e */ /* 0x000fca00000010ff */
[----:B------:R0:W-:Y:S02]  /*af10*/  STG.E desc[UR18][R28.64], R19 ;  /* 0x000000131c007986 */ /* 0x0001e4000c101912 */
.L_x_2097:
[----:B--23--:R-:W-:Y:S05]  /*af20*/  BSYNC.RECONVERGENT B0 ;  /* 0x0000000000007941 */ /* 0x00cfea0003800200 */
.L_x_2096:
[----:B------:R-:W-:Y:S04]  /*af30*/  BSSY.RECONVERGENT B0, `(.L_x_2098) ;  /* 0x000001f000007945 */ /* 0x000fe80003800200 */
[----:B------:R-:W-:Y:S05]  /*af40*/  @P1 BRA `(.L_x_2099) ;  /* 0x0000000000741947 */ /* 0x000fea0003800000 */
[C---:B-----5:R-:W-:Y:S01]  /*af50*/  PRMT R12, R13.reuse, 0x7632, R12 ;  /* 0x000076320d0c7816 */ /* 0x060fe2000000000c */
[----:B------:R-:W-:Y:S02]  /*af60*/  IMAD.U32 R18, R13, 0x10000, RZ ;  /* 0x000100000d127824 */ /* 0x000fe400078e00ff */
[----:B------:R-:W-:Y:S02]  /*af70*/  IMAD R17, R17, UR14, RZ ;  /* 0x0000000e11117c24 */ /* 0x000fe4000f8e02ff */
[----:B------:R-:W-:Y:S02]  /*af80*/  IMAD.U32 R12, R12, 0x10000, RZ ;  /* 0x000100000c0c7824 */ /* 0x000fe400078e00ff */
[C---:B------:R-:W-:Y:S01]  /*af90*/  FADD.FTZ R13, -R25.reuse, R18 ;  /* 0x00000012190d7221 */ /* 0x040fe20000010100 */
[----:B------:R-:W-:Y:S02]  /*afa0*/  IMAD R27, R16, UR15, R17 ;  /* 0x0000000f101b7c24 */ /* 0x000fe4000f8e0211 */
[----:B0-----:R-:W-:Y:S01]  /*afb0*/  FADD.FTZ R19, -R25, R12 ;  /* 0x0000000c19137221 */ /* 0x001fe20000010100 */
[----:B-1----:R-:W-:-:S03]  /*afc0*/  FMUL.FTZ R13, R13, R26 ;  /* 0x0000001a0d0d7220 */ /* 0x002fc60000410000 */
[----:B------:R-:W-:Y:S01]  /*afd0*/  FMUL.FTZ R12, R19, R26 ;  /* 0x0000001a130c7220 */ /* 0x000fe20000410000 */
[----:B------:R-:W-:-:S03]  /*afe0*/  FFMA.FTZ R29, R22, R13, R20 ;  /* 0x0000000d161d7223 */ /* 0x000fc60000010014 */
[----:B------:R-:W-:Y:S01]  /*aff0*/  FFMA.FTZ R28, R23, R12, R21 ;  /* 0x0000000c171c7223 */ /* 0x000fe20000010015 */
[----:B------:R-:W-:-:S03]  /*b000*/  FMUL.FTZ R13, R29, -1.4426950216293334961 ;  /* 0xbfb8aa3b1d0d7820 */ /* 0x000fc60000410000 */
[----:B------:R-:W-:-:S03]  /*b010*/  FMUL.FTZ R12, R28, -1.4426950216293334961 ;  /* 0xbfb8aa3b1c0c7820 */ /* 0x000fc60000410000 */
[----:B------:R-:W0:Y:S04]  /*b020*/  MUFU.EX2 R13, R13 ;  /* 0x0000000d000d7308 */ /* 0x000e280000000800 */
[----:B------:R-:W1:Y:S01]  /*b030*/  MUFU.EX2 R12, R12 ;  /* 0x0000000c000c7308 */ /* 0x000e620000000800 */
[----:B0-----:R-:W-:Y:S01]  /*b040*/  FADD.FTZ R18, R13, 1 ;  /* 0x3f8000000d127421 */ /* 0x001fe20000010000 */
[----:B------:R-:W-:Y:S02]  /*b050*/  IMAD.MOV.U32 R13, RZ, RZ, R9 ;  /* 0x000000ffff0d7224 */ /* 0x000fe400078e0009 */
[----:B-1----:R-:W-:Y:S01]  /*b060*/  FADD.FTZ R19, R12, 1 ;  /* 0x3f8000000c137421 */ /* 0x002fe20000010000 */
[----:B------:R-:W-:Y:S02]  /*b070*/  MOV R12, R6 ;  /* 0x00000006000c7202 */ /* 0x000fe40000000f00 */
[----:B------:R-:W0:Y:S03]  /*b080*/  MUFU.RCP R18, R18 ;  /* 0x0000001200127308 */ /* 0x000e260000001000 */
[----:B------:R-:W-:-:S05]  /*b090*/  IMAD.WIDE.U32 R16, R16, UR14, R12 ;  /* 0x0000000e10107c25 */ /* 0x000fca000f8e000c */
[----:B------:R-:W1:Y:S01]  /*b0a0*/  MUFU.RCP R19, R19 ;  /* 0x0000001300137308 */ /* 0x000e620000001000 */
[----:B------:R-:W-:Y:S01]  /*b0b0*/  IMAD.IADD R13, R17, 0x1, R27 ;  /* 0x00000001110d7824 */ /* 0x000fe200078e021b */
[----:B------:R-:W-:-:S04]  /*b0c0*/  LEA R12, P1, R16, UR6, 0x1 ;  /* 0x00000006100c7c11 */ /* 0x000fc8000f8208ff */
[----:B------:R-:W-:Y:S01]  /*b0d0*/  LEA.HI.X R13, R16, UR7, R13, 0x1, P1 ;  /* 0x00000007100d7c11 */ /* 0x000fe200088f0c0d */
[----:B0-----:R-:W-:Y:S01]  /*b0e0*/  FMUL.FTZ R17, R29, R18 ;  /* 0x000000121d117220 */ /* 0x001fe20000410000 */
[----:B-1----:R-:W-:-:S05]  /*b0f0*/  FMUL.FTZ R28, R28, R19 ;  /* 0x000000131c1c7220 */ /* 0x002fca0000410000 */
[----:B------:R-:W-:-:S05]  /*b100*/  F2FP.BF16.F32.PACK_AB R17, R28, R17 ;  /* 0x000000111c11723e */ /* 0x000fca00000010ff */
[----:B------:R2:W-:Y:S02]  /*b110*/  STG.E desc[UR18][R12.64], R17 ;  /* 0x000000110c007986 */ /* 0x0005e4000c101912 */
.L_x_2099:
[----:B------:R-:W-:Y:S05]  /*b120*/  BSYNC.RECONVERGENT B0 ;  /* 0x0000000000007941 */ /* 0x000fea0003800200 */
.L_x_2098:
[----:B------:R-:W-:Y:S04]  /*b130*/  BSSY.RECONVERGENT B0, `(.L_x_2100) ;  /* 0x000001f000007945 */ /* 0x000fe80003800200 */
[----:B------:R-:W-:Y:S05]  /*b140*/  @P4 BRA `(.L_x_2101) ;  /* 0x0000000000744947 */ /* 0x000fea0003800000 */
[C---:B--2--5:R-:W-:Y:S01]  /*b150*/  PRMT R12, R14.reuse, 0x7632, R12 ;  /* 0x000076320e0c7816 */ /* 0x064fe2000000000c */
[----:B------:R-:W-:Y:S01]  /*b160*/  IMAD R11, R11, UR14, RZ ;  /* 0x0000000e0b0b7c24 */ /* 0x000fe2000f8e02ff */
[----:B------:R-:W-:-:S03]  /*b170*/  SHF.L.U32 R14, R14, 0x10, RZ ;  /* 0x000000100e0e7819 */ /* 0x000fc600000006ff */
[----:B------:R-:W-:Y:S02]  /*b180*/  IMAD.U32 R12, R12, 0x10000, RZ ;  /* 0x000100000c0c7824 */ /* 0x000fe400078e00ff */
[C---:B------:R-:W-:Y:S02]  /*b190*/  FADD.FTZ R13, -R25.reuse, R14 ;  /* 0x0000000e190d7221 */ /* 0x040fe40000010100 */
[----:B------:R-:W-:Y:S02]  /*b1a0*/  FADD.FTZ R17, -R25, R12 ;  /* 0x0000000c19117221 */ /* 0x000fe40000010100 */
[-C--:B-1----:R-:W-:Y:S02]  /*b1b0*/  FMUL.FTZ R13, R13, R26.reuse ;  /* 0x0000001a0d0d7220 */ /* 0x082fe40000410000 */
[----:B------:R-:W-:Y:S01]  /*b1c0*/  FMUL.FTZ R12, R17, R26 ;  /* 0x0000001a110c7220 */ /* 0x000fe20000410000 */
[----:B------:R-:W-:Y:S02]  /*b1d0*/  IMAD R17, R10, UR15, R11 ;  /* 0x0000000f0a117c24 */ /* 0x000fe4000f8e020b */
[----:B0-----:R-:W-:Y:S01]  /*b1e0*/  FFMA.FTZ R19, R22, R13, R20 ;  /* 0x0000000d16137223 */ /* 0x001fe20000010014 */
[----:B------:R-:W-:-:S03]  /*b1f0*/  FFMA.FTZ R27, R23, R12, R21 ;  /* 0x0000000c171b7223 */ /* 0x000fc60000010015 */
[----:B------:R-:W-:Y:S01]  /*b200*/  FMUL.FTZ R13, R19, -1.4426950216293334961 ;  /* 0xbfb8aa3b130d7820 */ /* 0x000fe20000410000 */
[----:B------:R-:W-:-:S05]  /*b210*/  FMUL.FTZ R12, R27, -1.4426950216293334961 ;  /* 0xbfb8aa3b1b0c7820 */ /* 0x000fca0000410000 */
[----:B------:R-:W0:Y:S04]  /*b220*/  MUFU.EX2 R13, R13 ;  /* 0x0000000d000d7308 */ /* 0x000e280000000800 */
[----:B------:R-:W1:Y:S01]  /*b230*/  MUFU.EX2 R12, R12 ;  /* 0x0000000c000c7308 */ /* 0x000e620000000800 */
[----:B0-----:R-:W-:Y:S01]  /*b240*/  FADD.FTZ R14, R13, 1 ;  /* 0x3f8000000d0e7421 */ /* 0x001fe20000010000 */
[----:B------:R-:W-:Y:S01]  /*b250*/  MOV R13, R9 ;  /* 0x00000009000d7202 */ /* 0x000fe20000000f00 */
[----:B-1----:R-:W-:Y:S01]  /*b260*/  FADD.FTZ R16, R12, 1 ;  /* 0x3f8000000c107421 */ /* 0x002fe20000010000 */
[----:B------:R-:W-:-:S03]  /*b270*/  IMAD.MOV.U32 R12, RZ, RZ, R6 ;  /* 0x000000ffff0c7224 */ /* 0x000fc600078e0006 */
[----:B------:R-:W0:Y:S01]  /*b280*/  MUFU.RCP R14, R14 ;  /* 0x0000000e000e7308 */ /* 0x000e220000001000 */
[----:B------:R-:W-:-:S04]  /*b290*/  IMAD.WIDE.U32 R10, R10, UR14, R12 ;  /* 0x0000000e0a0a7c25 */ /* 0x000fc8000f8e000c */
[----:B------:R-:W-:-:S03]  /*b2a0*/  IMAD.IADD R13, R11, 0x1, R17 ;  /* 0x000000010b0d7824 */ /* 0x000fc600078e0211 */
[----:B------:R-:W1:Y:S01]  /*b2b0*/  MUFU.RCP R16, R16 ;  /* 0x0000001000107308 */ /* 0x000e620000001000 */
[----:B------:R-:W-:-:S04]  /*b2c0*/  LEA R12, P1, R10, UR6, 0x1 ;  /* 0x000000060a0c7c11 */ /* 0x000fc8000f8208ff */
[----:B------:R-:W-:Y:S01]  /*b2d0*/  LEA.HI.X R13, R10, UR7, R13, 0x1, P1 ;  /* 0x000000070a0d7c11 */ /* 0x000fe200088f0c0d */
[----:B0-----:R-:W-:Y:S01]  /*b2e0*/  FMUL.FTZ R11, R19, R14 ;  /* 0x0000000e130b7220 */ /* 0x001fe20000410000 */
[----:B-1----:R-:W-:-:S05]  /*b2f0*/  FMUL.FTZ R18, R27, R16 ;  /* 0x000000101b127220 */ /* 0x002fca0000410000 */
[----:B------:R-:W-:-:S05]  /*b300*/  F2FP.BF16.F32.PACK_AB R11, R18, R11 ;  /* 0x0000000b120b723e */ /* 0x000fca00000010ff */
[----:B------:R3:W-:Y:S02]  /*b310*/  STG.E desc[UR18][R12.64], R11 ;  /* 0x0000000b0c007986 */ /* 0x0007e4000c101912 */
.L_x_2101:
[----:B------:R-:W-:Y:S05]  /*b320*/  BSYNC.RECONVERGENT B0 ;  /* 0x0000000000007941 */ /* 0x000fea0003800200 */
.L_x_2100:
[----:B------:R-:W-:Y:S04]  /*b330*/  BSSY.RECONVERGENT B0, `(.L_x_2102) ;  /* 0x000001f000007945 */ /* 0x000fe80003800200 */
[----:B------:R-:W-:Y:S05]  /*b340*/  @P2 BRA `(.L_x_2103) ;  /* 0x0000000000742947 */ /* 0x000fea0003800000 */
[C---:B-----5:R-:W-:Y:S01]  /*b350*/  PRMT R10, R15.reuse, 0x7632, R10 ;  /* 0x000076320f0a7816 */ /* 0x060fe2000000000a */
[----:B--23--:R-:W-:Y:S02]  /*b360*/  IMAD.U32 R12, R15, 0x10000, RZ ;  /* 0x000100000f0c7824 */ /* 0x00cfe400078e00ff */
[----:B------:R-:W-:Y:S01]  /*b370*/  IMAD R5, R5, UR14, RZ ;  /* 0x0000000e05057c24 */ /* 0x000fe2000f8e02ff */
[----:B------:R-:W-:Y:S01]  /*b380*/  SHF.L.U32 R10, R10, 0x10, RZ ;  /* 0x000000100a0a7819 */ /* 0x000fe200000006ff */
[C---:B------:R-:W-:Y:S02]  /*b390*/  FADD.FTZ R11, -R25.reuse, R12 ;  /* 0x0000000c190b7221 */ /* 0x040fe40000010100 */
[----:B------:R-:W-:Y:S02]  /*b3a0*/  IMAD R15, R4, UR15, R5 ;  /* 0x0000000f040f7c24 */ /* 0x000fe4000f8e0205 */
[----:B------:R-:W-:Y:S01]  /*b3b0*/  FADD.FTZ R13, -R25, R10 ;  /* 0x0000000a190d7221 */ /* 0x000fe20000010100 */
[----:B-1----:R-:W-:-:S03]  /*b3c0*/  FMUL.FTZ R11, R11, R26 ;  /* 0x0000001a0b0b7220 */ /* 0x002fc60000410000 */
[----:B------:R-:W-:Y:S01]  /*b3d0*/  FMUL.FTZ R10, R13, R26 ;  /* 0x0000001a0d0a7220 */ /* 0x000fe20000410000 */
[----:B------:R-:W-:-:S03]  /*b3e0*/  FFMA.FTZ R17, R22, R11, R20 ;  /* 0x0000000b16117223 */ /* 0x000fc60000010014 */
[----:B------:R-:W-:Y:S01]  /*b3f0*/  FFMA.FTZ R14, R23, R10, R21 ;  /* 0x0000000a170e7223 */ /* 0x000fe20000010015 */
[----:B------:R-:W-:-:S03]  /*b400*/  FMUL.FTZ R11, R17, -1.4426950216293334961 ;  /* 0xbfb8aa3b110b7820 */ /* 0x000fc60000410000 */
[----:B------:R-:W-:-:S03]  /*b410*/  FMUL.FTZ R10, R14, -1.4426950216293334961 ;  /* 0xbfb8aa3b0e0a7820 */ /* 0x000fc60000410000 */
[----:B------:R-:W1:Y:S04]  /*b420*/  MUFU.EX2 R11, R11 ;  /* 0x0000000b000b7308 */ /* 0x000e680000000800 */
[----:B------:R-:W2:Y:S01]  /*b430*/  MUFU.EX2 R10, R10 ;  /* 0x0000000a000a7308 */ /* 0x000ea20000000800 */
[----:B-1----:R-:W-:Y:S01]  /*b440*/  FADD.FTZ R12, R11, 1 ;  /* 0x3f8000000b0c7421 */ /* 0x002fe20000010000 */
[----:B------:R-:W-:Y:S02]  /*b450*/  IMAD.MOV.U32 R11, RZ, RZ, R9 ;  /* 0x000000ffff0b7224 */ /* 0x000fe400078e0009 */
[----:B--2---:R-:W-:Y:S01]  /*b460*/  FADD.FTZ R13, R10, 1 ;  /* 0x3f8000000a0d7421 */ /* 0x004fe20000010000 */
[----:B------:R-:W-:Y:S02]  /*b470*/  IMAD.MOV.U32 R10, RZ, RZ, R6 ;  /* 0x000000ffff0a7224 */ /* 0x000fe400078e0006 */
[----:B------:R-:W1:Y:S02]  /*b480*/  MUFU.RCP R12, R12 ;  /* 0x0000000c000c7308 */ /* 0x000e640000001000 */
[----:B------:R-:W-:-:S06]  /*b490*/  IMAD.WIDE.U32 R4, R4, UR14, R10 ;  /* 0x0000000e04047c25 */ /* 0x000fcc000f8e000a */
[----:B------:R-:W2:Y:S01]  /*b4a0*/  MUFU.RCP R13, R13 ;  /* 0x0000000d000d7308 */ /* 0x000ea20000001000 */
[----:B------:R-:W-:Y:S02]  /*b4b0*/  IADD3 R11, PT, PT, R5, R15, RZ ;  /* 0x0000000f050b7210 */ /* 0x000fe40007ffe0ff */
[----:B------:R-:W-:-:S04]  /*b4c0*/  LEA R10, P1, R4, UR6, 0x1 ;  /* 0x00000006040a7c11 */ /* 0x000fc8000f8208ff */
[----:B------:R-:W-:Y:S01]  /*b4d0*/  LEA.HI.X R11, R4, UR7, R11, 0x1, P1 ;  /* 0x00000007040b7c11 */ /* 0x000fe200088f0c0b */
[----:B-1----:R-:W-:Y:S01]  /*b4e0*/  FMUL.FTZ R5, R17, R12 ;  /* 0x0000000c11057220 */ /* 0x002fe20000410000 */
[----:B--2---:R-:W-:-:S05]  /*b4f0*/  FMUL.FTZ R14, R14, R13 ;  /* 0x0000000d0e0e7220 */ /* 0x004fca0000410000 */
[----:B------:R-:W-:-:S05]  /*b500*/  F2FP.BF16.F32.PACK_AB R5, R14, R5 ;  /* 0x000000050e05723e */ /* 0x000fca00000010ff */
[----:B------:R4:W-:Y:S02]  /*b510*/  STG.E desc[UR18][R10.64], R5 ;  /* 0x000000050a007986 */ /* 0x0009e4000c101912 */
.L_x_2103:
[----:B------:R-:W-:Y:S05]  /*b520*/  BSYNC.RECONVERGENT B0 ;  /* 0x0000000000007941 */ /* 0x000fea0003800200 */
.L_x_2102:
[----:B------:R-:W-:Y:S05]  /*b530*/  @P5 BRA `(.L_x_2104) ;  /* 0xfffffff400ac5947 */ /* 0x000fea000383ffff */
[----:B------:R-:W-:Y:S05]  /*b540*/  BRA `(.L_x_2105) ;  /* 0x0000000c00787947 */ /* 0x000fea0003800000 */
.L_x_2095:
[----:B------:R-:W2:Y:S01]  /*b550*/  LDL.128 R16, [R1+0x10] ;  /* 0x0000100001107983 */ /* 0x000ea20000100c00 */
[----:B------:R-:W3:Y:S01]  /*b560*/  LDCU.64 UR6, c[0x0][0x3e8] ;  /* 0x00007d00ff0677ac */ /* 0x000ee20008000a00 */
[----:B-----5:R-:W-:Y:S01]  /*b570*/  SHF.R.S32.HI R3, RZ, 0x1f, R0 ;  /* 0x0000001fff037819 */ /* 0x020fe20000011400 */
[----:B------:R-:W-:Y:S01]  /*b580*/  BSSY.RECONVERGENT B0, `(.L_x_2106) ;  /* 0x000003d000007945 */ /* 0x000fe20003800200 */
[C---:B------:R-:W-:Y:S01]  /*b590*/  IADD3 R31, PT, PT, R0.reuse, 0x8, RZ ;  /* 0x00000008001f7810 */ /* 0x040fe20007ffe0ff */
[----:B------:R-:W4:Y:S03]  /*b5a0*/  LDCU.64 UR20, c[0x0][0x3e0] ;  /* 0x00007c00ff1477ac */ /* 0x000f260008000a00 */
[----:B------:R-:W-:Y:S01]  /*b5b0*/  SHF.R.S32.HI R30, RZ, 0x1f, R31 ;  /* 0x0000001fff1e7819 */ /* 0x000fe2000001141f */
[----:B------:R-:W0:Y:S01]  /*b5c0*/  LDCU.64 UR22, c[0x0][0x380] ;  /* 0x00007000ff1677ac */ /* 0x000e220008000a00 */
[----:B------:R-:W0:Y:S01]  /*b5d0*/  LDCU.64 UR16, c[0x0][0x3e8] ;  /* 0x00007d00ff1077ac */ /* 0x000e220008000a00 */
[----:B---3--:R-:W-:-:S02]  /*b5e0*/  ISETP.GE.U32.AND P0, PT, R0, UR6, PT ;  /* 0x0000000600007c0c */ /* 0x008fc4000bf06070 */
[----:B------:R-:W-:Y:S02]  /*b5f0*/  ISETP.GE.U32.AND P2, PT, R31, UR6, PT ;  /* 0x000000061f007c0c */ /* 0x000fe4000bf46070 */
[----:B------:R-:W-:Y:S02]  /*b600*/  ISETP.GE.AND.EX P0, PT, R3, UR7, PT, P0 ;  /* 0x0000000703007c0c */ /* 0x000fe4000bf06300 */
[----:B------:R-:W-:-:S11]  /*b610*/  ISETP.GE.AND.EX P2, PT, R30, UR7, PT, P2 ;  /* 0x000000071e007c0c */ /* 0x000fd6000bf46320 */
[----:B------:R-:W3:Y:S01]  /*b620*/  @!P0 LDC.64 R12, c[0x0][0x3e0] ;  /* 0x0000f800ff0c8b82 */ /* 0x000ee20000000a00 */
[----:B------:R-:W-:Y:S02]  /*b630*/  @!P0 IMAD.MOV.U32 R10, RZ, RZ, R6 ;  /* 0x000000ffff0a8224 */ /* 0x000fe400078e0006 */
[----:B------:R-:W-:-:S05]  /*b640*/  @!P0 IMAD.MOV.U32 R11, RZ, RZ, R9 ;  /* 0x000000ffff0b8224 */ /* 0x000fca00078e0009 */
[----:B------:R-:W1:Y:S01]  /*b650*/  @!P0 LDC.64 R4, c[0x0][0x380] ;  /* 0x0000e000ff048b82 */ /* 0x000e620000000a00 */
[-C--:B---3--:R-:W-:Y:S02]  /*b660*/  @!P0 IMAD R3, R3, R12.reuse, RZ ;  /* 0x0000000c03038224 */ /* 0x088fe400078e02ff */
[----:B------:R-:W-:-:S04]  /*b670*/  @!P0 IMAD.WIDE.U32 R10, R0, R12, R10 ;  /* 0x0000000c000a8225 */ /* 0x000fc800078e000a */
[----:B------:R-:W-:Y:S01]  /*b680*/  @!P0 IMAD R29, R0, R13, R3 ;  /* 0x0000000d001d8224 */ /* 0x000fe200078e0203 */
[----:B-1----:R-:W-:Y:S01]  /*b690*/  @!P0 LEA R4, P4, R10, R4, 0x1 ;  /* 0x000000040a048211 */ /* 0x002fe200078808ff */
[C---:B------:R-:W-:Y:S02]  /*b6a0*/  VIADD R13, R0.reuse, 0x10 ;  /* 0x00000010000d7836 */ /* 0x040fe40000000000 */
[----:B------:R-:W-:Y:S02]  /*b6b0*/  @!P0 IMAD.IADD R29, R11, 0x1, R29 ;  /* 0x000000010b1d8824 */ /* 0x000fe400078e021d */
[----:B------:R-:W-:Y:S01]  /*b6c0*/  VIADD R3, R0, 0x18 ;  /* 0x0000001800037836 */ /* 0x000fe20000000000 */
[----:B------:R-:W-:Y:S02]  /*b6d0*/  ISETP.GE.U32.AND P3, PT, R13, UR6, PT ;  /* 0x000000060d007c0c */ /* 0x000fe4000bf66070 */
[----:B------:R-:W-:Y:S02]  /*b6e0*/  @!P0 LEA.HI.X R5, R10, R5, R29, 0x1, P4 ;  /* 0x000000050a058211 */ /* 0x000fe400020f0c1d */
[----:B------:R-:W-:-:S02]  /*b6f0*/  ISETP.GE.U32.AND P1, PT, R3, UR6, PT ;  /* 0x0000000603007c0c */ /* 0x000fc4000bf26070 */
[----:B0-----:R-:W-:-:S04]  /*b700*/  SHF.R.S32.HI R14, RZ, 0x1f, R13 ;  /* 0x0000001fff0e7819 */ /* 0x001fc8000001140d */
[----:B------:R-:W-:Y:S02]  /*b710*/  ISETP.GE.AND.EX P3, PT, R14, UR7, PT, P3 ;  /* 0x000000070e007c0c */ /* 0x000fe4000bf66330 */
[C---:B--2---:R-:W-:Y:S02]  /*b720*/  PRMT R12, R16.reuse, 0x7632, R12 ;  /* 0x00007632100c7816 */ /* 0x044fe4000000000c */
[----:B------:R-:W-:-:S03]  /*b730*/  SHF.L.U32 R16, R16, 0x10, RZ ;  /* 0x0000001010107819 */ /* 0x000fc600000006ff */
[----:B------:R-:W-:Y:S02]  /*b740*/  IMAD.U32 R12, R12, 0x10000, RZ ;  /* 0x000100000c0c7824 */ /* 0x000fe400078e00ff */
[C---:B------:R-:W-:Y:S02]  /*b750*/  FADD.FTZ R15, -R25.reuse, R16 ;  /* 0x00000010190f7221 */ /* 0x040fe40000010100 */
[----:B------:R-:W-:Y:S01]  /*b760*/  FADD.FTZ R27, -R25, R12 ;  /* 0x0000000c191b7221 */ /* 0x000fe20000010100 */
[----:B------:R-:W-:Y:S01]  /*b770*/  SHF.R.S32.HI R12, RZ, 0x1f, R3 ;  /* 0x0000001fff0c7819 */ /* 0x000fe20000011403 */
[-C--:B------:R-:W-:Y:S02]  /*b780*/  FMUL.FTZ R15, R15, R26.reuse ;  /* 0x0000001a0f0f7220 */ /* 0x080fe40000410000 */
[----:B------:R-:W-:Y:S01]  /*b790*/  FMUL.FTZ R16, R27, R26 ;  /* 0x0000001a1b107220 */ /* 0x000fe20000410000 */
[----:B------:R-:W-:Y:S01]  /*b7a0*/  ISETP.GE.AND.EX P1, PT, R12, UR7, PT, P1 ;  /* 0x000000070c007c0c */ /* 0x000fe2000bf26310 */
[----:B------:R-:W-:-:S02]  /*b7b0*/  FFMA.FTZ R15, R22, R15, R20 ;  /* 0x0000000f160f7223 */ /* 0x000fc40000010014 */
[----:B------:R-:W-:-:S05]  /*b7c0*/  FFMA.FTZ R16, R23, R16, R21 ;  /* 0x0000001017107223 */ /* 0x000fca0000010015 */
[----:B------:R-:W-:-:S05]  /*b7d0*/  @!P0 F2FP.BF16.F32.PACK_AB R11, R16, R15 ;  /* 0x0000000f100b823e */ /* 0x000fca00000010ff */
[----:B------:R0:W-:Y:S01]  /*b7e0*/  @!P0 STG.E desc[UR18][R4.64], R11 ;  /* 0x0000000b04008986 */ /* 0x0001e2000c101912 */
[----:B----4-:R-:W-:Y:S05]  /*b7f0*/  @P2 BRA `(.L_x_2107) ;  /* 0x0000000000542947 */ /* 0x010fea0003800000 */
[----:B------:R-:W1:Y:S01]  /*b800*/  LDCU.64 UR12, c[0x0][0x3e0] ;  /* 0x00007c00ff0c77ac */ /* 0x000e620008000a00 */
[C---:B0-----:R-:W-:Y:S02]  /*b810*/  PRMT R4, R17.reuse, 0x7632, R4 ;  /* 0x0000763211047816 */ /* 0x041fe40000000004 */
[----:B------:R-:W-:Y:S01]  /*b820*/  MOV R5, R9 ;  /* 0x0000000900057202 */ /* 0x000fe20000000f00 */
[----:B------:R-:W0:Y:S01]  /*b830*/  LDCU.64 UR14, c[0x0][0x380] ;  /* 0x00007000ff0e77ac */ /* 0x000e220008000a00 */
[----:B------:R-:W-:Y:S01]  /*b840*/  SHF.L.U32 R16, R17, 0x10, RZ ;  /* 0x0000001011107819 */ /* 0x000fe200000006ff */
[----:B------:R-:W-:Y:S02]  /*b850*/  IMAD.U32 R28, R4, 0x10000, RZ ;  /* 0x00010000041c7824 */ /* 0x000fe400078e00ff */
[----:B------:R-:W-:Y:S02]  /*b860*/  IMAD.MOV.U32 R4, RZ, RZ, R6 ;  /* 0x000000ffff047224 */ /* 0x000fe400078e0006 */
[----:B------:R-:W-:Y:S01]  /*b870*/  FADD.FTZ R15, -R25, R28 ;  /* 0x0000001c190f7221 */ /* 0x000fe20000010100 */
[----:B-1----:R-:W-:-:S02]  /*b880*/  IMAD R30, R30, UR12, RZ ;  /* 0x0000000c1e1e7c24 */ /* 0x002fc4000f8e02ff */
[----:B------:R-:W-:-:S04]  /*b890*/  IMAD.WIDE.U32 R10, R31, UR12, R4 ;  /* 0x0000000c1f0a7c25 */ /* 0x000fc8000f8e0004 */
[----:B------:R-:W-:Y:S01]  /*b8a0*/  FADD.FTZ R5, -R25, R16 ;  /* 0x0000001019057221 */ /* 0x000fe20000010100 */
[-C--:B------:R-:W-:Y:S01]  /*b8b0*/  FMUL.FTZ R16, R15, R26.reuse ;  /* 0x0000001a0f107220 */ /* 0x080fe20000410000 */
[----:B------:R-:W-:Y:S02]  /*b8c0*/  IMAD R31, R31, UR13, R30 ;  /* 0x0000000d1f1f7c24 */ /* 0x000fe4000f8e021e */
[----:B------:R-:W-:Y:S01]  /*b8d0*/  FMUL.FTZ R5, R5, R26 ;  /* 0x0000001a05057220 */ /* 0x000fe20000410000 */
[----:B------:R-:W-:Y:S01]  /*b8e0*/  FFMA.FTZ R16, R23, R16, R21 ;  /* 0x0000001017107223 */ /* 0x000fe20000010015 */
[----:B0-----:R-:W-:Y:S01]  /*b8f0*/  LEA R4, P2, R10, UR14, 0x1 ;  /* 0x0000000e0a047c11 */ /* 0x001fe2000f8408ff */
[----:B------:R-:W-:Y:S02]  /*b900*/  IMAD.IADD R31, R11, 0x1, R31 ;  /* 0x000000010b1f7824 */ /* 0x000fe400078e021f */
[----:B------:R-:W-:-:S03]  /*b910*/  FFMA.FTZ R11, R22, R5, R20 ;  /* 0x00000005160b7223 */ /* 0x000fc60000010014 */
[----:B------:R-:W-:Y:S02]  /*b920*/  LEA.HI.X R5, R10, UR15, R31, 0x1, P2 ;  /* 0x0000000f0a057c11 */ /* 0x000fe400090f0c1f */
[----:B------:R-:W-:-:S05]  /*b930*/  F2FP.BF16.F32.PACK_AB R11, R16, R11 ;  /* 0x0000000b100b723e */ /* 0x000fca00000010ff */
[----:B------:R1:W-:Y:S02]  /*b940*/  STG.E desc[UR18][R4.64], R11 ;  /* 0x0000000b04007986 */ /* 0x0003e4000c101912 */
.L_x_2107:
[----:B------:R-:W-:Y:S05]  /*b950*/  BSYNC.RECONVERGENT B0 ;  /* 0x0000000000007941 */ /* 0x000fea0003800200 */
.L_x_2106:
[----:B------:R-:W-:Y:S04]  /*b960*/  BSSY.RECONVERGENT B0, `(.L_x_2108) ;  /* 0x0000017000007945 */ /* 0x000fe80003800200 */
[----:B------:R-:W-:Y:S05]  /*b970*/  @P3 BRA `(.L_x_2109) ;  /* 0x0000000000543947 */ /* 0x000fea0003800000 */
[----:B------:R-:W2:Y:S01]  /*b980*/  LDCU.64 UR12, c[0x0][0x3e0] ;  /* 0x00007c00ff0c77ac */ /* 0x000ea20008000a00 */
[----:B01----:R-:W-:Y:S01]  /*b990*/  PRMT R4, R18, 0x7632, R4 ;  /* 0x0000763212047816 */ /* 0x003fe20000000004 */
[----:B------:R-:W-:Y:S01]  /*b9a0*/  IMAD.MOV.U32 R5, RZ, RZ, R9 ;  /* 0x000000ffff057224 */ /* 0x000fe200078e0009 */
[----:B------:R-:W0:Y:S02]  /*b9b0*/  LDCU.64 UR14, c[0x0][0x380] ;  /* 0x00007000ff0e77ac */ /* 0x000e240008000a00 */
[----:B------:R-:W-:Y:S01]  /*b9c0*/  SHF.L.U32 R16, R4, 0x10, RZ ;  /* 0x0000001004107819 */ /* 0x000fe200000006ff */
[----:B------:R-:W-:Y:S02]  /*b9d0*/  IMAD.MOV.U32 R4, RZ, RZ, R6 ;  /* 0x000000ffff047224 */ /* 0x000fe400078e0006 */
[----:B------:R-:W-:Y:S02]  /*b9e0*/  IMAD.U32 R18, R18, 0x10000, RZ ;  /* 0x0001000012127824 */ /* 0x000fe400078e00ff */
[----:B------:R-:W-:Y:S01]  /*b9f0*/  FADD.FTZ R15, -R25, R16 ;  /* 0x00000010190f7221 */ /* 0x000fe20000010100 */
[----:B--2---:R-:W-:-:S02]  /*ba00*/  IMAD R14, R14, UR12, RZ ;  /* 0x0000000c0e0e7c24 */ /* 0x004fc4000f8e02ff */
[----:B------:R-:W-:-:S04]  /*ba10*/  IMAD.WIDE.U32 R10, R13, UR12, R4 ;  /* 0x0000000c0d0a7c25 */ /* 0x000fc8000f8e0004 */
[----:B------:R-:W-:Y:S01]  /*ba20*/  FADD.FTZ R5, -R25, R18 ;  /* 0x0000001219057221 */ /* 0x000fe20000010100 */
[----:B------:R-:W-:-:S03]  /*ba30*/  IMAD R13, R13, UR13, R14 ;  /* 0x0000000d0d0d7c24 */ /* 0x000fc6000f8e020e */
[-C--:B------:R-:W-:Y:S01]  /*ba40*/  FMUL.FTZ R5, R5, R26.reuse ;  /* 0x0000001a05057220 */ /* 0x080fe20000410000 */
[----:B------:R-:W-:Y:S01]  /*ba50*/  FMUL.FTZ R14, R15, R26 ;  /* 0x0000001a0f0e7220 */ /* 0x000fe20000410000 */
[----:B0-----:R-:W-:Y:S02]  /*ba60*/  LEA R4, P2, R10, UR14, 0x1 ;  /* 0x0000000e0a047c11 */ /* 0x001fe4000f8408ff */
[----:B------:R-:W-:Y:S01]  /*ba70*/  IADD3 R13, PT, PT, R11, R13, RZ ;  /* 0x0000000d0b0d7210 */ /* 0x000fe20007ffe0ff */
[----:B------:R-:W-:Y:S01]  /*ba80*/  FFMA.FTZ R11, R22, R5, R20 ;  /* 0x00000005160b7223 */ /* 0x000fe20000010014 */
[----:B------:R-:W-:Y:S02]  /*ba90*/  FFMA.FTZ R14, R23, R14, R21 ;  /* 0x0000000e170e7223 */ /* 0x000fe40000010015 */
[----:B------:R-:W-:-:S03]  /*baa0*/  LEA.HI.X R5, R10, UR15, R13, 0x1, P2 ;  /* 0x0000000f0a057c11 */ /* 0x000fc600090f0c0d */
[----:B------:R-:W-:-:S05]  /*bab0*/  F2FP.BF16.F32.PACK_AB R11, R14, R11 ;  /* 0x0000000b0e0b723e */ /* 0x000fca00000010ff */
[----:B------:R2:W-:Y:S02]  /*bac0*/  STG.E desc[UR18][R4.64], R11 ;  /* 0x0000000b04007986 */ /* 0x0005e4000c101912 */
.L_x_2109:
[----:B------:R-:W-:Y:S05]  /*bad0*/  BSYNC.RECONVERGENT B0 ;  /* 0x0000000000007941 */ /* 0x000fea0003800200 */
.L_x_2108:
[----:B------:R-:W-:Y:S04]  /*bae0*/  BSSY.RECONVERGENT B0, `(.L_x_2110) ;  /* 0x0000017000007945 */ /* 0x000fe80003800200 */
[----:B------:R-:W-:Y:S05]  /*baf0*/  @P1 BRA `(.L_x_2111) ;  /* 0x0000000000541947 */ /* 0x000fea0003800000 */
[----:B------:R-:W3:Y:S01]  /*bb00*/  LDCU.64 UR6, c[0x0][0x3e0] ;  /* 0x00007c00ff0677ac */ /* 0x000ee20008000a00 */
[C---:B012---:R-:W-:Y:S01]  /*bb10*/  PRMT R4, R19.reuse, 0x7632, R4 ;  /* 0x0000763213047816 */ /* 0x047fe20000000004 */
[----:B------:R-:W-:Y:S01]  /*bb20*/  IMAD.MOV.U32 R5, RZ, RZ, R9 ;  /* 0x000000ffff057224 */ /* 0x000fe200078e0009 */
[----:B------:R-:W0:Y:S01]  /*bb30*/  LDCU.64 UR12, c[0x0][0x380] ;  /* 0x00007000ff0c77ac */ /* 0x000e220008000a00 */
[----:B------:R-:W-:Y:S02]  /*bb40*/  IMAD.U32 R14, R19, 0x10000, RZ ;  /* 0x00010000130e7824 */ /* 0x000fe400078e00ff */
[----:B------:R-:W-:Y:S01]  /*bb50*/  IMAD.U32 R16, R4, 0x10000, RZ ;  /* 0x0001000004107824 */ /* 0x000fe200078e00ff */
[----:B------:R-:W-:-:S03]  /*bb60*/  MOV R4, R6 ;  /* 0x0000000600047202 */ /* 0x000fc60000000f00 */
[----:B------:R-:W-:Y:S01]  /*bb70*/  FADD.FTZ R13, -R25, R16 ;  /* 0x00000010190d7221 */ /* 0x000fe20000010100 */
[----:B---3--:R-:W-:Y:S02]  /*bb80*/  IMAD R12, R12, UR6, RZ ;  /* 0x000000060c0c7c24 */ /* 0x008fe4000f8e02ff */
[----:B------:R-:W-:-:S04]  /*bb90*/  IMAD.WIDE.U32 R10, R3, UR6, R4 ;  /* 0x00000006030a7c25 */ /* 0x000fc8000f8e0004 */
[----:B------:R-:W-:Y:S01]  /*bba0*/  FADD.FTZ R5, -R25, R14 ;  /* 0x0000000e19057221 */ /* 0x000fe20000010100 */
[----:B------:R-:W-:-:S03]  /*bbb0*/  IMAD R3, R3, UR7, R12 ;  /* 0x0000000703037c24 */ /* 0x000fc6000f8e020c */
[-C--:B------:R-:W-:Y:S01]  /*bbc0*/  FMUL.FTZ R5, R5, R26.reuse ;  /* 0x0000001a05057220 */ /* 0x080fe20000410000 */
[----:B------:R-:W-:Y:S01]  /*bbd0*/  FMUL.FTZ R12, R13, R26 ;  /* 0x0000001a0d0c7220 */ /* 0x000fe20000410000 */
[----:B0-----:R-:W-:Y:S01]  /*bbe0*/  LEA R4, P1, R10, UR12, 0x1 ;  /* 0x0000000c0a047c11 */ /* 0x001fe2000f8208ff */
[----:B------:R-:W-:Y:S02]  /*bbf0*/  IMAD.IADD R11, R11, 0x1, R3 ;  /* 0x000000010b0b7824 */ /* 0x000fe400078e0203 */
[----:B------:R-:W-:Y:S01]  /*bc00*/  FFMA.FTZ R3, R22, R5, R20 ;  /* 0x0000000516037223 */ /* 0x000fe20000010014 */
[----:B------:R-:W-:Y:S02]  /*bc10*/  FFMA.FTZ R12, R23, R12, R21 ;  /* 0x0000000c170c7223 */ /* 0x000fe40000010015 */
[----:B------:R-:W-:-:S03]  /*bc20*/  LEA.HI.X R5, R10, UR13, R11, 0x1, P1 ;  /* 0x0000000d0a057c11 */ /* 0x000fc600088f0c0b */
[----:B------:R-:W-:-:S05]  /*bc30*/  F2FP.BF16.F32.PACK_AB R3, R12, R3 ;  /* 0x000000030c03723e */ /* 0x000fca00000010ff */
[----:B------:R3:W-:Y:S02]  /*bc40*/  STG.E desc[UR18][R4.64], R3 ;  /* 0x0000000304007986 */ /* 0x0007e4000c101912 */
.L_x_2111:
[----:B------:R-:W-:Y:S05]  /*bc50*/  BSYNC.RECONVERGENT B0 ;  /* 0x0000000000007941 */ /* 0x000fea0003800200 */
.L_x_2110:
[----:B---3--:R-:W-:-:S07]  /*bc60*/  HFMA2 R3, -RZ, RZ, 0, 2.384185791015625e-07 ;  /* 0x00000004ff037431 */ /* 0x008fce00000001ff */
.L_x_2118:
[----:B01----:R-:W-:-:S06]  /*bc70*/  LEA R12, R3, UR8, 0x2 ;  /* 0x00000008030c7c11 */ /* 0x003fcc000f8e10ff */
[----:B------:R-:W3:Y:S01]  /*bc80*/  LDL.128 R12, [R12] ;  /* 0x000000000c0c7983 */ /* 0x000ee20000100c00 */
[C---:B------:R-:W-:Y:S01]  /*bc90*/  IMAD R29, R3.reuse, 0x8, R0 ;  /* 0x00000008031d7824 */ /* 0x040fe200078e0200 */
[----:B------:R-:W-:Y:S01]  /*bca0*/  BSSY.RECONVERGENT B0, `(.L_x_2112) ;  /* 0x000003b000007945 */ /* 0x000fe20003800200 */
[----:B------:R-:W-:-:S03]  /*bcb0*/  VIADD R3, R3, 0x4 ;  /* 0x0000000403037836 */ /* 0x000fc60000000000 */
[----:B------:R-:W-:Y:S02]  /*bcc0*/  ISETP.GE.U32.AND P1, PT, R29, UR16, PT ;  /* 0x000000101d007c0c */ /* 0x000fe4000bf26070 */
[----:B------:R-:W-:Y:S02]  /*bcd0*/  SHF.R.S32.HI R17, RZ, 0x1f, R29 ;  /* 0x0000001fff117819 */ /* 0x000fe4000001141d */
[----:B------:R-:W-:Y:S02]  /*bce0*/  ISETP.NE.AND P5, PT, R3, 0x40, PT ;  /* 0x000000400300780c */ /* 0x000fe40003fa5270 */
[----:B------:R-:W-:-:S13]  /*bcf0*/  ISETP.GE.AND.EX P1, PT, R17, UR17, PT, P1 ;  /* 0x0000001111007c0c */ /* 0x000fda000bf26310 */
[----:B------:R-:W4:Y:S01]  /*bd00*/  @!P1 LDC.64 R30, c[0x0][0x3e0] ;  /* 0x0000f800ff1e9b82 */ /* 0x000f220000000a00 */
[----:B012---:R-:W-:-:S07]  /*bd10*/  @!P1 IMAD.MOV.U32 R11, RZ, RZ, R9 ;  /* 0x000000ffff0b9224 */ /* 0x007fce00078e0009 */
[----:B------:R-:W0:Y:S01]  /*bd20*/  @!P1 LDC.64 R4, c[0x0][0x380] ;  /* 0x0000e000ff049b82 */ /* 0x000e220000000a00 */
[C---:B---3--:R-:W-:Y:S01]  /*bd30*/  PRMT R10, R12.reuse, 0x7632, R10 ;  /* 0x000076320c0a7816 */ /* 0x048fe2000000000a */
[----:B------:R-:W-:Y:S02]  /*bd40*/  IMAD.U32 R16, R12, 0x10000, RZ ;  /* 0x000100000c107824 */ /* 0x000fe400078e00ff */
[-C--:B----4-:R-:W-:Y:S01]  /*bd50*/  @!P1 IMAD R12, R17, R30.reuse, RZ ;  /* 0x0000001e110c9224 */ /* 0x090fe200078e02ff */
[----:B------:R-:W-:Y:S01]  /*bd60*/  SHF.L.U32 R18, R10, 0x10, RZ ;  /* 0x000000100a127819 */ /* 0x000fe200000006ff */
[----:B------:R-:W-:Y:S02]  /*bd70*/  @!P1 IMAD.MOV.U32 R10, RZ, RZ, R6 ;  /* 0x000000ffff0a9224 */ /* 0x000fe400078e0006 */
[----:B------:R-:W-:Y:S01]  /*bd80*/  FADD.FTZ R17, -R25, R16 ;  /* 0x0000001019117221 */ /* 0x000fe20000010100 */
[----:B------:R-:W-:Y:S02]  /*bd90*/  @!P1 IMAD R27, R29, R31, R12 ;  /* 0x0000001f1d1b9224 */ /* 0x000fe400078e020c */
[----:B------:R-:W-:Y:S01]  /*bda0*/  FADD.FTZ R19, -R25, R18 ;  /* 0x0000001219137221 */ /* 0x000fe20000010100 */
[----:B------:R-:W-:-:S04]  /*bdb0*/  @!P1 IMAD.WIDE.U32 R10, R29, R30, R10 ;  /* 0x0000001e1d0a9225 */ /* 0x000fc800078e000a */
[-C--:B------:R-:W-:Y:S01]  /*bdc0*/  FMUL.FTZ R17, R17, R26.reuse ;  /* 0x0000001a11117220 */ /* 0x080fe20000410000 */
[----:B------:R-:W-:Y:S01]  /*bdd0*/  FMUL.FTZ R12, R19, R26 ;  /* 0x0000001a130c7220 */ /* 0x000fe20000410000 */
[----:B0-----:R-:W-:Y:S02]  /*bde0*/  @!P1 LEA R16, P2, R10, R4, 0x1 ;  /* 0x000000040a109211 */ /* 0x001fe400078408ff */
[----:B------:R-:W-:Y:S01]  /*bdf0*/  FFMA.FTZ R18, R22, R17, R20 ;  /* 0x0000001116127223 */ /* 0x000fe20000010014 */
[----:B------:R-:W-:Y:S01]  /*be00*/  @!P1 IADD3 R4, PT, PT, R11, R27, RZ ;  /* 0x0000001b0b049210 */ /* 0x000fe20007ffe0ff */
[----:B------:R-:W-:Y:S01]  /*be10*/  FFMA.FTZ R11, R23, R12, R21 ;  /* 0x0000000c170b7223 */ /* 0x000fe20000010015 */
[----:B------:R-:W-:Y:S02]  /*be20*/  VIADD R27, R29, 0x8 ;  /* 0x000000081d1b7836 */ /* 0x000fe40000000000 */
[----:B------:R-:W-:Y:S02]  /*be30*/  @!P1 LEA.HI.X R17, R10, R5, R4, 0x1, P2 ;  /* 0x000000050a119211 */ /* 0x000fe400010f0c04 */
[----:B------:R-:W-:Y:S01]  /*be40*/  @!P1 F2FP.BF16.F32.PACK_AB R11, R11, R18 ;  /* 0x000000120b0b923e */ /* 0x000fe200000010ff */
[----:B------:R-:W-:Y:S01]  /*be50*/  VIADD R18, R29, 0x10 ;  /* 0x000000101d127836 */ /* 0x000fe20000000000 */
[----:B------:R-:W-:-:S02]  /*be60*/  ISETP.GE.U32.AND P3, PT, R27, UR16, PT ;  /* 0x000000101b007c0c */ /* 0x000fc4000bf66070 */
[----:B------:R-:W-:Y:S01]  /*be70*/  SHF.R.S32.HI R12, RZ, 0x1f, R27 ;  /* 0x0000001fff0c7819 */ /* 0x000fe2000001141b */
[----:B------:R0:W-:Y:S01]  /*be80*/  @!P1 STG.E desc[UR18][R16.64], R11 ;  /* 0x0000000b10009986 */ /* 0x0001e2000c101912 */
[----:B------:R-:W-:Y:S02]  /*be90*/  IADD3 R4, PT, PT, R29, 0x18, RZ ;  /* 0x000000181d047810 */ /* 0x000fe40007ffe0ff */
[----:B------:R-:W-:Y:S02]  /*bea0*/  ISETP.GE.AND.EX P3, PT, R12, UR17, PT, P3 ;  /* 0x000000110c007c0c */ /* 0x000fe4000bf66330 */
[----:B------:R-:W-:Y:S02]  /*beb0*/  ISETP.GE.U32.AND P4, PT, R18, UR16, PT ;  /* 0x0000001012007c0c */ /* 0x000fe4000bf86070 */
[----:B------:R-:W-:Y:S02]  /*bec0*/  ISETP.GE.U32.AND P2, PT, R4, UR16, PT ;  /* 0x0000001004007c0c */ /* 0x000fe4000bf46070 */
[----:B------:R-:W-:-:S02]  /*bed0*/  SHF.R.S32.HI R28, RZ, 0x1f, R18 ;  /* 0x0000001fff1c7819 */ /* 0x000fc40000011412 */
[----:B------:R-:W-:Y:S02]  /*bee0*/  SHF.R.S32.HI R5, RZ, 0x1f, R4 ;  /* 0x0000001fff057819 */ /* 0x000fe40000011404 */
[----:B------:R-:W-:Y:S02]  /*bef0*/  ISETP.GE.AND.EX P4, PT, R28, UR17, PT, P4 ;  /* 0x000000111c007c0c */ /* 0x000fe4000bf86340 */
[----:B------:R-:W-:Y:S01]  /*bf00*/  ISETP.GE.AND.EX P2, PT, R5, UR17, PT, P2 ;  /* 0x0000001105007c0c */ /* 0x000fe2000bf46320 */
[----:B0-----:R-:W-:-:S12]  /*bf10*/  @P3 BRA `(.L_x_2113) ;  /* 0x00000000004c3947 */ /* 0x001fd80003800000 */
[C---:B------:R-:W-:Y:S01]  /*bf20*/  PRMT R10, R13.reuse, 0x7632, R10 ;  /* 0x000076320d0a7816 */ /* 0x040fe2000000000a */
[----:B------:R-:W-:Y:S02]  /*bf30*/  IMAD R17, R12, UR20, RZ ;  /* 0x000000140c117c24 */ /* 0x000fe4000f8e02ff */
[----:B------:R-:W-:Y:S01]  /*bf40*/  IMAD.U32 R12, R13, 0x10000, RZ ;  /* 0x000100000d0c7824 */ /* 0x000fe200078e00ff */
[----:B------:R-:W-:Y:S01]  /*bf50*/  SHF.L.U32 R16, R10, 0x10, RZ ;  /* 0x000000100a107819 */ /* 0x000fe200000006ff */
[----:B------:R-:W-:Y:S02]  /*bf60*/  IMAD.MOV.U32 R10, RZ, RZ, R6 ;  /* 0x000000ffff0a7224 */ /* 0x000fe400078e0006 */
[----:B------:R-:W-:Y:S02]  /*bf70*/  IMAD.MOV.U32 R11, RZ, RZ, R9 ;  /* 0x000000ffff0b7224 */ /* 0x000fe400078e0009 */
[----:B------:R-:W-:Y:S01]  /*bf80*/  FADD.FTZ R13, -R25, R12 ;  /* 0x0000000c190d7221 */ /* 0x000fe20000010100 */
[----:B------:R-:W-:-:S02]  /*bf90*/  IMAD R19, R27, UR21, R17 ;  /* 0x000000151b137c24 */ /* 0x000fc4000f8e0211 */
[----:B------:R-:W-:Y:S01]  /*bfa0*/  FADD.FTZ R17, -R25, R16 ;  /* 0x0000001019117221 */ /* 0x000fe20000010100 */
[----:B------:R-:W-:-:S04]  /*bfb0*/  IMAD.WIDE.U32 R10, R27, UR20, R10 ;  /* 0x000000141b0a7c25 */ /* 0x000fc8000f8e000a */
[-C--:B------:R-:W-:Y:S01]  /*bfc0*/  FMUL.FTZ R13, R13, R26.reuse ;  /* 0x0000001a0d0d7220 */ /* 0x080fe20000410000 */
[----:B------:R-:W-:Y:S01]  /*bfd0*/  FMUL.FTZ R16, R17, R26 ;  /* 0x0000001a11107220 */ /* 0x000fe20000410000 */
[----:B------:R-:W-:Y:S02]  /*bfe0*/  IADD3 R11, PT, PT, R11, R19, RZ ;  /* 0x000000130b0b7210 */ /* 0x000fe40007ffe0ff */
[----:B------:R-:W-:Y:S01]  /*bff0*/  FFMA.FTZ R17, R22, R13, R20 ;  /* 0x0000000d16117223 */ /* 0x000fe20000010014 */
[----:B------:R-:W-:Y:S01]  /*c000*/  LEA R12, P1, R10, UR22, 0x1 ;  /* 0x000000160a0c7c11 */ /* 0x000fe2000f8208ff */
[----:B------:R-:W-:-:S03]  /*c010*/  FFMA.FTZ R16, R23, R16, R21 ;  /* 0x0000001017107223 */ /* 0x000fc60000010015 */
[----:B------:R-:W-:Y:S02]  /*c020*/  LEA.HI.X R13, R10, UR23, R11, 0x1, P1 ;  /* 0x000000170a0d7c11 */ /* 0x000fe400088f0c0b */
[----:B------:R-:W-:-:S05]  /*c030*/  F2FP.BF16.F32.PACK_AB R11, R16, R17 ;  /* 0x00000011100b723e */ /* 0x000fca00000010ff */
[----:B------:R0:W-:Y:S02]  /*c040*/  STG.E desc[UR18][R12.64], R11 ;  /* 0x0000000b0c007986 */ /* 0x0001e4000c101912 */
.L_x_2113:
[----:B------:R-:W-:Y:S05]  /*c050*/  BSYNC.RECONVERGENT B0 ;  /* 0x0000000000007941 */ /* 0x000fea0003800200 */
.L_x_2112:
[----:B------:R-:W-:Y:S04]  /*c060*/  BSSY.RECONVERGENT B0, `(.L_x_2114) ;  /* 0x0000015000007945 */ /* 0x000fe80003800200 */
[----:B------:R-:W-:Y:S05]  /*c070*/  @P4 BRA `(.L_x_2115) ;  /* 0x00000000004c4947 */ /* 0x000fea0003800000 */
[----:B------:R-:W-:Y:S01]  /*c080*/  PRMT R10, R14, 0x7632, R10 ;  /* 0x000076320e0a7816 */ /* 0x000fe2000000000a */
[----:B0-----:R-:W-:Y:S02]  /*c090*/  IMAD R13, R28, UR20, RZ ;  /* 0x000000141c0d7c24 */ /* 0x001fe4000f8e02ff */
[----:B------:R-:W-:Y:S02]  /*c0a0*/  IMAD.U32 R14, R14, 0x10000, RZ ;  /* 0x000100000e0e7824 */ /* 0x000fe400078e00ff */
[----:B------:R-:W-:Y:S01]  /*c0b0*/  IMAD.U32 R12, R10, 0x10000, RZ ;  /* 0x000100000a0c7824 */ /* 0x000fe200078e00ff */
[----:B------:R-:W-:Y:S01]  /*c0c0*/  MOV R10, R6 ;  /* 0x00000006000a7202 */ /* 0x000fe20000000f00 */
[----:B------:R-:W-:Y:S02]  /*c0d0*/  IMAD.MOV.U32 R11, RZ, RZ, R9 ;  /* 0x000000ffff0b7224 */ /* 0x000fe400078e0009 */
[C---:B------:R-:W-:Y:S02]  /*c0e0*/  IMAD R19, R18.reuse, UR21, R13 ;  /* 0x0000001512137c24 */ /* 0x040fe4000f8e020d */
[C---:B------:R-:W-:Y:S01]  /*c0f0*/  FADD.FTZ R13, -R25.reuse, R14 ;  /* 0x0000000e190d7221 */ /* 0x040fe20000010100 */
[----:B------:R-:W-:Y:S01]  /*c100*/  FADD.FTZ R17, -R25, R12 ;  /* 0x0000000c19117221 */ /* 0x000fe20000010100 */
[----:B------:R-:W-:-:S04]  /*c110*/  IMAD.WIDE.U32 R10, R18, UR20, R10 ;  /* 0x00000014120a7c25 */ /* 0x000fc8000f8e000a */
[-C--:B------:R-:W-:Y:S01]  /*c120*/  FMUL.FTZ R13, R13, R26.reuse ;  /* 0x0000001a0d0d7220 */ /* 0x080fe20000410000 */
[----:B------:R-:W-:Y:S01]  /*c130*/  FMUL.FTZ R14, R17, R26 ;  /* 0x0000001a110e7220 */ /* 0x000fe20000410000 */
[----:B------:R-:W-:Y:S01]  /*c140*/  IMAD.IADD R11, R11, 0x1, R19 ;  /* 0x000000010b0b7824 */ /* 0x000fe200078e0213 */
[----:B------:R-:W-:Y:S01]  /*c150*/  LEA R12, P1, R10, UR22, 0x1 ;  /* 0x000000160a0c7c11 */ /* 0x000fe2000f8208ff */
[----:B------:R-:W-:Y:S01]  /*c160*/  FFMA.FTZ R16, R22, R13, R20 ;  /* 0x0000000d16107223 */ /* 0x000fe20000010014 */
[----:B------:R-:W-:Y:S02]  /*c170*/  FFMA.FTZ R17, R23, R14, R21 ;  /* 0x0000000e17117223 */ /* 0x000fe40000010015 */
[----:B------:R-:W-:-:S03]  /*c180*/  LEA.HI.X R13, R10, UR23, R11, 0x1, P1 ;  /* 0x000000170a0d7c11 */ /* 0x000fc600088f0c0b */
[----:B------:R-:W-:-:S05]  /*c190*/  F2FP.BF16.F32.PACK_AB R11, R17, R16 ;  /* 0x00000010110b723e */ /* 0x000fca00000010ff */
[----:B------:R1:W-:Y:S02]  /*c1a0*/  STG.E desc[UR18][R12.64], R11 ;  /* 0x0000000b0c007986 */ /* 0x0003e4000c101912 */
.L_x_2115:
[----:B------:R-:W-:Y:S05]  /*c1b0*/  BSYNC.RECONVERGENT B0 ;  /* 0x0000000000007941 */ /* 0x000fea0003800200 */
.L_x_2114:
[----:B------:R-:W-:Y:S04]  /*c1c0*/  BSSY.RECONVERGENT B0, `(.L_x_2116) ;  /* 0x0000015000007945 */ /* 0x000fe80003800200 */
[----:B------:R-:W-:Y:S05]  /*c1d0*/  @P2 BRA `(.L_x_2117) ;  /* 0x00000000004c2947 */ /* 0x000fea0003800000 */
[----:B------:R-:W-:Y:S01]  /*c1e0*/  PRMT R10, R15, 0x7632, R10 ;  /* 0x000076320f0a7816 */ /* 0x000fe2000000000a */
[----:B------:R-:W-:Y:S01]  /*c1f0*/  IMAD R5, R5, UR20, RZ ;  /* 0x0000001405057c24 */ /* 0x000fe2000f8e02ff */
[----:B01----:R-:W-:Y:S02]  /*c200*/  MOV R11, R9 ;  /* 0x00000009000b7202 */ /* 0x003fe40000000f00 */
[----:B------:R-:W-:Y:S01]  /*c210*/  SHF.L.U32 R12, R15, 0x10, RZ ;  /* 0x000000100f0c7819 */ /* 0x000fe200000006ff */
[----:B------:R-:W-:Y:S02]  /*c220*/  IMAD.U32 R14, R10, 0x10000, RZ ;  /* 0x000100000a0e7824 */ /* 0x000fe400078e00ff */
[----:B------:R-:W-:Y:S02]  /*c230*/  IMAD.MOV.U32 R10, RZ, RZ, R6 ;  /* 0x000000ffff0a7224 */ /* 0x000fe400078e0006 */
[C---:B------:R-:W-:Y:S02]  /*c240*/  IMAD R15, R4.reuse, UR21, R5 ;  /* 0x00000015040f7c24 */ /* 0x040fe4000f8e0205 */
[----:B------:R-:W-:Y:S01]  /*c250*/  FADD.FTZ R13, -R25, R14 ;  /* 0x0000000e190d7221 */ /* 0x000fe20000010100 */
[----:B------:R-:W-:-:S04]  /*c260*/  IMAD.WIDE.U32 R4, R4, UR20, R10 ;  /* 0x0000001404047c25 */ /* 0x000fc8000f8e000a */
[----:B------:R-:W-:Y:S01]  /*c270*/  FADD.FTZ R11, -R25, R12 ;  /* 0x0000000c190b7221 */ /* 0x000fe20000010100 */
[-C--:B------:R-:W-:Y:S01]  /*c280*/  FMUL.FTZ R12, R13, R26.reuse ;  /* 0x0000001a0d0c7220 */ /* 0x080fe20000410000 */
[----:B------:R-:W-:Y:S02]  /*c290*/  IMAD.IADD R5, R5, 0x1, R15 ;  /* 0x0000000105057824 */ /* 0x000fe400078e020f */
[----:B------:R-:W-:Y:S01]  /*c2a0*/  FMUL.FTZ R11, R11, R26 ;  /* 0x0000001a0b0b7220 */ /* 0x000fe20000410000 */
[----:B------:R-:W-:Y:S01]  /*c2b0*/  LEA R10, P1, R4, UR22, 0x1 ;  /* 0x00000016040a7c11 */ /* 0x000fe2000f8208ff */
[----:B------:R-:W-:Y:S02]  /*c2c0*/  FFMA.FTZ R12, R23, R12, R21 ;  /* 0x0000000c170c7223 */ /* 0x000fe40000010015 */
[----:B------:R-:W-:Y:S01]  /*c2d0*/  FFMA.FTZ R13, R22, R11, R20 ;  /* 0x0000000b160d7223 */ /* 0x000fe20000010014 */
[----:B------:R-:W-:-:S04]  /*c2e0*/  LEA.HI.X R11, R4, UR23, R5, 0x1, P1 ;  /* 0x00000017040b7c11 */ /* 0x000fc800088f0c05 */
[----:B------:R-:W-:-:S05]  /*c2f0*/  F2FP.BF16.F32.PACK_AB R5, R12, R13 ;  /* 0x0000000d0c05723e */ /* 0x000fca00000010ff */
[----:B------:R2:W-:Y:S02]  /*c300*/  STG.E desc[UR18][R10.64], R5 ;  /* 0x000000050a007986 */ /* 0x0005e4000c101912 */
.L_x_2117:
[----:B------:R-:W-:Y:S05]  /*c310*/  BSYNC.RECONVERGENT B0 ;  /* 0x0000000000007941 */ /* 0x000fea0003800200 */
.L_x_2116:
[----:B------:R-:W-:Y:S05]  /*c320*/  @P5 BRA `(.L_x_2118) ;  /* 0xfffffff800505947 */ /* 0x000fea000383ffff */
.L_x_2105:
[----:B------:R-:W0:Y:S01]  /*c330*/  LDCU UR5, c[0x0][0x3f8] ;  /* 0x00007f00ff0577ac */ /* 0x000e220008000800 */
[----:B------:R-:W0:Y:S01]  /*c340*/  LDCU UR6, c[0x0][0x3c8] ;  /* 0x00007900ff0677ac */ /* 0x000e220008000800 */
[----:B------:R-:W-:Y:S02]  /*c350*/  UIADD3 UR9, UPT, UPT, UR10, UR9, URZ ;  /* 0x000000090a097290 */ /* 0x000fe4000fffe0ff */
[----:B------:R-:W-:Y:S02]  /*c360*/  UIADD3 UR4, UPT, UPT, UR4, 0x1, URZ ;  /* 0x0000000104047890 */ /* 0x000fe4000fffe0ff */
[----:B0-----:R-:W-:-:S04]  /*c370*/  UIMAD UR5, UR5, UR6, URZ ;  /* 0x00000006050572a4 */ /* 0x001fc8000f8e02ff */
[----:B------:R-:W-:-:S09]  /*c380*/  UISETP.GE.AND UP0, UPT, UR9, UR5, UPT ;  /* 0x000000050900728c */ /* 0x000fd2000bf06270 */
[----:B------:R-:W-:Y:S05]  /*c390*/  BRA.U !UP0, `(.L_x_2119) ;  /* 0xffffff3d08a87547 */ /* 0x000fea000b83ffff */
[----:B------:R-:W-:Y:S05]  /*c3a0*/  EXIT ;  /* 0x000000000000794d */ /* 0x000fea0003800000 */
.L_x_2120:
        /* <DEDUP_REMOVED lines=13> */
.L_x_4919:


//--------------------- .text._Z35group_norm_nhwc_fwd_one_pass_kernelI11Bf16IOBf16WLi64ELi120ELi480EEv26Group_norm_nhwc_fwd_params --------------------------
	.section	.text._Z35group_norm_nhwc_fwd_one_pass_kernelI11Bf16IOBf16WLi64ELi120ELi480EEv26Group_norm_nhwc_fwd_params,"ax",@progbits
	.align	128
        .global         _Z35group_norm_nhwc_fwd_one_pass_kernelI11Bf16IOBf16WLi64ELi120ELi480EEv26Group_norm_nhwc_fwd_params
        .type           _Z35group_norm_nhwc_fwd_one_pass_kernelI11Bf16IOBf16WLi64ELi120ELi480EEv26Group_norm_nhwc_fwd_params,@function
        .size           _Z35group_norm_nhwc_fwd_one_pass_kernelI11Bf16IOBf16WLi64ELi120ELi480EEv26Group_norm_nhwc_fwd_params,(.L_x_4920 - _Z35group_norm_nhwc_fwd_one_pass_kernelI11Bf16IOBf16WLi64ELi120ELi480EEv26Group_norm_nhwc_fwd_params)
        .other          _Z35group_norm_nhwc_fwd_one_pass_kernelI11Bf16IOBf16WLi64ELi120ELi480EEv26Group_norm_nhwc_fwd_params,@"STO_CUDA_ENTRY STV_DEFAULT"
_Z35group_norm_nhwc_fwd_one_pass_kernelI11Bf16IOBf16WLi64ELi120ELi480EEv26Group_norm_nhwc_fwd_params:
.text._Z35group_norm_nhwc_fwd_one_pass_kernelI11Bf16IOBf16WLi64ELi120ELi480EEv26Group_norm_nhwc_fwd_params:
        /* <DEDUP_REMOVED lines=29> */
[----:B-----5:R-:W-:Y:S01]  /*01d0*/  LOP3.LUT R33, R2, 0x7, RZ, 0xc0, !PT ;  /* 0x0000000702217812 */ /* 0x020fe200078ec0ff */
[----:B------:R-:W-:Y:S01]  /*01e0*/  IMAD R0, R0, 0x445, RZ ;  /* 0x0000044500007824 */ /* 0x000fe200078e02ff */
[----:B------:R-:W-:Y:S01]  /*01f0*/  ISETP.NE.AND.EX P0, PT, RZ, UR19, !P0, P1 ;  /* 0x00000013ff007c0c */ /* 0x000fe2000c705310 */
[----:B------:R-:W-:Y:S01]  /*0200*/  UIMAD UR11, UR30, 0x3, UR6 ;  /* 0x000000031e0b78a4 */ /* 0x000fe2000f8e0206 */
[----:B------:R-:W-:Y:S01]  /*0210*/  LOP3.LUT R36, R2, 0x7ffffff8, RZ, 0xc0, !PT ;  /* 0x7ffffff802247812 */ /* 0x000fe200078ec0ff */
[----:B---3--:R-:W-:Y:S01]  /*0220*/  ULEA UR16, UR4, UR16, 0x18 ;  /* 0x0000001004107291 */ /* 0x008fe2000f8ec0ff */
[----:B------:R-:W-:Y:S01]  /*0230*/  SHF.R.U32.HI R0, RZ, 0x10, R0 ;  /* 0x00000010ff007819 */ /* 0x000fe20000011600 */
[----:B------:R-:W-:-:S02]  /*0240*/  ULEA UR10, UR30, UR6, 0x1 ;  /* 0x000000061e0a7291 */ /* 0x000fc4000f8e08ff */
[----:B------:R-:W-:Y:S01]  /*0250*/  UIADD3 UR9, UPT, UPT, UR6, UR30, URZ ;  /* 0x0000001e06097290 */ /* 0x000fe2000fffe0ff */
[----:B------:R-:W-:Y:S01]  /*0260*/  PRMT R3, R0, 0x9910, RZ ;  /* 0x0000991000037816 */ /* 0x000fe200000000ff */
[----:B------:R-:W-:Y:S01]  /*0270*/  IMAD R0, R5, UR31, R0 ;  /* 0x0000001f05007c24 */ /* 0x000fe2000f8e0200 */
[----:B------:R-:W-:Y:S01]  /*0280*/  UMOV UR4, URZ ;  /* 0x000000ff00047c82 */ /* 0x000fe20008000000 */
[----:B------:R-:W-:Y:S02]  /*0290*/  UMOV UR8, UR6 ;  /* 0x0000000600087c82 */ /* 0x000fe40008000000 */
[----:B------:R-:W-:Y:S01]  /*02a0*/  IMAD R3, R3, 0x3c, RZ ;  /* 0x0000003c03037824 */ /* 0x000fe200078e02ff */
[----:B------:R-:W-:Y:S02]  /*02b0*/  IADD3 R31, PT, PT, R0, 0x8, RZ ;  /* 0x00000008001f7810 */ /* 0x000fe40007ffe0ff */
[----:B------:R-:W-:Y:S02]  /*02c0*/  SHF.R.S32.HI R35, RZ, 0x1f, R0 ;  /* 0x0000001fff237819 */ /* 0x000fe40000011400 */
[----:B------:R-:W-:-:S02]  /*02d0*/  IADD3 R3, PT, PT, RZ, -R3, RZ ;  /* 0x80000003ff037210 */ /* 0x000fc40007ffe0ff */
[----:B------:R-:W-:Y:S02]  /*02e0*/  SHF.R.S32.HI R34, RZ, 0x1f, R31 ;  /* 0x0000001fff227819 */ /* 0x000fe4000001141f */
[----:B------:R-:W-:-:S04]  /*02f0*/  PRMT R3, R3, 0x7710, RZ ;  /* 0x0000771003037816 */ /* 0x000fc800000000ff */
[----:B------:R-:W-:-:S04]  /*0300*/  IADD3 R3, PT, PT, R3, R4, RZ ;  /* 0x0000000403037210 */ /* 0x000fc80007ffe0ff */
[----:B------:R-:W-:-:S04]  /*0310*/  SHF.L.U32 R3, R3, 0x1, RZ ;  /* 0x0000000103037819 */ /* 0x000fc800000006ff */
[----:B------:R-:W-:-:S07]  /*0320*/  LOP3.LUT R32, R3, 0xffff, RZ, 0xc0, !PT ;  /* 0x0000ffff03207812 */ /* 0x000fce00078ec0ff */
.L_x_2164:
[----:B0-----:R-:W0:Y:S01]  /*0330*/  LDCU UR5, c[0x0][0x3f8] ;  /* 0x00007f00ff0577ac */ /* 0x001e220008000800 */
[----:B------:R-:W-:Y:S01]  /*0340*/  IABS R8, UR8 ;  /* 0x0000000800087c13 */ /* 0x000fe20008000000 */
[C---:B------:R-:W-:Y:S01]  /*0350*/  VIADD R21, R0.reuse, 0x18 ;  /* 0x0000001800157836 */ /* 0x040fe20000000000 */
[----:B------:R-:W-:Y:S01]  /*0360*/  IADD3 R15, PT, PT, R0, 0x10, RZ ;  /* 0x00000010000f7810 */ /* 0x000fe20007ffe0ff */
[----:B-1----:R-:W1:Y:S01]  /*0370*/  LDCU.64 UR20, c[0x0][0x3e8] ;  /* 0x00007d00ff1477ac */ /* 0x002e620008000a00 */
[----:B------:R-:W-:Y:S02]  /*0380*/  R2UR UR17, R8 ;  /* 0x00000000081172ca */ /* 0x000fe400000e0000 */
[----:B------:R-:W-:Y:S02]  /*0390*/  CS2R R28, SRZ ;  /* 0x00000000001c7805 */ /* 0x000fe4000001ff00 */
[----:B------:R-:W-:Y:S01]  /*03a0*/  SHF.R.S32.HI R9, RZ, 0x1f, R15 ;  /* 0x0000001fff097819 */ /* 0x000fe2000001140f */
[----:B--2---:R-:W2:Y:S01]  /*03b0*/  LDCU.64 UR22, c[0x0][0x3f0] ;  /* 0x00007e00ff1677ac */ /* 0x004ea20008000a00 */
[----:B------:R-:W-:-:S02]  /*03c0*/  SHF.R.S32.HI R19, RZ, 0x1f, R21 ;  /* 0x0000001fff137819 */ /* 0x000fc40000011415 */
[----:B0--34-:R-:W-:Y:S01]  /*03d0*/  MOV R3, UR5 ;  /* 0x0000000500037c02 */ /* 0x019fe20008000f00 */
        /* <DEDUP_REMOVED lines=45> */
[----:B------:R-:W-:Y:S01]  /*06b0*/  IADD3 R6, P2, PT, R32, UR17, RZ ;  /* 0x0000001120067c10 */ /* 0x000fe2000ff5e0ff */
[----:B------:R-:W-:Y:S01]  /*06c0*/  UIMAD UR5, UR19, UR23, UR5 ;  /* 0x00000017130572a4 */ /* 0x000fe2000f8e0205 */
[----:B------:R-:W-:-:S04]  /*06d0*/  MOV R3, UR17 ;  /* 0x0000001100037c02 */ /* 0x000fc80008000f00 */
[----:B------:R-:W-:Y:S02]  /*06e0*/  LEA.HI.X.SX32 R7, R3, RZ, 0x1, P2 ;  /* 0x000000ff03077211 */ /* 0x000fe400010f0eff */
[----:B------:R-:W-:Y:S02]  /*06f0*/  MOV R3, UR22 ;  /* 0x0000001600037c02 */ /* 0x000fe40008000f00 */
[----:B------:R-:W-:-:S03]  /*0700*/  ISETP.GE.U32.AND P2, PT, R5, UR20, PT ;  /* 0x0000001405007c0c */ /* 0x000fc6000bf46070 */
[----:B------:R-:W-:Y:S01]  /*0710*/  IMAD.WIDE.U32 R6, R3, UR19, R6 ;  /* 0x0000001303067c25 */ /* 0x000fe2000f8e0006 */
[----:B------:R-:W-:Y:S02]  /*0720*/  IADD3 R3, PT, PT, R0, 0x28, RZ ;  /* 0x0000002800037810 */ /* 0x000fe40007ffe0ff */
[----:B------:R-:W-:Y:S01]  /*0730*/  ISETP.GE.AND.EX P2, PT, R20, UR21, PT, P2 ;  /* 0x0000001514007c0c */ /* 0x000fe2000bf46320 */
[----:B------:R-:W-:Y:S01]  /*0740*/  @!P5 IMAD.MOV.U32 R8, RZ, RZ, R6 ;  /* 0x000000ffff08d224 */ /* 0x000fe200078e0006 */
[----:B------:R-:W-:Y:S01]  /*0750*/  IADD3 R9, PT, PT, R7, UR5, RZ ;  /* 0x0000000507097c10 */ /* 0x000fe2000fffe0ff */
[----:B0-----:R-:W-:Y:S01]  /*0760*/  @!P1 IMAD R18, R19, R16, RZ ;  /* 0x0000001013129224 */ /* 0x001fe200078e02ff */
[----:B------:R-:W-:Y:S02]  /*0770*/  ISETP.GE.U32.AND P3, PT, R3, UR20, PT ;  /* 0x0000001403007c0c */ /* 0x000fe4000bf66070 */
[----:B------:R-:W-:Y:S01]  /*0780*/  SHF.R.S32.HI R4, RZ, 0x1f, R3 ;  /* 0x0000001fff047819 */ /* 0x000fe20000011403 */
[----:B------:R-:W-:Y:S01]  /*0790*/  @!P5 IMAD.WIDE.U32 R12, R15, R12, R8 ;  /* 0x0000000c0f0cd225 */ /* 0x000fe200078e0008 */
[----:B------:R-:W-:Y:S01]  /*07a0*/  @!P1 MOV R22, R6 ;  /* 0x0000000600169202 */ /* 0x000fe20000000f00 */
[----:B------:R-:W0:Y:S01]  /*07b0*/  @!P1 LDC.64 R14, c[0x0][0x390] ;  /* 0x0000e400ff0e9b82 */ /* 0x000e220000000a00 */
[----:B------:R-:W-:Y:S01]  /*07c0*/  ISETP.GE.AND.EX P3, PT, R4, UR21, PT, P3 ;  /* 0x0000001504007c0c */ /* 0x000fe2000bf66330 */
[----:B------:R-:W-:Y:S01]  /*07d0*/  @!P1 IMAD R25, R21, R17, R18 ;  /* 0x0000001115199224 */ /* 0x000fe200078e0212 */
[----:B------:R-:W-:-:S02]  /*07e0*/  @!P5 IADD3 R13, PT, PT, R13, R23, RZ ;  /* 0x000000170d0dd210 */ /* 0x000fc40007ffe0ff */
        /* <DEDUP_REMOVED lines=13> */
[----:B------:R-:W-:Y:S01]  /*08c0*/  @!P1 LEA.HI.X R15, R16, R15, R17, 0x1, P6 ;  /* 0x0000000f100f9211 */ /* 0x000fe200030f0c11 */
[----:B------:R-:W-:Y:S01]  /*08d0*/  HFMA2 R30, -RZ, RZ, 0, 0 ;  /* 0x00000000ff1e7431 */ /* 0x000fe200000001ff */
[----:B------:R-:W-:-:S05]  /*08e0*/  @!P2 MOV R21, R9 ;  /* 0x000000090015a202 */ /* 0x000fca0000000f00 */
[----:B------:R-:W2:Y:S01]  /*08f0*/  @!P3 LDC.64 R16, c[0x0][0x390] ;  /* 0x0000e400ff10bb82 */ /* 0x000ea20000000a00 */
[----:B-1----:R-:W-:Y:S01]  /*0900*/  @!P2 IMAD R24, R20, R12, RZ ;  /* 0x0000000c1418a224 */ /* 0x002fe200078e02ff */
[----:B------:R1:W5:Y:S01]  /*0910*/  @!P1 LDG.E R30, desc[UR24][R14.64] ;  /* 0x000000180e1e9981 */ /* 0x000362000c1e1900 */
[----:B------:R-:W-:-:S05]  /*0920*/  @!P2 IMAD.MOV.U32 R20, RZ, RZ, R6 ;  /* 0x000000ffff14a224 */ /* 0x000fca00078e0006 */
[----:B------:R-:W2:Y:S01]  /*0930*/  @!P4 LDC.64 R22, c[0x0][0x3e0] ;  /* 0x0000f800ff16cb82 */ /* 0x000ea20000000a00 */
[----:B----4-:R-:W-:Y:S02]  /*0940*/  @!P3 IMAD R4, R4, R18, RZ ;  /* 0x000000120404b224 */ /* 0x010fe400078e02ff */
[C---:B------:R-:W-:Y:S02]  /*0950*/  @!P2 IMAD R24, R5.reuse, R13, R24 ;  /* 0x0000000d0518a224 */ /* 0x040fe400078e0218 */
[----:B------:R-:W-:Y:S01]  /*0960*/  @!P2 IMAD.WIDE.U32 R12, R5, R12, R20 ;  /* 0x0000000c050ca225 */ /* 0x000fe200078e0014 */
[----:B------:R-:W-:Y:S02]  /*0970*/  @!P3 MOV R5, R9 ;  /* 0x000000090005b202 */ /* 0x000fe40000000f00 */
[----:B-1----:R-:W1:Y:S01]  /*0980*/  @!P5 LDC.64 R14, c[0x0][0x3e0] ;  /* 0x0000f800ff0edb82 */ /* 0x002e620000000a00 */
[----:B------:R-:W-:Y:S01]  /*0990*/  @!P3 IMAD R20, R3, R19, R4 ;  /* 0x000000130314b224 */ /* 0x000fe200078e0204 */
[----:B------:R-:W-:-:S02]  /*09a0*/  @!P3 MOV R4, R6 ;  /* 0x000000060004b202 */ /* 0x000fc40000000f00 */
[----:B------:R-:W-:Y:S02]  /*09b0*/  @!P2 IADD3 R24, PT, PT, R13, R24, RZ ;  /* 0x000000180d18a210 */ /* 0x000fe40007ffe0ff */
[C---:B0-----:R-:W-:Y:S01]  /*09c0*/  @!P2 LEA R10, P1, R12.reuse, R10, 0x1 ;  /* 0x0000000a0c0aa211 */ /* 0x041fe200078208ff */
[----:B------:R-:W-:Y:S02]  /*09d0*/  @!P3 IMAD.WIDE.U32 R18, R3, R18, R4 ;  /* 0x000000120312b225 */ /* 0x000fe400078e0004 */
[----:B------:R-:W0:Y:S01]  /*09e0*/  @!P4 LDC.64 R4, c[0x0][0x390] ;  /* 0x0000e400ff04cb82 */ /* 0x000e220000000a00 */
[----:B------:R-:W-:Y:S02]  /*09f0*/  @!P2 LEA.HI.X R11, R12, R11, R24, 0x1, P1 ;  /* 0x0000000b0c0ba211 */ /* 0x000fe400008f0c18 */
[----:B------:R-:W-:Y:S02]  /*0a00*/  @!P3 IADD3 R20, PT, PT, R19, R20, RZ ;  /* 0x000000141314b210 */ /* 0x000fe40007ffe0ff */
[----:B--2---:R-:W-:-:S03]  /*0a10*/  @!P3 LEA R16, P1, R18, R16, 0x1 ;  /* 0x000000101210b211 */ /* 0x004fc600078208ff */
[----:B------:R-:W2:Y:S01]  /*0a20*/  @!P5 LDC.64 R12, c[0x0][0x390] ;  /* 0x0000e400ff0cdb82 */ /* 0x000ea20000000a00 */
[----:B------:R-:W-:Y:S01]  /*0a30*/  @!P3 LEA.HI.X R17, R18, R17, R20, 0x1, P1 ;  /* 0x000000111211b211 */ /* 0x000fe200008f0c14 */
[----:B------:R-:W-:Y:S01]  /*0a40*/  @!P4 IMAD R24, R34, R22, RZ ;  /* 0x000000162218c224 */ /* 0x000fe200078e02ff */
[-C--:B------:R-:W-:Y:S01]  /*0a50*/  @!P4 MOV R20, R6.reuse ;  /* 0x000000060014c202 */ /* 0x080fe20000000f00 */
[----:B------:R-:W-:Y:S01]  /*0a60*/  VIADD R19, R0, 0x30 ;  /* 0x0000003000137836 */ /* 0x000fe20000000000 */
[----:B------:R-:W-:Y:S01]  /*0a70*/  @!P4 MOV R21, R9 ;  /* 0x000000090015c202 */ /* 0x000fe20000000f00 */
[----:B------:R-:W-:Y:S01]  /*0a80*/  @!P4 IMAD R3, R31, R23, R24 ;  /* 0x000000171f03c224 */ /* 0x000fe200078e0218 */
[----:B------:R-:W-:Y:S02]  /*0a90*/  @!P5 MOV R24, R6 ;  /* 0x000000060018d202 */ /* 0x000fe40000000f00 */
[----:B------:R-:W-:Y:S02]  /*0aa0*/  CS2R R26, SRZ ;  /* 0x00000000001a7805 */ /* 0x000fe4000001ff00 */
[----:B------:R-:W-:Y:S01]  /*0ab0*/  ISETP.GE.U32.AND P1, PT, R19, UR20, PT ;  /* 0x0000001413007c0c */ /* 0x000fe2000bf26070 */
[----:B------:R-:W-:Y:S01]  /*0ac0*/  @!P4 IMAD.WIDE.U32 R22, R31, R22, R20 ;  /* 0x000000161f16c225 */ /* 0x000fe200078e0014 */
[----:B------:R-:W-:Y:S01]  /*0ad0*/  SHF.R.S32.HI R20, RZ, 0x1f, R19 ;  /* 0x0000001fff147819 */ /* 0x000fe20000011413 */
[----:B------:R-:W4:Y:S01]  /*0ae0*/  @!P2 LDG.E R29, desc[UR24][R10.64] ;  /* 0x000000180a1da981 */ /* 0x000f22000c1e1900 */
[----:B------:R-:W-:Y:S01]  /*0af0*/  @!P5 MOV R25, R9 ;  /* 0x000000090019d202 */ /* 0x000fe20000000f00 */
[----:B-1----:R-:W-:Y:S01]  /*0b00*/  @!P5 IMAD R18, R35, R14, RZ ;  /* 0x0000000e2312d224 */ /* 0x002fe200078e02ff */
[----:B------:R-:W-:Y:S01]  /*0b10*/  ISETP.GE.AND.EX P1, PT, R20, UR21, PT, P1 ;  /* 0x0000001514007c0c */ /* 0x000fe2000bf26310 */
[----:B------:R-:W4:Y:S01]  /*0b20*/  @!P3 LDG.E R27, desc[UR24][R16.64] ;  /* 0x00000018101bb981 */ /* 0x000f22000c1e1900 */
[----:B------:R-:W-:Y:S01]  /*0b30*/  @!P4 IADD3 R3, PT, PT, R23, R3, RZ ;  /* 0x000000031703c210 */ /* 0x000fe20007ffe0ff */
[----:B------:R-:W-:Y:S01]  /*0b40*/  @!P5 IMAD R21, R0, R15, R18 ;  /* 0x0000000f0015d224 */ /* 0x000fe200078e0212 */
[----:B0-----:R-:W-:Y:S01]  /*0b50*/  @!P4 LEA R4, P6, R22, R4, 0x1 ;  /* 0x000000041604c211 */ /* 0x001fe200078c08ff */
[----:B------:R-:W-:-:S03]  /*0b60*/  @!P5 IMAD.WIDE.U32 R14, R0, R14, R24 ;  /* 0x0000000e000ed225 */ /* 0x000fc600078e0018 */
[----:B------:R-:W-:Y:S02]  /*0b70*/  @!P4 LEA.HI.X R5, R22, R5, R3, 0x1, P6 ;  /* 0x000000051605c211 */ /* 0x000fe400030f0c03 */
[----:B------:R-:W-:Y:S02]  /*0b80*/  @!P5 IADD3 R21, PT, PT, R15, R21, RZ ;  /* 0x000000150f15d210 */ /* 0x000fe40007ffe0ff */
[----:B--2---:R-:W-:Y:S01]  /*0b90*/  @!P5 LEA R12, P6, R14, R12, 0x1 ;  /* 0x0000000c0e0cd211 */ /* 0x004fe200078c08ff */
[----:B------:R-:W-:Y:S01]  /*0ba0*/  VIADD R3, R0, 0x38 ;  /* 0x0000003800037836 */ /* 0x000fe20000000000 */
[----:B------:R-:W2:Y:S02]  /*0bb0*/  @!P4 LDG.E R26, desc[UR24][R4.64] ;  /* 0x00000018041ac981 */ /* 0x000ea4000c1e1900 */
[----:B------:R-:W-:Y:S01]  /*0bc0*/  @!P5 LEA.HI.X R13, R14, R13, R21, 0x1, P6 ;  /* 0x0000000d0e0dd211 */ /* 0x000fe200030f0c15 */
[----:B------:R-:W-:Y:S01]  /*0bd0*/  HFMA2 R21, -RZ, RZ, 0, 0 ;  /* 0x00000000ff157431 */ /* 0x000fe200000001ff */
[----:B------:R-:W0:Y:S01]  /*0be0*/  @!P1 LDC.64 R14, c[0x0][0x3e0] ;  /* 0x0000f800ff0e9b82 */ /* 0x000e220000000a00 */
[----:B------:R-:W-:-:S02]  /*0bf0*/  ISETP.GE.U32.AND P6, PT, R3, UR20, PT ;  /* 0x0000001403007c0c */ /* 0x000fc4000bfc6070 */
[----:B------:R-:W-:Y:S02]  /*0c00*/  SHF.R.S32.HI R18, RZ, 0x1f, R3 ;  /* 0x0000001fff127819 */ /* 0x000fe40000011403 */
[----:B------:R1:W4:Y:S02]  /*0c10*/  @!P5 LDG.E R21, desc[UR24][R12.64] ;  /* 0x000000180c15d981 */ /* 0x000324000c1e1900 */
[----:B------:R-:W-:Y:S01]  /*0c20*/  ISETP.GE.AND.EX P4, PT, R18, UR21, PT, P6 ;  /* 0x0000001512007c0c */ /* 0x000fe2000bf86360 */
[----:B-1----:R-:W1:Y:S01]  /*0c30*/  @!P1 LDC.64 R12, c[0x0][0x390] ;  /* 0x0000e400ff0c9b82 */ /* 0x002e620000000a00 */
[----:B------:R-:W-:Y:S02]  /*0c40*/  @!P1 MOV R10, R6 ;  /* 0x00000006000a9202 */ /* 0x000fe40000000f00 */
[----:B------:R-:W-:-:S09]  /*0c50*/  @!P1 MOV R11, R9 ;  /* 0x00000009000b9202 */ /* 0x000fd20000000f00 */
[----:B------:R-:W1:Y:S01]  /*0c60*/  @!P4 LDC.64 R4, c[0x0][0x3e0] ;  /* 0x0000f800ff04cb82 */ /* 0x000e620000000a00 */
[----:B0-----:R-:W-:-:S04]  /*0c70*/  @!P1 IMAD R20, R20, R14, RZ ;  /* 0x0000000e14149224 */ /* 0x001fc800078e02ff */
[C---:B------:R-:W-:Y:S02]  /*0c80*/  @!P1 IMAD R23, R19.reuse, R15, R20 ;  /* 0x0000000f13179224 */ /* 0x040fe400078e0214 */
[----:B------:R-:W-:Y:S02]  /*0c90*/  @!P1 IMAD.WIDE.U32 R14, R19, R14, R10 ;  /* 0x0000000e130e9225 */ /* 0x000fe400078e000a */
[----:B------:R-:W0:Y:S03]  /*0ca0*/  @!P4 LDC.64 R10, c[0x0][0x390] ;  /* 0x0000e400ff0acb82 */ /* 0x000e260000000a00 */
[----:B------:R-:W-:Y:S01]  /*0cb0*/  @!P1 IADD3 R15, PT, PT, R15, R23, RZ ;  /* 0x000000170f0f9210 */ /* 0x000fe20007ffe0ff */
[----:B------:R-:W-:Y:S01]  /*0cc0*/  HFMA2 R20, -RZ, RZ, 0, 0 ;  /* 0x00000000ff147431 */ /* 0x000fe200000001ff */
[----:B-1----:R-:W-:-:S04]  /*0cd0*/  @!P1 LEA R12, P2, R14, R12, 0x1 ;  /* 0x0000000c0e0c9211 */ /* 0x002fc800078408ff */
        /* <DEDUP_REMOVED lines=13> */
[C---:B---3--:R-:W-:Y:S02]  /*0db0*/  PRMT R12, R28.reuse, 0x7632, R12 ;  /* 0x000076321c0c7816 */ /* 0x048fe4000000000c */
[----:B------:R-:W-:Y:S02]  /*0dc0*/  SHF.L.U32 R28, R28, 0x10, RZ ;  /* 0x000000101c1c7819 */ /* 0x000fe400000006ff */
[C---:B-----5:R-:W-:Y:S02]  /*0dd0*/  PRMT R11, R30.reuse, 0x7632, R11 ;  /* 0x000076321e0b7816 */ /* 0x060fe4000000000b */
[----:B------:R-:W-:Y:S02]  /*0de0*/  SHF.L.U32 R30, R30, 0x10, RZ ;  /* 0x000000101e1e7819 */ /* 0x000fe400000006ff */
[----:B--2---:R-:W-:-:S02]  /*0df0*/  PRMT R3, R26, 0x7632, R3 ;  /* 0x000076321a037816 */ /* 0x004fc40000000003 */
[----:B----4-:R-:W-:-:S04]  /*0e00*/  PRMT R18, R21, 0x7632, R18 ;  /* 0x0000763215127816 */ /* 0x010fc80000000012 */
[----:B------:R-:W-:Y:S02]  /*0e10*/  SHF.L.U32 R18, R18, 0x10, RZ ;  /* 0x0000001012127819 */ /* 0x000fe400000006ff */
[----:B------:R-:W-:-:S03]  /*0e20*/  SHF.L.U32 R21, R21, 0x10, RZ ;  /* 0x0000001015157819 */ /* 0x000fc600000006ff */
[----:B------:R-:W-:Y:S01]  /*0e30*/  FMUL.FTZ R4, R18, R18 ;  /* 0x0000001212047220 */ /* 0x000fe20000410000 */
[----:B------:R-:W-:-:S03]  /*0e40*/  SHF.L.U32 R3, R3, 0x10, RZ ;  /* 0x0000001003037819 */ /* 0x000fc600000006ff */
[----:B------:R-:W-:Y:S01]  /*0e50*/  FFMA.FTZ R5, R21, R21, R4 ;  /* 0x0000001515057223 */ /* 0x000fe20000010004 */
[----:B------:R-:W-:Y:S01]  /*0e60*/  SHF.L.U32 R26, R26, 0x10, RZ ;  /* 0x000000101a1a7819 */ /* 0x000fe200000006ff */
[----:B------:R-:W-:Y:S02]  /*0e70*/  IMAD.U32 R4, R12, 0x10000, RZ ;  /* 0x000100000c047824 */ /* 0x000fe400078e00ff */
[----:B------:R-:W-:Y:S01]  /*0e80*/  FMUL.FTZ R13, R3, R3 ;  /* 0x00000003030d7220 */ /* 0x000fe20000410000 */
[----:B------:R-:W-:Y:S01]  /*0e90*/  FADD.FTZ R10, RZ, R5 ;  /* 0x00000005ff0a7221 */ /* 0x000fe20000010000 */
[----:B------:R-:W-:Y:S01]  /*0ea0*/  SHF.L.U32 R5, R11, 0x10, RZ ;  /* 0x000000100b057819 */ /* 0x000fe200000006ff */
[----:B------:R-:W-:Y:S01]  /*0eb0*/  FMUL.FTZ R11, R4, R4 ;  /* 0x00000004040b7220 */ /* 0x000fe20000410000 */
[----:B------:R-:W-:-:S03]  /*0ec0*/  FFMA.FTZ R13, R26, R26, R13 ;  /* 0x0000001a1a0d7223 */ /* 0x000fc6000001000d */
[----:B------:R-:W-:Y:S01]  /*0ed0*/  FFMA.FTZ R12, R28, R28, R11 ;  /* 0x0000001c1c0c7223 */ /* 0x000fe2000001000b */
[----:B------:R-:W-:Y:S01]  /*0ee0*/  FADD.FTZ R13, R10, R13 ;  /* 0x0000000d0a0d7221 */ /* 0x000fe20000010000 */
[----:B------:R-:W-:Y:S01]  /*0ef0*/  FMUL.FTZ R11, R5, R5 ;  /* 0x00000005050b7220 */ /* 0x000fe20000410000 */
[----:B------:R-:W-:Y:S02]  /*0f00*/  PRMT R10, R29, 0x7632, R10 ;  /* 0x000076321d0a7816 */ /* 0x000fe4000000000a */
[----:B------:R-:W-:Y:S01]  /*0f10*/  FADD.FTZ R12, R13, R12 ;  /* 0x0000000c0d0c7221 */ /* 0x000fe20000010000 */
[----:B------:R-:W-:Y:S01]  /*0f20*/  FFMA.FTZ R11, R30, R30, R11 ;  /* 0x0000001e1e0b7223 */ /* 0x000fe2000001000b */
[----:B------:R-:W-:-:S03]  /*0f30*/  SHF.L.U32 R10, R10, 0x10, RZ ;  /* 0x000000100a0a7819 */ /* 0x000fc600000006ff */
[--C-:B------:R-:W-:Y:S01]  /*0f40*/  FADD.FTZ R12, R12, R11.reuse ;  /* 0x0000000b0c0c7221 */ /* 0x100fe20000010000 */
[----:B------:R-:W-:Y:S01]  /*0f50*/  PRMT R11, R27, 0x7632, R11 ;  /* 0x000076321b0b7816 */ /* 0x000fe2000000000b */
[----:B------:R-:W-:Y:S01]  /*0f60*/  FMUL.FTZ R14, R10, R10 ;  /* 0x0000000a0a0e7220 */ /* 0x000fe20000410000 */
[----:B------:R-:W-:Y:S01]  /*0f70*/  SHF.L.U32 R29, R29, 0x10, RZ ;  /* 0x000000101d1d7819 */ /* 0x000fe200000006ff */
[----:B------:R-:W-:Y:S01]  /*0f80*/  FADD.FTZ R13, R21, R18 ;  /* 0x00000012150d7221 */ /* 0x000fe20000010000 */
[----:B------:R-:W-:Y:S01]  /*0f90*/  SHF.L.U32 R11, R11, 0x10, RZ ;  /* 0x000000100b0b7819 */ /* 0x000fe200000006ff */
[----:B------:R-:W-:Y:S02]  /*0fa0*/  IMAD.U32 R27, R27, 0x10000, RZ ;  /* 0x000100001b1b7824 */ /* 0x000fe400078e00ff */
[----:B------:R-:W-:Y:S01]  /*0fb0*/  FFMA.FTZ R15, R29, R29, R14 ;  /* 0x0000001d1d0f7223 */ /* 0x000fe2000001000e */
        /* <DEDUP_REMOVED lines=57> */
[----:B------:R-:W3:Y:S01]  /*1350*/  S2R R13, SR_TID.X ;  /* 0x00000000000d7919 */ /* 0x000ee20000002100 */
[----:B------:R-:W-:Y:S01]  /*1360*/  ISETP.NE.AND P1, PT, R37, RZ, PT ;  /* 0x000000ff2500720c */ /* 0x000fe20003f25270 */
[----:B01----:R-:W-:Y:S01]  /*1370*/  FADD.FTZ R14, R22, R25 ;  /* 0x00000019160e7221 */ /* 0x003fe20000010000 */
[----:B--2---:R-:W-:Y:S01]  /*1380*/  FADD.FTZ R15, R23, R24 ;  /* 0x00000018170f7221 */ /* 0x004fe20000010000 */
[----:B---3--:R-:W-:-:S04]  /*1390*/  SHF.R.U32.HI R13, RZ, 0x2, R13 ;  /* 0x00000002ff0d7819 */ /* 0x008fc8000001160d */
[----:B------:R-:W-:-:S06]  /*13a0*/  LOP3.LUT R13, R13, 0xf8, RZ, 0xc0, !PT ;  /* 0x000000f80d0d7812 */ /* 0x000fcc00078ec0ff */
[----:B------:R3:W-:Y:S02]  /*13b0*/  @!P1 STS.64 [R13+UR16+0x10], R14 ;  /* 0x0000100e0d009988 */ /* 0x0007e40008000a10 */
.L_x_2122:
[----:B------:R-:W-:Y:S05]  /*13c0*/  BSYNC.RECONVERGENT B0 ;  /* 0x0000000000007941 */ /* 0x000fea0003800200 */
.L_x_2121:
[----:B------:R-:W4:Y:S01]  /*13d0*/  S2R R12, SR_TID.X ;  /* 0x00000000000c7919 */ /* 0x000f220000002100 */
[----:B------:R-:W-:Y:S01]  /*13e0*/  BSSY.RECONVERGENT B0, `(.L_x_2123) ;  /* 0x000002c000007945 */ /* 0x000fe20003800200 */
[----:B------:R-:W-:Y:S01]  /*13f0*/  BAR.SYNC.DEFER_BLOCKING 0x0 ;  /* 0x0000000000007b1d */ /* 0x000fe20000010000 */
[----:B------:R-:W-:Y:S02]  /*1400*/  ISETP.GE.U32.AND P1, PT, R2, 0x2, PT ;  /* 0x000000020200780c */ /* 0x000fe40003f26070 */
[----:B----4-:R-:W-:-:S13]  /*1410*/  ISETP.NE.AND P3, PT, R12, RZ, PT ;  /* 0x000000ff0c00720c */ /* 0x010fda0003f65270 */
[----:B------:R-:W-:Y:S05]  /*1420*/  @P3 BRA `(.L_x_2124) ;  /* 0x00000000009c3947 */ /* 0x000fea0003800000 */
[----:B------:R-:W4:Y:S01]  /*1430*/  S2UR UR18, SR_CgaCtaId ;  /* 0x00000000001279c3 */ /* 0x000f220000008800 */
[----:B------:R-:W-:Y:S02]  /*1440*/  UMOV UR5, 0x400 ;  /* 0x0000040000057882 */ /* 0x000fe40000000000 */
[----:B----4-:R-:W-:-:S09]  /*1450*/  ULEA UR5, UR18, UR5, 0x18 ;  /* 0x0000000512057291 */ /* 0x010fd2000f8ec0ff */
[----:B---3--:R-:W3:Y:S02]  /*1460*/  LDS.64 R12, [UR5+0x18] ;  /* 0x00001805ff0c7984 */ /* 0x008ee40008000a00 */
[----:B---3--:R-:W-:Y:S01]  /*1470*/  FADD.FTZ R23, R14, R12 ;  /* 0x0000000c0e177221 */ /* 0x008fe20000010000 */
[----:B------:R-:W-:Y:S02]  /*1480*/  FADD.FTZ R22, R15, R13 ;  /* 0x0000000d0f167221 */ /* 0x000fe40000010000 */
[----:B0-----:R-:W0:Y:S02]  /*1490*/  LDS.128 R12, [UR5+0x20] ;  /* 0x00002005ff0c7984 */ /* 0x001e240008000c00 */
        /* <DEDUP_REMOVED lines=32> */
.L_x_2124:
[----:B------:R-:W-:Y:S05]  /*16a0*/  BSYNC.RECONVERGENT B0 ;  /* 0x0000000000007941 */ /* 0x000fea0003800200 */
.L_x_2123:
[----:B------:R-:W-:Y:S05]  /*16b0*/  @!P1 BRA `(.L_x_2125) ;  /* 0x0000000c00a89947 */ /* 0x000fea0003800000 */
[----:B---3--:R-:W3:Y:S01]  /*16c0*/  LDC.64 R12, c[0x0][0x3b8] ;  /* 0x0000ee00ff0c7b82 */ /* 0x008ee20000000a00 */
[----:B------:R-:W-:Y:S01]  /*16d0*/  ULOP3.LUT UR5, UR4, 0x1, URZ, 0xc0, !UPT ;  /* 0x0000000104057892 */ /* 0x000fe2000f8ec0ff */
[----:B------:R-:W-:-:S03]  /*16e0*/  ISETP.GE.U32.AND P1, PT, R2, 0x8, PT ;  /* 0x000000080200780c */ /* 0x000fc60003f26070 */
[----:B------:R-:W-:-:S06]  /*16f0*/  UIMAD UR5, UR5, UR30, URZ ;  /* 0x0000001e050572a4 */ /* 0x000fcc000f8e02ff */
[----:B------:R-:W-:-:S05]  /*1700*/  IMAD R22, R2, UR5, RZ ;  /* 0x0000000502167c24 */ /* 0x000fca000f8e02ff */
[----:B------:R-:W-:-:S05]  /*1710*/  SHF.L.U32 R23, R22, 0x1, RZ ;  /* 0x0000000116177819 */ /* 0x000fca00000006ff */
[----:B---3--:R-:W-:-:S03]  /*1720*/  IMAD.WIDE R12, R23, 0x4, R12 ;  /* 0x00000004170c7825 */ /* 0x008fc600078e020c */
[----:B------:R-:W-:Y:S02]  /*1730*/  R2UR UR28, R12 ;  /* 0x000000000c1c72ca */ /* 0x000fe400000e0000 */
[----:B------:R-:W-:Y:S01]  /*1740*/  R2UR UR29, R13 ;  /* 0x000000000d1d72ca */ /* 0x000fe200000e0000 */
[----:B------:R-:W-:-:S14]  /*1750*/  @P3 BRA `(.L_x_2126) ;  /* 0x0000000000683947 */ /* 0x000fdc0003800000 */
[----:B------:R-:W-:-:S06]  /*1760*/  UIMAD.WIDE.U32 UR18, UR32, 0x8, UR28 ;  /* 0x00000008201278a5 */ /* 0x000fcc000f8e001c */
[----:B------:R-:W-:Y:S01]  /*1770*/  MOV R12, UR18 ;  /* 0x00000012000c7c02 */ /* 0x000fe20008000f00 */
[----:B------:R-:W-:Y:S01]  /*1780*/  IMAD.U32 R13, RZ, RZ, UR19 ;  /* 0x00000013ff0d7e24 */ /* 0x000fe2000f8e00ff */
[----:B------:R-:W-:Y:S02]  /*1790*/  UIADD3 UR19, UPT, UPT, UR5, UR6, URZ ;  /* 0x0000000605137290 */ /* 0x000fe4000fffe0ff */
[----:B------:R-:W-:Y:S02]  /*17a0*/  ULOP3.LUT UP1, UR18, UR4, 0x2, URZ, 0xc0, !UPT ;  /* 0x0000000204127892 */ /* 0x000fe4000f82c0ff */
[----:B------:R3:W-:Y:S02]  /*17b0*/  STG.E.64 desc[UR24][R12.64], R14 ;  /* 0x0000000e0c007986 */ /* 0x0007e4000c101b18 */
[----:B------:R-:W-:Y:S01]  /*17c0*/  MOV R23, UR19 ;  /* 0x0000001300177c02 */ /* 0x000fe20008000f00 */
[----:B------:R-:W-:Y:S01]  /*17d0*/  UIADD3 UR18, UPT, UPT, -UR18, 0x1, URZ ;  /* 0x0000000112127890 */ /* 0x000fe2000fffe1ff */
[----:B------:R-:W-:-:S05]  /*17e0*/  MOV R22, UR19 ;  /* 0x0000001300167c02 */ /* 0x000fca0008000f00 */
[----:B-1----:R-:W-:Y:S01]  /*17f0*/  MOV R25, UR18 ;  /* 0x0000001200197c02 */ /* 0x002fe20008000f00 */
[----:B---3--:R-:W1:Y:S02]  /*1800*/  LDC.64 R12, c[0x0][0x3b0] ;  /* 0x0000ec00ff0c7b82 */ /* 0x008e640000000a00 */
        /* <DEDUP_REMOVED lines=9> */
[----:B---3--:R-:W-:Y:S05]  /*18a0*/  @!P2 BRA `(.L_x_2126) ;  /* 0x000000000014a947 */ /* 0x008fea0003800000 */
.L_x_2127:
[----:B------:R-:W3:Y:S04]  /*18b0*/  LDG.E.STRONG.GPU R22, desc[UR24][R12.64] ;  /* 0x000000180c167981 */ /* 0x000ee8000c1ef900 */
[----:B---3--:R-:W-:Y:S01]  /*18c0*/  CCTL.IVALL ;  /* 0x00000000ff00798f */ /* 0x008fe20002000000 */
[----:B------:R-:W-:Y:S05]  /*18d0*/  YIELD ;  /* 0x0000000000007946 */ /* 0x000fea0003800000 */
[----:B------:R-:W-:-:S13]  /*18e0*/  ISETP.NE.AND P2, PT, R22, R23, PT ;  /* 0x000000171600720c */ /* 0x000fda0003f45270 */
[----:B------:R-:W-:Y:S05]  /*18f0*/  @P2 BRA `(.L_x_2127) ;  /* 0xfffffffc00ec2947 */ /* 0x000fea000383ffff */
.L_x_2126:
        /* <DEDUP_REMOVED lines=14> */
.L_x_2129:
[----:B------:R-:W-:-:S13]  /*19e0*/  ISETP.EQ.OR P1, PT, RZ, UR33, P3 ;  /* 0x00000021ff007c0c */ /* 0x000fda0009f22670 */
[----:B------:R-:W-:-:S05]  /*19f0*/  VOTEU.ALL UP1, P1 ;  /* 0x0000000000ff7886 */ /* 0x000fca0000820000 */
        /* <DEDUP_REMOVED lines=8> */
[----:B------:R-:W-:-:S06]  /*1a80*/  @!UP1 UIMAD.WIDE.U32 UR34, UR19, 0x8, UR28 ;  /* 0x00000008132298a5 */ /* 0x000fcc000f8e001c */
[----:B------:R-:W-:Y:S01]  /*1a90*/  IMAD.U32 R12, RZ, RZ, UR34 ;  /* 0x00000022ff0c7e24 */ /* 0x000fe2000f8e00ff */
[----:B------:R-:W-:-:S06]  /*1aa0*/  MOV R13, UR35 ;  /* 0x00000023000d7c02 */ /* 0x000fcc0008000f00 */
[----:B------:R-:W3:Y:S01]  /*1ab0*/  @!P2 LDG.E.64 R12, desc[UR24][R12.64] ;  /* 0x000000180c0ca981 */ /* 0x000ee2000c1e1b00 */
[----:B------:R-:W-:Y:S01]  /*1ac0*/  UIADD3 UR34, UPT, UPT, UR5, 0x2, URZ ;  /* 0x0000000205227890 */ /* 0x000fe2000fffe0ff */
[----:B0-----:R-:W-:-:S05]  /*1ad0*/  @!P1 FADD.FTZ R14, R14, R22 ;  /* 0x000000160e0e9221 */ /* 0x001fca0000010000 */
[----:B------:R-:W-:Y:S01]  /*1ae0*/  MOV R22, UR34 ;  /* 0x0000002200167c02 */ /* 0x000fe20008000f00 */
[----:B------:R-:W-:-:S03]  /*1af0*/  @!P1 FADD.FTZ R15, R15, R23 ;  /* 0x000000170f0f9221 */ /* 0x000fc60000010000 */
[----:B------:R-:W-:-:S13]  /*1b00*/  ISETP.EQ.OR P1, PT, R22, UR31, P3 ;  /* 0x0000001f16007c0c */ /* 0x000fda0009f22670 */
[----:B------:R-:W-:-:S05]  /*1b10*/  VOTEU.ALL UP1, P1 ;  /* 0x0000000000ff7886 */ /* 0x000fca0000820000 */
[----:B------:R-:W-:-:S06]  /*1b20*/  @!UP1 UIMAD.WIDE.U32 UR34, UR20, 0x8, UR28 ;  /* 0x00000008142298a5 */ /* 0x000fcc000f8e001c */
[----:B------:R-:W-:Y:S02]  /*1b30*/  MOV R22, UR34 ;  /* 0x0000002200167c02 */ /* 0x000fe40008000f00 */
[----:B------:R-:W-:Y:S01]  /*1b40*/  MOV R23, UR35 ;  /* 0x0000002300177c02 */ /* 0x000fe20008000f00 */
[----:B------:R-:W-:Y:S01]  /*1b50*/  UIADD3 UR34, UPT, UPT, UR5, 0x3, URZ ;  /* 0x0000000305227890 */ /* 0x000fe2000fffe0ff */
[----:B---3--:R-:W-:-:S04]  /*1b60*/  @!P2 FADD.FTZ R14, R14, R12 ;  /* 0x0000000c0e0ea221 */ /* 0x008fc80000010000 */
[----:B------:R-:W3:Y:S01]  /*1b70*/  @!P1 LDG.E.64 R22, desc[UR24][R22.64] ;  /* 0x0000001816169981 */ /* 0x000ee2000c1e1b00 */
[----:B------:R-:W-:Y:S01]  /*1b80*/  MOV R12, UR34 ;  /* 0x00000022000c7c02 */ /* 0x000fe20008000f00 */
[----:B------:R-:W-:-:S03]  /*1b90*/  @!P2 FADD.FTZ R15, R15, R13 ;  /* 0x0000000d0f0fa221 */ /* 0x000fc60000010000 */
[----:B------:R-:W-:-:S13]  /*1ba0*/  ISETP.EQ.OR P2, PT, R12, UR31, P3 ;  /* 0x0000001f0c007c0c */ /* 0x000fda0009f42670 */
[----:B------:R-:W-:-:S05]  /*1bb0*/  VOTEU.ALL UP1, P2 ;  /* 0x0000000000ff7886 */ /* 0x000fca0001020000 */
[----:B------:R-:W-:-:S06]  /*1bc0*/  @!UP1 UIMAD.WIDE.U32 UR34, UR21, 0x8, UR28 ;  /* 0x00000008152298a5 */ /* 0x000fcc000f8e001c */
[----:B------:R-:W-:Y:S01]  /*1bd0*/  MOV R12, UR34 ;  /* 0x00000022000c7c02 */ /* 0x000fe20008000f00 */
[----:B------:R-:W-:-:S06]  /*1be0*/  IMAD.U32 R13, RZ, RZ, UR35 ;  /* 0x00000023ff0d7e24 */ /* 0x000fcc000f8e00ff */
[----:B------:R-:W4:Y:S01]  /*1bf0*/  @!P2 LDG.E.64 R12, desc[UR24][R12.64] ;  /* 0x000000180c0ca981 */ /* 0x000f22000c1e1b00 */
[----:B------:R-:W-:Y:S01]  /*1c00*/  UIADD3 UR34, UPT, UPT, UR5, 0x4, URZ ;  /* 0x0000000405227890 */ /* 0x000fe2000fffe0ff */
[----:B---3--:R-:W-:-:S05]  /*1c10*/  @!P1 FADD.FTZ R14, R14, R22 ;  /* 0x000000160e0e9221 */ /* 0x008fca0000010000 */
        /* <DEDUP_REMOVED lines=8> */
[----:B----4-:R-:W-:-:S04]  /*1ca0*/  @!P2 FADD.FTZ R14, R14, R12 ;  /* 0x0000000c0e0ea221 */ /* 0x010fc80000010000 */
[----:B------:R-:W3:Y:S01]  /*1cb0*/  @!P1 LDG.E.64 R22, desc[UR24][R22.64] ;  /* 0x0000001816169981 */ /* 0x000ee2000c1e1b00 */
[----:B------:R-:W-:Y:S01]  /*1cc0*/  MOV R12, UR34 ;  /* 0x00000022000c7c02 */ /* 0x000fe20008000f00 */
[----:B------:R-:W-:-:S03]  /*1cd0*/  @!P2 FADD.FTZ R15, R15, R13 ;  /* 0x0000000d0f0fa221 */ /* 0x000fc60000010000 */
[----:B------:R-:W-:-:S13]  /*1ce0*/  ISETP.EQ.OR P2, PT, R12, UR31, P3 ;  /* 0x0000001f0c007c0c */ /* 0x000fda0009f42670 */
[----:B------:R-:W-:-:S05]  /*1cf0*/  VOTEU.ALL UP1, P2 ;  /* 0x0000000000ff7886 */ /* 0x000fca0001020000 */
[----:B------:R-:W-:-:S06]  /*1d00*/  @!UP1 UIMAD.WIDE.U32 UR34, UR23, 0x8, UR28 ;  /* 0x00000008172298a5 */ /* 0x000fcc000f8e001c */
[----:B------:R-:W-:Y:S02]  /*1d10*/  MOV R12, UR34 ;  /* 0x00000022000c7c02 */ /* 0x000fe40008000f00 */
[----:B------:R-:W-:-:S06]  /*1d20*/  MOV R13, UR35 ;  /* 0x00000023000d7c02 */ /* 0x000fcc0008000f00 */
[----:B------:R-:W4:Y:S01]  /*1d30*/  @!P2 LDG.E.64 R12, desc[UR24][R12.64] ;  /* 0x000000180c0ca981 */ /* 0x000f22000c1e1b00 */
[----:B------:R-:W-:Y:S01]  /*1d40*/  UIADD3 UR34, UPT, UPT, UR5, 0x6, URZ ;  /* 0x0000000605227890 */ /* 0x000fe2000fffe0ff */
[----:B---3--:R-:W-:-:S05]  /*1d50*/  @!P1 FADD.FTZ R14, R14, R22 ;  /* 0x000000160e0e9221 */ /* 0x008fca0000010000 */
[----:B------:R-:W-:Y:S02]  /*1d60*/  IMAD.U32 R22, RZ, RZ, UR34 ;  /* 0x00000022ff167e24 */ /* 0x000fe4000f8e00ff */
[----:B------:R-:W-:-:S03]  /*1d70*/  @!P1 FADD.FTZ R15, R15, R23 ;  /* 0x000000170f0f9221 */ /* 0x000fc60000010000 */
[----:B------:R-:W-:-:S13]  /*1d80*/  ISETP.EQ.OR P1, PT, R22, UR31, P3 ;  /* 0x0000001f16007c0c */ /* 0x000fda0009f22670 */
[----:B------:R-:W-:-:S05]  /*1d90*/  VOTEU.ALL UP1, P1 ;  /* 0x0000000000ff7886 */ /* 0x000fca0000820000 */
[----:B------:R-:W-:-:S06]  /*1da0*/  @!UP1 UIMAD.WIDE.U32 UR34, UR26, 0x8, UR28 ;  /* 0x000000081a2298a5 */ /* 0x000fcc000f8e001c */
[----:B------:R-:W-:Y:S01]  /*1db0*/  MOV R22, UR34 ;  /* 0x0000002200167c02 */ /* 0x000fe20008000f00 */
[----:B------:R-:W-:Y:S01]  /*1dc0*/  UIADD3 UR34, UPT, UPT, UR5, 0x7, URZ ;  /* 0x0000000705227890 */ /* 0x000fe2000fffe0ff */
[----:B----4-:R-:W-:-:S05]  /*1dd0*/  @!P2 FADD.FTZ R14, R14, R12 ;  /* 0x0000000c0e0ea221 */ /* 0x010fca0000010000 */
[----:B------:R-:W-:Y:S01]  /*1de0*/  MOV R12, UR34 ;  /* 0x00000022000c7c02 */ /* 0x000fe20008000f00 */
[----:B------:R-:W-:-:S03]  /*1df0*/  @!P2 FADD.FTZ R15, R15, R13 ;  /* 0x0000000d0f0fa221 */ /* 0x000fc60000010000 */
[----:B------:R-:W-:Y:S02]  /*1e00*/  ISETP.EQ.OR P2, PT, R12, UR31, P3 ;  /* 0x0000001f0c007c0c */ /* 0x000fe40009f42670 */
[----:B------:R-:W-:-:S06]  /*1e10*/  MOV R23, UR35 ;  /* 0x0000002300177c02 */ /* 0x000fcc0008000f00 */
[----:B------:R-:W3:Y:S05]  /*1e20*/  @!P1 LDG.E.64 R22, desc[UR24][R22.64] ;  /* 0x0000001816169981 */ /* 0x000eea000c1e1b00 */
[----:B------:R-:W-:-:S05]  /*1e30*/  VOTEU.ALL UP1, P2 ;  /* 0x0000000000ff7886 */ /* 0x000fca0001020000 */
[----:B------:R-:W-:-:S06]  /*1e40*/  @!UP1 UIMAD.WIDE.U32 UR34, UR27, 0x8, UR28 ;  /* 0x000000081b2298a5 */ /* 0x000fcc000f8e001c */
[----:B------:R-:W-:Y:S02]  /*1e50*/  MOV R12, UR34 ;  /* 0x00000022000c7c02 */ /* 0x000fe40008000f00 */
[----:B------:R-:W-:-:S06]  /*1e60*/  MOV R13, UR35 ;  /* 0x00000023000d7c02 */ /* 0x000fcc0008000f00 */
[----:B------:R-:W4:Y:S01]  /*1e70*/  @!P2 LDG.E.64 R12, desc[UR24][R12.64] ;  /* 0x000000180c0ca981 */ /* 0x000f22000c1e1b00 */
        /* <DEDUP_REMOVED lines=10> */
[----:B---3--:R-:W-:Y:S01]  /*1f20*/  @!P1 FADD.FTZ R14, R14, R22 ;  /* 0x000000160e0e9221 */ /* 0x008fe20000010000 */
[----:B------:R-:W-:Y:S01]  /*1f30*/  @!P1 FADD.FTZ R15, R15, R23 ;  /* 0x000000170f0f9221 */ /* 0x000fe20000010000 */
[----:B------:R-:W-:Y:S02]  /*1f40*/  ISETP.NE.AND P1, PT, R36, UR5, PT ;  /* 0x0000000524007c0c */ /* 0x000fe4000bf25270 */
[----:B----4-:R-:W-:Y:S01]  /*1f50*/  @!P2 FADD.FTZ R14, R14, R12 ;  /* 0x0000000c0e0ea221 */ /* 0x010fe20000010000 */
[----:B------:R-:W-:-:S10]  /*1f60*/  @!P2 FADD.FTZ R15, R15, R13 ;  /* 0x0000000d0f0fa221 */ /* 0x000fd40000010000 */
[----:B------:R-:W-:Y:S05]  /*1f70*/  @P1 BRA `(.L_x_2129) ;  /* 0xfffffff800981947 */ /* 0x000fea000383ffff */
[----:B------:R-:W-:-:S15]  /*1f80*/  R2UR UR5, R36 ;  /* 0x00000000240572ca */ /* 0x000fde00000e0000 */
.L_x_2128:
[----:B------:R-:W-:-:S13]  /*1f90*/  ISETP.NE.AND P1, PT, R33, RZ, PT ;  /* 0x000000ff2100720c */ /* 0x000fda0003f25270 */
[----:B------:R-:W-:Y:S05]  /*1fa0*/  @!P1 BRA `(.L_x_2125) ;  /* 0x00000004006c9947 */ /* 0x000fea0003800000 */
[----:B------:R-:W-:-:S04]  /*1fb0*/  IADD3 R12, PT, PT, R33, -0x1, RZ ;  /* 0xffffffff210c7810 */ /* 0x000fc80007ffe0ff */
[----:B------:R-:W-:-:S13]  /*1fc0*/  ISETP.GE.U32.AND P1, PT, R12, 0x3, PT ;  /* 0x000000030c00780c */ /* 0x000fda0003f26070 */
        /* <DEDUP_REMOVED lines=24> */
[----:B------:R-:W-:-:S04]  /*2150*/  @!UP1 UIMAD UR18, UR18, UR30, UR6 ;  /* 0x0000001e121292a4 */ /* 0x000fc8000f8e0206 */
[----:B------:R-:W-:-:S06]  /*2160*/  @!UP1 UIMAD.WIDE.U32 UR18, UR18, 0x8, UR28 ;  /* 0x00000008121298a5 */ /* 0x000fcc000f8e001c */
[----:B------:R-:W-:Y:S01]  /*2170*/  IMAD.U32 R22, RZ, RZ, UR18 ;  /* 0x00000012ff167e24 */ /* 0x000fe2000f8e00ff */
[----:B------:R-:W-:Y:S01]  /*2180*/  UIADD3 UR18, UPT, UPT, UR5, 0x3, URZ ;  /* 0x0000000305127890 */ /* 0x000fe2000fffe0ff */
[----:B---3--:R-:W-:-:S05]  /*2190*/  @!P2 FADD.FTZ R14, R14, R12 ;  /* 0x0000000c0e0ea221 */ /* 0x008fca0000010000 */
[----:B------:R-:W-:Y:S01]  /*21a0*/  MOV R12, UR18 ;  /* 0x00000012000c7c02 */ /* 0x000fe20008000f00 */
[----:B------:R-:W-:-:S03]  /*21b0*/  @!P2 FADD.FTZ R15, R15, R13 ;  /* 0x0000000d0f0fa221 */ /* 0x000fc60000010000 */
[----:B------:R-:W-:Y:S02]  /*21c0*/  ISETP.EQ.OR P2, PT, R12, UR31, P3 ;  /* 0x0000001f0c007c0c */ /* 0x000fe40009f42670 */
[----:B------:R-:W-:-:S06]  /*21d0*/  MOV R23, UR19 ;  /* 0x0000001300177c02 */ /* 0x000fcc0008000f00 */
[----:B------:R-:W3:Y:S05]  /*21e0*/  @!P1 LDG.E.64 R22, desc[UR24][R22.64] ;  /* 0x0000001816169981 */ /* 0x000eea000c1e1b00 */
[----:B------:R-:W-:-:S05]  /*21f0*/  VOTEU.ALL UP1, P2 ;  /* 0x0000000000ff7886 */ /* 0x000fca0001020000 */
[----:B------:R-:W-:-:S04]  /*2200*/  @!UP1 UIMAD UR18, UR18, UR30, UR6 ;  /* 0x0000001e121292a4 */ /* 0x000fc8000f8e0206 */
[----:B------:R-:W-:-:S06]  /*2210*/  @!UP1 UIMAD.WIDE.U32 UR18, UR18, 0x8, UR28 ;  /* 0x00000008121298a5 */ /* 0x000fcc000f8e001c */
[----:B------:R-:W-:Y:S02]  /*2220*/  MOV R12, UR18 ;  /* 0x00000012000c7c02 */ /* 0x000fe40008000f00 */
[----:B------:R-:W-:-:S06]  /*2230*/  MOV R13, UR19 ;  /* 0x00000013000d7c02 */ /* 0x000fcc0008000f00 */
[----:B------:R-:W4:Y:S01]  /*2240*/  @!P2 LDG.E.64 R12, desc[UR24][R12.64] ;  /* 0x000000180c0ca981 */ /* 0x000f22000c1e1b00 */
[----:B---3--:R-:W-:Y:S01]  /*2250*/  @!P1 FADD.FTZ R14, R14, R22 ;  /* 0x000000160e0e9221 */ /* 0x008fe20000010000 */
[----:B------:R-:W-:-:S04]  /*2260*/  MOV R22, UR5 ;  /* 0x0000000500167c02 */ /* 0x000fc80008000f00 */
[----:B------:R-:W-:-:S04]  /*2270*/  IADD3 R22, PT, PT, R22, 0x4, RZ ;  /* 0x0000000416167810 */ /* 0x000fc80007ffe0ff */
[----:B------:R-:W-:Y:S01]  /*2280*/  R2UR UR5, R22 ;  /* 0x00000000160572ca */ /* 0x000fe200000e0000 */
[----:B------:R-:W-:Y:S01]  /*2290*/  @!P1 FADD.FTZ R15, R15, R23 ;  /* 0x000000170f0f9221 */ /* 0x000fe20000010000 */
[----:B----4-:R-:W-:-:S03]  /*22a0*/  @!P2 FADD.FTZ R14, R14, R12 ;  /* 0x0000000c0e0ea221 */ /* 0x010fc60000010000 */
[----:B------:R-:W-:-:S10]  /*22b0*/  @!P2 FADD.FTZ R15, R15, R13 ;  /* 0x0000000d0f0fa221 */ /* 0x000fd40000010000 */
.L_x_2130:
        /* <DEDUP_REMOVED lines=21> */
[----:B0-----:R-:W-:Y:S01]  /*2410*/  @!P2 FADD.FTZ R14, R14, R12 ;  /* 0x0000000c0e0ea221 */ /* 0x001fe20000010000 */
[----:B------:R-:W-:-:S05]  /*2420*/  MOV R12, UR5 ;  /* 0x00000005000c7c02 */ /* 0x000fca0008000f00 */
[----:B------:R-:W-:-:S05]  /*2430*/  VIADD R12, R12, 0x2 ;  /* 0x000000020c0c7836 */ /* 0x000fca0000000000 */
[----:B------:R-:W-:Y:S01]  /*2440*/  R2UR UR5, R12 ;  /* 0x000000000c0572ca */ /* 0x000fe200000e0000 */
[----:B------:R-:W-:Y:S01]  /*2450*/  @!P2 FADD.FTZ R15, R15, R13 ;  /* 0x0000000d0f0fa221 */ /* 0x000fe20000010000 */
[----:B---3--:R-:W-:-:S03]  /*2460*/  @!P1 FADD.FTZ R14, R14, R22 ;  /* 0x000000160e0e9221 */ /* 0x008fc60000010000 */
[----:B------:R-:W-:-:S10]  /*2470*/  @!P1 FADD.FTZ R15, R15, R23 ;  /* 0x000000170f0f9221 */ /* 0x000fd40000010000 */
.L_x_2131:
[----:B------:R-:W-:Y:S01]  /*2480*/  MOV R12, UR5 ;  /* 0x00000005000c7c02 */ /* 0x000fe20008000f00 */
[----:B------:R-:W-:Y:S01]  /*2490*/  BSSY.RECONVERGENT B0, `(.L_x_2125) ;  /* 0x000000c000007945 */ /* 0x000fe20003800200 */
[----:B------:R-:W-:Y:S02]  /*24a0*/  LOP3.LUT P2, RZ, R2, 0x1, RZ, 0xc0, !PT ;  /* 0x0000000102ff7812 */ /* 0x000fe4000784c0ff */
        /* <DEDUP_REMOVED lines=8> */
[----:B0-----:R-:W-:Y:S01]  /*2530*/  FADD.FTZ R14, R14, R12 ;  /* 0x0000000c0e0e7221 */ /* 0x001fe20000010000 */
[----:B------:R-:W-:-:S07]  /*2540*/  FADD.FTZ R15, R15, R13 ;  /* 0x0000000d0f0f7221 */ /* 0x000fce0000010000 */
.L_x_2132:
[----:B------:R-:W-:Y:S05]  /*2550*/  BSYNC.RECONVERGENT B0 ;  /* 0x0000000000007941 */ /* 0x000fea0003800200 */
.L_x_2125:
[----:B------:R-:W4:Y:S01]  /*2560*/  S2UR UR18, SR_CgaCtaId ;  /* 0x00000000001279c3 */ /* 0x000f220000008800 */
[----:B------:R-:W0:Y:S01]  /*2570*/  LDCU UR19, c[0x0][0x414] ;  /* 0x00008280ff1377ac */ /* 0x000e220008000800 */
[----:B------:R-:W-:Y:S01]  /*2580*/  MOV R23, UR8 ;  /* 0x0000000800177c02 */ /* 0x000fe20008000f00 */
[----:B------:R-:W-:-:S05]  /*2590*/  UMOV UR5, 0x400 ;  /* 0x0000040000057882 */ /* 0x000fca0000000000 */
[----:B---3--:R-:W3:Y:S01]  /*25a0*/  @P0 LDC.64 R12, c[0x0][0x388] ;  /* 0x0000e200ff0c0b82 */ /* 0x008ee20000000a00 */
[----:B----4-:R-:W-:Y:S01]  /*25b0*/  ULEA UR5, UR18, UR5, 0x18 ;  /* 0x0000000512057291 */ /* 0x010fe2000f8ec0ff */
[----:B---3--:R-:W-:-:S08]  /*25c0*/  @P0 IMAD.WIDE R12, R23, 0x8, R12 ;  /* 0x00000008170c0825 */ /* 0x008fd000078e020c */
[----:B------:R0:W-:Y:S02]  /*25d0*/  @!P3 STS.64 [UR5+0x90], R14 ;  /* 0x0000900eff00b988 */ /* 0x0001e40008000a05 */
[----:B0-----:R-:W-:Y:S01]  /*25e0*/  @P0 FMUL.FTZ R14, R14, UR19 ;  /* 0x000000130e0e0c20 */ /* 0x001fe20008410000 */
[----:B------:R-:W-:-:S05]  /*25f0*/  @P0 FMUL.FTZ R15, R15, UR19 ;  /* 0x000000130f0f0c20 */ /* 0x000fca0008410000 */
[----:B------:R0:W-:Y:S01]  /*2600*/  @P0 STG.E.64 desc[UR24][R12.64], R14 ;  /* 0x0000000e0c000986 */ /* 0x0001e2000c101b18 */
[----:B------:R-:W-:Y:S01]  /*2610*/  BAR.SYNC.DEFER_BLOCKING 0x0 ;  /* 0x0000000000007b1d */ /* 0x000fe20000010000 */
[----:B0-----:R-:W-:-:S05]  /*2620*/  IADD3 R15, PT, PT, R32, UR17, RZ ;  /* 0x00000011200f7c10 */ /* 0x001fca000fffe0ff */
[----:B------:R-:W0:Y:S02]  /*2630*/  LDS.64 R12, [UR5+0x90] ;  /* 0x00009005ff0c7984 */ /* 0x000e240008000a00 */
[----:B0-----:R-:W-:-:S05]  /*2640*/  FMUL.FTZ R22, R12, UR19 ;  /* 0x000000130c167c20 */ /* 0x001fca0008410000 */
        /* <DEDUP_REMOVED lines=9> */
[----:B0-----:R-:W-:-:S05]  /*26e0*/  IMAD.WIDE R12, R15, 0x2, R12 ;  /* 0x000000020f0c7825 */ /* 0x001fca00078e020c */
[----:B------:R-:W3:Y:S03]  /*26f0*/  LDG.E.U16 R14, desc[UR24][R12.64] ;  /* 0x000000180c0e7981 */ /* 0x000ee6000c1e1500 */
[----:B--2---:R-:W-:Y:S02]  /*2700*/  @P1 FADD.FTZ R24, R22, UR18 ;  /* 0x0000001216181e21 */ /* 0x004fe40008010000 */
[----:B------:R0:W2:Y:S02]  /*2710*/  LDG.E.U16 R22, desc[UR24][R12.64+0x2] ;  /* 0x000002180c167981 */ /* 0x0000a4000c1e1500 */
[----:B------:R-:W4:Y:S01]  /*2720*/  @P1 MUFU.RSQ R23, R24 ;  /* 0x0000001800171308 */ /* 0x000f220000001400 */
[----:B0-----:R-:W0:Y:S01]  /*2730*/  LDC.64 R12, c[0x0][0x3a0] ;  /* 0x0000e800ff0c7b82 */ /* 0x001e220000000a00 */
[----:B----4-:R-:W-:Y:S01]  /*2740*/  @P1 R2UR UR18, R23 ;  /* 0x00000000171212ca */ /* 0x010fe200000e0000 */
[----:B0-----:R-:W-:-:S05]  /*2750*/  IMAD.WIDE R12, R15, 0x2, R12 ;  /* 0x000000020f0c7825 */ /* 0x001fca00078e020c */
[----:B------:R-:W4:Y:S04]  /*2760*/  LDG.E.U16 R15, desc[UR24][R12.64] ;  /* 0x000000180c0f7981 */ /* 0x000f28000c1e1500 */
[----:B------:R3:W5:Y:S01]  /*2770*/  LDG.E.U16 R23, desc[UR24][R12.64+0x2] ;  /* 0x000002180c177981 */ /* 0x000762000c1e1500 */
[----:B------:R-:W-:Y:S01]  /*2780*/  BSSY.RECONVERGENT B0, `(.L_x_2133) ;  /* 0x00001dc000007945 */ /* 0x000fe20003800200 */
[----:B------:R-:W-:Y:S01]  /*2790*/  UMOV UR17, 0x3f800000 ;  /* 0x3f80000000117882 */ /* 0x000fe20000000000 */
[----:B------:R-:W-:Y:S01]  /*27a0*/  @UP1 UMOV UR17, UR18 ;  /* 0x0000001200111c82 */ /* 0x000fe20008000000 */
[----:B---3--:R-:W-:Y:S01]  /*27b0*/  IMAD.U32 R12, R14, 0x10000, RZ ;  /* 0x000100000e0c7824 */ /* 0x008fe200078e00ff */
[----:B--2---:R-:W-:Y:S02]  /*27c0*/  SHF.L.U32 R13, R22, 0x10, RZ ;  /* 0x00000010160d7819 */ /* 0x004fe400000006ff */
[----:B----4-:R-:W-:-:S02]  /*27d0*/  SHF.L.U32 R14, R15, 0x10, RZ ;  /* 0x000000100f0e7819 */ /* 0x010fc400000006ff */
[----:B-----5:R-:W-:Y:S01]  /*27e0*/  SHF.L.U32 R15, R23, 0x10, RZ ;  /* 0x00000010170f7819 */ /* 0x020fe200000006ff */
[----:B------:R-:W-:Y:S06]  /*27f0*/  BRA.U UP0, `(.L_x_2134) ;  /* 0x0000000d000c7547 */ /* 0x000fec000b800000 */
        /* <DEDUP_REMOVED lines=13> */
[----:B------:R-:W-:Y:S01]  /*28d0*/  FMUL.FTZ R18, R18, UR17 ;  /* 0x0000001112127c20 */ /* 0x000fe20008410000 */
[----:B------:R-:W-:Y:S02]  /*28e0*/  MOV R23, R9 ;  /* 0x0000000900177202 */ /* 0x000fe40000000f00 */
[----:B------:R-:W-:Y:S01]  /*28f0*/  FFMA.FTZ R21, R12, R21, R14 ;  /* 0x000000150c157223 */ /* 0x000fe2000001000e */
[----:B------:R-:W-:-:S05]  /*2900*/  FFMA.FTZ R18, R13, R18, R15 ;  /* 0x000000120d127223 */ /* 0x000fca000001000f */
[----:B------:R-:W-:Y:S01]  /*2910*/  F2FP.BF16.F32.PACK_AB R18, R18, R21 ;  /* 0x000000151212723e */ /* 0x000fe200000010ff */
[----:B0-----:R-:W-:Y:S02]  /*2920*/  IMAD R21, R35, UR22, RZ ;  /* 0x0000001623157c24 */ /* 0x001fe4000f8e02ff */
[----:B------:R-:W-:-:S04]  /*2930*/  IMAD.WIDE.U32 R22, R0, UR22, R22 ;  /* 0x0000001600167c25 */ /* 0x000fc8000f8e0016 */
[----:B------:R-:W-:Y:S01]  /*2940*/  IMAD R21, R0, UR23, R21 ;  /* 0x0000001700157c24 */ /* 0x000fe2000f8e0215 */
[----:B--2---:R-:W-:-:S04]  /*2950*/  LEA R24, P1, R22, UR18, 0x1 ;  /* 0x0000001216187c11 */ /* 0x004fc8000f8208ff */
[----:B------:R-:W-:-:S04]  /*2960*/  IADD3 R21, PT, PT, R23, R21, RZ ;  /* 0x0000001517157210 */ /* 0x000fc80007ffe0ff */
[----:B-1----:R-:W-:-:S05]  /*2970*/  LEA.HI.X R25, R22, UR19, R21, 0x1, P1 ;  /* 0x0000001316197c11 */ /* 0x002fca00088f0c15 */
[----:B------:R0:W-:Y:S02]  /*2980*/  STG.E desc[UR24][R24.64], R18 ;  /* 0x0000001218007986 */ /* 0x0001e4000c101918 */
.L_x_2136:
[----:B------:R-:W-:Y:S05]  /*2990*/  BSYNC.RECONVERGENT B1 ;  /* 0x0000000000017941 */ /* 0x000fea0003800200 */
.L_x_2135:
[----:B------:R-:W-:Y:S04]  /*29a0*/  BSSY.RECONVERGENT B1, `(.L_x_2137) ;  /* 0x0000014000017945 */ /* 0x000fe80003800200 */
[----:B------:R-:W-:Y:S05]  /*29b0*/  @P2 BRA `(.L_x_2138) ;  /* 0x0000000000482947 */ /* 0x000fea0003800000 */
[----:B------:R-:W0:Y:S01]  /*29c0*/  LDCU.64 UR18, c[0x0][0x3e0] ;  /* 0x00007c00ff1277ac */ /* 0x000e220008000a00 */
[----:B------:R-:W-:Y:S01]  /*29d0*/  MOV R23, R9 ;  /* 0x0000000900177202 */ /* 0x000fe20000000f00 */
[----:B------:R-:W-:Y:S02]  /*29e0*/  IMAD.MOV.U32 R22, RZ, RZ, R6 ;  /* 0x000000ffff167224 */ /* 0x000fe400078e0006 */
[----:B------:R-:W-:Y:S01]  /*29f0*/  FADD.FTZ R26, R26, -UR5 ;  /* 0x800000051a1a7e21 */ /* 0x000fe20008010000 */
[----:B------:R-:W2:Y:S01]  /*2a00*/  LDCU.64 UR22, c[0x0][0x380] ;  /* 0x00007000ff1677ac */ /* 0x000ea20008000a00 */
[----:B0-----:R-:W-:Y:S02]  /*2a10*/  IMAD R18, R34, UR18, RZ ;  /* 0x0000001222127c24 */ /* 0x001fe4000f8e02ff */
[----:B------:R-:W-:-:S04]  /*2a20*/  IMAD.WIDE.U32 R22, R31, UR18, R22 ;  /* 0x000000121f167c25 */ /* 0x000fc8000f8e0016 */
[----:B------:R-:W-:Y:S02]  /*2a30*/  IMAD R21, R31, UR19, R18 ;  /* 0x000000131f157c24 */ /* 0x000fe4000f8e0212 */
[----:B------:R-:W-:Y:S01]  /*2a40*/  FADD.FTZ R18, R3, -UR5 ;  /* 0x8000000503127e21 */ /* 0x000fe20008010000 */
[----:B------:R-:W-:Y:S01]  /*2a50*/  FMUL.FTZ R3, R26, UR17 ;  /* 0x000000111a037c20 */ /* 0x000fe20008410000 */
[----:B--2---:R-:W-:Y:S02]  /*2a60*/  LEA R24, P1, R22, UR22, 0x1 ;  /* 0x0000001616187c11 */ /* 0x004fe4000f8208ff */
[----:B------:R-:W-:Y:S01]  /*2a70*/  FMUL.FTZ R18, R18, UR17 ;  /* 0x0000001112127c20 */ /* 0x000fe20008410000 */
[----:B------:R-:W-:Y:S01]  /*2a80*/  FFMA.FTZ R3, R12, R3, R14 ;  /* 0x000000030c037223 */ /* 0x000fe2000001000e */
[----:B------:R-:W-:Y:S02]  /*2a90*/  IADD3 R21, PT, PT, R23, R21, RZ ;  /* 0x0000001517157210 */ /* 0x000fe40007ffe0ff */
[----:B------:R-:W-:-:S02]  /*2aa0*/  FFMA.FTZ R18, R13, R18, R15 ;  /* 0x000000120d127223 */ /* 0x000fc4000001000f */
[----:B-1----:R-:W-:-:S03]  /*2ab0*/  LEA.HI.X R25, R22, UR23, R21, 0x1, P1 ;  /* 0x0000001716197c11 */ /* 0x002fc600088f0c15 */
[----:B------:R-:W-:-:S05]  /*2ac0*/  F2FP.BF16.F32.PACK_AB R3, R18, R3 ;  /* 0x000000031203723e */ /* 0x000fca00000010ff */
[----:B------:R2:W-:Y:S02]  /*2ad0*/  STG.E desc[UR24][R24.64], R3 ;  /* 0x0000000318007986 */ /* 0x0005e4000c101918 */
.L_x_2138:
[----:B------:R-:W-:Y:S05]  /*2ae0*/  BSYNC.RECONVERGENT B1 ;  /* 0x0000000000017941 */ /* 0x000fea0003800200 */
.L_x_2137:
        /* <DEDUP_REMOVED lines=14> */
[----:B------:R-:W1:Y:S03]  /*2bd0*/  LDCU.64 UR22, c[0x0][0x380] ;  /* 0x00007000ff1677ac */ /* 0x000e660008000a00 */
[----:B------:R-:W-:-:S04]  /*2be0*/  FMUL.FTZ R4, R4, UR17 ;  /* 0x0000001104047c20 */ /* 0x000fc80008410000 */
[----:B------:R-:W-:Y:S01]  /*2bf0*/  FFMA.FTZ R4, R13, R4, R15 ;  /* 0x000000040d047223 */ /* 0x000fe2000001000f */
[----:B0-----:R-:W-:-:S04]  /*2c00*/  IMAD R22, R22, UR18, RZ ;  /* 0x0000001216167c24 */ /* 0x001fc8000f8e02ff */
[----:B------:R-:W-:Y:S01]  /*2c10*/  IMAD R3, R25, UR19, R22 ;  /* 0x0000001319037c24 */ /* 0x000fe2000f8e0216 */
[----:B------:R-:W-:-:S05]  /*2c20*/  MOV R22, R6 ;  /* 0x0000000600167202 */ /* 0x000fca0000000f00 */
[----:B------:R-:W-:-:S04]  /*2c30*/  IMAD.WIDE.U32 R22, R25, UR18, R22 ;  /* 0x0000001219167c25 */ /* 0x000fc8000f8e0016 */
[----:B------:R-:W-:Y:S01]  /*2c40*/  IMAD.IADD R3, R23, 0x1, R3 ;  /* 0x0000000117037824 */ /* 0x000fe200078e0203 */
[----:B-1----:R-:W-:-:S04]  /*2c50*/  LEA R24, P1, R22, UR22, 0x1 ;  /* 0x0000001616187c11 */ /* 0x002fc8000f8208ff */
[----:B------:R-:W-:Y:S01]  /*2c60*/  LEA.HI.X R25, R22, UR23, R3, 0x1, P1 ;  /* 0x0000001716197c11 */ /* 0x000fe200088f0c03 */
[----:B------:R-:W-:-:S04]  /*2c70*/  FMUL.FTZ R3, R28, UR17 ;  /* 0x000000111c037c20 */ /* 0x000fc80008410000 */
[----:B------:R-:W-:-:S05]  /*2c80*/  FFMA.FTZ R3, R12, R3, R14 ;  /* 0x000000030c037223 */ /* 0x000fca000001000e */
[----:B------:R-:W-:-:S05]  /*2c90*/  F2FP.BF16.F32.PACK_AB R3, R4, R3 ;  /* 0x000000030403723e */ /* 0x000fca00000010ff */
[----:B------:R0:W-:Y:S02]  /*2ca0*/  STG.E desc[UR24][R24.64], R3 ;  /* 0x0000000318007986 */ /* 0x0001e4000c101918 */
.L_x_2140:
[----:B------:R-:W-:Y:S05]  /*2cb0*/  BSYNC.RECONVERGENT B1 ;  /* 0x0000000000017941 */ /* 0x000fea0003800200 */
.L_x_2139:
        /* <DEDUP_REMOVED lines=11> */
[----:B------:R-:W-:-:S03]  /*2d70*/  FMUL.FTZ R23, R30, UR17 ;  /* 0x000000111e177c20 */ /* 0x000fc60008410000 */
[----:B------:R-:W-:Y:S01]  /*2d80*/  FFMA.FTZ R25, R13, R22, R15 ;  /* 0x000000160d197223 */ /* 0x000fe2000001000f */
[----:B0-----:R-:W-:Y:S02]  /*2d90*/  IMAD R21, R21, UR18, RZ ;  /* 0x0000001215157c24 */ /* 0x001fe4000f8e02ff */
[----:B------:R-:W-:-:S04]  /*2da0*/  IMAD.WIDE.U32 R4, R18, UR18, R4 ;  /* 0x0000001212047c25 */ /* 0x000fc8000f8e0004 */
[----:B------:R-:W-:Y:S02]  /*2db0*/  IMAD R21, R18, UR19, R21 ;  /* 0x0000001312157c24 */ /* 0x000fe4000f8e0215 */
[----:B------:R-:W-:Y:S01]  /*2dc0*/  FFMA.FTZ R18, R12, R23, R14 ;  /* 0x000000170c127223 */ /* 0x000fe2000001000e */
[C---:B-1----:R-:W-:Y:S02]  /*2dd0*/  LEA R22, P1, R4.reuse, UR22, 0x1 ;  /* 0x0000001604167c11 */ /* 0x042fe4000f8208ff */
[----:B------:R-:W-:Y:S02]  /*2de0*/  IADD3 R21, PT, PT, R5, R21, RZ ;  /* 0x0000001505157210 */ /* 0x000fe40007ffe0ff */
[----:B------:R-:W-:Y:S02]  /*2df0*/  F2FP.BF16.F32.PACK_AB R5, R25, R18 ;  /* 0x000000121905723e */ /* 0x000fe400000010ff */
[----:B------:R-:W-:-:S05]  /*2e00*/  LEA.HI.X R23, R4, UR23, R21, 0x1, P1 ;  /* 0x0000001704177c11 */ /* 0x000fca00088f0c15 */
[----:B------:R0:W-:Y:S02]  /*2e10*/  STG.E desc[UR24][R22.64], R5 ;  /* 0x0000000516007986 */ /* 0x0001e4000c101918 */
.L_x_2142:
[----:B------:R-:W-:Y:S05]  /*2e20*/  BSYNC.RECONVERGENT B1 ;  /* 0x0000000000017941 */ /* 0x000fea0003800200 */
.L_x_2141:
[----:B------:R-:W-:Y:S01]  /*2e30*/  ISETP.GE.U32.AND P2, PT, R26, UR20, PT ;  /* 0x000000141a007c0c */ /* 0x000fe2000bf46070 */
[C---:B------:R-:W-:Y:S01]  /*2e40*/  VIADD R21, R0.reuse, 0x38 ;  /* 0x0000003800157836 */ /* 0x040fe20000000000 */
[----:B0-----:R-:W-:Y:S01]  /*2e50*/  SHF.R.S32.HI R5, RZ, 0x1f, R26 ;  /* 0x0000001fff057819 */ /* 0x001fe2000001141a */
[----:B------:R-:W-:Y:S01]  /*2e60*/  BSSY.RECONVERGENT B1, `(.L_x_2143) ;  /* 0x000001f000017945 */ /* 0x000fe20003800200 */
[----:B------:R-:W-:Y:S02]  /*2e70*/  IADD3 R18, PT, PT, R0, 0x30, RZ ;  /* 0x0000003000127810 */ /* 0x000fe40007ffe0ff */
[----:B------:R-:W-:Y:S02]  /*2e80*/  ISETP.GE.AND.EX P2, PT, R5, UR21, PT, P2 ;  /* 0x0000001505007c0c */ /* 0x000fe4000bf46320 */
[----:B------:R-:W-:Y:S02]  /*2e90*/  ISETP.GE.U32.AND P3, PT, R3, UR20, PT ;  /* 0x0000001403007c0c */ /* 0x000fe4000bf66070 */
[----:B------:R-:W-:-:S02]  /*2ea0*/  ISETP.GE.U32.AND P4, PT, R18, UR20, PT ;  /* 0x0000001412007c0c */ /* 0x000fc4000bf86070 */
[----:B------:R-:W-:Y:S02]  /*2eb0*/  ISETP.GE.U32.AND P1, PT, R21, UR20, PT ;  /* 0x0000001415007c0c */ /* 0x000fe4000bf26070 */
[----:B------:R-:W-:Y:S02]  /*2ec0*/  SHF.R.S32.HI R28, RZ, 0x1f, R3 ;  /* 0x0000001fff1c7819 */ /* 0x000fe40000011403 */
[----:B------:R-:W-:Y:S02]  /*2ed0*/  SHF.R.S32.HI R24, RZ, 0x1f, R18 ;  /* 0x0000001fff187819 */ /* 0x000fe40000011412 */
[----:B------:R-:W-:Y:S02]  /*2ee0*/  SHF.R.S32.HI R25, RZ, 0x1f, R21 ;  /* 0x0000001fff197819 */ /* 0x000fe40000011415 */
[----:B------:R-:W-:Y:S02]  /*2ef0*/  ISETP.GE.AND.EX P3, PT, R28, UR21, PT, P3 ;  /* 0x000000151c007c0c */ /* 0x000fe4000bf66330 */
[----:B------:R-:W-:-:S02]  /*2f00*/  ISETP.GE.AND.EX P4, PT, R24, UR21, PT, P4 ;  /* 0x0000001518007c0c */ /* 0x000fc4000bf86340 */
[----:B------:R-:W-:Y:S01]  /*2f10*/  ISETP.GE.AND.EX P1, PT, R25, UR21, PT, P1 ;  /* 0x0000001519007c0c */ /* 0x000fe2000bf26310 */
[----:B------:R-:W-:-:S12]  /*2f20*/  @P2 BRA `(.L_x_2144) ;  /* 0x0000000000482947 */ /* 0x000fd80003800000 */
[----:B------:R-:W0:Y:S01]  /*2f30*/  LDCU.64 UR18, c[0x0][0x3e0] ;  /* 0x00007c00ff1277ac */ /* 0x000e220008000a00 */
[----:B------:R-:W-:Y:S01]  /*2f40*/  MOV R4, R6 ;  /* 0x0000000600047202 */ /* 0x000fe20000000f00 */
[----:B------:R-:W-:Y:S01]  /*2f50*/  FADD.FTZ R29, R29, -UR5 ;  /* 0x800000051d1d7e21 */ /* 0x000fe20008010000 */
[----:B------:R-:W-:Y:S01]  /*2f60*/  FADD.FTZ R10, R10, -UR5 ;  /* 0x800000050a0a7e21 */ /* 0x000fe20008010000 */
[----:B------:R-:W1:Y:S02]  /*2f70*/  LDCU.64 UR22, c[0x0][0x380] ;  /* 0x00007000ff1677ac */ /* 0x000e640008000a00 */
[----:B------:R-:W-:Y:S01]  /*2f80*/  FMUL.FTZ R29, R29, UR17 ;  /* 0x000000111d1d7c20 */ /* 0x000fe20008410000 */
[----:B------:R-:W-:-:S04]  /*2f90*/  FMUL.FTZ R10, R10, UR17 ;  /* 0x000000110a0a7c20 */ /* 0x000fc80008410000 */
[----:B------:R-:W-:Y:S01]  /*2fa0*/  FFMA.FTZ R10, R13, R10, R15 ;  /* 0x0000000a0d0a7223 */ /* 0x000fe2000001000f */
[----:B0-----:R-:W-:-:S04]  /*2fb0*/  IMAD R5, R5, UR18, RZ ;  /* 0x0000001205057c24 */ /* 0x001fc8000f8e02ff */
[----:B------:R-:W-:Y:S01]  /*2fc0*/  IMAD R22, R26, UR19, R5 ;  /* 0x000000131a167c24 */ /* 0x000fe2000f8e0205 */
[----:B------:R-:W-:-:S03]  /*2fd0*/  MOV R5, R9 ;  /* 0x0000000900057202 */ /* 0x000fc60000000f00 */
[----:B------:R-:W-:-:S05]  /*2fe0*/  IMAD.WIDE.U32 R4, R26, UR18, R4 ;  /* 0x000000121a047c25 */ /* 0x000fca000f8e0004 */
[----:B------:R-:W-:Y:S02]  /*2ff0*/  IADD3 R5, PT, PT, R5, R22, RZ ;  /* 0x0000001605057210 */ /* 0x000fe40007ffe0ff */
[----:B-1----:R-:W-:-:S04]  /*3000*/  LEA R22, P2, R4, UR22, 0x1 ;  /* 0x0000001604167c11 */ /* 0x002fc8000f8408ff */
[----:B------:R-:W-:Y:S01]  /*3010*/  LEA.HI.X R23, R4, UR23, R5, 0x1, P2 ;  /* 0x0000001704177c11 */ /* 0x000fe200090f0c05 */
[----:B------:R-:W-:-:S05]  /*3020*/  FFMA.FTZ R5, R12, R29, R14 ;  /* 0x0000001d0c057223 */ /* 0x000fca000001000e */
[----:B------:R-:W-:-:S05]  /*3030*/  F2FP.BF16.F32.PACK_AB R5, R10, R5 ;  /* 0x000000050a05723e */ /* 0x000fca00000010ff */
[----:B------:R0:W-:Y:S02]  /*3040*/  STG.E desc[UR24][R22.64], R5 ;  /* 0x0000000516007986 */ /* 0x0001e4000c101918 */
.L_x_2144:
[----:B------:R-:W-:Y:S05]  /*3050*/  BSYNC.RECONVERGENT B1 ;  /* 0x0000000000017941 */ /* 0x000fea0003800200 */
.L_x_2143:
        /* <DEDUP_REMOVED lines=10> */
[----:B------:R-:W-:Y:S01]  /*3100*/  FFMA.FTZ R22, R13, R10, R15 ;  /* 0x0000000a0d167223 */ /* 0x000fe2000001000f */
        /* <DEDUP_REMOVED lines=9> */
.L_x_2146:
[----:B------:R-:W-:Y:S05]  /*31a0*/  BSYNC.RECONVERGENT B1 ;  /* 0x0000000000017941 */ /* 0x000fea0003800200 */
.L_x_2145:
[----:B------:R-:W-:Y:S04]  /*31b0*/  BSSY.RECONVERGENT B1, `(.L_x_2147) ;  /* 0x0000014000017945 */ /* 0x000fe80003800200 */
[----:B------:R-:W-:Y:S05]  /*31c0*/  @P4 BRA `(.L_x_2148) ;  /* 0x0000000000484947 */ /* 0x000fea0003800000 */
[----:B------:R-:W2:Y:S01]  /*31d0*/  LDCU.64 UR18, c[0x0][0x3e0] ;  /* 0x00007c00ff1277ac */ /* 0x000ea20008000a00 */
[----:B0-----:R-:W-:Y:S01]  /*31e0*/  MOV R5, R9 ;  /* 0x0000000900057202 */ /* 0x001fe20000000f00 */
[----:B------:R-:W-:Y:S01]  /*31f0*/  FADD.FTZ R20, R20, -UR5 ;  /* 0x8000000514147e21 */ /* 0x000fe20008010000 */
[----:B------:R-:W-:Y:S01]  /*3200*/  FADD.FTZ R16, R16, -UR5 ;  /* 0x8000000510107e21 */ /* 0x000fe20008010000 */
[----:B------:R-:W0:Y:S01]  /*3210*/  LDCU.64 UR22, c[0x0][0x380] ;  /* 0x00007000ff1677ac */ /* 0x000e220008000a00 */
[----:B------:R-:W-:Y:S02]  /*3220*/  IMAD.MOV.U32 R4, RZ, RZ, R6 ;  /* 0x000000ffff047224 */ /* 0x000fe400078e0006 */
[----:B-1----:R-:W-:Y:S01]  /*3230*/  FMUL.FTZ R3, R20, UR17 ;  /* 0x0000001114037c20 */ /* 0x002fe20008410000 */
[----:B------:R-:W-:-:S03]  /*3240*/  FMUL.FTZ R16, R16, UR17 ;  /* 0x0000001110107c20 */ /* 0x000fc60008410000 */
[----:B------:R-:W-:Y:S01]  /*3250*/  FFMA.FTZ R3, R12, R3, R14 ;  /* 0x000000030c037223 */ /* 0x000fe2000001000e */
        /* <DEDUP_REMOVED lines=9> */
.L_x_2148:
[----:B------:R-:W-:Y:S05]  /*32f0*/  BSYNC.RECONVERGENT B1 ;  /* 0x0000000000017941 */ /* 0x000fea0003800200 */
.L_x_2147:
        /* <DEDUP_REMOVED lines=8> */
[----:B-12---:R-:W-:Y:S01]  /*3380*/  FFMA.FTZ R3, R12, R19, R14 ;  /* 0x000000130c037223 */ /* 0x006fe2000001000e */
[----:B---3--:R-:W-:Y:S02]  /*3390*/  IMAD R8, R25, UR18, RZ ;  /* 0x0000001219087c24 */ /* 0x008fe4000f8e02ff */
[----:B------:R-:W-:-:S04]  /*33a0*/  IMAD.WIDE.U32 R6, R21, UR18, R6 ;  /* 0x0000001215067c25 */ /* 0x000fc8000f8e0006 */
[----:B------:R-:W-:Y:S02]  /*33b0*/  IMAD R21, R21, UR19, R8 ;  /* 0x0000001315157c24 */ /* 0x000fe4000f8e0208 */
[----:B------:R-:W-:Y:S01]  /*33c0*/  FFMA.FTZ R8, R13, R4, R15 ;  /* 0x000000040d087223 */ /* 0x000fe2000001000f */
[----:B----4-:R-:W-:Y:S02]  /*33d0*/  LEA R4, P1, R6, UR20, 0x1 ;  /* 0x0000001406047c11 */ /* 0x010fe4000f8208ff */
[----:B------:R-:W-:Y:S02]  /*33e0*/  IADD3 R21, PT, PT, R7, R21, RZ ;  /* 0x0000001507157210 */ /* 0x000fe40007ffe0ff */
[----:B------:R-:W-:Y:S02]  /*33f0*/  F2FP.BF16.F32.PACK_AB R3, R8, R3 ;  /* 0x000000030803723e */ /* 0x000fe400000010ff */
[----:B0-----:R-:W-:-:S05]  /*3400*/  LEA.HI.X R5, R6, UR21, R21, 0x1, P1 ;  /* 0x0000001506057c11 */ /* 0x001fca00088f0c15 */
[----:B------:R3:W-:Y:S01]  /*3410*/  STG.E desc[UR24][R4.64], R3 ;  /* 0x0000000304007986 */ /* 0x0007e2000c101918 */
[----:B------:R-:W-:Y:S05]  /*3420*/  BRA `(.L_x_2149) ;  /* 0x0000001000447947 */ /* 0x000fea0003800000 */
.L_x_2134:
        /* <DEDUP_REMOVED lines=11> */
[----:B------:R-:W-:Y:S01]  /*34e0*/  FFMA.FTZ R21, R12, R21, R14 ;  /* 0x000000150c157223 */ /* 0x000fe2000001000e */
[----:B------:R-:W-:-:S03]  /*34f0*/  FFMA.FTZ R18, R13, R18, R15 ;  /* 0x000000120d127223 */ /* 0x000fc6000001000f */
[----:B------:R-:W-:Y:S01]  /*3500*/  FMUL.FTZ R23, R21, -1.4426950216293334961 ;  /* 0xbfb8aa3b15177820 */ /* 0x000fe20000410000 */
[----:B------:R-:W-:-:S05]  /*3510*/  FMUL.FTZ R24, R18, -1.4426950216293334961 ;  /* 0xbfb8aa3b12187820 */ /* 0x000fca0000410000 */
[----:B------:R-:W3:Y:S04]  /*3520*/  MUFU.EX2 R23, R23 ;  /* 0x0000001700177308 */ /* 0x000ee80000000800 */
[----:B------:R-:W1:Y:S01]  /*3530*/  MUFU.EX2 R24, R24 ;  /* 0x0000001800187308 */ /* 0x000e620000000800 */
[----:B---3--:R-:W-:Y:S01]  /*3540*/  FADD.FTZ R22, R23, 1 ;  /* 0x3f80000017167421 */ /* 0x008fe20000010000 */
[----:B------:R-:W-:Y:S01]  /*3550*/  MOV R23, R9 ;  /* 0x0000000900177202 */ /* 0x000fe20000000f00 */
[----:B-1----:R-:W-:-:S04]  /*3560*/  FADD.FTZ R25, R24, 1 ;  /* 0x3f80000018197421 */ /* 0x002fc80000010000 */
[----:B------:R-:W1:Y:S08]  /*3570*/  MUFU.RCP R22, R22 ;  /* 0x0000001600167308 */ /* 0x000e700000001000 */
[----:B------:R-:W3:Y:S01]  /*3580*/  MUFU.RCP R25, R25 ;  /* 0x0000001900197308 */ /* 0x000ee20000001000 */
[----:B-1----:R-:W-:Y:S01]  /*3590*/  FMUL.FTZ R21, R21, R22 ;  /* 0x0000001615157220 */ /* 0x002fe20000410000 */
[----:B------:R-:W-:-:S05]  /*35a0*/  MOV R22, R6 ;  /* 0x0000000600167202 */ /* 0x000fca0000000f00 */
[----:B0-----:R-:W-:-:S04]  /*35b0*/  IMAD.WIDE.U32 R22, R0, UR18, R22 ;  /* 0x0000001200167c25 */ /* 0x001fc8000f8e0016 */
[----:B---3--:R-:W-:Y:S01]  /*35c0*/  FMUL.FTZ R18, R18, R25 ;  /* 0x0000001912127220 */ /* 0x008fe20000410000 */
[----:B--2---:R-:W-:-:S04]  /*35d0*/  LEA R24, P2, R22, UR20, 0x1 ;  /* 0x0000001416187c11 */ /* 0x004fc8000f8408ff */
[----:B------:R-:W-:Y:S01]  /*35e0*/  F2FP.BF16.F32.PACK_AB R18, R18, R21 ;  /* 0x000000151212723e */ /* 0x000fe200000010ff */
[----:B------:R-:W-:-:S04]  /*35f0*/  IMAD R21, R35, UR18, RZ ;  /* 0x0000001223157c24 */ /* 0x000fc8000f8e02ff */
[----:B------:R-:W-:-:S04]  /*3600*/  IMAD R21, R0, UR19, R21 ;  /* 0x0000001300157c24 */ /* 0x000fc8000f8e0215 */
[----:B------:R-:W-:-:S05]  /*3610*/  IMAD.IADD R21, R23, 0x1, R21 ;  /* 0x0000000117157824 */ /* 0x000fca00078e0215 */
[----:B------:R-:W-:-:S05]  /*3620*/  LEA.HI.X R25, R22, UR21, R21, 0x1, P2 ;  /* 0x0000001516197c11 */ /* 0x000fca00090f0c15 */
[----:B------:R0:W-:Y:S02]  /*3630*/  STG.E desc[UR24][R24.64], R18 ;  /* 0x0000001218007986 */ /* 0x0001e4000c101918 */
.L_x_2151:
[----:B------:R-:W-:Y:S05]  /*3640*/  BSYNC.RECONVERGENT B1 ;  /* 0x0000000000017941 */ /* 0x000fea0003800200 */
.L_x_2150:
[----:B------:R-:W-:Y:S04]  /*3650*/  BSSY.RECONVERGENT B1, `(.L_x_2152) ;  /* 0x000001e000017945 */ /* 0x000fe80003800200 */
[----:B------:R-:W-:Y:S05]  /*3660*/  @P1 BRA `(.L_x_2153) ;  /* 0x0000000000701947 */ /* 0x000fea0003800000 */
[----:B0-----:R-:W-:Y:S01]  /*3670*/  FADD.FTZ R18, R3, -UR5 ;  /* 0x8000000503127e21 */ /* 0x001fe20008010000 */
        /* <DEDUP_REMOVED lines=10> */
[----:B------:R-:W4:Y:S01]  /*3720*/  MUFU.EX2 R21, R21 ;  /* 0x0000001500157308 */ /* 0x000f220000000800 */
[----:B---3--:R-:W-:Y:S01]  /*3730*/  FADD.FTZ R26, R22, 1 ;  /* 0x3f800000161a7421 */ /* 0x008fe20000010000 */
[----:B------:R-:W-:-:S03]  /*3740*/  MOV R22, R6 ;  /* 0x0000000600167202 */ /* 0x000fc60000000f00 */
[----:B------:R-:W3:Y:S01]  /*3750*/  MUFU.RCP R23, R26 ;  /* 0x0000001a00177308 */ /* 0x000ee20000001000 */
[----:B----4-:R-:W-:Y:S01]  /*3760*/  FADD.FTZ R24, R21, 1 ;  /* 0x3f80000015187421 */ /* 0x010fe20000010000 */
[----:B0-----:R-:W-:-:S04]  /*3770*/  IMAD R21, R34, UR18, RZ ;  /* 0x0000001222157c24 */ /* 0x001fc8000f8e02ff */
[----:B------:R-:W-:Y:S02]  /*3780*/  IMAD R21, R31, UR19, R21 ;  /* 0x000000131f157c24 */ /* 0x000fe4000f8e0215 */
[----:B------:R-:W0:Y:S01]  /*3790*/  MUFU.RCP R24, R24 ;  /* 0x0000001800187308 */ /* 0x000e220000001000 */
[----:B---3--:R-:W-:Y:S01]  /*37a0*/  FMUL.FTZ R18, R18, R23 ;  /* 0x0000001712127220 */ /* 0x008fe20000410000 */
[----:B------:R-:W-:-:S03]  /*37b0*/  MOV R23, R9 ;  /* 0x0000000900177202 */ /* 0x000fc60000000f00 */
[----:B------:R-:W-:-:S04]  /*37c0*/  IMAD.WIDE.U32 R22, R31, UR18, R22 ;  /* 0x000000121f167c25 */ /* 0x000fc8000f8e0016 */
[----:B0-----:R-:W-:Y:S01]  /*37d0*/  FMUL.FTZ R3, R3, R24 ;  /* 0x0000001803037220 */ /* 0x001fe20000410000 */
[----:B------:R-:W-:Y:S02]  /*37e0*/  IADD3 R21, PT, PT, R23, R21, RZ ;  /* 0x0000001517157210 */ /* 0x000fe40007ffe0ff */
[----:B--2---:R-:W-:Y:S02]  /*37f0*/  LEA R24, P1, R22, UR20, 0x1 ;  /* 0x0000001416187c11 */ /* 0x004fe4000f8208ff */
[----:B------:R-:W-:Y:S02]  /*3800*/  F2FP.BF16.F32.PACK_AB R3, R18, R3 ;  /* 0x000000031203723e */ /* 0x000fe400000010ff */
[----:B-1----:R-:W-:-:S05]  /*3810*/  LEA.HI.X R25, R22, UR21, R21, 0x1, P1 ;  /* 0x0000001516197c11 */ /* 0x002fca00088f0c15 */
[----:B------:R2:W-:Y:S04]  /*3820*/  STG.E desc[UR24][R24.64], R3 ;  /* 0x0000000318007986 */ /* 0x0005e8000c101918 */
.L_x_2153:
[----:B------:R-:W-:Y:S05]  /*3830*/  BSYNC.RECONVERGENT B1 ;  /* 0x0000000000017941 */ /* 0x000fea0003800200 */
.L_x_2152:
        /* <DEDUP_REMOVED lines=12> */
[----:B------:R-:W1:Y:S02]  /*3900*/  LDCU.64 UR18, c[0x0][0x3e0] ;  /* 0x00007c00ff1277ac */ /* 0x000e640008000a00 */
[----:B------:R-:W-:Y:S01]  /*3910*/  FMUL.FTZ R4, R4, UR17 ;  /* 0x0000001104047c20 */ /* 0x000fe20008410000 */
[----:B------:R-:W-:Y:S01]  /*3920*/  FMUL.FTZ R3, R28, UR17 ;  /* 0x000000111c037c20 */ /* 0x000fe20008410000 */
[----:B------:R-:W0:Y:S02]  /*3930*/  LDCU.64 UR20, c[0x0][0x380] ;  /* 0x00007000ff1477ac */ /* 0x000e240008000a00 */
[----:B------:R-:W-:Y:S01]  /*3940*/  FFMA.FTZ R4, R13, R4, R15 ;  /* 0x000000040d047223 */ /* 0x000fe2000001000f */
[----:B------:R-:W-:-:S03]  /*3950*/  FFMA.FTZ R3, R12, R3, R14 ;  /* 0x000000030c037223 */ /* 0x000fc6000001000e */
[----:B------:R-:W-:Y:S01]  /*3960*/  FMUL.FTZ R28, R4, -1.4426950216293334961 ;  /* 0xbfb8aa3b041c7820 */ /* 0x000fe20000410000 */
[----:B------:R-:W-:-:S05]  /*3970*/  FMUL.FTZ R23, R3, -1.4426950216293334961 ;  /* 0xbfb8aa3b03177820 */ /* 0x000fca0000410000 */
[----:B------:R-:W2:Y:S01]  /*3980*/  MUFU.EX2 R28, R28 ;  /* 0x0000001c001c7308 */ /* 0x000ea20000000800 */
[----:B-1----:R-:W-:Y:S01]  /*3990*/  IMAD R25, R22, UR18, RZ ;  /* 0x0000001216197c24 */ /* 0x002fe2000f8e02ff */
[----:B------:R-:W-:Y:S02]  /*39a0*/  MOV R22, R6 ;  /* 0x0000000600167202 */ /* 0x000fe40000000f00 */
[----:B------:R-:W1:Y:S01]  /*39b0*/  MUFU.EX2 R23, R23 ;  /* 0x0000001700177308 */ /* 0x000e620000000800 */
[----:B------:R-:W-:Y:S02]  /*39c0*/  IMAD R25, R24, UR19, R25 ;  /* 0x0000001318197c24 */ /* 0x000fe4000f8e0219 */
[----:B--2---:R-:W-:Y:S01]  /*39d0*/  FADD.FTZ R28, R28, 1 ;  /* 0x3f8000001c1c7421 */ /* 0x004fe20000010000 */
[----:B-1----:R-:W-:-:S03]  /*39e0*/  FADD.FTZ R26, R23, 1 ;  /* 0x3f800000171a7421 */ /* 0x002fc60000010000 */
[----:B------:R-:W1:Y:S08]  /*39f0*/  MUFU.RCP R23, R28 ;  /* 0x0000001c00177308 */ /* 0x000e700000001000 */
[----:B------:R-:W2:Y:S01]  /*3a00*/  MUFU.RCP R26, R26 ;  /* 0x0000001a001a7308 */ /* 0x000ea20000001000 */
[----:B-1----:R-:W-:Y:S01]  /*3a10*/  FMUL.FTZ R4, R4, R23 ;  /* 0x0000001704047220 */ /* 0x002fe20000410000 */
[----:B------:R-:W-:-:S02]  /*3a20*/  IMAD.MOV.U32 R23, RZ, RZ, R9 ;  /* 0x000000ffff177224 */ /* 0x000fc400078e0009 */
[----:B------:R-:W-:-:S04]  /*3a30*/  IMAD.WIDE.U32 R22, R24, UR18, R22 ;  /* 0x0000001218167c25 */ /* 0x000fc8000f8e0016 */
[----:B--2---:R-:W-:Y:S01]  /*3a40*/  FMUL.FTZ R3, R3, R26 ;  /* 0x0000001a03037220 */ /* 0x004fe20000410000 */
[----:B------:R-:W-:Y:S02]  /*3a50*/  IADD3 R25, PT, PT, R23, R25, RZ ;  /* 0x0000001917197210 */ /* 0x000fe40007ffe0ff */
[----:B0-----:R-:W-:Y:S02]  /*3a60*/  LEA R24, P1, R22, UR20, 0x1 ;  /* 0x0000001416187c11 */ /* 0x001fe4000f8208ff */
[----:B------:R-:W-:Y:S02]  /*3a70*/  F2FP.BF16.F32.PACK_AB R3, R4, R3 ;  /* 0x000000030403723e */ /* 0x000fe400000010ff */
[----:B------:R-:W-:-:S05]  /*3a80*/  LEA.HI.X R25, R22, UR21, R25, 0x1, P1 ;  /* 0x0000001516197c11 */ /* 0x000fca00088f0c19 */
[----:B------:R0:W-:Y:S04]  /*3a90*/  STG.E desc[UR24][R24.64], R3 ;  /* 0x0000000318007986 */ /* 0x0001e8000c101918 */
.L_x_2155:
[----:B------:R-:W-:Y:S05]  /*3aa0*/  BSYNC.RECONVERGENT B1 ;  /* 0x0000000000017941 */ /* 0x000fea0003800200 */
.L_x_2154:
[----:B------:R-:W-:Y:S01]  /*3ab0*/  BSSY.RECONVERGENT B1, `(.L_x_2156) ;  /* 0x0000020000017945 */ /* 0x000fe20003800200 */
[C---:B------:R-:W-:Y:S02]  /*3ac0*/  IADD3 R26, PT, PT, R0.reuse, 0x20, RZ ;  /* 0x00000020001a7810 */ /* 0x040fe40007ffe0ff */
[----:B0-----:R-:W-:Y:S01]  /*3ad0*/  IADD3 R3, PT, PT, R0, 0x28, RZ ;  /* 0x0000002800037810 */ /* 0x001fe20007ffe0ff */
[----:B------:R-:W-:Y:S06]  /*3ae0*/  @P2 BRA `(.L_x_2157) ;  /* 0x0000000000702947 */ /* 0x000fec0003800000 */
[----:B------:R-:W-:Y:S01]  /*3af0*/  FADD.FTZ R30, R30, -UR5 ;  /* 0x800000051e1e7e21 */ /* 0x000fe20008010000 */
[----:B------:R-:W-:Y:S01]  /*3b00*/  FADD.FTZ R5, R5, -UR5 ;  /* 0x8000000505057e21 */ /* 0x000fe20008010000 */
[----:B------:R-:W0:Y:S02]  /*3b10*/  LDCU.64 UR18, c[0x0][0x3e0] ;  /* 0x00007c00ff1277ac */ /* 0x000e240008000a00 */
[----:B-1----:R-:W-:Y:S01]  /*3b20*/  FMUL.FTZ R25, R30, UR17 ;  /* 0x000000111e197c20 */ /* 0x002fe20008410000 */
[----:B------:R-:W-:Y:S01]  /*3b30*/  FMUL.FTZ R24, R5, UR17 ;  /* 0x0000001105187c20 */ /* 0x000fe20008410000 */
[----:B------:R-:W1:Y:S01]  /*3b40*/  LDCU.64 UR20, c[0x0][0x380] ;  /* 0x00007000ff1477ac */ /* 0x000e620008000a00 */
[----:B------:R-:W-:Y:S01]  /*3b50*/  MOV R5, R9 ;  /* 0x0000000900057202 */ /* 0x000fe20000000f00 */
[----:B------:R-:W-:Y:S01]  /*3b60*/  FFMA.FTZ R25, R12, R25, R14 ;  /* 0x000000190c197223 */ /* 0x000fe2000001000e */
        /* <DEDUP_REMOVED lines=20> */
.L_x_2157:
[----:B------:R-:W-:Y:S05]  /*3cb0*/  BSYNC.RECONVERGENT B1 ;  /* 0x0000000000017941 */ /* 0x000fea0003800200 */
.L_x_2156:
[----:B------:R-:W-:Y:S01]  /*3cc0*/  ISETP.GE.U32.AND P2, PT, R26, UR22, PT ;  /* 0x000000161a007c0c */ /* 0x000fe2000bf46070 */
[C---:B------:R-:W-:Y:S01]  /*3cd0*/  VIADD R18, R0.reuse, 0x30 ;  /* 0x0000003000127836 */ /* 0x040fe20000000000 */
[----:B------:R-:W-:Y:S01]  /*3ce0*/  SHF.R.S32.HI R4, RZ, 0x1f, R26 ;  /* 0x0000001fff047819 */ /* 0x000fe2000001141a */
        /* <DEDUP_REMOVED lines=8> */
[----:B01----:R-:W-:Y:S02]  /*3d70*/  SHF.R.S32.HI R25, RZ, 0x1f, R21 ;  /* 0x0000001fff197819 */ /* 0x003fe40000011415 */
[----:B------:R-:W-:Y:S02]  /*3d80*/  ISETP.GE.AND.EX P3, PT, R28, UR23, PT, P3 ;  /* 0x000000171c007c0c */ /* 0x000fe4000bf66330 */
[----:B------:R-:W-:-:S02]  /*3d90*/  ISETP.GE.AND.EX P4, PT, R24, UR23, PT, P4 ;  /* 0x0000001718007c0c */ /* 0x000fc4000bf86340 */
[----:B------:R-:W-:Y:S01]  /*3da0*/  ISETP.GE.AND.EX P1, PT, R25, UR23, PT, P1 ;  /* 0x0000001719007c0c */ /* 0x000fe2000bf26310 */
[----:B------:R-:W-:-:S12]  /*3db0*/  @P2 BRA `(.L_x_2159) ;  /* 0x0000000000702947 */ /* 0x000fd80003800000 */
[----:B------:R-:W-:Y:S01]  /*3dc0*/  FADD.FTZ R29, R29, -UR5 ;  /* 0x800000051d1d7e21 */ /* 0x000fe20008010000 */
[----:B------:R-:W-:Y:S01]  /*3dd0*/  FADD.FTZ R10, R10, -UR5 ;  /* 0x800000050a0a7e21 */ /* 0x000fe20008010000 */
[----:B------:R-:W0:Y:S02]  /*3de0*/  LDCU.64 UR18, c[0x0][0x3e0] ;  /* 0x00007c00ff1277ac */ /* 0x000e240008000a00 */
[----:B------:R-:W-:Y:S01]  /*3df0*/  FMUL.FTZ R5, R29, UR17 ;  /* 0x000000111d057c20 */ /* 0x000fe20008410000 */
[----:B------:R-:W-:Y:S01]  /*3e00*/  FMUL.FTZ R10, R10, UR17 ;  /* 0x000000110a0a7c20 */ /* 0x000fe20008410000 */
[----:B------:R-:W1:Y:S02]  /*3e10*/  LDCU.64 UR20, c[0x0][0x380] ;  /* 0x00007000ff1477ac */ /* 0x000e640008000a00 */
[----:B------:R-:W-:Y:S01]  /*3e20*/  FFMA.FTZ R5, R12, R5, R14 ;  /* 0x000000050c057223 */ /* 0x000fe2000001000e */
[----:B------:R-:W-:-:S03]  /*3e30*/  FFMA.FTZ R29, R13, R10, R15 ;  /* 0x0000000a0d1d7223 */ /* 0x000fc6000001000f */
[----:B------:R-:W-:Y:S01]  /*3e40*/  FMUL.FTZ R23, R5, -1.4426950216293334961 ;  /* 0xbfb8aa3b05177820 */ /* 0x000fe20000410000 */
[----:B------:R-:W-:-:S05]  /*3e50*/  FMUL.FTZ R30, R29, -1.4426950216293334961 ;  /* 0xbfb8aa3b1d1e7820 */ /* 0x000fca0000410000 */
[----:B------:R-:W2:Y:S04]  /*3e60*/  MUFU.EX2 R23, R23 ;  /* 0x0000001700177308 */ /* 0x000ea80000000800 */
[----:B------:R-:W3:Y:S01]  /*3e70*/  MUFU.EX2 R30, R30 ;  /* 0x0000001e001e7308 */ /* 0x000ee20000000800 */
[----:B--2---:R-:W-:Y:S01]  /*3e80*/  FADD.FTZ R22, R23, 1 ;  /* 0x3f80000017167421 */ /* 0x004fe20000010000 */
[----:B0-----:R-:W-:Y:S01]  /*3e90*/  IMAD R23, R4, UR18, RZ ;  /* 0x0000001204177c24 */ /* 0x001fe2000f8e02ff */
[----:B------:R-:W-:Y:S01]  /*3ea0*/  MOV R4, R6 ;  /* 0x0000000600047202 */ /* 0x000fe20000000f00 */
[----:B---3--:R-:W-:-:S03]  /*3eb0*/  FADD.FTZ R30, R30, 1 ;  /* 0x3f8000001e1e7421 */ /* 0x008fc60000010000 */
[----:B------:R-:W0:Y:S02]  /*3ec0*/  MUFU.RCP R22, R22 ;  /* 0x0000001600167308 */ /* 0x000e240000001000 */
[----:B0-----:R-:W-:Y:S01]  /*3ed0*/  FMUL.FTZ R10, R5, R22 ;  /* 0x00000016050a7220 */ /* 0x001fe20000410000 */
[----:B------:R-:W-:-:S05]  /*3ee0*/  IMAD R22, R26, UR19, R23 ;  /* 0x000000131a167c24 */ /* 0x000fca000f8e0217 */
[----:B------:R-:W0:Y:S02]  /*3ef0*/  MUFU.RCP R5, R30 ;  /* 0x0000001e00057308 */ /* 0x000e240000001000 */
[----:B0-----:R-:W-:Y:S01]  /*3f00*/  FMUL.FTZ R29, R29, R5 ;  /* 0x000000051d1d7220 */ /* 0x001fe20000410000 */
[----:B------:R-:W-:-:S04]  /*3f10*/  MOV R5, R9 ;  /* 0x0000000900057202 */ /* 0x000fc80000000f00 */
[----:B------:R-:W-:Y:S01]  /*3f20*/  F2FP.BF16.F32.PACK_AB R29, R29, R10 ;  /* 0x0000000a1d1d723e */ /* 0x000fe200000010ff */
[----:B------:R-:W-:-:S05]  /*3f30*/  IMAD.WIDE.U32 R4, R26, UR18, R4 ;  /* 0x000000121a047c25 */ /* 0x000fca000f8e0004 */
[----:B------:R-:W-:Y:S02]  /*3f40*/  IADD3 R5, PT, PT, R5, R22, RZ ;  /* 0x0000001605057210 */ /* 0x000fe40007ffe0ff */
[----:B-1----:R-:W-:-:S04]  /*3f50*/  LEA R22, P2, R4, UR20, 0x1 ;  /* 0x0000001404167c11 */ /* 0x002fc8000f8408ff */
[----:B------:R-:W-:-:S05]  /*3f60*/  LEA.HI.X R23, R4, UR21, R5, 0x1, P2 ;  /* 0x0000001504177c11 */ /* 0x000fca00090f0c05 */
[----:B------:R0:W-:Y:S04]  /*3f70*/  STG.E desc[UR24][R22.64], R29 ;  /* 0x0000001d16007986 */ /* 0x0001e8000c101918 */
.L_x_2159:
[----:B------:R-:W-:Y:S05]  /*3f80*/  BSYNC.RECONVERGENT B1 ;  /* 0x0000000000017941 */ /* 0x000fea0003800200 */
.L_x_2158:
[----:B------:R-:W-:Y:S04]  /*3f90*/  BSSY.RECONVERGENT B1, `(.L_x_2160) ;  /* 0x000001e000017945 */ /* 0x000fe80003800200 */
[----:B------:R-:W-:Y:S05]  /*3fa0*/  @P3 BRA `(.L_x_2161) ;  /* 0x0000000000703947 */ /* 0x000fea0003800000 */
[----:B------:R-:W-:Y:S01]  /*3fb0*/  FADD.FTZ R27, R27, -UR5 ;  /* 0x800000051b1b7e21 */ /* 0x000fe20008010000 */
[----:B------:R-:W-:Y:S01]  /*3fc0*/  FADD.FTZ R4, R11, -UR5 ;  /* 0x800000050b047e21 */ /* 0x000fe20008010000 */
[----:B------:R-:W1:Y:S01]  /*3fd0*/  LDCU.64 UR18, c[0x0][0x3e0] ;  /* 0x00007c00ff1277ac */ /* 0x000e620008000a00 */
[----:B------:R-:W-:Y:S01]  /*3fe0*/  MOV R5, R9 ;  /* 0x0000000900057202 */ /* 0x000fe20000000f00 */
[----:B------:R-:W-:Y:S01]  /*3ff0*/  FMUL.FTZ R27, R27, UR17 ;  /* 0x000000111b1b7c20 */ /* 0x000fe20008410000 */
[----:B------:R-:W-:Y:S01]  /*4000*/  FMUL.FTZ R10, R4, UR17 ;  /* 0x00000011040a7c20 */ /* 0x000fe20008410000 */
[----:B------:R-:W2:Y:S02]  /*4010*/  LDCU.64 UR20, c[0x0][0x380] ;  /* 0x00007000ff1477ac */ /* 0x000ea40008000a00 */
[----:B------:R-:W-:Y:S01]  /*4020*/  FFMA.FTZ R11, R12, R27, R14 ;  /* 0x0000001b0c0b7223 */ /* 0x000fe2000001000e */
[----:B------:R-:W-:-:S03]  /*4030*/  FFMA.FTZ R10, R13, R10, R15 ;  /* 0x0000000a0d0a7223 */ /* 0x000fc6000001000f */
[----:B------:R-:W-:Y:S01]  /*4040*/  FMUL.FTZ R4, R11, -1.4426950216293334961 ;  /* 0xbfb8aa3b0b047820 */ /* 0x000fe20000410000 */
[----:B------:R-:W-:-:S05]  /*4050*/  FMUL.FTZ R26, R10, -1.4426950216293334961 ;  /* 0xbfb8aa3b0a1a7820 */ /* 0x000fca0000410000 */
[----:B------:R-:W0:Y:S01]  /*4060*/  MUFU.EX2 R4, R4 ;  /* 0x0000000400047308 */ /* 0x000e220000000800 */
[----:B-1----:R-:W-:-:S03]  /*4070*/  IMAD R28, R28, UR18, RZ ;  /* 0x000000121c1c7c24 */ /* 0x002fc6000f8e02ff */
[----:B------:R-:W1:Y:S01]  /*4080*/  MUFU.EX2 R26, R26 ;  /* 0x0000001a001a7308 */ /* 0x000e620000000800 */
[----:B------:R-:W-:Y:S02]  /*4090*/  IMAD R27, R3, UR19, R28 ;  /* 0x00000013031b7c24 */ /* 0x000fe4000f8e021c */
[----:B0-----:R-:W-:Y:S01]  /*40a0*/  FADD.FTZ R22, R4, 1 ;  /* 0x3f80000004167421 */ /* 0x001fe20000010000 */
[----:B------:R-:W-:Y:S01]  /*40b0*/  MOV R4, R6 ;  /* 0x0000000600047202 */ /* 0x000fe20000000f00 */
[----:B-1----:R-:W-:-:S04]  /*40c0*/  FADD.FTZ R23, R26, 1 ;  /* 0x3f8000001a177421 */ /* 0x002fc80000010000 */
[----:B------:R-:W0:Y:S01]  /*40d0*/  MUFU.RCP R22, R22 ;  /* 0x0000001600167308 */ /* 0x000e220000001000 */
[----:B------:R-:W-:-:S04]  /*40e0*/  IMAD.WIDE.U32 R4, R3, UR18, R4 ;  /* 0x0000001203047c25 */ /* 0x000fc8000f8e0004 */
[----:B------:R-:W-:-:S03]  /*40f0*/  IMAD.IADD R27, R5, 0x1, R27 ;  /* 0x00000001051b7824 */ /* 0x000fc600078e021b */
[----:B------:R-:W1:Y:S01]  /*4100*/  MUFU.RCP R23, R23 ;  /* 0x0000001700177308 */ /* 0x000e620000001000 */
[----:B0-----:R-:W-:Y:S01]  /*4110*/  FMUL.FTZ R3, R11, R22 ;  /* 0x000000160b037220 */ /* 0x001fe20000410000 */
[----:B-1----:R-:W-:Y:S01]  /*4120*/  FMUL.FTZ R26, R10, R23 ;  /* 0x000000170a1a7220 */ /* 0x002fe20000410000 */
[----:B--2---:R-:W-:-:S04]  /*4130*/  LEA R10, P2, R4, UR20, 0x1 ;  /* 0x00000014040a7c11 */ /* 0x004fc8000f8408ff */
[----:B------:R-:W-:Y:S02]  /*4140*/  LEA.HI.X R11, R4, UR21, R27, 0x1, P2 ;  /* 0x00000015040b7c11 */ /* 0x000fe400090f0c1b */
[----:B------:R-:W-:-:S05]  /*4150*/  F2FP.BF16.F32.PACK_AB R3, R26, R3 ;  /* 0x000000031a03723e */ /* 0x000fca00000010ff */
[----:B------:R1:W-:Y:S02]  /*4160*/  STG.E desc[UR24][R10.64], R3 ;  /* 0x000000030a007986 */ /* 0x0003e4000c101918 */
.L_x_2161:
[----:B------:R-:W-:Y:S05]  /*4170*/  BSYNC.RECONVERGENT B1 ;  /* 0x0000000000017941 */ /* 0x000fea0003800200 */
.L_x_2160:
[----:B------:R-:W-:Y:S04]  /*4180*/  BSSY.RECONVERGENT B1, `(.L_x_2162) ;  /* 0x000001e000017945 */ /* 0x000fe80003800200 */
[----:B------:R-:W-:Y:S05]  /*4190*/  @P4 BRA `(.L_x_2163) ;  /* 0x0000000000704947 */ /* 0x000fea0003800000 */
[----:B------:R-:W-:Y:S01]  /*41a0*/  FADD.FTZ R20, R20, -UR5 ;  /* 0x8000000514147e21 */ /* 0x000fe20008010000 */
[----:B------:R-:W-:Y:S01]  /*41b0*/  FADD.FTZ R16, R16, -UR5 ;  /* 0x8000000510107e21 */ /* 0x000fe20008010000 */
[----:B------:R-:W0:Y:S01]  /*41c0*/  LDCU.64 UR18, c[0x0][0x3e0] ;  /* 0x00007c00ff1277ac */ /* 0x000e220008000a00 */
[----:B------:R-:W-:Y:S01]  /*41d0*/  MOV R5, R9 ;  /* 0x0000000900057202 */ /* 0x000fe20000000f00 */
[----:B-1----:R-:W-:Y:S01]  /*41e0*/  FMUL.FTZ R3, R20, UR17 ;  /* 0x0000001114037c20 */ /* 0x002fe20008410000 */
[----:B------:R-:W-:Y:S01]  /*41f0*/  FMUL.FTZ R16, R16, UR17 ;  /* 0x0000001110107c20 */ /* 0x000fe20008410000 */
[----:B------:R-:W1:Y:S02]  /*4200*/  LDCU.64 UR20, c[0x0][0x380] ;  /* 0x00007000ff1477ac */ /* 0x000e640008000a00 */
        /* <DEDUP_REMOVED lines=21> */
.L_x_2163:
[----:B------:R-:W-:Y:S05]  /*4360*/  BSYNC.RECONVERGENT B1 ;  /* 0x0000000000017941 */ /* 0x000fea0003800200 */
.L_x_2162:
[----:B------:R-:W-:Y:S05]  /*4370*/  @P1 BRA `(.L_x_2149) ;  /* 0x0000000000701947 */ /* 0x000fea0003800000 */
[----:B------:R-:W-:Y:S01]  /*4380*/  FADD.FTZ R19, R19, -UR5 ;  /* 0x8000000513137e21 */ /* 0x000fe20008010000 */
[----:B------:R-:W-:Y:S01]  /*4390*/  FADD.FTZ R17, R17, -UR5 ;  /* 0x8000000511117e21 */ /* 0x000fe20008010000 */
[----:B------:R-:W3:Y:S01]  /*43a0*/  LDCU.64 UR18, c[0x0][0x3e0] ;  /* 0x00007c00ff1277ac */ /* 0x000ee20008000a00 */
[----:B------:R-:W-:Y:S01]  /*43b0*/  MOV R5, R9 ;  /* 0x0000000900057202 */ /* 0x000fe20000000f00 */
[----:B------:R-:W-:Y:S01]  /*43c0*/  FMUL.FTZ R19, R19, UR17 ;  /* 0x0000001113137c20 */ /* 0x000fe20008410000 */
[----:B------:R-:W-:Y:S01]  /*43d0*/  FMUL.FTZ R4, R17, UR17 ;  /* 0x0000001111047c20 */ /* 0x000fe20008410000 */
[----:B------:R-:W4:Y:S02]  /*43e0*/  LDCU.64 UR20, c[0x0][0x380] ;  /* 0x00007000ff1477ac */ /* 0x000f240008000a00 */
[----:B------:R-:W-:Y:S01]  /*43f0*/  FFMA.FTZ R12, R12, R19, R14 ;  /* 0x000000130c0c7223 */ /* 0x000fe2000001000e */
[----:B------:R-:W-:Y:S01]  /*4400*/  FFMA.FTZ R13, R13, R4, R15 ;  /* 0x000000040d0d7223 */ /* 0x000fe2000001000f */
[----:B------:R-:W-:-:S02]  /*4410*/  MOV R4, R6 ;  /* 0x0000000600047202 */ /* 0x000fc40000000f00 */
[----:B-12---:R-:W-:Y:S01]  /*4420*/  FMUL.FTZ R3, R12, -1.4426950216293334961 ;  /* 0xbfb8aa3b0c037820 */ /* 0x006fe20000410000 */
[----:B------:R-:W-:-:S05]  /*4430*/  FMUL.FTZ R8, R13, -1.4426950216293334961 ;  /* 0xbfb8aa3b0d087820 */ /* 0x000fca0000410000 */
[----:B------:R-:W1:Y:S01]  /*4440*/  MUFU.EX2 R3, R3 ;  /* 0x0000000300037308 */ /* 0x000e620000000800 */
[----:B---3--:R-:W-:-:S03]  /*4450*/  IMAD R14, R25, UR18, RZ ;  /* 0x00000012190e7c24 */ /* 0x008fc6000f8e02ff */
[----:B------:R-:W2:Y:S01]  /*4460*/  MUFU.EX2 R8, R8 ;  /* 0x0000000800087308 */ /* 0x000ea20000000800 */
[----:B------:R-:W-:-:S04]  /*4470*/  IMAD.WIDE.U32 R4, R21, UR18, R4 ;  /* 0x0000001215047c25 */ /* 0x000fc8000f8e0004 */
[----:B------:R-:W-:Y:S01]  /*4480*/  IMAD R21, R21, UR19, R14 ;  /* 0x0000001315157c24 */ /* 0x000fe2000f8e020e */
[----:B----4-:R-:W-:Y:S01]  /*4490*/  LEA R6, P1, R4, UR20, 0x1 ;  /* 0x0000001404067c11 */ /* 0x010fe2000f8208ff */
[----:B-1----:R-:W-:-:S03]  /*44a0*/  FADD.FTZ R7, R3, 1 ;  /* 0x3f80000003077421 */ /* 0x002fc60000010000 */
        /* <DEDUP_REMOVED lines=9> */
.L_x_2149:
[----:B------:R-:W-:Y:S05]  /*4540*/  BSYNC.RECONVERGENT B0 ;  /* 0x0000000000007941 */ /* 0x000fea0003800200 */
.L_x_2133:
[----:B------:R-:W-:Y:S02]  /*4550*/  UIADD3 UR8, UPT, UPT, UR30, UR8, URZ ;  /* 0x000000081e087290 */ /* 0x000fe4000fffe0ff */
[----:B------:R-:W-:Y:S02]  /*4560*/  UIADD3 UR4, UPT, UPT, UR4, 0x1, URZ ;  /* 0x0000000104047890 */ /* 0x000fe4000fffe0ff */
[----:B------:R-:W-:-:S09]  /*4570*/  UISETP.GE.AND UP1, UPT, UR8, UR7, UPT ;  /* 0x000000070800728c */ /* 0x000fd2000bf26270 */
[----:B------:R-:W-:Y:S05]  /*4580*/  BRA.U !UP1, `(.L_x_2164) ;  /* 0xffffffbd09687547 */ /* 0x000fea000b83ffff */
[----:B------:R-:W-:Y:S05]  /*4590*/  EXIT ;  /* 0x000000000000794d */ /* 0x000fea0003800000 */
.L_x_2165:
        /* <DEDUP_REMOVED lines=14> */
.L_x_4920:


//--------------------- .text._Z35group_norm_nhwc_fwd_one_pass_kernelI11Bf16IOBf16WLi128ELi120ELi480EEv26Group_norm_nhwc_fwd_params --------------------------
	.section	.text._Z35group_norm_nhwc_fwd_one_pass_kernelI11Bf16IOBf16WLi128ELi120ELi480EEv26Group_norm_nhwc_fwd_params,"ax",@progbits
	.align	128
        .global         _Z35group_norm_nhwc_fwd_one_pass_kernelI11Bf16IOBf16WLi128ELi120ELi480EEv26Group_norm_nhwc_fwd_params
        .type           _Z35group_norm_nhwc_fwd_one_pass_kernelI11Bf16IOBf16WLi128ELi120ELi480EEv26Group_norm_nhwc_fwd_params,@function
        .size           _Z35group_norm_nhwc_fwd_one_pass_kernelI11Bf16IOBf16WLi128ELi120ELi480EEv26Group_norm_nhwc_fwd_params,(.L_x_4921 - _Z35group_norm_nhwc_fwd_one_pass_kernelI11Bf16IOBf16WLi128ELi120ELi480EEv26Group_norm_nhwc_fwd_params)
        .other          _Z35group_norm_nhwc_fwd_one_pass_kernelI11Bf16IOBf16WLi128ELi120ELi480EEv26Group_norm_nhwc_fwd_params,@"STO_CUDA_ENTRY STV_DEFAULT"
_Z35group_norm_nhwc_fwd_one_pass_kernelI11Bf16IOBf16WLi128ELi120ELi480EEv26Group_norm_nhwc_fwd_params:
.text._Z35group_norm_nhwc_fwd_one_pass_kernelI11Bf16IOBf16WLi128ELi120ELi480EEv26Group_norm_nhwc_fwd_params:
        /* <DEDUP_REMOVED lines=21> */
[----:B------:R-:W-:Y:S02]  /*0150*/  SHF.R.U32.HI R3, RZ, 0x10, R0 ;  /* 0x00000010ff037819 */ /* 0x000fe40000011600 */
[----:B------:R-:W3:Y:S02]  /*0160*/  LDC R0, c[0x0][0x370] ;  /* 0x0000dc00ff007b82 */ /* 0x000ee40000000800 */
        /* <DEDUP_REMOVED lines=37> */
[----:B0-23--:R-:W-:-:S07]  /*03c0*/  SHF.L.U32 R14, R14, 0x1, RZ ;  /* 0x000000010e0e7819 */ /* 0x00dfce00000006ff */
.L_x_2241:
[----:B0-----:R-:W0:Y:S01]  /*03d0*/  LDC R43, c[0x0][0x3f8] ;  /* 0x0000fe00ff2b7b82 */ /* 0x001e220000000800 */
[----:B-1----:R-:W1:Y:S01]  /*03e0*/  LDCU.64 UR4, c[0x0][0x3e8] ;  /* 0x00007d00ff0477ac */ /* 0x002e620008000a00 */
[----:B------:R-:W-:Y:S01]  /*03f0*/  LOP3.LUT R103, R14, 0xffff, RZ, 0xc0, !PT ;  /* 0x0000ffff0e677812 */ /* 0x000fe200078ec0ff */
[----:B--2---:R-:W2:Y:S01]  /*0400*/  LDCU.64 UR8, c[0x0][0x3f0] ;  /* 0x00007e00ff0877ac */ /* 0x004ea20008000a00 */
[----:B-1----:R-:W-:Y:S02]  /*0410*/  ISETP.GE.U32.AND P4, PT, R92, UR4, PT ;  /* 0x000000045c007c0c */ /* 0x002fe4000bf86070 */
[----:B------:R-:W-:Y:S02]  /*0420*/  ISETP.GE.U32.AND P5, PT, R90, UR4, PT ;  /* 0x000000045a007c0c */ /* 0x000fe4000bfa6070 */
[----:B------:R-:W-:Y:S02]  /*0430*/  ISETP.GE.AND.EX P4, PT, R15, UR5, PT, P4 ;  /* 0x000000050f007c0c */ /* 0x000fe4000bf86340 */
[----:B0--34-:R-:W-:-:S02]  /*0440*/  IABS R39, R43 ;  /* 0x0000002b00277213 */ /* 0x019fc40000000000 */
        /* <DEDUP_REMOVED lines=182> */
[C---:B------:R-:W-:Y:S01]  /*0fb0*/  @!P4 IMAD R49, R74.reuse, R39, R22 ;  /* 0x000000274a31c224 */ /* 0x040fe200078e0216 */
        /* <DEDUP_REMOVED lines=47> */
[----:B-1----:R-:W-:Y:S01]  /*12b0*/  @!P1 LEA R38, P5, R52, R38, 0x1 ;  /* 0x0000002634269211 */ /* 0x002fe200078a08ff */
        /* <DEDUP_REMOVED lines=8> */
[----:B------:R-:W-:Y:S01]  /*1340*/  @!P4 IMAD R51, R13, R37, R18 ;  /* 0x000000250d33c224 */ /* 0x000fe200078e0212 */
        /* <DEDUP_REMOVED lines=178> */
.L_x_2167:
[----:B------:R-:W-:Y:S05]  /*1e70*/  BSYNC.RECONVERGENT B0 ;  /* 0x0000000000007941 */ /* 0x000fea0003800200 */
.L_x_2166:
        /* <DEDUP_REMOVED lines=44> */
.L_x_2169:
[----:B------:R-:W-:Y:S05]  /*2140*/  BSYNC.RECONVERGENT B0 ;  /* 0x0000000000007941 */ /* 0x000fea0003800200 */
.L_x_2168:
[----:B------:R-:W-:Y:S05]  /*2150*/  @!P1 BRA `(.L_x_2170) ;  /* 0x0000000800989947 */ /* 0x000fea0003800000 */
[----:B------:R-:W4:Y:S01]  /*2160*/  LDC.64 R44, c[0x0][0x3b8] ;  /* 0x0000ee00ff2c7b82 */ /* 0x000f220000000a00 */
[----:B------:R-:W-:Y:S02]  /*2170*/  LOP3.LUT R38, R4, 0x1, RZ, 0xc0, !PT ;  /* 0x0000000104267812 */ /* 0x000fe400078ec0ff */
[----:B------:R-:W-:-:S03]  /*2180*/  ISETP.GE.U32.AND P4, PT, R0, 0x8, PT ;  /* 0x000000080000780c */ /* 0x000fc60003f86070 */
[----:B------:R-:W-:-:S04]  /*2190*/  IMAD R37, R38, R7, RZ ;  /* 0x0000000726257224 */ /* 0x000fc800078e02ff */
[----:B------:R-:W-:-:S05]  /*21a0*/  IMAD R37, R37, R0, RZ ;  /* 0x0000000025257224 */ /* 0x000fca00078e02ff */
[----:B------:R-:W-:-:S05]  /*21b0*/  SHF.L.U32 R37, R37, 0x1, RZ ;  /* 0x0000000125257819 */ /* 0x000fca00000006ff */
[----:B----4-:R-:W-:Y:S01]  /*21c0*/  IMAD.WIDE R44, R37, 0x4, R44 ;  /* 0x00000004252c7825 */ /* 0x010fe200078e022c */
[----:B------:R-:W-:Y:S06]  /*21d0*/  @P2 BRA `(.L_x_2171) ;  /* 0x0000000000502947 */ /* 0x000fec0003800000 */
[----:B---3--:R-:W3:Y:S01]  /*21e0*/  LDC.64 R36, c[0x0][0x3b0] ;  /* 0x0000ec00ff247b82 */ /* 0x008ee20000000a00 */
        /* <DEDUP_REMOVED lines=14> */
.L_x_2172:
[----:B----4-:R-:W3:Y:S04]  /*22d0*/  LDG.E.STRONG.GPU R38, desc[UR6][R36.64] ;  /* 0x0000000624267981 */ /* 0x010ee8000c1ef900 */
[----:B---3--:R-:W-:Y:S01]  /*22e0*/  CCTL.IVALL ;  /* 0x00000000ff00798f */ /* 0x008fe20002000000 */
[----:B------:R-:W-:Y:S05]  /*22f0*/  YIELD ;  /* 0x0000000000007946 */ /* 0x000fea0003800000 */
[----:B------:R-:W-:-:S13]  /*2300*/  ISETP.NE.AND P1, PT, R38, R43, PT ;  /* 0x0000002b2600720c */ /* 0x000fda0003f25270 */
[----:B------:R-:W-:Y:S05]  /*2310*/  @P1 BRA `(.L_x_2172) ;  /* 0xfffffffc00ec1947 */ /* 0x000fea000383ffff */
.L_x_2171:
        /* <DEDUP_REMOVED lines=13> */
[----:B------:R-:W-:Y:S01]  /*23f0*/  UMOV UR4, URZ ;  /* 0x000000ff00047c82 */ /* 0x000fe20008000000 */
[----:B------:R-:W-:-:S07]  /*2400*/  LOP3.LUT R55, R0, 0x7ffffff8, RZ, 0xc0, !PT ;  /* 0x7ffffff800377812 */ /* 0x000fce00078ec0ff */
.L_x_2174:
[----:B------:R-:W-:Y:S01]  /*2410*/  UIADD3 UR5, UPT, UPT, UR4, 0x1, URZ ;  /* 0x0000000104057890 */ /* 0x000fe2000fffe0ff */
[----:B------:R-:W-:Y:S01]  /*2420*/  ISETP.EQ.OR P5, PT, R53, RZ, P2 ;  /* 0x000000ff3500720c */ /* 0x000fe200017a2670 */
[----:B------:R-:W-:-:S04]  /*2430*/  UIADD3 UR8, UPT, UPT, UR4, 0x2, URZ ;  /* 0x0000000204087890 */ /* 0x000fc8000fffe0ff */
[C---:B------:R-:W-:Y:S01]  /*2440*/  ISETP.EQ.OR P6, PT, R6.reuse, UR5, P2 ;  /* 0x0000000506007c0c */ /* 0x040fe200097c2670 */
[----:B------:R-:W-:Y:S01]  /*2450*/  UIADD3 UR5, UPT, UPT, UR4, 0x3, URZ ;  /* 0x0000000304057890 */ /* 0x000fe2000fffe0ff */
[----:B------:R-:W-:-:S05]  /*2460*/  ISETP.EQ.OR P1, PT, R6, UR8, P2 ;  /* 0x0000000806007c0c */ /* 0x000fca0009722670 */
[----:B------:R-:W-:Y:S01]  /*2470*/  ISETP.EQ.OR P4, PT, R6, UR5, P2 ;  /* 0x0000000506007c0c */ /* 0x000fe20009782670 */
[----:B---34-:R-:W-:-:S05]  /*2480*/  @!P5 IMAD.WIDE.U32 R36, R54, 0x8, R44 ;  /* 0x000000083624d825 */ /* 0x018fca00078e002c */
[--C-:B------:R-:W-:Y:S01]  /*2490*/  @!P6 IMAD.WIDE.U32 R38, R52, 0x8, R44.reuse ;  /* 0x000000083426e825 */ /* 0x100fe200078e002c */
[----:B------:R-:W0:Y:S03]  /*24a0*/  @!P5 LDG.E.64 R36, desc[UR6][R36.64] ;  /* 0x000000062424d981 */ /* 0x000e26000c1e1b00 */
[--C-:B-1----:R-:W-:Y:S02]  /*24b0*/  @!P1 IMAD.WIDE.U32 R40, R46, 0x8, R44.reuse ;  /* 0x000000082e289825 */ /* 0x102fe400078e002c */
[----:B------:R-:W3:Y:S02]  /*24c0*/  @!P6 LDG.E.64 R38, desc[UR6][R38.64] ;  /* 0x000000062626e981 */ /* 0x000ee4000c1e1b00 */
[----:B--2---:R-:W-:Y:S02]  /*24d0*/  @!P4 IMAD.WIDE.U32 R42, R50, 0x8, R44 ;  /* 0x00000008322ac825 */ /* 0x004fe400078e002c */
[----:B------:R-:W2:Y:S04]  /*24e0*/  @!P1 LDG.E.64 R40, desc[UR6][R40.64] ;  /* 0x0000000628289981 */ /* 0x000ea8000c1e1b00 */
[----:B------:R-:W4:Y:S01]  /*24f0*/  @!P4 LDG.E.64 R42, desc[UR6][R42.64] ;  /* 0x000000062a2ac981 */ /* 0x000f22000c1e1b00 */
[----:B------:R-:W-:-:S02]  /*2500*/  UIADD3 UR5, UPT, UPT, UR4, 0x4, URZ ;  /* 0x0000000404057890 */ /* 0x000fc4000fffe0ff */
[----:B------:R-:W-:Y:S01]  /*2510*/  UIADD3 UR8, UPT, UPT, UR4, 0x5, URZ ;  /* 0x0000000504087890 */ /* 0x000fe2000fffe0ff */
[----:B0-----:R-:W-:Y:S01]  /*2520*/  @!P5 FADD.FTZ R56, R56, R36 ;  /* 0x000000243838d221 */ /* 0x001fe20000010000 */
[----:B------:R-:W-:Y:S02]  /*2530*/  @!P5 FADD.FTZ R57, R57, R37 ;  /* 0x000000253939d221 */ /* 0x000fe40000010000 */
[----:B------:R-:W-:Y:S01]  /*2540*/  ISETP.EQ.OR P5, PT, R6, UR5, P2 ;  /* 0x0000000506007c0c */ /* 0x000fe200097a2670 */
[----:B------:R-:W-:Y:S01]  /*2550*/  UIADD3 UR5, UPT, UPT, UR4, 0x6, URZ ;  /* 0x0000000604057890 */ /* 0x000fe2000fffe0ff */
[----:B---3--:R-:W-:Y:S01]  /*2560*/  @!P6 FADD.FTZ R56, R56, R38 ;  /* 0x000000263838e221 */ /* 0x008fe20000010000 */
[----:B------:R-:W-:Y:S01]  /*2570*/  @!P6 FADD.FTZ R57, R57, R39 ;  /* 0x000000273939e221 */ /* 0x000fe20000010000 */
[----:B------:R-:W-:Y:S01]  /*2580*/  ISETP.EQ.OR P6, PT, R6, UR8, P2 ;  /* 0x0000000806007c0c */ /* 0x000fe200097c2670 */
[----:B------:R-:W-:Y:S01]  /*2590*/  UIADD3 UR8, UPT, UPT, UR4, 0x7, URZ ;  /* 0x0000000704087890 */ /* 0x000fe2000fffe0ff */
[----:B--2---:R-:W-:Y:S01]  /*25a0*/  @!P1 FADD.FTZ R56, R56, R40 ;  /* 0x0000002838389221 */ /* 0x004fe20000010000 */
        /* <DEDUP_REMOVED lines=34> */
.L_x_2173:
[----:B------:R-:W-:-:S13]  /*27d0*/  LOP3.LUT P1, RZ, R0, 0x7, RZ, 0xc0, !PT ;  /* 0x0000000700ff7812 */ /* 0x000fda000782c0ff */
[----:B------:R-:W-:Y:S05]  /*27e0*/  @!P1 BRA `(.L_x_2170) ;  /* 0x0000000000f49947 */ /* 0x000fea0003800000 */
[C---:B---34-:R-:W-:Y:S02]  /*27f0*/  LOP3.LUT R36, R0.reuse, 0x7, RZ, 0xc0, !PT ;  /* 0x0000000700247812 */ /* 0x058fe400078ec0ff */
[----:B--2---:R-:W-:Y:S02]  /*2800*/  LOP3.LUT P1, R42, R0, 0x3, RZ, 0xc0, !PT ;  /* 0x00000003002a7812 */ /* 0x004fe4000782c0ff */
        /* <DEDUP_REMOVED lines=8> */
[----:B-1----:R-:W-:Y:S02]  /*2890*/  IADD3 R41, PT, PT, R43, 0x2, RZ ;  /* 0x000000022b297810 */ /* 0x002fe40007ffe0ff */
[-C--:B------:R-:W-:Y:S02]  /*28a0*/  ISETP.EQ.OR P5, PT, R39, R6.reuse, P2 ;  /* 0x000000062700720c */ /* 0x080fe400017a2670 */
[----:B------:R-:W-:Y:S02]  /*28b0*/  IADD3 R47, PT, PT, R43, 0x3, RZ ;  /* 0x000000032b2f7810 */ /* 0x000fe40007ffe0ff */
[----:B------:R-:W-:-:S09]  /*28c0*/  ISETP.EQ.OR P4, PT, R41, R6, P2 ;  /* 0x000000062900720c */ /* 0x000fd20001782670 */
[----:B------:R-:W-:-:S04]  /*28d0*/  @!P5 IMAD R39, R39, R7, R8 ;  /* 0x000000072727d224 */ /* 0x000fc800078e0208 */
[----:B------:R-:W-:Y:S02]  /*28e0*/  @!P4 IMAD R41, R41, R7, R8 ;  /* 0x000000072929c224 */ /* 0x000fe400078e0208 */
        /* <DEDUP_REMOVED lines=17> */
.L_x_2175:
        /* <DEDUP_REMOVED lines=18> */
.L_x_2176:
        /* <DEDUP_REMOVED lines=9> */
.L_x_2177:
[----:B------:R-:W-:Y:S05]  /*2bb0*/  BSYNC.RECONVERGENT B0 ;  /* 0x0000000000007941 */ /* 0x000fea0003800200 */
.L_x_2170:
[----:B------:R-:W5:Y:S01]  /*2bc0*/  S2UR UR5, SR_CgaCtaId ;  /* 0x00000000000579c3 */ /* 0x000f620000008800 */
[----:B------:R-:W0:Y:S01]  /*2bd0*/  LDCU UR8, c[0x0][0x414] ;  /* 0x00008280ff0877ac */ /* 0x000e220008000800 */
[----:B------:R-:W-:Y:S01]  /*2be0*/  LOP3.LUT R45, R14, 0xffff, RZ, 0xc0, !PT ;  /* 0x0000ffff0e2d7812 */ /* 0x000fe200078ec0ff */
[----:B------:R-:W-:-:S03]  /*2bf0*/  UMOV UR4, 0x400 ;  /* 0x0000040000047882 */ /* 0x000fc60000000000 */
[----:B------:R-:W-:Y:S02]  /*2c00*/  IADD3 R45, PT, PT, R96, R45, RZ ;  /* 0x0000002d602d7210 */ /* 0x000fe40007ffe0ff */
[----:B---34-:R-:W2:Y:S08]  /*2c10*/  @P0 LDC.64 R36, c[0x0][0x388] ;  /* 0x0000e200ff240b82 */ /* 0x018eb00000000a00 */
[----:B-1----:R-:W1:Y:S01]  /*2c20*/  LDC.64 R40, c[0x0][0x398] ;  /* 0x0000e600ff287b82 */ /* 0x002e620000000a00 */
[----:B-----5:R-:W-:-:S07]  /*2c30*/  ULEA UR4, UR5, UR4, 0x18 ;  /* 0x0000000405047291 */ /* 0x020fce000f8ec0ff */
[----:B------:R-:W3:Y:S01]  /*2c40*/  LDC.64 R38, c[0x0][0x3a0] ;  /* 0x0000e800ff267b82 */ /* 0x000ee20000000a00 */
[----:B--2---:R-:W-:-:S04]  /*2c50*/  @P0 IMAD.WIDE R42, R2, 0x8, R36 ;  /* 0x00000008022a0825 */ /* 0x004fc800078e0224 */
[----:B0-----:R-:W-:Y:S01]  /*2c60*/  @P0 FMUL.FTZ R36, R56, UR8 ;  /* 0x0000000838240c20 */ /* 0x001fe20008410000 */
[----:B------:R-:W-:Y:S01]  /*2c70*/  @P0 FMUL.FTZ R37, R57, UR8 ;  /* 0x0000000839250c20 */ /* 0x000fe20008410000 */
[----:B------:R-:W-:Y:S04]  /*2c80*/  @!P2 STS.64 [UR4+0x90], R56 ;  /* 0x00009038ff00a988 */ /* 0x000fe80008000a04 */
[----:B------:R-:W-:Y:S01]  /*2c90*/  @P0 STG.E.64 desc[UR6][R42.64], R36 ;  /* 0x000000242a000986 */ /* 0x000fe2000c101b06 */
[C---:B-1----:R-:W-:Y:S01]  /*2ca0*/  IMAD.WIDE R40, R45.reuse, 0x2, R40 ;  /* 0x000000022d287825 */ /* 0x042fe200078e0228 */
[----:B------:R-:W-:Y:S03]  /*2cb0*/  BAR.SYNC.DEFER_BLOCKING 0x0 ;  /* 0x0000000000007b1d */ /* 0x000fe60000010000 */
[----:B---3--:R-:W-:-:S03]  /*2cc0*/  IMAD.WIDE R44, R45, 0x2, R38 ;  /* 0x000000022d2c7825 */ /* 0x008fc600078e0226 */
[----:B------:R-:W2:Y:S04]  /*2cd0*/  LDG.E.U16 R47, desc[UR6][R40.64] ;  /* 0x00000006282f7981 */ /* 0x000ea8000c1e1500 */
[----:B------:R0:W3:Y:S04]  /*2ce0*/  LDG.E.U16 R48, desc[UR6][R40.64+0x2] ;  /* 0x0000020628307981 */ /* 0x0000e8000c1e1500 */
[----:B------:R-:W4:Y:S04]  /*2cf0*/  LDG.E.U16 R49, desc[UR6][R44.64] ;  /* 0x000000062c317981 */ /* 0x000f28000c1e1500 */
[----:B------:R4:W5:Y:S01]  /*2d00*/  LDG.E.U16 R50, desc[UR6][R44.64+0x2] ;  /* 0x000002062c327981 */ /* 0x000962000c1e1500 */
[----:B------:R-:W-:Y:S01]  /*2d10*/  BSSY.RECONVERGENT B0, `(.L_x_2178) ;  /* 0x000038c000007945 */ /* 0x000fe20003800200 */
[----:B0-----:R-:W-:-:S02]  /*2d20*/  HFMA2 R40, -RZ, RZ, 1.875, 0 ;  /* 0x3f800000ff287431 */ /* 0x001fc400000001ff */
        /* <DEDUP_REMOVED lines=10> */
[----:B--2---:R-:W-:Y:S02]  /*2dd0*/  SHF.L.U32 R41, R47, 0x10, RZ ;  /* 0x000000102f297819 */ /* 0x004fe400000006ff */
[----:B---3--:R-:W-:Y:S02]  /*2de0*/  SHF.L.U32 R42, R48, 0x10, RZ ;  /* 0x00000010302a7819 */ /* 0x008fe400000006ff */
[----:B----4-:R-:W-:Y:S02]  /*2df0*/  SHF.L.U32 R44, R49, 0x10, RZ ;  /* 0x00000010312c7819 */ /* 0x010fe400000006ff */
[----:B-----5:R-:W-:Y:S01]  /*2e00*/  SHF.L.U32 R43, R50, 0x10, RZ ;  /* 0x00000010322b7819 */ /* 0x020fe200000006ff */
[----:B01----:R-:W-:Y:S06]  /*2e10*/  BRA.U UP0, `(.L_x_2179) ;  /* 0x0000001500bc7547 */ /* 0x003fec000b800000 */
[----:B------:R-:W0:Y:S01]  /*2e20*/  LDCU.64 UR8, c[0x0][0x3e8] ;  /* 0x00007d00ff0877ac */ /* 0x000e220008000a00 */
[----:B------:R-:W-:Y:S01]  /*2e30*/  BSSY.RECONVERGENT B1, `(.L_x_2180) ;  /* 0x000001a000017945 */ /* 0x000fe20003800200 */
[----:B0-----:R-:W-:Y:S02]  /*2e40*/  ISETP.GE.U32.AND P1, PT, R94, UR8, PT ;  /* 0x000000085e007c0c */ /* 0x001fe4000bf26070 */
[----:B------:R-:W-:Y:S02]  /*2e50*/  ISETP.GE.U32.AND P2, PT, R92, UR8, PT ;  /* 0x000000085c007c0c */ /* 0x000fe4000bf46070 */
[----:B------:R-:W-:Y:S02]  /*2e60*/  ISETP.GE.AND.EX P1, PT, R3, UR9, PT, P1 ;  /* 0x0000000903007c0c */ /* 0x000fe4000bf26310 */
[----:B------:R-:W-:Y:S02]  /*2e70*/  ISETP.GE.U32.AND P5, PT, R90, UR8, PT ;  /* 0x000000085a007c0c */ /* 0x000fe4000bfa6070 */
[----:B------:R-:W-:-:S02]  /*2e80*/  ISETP.GE.U32.AND P6, PT, R88, UR8, PT ;  /* 0x0000000858007c0c */ /* 0x000fc4000bfc6070 */
[----:B------:R-:W-:-:S07]  /*2e90*/  ISETP.GE.AND.EX P2, PT, R15, UR9, PT, P2 ;  /* 0x000000090f007c0c */ /* 0x000fce000bf46320 */
[----:B------:R-:W-:Y:S06]  /*2ea0*/  @P1 BRA `(.L_x_2181) ;  /* 0x0000000000481947 */ /* 0x000fec0003800000 */
[----:B------:R-:W0:Y:S01]  /*2eb0*/  LDCU.64 UR10, c[0x0][0x3e0] ;  /* 0x00007c00ff0a77ac */ /* 0x000e220008000a00 */
[----:B------:R-:W-:Y:S01]  /*2ec0*/  MOV R36, R102 ;  /* 0x0000006600247202 */ /* 0x000fe20000000f00 */
[--C-:B------:R-:W-:Y:S01]  /*2ed0*/  FADD.FTZ R71, R71, -R46.reuse ;  /* 0x8000002e47477221 */ /* 0x100fe20000010000 */
[----:B------:R-:W-:Y:S01]  /*2ee0*/  MOV R37, R101 ;  /* 0x0000006500257202 */ /* 0x000fe20000000f00 */
[----:B------:R-:W1:Y:S01]  /*2ef0*/  LDCU.64 UR4, c[0x0][0x380] ;  /* 0x00007000ff0477ac */ /* 0x000e620008000a00 */
[----:B------:R-:W-:Y:S01]  /*2f00*/  FADD.FTZ R39, R18, -R46 ;  /* 0x8000002e12277221 */ /* 0x000fe20000010000 */
[----:B------:R-:W-:-:S03]  /*2f10*/  FMUL.FTZ R71, R71, R40 ;  /* 0x0000002847477220 */ /* 0x000fc60000410000 */
[----:B------:R-:W-:Y:S01]  /*2f20*/  FMUL.FTZ R39, R39, R40 ;  /* 0x0000002827277220 */ /* 0x000fe20000410000 */
[----:B------:R-:W-:-:S03]  /*2f30*/  FFMA.FTZ R71, R41, R71, R44 ;  /* 0x0000004729477223 */ /* 0x000fc6000001002c */
[----:B------:R-:W-:Y:S01]  /*2f40*/  FFMA.FTZ R18, R42, R39, R43 ;  /* 0x000000272a127223 */ /* 0x000fe2000001002b */
        /* <DEDUP_REMOVED lines=8> */
.L_x_2181:
[----:B------:R-:W-:Y:S05]  /*2fd0*/  BSYNC.RECONVERGENT B1 ;  /* 0x0000000000017941 */ /* 0x000fea0003800200 */
.L_x_2180:
[----:B------:R-:W-:Y:S04]  /*2fe0*/  BSSY.RECONVERGENT B1, `(.L_x_2182) ;  /* 0x0000014000017945 */ /* 0x000fe80003800200 */
[----:B------:R-:W-:Y:S05]  /*2ff0*/  @P2 BRA `(.L_x_2183) ;  /* 0x0000000000482947 */ /* 0x000fea0003800000 */
[----:B------:R-:W1:Y:S01]  /*3000*/  LDCU.64 UR4, c[0x0][0x3e0] ;  /* 0x00007c00ff0477ac */ /* 0x000e620008000a00 */
[----:B------:R-:W-:Y:S01]  /*3010*/  MOV R36, R102 ;  /* 0x0000006600247202 */ /* 0x000fe20000000f00 */
[--C-:B0-----:R-:W-:Y:S01]  /*3020*/  FADD.FTZ R39, R16, -R46.reuse ;  /* 0x8000002e10277221 */ /* 0x101fe20000010000 */
[----:B------:R-:W-:Y:S01]  /*3030*/  MOV R37, R101 ;  /* 0x0000006500257202 */ /* 0x000fe20000000f00 */
[----:B------:R-:W0:Y:S01]  /*3040*/  LDCU.64 UR10, c[0x0][0x380] ;  /* 0x00007000ff0a77ac */ /* 0x000e220008000a00 */
[----:B------:R-:W-:Y:S01]  /*3050*/  FADD.FTZ R69, R69, -R46 ;  /* 0x8000002e45457221 */ /* 0x000fe20000010000 */
[----:B------:R-:W-:-:S03]  /*3060*/  FMUL.FTZ R39, R39, R40 ;  /* 0x0000002827277220 */ /* 0x000fc60000410000 */
[----:B------:R-:W-:Y:S01]  /*3070*/  FMUL.FTZ R69, R69, R40 ;  /* 0x0000002845457220 */ /* 0x000fe20000410000 */
[----:B------:R-:W-:-:S03]  /*3080*/  FFMA.FTZ R16, R41, R39, R44 ;  /* 0x0000002729107223 */ /* 0x000fc6000001002c */
[----:B------:R-:W-:Y:S01]  /*3090*/  FFMA.FTZ R69, R42, R69, R43 ;  /* 0x000000452a457223 */ /* 0x000fe2000001002b */
[----:B-1----:R-:W-:Y:S02]  /*30a0*/  IMAD R45, R15, UR4, RZ ;  /* 0x000000040f2d7c24 */ /* 0x002fe4000f8e02ff */
[----:B------:R-:W-:-:S04]  /*30b0*/  IMAD.WIDE.U32 R36, R92, UR4, R36 ;  /* 0x000000045c247c25 */ /* 0x000fc8000f8e0024 */
[----:B------:R-:W-:Y:S01]  /*30c0*/  IMAD R45, R92, UR5, R45 ;  /* 0x000000055c2d7c24 */ /* 0x000fe2000f8e022d */
[----:B0-----:R-:W-:-:S04]  /*30d0*/  LEA R38, P1, R36, UR10, 0x1 ;  /* 0x0000000a24267c11 */ /* 0x001fc8000f8208ff */
[----:B------:R-:W-:Y:S02]  /*30e0*/  IADD3 R45, PT, PT, R37, R45, RZ ;  /* 0x0000002d252d7210 */ /* 0x000fe40007ffe0ff */
[----:B------:R-:W-:Y:S02]  /*30f0*/  F2FP.BF16.F32.PACK_AB R37, R69, R16 ;  /* 0x000000104525723e */ /* 0x000fe400000010ff */
[----:B------:R-:W-:-:S05]  /*3100*/  LEA.HI.X R39, R36, UR11, R45, 0x1, P1 ;  /* 0x0000000b24277c11 */ /* 0x000fca00088f0c2d */
[----:B------:R1:W-:Y:S02]  /*3110*/  STG.E desc[UR6][R38.64], R37 ;  /* 0x0000002526007986 */ /* 0x0003e4000c101906 */
.L_x_2183:
[----:B------:R-:W-:Y:S05]  /*3120*/  BSYNC.RECONVERGENT B1 ;  /* 0x0000000000017941 */ /* 0x000fea0003800200 */
.L_x_2182:
        /* <DEDUP_REMOVED lines=10> */
[----:B------:R-:W2:Y:S01]  /*31d0*/  LDCU.64 UR4, c[0x0][0x3e0] ;  /* 0x00007c00ff0477ac */ /* 0x000ea20008000a00 */
[----:B------:R-:W-:Y:S01]  /*31e0*/  MOV R36, R102 ;  /* 0x0000006600247202 */ /* 0x000fe20000000f00 */
[--C-:B01----:R-:W-:Y:S01]  /*31f0*/  FADD.FTZ R39, R20, -R46.reuse ;  /* 0x8000002e14277221 */ /* 0x103fe20000010000 */
[----:B------:R-:W-:Y:S01]  /*3200*/  MOV R37, R101 ;  /* 0x0000006500257202 */ /* 0x000fe20000000f00 */
[----:B------:R-:W0:Y:S01]  /*3210*/  LDCU.64 UR10, c[0x0][0x380] ;  /* 0x00007000ff0a77ac */ /* 0x000e220008000a00 */
[----:B------:R-:W-:Y:S01]  /*3220*/  FADD.FTZ R73, R73, -R46 ;  /* 0x8000002e49497221 */ /* 0x000fe20000010000 */
[----:B------:R-:W-:-:S03]  /*3230*/  FMUL.FTZ R39, R39, R40 ;  /* 0x0000002827277220 */ /* 0x000fc60000410000 */
[----:B------:R-:W-:Y:S01]  /*3240*/  FMUL.FTZ R73, R73, R40 ;  /* 0x0000002849497220 */ /* 0x000fe20000410000 */
[----:B------:R-:W-:-:S03]  /*3250*/  FFMA.FTZ R16, R41, R39, R44 ;  /* 0x0000002729107223 */ /* 0x000fc6000001002c */
        /* <DEDUP_REMOVED lines=9> */
.L_x_2185:
[----:B------:R-:W-:Y:S05]  /*32f0*/  BSYNC.RECONVERGENT B1 ;  /* 0x0000000000017941 */ /* 0x000fea0003800200 */
.L_x_2184:
[----:B------:R-:W-:Y:S04]  /*3300*/  BSSY.RECONVERGENT B1, `(.L_x_2186) ;  /* 0x0000014000017945 */ /* 0x000fe80003800200 */
[----:B------:R-:W-:Y:S05]  /*3310*/  @P6 BRA `(.L_x_2187) ;  /* 0x0000000000486947 */ /* 0x000fea0003800000 */
[----:B------:R-:W3:Y:S01]  /*3320*/  LDCU.64 UR4, c[0x0][0x3e0] ;  /* 0x00007c00ff0477ac */ /* 0x000ee20008000a00 */
[----:B------:R-:W-:Y:S01]  /*3330*/  MOV R36, R102 ;  /* 0x0000006600247202 */ /* 0x000fe20000000f00 */
[--C-:B------:R-:W-:Y:S01]  /*3340*/  FADD.FTZ R75, R75, -R46.reuse ;  /* 0x8000002e4b4b7221 */ /* 0x100fe20000010000 */
[----:B012---:R-:W-:Y:S01]  /*3350*/  MOV R37, R101 ;  /* 0x0000006500257202 */ /* 0x007fe20000000f00 */
[----:B------:R-:W0:Y:S01]  /*3360*/  LDCU.64 UR10, c[0x0][0x380] ;  /* 0x00007000ff0a77ac */ /* 0x000e220008000a00 */
[----:B------:R-:W-:Y:S01]  /*3370*/  FADD.FTZ R39, R22, -R46 ;  /* 0x8000002e16277221 */ /* 0x000fe20000010000 */
[----:B------:R-:W-:-:S03]  /*3380*/  FMUL.FTZ R75, R75, R40 ;  /* 0x000000284b4b7220 */ /* 0x000fc60000410000 */
[----:B------:R-:W-:Y:S01]  /*3390*/  FMUL.FTZ R39, R39, R40 ;  /* 0x0000002827277220 */ /* 0x000fe20000410000 */
[----:B------:R-:W-:-:S03]  /*33a0*/  FFMA.FTZ R75, R41, R75, R44 ;  /* 0x0000004b294b7223 */ /* 0x000fc6000001002c */
        /* <DEDUP_REMOVED lines=9> */
.L_x_2187:
[----:B------:R-:W-:Y:S05]  /*3440*/  BSYNC.RECONVERGENT B1 ;  /* 0x0000000000017941 */ /* 0x000fea0003800200 */
.L_x_2186:
[----:B------:R-:W-:Y:S04]  /*3450*/  BSSY.RECONVERGENT B1, `(.L_x_2188) ;  /* 0x0000014000017945 */ /* 0x000fe80003800200 */
[----:B------:R-:W-:Y:S05]  /*3460*/  @P1 BRA `(.L_x_2189) ;  /* 0x0000000000481947 */ /* 0x000fea0003800000 */
[----:B------:R-:W4:Y:S01]  /*3470*/  LDCU.64 UR4, c[0x0][0x3e0] ;  /* 0x00007c00ff0477ac */ /* 0x000f220008000a00 */
[----:B------:R-:W-:Y:S01]  /*3480*/  MOV R36, R102 ;  /* 0x0000006600247202 */ /* 0x000fe20000000f00 */
[--C-:B------:R-:W-:Y:S01]  /*3490*/  FADD.FTZ R77, R77, -R46.reuse ;  /* 0x8000002e4d4d7221 */ /* 0x100fe20000010000 */
[----:B0123--:R-:W-:Y:S01]  /*34a0*/  MOV R37, R101 ;  /* 0x0000006500257202 */ /* 0x00ffe20000000f00 */
[----:B------:R-:W0:Y:S01]  /*34b0*/  LDCU.64 UR10, c[0x0][0x380] ;  /* 0x00007000ff0a77ac */ /* 0x000e220008000a00 */
[----:B------:R-:W-:Y:S01]  /*34c0*/  FADD.FTZ R39, R24, -R46 ;  /* 0x8000002e18277221 */ /* 0x000fe20000010000 */
[----:B------:R-:W-:-:S03]  /*34d0*/  FMUL.FTZ R77, R77, R40 ;  /* 0x000000284d4d7220 */ /* 0x000fc60000410000 */
[----:B------:R-:W-:Y:S01]  /*34e0*/  FMUL.FTZ R39, R39, R40 ;  /* 0x0000002827277220 */ /* 0x000fe20000410000 */
[----:B------:R-:W-:-:S03]  /*34f0*/  FFMA.FTZ R77, R41, R77, R44 ;  /* 0x0000004d294d7223 */ /* 0x000fc6000001002c */
        /* <DEDUP_REMOVED lines=9> */
.L_x_2189:
[----:B------:R-:W-:Y:S05]  /*3590*/  BSYNC.RECONVERGENT B1 ;  /* 0x0000000000017941 */ /* 0x000fea0003800200 */
.L_x_2188:
[----:B------:R-:W-:Y:S04]  /*35a0*/  BSSY.RECONVERGENT B1, `(.L_x_2190) ;  /* 0x0000014000017945 */ /* 0x000fe80003800200 */
[----:B------:R-:W-:Y:S05]  /*35b0*/  @P2 BRA `(.L_x_2191) ;  /* 0x0000000000482947 */ /* 0x000fea0003800000 */
[----:B------:R-:W5:Y:S01]  /*35c0*/  LDCU.64 UR4, c[0x0][0x3e0] ;  /* 0x00007c00ff0477ac */ /* 0x000f620008000a00 */
[----:B------:R-:W-:Y:S01]  /*35d0*/  MOV R36, R102 ;  /* 0x0000006600247202 */ /* 0x000fe20000000f00 */
[--C-:B01234-:R-:W-:Y:S01]  /*35e0*/  FADD.FTZ R39, R26, -R46.reuse ;  /* 0x8000002e1a277221 */ /* 0x11ffe20000010000 */
[----:B------:R-:W-:Y:S01]  /*35f0*/  MOV R37, R101 ;  /* 0x0000006500257202 */ /* 0x000fe20000000f00 */
[----:B------:R-:W0:Y:S01]  /*3600*/  LDCU.64 UR10, c[0x0][0x380] ;  /* 0x00007000ff0a77ac */ /* 0x000e220008000a00 */
[----:B------:R-:W-:Y:S01]  /*3610*/  FADD.FTZ R79, R79, -R46 ;  /* 0x8000002e4f4f7221 */ /* 0x000fe20000010000 */
[----:B------:R-:W-:-:S03]  /*3620*/  FMUL.FTZ R39, R39, R40 ;  /* 0x0000002827277220 */ /* 0x000fc60000410000 */
[----:B------:R-:W-:Y:S01]  /*3630*/  FMUL.FTZ R79, R79, R40 ;  /* 0x000000284f4f7220 */ /* 0x000fe20000410000 */
[----:B------:R-:W-:-:S03]  /*3640*/  FFMA.FTZ R16, R41, R39, R44 ;  /* 0x0000002729107223 */ /* 0x000fc6000001002c */
[----:B------:R-:W-:Y:S01]  /*3650*/  FFMA.FTZ R79, R42, R79, R43 ;  /* 0x0000004f2a4f7223 */ /* 0x000fe2000001002b */
[----:B-----5:R-:W-:Y:S02]  /*3660*/  IMAD R45, R23, UR4, RZ ;  /* 0x00000004172d7c24 */ /* 0x020fe4000f8e02ff */
[----:B------:R-:W-:-:S04]  /*3670*/  IMAD.WIDE.U32 R36, R84, UR4, R36 ;  /* 0x0000000454247c25 */ /* 0x000fc8000f8e0024 */
[----:B------:R-:W-:Y:S01]  /*3680*/  IMAD R45, R84, UR5, R45 ;  /* 0x00000005542d7c24 */ /* 0x000fe2000f8e022d */
[----:B0-----:R-:W-:-:S04]  /*3690*/  LEA R38, P1, R36, UR10, 0x1 ;  /* 0x0000000a24267c11 */ /* 0x001fc8000f8208ff */
[----:B------:R-:W-:Y:S02]  /*36a0*/  IADD3 R45, PT, PT, R37, R45, RZ ;  /* 0x0000002d252d7210 */ /* 0x000fe40007ffe0ff */
[----:B------:R-:W-:Y:S02]  /*36b0*/  F2FP.BF16.F32.PACK_AB R37, R79, R16 ;  /* 0x000000104f25723e */ /* 0x000fe400000010ff */
[----:B------:R-:W-:-:S05]  /*36c0*/  LEA.HI.X R39, R36, UR11, R45, 0x1, P1 ;  /* 0x0000000b24277c11 */ /* 0x000fca00088f0c2d */
[----:B------:R0:W-:Y:S02]  /*36d0*/  STG.E desc[UR6][R38.64], R37 ;  /* 0x0000002526007986 */ /* 0x0001e4000c101906 */
.L_x_2191:
[----:B------:R-:W-:Y:S05]  /*36e0*/  BSYNC.RECONVERGENT B1 ;  /* 0x0000000000017941 */ /* 0x000fea0003800200 */
.L_x_2190:
        /* <DEDUP_REMOVED lines=28> */
.L_x_2193:
[----:B------:R-:W-:Y:S05]  /*38b0*/  BSYNC.RECONVERGENT B1 ;  /* 0x0000000000017941 */ /* 0x000fea0003800200 */
.L_x_2192:
        /* <DEDUP_REMOVED lines=20> */
.L_x_2195:
[----:B------:R-:W-:Y:S05]  /*3a00*/  BSYNC.RECONVERGENT B1 ;  /* 0x0000000000017941 */ /* 0x000fea0003800200 */
.L_x_2194:
        /* <DEDUP_REMOVED lines=20> */
.L_x_2197:
[----:B------:R-:W-:Y:S05]  /*3b50*/  BSYNC.RECONVERGENT B1 ;  /* 0x0000000000017941 */ /* 0x000fea0003800200 */
.L_x_2196:
        /* <DEDUP_REMOVED lines=20> */
.L_x_2199:
[----:B------:R-:W-:Y:S05]  /*3ca0*/  BSYNC.RECONVERGENT B1 ;  /* 0x0000000000017941 */ /* 0x000fea0003800200 */
.L_x_2198:
        /* <DEDUP_REMOVED lines=12> */
[----:B------:R-:W5:Y:S01]  /*3d70*/  LDCU.64 UR4, c[0x0][0x3e0] ;  /* 0x00007c00ff0477ac */ /* 0x000f620008000a00 */
[----:B------:R-:W-:Y:S01]  /*3d80*/  MOV R36, R102 ;  /* 0x0000006600247202 */ /* 0x000fe20000000f00 */
[--C-:B------:R-:W-:Y:S01]  /*3d90*/  FADD.FTZ R89, R89, -R46.reuse ;  /* 0x8000002e59597221 */ /* 0x100fe20000010000 */
[----:B01234-:R-:W-:Y:S01]  /*3da0*/  MOV R37, R101 ;  /* 0x0000006500257202 */ /* 0x01ffe20000000f00 */
        /* <DEDUP_REMOVED lines=14> */
.L_x_2201:
[----:B------:R-:W-:Y:S05]  /*3e90*/  BSYNC.RECONVERGENT B1 ;  /* 0x0000000000017941 */ /* 0x000fea0003800200 */
.L_x_2200:
[----:B------:R-:W-:Y:S04]  /*3ea0*/  BSSY.RECONVERGENT B1, `(.L_x_2202) ;  /* 0x0000014000017945 */ /* 0x000fe80003800200 */
[----:B------:R-:W-:Y:S05]  /*3eb0*/  @P5 BRA `(.L_x_2203) ;  /* 0x0000000000485947 */ /* 0x000fea0003800000 */
        /* <DEDUP_REMOVED lines=18> */
.L_x_2203:
[----:B------:R-:W-:Y:S05]  /*3fe0*/  BSYNC.RECONVERGENT B1 ;  /* 0x0000000000017941 */ /* 0x000fea0003800200 */
.L_x_2202:
        /* <DEDUP_REMOVED lines=20> */
.L_x_2205:
[----:B------:R-:W-:Y:S05]  /*4130*/  BSYNC.RECONVERGENT B1 ;  /* 0x0000000000017941 */ /* 0x000fea0003800200 */
.L_x_2204:
[----:B------:R-:W-:Y:S04]  /*4140*/  BSSY.RECONVERGENT B1, `(.L_x_2206) ;  /* 0x0000014000017945 */ /* 0x000fe80003800200 */
[----:B------:R-:W-:Y:S05]  /*4150*/  @P2 BRA `(.L_x_2207) ;  /* 0x0000000000482947 */ /* 0x000fea0003800000 */
[----:B------:R-:W5:Y:S01]  /*4160*/  LDCU.64 UR4, c[0x0][0x3e0] ;  /* 0x00007c00ff0477ac */ /* 0x000f620008000a00 */
[--C-:B01234-:R-:W-:Y:S01]  /*4170*/  FADD.FTZ R39, R66, -R46.reuse ;  /* 0x8000002e42277221 */ /* 0x11ffe20000010000 */
[----:B------:R-:W-:Y:S01]  /*4180*/  MOV R36, R102 ;  /* 0x0000006600247202 */ /* 0x000fe20000000f00 */
[----:B------:R-:W-:Y:S01]  /*4190*/  FADD.FTZ R95, R95, -R46 ;  /* 0x8000002e5f5f7221 */ /* 0x000fe20000010000 */
[----:B------:R-:W0:Y:S01]  /*41a0*/  LDCU.64 UR10, c[0x0][0x380] ;  /* 0x00007000ff0a77ac */ /* 0x000e220008000a00 */
[----:B------:R-:W-:Y:S01]  /*41b0*/  MOV R37, R101 ;  /* 0x0000006500257202 */ /* 0x000fe20000000f00 */
[-C--:B------:R-:W-:Y:S01]  /*41c0*/  FMUL.FTZ R16, R39, R40.reuse ;  /* 0x0000002827107220 */ /* 0x080fe20000410000 */
[----:B------:R-:W-:-:S03]  /*41d0*/  FMUL.FTZ R95, R95, R40 ;  /* 0x000000285f5f7220 */ /* 0x000fc60000410000 */
[----:B------:R-:W-:Y:S01]  /*41e0*/  FFMA.FTZ R16, R42, R16, R43 ;  /* 0x000000102a107223 */ /* 0x000fe2000001002b */
        /* <DEDUP_REMOVED lines=9> */
.L_x_2207:
[----:B------:R-:W-:Y:S05]  /*4280*/  BSYNC.RECONVERGENT B1 ;  /* 0x0000000000017941 */ /* 0x000fea0003800200 */
.L_x_2206:
        /* <DEDUP_REMOVED lines=20> */
.L_x_2209:
[----:B------:R-:W-:Y:S05]  /*43d0*/  BSYNC.RECONVERGENT B1 ;  /* 0x0000000000017941 */ /* 0x000fea0003800200 */
.L_x_2208:
[----:B------:R-:W-:Y:S05]  /*43e0*/  @P4 BRA `(.L_x_2210) ;  /* 0x0000002000784947 */ /* 0x000fea0003800000 */
[----:B------:R-:W5:Y:S01]  /*43f0*/  LDCU.64 UR4, c[0x0][0x3e0] ;  /* 0x00007c00ff0477ac */ /* 0x000f620008000a00 */
[----:B------:R-:W-:Y:S01]  /*4400*/  MOV R100, R102 ;  /* 0x0000006600647202 */ /* 0x000fe20000000f00 */
[--C-:B------:R-:W-:Y:S01]  /*4410*/  FADD.FTZ R99, R99, -R46.reuse ;  /* 0x8000002e63637221 */ /* 0x100fe20000010000 */
[----:B01234-:R-:W-:Y:S01]  /*4420*/  FADD.FTZ R37, R70, -R46 ;  /* 0x8000002e46257221 */ /* 0x01ffe20000010000 */
[----:B------:R-:W0:Y:S02]  /*4430*/  LDCU.64 UR8, c[0x0][0x380] ;  /* 0x00007000ff0877ac */ /* 0x000e240008000a00 */
[-C--:B------:R-:W-:Y:S01]  /*4440*/  FMUL.FTZ R99, R99, R40.reuse ;  /* 0x0000002863637220 */ /* 0x080fe20000410000 */
[----:B------:R-:W-:-:S03]  /*4450*/  FMUL.FTZ R37, R37, R40 ;  /* 0x0000002825257220 */ /* 0x000fc60000410000 */
[----:B------:R-:W-:Y:S01]  /*4460*/  FFMA.FTZ R39, R41, R99, R44 ;  /* 0x0000006329277223 */ /* 0x000fe2000001002c */
[----:B------:R-:W-:-:S05]  /*4470*/  FFMA.FTZ R42, R42, R37, R43 ;  /* 0x000000252a2a7223 */ /* 0x000fca000001002b */
[----:B------:R-:W-:Y:S01]  /*4480*/  F2FP.BF16.F32.PACK_AB R39, R42, R39 ;  /* 0x000000272a27723e */ /* 0x000fe200000010ff */
[----:B-----5:R-:W-:Y:S02]  /*4490*/  IMAD R16, R67, UR4, RZ ;  /* 0x0000000443107c24 */ /* 0x020fe4000f8e02ff */
[----:B------:R-:W-:-:S04]  /*44a0*/  IMAD.WIDE.U32 R100, R13, UR4, R100 ;  /* 0x000000040d647c25 */ /* 0x000fc8000f8e0064 */
[----:B------:R-:W-:Y:S01]  /*44b0*/  IMAD R45, R13, UR5, R16 ;  /* 0x000000050d2d7c24 */ /* 0x000fe2000f8e0210 */
[----:B0-----:R-:W-:-:S04]  /*44c0*/  LEA R36, P1, R100, UR8, 0x1 ;  /* 0x0000000864247c11 */ /* 0x001fc8000f8208ff */
[----:B------:R-:W-:-:S04]  /*44d0*/  IADD3 R45, PT, PT, R101, R45, RZ ;  /* 0x0000002d652d7210 */ /* 0x000fc80007ffe0ff */
[----:B------:R-:W-:-:S05]  /*44e0*/  LEA.HI.X R37, R100, UR9, R45, 0x1, P1 ;  /* 0x0000000964257c11 */ /* 0x000fca00088f0c2d */
[----:B------:R0:W-:Y:S01]  /*44f0*/  STG.E desc[UR6][R36.64], R39 ;  /* 0x0000002724007986 */ /* 0x0001e2000c101906 */
[----:B------:R-:W-:Y:S05]  /*4500*/  BRA `(.L_x_2210) ;  /* 0x0000002000307947 */ /* 0x000fea0003800000 */
.L_x_2179:
[----:B------:R-:W0:Y:S01]  /*4510*/  LDCU.64 UR10, c[0x0][0x3e8] ;  /* 0x00007d00ff0a77ac */ /* 0x000e220008000a00 */
[----:B------:R-:W-:Y:S01]  /*4520*/  BSSY.RECONVERGENT B1, `(.L_x_2211) ;  /* 0x0000022000017945 */ /* 0x000fe20003800200 */
[----:B0-----:R-:W-:Y:S02]  /*4530*/  ISETP.GE.U32.AND P4, PT, R92, UR10, PT ;  /* 0x0000000a5c007c0c */ /* 0x001fe4000bf86070 */
[----:B------:R-:W-:Y:S02]  /*4540*/  ISETP.GE.U32.AND P2, PT, R90, UR10, PT ;  /* 0x0000000a5a007c0c */ /* 0x000fe4000bf46070 */
[----:B------:R-:W-:Y:S02]  /*4550*/  ISETP.GE.U32.AND P1, PT, R88, UR10, PT ;  /* 0x0000000a58007c0c */ /* 0x000fe4000bf26070 */
[----:B------:R-:W-:Y:S01]  /*4560*/  ISETP.GE.AND.EX P4, PT, R15, UR11, PT, P4 ;  /* 0x0000000b0f007c0c */ /* 0x000fe2000bf86340 */
[----:B------:R-:W-:-:S12]  /*4570*/  @P3 BRA `(.L_x_2212) ;  /* 0x0000000000703947 */ /* 0x000fd80003800000 */
[--C-:B------:R-:W-:Y:S01]  /*4580*/  FADD.FTZ R71, R71, -R46.reuse ;  /* 0x8000002e47477221 */ /* 0x100fe20000010000 */
[----:B------:R-:W-:Y:S01]  /*4590*/  FADD.FTZ R37, R18, -R46 ;  /* 0x8000002e12257221 */ /* 0x000fe20000010000 */
[----:B------:R-:W0:Y:S01]  /*45a0*/  LDCU.64 UR4, c[0x0][0x3e0] ;  /* 0x00007c00ff0477ac */ /* 0x000e220008000a00 */
[----:B------:R-:W-:Y:S01]  /*45b0*/  MOV R38, R102 ;  /* 0x0000006600267202 */ /* 0x000fe20000000f00 */
[-C--:B------:R-:W-:Y:S01]  /*45c0*/  FMUL.FTZ R71, R71, R40.reuse ;  /* 0x0000002847477220 */ /* 0x080fe20000410000 */
[----:B------:R-:W-:Y:S01]  /*45d0*/  FMUL.FTZ R37, R37, R40 ;  /* 0x0000002825257220 */ /* 0x000fe20000410000 */
        /* <DEDUP_REMOVED lines=22> */
.L_x_2212:
[----:B------:R-:W-:Y:S05]  /*4740*/  BSYNC.RECONVERGENT B1 ;  /* 0x0000000000017941 */ /* 0x000fea0003800200 */
.L_x_2211:
[----:B------:R-:W-:Y:S04]  /*4750*/  BSSY.RECONVERGENT B1, `(.L_x_2213) ;  /* 0x000001e000017945 */ /* 0x000fe80003800200 */
[----:B------:R-:W-:Y:S05]  /*4760*/  @P4 BRA `(.L_x_2214) ;  /* 0x0000000000704947 */ /* 0x000fea0003800000 */
[--C-:B0-----:R-:W-:Y:S01]  /*4770*/  FADD.FTZ R37, R16, -R46.reuse ;  /* 0x8000002e10257221 */ /* 0x101fe20000010000 */
        /* <DEDUP_REMOVED lines=20> */
[----:B------:R-:W0:Y:S08]  /*48c0*/  MUFU.RCP R18, R18 ;  /* 0x0000001200127308 */ /* 0x000e300000001000 */
[----:B------:R-:W1:Y:S01]  /*48d0*/  MUFU.RCP R45, R45 ;  /* 0x0000002d002d7308 */ /* 0x000e620000001000 */
[----:B0-----:R-:W-:Y:S01]  /*48e0*/  FMUL.FTZ R16, R37, R18 ;  /* 0x0000001225107220 */ /* 0x001fe20000410000 */
[----:B------:R-:W-:Y:S01]  /*48f0*/  LEA.HI.X R37, R38, UR9, R49, 0x1, P3 ;  /* 0x0000000926257c11 */ /* 0x000fe200098f0c31 */
[----:B-1----:R-:W-:-:S05]  /*4900*/  FMUL.FTZ R47, R48, R45 ;  /* 0x0000002d302f7220 */ /* 0x002fca0000410000 */
[----:B------:R-:W-:-:S05]  /*4910*/  F2FP.BF16.F32.PACK_AB R47, R47, R16 ;  /* 0x000000102f2f723e */ /* 0x000fca00000010ff */
[----:B------:R1:W-:Y:S02]  /*4920*/  STG.E desc[UR6][R36.64], R47 ;  /* 0x0000002f24007986 */ /* 0x0003e4000c101906 */
.L_x_2214:
[----:B------:R-:W-:Y:S05]  /*4930*/  BSYNC.RECONVERGENT B1 ;  /* 0x0000000000017941 */ /* 0x000fea0003800200 */
.L_x_2213:
        /* <DEDUP_REMOVED lines=10> */
[--C-:B01----:R-:W-:Y:S01]  /*49e0*/  FADD.FTZ R37, R20, -R46.reuse ;  /* 0x8000002e14257221 */ /* 0x103fe20000010000 */
        /* <DEDUP_REMOVED lines=22> */
[----:B--2---:R-:W-:Y:S01]  /*4b50*/  FMUL.FTZ R47, R36, R45 ;  /* 0x0000002d242f7220 */ /* 0x004fe20000410000 */
[----:B-1----:R-:W-:-:S04]  /*4b60*/  LEA R36, P2, R38, UR8, 0x1 ;  /* 0x0000000826247c11 */ /* 0x002fc8000f8408ff */
[----:B------:R-:W-:Y:S02]  /*4b70*/  LEA.HI.X R37, R38, UR9, R49, 0x1, P2 ;  /* 0x0000000926257c11 */ /* 0x000fe400090f0c31 */
[----:B------:R-:W-:-:S05]  /*4b80*/  F2FP.BF16.F32.PACK_AB R47, R47, R16 ;  /* 0x000000102f2f723e */ /* 0x000fca00000010ff */
[----:B------:R2:W-:Y:S02]  /*4b90*/  STG.E desc[UR6][R36.64], R47 ;  /* 0x0000002f24007986 */ /* 0x0005e4000c101906 */
.L_x_2216:
[----:B------:R-:W-:Y:S05]  /*4ba0*/  BSYNC.RECONVERGENT B1 ;  /* 0x0000000000017941 */ /* 0x000fea0003800200 */
.L_x_2215:
[----:B------:R-:W-:Y:S04]  /*4bb0*/  BSSY.RECONVERGENT B1, `(.L_x_2217) ;  /* 0x000001e000017945 */ /* 0x000fe80003800200 */
[----:B------:R-:W-:Y:S05]  /*4bc0*/  @P1 BRA `(.L_x_2218) ;  /* 0x0000000000701947 */ /* 0x000fea0003800000 */
[--C-:B------:R-:W-:Y:S01]  /*4bd0*/  FADD.FTZ R75, R75, -R46.reuse ;  /* 0x8000002e4b4b7221 */ /* 0x100fe20000010000 */
[----:B012---:R-:W-:Y:S01]  /*4be0*/  FADD.FTZ R37, R22, -R46 ;  /* 0x8000002e16257221 */ /* 0x007fe20000010000 */
        /* <DEDUP_REMOVED lines=22> */
[----:B-1----:R-:W-:Y:S01]  /*4d50*/  FMUL.FTZ R45, R37, R22 ;  /* 0x00000016252d7220 */ /* 0x002fe20000410000 */
[----:B------:R-:W-:-:S04]  /*4d60*/  LEA.HI.X R37, R38, UR9, R47, 0x1, P1 ;  /* 0x0000000926257c11 */ /* 0x000fc800088f0c2f */
[----:B------:R-:W-:-:S05]  /*4d70*/  F2FP.BF16.F32.PACK_AB R45, R45, R16 ;  /* 0x000000102d2d723e */ /* 0x000fca00000010ff */
[----:B------:R3:W-:Y:S02]  /*4d80*/  STG.E desc[UR6][R36.64], R45 ;  /* 0x0000002d24007986 */ /* 0x0007e4000c101906 */
.L_x_2218:
[----:B------:R-:W-:Y:S05]  /*4d90*/  BSYNC.RECONVERGENT B1 ;  /* 0x0000000000017941 */ /* 0x000fea0003800200 */
.L_x_2217:
[----:B------:R-:W-:Y:S04]  /*4da0*/  BSSY.RECONVERGENT B1, `(.L_x_2219) ;  /* 0x000001e000017945 */ /* 0x000fe80003800200 */
[----:B------:R-:W-:Y:S05]  /*4db0*/  @P5 BRA `(.L_x_2220) ;  /* 0x0000000000705947 */ /* 0x000fea0003800000 */
[--C-:B------:R-:W-:Y:S01]  /*4dc0*/  FADD.FTZ R77, R77, -R46.reuse ;  /* 0x8000002e4d4d7221 */ /* 0x100fe20000010000 */
[----:B0123--:R-:W-:Y:S01]  /*4dd0*/  FADD.FTZ R37, R24, -R46 ;  /* 0x8000002e18257221 */ /* 0x00ffe20000010000 */
        /* <DEDUP_REMOVED lines=26> */
.L_x_2220:
[----:B------:R-:W-:Y:S05]  /*4f80*/  BSYNC.RECONVERGENT B1 ;  /* 0x0000000000017941 */ /* 0x000fea0003800200 */
.L_x_2219:
[----:B------:R-:W-:Y:S04]  /*4f90*/  BSSY.RECONVERGENT B1, `(.L_x_2221) ;  /* 0x000001e000017945 */ /* 0x000fe80003800200 */
[----:B------:R-:W-:Y:S05]  /*4fa0*/  @P6 BRA `(.L_x_2222) ;  /* 0x0000000000706947 */ /* 0x000fea0003800000 */
[--C-:B01234-:R-:W-:Y:S01]  /*4fb0*/  FADD.FTZ R37, R26, -R46.reuse ;  /* 0x8000002e1a257221 */ /* 0x11ffe20000010000 */
        /* <DEDUP_REMOVED lines=27> */
.L_x_2222:
[----:B------:R-:W-:Y:S05]  /*5170*/  BSYNC.RECONVERGENT B1 ;  /* 0x0000000000017941 */ /* 0x000fea0003800200 */
.L_x_2221:
        /* <DEDUP_REMOVED lines=38> */
.L_x_2224:
[----:B------:R-:W-:Y:S05]  /*53e0*/  BSYNC.RECONVERGENT B1 ;  /* 0x0000000000017941 */ /* 0x000fea0003800200 */
.L_x_2223:
        /* <DEDUP_REMOVED lines=30> */
.L_x_2226:
[----:B------:R-:W-:Y:S05]  /*55d0*/  BSYNC.RECONVERGENT B1 ;  /* 0x0000000000017941 */ /* 0x000fea0003800200 */
.L_x_2225:
        /* <DEDUP_REMOVED lines=30> */
.L_x_2228:
[----:B------:R-:W-:Y:S05]  /*57c0*/  BSYNC.RECONVERGENT B1 ;  /* 0x0000000000017941 */ /* 0x000fea0003800200 */
.L_x_2227:
        /* <DEDUP_REMOVED lines=30> */
.L_x_2230:
[----:B------:R-:W-:Y:S05]  /*59b0*/  BSYNC.RECONVERGENT B1 ;  /* 0x0000000000017941 */ /* 0x000fea0003800200 */
.L_x_2229:
        /* <DEDUP_REMOVED lines=13> */
[----:B01234-:R-:W-:Y:S01]  /*5a90*/  FADD.FTZ R37, R60, -R46 ;  /* 0x8000002e3c257221 */ /* 0x01ffe20000010000 */
[----:B------:R-:W0:Y:S01]  /*5aa0*/  LDCU.64 UR4, c[0x0][0x3e0] ;  /* 0x00007c00ff0477ac */ /* 0x000e220008000a00 */
[----:B------:R-:W-:Y:S01]  /*5ab0*/  MOV R36, R102 ;  /* 0x0000006600247202 */ /* 0x000fe20000000f00 */
[-C--:B------:R-:W-:Y:S01]  /*5ac0*/  FMUL.FTZ R89, R89, R40.reuse ;  /* 0x0000002859597220 */ /* 0x080fe20000410000 */
[----:B------:R-:W-:Y:S01]  /*5ad0*/  FMUL.FTZ R37, R37, R40 ;  /* 0x0000002825257220 */ /* 0x000fe20000410000 */
[----:B------:R-:W1:Y:S02]  /*5ae0*/  LDCU.64 UR8, c[0x0][0x380] ;  /* 0x00007000ff0877ac */ /* 0x000e640008000a00 */
[----:B------:R-:W-:Y:S01]  /*5af0*/  FFMA.FTZ R89, R41, R89, R44 ;  /* 0x0000005929597223 */ /* 0x000fe2000001002c */
        /* <DEDUP_REMOVED lines=12> */
[----:B0-----:R-:W-:-:S03]  /*5bc0*/  FADD.FTZ R22, R20, 1 ;  /* 0x3f80000014167421 */ /* 0x001fc60000010000 */
[----:B------:R-:W-:Y:S01]  /*5bd0*/  LEA.HI.X R39, R36, UR9, R39, 0x1, P1 ;  /* 0x0000000924277c11 */ /* 0x000fe200088f0c27 */
[----:B------:R-:W0:Y:S08]  /*5be0*/  MUFU.RCP R18, R18 ;  /* 0x0000001200127308 */ /* 0x000e300000001000 */
[----:B------:R-:W1:Y:S01]  /*5bf0*/  MUFU.RCP R22, R22 ;  /* 0x0000001600167308 */ /* 0x000e620000001000 */
[----:B0-----:R-:W-:Y:S01]  /*5c00*/  FMUL.FTZ R16, R89, R18 ;  /* 0x0000001259107220 */ /* 0x001fe20000410000 */
[----:B-1----:R-:W-:-:S05]  /*5c10*/  FMUL.FTZ R45, R45, R22 ;  /* 0x000000162d2d7220 */ /* 0x002fca0000410000 */
[----:B------:R-:W-:-:S05]  /*5c20*/  F2FP.BF16.F32.PACK_AB R45, R45, R16 ;  /* 0x000000102d2d723e */ /* 0x000fca00000010ff */
[----:B------:R0:W-:Y:S02]  /*5c30*/  STG.E desc[UR6][R38.64], R45 ;  /* 0x0000002d26007986 */ /* 0x0001e4000c101906 */
.L_x_2232:
[----:B------:R-:W-:Y:S05]  /*5c40*/  BSYNC.RECONVERGENT B1 ;  /* 0x0000000000017941 */ /* 0x000fea0003800200 */
.L_x_2231:
[----:B------:R-:W-:Y:S04]  /*5c50*/  BSSY.RECONVERGENT B1, `(.L_x_2233) ;  /* 0x000001e000017945 */ /* 0x000fe80003800200 */
[----:B------:R-:W-:Y:S05]  /*5c60*/  @P2 BRA `(.L_x_2234) ;  /* 0x0000000000702947 */ /* 0x000fea0003800000 */
        /* <DEDUP_REMOVED lines=28> */
.L_x_2234:
[----:B------:R-:W-:Y:S05]  /*5e30*/  BSYNC.RECONVERGENT B1 ;  /* 0x0000000000017941 */ /* 0x000fea0003800200 */
.L_x_2233:
        /* <DEDUP_REMOVED lines=30> */
.L_x_2236:
[----:B------:R-:W-:Y:S05]  /*6020*/  BSYNC.RECONVERGENT B1 ;  /* 0x0000000000017941 */ /* 0x000fea0003800200 */
.L_x_2235:
        /* <DEDUP_REMOVED lines=30> */
.L_x_2238:
[----:B------:R-:W-:Y:S05]  /*6210*/  BSYNC.RECONVERGENT B1 ;  /* 0x0000000000017941 */ /* 0x000fea0003800200 */
.L_x_2237:
        /* <DEDUP_REMOVED lines=30> */
.L_x_2240:
[----:B------:R-:W-:Y:S05]  /*6400*/  BSYNC.RECONVERGENT B1 ;  /* 0x0000000000017941 */ /* 0x000fea0003800200 */
.L_x_2239:
        /* <DEDUP_REMOVED lines=28> */
.L_x_2210:
[----:B------:R-:W-:Y:S05]  /*65d0*/  BSYNC.RECONVERGENT B0 ;  /* 0x0000000000007941 */ /* 0x000fea0003800200 */
.L_x_2178:
[----:B------:R-:W5:Y:S01]  /*65e0*/  LDCU UR4, c[0x0][0x3f8] ;  /* 0x00007f00ff0477ac */ /* 0x000f620008000800 */
[----:B------:R-:W-:Y:S02]  /*65f0*/  IADD3 R2, PT, PT, R7, R2, RZ ;  /* 0x0000000207027210 */ /* 0x000fe40007ffe0ff */
[----:B------:R-:W-:Y:S01]  /*6600*/  IADD3 R4, PT, PT, R4, 0x1, RZ ;  /* 0x0000000104047810 */ /* 0x000fe20007ffe0ff */
[----:B------:R-:W5:Y:S02]  /*6610*/  LDCU UR5, c[0x0][0x3c8] ;  /* 0x00007900ff0577ac */ /* 0x000f640008000800 */
[----:B-----5:R-:W-:-:S06]  /*6620*/  UIMAD UR4, UR4, UR5, URZ ;  /* 0x00000005040472a4 */ /* 0x020fcc000f8e02ff */
[----:B------:R-:W-:-:S13]  /*6630*/  ISETP.GE.AND P1, PT, R2, UR4, PT ;  /* 0x0000000402007c0c */ /* 0x000fda000bf26270 */
[----:B------:R-:W-:Y:S05]  /*6640*/  @!P1 BRA `(.L_x_2241) ;  /* 0xffffff9c00609947 */ /* 0x000fea000383ffff */
[----:B------:R-:W-:Y:S05]  /*6650*/  EXIT ;  /* 0x000000000000794d */ /* 0x000fea0003800000 */
.L_x_2242:
        /* <DEDUP_REMOVED lines=10> */
.L_x_4921:


//--------------------- .text._Z35group_norm_nhwc_fwd_one_pass_kernelI11Bf16IOBf16WLi256ELi120ELi480EEv26Group_norm_nhwc_fwd_params --------------------------
	.section	.text._Z35group_norm_nhwc_fwd_one_pass_kernelI11Bf16IOBf16WLi256ELi120ELi480EEv26Group_norm_nhwc_fwd_params,"ax",@progbits
	.align	128
        .global         _Z35group_norm_nhwc_fwd_one_pass_kernelI11Bf16IOBf16WLi256ELi120ELi480EEv26Group_norm_nhwc_fwd_params
        .type           _Z35group_norm_nhwc_fwd_one_pass_kernelI11Bf16IOBf16WLi256ELi120ELi480EEv26Group_norm_nhwc_fwd_params,@function
        .size           _Z35group_norm_nhwc_fwd_one_pass_kernelI11Bf16IOBf16WLi256ELi120ELi480EEv26Group_norm_nhwc_fwd_params,(.L_x_4922 - _Z35group_norm_nhwc_fwd_one_pass_kernelI11Bf16IOBf16WLi256ELi120ELi480EEv26Group_norm_nhwc_fwd_params)
        .other          _Z35group_norm_nhwc_fwd_one_pass_kernelI11Bf16IOBf16WLi256ELi120ELi480EEv26Group_norm_nhwc_fwd_params,@"STO_CUDA_ENTRY STV_DEFAULT"
_Z35group_norm_nhwc_fwd_one_pass_kernelI11Bf16IOBf16WLi256ELi120ELi480EEv26Group_norm_nhwc_fwd_params:
.text._Z35group_norm_nhwc_fwd_one_pass_kernelI11Bf16IOBf16WLi256ELi120ELi480EEv26Group_norm_nhwc_fwd_params:
        /* <DEDUP_REMOVED lines=47> */
.L_x_2382:
[----:B0-----:R-:W0:Y:S01]  /*02f0*/  LDC R6, c[0x0][0x3f8] ;  /* 0x0000fe00ff067b82 */ /* 0x001e220000000800 */
[----:B-1----:R-:W1:Y:S01]  /*0300*/  LDCU UR8, c[0x0][0x404] ;  /* 0x00008080ff0877ac */ /* 0x002e620008000800 */
[----:B------:R-:W-:Y:S02]  /*0310*/  LOP3.LUT R114, R92, 0xffff, RZ, 0xc0, !PT ;  /* 0x0000ffff5c727812 */ /* 0x000fe400078ec0ff */
[----:B------:R-:W-:Y:S01]  /*0320*/  MOV R85, RZ ;  /* 0x000000ff00557202 */ /* 0x000fe20000000f00 */
[----:B--2---:R-:W2:Y:S01]  /*0330*/  LDCU.64 UR4, c[0x0][0x3e8] ;  /* 0x00007d00ff0477ac */ /* 0x004ea20008000a00 */
[----:B-1----:R-:W-:Y:S01]  /*0340*/  IMAD R31, R105, UR8, R112 ;  /* 0x00000008691f7c24 */ /* 0x002fe2000f8e0270 */
[----:B------:R-:W1:Y:S01]  /*0350*/  LDCU.64 UR8, c[0x0][0x3f0] ;  /* 0x00007e00ff0877ac */ /* 0x000e620008000a00 */
[----:B0--34-:R-:W-:Y:S02]  /*0360*/  IABS R5, R6 ;  /* 0x0000000600057213 */ /* 0x019fe40000000000 */
[----:B------:R-:W-:-:S02]  /*0370*/  ISETP.NE.AND P3, PT, R6, RZ, PT ;  /* 0x000000ff0600720c */ /* 0x000fc40003f65270 */
[----:B------:R-:W0:Y:S01]  /*0380*/  I2F.RP R0, R5 ;  /* 0x0000000500007306 */ /* 0x000e220000209400 */
[C---:B------:R-:W-:Y:S02]  /*0390*/  IADD3 R17, PT, PT, R31.reuse, 0x10, RZ ;  /* 0x000000101f117810 */ /* 0x040fe40007ffe0ff */
[----:B------:R-:W-:Y:S02]  /*03a0*/  IADD3 R19, PT, PT, R31, 0x20, RZ ;  /* 0x000000201f137810 */ /* 0x000fe40007ffe0ff */
[----:B--2---:R-:W-:Y:S02]  /*03b0*/  ISETP.GE.U32.AND P5, PT, R17, UR4, PT ;  /* 0x0000000411007c0c */ /* 0x004fe4000bfa6070 */
[----:B------:R-:W-:Y:S02]  /*03c0*/  SHF.R.S32.HI R15, RZ, 0x1f, R17 ;  /* 0x0000001fff0f7819 */ /* 0x000fe40000011411 */
[----:B------:R-:W-:Y:S02]  /*03d0*/  SHF.R.S32.HI R27, RZ, 0x1f, R19 ;  /* 0x0000001fff1b7819 */ /* 0x000fe40000011413 */
[----:B------:R-:W-:-:S02]  /*03e0*/  ISETP.GE.AND.EX P5, PT, R15, UR5, PT, P5 ;  /* 0x000000050f007c0c */ /* 0x000fc4000bfa6350 */
[----:B------:R-:W-:Y:S01]  /*03f0*/  IADD3 R21, PT, PT, R31, 0x28, RZ ;  /* 0x000000281f157810 */ /* 0x000fe20007ffe0ff */
[----:B0-----:R-:W0:Y:S03]  /*0400*/  MUFU.RCP R0, R0 ;  /* 0x0000000000007308 */ /* 0x001e260000001000 */
[----:B------:R-:W-:Y:S02]  /*0410*/  SHF.R.S32.HI R29, RZ, 0x1f, R21 ;  /* 0x0000001fff1d7819 */ /* 0x000fe40000011415 */
[----:B0-----:R-:W-:-:S04]  /*0420*/  IADD3 R2, PT, PT, R0, 0xffffffe, RZ ;  /* 0x0ffffffe00027810 */ /* 0x001fc80007ffe0ff */
[----:B------:R0:W2:Y:S02]  /*0430*/  F2I.FTZ.U32.TRUNC.NTZ R3, R2 ;  /* 0x0000000200037305 */ /* 0x0000a4000021f000 */
[----:B0-----:R-:W-:Y:S02]  /*0440*/  MOV R2, RZ ;  /* 0x000000ff00027202 */ /* 0x001fe40000000f00 */
[----:B--2---:R-:W-:-:S05]  /*0450*/  IADD3 R4, PT, PT, RZ, -R3, RZ ;  /* 0x80000003ff047210 */ /* 0x004fca0007ffe0ff */
[----:B------:R-:W-:Y:S01]  /*0460*/  IMAD R7, R4, R5, RZ ;  /* 0x0000000504077224 */ /* 0x000fe200078e02ff */
[----:B------:R-:W-:-:S03]  /*0470*/  IABS R4, R109 ;  /* 0x0000006d00047213 */ /* 0x000fc60000000000 */
[----:B------:R-:W-:Y:S01]  /*0480*/  IMAD.HI.U32 R3, R3, R7, R2 ;  /* 0x0000000703037227 */ /* 0x000fe200078e0002 */
[----:B------:R-:W-:-:S05]  /*0490*/  SHF.R.S32.HI R7, RZ, 0x1f, R31 ;  /* 0x0000001fff077819 */ /* 0x000fca000001141f */
        /* <DEDUP_REMOVED lines=8> */
[----:B------:R-:W-:Y:S02]  /*0520*/  IADD3 R5, PT, PT, R31, 0x8, RZ ;  /* 0x000000081f057810 */ /* 0x000fe40007ffe0ff */
[----:B------:R-:W-:-:S02]  /*0530*/  ISETP.GE.AND P4, PT, R0, RZ, PT ;  /* 0x000000ff0000720c */ /* 0x000fc40003f86270 */
[----:B------:R-:W-:Y:S02]  /*0540*/  ISETP.GE.U32.AND P2, PT, R5, UR4, PT ;  /* 0x0000000405007c0c */ /* 0x000fe4000bf46070 */
[----:B------:R-:W-:-:S03]  /*0550*/  SHF.R.S32.HI R9, RZ, 0x1f, R5 ;  /* 0x0000001fff097819 */ /* 0x000fc60000011405 */
[----:B------:R-:W-:Y:S02]  /*0560*/  @P1 IADD3 R3, PT, PT, R3, 0x1, RZ ;  /* 0x0000000103031810 */ /* 0x000fe40007ffe0ff */
[----:B------:R-:W-:Y:S02]  /*0570*/  ISETP.GE.U32.AND P1, PT, R31, UR4, PT ;  /* 0x000000041f007c0c */ /* 0x000fe4000bf26070 */
[----:B------:R-:W-:Y:S02]  /*0580*/  ISETP.GE.AND.EX P2, PT, R9, UR5, PT, P2 ;  /* 0x0000000509007c0c */ /* 0x000fe4000bf46320 */
[----:B------:R-:W-:Y:S02]  /*0590*/  ISETP.GE.AND.EX P1, PT, R7, UR5, PT, P1 ;  /* 0x0000000507007c0c */ /* 0x000fe4000bf26310 */
[----:B------:R-:W-:Y:S02]  /*05a0*/  @!P4 IADD3 R3, PT, PT, -R3, RZ, RZ ;  /* 0x000000ff0303c210 */ /* 0x000fe40007ffe1ff */
[----:B------:R-:W-:-:S02]  /*05b0*/  @!P3 LOP3.LUT R3, RZ, R6, RZ, 0x33, !PT ;  /* 0x00000006ff03b212 */ /* 0x000fc400078e33ff */
[----:B------:R-:W-:Y:S02]  /*05c0*/  ISETP.GE.U32.AND P4, PT, R21, UR4, PT ;  /* 0x0000000415007c0c */ /* 0x000fe4000bf86070 */
[----:B------:R-:W-:Y:S02]  /*05d0*/  IADD3 R0, PT, PT, -R3, RZ, RZ ;  /* 0x000000ff03007210 */ /* 0x000fe40007ffe1ff */
[----:B------:R-:W-:Y:S01]  /*05e0*/  ISETP.GE.AND.EX P4, PT, R29, UR5, PT, P4 ;  /* 0x000000051d007c0c */ /* 0x000fe2000bf86340 */
[----:B------:R-:W0:Y:S02]  /*05f0*/  @!P2 LDC.64 R22, c[0x0][0x3e0] ;  /* 0x0000f800ff16ab82 */ /* 0x000e240000000a00 */
[----:B------:R-:W-:Y:S01]  /*0600*/  IMAD R111, R6, R0, R109 ;  /* 0x00000000066f7224 */ /* 0x000fe200078e026d */
[----:B------:R-:W-:-:S03]  /*0610*/  SHF.R.S32.HI R0, RZ, 0x1f, R3 ;  /* 0x0000001fff007819 */ /* 0x000fc60000011403 */
[----:B------:R-:W-:Y:S02]  /*0620*/  IMAD R111, R111, 0x78, RZ ;  /* 0x000000786f6f7824 */ /* 0x000fe400078e02ff */
[----:B------:R-:W2:Y:S01]  /*0630*/  @!P1 LDC.64 R10, c[0x0][0x3e0] ;  /* 0x0000f800ff0a9b82 */ /* 0x000ea20000000a00 */
[----:B-1----:R-:W-:Y:S02]  /*0640*/  IMAD R0, R0, UR8, RZ ;  /* 0x0000000800007c24 */ /* 0x002fe4000f8e02ff */
[----:B------:R-:W-:Y:S02]  /*0650*/  IADD3 R114, P3, PT, R111, R114, RZ ;  /* 0x000000726f727210 */ /* 0x000fe40007f7e0ff */
[----:B------:R-:W-:Y:S02]  /*0660*/  IMAD R117, R3, UR9, R0 ;  /* 0x0000000903757c24 */ /* 0x000fe4000f8e0200 */
[----:B------:R-:W-:Y:S01]  /*0670*/  LEA.HI.X.SX32 R115, R111, RZ, 0x1, P3 ;  /* 0x000000ff6f737211 */ /* 0x000fe200018f0eff */
[----:B------:R-:W1:Y:S01]  /*0680*/  @!P1 LDC.64 R24, c[0x0][0x390] ;  /* 0x0000e400ff189b82 */ /* 0x000e620000000a00 */
[----:B------:R-:W-:Y:S01]  /*0690*/  ISETP.GE.U32.AND P3, PT, R19, UR4, PT ;  /* 0x0000000413007c0c */ /* 0x000fe2000bf66070 */
[----:B------:R-:W-:-:S03]  /*06a0*/  IMAD.WIDE.U32 R114, R3, UR8, R114 ;  /* 0x0000000803727c25 */ /* 0x000fc6000f8e0072 */
[----:B------:R-:W-:-:S03]  /*06b0*/  ISETP.GE.AND.EX P3, PT, R27, UR5, PT, P3 ;  /* 0x000000051b007c0c */ /* 0x000fc6000bf66330 */
[----:B------:R-:W3:Y:S01]  /*06c0*/  @!P2 LDC.64 R32, c[0x0][0x390] ;  /* 0x0000e400ff20ab82 */ /* 0x000ee20000000a00 */
[----:B------:R-:W-:Y:S02]  /*06d0*/  IADD3 R117, PT, PT, R115, R117, RZ ;  /* 0x0000007573757210 */ /* 0x000fe40007ffe0ff */
[-C--:B------:R-:W-:Y:S02]  /*06e0*/  @!P1 MOV R116, R114.reuse ;  /* 0x0000007200749202 */ /* 0x080fe40000000f00 */
[----:B------:R-:W-:Y:S02]  /*06f0*/  @!P2 MOV R12, R114 ;  /* 0x00000072000ca202 */ /* 0x000fe40000000f00 */
[----:B------:R-:W-:Y:S01]  /*0700*/  @!P2 MOV R13, R117 ;  /* 0x00000075000da202 */ /* 0x000fe20000000f00 */
[-C--:B--2---:R-:W-:Y:S02]  /*0710*/  @!P1 IMAD R0, R7, R10.reuse, RZ ;  /* 0x0000000a07009224 */ /* 0x084fe400078e02ff */
[----:B------:R-:W2:Y:S01]  /*0720*/  @!P5 LDC.64 R6, c[0x0][0x3e0] ;  /* 0x0000f800ff06db82 */ /* 0x000ea20000000a00 */
[----:B------:R-:W-:-:S04]  /*0730*/  @!P1 IMAD.WIDE.U32 R2, R31, R10, R116 ;  /* 0x0000000a1f029225 */ /* 0x000fc800078e0074 */
[----:B------:R-:W-:Y:S01]  /*0740*/  @!P1 IMAD R11, R31, R11, R0 ;  /* 0x0000000b1f0b9224 */ /* 0x000fe200078e0200 */
[----:B-1----:R-:W-:Y:S01]  /*0750*/  @!P1 LEA R8, P6, R2, R24, 0x1 ;  /* 0x0000001802089211 */ /* 0x002fe200078c08ff */
[-C--:B0-----:R-:W-:Y:S02]  /*0760*/  @!P2 IMAD R0, R9, R22.reuse, RZ ;  /* 0x000000160900a224 */ /* 0x081fe400078e02ff */
[----:B------:R-:W-:-:S04]  /*0770*/  @!P2 IMAD.WIDE.U32 R12, R5, R22, R12 ;  /* 0x00000016050ca225 */ /* 0x000fc800078e000c */
[----:B------:R-:W-:Y:S01]  /*0780*/  @!P2 IMAD R23, R5, R23, R0 ;  /* 0x000000170517a224 */ /* 0x000fe200078e0200 */
[----:B------:R-:W-:Y:S01]  /*0790*/  @!P1 IADD3 R0, PT, PT, R3, R11, RZ ;  /* 0x0000000b03009210 */ /* 0x000fe20007ffe0ff */
[----:B------:R-:W0:Y:S03]  /*07a0*/  @!P3 LDC.64 R4, c[0x0][0x3e0] ;  /* 0x0000f800ff04bb82 */ /* 0x000e260000000a00 */
[----:B------:R-:W-:Y:S02]  /*07b0*/  @!P1 LEA.HI.X R9, R2, R25, R0, 0x1, P6 ;  /* 0x0000001902099211 */ /* 0x000fe400030f0c00 */
[----:B------:R-:W-:Y:S02]  /*07c0*/  @!P2 IADD3 R0, PT, PT, R13, R23, RZ ;  /* 0x000000170d00a210 */ /* 0x000fe40007ffe0ff */
[----:B---3--:R-:W-:Y:S01]  /*07d0*/  @!P2 LEA R14, P6, R12, R32, 0x1 ;  /* 0x000000200c0ea211 */ /* 0x008fe200078c08ff */
[----:B------:R-:W1:Y:S01]  /*07e0*/  @!P5 LDC.64 R10, c[0x0][0x390] ;  /* 0x0000e400ff0adb82 */ /* 0x000e620000000a00 */
[----:B--2---:R-:W-:Y:S01]  /*07f0*/  @!P5 IMAD R2, R15, R6, RZ ;  /* 0x000000060f02d224 */ /* 0x004fe200078e02ff */
[----:B------:R2:W3:Y:S01]  /*0800*/  @!P1 LDG.E R85, desc[UR6][R8.64] ;  /* 0x0000000608559981 */ /* 0x0004e2000c1e1900 */
[----:B------:R-:W-:-:S02]  /*0810*/  IADD3 R23, PT, PT, R31, 0x30, RZ ;  /* 0x000000301f177810 */ /* 0x000fc40007ffe0ff */
[----:B------:R-:W-:Y:S01]  /*0820*/  @!P5 IMAD R13, R17, R7, R2 ;  /* 0x00000007110dd224 */ /* 0x000fe200078e0202 */
[----:B------:R-:W-:Y:S02]  /*0830*/  MOV R83, RZ ;  /* 0x000000ff00537202 */ /* 0x000fe40000000f00 */
[----:B------:R-:W4:Y:S01]  /*0840*/  @!P4 LDC.64 R2, c[0x0][0x3e0] ;  /* 0x0000f800ff02cb82 */ /* 0x000f220000000a00 */
[----:B------:R-:W-:Y:S02]  /*0850*/  @!P2 LEA.HI.X R15, R12, R33, R0, 0x1, P6 ;  /* 0x000000210c0fa211 */ /* 0x000fe400030f0c00 */
[----:B------:R-:W-:Y:S02]  /*0860*/  ISETP.GE.U32.AND P1, PT, R23, UR4, PT ;  /* 0x0000000417007c0c */ /* 0x000fe4000bf26070 */
[----:B--2---:R-:W-:Y:S01]  /*0870*/  @!P5 MOV R8, R114 ;  /* 0x000000720008d202 */ /* 0x004fe20000000f00 */
[----:B------:R2:W5:Y:S01]  /*0880*/  @!P2 LDG.E R83, desc[UR6][R14.64] ;  /* 0x000000060e53a981 */ /* 0x000562000c1e1900 */
[----:B------:R-:W-:-:S02]  /*0890*/  @!P5 MOV R9, R117 ;  /* 0x000000750009d202 */ /* 0x000fc40000000f00 */
[----:B------:R-:W-:Y:S01]  /*08a0*/  SHF.R.S32.HI R33, RZ, 0x1f, R23 ;  /* 0x0000001fff217819 */ /* 0x000fe20000011417 */
[----:B------:R-:W-:Y:S01]  /*08b0*/  @!P5 IMAD.WIDE.U32 R6, R17, R6, R8 ;  /* 0x000000061106d225 */ /* 0x000fe200078e0008 */
[----:B------:R-:W-:Y:S02]  /*08c0*/  IADD3 R25, PT, PT, R31, 0x40, RZ ;  /* 0x000000401f197810 */ /* 0x000fe40007ffe0ff */
[----:B------:R-:W4:Y:S01]  /*08d0*/  @!P3 LDC.64 R8, c[0x0][0x390] ;  /* 0x0000e400ff08bb82 */ /* 0x000f220000000a00 */
[----:B------:R-:W-:Y:S02]  /*08e0*/  ISETP.GE.AND.EX P1, PT, R33, UR5, PT, P1 ;  /* 0x0000000521007c0c */ /* 0x000fe4000bf26310 */
[----:B------:R-:W-:Y:S02]  /*08f0*/  @!P5 IADD3 R0, PT, PT, R7, R13, RZ ;  /* 0x0000000d0700d210 */ /* 0x000fe40007ffe0ff */
[----:B-1----:R-:W-:Y:S02]  /*0900*/  @!P5 LEA R12, P6, R6, R10, 0x1 ;  /* 0x0000000a060cd211 */ /* 0x002fe400078c08ff */
[----:B------:R-:W-:-:S02]  /*0910*/  ISETP.GE.U32.AND P2, PT, R25, UR4, PT ;  /* 0x0000000419007c0c */ /* 0x000fc4000bf46070 */
[----:B------:R-:W-:Y:S02]  /*0920*/  SHF.R.S32.HI R35, RZ, 0x1f, R25 ;  /* 0x0000001fff237819 */ /* 0x000fe40000011419 */
[----:B------:R-:W-:Y:S02]  /*0930*/  @!P5 LEA.HI.X R13, R6, R11, R0, 0x1, P6 ;  /* 0x0000000b060dd211 */ /* 0x000fe400030f0c00 */
[----:B------:R-:W1:Y:S01]  /*0940*/  @!P4 LDC.64 R10, c[0x0][0x390] ;  /* 0x0000e400ff0acb82 */ /* 0x000e620000000a00 */
[----:B------:R-:W-:Y:S01]  /*0950*/  ISETP.GE.AND.EX P2, PT, R35, UR5, PT, P2 ;  /* 0x0000000523007c0c */ /* 0x000fe2000bf46320 */
[----:B0-----:R-:W-:Y:S01]  /*0960*/  @!P3 IMAD R0, R27, R4, RZ ;  /* 0x000000041b00b224 */ /* 0x001fe200078e02ff */
[----:B------:R-:W-:-:S03]  /*0970*/  MOV R30, RZ ;  /* 0x000000ff001e7202 */ /* 0x000fc60000000f00 */
[----:B------:R-:W-:Y:S01]  /*0980*/  @!P3 IMAD R27, R19, R5, R0 ;  /* 0x00000005131bb224 */ /* 0x000fe200078e0200 */
[----:B--2---:R-:W-:Y:S01]  /*0990*/  @!P3 MOV R14, R114 ;  /* 0x00000072000eb202 */ /* 0x004fe20000000f00 */
[----:B----4-:R-:W-:Y:S01]  /*09a0*/  @!P4 IMAD R0, R29, R2, RZ ;  /* 0x000000021d00c224 */ /* 0x010fe200078e02ff */
[----:B------:R-:W-:Y:S01]  /*09b0*/  IADD3 R29, PT, PT, R31, 0x50, RZ ;  /* 0x000000501f1d7810 */ /* 0x000fe20007ffe0ff */
[----:B------:R-:W0:Y:S01]  /*09c0*/  @!P1 LDC.64 R6, c[0x0][0x3e0] ;  /* 0x0000f800ff069b82 */ /* 0x000e220000000a00 */
[-C--:B------:R-:W-:Y:S01]  /*09d0*/  @!P3 MOV R15, R117.reuse ;  /* 0x00000075000fb202 */ /* 0x080fe20000000f00 */
[----:B------:R2:W4:Y:S01]  /*09e0*/  @!P5 LDG.E R30, desc[UR6][R12.64] ;  /* 0x000000060c1ed981 */ /* 0x000522000c1e1900 */
[----:B------:R-:W-:Y:S02]  /*09f0*/  ISETP.GE.U32.AND P5, PT, R29, UR4, PT ;  /* 0x000000041d007c0c */ /* 0x000fe4000bfa6070 */
[----:B------:R-:W-:Y:S01]  /*0a00*/  SHF.R.S32.HI R37, RZ, 0x1f, R29 ;  /* 0x0000001fff257819 */ /* 0x000fe2000001141d */
[----:B------:R-:W-:Y:S01]  /*0a10*/  @!P3 IMAD.WIDE.U32 R14, R19, R4, R14 ;  /* 0x00000004130eb225 */ /* 0x000fe200078e000e */
[----:B------:R-:W-:Y:S01]  /*0a20*/  @!P4 MOV R16, R114 ;  /* 0x000000720010c202 */ /* 0x000fe20000000f00 */
[----:B------:R-:W0:Y:S01]  /*0a30*/  @!P2 LDC.64 R4, c[0x0][0x3e0] ;  /* 0x0000f800ff04ab82 */ /* 0x000e220000000a00 */
[----:B------:R-:W-:Y:S01]  /*0a40*/  @!P4 MOV R17, R117 ;  /* 0x000000750011c202 */ /* 0x000fe20000000f00 */
[----:B------:R-:W-:Y:S01]  /*0a50*/  @!P4 IMAD R19, R21, R3, R0 ;  /* 0x000000031513c224 */ /* 0x000fe200078e0200 */
[----:B------:R-:W-:-:S02]  /*0a60*/  ISETP.GE.AND.EX P5, PT, R37, UR5, PT, P5 ;  /* 0x0000000525007c0c */ /* 0x000fc4000bfa6350 */
[----:B------:R-:W-:Y:S01]  /*0a70*/  @!P3 IADD3 R0, PT, PT, R15, R27, RZ ;  /* 0x0000001b0f00b210 */ /* 0x000fe20007ffe0ff */
[----:B------:R-:W-:Y:S01]  /*0a80*/  @!P4 IMAD.WIDE.U32 R2, R21, R2, R16 ;  /* 0x000000021502c225 */ /* 0x000fe200078e0010 */
[----:B--2---:R-:W-:-:S04]  /*0a90*/  @!P3 LEA R12, P6, R14, R8, 0x1 ;  /* 0x000000080e0cb211 */ /* 0x004fc800078c08ff */
[----:B------:R-:W-:Y:S02]  /*0aa0*/  @!P3 LEA.HI.X R13, R14, R9, R0, 0x1, P6 ;  /* 0x000000090e0db211 */ /* 0x000fe400030f0c00 */
[----:B------:R-:W-:Y:S01]  /*0ab0*/  @!P4 IADD3 R0, PT, PT, R3, R19, RZ ;  /* 0x000000130300c210 */ /* 0x000fe20007ffe0ff */
[----:B------:R-:W2:Y:S01]  /*0ac0*/  @!P1 LDC.64 R8, c[0x0][0x390] ;  /* 0x0000e400ff089b82 */ /* 0x000ea20000000a00 */
[----:B-1----:R-:W-:-:S04]  /*0ad0*/  @!P4 LEA R14, P6, R2, R10, 0x1 ;  /* 0x0000000a020ec211 */ /* 0x002fc800078c08ff */
[----:B------:R-:W-:-:S03]  /*0ae0*/  @!P4 LEA.HI.X R15, R2, R11, R0, 0x1, P6 ;  /* 0x0000000b020fc211 */ /* 0x000fc600030f0c00 */
[----:B------:R-:W1:Y:S01]  /*0af0*/  @!P2 LDC.64 R10, c[0x0][0x390] ;  /* 0x0000e400ff0aab82 */ /* 0x000e620000000a00 */
[----:B------:R-:W-:Y:S01]  /*0b00*/  @!P1 MOV R16, R114 ;  /* 0x0000007200109202 */ /* 0x000fe20000000f00 */
[----:B0-----:R-:W-:Y:S01]  /*0b10*/  @!P1 IMAD R0, R33, R6, RZ ;  /* 0x0000000621009224 */ /* 0x001fe200078e02ff */
[----:B------:R-:W-:-:S05]  /*0b20*/  @!P1 MOV R17, R117 ;  /* 0x0000007500119202 */ /* 0x000fca0000000f00 */
[----:B------:R-:W0:Y:S01]  /*0b30*/  @!P5 LDC.64 R2, c[0x0][0x3e0] ;  /* 0x0000f800ff02db82 */ /* 0x000e220000000a00 */
[----:B------:R-:W-:Y:S01]  /*0b40*/  MOV R28, RZ ;  /* 0x000000ff001c7202 */ /* 0x000fe20000000f00 */
[----:B------:R-:W-:Y:S01]  /*0b50*/  @!P1 IMAD R39, R23, R7, R0 ;  /* 0x0000000717279224 */ /* 0x000fe200078e0200 */
[----:B------:R-:W-:Y:S01]  /*0b60*/  IADD3 R19, PT, PT, R31, 0x58, RZ ;  /* 0x000000581f137810 */ /* 0x000fe20007ffe0ff */
[----:B------:R-:W-:Y:S01]  /*0b70*/  @!P1 IMAD.WIDE.U32 R16, R23, R6, R16 ;  /* 0x0000000617109225 */ /* 0x000fe200078e0010 */
[----:B------:R-:W-:Y:S02]  /*0b80*/  @!P2 MOV R6, R114 ;  /* 0x000000720006a202 */ /* 0x000fe40000000f00 */
[----:B------:R-:W-:Y:S02]  /*0b90*/  CS2R R26, SRZ ;  /* 0x00000000001a7805 */ /* 0x000fe4000001ff00 */
[----:B------:R-:W-:Y:S01]  /*0ba0*/  @!P2 MOV R7, R117 ;  /* 0x000000750007a202 */ /* 0x000fe20000000f00 */
[----:B------:R-:W-:Y:S01]  /*0bb0*/  @!P2 IMAD R0, R35, R4, RZ ;  /* 0x000000042300a224 */ /* 0x000fe200078e02ff */
[----:B------:R2:W4:Y:S01]  /*0bc0*/  @!P3 LDG.E R28, desc[UR6][R12.64] ;  /* 0x000000060c1cb981 */ /* 0x000522000c1e1900 */
[----:B------:R-:W-:-:S02]  /*0bd0*/  IADD3 R21, PT, PT, R31, 0x68, RZ ;  /* 0x000000681f157810 */ /* 0x000fc40007ffe0ff */
[----:B------:R-:W-:Y:S01]  /*0be0*/  ISETP.GE.U32.AND P3, PT, R19, UR4, PT ;  /* 0x0000000413007c0c */ /* 0x000fe2000bf66070 */
[C---:B------:R-:W-:Y:S01]  /*0bf0*/  @!P2 IMAD R23, R25.reuse, R5, R0 ;  /* 0x000000051917a224 */ /* 0x040fe200078e0200 */
[----:B------:R-:W-:Y:S01]  /*0c00*/  SHF.R.S32.HI R33, RZ, 0x1f, R19 ;  /* 0x0000001fff217819 */ /* 0x000fe20000011413 */
[----:B------:R-:W-:Y:S01]  /*0c10*/  @!P2 IMAD.WIDE.U32 R4, R25, R4, R6 ;  /* 0x000000041904a225 */ /* 0x000fe200078e0006 */
[----:B------:R1:W4:Y:S01]  /*0c20*/  @!P4 LDG.E R27, desc[UR6][R14.64] ;  /* 0x000000060e1bc981 */ /* 0x000322000c1e1900 */
[----:B------:R-:W0:Y:S01]  /*0c30*/  @!P5 LDC.64 R6, c[0x0][0x390] ;  /* 0x0000e400ff06db82 */ /* 0x000e220000000a00 */
[----:B------:R-:W-:Y:S02]  /*0c40*/  ISETP.GE.U32.AND P4, PT, R21, UR4, PT ;  /* 0x0000000415007c0c */ /* 0x000fe4000bf86070 */
[----:B------:R-:W-:Y:S02]  /*0c50*/  SHF.R.S32.HI R35, RZ, 0x1f, R21 ;  /* 0x0000001fff237819 */ /* 0x000fe40000011415 */
[----:B------:R-:W-:-:S02]  /*0c60*/  ISETP.GE.AND.EX P3, PT, R33, UR5, PT, P3 ;  /* 0x0000000521007c0c */ /* 0x000fc4000bf66330 */
[----:B------:R-:W-:Y:S02]  /*0c70*/  @!P1 IADD3 R0, PT, PT, R17, R39, RZ ;  /* 0x0000002711009210 */ /* 0x000fe40007ffe0ff */
[C---:B--2---:R-:W-:Y:S02]  /*0c80*/  @!P1 LEA R12, P6, R16.reuse, R8, 0x1 ;  /* 0x00000008100c9211 */ /* 0x044fe400078c08ff */
[----:B------:R-:W-:Y:S02]  /*0c90*/  ISETP.GE.AND.EX P4, PT, R35, UR5, PT, P4 ;  /* 0x0000000523007c0c */ /* 0x000fe4000bf86340 */
[----:B------:R-:W-:Y:S02]  /*0ca0*/  @!P1 LEA.HI.X R13, R16, R9, R0, 0x1, P6 ;  /* 0x00000009100d9211 */ /* 0x000fe400030f0c00 */
[C---:B-1----:R-:W-:Y:S01]  /*0cb0*/  @!P2 LEA R14, P6, R4.reuse, R10, 0x1 ;  /* 0x0000000a040ea211 */ /* 0x042fe200078c08ff */
[----:B0-----:R-:W-:Y:S01]  /*0cc0*/  @!P5 IMAD R10, R37, R2, RZ ;  /* 0x00000002250ad224 */ /* 0x001fe200078e02ff */
[----:B------:R-:W-:Y:S01]  /*0cd0*/  @!P2 IADD3 R0, PT, PT, R5, R23, RZ ;  /* 0x000000170500a210 */ /* 0x000fe20007ffe0ff */
[----:B------:R-:W0:Y:S02]  /*0ce0*/  @!P3 LDC.64 R8, c[0x0][0x3e0] ;  /* 0x0000f800ff08bb82 */ /* 0x000e240000000a00 */
[----:B------:R-:W-:Y:S01]  /*0cf0*/  @!P5 IMAD R17, R29, R3, R10 ;  /* 0x000000031d11d224 */ /* 0x000fe200078e020a */
[----:B------:R-:W-:-:S02]  /*0d00*/  @!P2 LEA.HI.X R15, R4, R11, R0, 0x1, P6 ;  /* 0x0000000b040fa211 */ /* 0x000fc400030f0c00 */
[----:B------:R-:W-:Y:S02]  /*0d10*/  @!P5 MOV R10, R114 ;  /* 0x00000072000ad202 */ /* 0x000fe40000000f00 */
[----:B------:R-:W-:Y:S01]  /*0d20*/  @!P5 MOV R11, R117 ;  /* 0x00000075000bd202 */ /* 0x000fe20000000f00 */
[----:B------:R-:W1:Y:S01]  /*0d30*/  @!P4 LDC.64 R4, c[0x0][0x3e0] ;  /* 0x0000f800ff04cb82 */ /* 0x000e620000000a00 */
[----:B------:R-:W-:Y:S02]  /*0d40*/  MOV R24, RZ ;  /* 0x000000ff00187202 */ /* 0x000fe40000000f00 */
[----:B------:R-:W-:Y:S01]  /*0d50*/  IADD3 R23, PT, PT, R31, 0x70, RZ ;  /* 0x000000701f177810 */ /* 0x000fe20007ffe0ff */
[----:B------:R-:W-:Y:S01]  /*0d60*/  @!P5 IMAD.WIDE.U32 R2, R29, R2, R10 ;  /* 0x000000021d02d225 */ /* 0x000fe200078e000a */
[----:B------:R-:W-:Y:S02]  /*0d70*/  MOV R20, RZ ;  /* 0x000000ff00147202 */ /* 0x000fe40000000f00 */
[----:B------:R2:W4:Y:S01]  /*0d80*/  @!P1 LDG.E R24, desc[UR6][R12.64] ;  /* 0x000000060c189981 */ /* 0x000522000c1e1900 */
[----:B------:R-:W-:Y:S01]  /*0d90*/  ISETP.GE.U32.AND P1, PT, R23, UR4, PT ;  /* 0x0000000417007c0c */ /* 0x000fe2000bf26070 */
[----:B------:R-:W1:Y:S01]  /*0da0*/  @!P3 LDC.64 R10, c[0x0][0x390] ;  /* 0x0000e400ff0abb82 */ /* 0x000e620000000a00 */
[----:B------:R-:W-:Y:S01]  /*0db0*/  SHF.R.S32.HI R37, RZ, 0x1f, R23 ;  /* 0x0000001fff257819 */ /* 0x000fe20000011417 */
[----:B------:R0:W4:Y:S01]  /*0dc0*/  @!P2 LDG.E R20, desc[UR6][R14.64] ;  /* 0x000000060e14a981 */ /* 0x000122000c1e1900 */
[----:B------:R-:W-:-:S02]  /*0dd0*/  @!P5 IADD3 R0, PT, PT, R3, R17, RZ ;  /* 0x000000110300d210 */ /* 0x000fc40007ffe0ff */
[----:B------:R-:W-:Y:S02]  /*0de0*/  IADD3 R29, PT, PT, R31, 0x78, RZ ;  /* 0x000000781f1d7810 */ /* 0x000fe40007ffe0ff */
[C---:B--2---:R-:W-:Y:S02]  /*0df0*/  @!P5 LEA R12, P6, R2.reuse, R6, 0x1 ;  /* 0x00000006020cd211 */ /* 0x044fe400078c08ff */
[----:B------:R-:W-:Y:S02]  /*0e00*/  ISETP.GE.AND.EX P1, PT, R37, UR5, PT, P1 ;  /* 0x0000000525007c0c */ /* 0x000fe4000bf26310 */
[----:B------:R-:W-:Y:S02]  /*0e10*/  @!P5 LEA.HI.X R13, R2, R7, R0, 0x1, P6 ;  /* 0x00000007020dd211 */ /* 0x000fe400030f0c00 */
[----:B------:R-:W-:Y:S01]  /*0e20*/  ISETP.GE.U32.AND P2, PT, R29, UR4, PT ;  /* 0x000000041d007c0c */ /* 0x000fe2000bf46070 */
[----:B------:R-:W2:Y:S01]  /*0e30*/  @!P4 LDC.64 R6, c[0x0][0x390] ;  /* 0x0000e400ff06cb82 */ /* 0x000ea20000000a00 */
[----:B------:R-:W-:-:S04]  /*0e40*/  SHF.R.S32.HI R39, RZ, 0x1f, R29 ;  /* 0x0000001fff277819 */ /* 0x000fc8000001141d */
[----:B------:R-:W-:Y:S02]  /*0e50*/  ISETP.GE.AND.EX P2, PT, R39, UR5, PT, P2 ;  /* 0x0000000527007c0c */ /* 0x000fe4000bf46320 */
[----:B------:R-:W-:Y:S01]  /*0e60*/  MOV R18, RZ ;  /* 0x000000ff00127202 */ /* 0x000fe20000000f00 */
[----:B0-----:R-:W-:Y:S01]  /*0e70*/  @!P3 IMAD R0, R33, R8, RZ ;  /* 0x000000082100b224 */ /* 0x001fe200078e02ff */
[----:B------:R-:W-:Y:S01]  /*0e80*/  @!P3 MOV R14, R114 ;  /* 0x00000072000eb202 */ /* 0x000fe20000000f00 */
[----:B------:R-:W0:Y:S01]  /*0e90*/  @!P1 LDC.64 R2, c[0x0][0x3e0] ;  /* 0x0000f800ff029b82 */ /* 0x000e220000000a00 */
[----:B------:R-:W-:Y:S01]  /*0ea0*/  @!P3 MOV R15, R117 ;  /* 0x00000075000fb202 */ /* 0x000fe20000000f00 */
[----:B-1----:R-:W-:Y:S01]  /*0eb0*/  @!P4 IMAD R16, R35, R4, RZ ;  /* 0x000000042310c224 */ /* 0x002fe200078e02ff */
[----:B------:R1:W4:Y:S01]  /*0ec0*/  @!P5 LDG.E R18, desc[UR6][R12.64] ;  /* 0x000000060c12d981 */ /* 0x000322000c1e1900 */
[C---:B------:R-:W-:Y:S02]  /*0ed0*/  @!P3 IMAD R17, R19.reuse, R9, R0 ;  /* 0x000000091311b224 */ /* 0x040fe400078e0200 */
[----:B------:R-:W-:Y:S01]  /*0ee0*/  @!P3 IMAD.WIDE.U32 R14, R19, R8, R14 ;  /* 0x00000008130eb225 */ /* 0x000fe200078e000e */
[----:B------:R-:W-:Y:S01]  /*0ef0*/  IADD3 R19, PT, PT, R31, 0x80, RZ ;  /* 0x000000801f137810 */ /* 0x000fe20007ffe0ff */
[----:B------:R-:W0:Y:S01]  /*0f00*/  @!P2 LDC.64 R8, c[0x0][0x3e0] ;  /* 0x0000f800ff08ab82 */ /* 0x000e220000000a00 */
[----:B-1----:R-:W-:-:S02]  /*0f10*/  @!P4 MOV R12, R114 ;  /* 0x00000072000cc202 */ /* 0x002fc40000000f00 */
[----:B------:R-:W-:Y:S01]  /*0f20*/  @!P4 MOV R13, R117 ;  /* 0x00000075000dc202 */ /* 0x000fe20000000f00 */
[----:B------:R-:W-:Y:S01]  /*0f30*/  @!P4 IMAD R25, R21, R5, R16 ;  /* 0x000000051519c224 */ /* 0x000fe200078e0210 */
[----:B------:R-:W-:Y:S02]  /*0f40*/  @!P3 IADD3 R0, PT, PT, R15, R17, RZ ;  /* 0x000000110f00b210 */ /* 0x000fe40007ffe0ff */
[C---:B------:R-:W-:Y:S01]  /*0f50*/  @!P3 LEA R16, P6, R14.reuse, R10, 0x1 ;  /* 0x0000000a0e10b211 */ /* 0x040fe200078c08ff */
[----:B------:R-:W-:Y:S01]  /*0f60*/  @!P4 IMAD.WIDE.U32 R4, R21, R4, R12 ;  /* 0x000000041504c225 */ /* 0x000fe200078e000c */
[----:B------:R-:W-:Y:S01]  /*0f70*/  ISETP.GE.U32.AND P5, PT, R19, UR4, PT ;  /* 0x0000000413007c0c */ /* 0x000fe2000bfa6070 */
[----:B------:R-:W1:Y:S01]  /*0f80*/  @!P2 LDC.64 R12, c[0x0][0x390] ;  /* 0x0000e400ff0cab82 */ /* 0x000e620000000a00 */
[----:B------:R-:W-:Y:S02]  /*0f90*/  SHF.R.S32.HI R15, RZ, 0x1f, R19 ;  /* 0x0000001fff0f7819 */ /* 0x000fe40000011413 */
[----:B------:R-:W-:-:S02]  /*0fa0*/  @!P3 LEA.HI.X R17, R14, R11, R0, 0x1, P6 ;  /* 0x0000000b0e11b211 */ /* 0x000fc400030f0c00 */
[----:B------:R-:W-:Y:S02]  /*0fb0*/  ISETP.GE.AND.EX P5, PT, R15, UR5, PT, P5 ;  /* 0x000000050f007c0c */ /* 0x000fe4000bfa6350 */
[----:B------:R-:W-:Y:S01]  /*0fc0*/  @!P4 IADD3 R0, PT, PT, R5, R25, RZ ;  /* 0x000000190500c210 */ /* 0x000fe20007ffe0ff */
[----:B------:R-:W1:Y:S01]  /*0fd0*/  @!P1 LDC.64 R10, c[0x0][0x390] ;  /* 0x0000e400ff0a9b82 */ /* 0x000e620000000a00 */
[C---:B--2---:R-:W-:Y:S02]  /*0fe0*/  @!P4 LEA R6, P6, R4.reuse, R6, 0x1 ;  /* 0x000000060406c211 */ /* 0x044fe400078c08ff */
[----:B------:R-:W-:Y:S02]  /*0ff0*/  MOV R25, RZ ;  /* 0x000000ff00197202 */ /* 0x000fe40000000f00 */
[----:B------:R-:W-:Y:S01]  /*1000*/  @!P4 LEA.HI.X R7, R4, R7, R0, 0x1, P6 ;  /* 0x000000070407c211 */ /* 0x000fe200030f0c00 */
[----:B0-----:R-:W-:Y:S01]  /*1010*/  @!P1 IMAD R0, R37, R2, RZ ;  /* 0x0000000225009224 */ /* 0x001fe200078e02ff */
[----:B------:R-:W-:-:S03]  /*1020*/  IADD3 R33, PT, PT, R31, 0x88, RZ ;  /* 0x000000881f217810 */ /* 0x000fc60007ffe0ff */
[----:B------:R0:W2:Y:S01]  /*1030*/  @!P4 LDG.E R25, desc[UR6][R6.64] ;  /* 0x000000060619c981 */ /* 0x0000a2000c1e1900 */
[----:B------:R-:W3:Y:S01]  /*1040*/  @!P5 LDC.64 R4, c[0x0][0x3e0] ;  /* 0x0000f800ff04db82 */ /* 0x000ee20000000a00 */
[----:B------:R-:W-:Y:S01]  /*1050*/  @!P1 IMAD R35, R23, R3, R0 ;  /* 0x0000000317239224 */ /* 0x000fe200078e0200 */
[----:B------:R-:W-:Y:S02]  /*1060*/  ISETP.GE.U32.AND P4, PT, R33, UR4, PT ;  /* 0x0000000421007c0c */ /* 0x000fe4000bf86070 */
[----:B0-----:R-:W-:Y:S02]  /*1070*/  @!P1 MOV R6, R114 ;  /* 0x0000007200069202 */ /* 0x001fe40000000f00 */
[----:B------:R-:W-:Y:S01]  /*1080*/  @!P1 MOV R7, R117 ;  /* 0x0000007500079202 */ /* 0x000fe20000000f00 */
[----:B------:R-:W-:Y:S01]  /*1090*/  @!P2 IMAD R0, R39, R8, RZ ;  /* 0x000000082700a224 */ /* 0x000fe200078e02ff */
[----:B------:R-:W-:Y:S01]  /*10a0*/  MOV R21, RZ ;  /* 0x000000ff00157202 */ /* 0x000fe20000000f00 */
[----:B------:R-:W-:Y:S01]  /*10b0*/  @!P1 IMAD.WIDE.U32 R2, R23, R2, R6 ;  /* 0x0000000217029225 */ /* 0x000fe200078e0006 */
[----:B------:R-:W-:-:S02]  /*10c0*/  SHF.R.S32.HI R23, RZ, 0x1f, R33 ;  /* 0x0000001fff177819 */ /* 0x000fc40000011421 */
[----:B------:R-:W-:Y:S01]  /*10d0*/  @!P2 MOV R6, R114 ;  /* 0x000000720006a202 */ /* 0x000fe20000000f00 */
[----:B------:R-:W-:Y:S01]  /*10e0*/  @!P2 IMAD R37, R29, R9, R0 ;  /* 0x000000091d25a224 */ /* 0x000fe200078e0200 */
[----:B------:R-:W-:Y:S01]  /*10f0*/  @!P2 MOV R7, R117 ;  /* 0x000000750007a202 */ /* 0x000fe20000000f00 */
[----:B------:R0:W2:Y:S01]  /*1100*/  @!P3 LDG.E R21, desc[UR6][R16.64] ;  /* 0x000000061015b981 */ /* 0x0000a2000c1e1900 */
[----:B------:R-:W-:Y:S01]  /*1110*/  ISETP.GE.AND.EX P4, PT, R23, UR5, PT, P4 ;  /* 0x0000000517007c0c */ /* 0x000fe2000bf86340 */
[----:B------:R-:W-:Y:S01]  /*1120*/  @!P2 IMAD.WIDE.U32 R8, R29, R8, R6 ;  /* 0x000000081d08a225 */ /* 0x000fe200078e0006 */
[----:B------:R-:W-:Y:S02]  /*1130*/  @!P1 IADD3 R3, PT, PT, R3, R35, RZ ;  /* 0x0000002303039210 */ /* 0x000fe40007ffe0ff */
[----:B------:R-:W5:Y:S01]  /*1140*/  @!P5 LDC.64 R6, c[0x0][0x390] ;  /* 0x0000e400ff06db82 */ /* 0x000f620000000a00 */
[----:B-1----:R-:W-:Y:S02]  /*1150*/  @!P1 LEA R10, P3, R2, R10, 0x1 ;  /* 0x0000000a020a9211 */ /* 0x002fe400078608ff */
[----:B------:R-:W-:-:S02]  /*1160*/  IADD3 R29, PT, PT, R31, 0x90, RZ ;  /* 0x000000901f1d7810 */ /* 0x000fc40007ffe0ff */
[----:B------:R-:W-:Y:S02]  /*1170*/  @!P2 IADD3 R0, PT, PT, R9, R37, RZ ;  /* 0x000000250900a210 */ /* 0x000fe40007ffe0ff */
[----:B------:R-:W-:Y:S02]  /*1180*/  @!P2 LEA R12, P6, R8, R12, 0x1 ;  /* 0x0000000c080ca211 */ /* 0x000fe400078c08ff */
[----:B------:R-:W-:Y:S02]  /*1190*/  @!P1 LEA.HI.X R11, R2, R11, R3, 0x1, P3 ;  /* 0x0000000b020b9211 */ /* 0x000fe400018f0c03 */
[----:B------:R-:W-:Y:S02]  /*11a0*/  ISETP.GE.U32.AND P3, PT, R29, UR4, PT ;  /* 0x000000041d007c0c */ /* 0x000fe4000bf66070 */
[----:B0-----:R-:W-:Y:S01]  /*11b0*/  SHF.R.S32.HI R17, RZ, 0x1f, R29 ;  /* 0x0000001fff117819 */ /* 0x001fe2000001141d */
[----:B------:R-:W2:Y:S01]  /*11c0*/  @!P1 LDG.E R26, desc[UR6][R10.64] ;  /* 0x000000060a1a9981 */ /* 0x000ea2000c1e1900 */
[----:B------:R-:W-:-:S02]  /*11d0*/  @!P2 LEA.HI.X R13, R8, R13, R0, 0x1, P6 ;  /* 0x0000000d080da211 */ /* 0x000fc400030f0c00 */
[----:B------:R-:W0:Y:S01]  /*11e0*/  @!P4 LDC.64 R8, c[0x0][0x3e0] ;  /* 0x0000f800ff08cb82 */ /* 0x000e220000000a00 */
[----:B------:R-:W-:Y:S01]  /*11f0*/  ISETP.GE.AND.EX P3, PT, R17, UR5, PT, P3 ;  /* 0x0000000511007c0c */ /* 0x000fe2000bf66330 */
[----:B---3--:R-:W-:Y:S01]  /*1200*/  @!P5 IMAD R0, R15, R4, RZ ;  /* 0x000000040f00d224 */ /* 0x008fe200078e02ff */
[----:B------:R-:W-:Y:S02]  /*1210*/  MOV R49, RZ ;  /* 0x000000ff00317202 */ /* 0x000fe40000000f00 */
[----:B------:R-:W-:Y:S02]  /*1220*/  @!P5 MOV R2, R114 ;  /* 0x000000720002d202 */ /* 0x000fe40000000f00 */
[----:B------:R-:W-:Y:S01]  /*1230*/  @!P5 MOV R3, R117 ;  /* 0x000000750003d202 */ /* 0x000fe20000000f00 */
[----:B------:R-:W-:Y:S01]  /*1240*/  @!P5 IMAD R37, R19, R5, R0 ;  /* 0x000000051325d224 */ /* 0x000fe200078e0200 */
[----:B------:R-:W-:Y:S01]  /*1250*/  IADD3 R35, PT, PT, R31, 0x98, RZ ;  /* 0x000000981f237810 */ /* 0x000fe20007ffe0ff */
[----:B------:R1:W3:Y:S01]  /*1260*/  @!P2 LDG.E R49, desc[UR6][R12.64] ;  /* 0x000000060c31a981 */ /* 0x0002e2000c1e1900 */
[----:B------:R-:W1:Y:S01]  /*1270*/  @!P4 LDC.64 R14, c[0x0][0x390] ;  /* 0x0000e400ff0ecb82 */ /* 0x000e620000000a00 */
[----:B------:R-:W-:Y:S01]  /*1280*/  @!P5 IMAD.WIDE.U32 R4, R19, R4, R2 ;  /* 0x000000041304d225 */ /* 0x000fe200078e0002 */
[----:B------:R-:W-:-:S02]  /*1290*/  ISETP.GE.U32.AND P2, PT, R35, UR4, PT ;  /* 0x0000000423007c0c */ /* 0x000fc4000bf46070 */
[----:B------:R-:W-:Y:S02]  /*12a0*/  SHF.R.S32.HI R39, RZ, 0x1f, R35 ;  /* 0x0000001fff277819 */ /* 0x000fe40000011423 */
[----:B------:R-:W-:Y:S02]  /*12b0*/  IADD3 R19, PT, PT, R31, 0xa0, RZ ;  /* 0x000000a01f137810 */ /* 0x000fe40007ffe0ff */
[----:B------:R-:W1:Y:S01]  /*12c0*/  @!P3 LDC.64 R2, c[0x0][0x3e0] ;  /* 0x0000f800ff02bb82 */ /* 0x000e620000000a00 */
[----:B------:R-:W-:Y:S02]  /*12d0*/  @!P5 IADD3 R0, PT, PT, R5, R37, RZ ;  /* 0x000000250500d210 */ /* 0x000fe40007ffe0ff */
[----:B-----5:R-:W-:Y:S02]  /*12e0*/  @!P5 LEA R6, P6, R4, R6, 0x1 ;  /* 0x000000060406d211 */ /* 0x020fe400078c08ff */
[----:B------:R-:W-:Y:S02]  /*12f0*/  ISETP.GE.AND.EX P2, PT, R39, UR5, PT, P2 ;  /* 0x0000000527007c0c */ /* 0x000fe4000bf46320 */
[----:B------:R-:W-:-:S02]  /*1300*/  ISETP.GE.U32.AND P1, PT, R19, UR4, PT ;  /* 0x0000000413007c0c */ /* 0x000fc4000bf26070 */
[----:B------:R-:W-:Y:S02]  /*1310*/  SHF.R.S32.HI R41, RZ, 0x1f, R19 ;  /* 0x0000001fff297819 */ /* 0x000fe40000011413 */
[----:B------:R-:W-:Y:S02]  /*1320*/  MOV R51, RZ ;  /* 0x000000ff00337202 */ /* 0x000fe40000000f00 */
[----:B------:R-:W-:Y:S02]  /*1330*/  @!P5 LEA.HI.X R7, R4, R7, R0, 0x1, P6 ;  /* 0x000000070407d211 */ /* 0x000fe400030f0c00 */
[----:B------:R-:W-:Y:S01]  /*1340*/  ISETP.GE.AND.EX P1, PT, R41, UR5, PT, P1 ;  /* 0x0000000529007c0c */ /* 0x000fe2000bf26310 */
[----:B0-----:R-:W-:Y:S01]  /*1350*/  @!P4 IMAD R0, R23, R8, RZ ;  /* 0x000000081700c224 */ /* 0x001fe200078e02ff */
[----:B------:R-:W0:Y:S01]  /*1360*/  @!P3 LDC.64 R4, c[0x0][0x390] ;  /* 0x0000e400ff04bb82 */ /* 0x000e220000000a00 */
[----:B------:R5:W3:Y:S02]  /*1370*/  @!P5 LDG.E R51, desc[UR6][R6.64] ;  /* 0x000000060633d981 */ /* 0x000ae4000c1e1900 */
[----:B------:R-:W-:Y:S01]  /*1380*/  @!P4 IMAD R23, R33, R9, R0 ;  /* 0x000000092117c224 */ /* 0x000fe200078e0200 */
[----:B------:R-:W-:-:S04]  /*1390*/  IADD3 R37, PT, PT, R31, 0xa8, RZ ;  /* 0x000000a81f257810 */ /* 0x000fc80007ffe0ff */
[----:B-1----:R-:W1:Y:S01]  /*13a0*/  @!P2 LDC.64 R12, c[0x0][0x3e0] ;  /* 0x0000f800ff0cab82 */ /* 0x002e620000000a00 */
[----:B-----5:R-:W-:Y:S02]  /*13b0*/  @!P4 MOV R6, R114 ;  /* 0x000000720006c202 */ /* 0x020fe40000000f00 */
[----:B------:R-:W-:-:S05]  /*13c0*/  @!P4 MOV R7, R117 ;  /* 0x000000750007c202 */ /* 0x000fca0000000f00 */
[----:B------:R-:W5:Y:S01]  /*13d0*/  @!P1 LDC.64 R10, c[0x0][0x3e0] ;  /* 0x0000f800ff0a9b82 */ /* 0x000f620000000a00 */
[----:B------:R-:W-:Y:S01]  /*13e0*/  @!P4 IMAD.WIDE.U32 R8, R33, R8, R6 ;  /* 0x000000082108c225 */ /* 0x000fe200078e0006 */
[----:B------:R-:W-:Y:S02]  /*13f0*/  ISETP.GE.U32.AND P5, PT, R37, UR4, PT ;  /* 0x0000000425007c0c */ /* 0x000fe4000bfa6070 */
[----:B------:R-:W-:Y:S02]  /*1400*/  SHF.R.S32.HI R33, RZ, 0x1f, R37 ;  /* 0x0000001fff217819 */ /* 0x000fe40000011425 */
[----:B------:R-:W-:Y:S02]  /*1410*/  @!P4 IADD3 R0, PT, PT, R9, R23, RZ ;  /* 0x000000170900c210 */ /* 0x000fe40007ffe0ff */
[----:B------:R-:W-:Y:S01]  /*1420*/  @!P4 LEA R16, P6, R8, R14, 0x1 ;  /* 0x0000000e0810c211 */ /* 0x000fe200078c08ff */
[----:B------:R-:W-:Y:S01]  /*1430*/  @!P3 IMAD R6, R17, R2, RZ ;  /* 0x000000021106b224 */ /* 0x000fe200078e02ff */
[----:B------:R-:W-:-:S02]  /*1440*/  ISETP.GE.AND.EX P5, PT, R33, UR5, PT, P5 ;  /* 0x0000000521007c0c */ /* 0x000fc4000bfa6350 */
[----:B------:R-:W-:Y:S02]  /*1450*/  @!P4 LEA.HI.X R17, R8, R15, R0, 0x1, P6 ;  /* 0x0000000f0811c211 */ /* 0x000fe400030f0c00 */
[----:B------:R-:W5:Y:S01]  /*1460*/  @!P2 LDC.64 R8, c[0x0][0x390] ;  /* 0x0000e400ff08ab82 */ /* 0x000f620000000a00 */
[----:B------:R-:W-:Y:S02]  /*1470*/  ISETP.GE.U32.AND P6, PT, R110, UR4, PT ;  /* 0x000000046e007c0c */ /* 0x000fe4000bfc6070 */
[----:B------:R-:W-:Y:S02]  /*1480*/  @!P3 MOV R22, R114 ;  /* 0x000000720016b202 */ /* 0x000fe40000000f00 */
[----:B------:R-:W-:Y:S01]  /*1490*/  @!P3 MOV R23, R117 ;  /* 0x000000750017b202 */ /* 0x000fe20000000f00 */
[----:B------:R-:W-:Y:S01]  /*14a0*/  @!P3 IMAD R15, R29, R3, R6 ;  /* 0x000000031d0fb224 */ /* 0x000fe200078e0206 */
[----:B------:R-:W-:Y:S02]  /*14b0*/  MOV R53, RZ ;  /* 0x000000ff00357202 */ /* 0x000fe40000000f00 */
[----:B------:R-:W-:Y:S01]  /*14c0*/  ISETP.GE.AND.EX P6, PT, R103, UR5, PT, P6 ;  /* 0x0000000567007c0c */ /* 0x000fe2000bfc6360 */
[----:B------:R-:W-:Y:S01]  /*14d0*/  @!P3 IMAD.WIDE.U32 R22, R29, R2, R22 ;  /* 0x000000021d16b225 */ /* 0x000fe200078e0016 */
[----:B------:R-:W5:Y:S02]  /*14e0*/  @!P5 LDC.64 R6, c[0x0][0x3e0] ;  /* 0x0000f800ff06db82 */ /* 0x000f640000000a00 */
[----:B------:R0:W3:Y:S06]  /*14f0*/  @!P4 LDG.E R53, desc[UR6][R16.64] ;  /* 0x000000061035c981 */ /* 0x0000ec000c1e1900 */
[----:B------:R-:W5:Y:S01]  /*1500*/  @!P1 LDC.64 R2, c[0x0][0x390] ;  /* 0x0000e400ff029b82 */ /* 0x000f620000000a00 */
[----:B------:R-:W-:Y:S01]  /*1510*/  @!P3 IADD3 R0, PT, PT, R23, R15, RZ ;  /* 0x0000000f1700b210 */ /* 0x000fe20007ffe0ff */
[----:B-1----:R-:W-:Y:S01]  /*1520*/  @!P2 IMAD R32, R39, R12, RZ ;  /* 0x0000000c2720a224 */ /* 0x002fe200078e02ff */
[----:B0-----:R-:W-:-:S02]  /*1530*/  @!P3 LEA R14, P4, R22, R4, 0x1 ;  /* 0x00000004160eb211 */ /* 0x001fc400078808ff */
[----:B------:R-:W-:Y:S02]  /*1540*/  @!P2 MOV R16, R114 ;  /* 0x000000720010a202 */ /* 0x000fe40000000f00 */
[----:B------:R-:W-:Y:S01]  /*1550*/  @!P2 MOV R17, R117 ;  /* 0x000000750011a202 */ /* 0x000fe20000000f00 */
[----:B------:R-:W-:Y:S01]  /*1560*/  @!P2 IMAD R23, R35, R13, R32 ;  /* 0x0000000d2317a224 */ /* 0x000fe200078e0220 */
[----:B------:R-:W-:Y:S01]  /*1570*/  @!P3 LEA.HI.X R15, R22, R5, R0, 0x1, P4 ;  /* 0x00000005160fb211 */ /* 0x000fe200020f0c00 */
[----:B-----5:R-:W-:Y:S01]  /*1580*/  @!P1 IMAD R0, R41, R10, RZ ;  /* 0x0000000a29009224 */ /* 0x020fe200078e02ff */
[----:B------:R-:W0:Y:S01]  /*1590*/  @!P6 LDC.64 R4, c[0x0][0x3e0] ;  /* 0x0000f800ff04eb82 */ /* 0x000e220000000a00 */
[----:B------:R-:W-:Y:S01]  /*15a0*/  @!P2 IMAD.WIDE.U32 R16, R35, R12, R16 ;  /* 0x0000000c2310a225 */ /* 0x000fe200078e0010 */
[----:B------:R-:W-:Y:S02]  /*15b0*/  @!P1 MOV R12, R114 ;  /* 0x00000072000c9202 */ /* 0x000fe40000000f00 */
[----:B------:R-:W-:Y:S01]  /*15c0*/  @!P1 MOV R13, R117 ;  /* 0x00000075000d9202 */ /* 0x000fe20000000f00 */
[----:B------:R-:W-:Y:S01]  /*15d0*/  @!P1 IMAD R29, R19, R11, R0 ;  /* 0x0000000b131d9224 */ /* 0x000fe200078e0200 */
[----:B------:R-:W-:-:S02]  /*15e0*/  MOV R54, RZ ;  /* 0x000000ff00367202 */ /* 0x000fc40000000f00 */
[----:B------:R-:W-:Y:S01]  /*15f0*/  @!P2 IADD3 R0, PT, PT, R17, R23, RZ ;  /* 0x000000171100a210 */ /* 0x000fe20007ffe0ff */
[----:B------:R-:W-:Y:S01]  /*1600*/  @!P1 IMAD.WIDE.U32 R12, R19, R10, R12 ;  /* 0x0000000a130c9225 */ /* 0x000fe200078e000c */
[C---:B------:R-:W-:Y:S01]  /*1610*/  @!P2 LEA R22, P4, R16.reuse, R8, 0x1 ;  /* 0x000000081016a211 */ /* 0x040fe200078808ff */
[----:B------:R-:W1:Y:S01]  /*1620*/  @!P5 LDC.64 R10, c[0x0][0x390] ;  /* 0x0000e400ff0adb82 */ /* 0x000e620000000a00 */
[----:B------:R5:W3:Y:S02]  /*1630*/  @!P3 LDG.E R54, desc[UR6][R14.64] ;  /* 0x000000060e36b981 */ /* 0x000ae4000c1e1900 */
[----:B------:R-:W-:Y:S02]  /*1640*/  @!P2 LEA.HI.X R23, R16, R9, R0, 0x1, P4 ;  /* 0x000000091017a211 */ /* 0x000fe400020f0c00 */
[----:B------:R-:W-:-:S03]  /*1650*/  @!P1 IADD3 R0, PT, PT, R13, R29, RZ ;  /* 0x0000001d0d009210 */ /* 0x000fc60007ffe0ff */
[----:B------:R-:W1:Y:S01]  /*1660*/  @!P6 LDC.64 R8, c[0x0][0x390] ;  /* 0x0000e400ff08eb82 */ /* 0x000e620000000a00 */
[C---:B------:R-:W-:Y:S01]  /*1670*/  @!P1 LEA R2, P3, R12.reuse, R2, 0x1 ;  /* 0x000000020c029211 */ /* 0x040fe200078608ff */
[----:B------:R-:W-:Y:S01]  /*1680*/  @!P5 IMAD R16, R33, R6, RZ ;  /* 0x000000062110d224 */ /* 0x000fe200078e02ff */
[----:B------:R-:W-:Y:S02]  /*1690*/  @!P5 MOV R13, R117 ;  /* 0x00000075000dd202 */ /* 0x000fe40000000f00 */
[----:B------:R-:W-:Y:S02]  /*16a0*/  @!P1 LEA.HI.X R3, R12, R3, R0, 0x1, P3 ;  /* 0x000000030c039211 */ /* 0x000fe400018f0c00 */
[----:B------:R-:W-:Y:S02]  /*16b0*/  @!P5 MOV R12, R114 ;  /* 0x00000072000cd202 */ /* 0x000fe40000000f00 */
[----:B------:R-:W-:Y:S01]  /*16c0*/  IADD3 R19, PT, PT, R31, 0xc0, RZ ;  /* 0x000000c01f137810 */ /* 0x000fe20007ffe0ff */
[C---:B------:R-:W-:Y:S01]  /*16d0*/  @!P5 IMAD R17, R37.reuse, R7, R16 ;  /* 0x000000072511d224 */ /* 0x040fe200078e0210 */
[----:B------:R-:W-:Y:S01]  /*16e0*/  MOV R57, RZ ;  /* 0x000000ff00397202 */ /* 0x000fe20000000f00 */
[----:B------:R-:W-:Y:S01]  /*16f0*/  @!P5 IMAD.WIDE.U32 R12, R37, R6, R12 ;  /* 0x00000006250cd225 */ /* 0x000fe200078e000c */
[----:B------:R-:W-:-:S02]  /*1700*/  @!P6 MOV R6, R114 ;  /* 0x000000720006e202 */ /* 0x000fc40000000f00 */
[----:B------:R-:W-:Y:S01]  /*1710*/  @!P6 MOV R7, R117 ;  /* 0x000000750007e202 */ /* 0x000fe20000000f00 */
[-C--:B0-----:R-:W-:Y:S01]  /*1720*/  @!P6 IMAD R0, R103, R4.reuse, RZ ;  /* 0x000000046700e224 */ /* 0x081fe200078e02ff */
[----:B------:R-:W-:Y:S01]  /*1730*/  ISETP.GE.U32.AND P3, PT, R19, UR4, PT ;  /* 0x0000000413007c0c */ /* 0x000fe2000bf66070 */
[----:B------:R-:W3:Y:S01]  /*1740*/  @!P2 LDG.E R57, desc[UR6][R22.64] ;  /* 0x000000061639a981 */ /* 0x000ee2000c1e1900 */
[----:B------:R-:W-:Y:S01]  /*1750*/  SHF.R.S32.HI R33, RZ, 0x1f, R19 ;  /* 0x0000001fff217819 */ /* 0x000fe20000011413 */
[----:B-----5:R-:W-:Y:S01]  /*1760*/  @!P6 IMAD R15, R110, R5, R0 ;  /* 0x000000056e0fe224 */ /* 0x020fe200078e0200 */
[----:B------:R-:W-:Y:S01]  /*1770*/  ISETP.GE.U32.AND P2, PT, R108, UR4, PT ;  /* 0x000000046c007c0c */ /* 0x000fe2000bf46070 */
[----:B------:R-:W-:Y:S01]  /*1780*/  @!P6 IMAD.WIDE.U32 R4, R110, R4, R6 ;  /* 0x000000046e04e225 */ /* 0x000fe200078e0006 */
[----:B------:R-:W-:Y:S02]  /*1790*/  ISETP.GE.AND.EX P3, PT, R33, UR5, PT, P3 ;  /* 0x0000000521007c0c */ /* 0x000fe4000bf66330 */
[----:B------:R-:W-:-:S02]  /*17a0*/  @!P5 IADD3 R0, PT, PT, R13, R17, RZ ;  /* 0x000000110d00d210 */ /* 0x000fc40007ffe0ff */
[C---:B-1----:R-:W-:Y:S02]  /*17b0*/  @!P5 LEA R6, P4, R12.reuse, R10, 0x1 ;  /* 0x0000000a0c06d211 */ /* 0x042fe400078808ff */
[----:B------:R-:W-:Y:S02]  /*17c0*/  ISETP.GE.AND.EX P2, PT, R101, UR5, PT, P2 ;  /* 0x0000000565007c0c */ /* 0x000fe4000bf46320 */
[----:B------:R-:W-:Y:S02]  /*17d0*/  @!P5 LEA.HI.X R7, R12, R11, R0, 0x1, P4 ;  /* 0x0000000b0c07d211 */ /* 0x000fe400020f0c00 */
[----:B------:R-:W-:Y:S02]  /*17e0*/  @!P6 IADD3 R0, PT, PT, R5, R15, RZ ;  /* 0x0000000f0500e210 */ /* 0x000fe40007ffe0ff */
[C---:B------:R-:W-:Y:S01]  /*17f0*/  @!P6 LEA R16, P4, R4.reuse, R8, 0x1 ;  /* 0x000000080410e211 */ /* 0x040fe200078808ff */
[----:B------:R-:W0:Y:S03]  /*1800*/  @!P3 LDC.64 R14, c[0x0][0x3e0] ;  /* 0x0000f800ff0ebb82 */ /* 0x000e260000000a00 */
[----:B------:R-:W-:-:S02]  /*1810*/  @!P6 LEA.HI.X R17, R4, R9, R0, 0x1, P4 ;  /* 0x000000090411e211 */ /* 0x000fc400020f0c00 */
[----:B------:R-:W-:-:S03]  /*1820*/  ISETP.GE.U32.AND P4, PT, R106, UR4, PT ;  /* 0x000000046a007c0c */ /* 0x000fc6000bf86070 */
[----:B------:R-:W1:Y:S01]  /*1830*/  @!P2 LDC.64 R12, c[0x0][0x3e0] ;  /* 0x0000f800ff0cab82 */ /* 0x000e620000000a00 */
[----:B------:R-:W-:-:S07]  /*1840*/  ISETP.GE.AND.EX P4, PT, R99, UR5, PT, P4 ;  /* 0x0000000563007c0c */ /* 0x000fce000bf86340 */
[----:B------:R-:W5:Y:S01]  /*1850*/  @!P3 LDC.64 R8, c[0x0][0x390] ;  /* 0x0000e400ff08bb82 */ /* 0x000f620000000a00 */
[----:B------:R-:W-:Y:S02]  /*1860*/  MOV R29, RZ ;  /* 0x000000ff001d7202 */ /* 0x000fe40000000f00 */
[----:B------:R-:W-:-:S04]  /*1870*/  MOV R60, RZ ;  /* 0x000000ff003c7202 */ /* 0x000fc80000000f00 */
[----:B------:R4:W2:Y:S01]  /*1880*/  @!P6 LDG.E R29, desc[UR6][R16.64] ;  /* 0x00000006101de981 */ /* 0x0008a2000c1e1900 */
[----:B------:R-:W5:Y:S08]  /*1890*/  @!P4 LDC.64 R4, c[0x0][0x3e0] ;  /* 0x0000f800ff04cb82 */ /* 0x000f700000000a00 */
[----:B------:R-:W5:Y:S01]  /*18a0*/  @!P2 LDC.64 R10, c[0x0][0x390] ;  /* 0x0000e400ff0aab82 */ /* 0x000f620000000a00 */
[----:B----4-:R-:W-:Y:S01]  /*18b0*/  @!P3 MOV R16, R114 ;  /* 0x000000720010b202 */ /* 0x010fe20000000f00 */
[-C--:B0-----:R-:W-:Y:S01]  /*18c0*/  @!P3 IMAD R22, R33, R14.reuse, RZ ;  /* 0x0000000e2116b224 */ /* 0x081fe200078e02ff */
[----:B------:R-:W-:Y:S01]  /*18d0*/  @!P3 MOV R17, R117 ;  /* 0x000000750011b202 */ /* 0x000fe20000000f00 */
[----:B------:R0:W4:Y:S01]  /*18e0*/  @!P5 LDG.E R60, desc[UR6][R6.64] ;  /* 0x00000006063cd981 */ /* 0x000122000c1e1900 */
[----:B------:R-:W-:Y:S01]  /*18f0*/  MOV R59, RZ ;  /* 0x000000ff003b7202 */ /* 0x000fe20000000f00 */
[C---:B------:R-:W-:Y:S01]  /*1900*/  @!P3 IMAD R23, R19.reuse, R15, R22 ;  /* 0x0000000f1317b224 */ /* 0x040fe200078e0216 */
[----:B------:R-:W-:Y:S01]  /*1910*/  ISETP.GE.U32.AND P6, PT, R104, UR4, PT ;  /* 0x0000000468007c0c */ /* 0x000fe2000bfc6070 */
[----:B------:R-:W-:Y:S01]  /*1920*/  @!P3 IMAD.WIDE.U32 R16, R19, R14, R16 ;  /* 0x0000000e1310b225 */ /* 0x000fe200078e0010 */
[----:B------:R-:W-:-:S02]  /*1930*/  @!P2 MOV R14, R114 ;  /* 0x00000072000ea202 */ /* 0x000fc40000000f00 */
[----:B------:R-:W-:Y:S01]  /*1940*/  @!P2 MOV R15, R117 ;  /* 0x00000075000fa202 */ /* 0x000fe20000000f00 */
[-C--:B-1----:R-:W-:Y:S01]  /*1950*/  @!P2 IMAD R0, R101, R12.reuse, RZ ;  /* 0x0000000c6500a224 */ /* 0x082fe200078e02ff */
[----:B0-----:R-:W0:Y:S01]  /*1960*/  @!P4 LDC.64 R6, c[0x0][0x390] ;  /* 0x0000e400ff06cb82 */ /* 0x001e220000000a00 */
[----:B------:R-:W-:Y:S01]  /*1970*/  ISETP.GE.AND.EX P6, PT, R97, UR5, PT, P6 ;  /* 0x0000000561007c0c */ /* 0x000fe2000bfc6360 */
[----:B------:R5:W4:Y:S01]  /*1980*/  @!P1 LDG.E R59, desc[UR6][R2.64] ;  /* 0x00000006023b9981 */ /* 0x000b22000c1e1900 */
[C---:B------:R-:W-:Y:S01]  /*1990*/  @!P2 IMAD R13, R108.reuse, R13, R0 ;  /* 0x0000000d6c0da224 */ /* 0x040fe200078e0200 */
[----:B------:R-:W-:Y:S01]  /*19a0*/  @!P3 IADD3 R0, PT, PT, R17, R23, RZ ;  /* 0x000000171100b210 */ /* 0x000fe20007ffe0ff */
[----:B------:R-:W-:Y:S01]  /*19b0*/  @!P2 IMAD.WIDE.U32 R14, R108, R12, R14 ;  /* 0x0000000c6c0ea225 */ /* 0x000fe200078e000e */
[----:B------:R-:W-:Y:S02]  /*19c0*/  IADD3 R33, PT, PT, R31, 0xd0, RZ ;  /* 0x000000d01f217810 */ /* 0x000fe40007ffe0ff */
[----:B-----5:R-:W-:Y:S01]  /*19d0*/  @!P3 LEA R2, P1, R16, R8, 0x1 ;  /* 0x000000081002b211 */ /* 0x020fe200078208ff */
[----:B------:R-:W-:-:S03]  /*19e0*/  @!P4 IMAD R8, R99, R4, RZ ;  /* 0x000000046308c224 */ /* 0x000fc600078e02ff */
[----:B------:R-:W-:Y:S02]  /*19f0*/  @!P3 LEA.HI.X R3, R16, R9, R0, 0x1, P1 ;  /* 0x000000091003b211 */ /* 0x000fe400008f0c00 */
[----:B------:R-:W-:Y:S02]  /*1a00*/  @!P2 IADD3 R0, PT, PT, R15, R13, RZ ;  /* 0x0000000d0f00a210 */ /* 0x000fe40007ffe0ff */
[----:B------:R-:W-:Y:S02]  /*1a10*/  @!P2 LEA R12, P1, R14, R10, 0x1 ;  /* 0x0000000a0e0ca211 */ /* 0x000fe400078208ff */
[----:B------:R-:W-:Y:S02]  /*1a20*/  ISETP.GE.U32.AND P5, PT, R33, UR4, PT ;  /* 0x0000000421007c0c */ /* 0x000fe4000bfa6070 */
[----:B------:R-:W-:Y:S01]  /*1a30*/  SHF.R.S32.HI R23, RZ, 0x1f, R33 ;  /* 0x0000001fff177819 */ /* 0x000fe20000011421 */
[----:B------:R-:W-:Y:S01]  /*1a40*/  @!P4 IMAD R15, R106, R5, R8 ;  /* 0x000000056a0fc224 */ /* 0x000fe200078e0208 */
[----:B------:R-:W-:Y:S01]  /*1a50*/  @!P2 LEA.HI.X R13, R14, R11, R0, 0x1, P1 ;  /* 0x0000000b0e0da211 */ /* 0x000fe200008f0c00 */
[----:B------:R-:W1:Y:S01]  /*1a60*/  @!P6 LDC.64 R8, c[0x0][0x3e0] ;  /* 0x0000f800ff08eb82 */ /* 0x000e620000000a00 */
[----:B------:R-:W-:-:S02]  /*1a70*/  @!P4 MOV R10, R114 ;  /* 0x00000072000ac202 */ /* 0x000fc40000000f00 */
[----:B------:R-:W-:Y:S02]  /*1a80*/  @!P4 MOV R11, R117 ;  /* 0x00000075000bc202 */ /* 0x000fe40000000f00 */
[----:B------:R-:W-:Y:S01]  /*1a90*/  ISETP.GE.AND.EX P5, PT, R23, UR5, PT, P5 ;  /* 0x0000000517007c0c */ /* 0x000fe2000bfa6350 */
[----:B------:R-:W-:-:S03]  /*1aa0*/  @!P4 IMAD.WIDE.U32 R4, R106, R4, R10 ;  /* 0x000000046a04c225 */ /* 0x000fc600078e000a */
[----:B------:R-:W5:Y:S02]  /*1ab0*/  @!P6 LDC.64 R10, c[0x0][0x390] ;  /* 0x0000e400ff0aeb82 */ /* 0x000f640000000a00 */
[----:B------:R-:W-:Y:S02]  /*1ac0*/  @!P4 IADD3 R0, PT, PT, R5, R15, RZ ;  /* 0x0000000f0500c210 */ /* 0x000fe40007ffe0ff */
[C---:B0-----:R-:W-:Y:S02]  /*1ad0*/  @!P4 LEA R14, P1, R4.reuse, R6, 0x1 ;  /* 0x00000006040ec211 */ /* 0x041fe400078208ff */
[----:B------:R-:W-:Y:S02]  /*1ae0*/  IADD3 R35, PT, PT, R31, 0xe0, RZ ;  /* 0x000000e01f237810 */ /* 0x000fe40007ffe0ff */
[----:B------:R-:W-:Y:S02]  /*1af0*/  @!P4 LEA.HI.X R15, R4, R7, R0, 0x1, P1 ;  /* 0x00000007040fc211 */ /* 0x000fe400008f0c00 */
[----:B------:R-:W0:Y:S01]  /*1b00*/  @!P5 LDC.64 R6, c[0x0][0x3e0] ;  /* 0x0000f800ff06db82 */ /* 0x000e220000000a00 */
[----:B------:R-:W-:-:S02]  /*1b10*/  ISETP.GE.U32.AND P1, PT, R35, UR4, PT ;  /* 0x0000000423007c0c */ /* 0x000fc4000bf26070 */
[----:B------:R-:W-:Y:S02]  /*1b20*/  SHF.R.S32.HI R37, RZ, 0x1f, R35 ;  /* 0x0000001fff257819 */ /* 0x000fe40000011423 */
[----:B------:R-:W-:Y:S02]  /*1b30*/  MOV R22, RZ ;  /* 0x000000ff00167202 */ /* 0x000fe40000000f00 */
[----:B------:R-:W-:Y:S01]  /*1b40*/  ISETP.GE.AND.EX P1, PT, R37, UR5, PT, P1 ;  /* 0x0000000525007c0c */ /* 0x000fe2000bf26310 */
[----:B-1----:R-:W-:Y:S01]  /*1b50*/  @!P6 IMAD R0, R97, R8, RZ ;  /* 0x000000086100e224 */ /* 0x002fe200078e02ff */
[----:B------:R-:W-:Y:S02]  /*1b60*/  @!P6 MOV R16, R114 ;  /* 0x000000720010e202 */ /* 0x000fe40000000f00 */
[----:B------:R-:W-:Y:S01]  /*1b70*/  @!P6 MOV R17, R117 ;  /* 0x000000750011e202 */ /* 0x000fe20000000f00 */
[----:B------:R1:W3:Y:S01]  /*1b80*/  @!P2 LDG.E R22, desc[UR6][R12.64] ;  /* 0x000000060c16a981 */ /* 0x0002e2000c1e1900 */
[----:B------:R-:W-:Y:S01]  /*1b90*/  MOV R19, RZ ;  /* 0x000000ff00137202 */ /* 0x000fe20000000f00 */
[----:B------:R-:W-:-:S05]  /*1ba0*/  @!P6 IMAD.WIDE.U32 R16, R104, R8, R16 ;  /* 0x000000086810e225 */ /* 0x000fca00078e0010 */
[----:B------:R0:W4:Y:S01]  /*1bb0*/  @!P4 LDG.E R19, desc[UR6][R14.64] ;  /* 0x000000060e13c981 */ /* 0x000122000c1e1900 */
[----:B------:R-:W0:Y:S01]  /*1bc0*/  @!P1 LDC.64 R4, c[0x0][0x3e0] ;  /* 0x0000f800ff049b82 */ /* 0x000e220000000a00 */
[----:B-1----:R-:W-:Y:S01]  /*1bd0*/  @!P6 IMAD R13, R104, R9, R0 ;  /* 0x00000009680de224 */ /* 0x002fe200078e0200 */
[----:B-----5:R-:W-:-:S04]  /*1be0*/  @!P6 LEA R12, P4, R16, R10, 0x1 ;  /* 0x0000000a100ce211 */ /* 0x020fc800078808ff */
[----:B------:R-:W-:Y:S02]  /*1bf0*/  @!P6 IADD3 R0, PT, PT, R17, R13, RZ ;  /* 0x0000000d1100e210 */ /* 0x000fe40007ffe0ff */
[----:B------:R-:W1:Y:S02]  /*1c00*/  @!P5 LDC.64 R8, c[0x0][0x390] ;  /* 0x0000e400ff08db82 */ /* 0x000e640000000a00 */
[----:B------:R-:W-:Y:S01]  /*1c10*/  @!P6 LEA.HI.X R13, R16, R11, R0, 0x1, P4 ;  /* 0x0000000b100de211 */ /* 0x000fe200020f0c00 */
[----:B0-----:R-:W-:Y:S01]  /*1c20*/  @!P5 IMAD R0, R23, R6, RZ ;  /* 0x000000061700d224 */ /* 0x001fe200078e02ff */
[----:B------:R-:W-:Y:S02]  /*1c30*/  MOV R23, RZ ;  /* 0x000000ff00177202 */ /* 0x000fe40000000f00 */
[----:B------:R-:W-:Y:S02]  /*1c40*/  ISETP.GE.U32.AND P4, PT, R102, UR4, PT ;  /* 0x0000000466007c0c */ /* 0x000fe4000bf86070 */
[----:B------:R-:W0:Y:S02]  /*1c50*/  @!P1 LDC.64 R10, c[0x0][0x390] ;  /* 0x0000e400ff0a9b82 */ /* 0x000e240000000a00 */
[----:B------:R5:W4:Y:S01]  /*1c60*/  @!P6 LDG.E R23, desc[UR6][R12.64] ;  /* 0x000000060c17e981 */ /* 0x000b22000c1e1900 */
[----:B------:R-:W-:Y:S01]  /*1c70*/  ISETP.GE.AND.EX P4, PT, R95, UR5, PT, P4 ;  /* 0x000000055f007c0c */ /* 0x000fe2000bf86340 */
[----:B------:R-:W-:Y:S01]  /*1c80*/  @!P5 IMAD R15, R33, R7, R0 ;  /* 0x00000007210fd224 */ /* 0x000fe200078e0200 */
[----:B------:R-:W-:-:S06]  /*1c90*/  MOV R66, RZ ;  /* 0x000000ff00427202 */ /* 0x000fcc0000000f00 */
[----:B------:R5:W4:Y:S02]  /*1ca0*/  @!P3 LDG.E R66, desc[UR6][R2.64] ;  /* 0x000000060242b981 */ /* 0x000b24000c1e1900 */
[----:B-----5:R-:W-:Y:S02]  /*1cb0*/  @!P5 MOV R12, R114 ;  /* 0x00000072000cd202 */ /* 0x020fe40000000f00 */
[----:B------:R-:W-:-:S03]  /*1cc0*/  @!P5 MOV R13, R117 ;  /* 0x00000075000dd202 */ /* 0x000fc60000000f00 */
[----:B------:R-:W-:Y:S01]  /*1cd0*/  @!P5 IMAD.WIDE.U32 R6, R33, R6, R12 ;  /* 0x000000062106d225 */ /* 0x000fe200078e000c */
[----:B------:R-:W-:Y:S02]  /*1ce0*/  @!P1 MOV R2, R114 ;  /* 0x0000007200029202 */ /* 0x000fe40000000f00 */
[----:B------:R-:W5:Y:S01]  /*1cf0*/  @!P4 LDC.64 R12, c[0x0][0x3e0] ;  /* 0x0000f800ff0ccb82 */ /* 0x000f620000000a00 */
[----:B------:R-:W-:Y:S02]  /*1d00*/  @!P1 MOV R3, R117 ;  /* 0x0000007500039202 */ /* 0x000fe40000000f00 */
[C---:B-1----:R-:W-:Y:S01]  /*1d10*/  @!P5 LEA R14, P3, R6.reuse, R8, 0x1 ;  /* 0x00000008060ed211 */ /* 0x042fe200078608ff */
[-C--:B------:R-:W-:Y:S01]  /*1d20*/  @!P1 IMAD R8, R37, R4.reuse, RZ ;  /* 0x0000000425089224 */ /* 0x080fe200078e02ff */
[----:B------:R-:W-:Y:S02]  /*1d30*/  @!P5 IADD3 R0, PT, PT, R7, R15, RZ ;  /* 0x0000000f0700d210 */ /* 0x000fe40007ffe0ff */
[----:B------:R-:W-:Y:S01]  /*1d40*/  MOV R71, RZ ;  /* 0x000000ff00477202 */ /* 0x000fe20000000f00 */
[C---:B------:R-:W-:Y:S01]  /*1d50*/  @!P1 IMAD R7, R35.reuse, R5, R8 ;  /* 0x0000000523079224 */ /* 0x040fe200078e0208 */
[----:B------:R-:W-:Y:S01]  /*1d60*/  @!P5 LEA.HI.X R15, R6, R9, R0, 0x1, P3 ;  /* 0x00000009060fd211 */ /* 0x000fe200018f0c00 */
[----:B------:R-:W-:Y:S01]  /*1d70*/  @!P1 IMAD.WIDE.U32 R4, R35, R4, R2 ;  /* 0x0000000423049225 */ /* 0x000fe200078e0002 */
[----:B------:R-:W-:Y:S01]  /*1d80*/  ISETP.GE.U32.AND P3, PT, R100, UR4, PT ;  /* 0x0000000464007c0c */ /* 0x000fe2000bf66070 */
[----:B------:R-:W1:Y:S02]  /*1d90*/  @!P4 LDC.64 R8, c[0x0][0x390] ;  /* 0x0000e400ff08cb82 */ /* 0x000e640000000a00 */
[----:B------:R1:W4:Y:S01]  /*1da0*/  @!P5 LDG.E R71, desc[UR6][R14.64] ;  /* 0x000000060e47d981 */ /* 0x000322000c1e1900 */
[----:B------:R-:W-:-:S02]  /*1db0*/  @!P1 IADD3 R0, PT, PT, R5, R7, RZ ;  /* 0x0000000705009210 */ /* 0x000fc40007ffe0ff */
[C---:B0-----:R-:W-:Y:S02]  /*1dc0*/  @!P1 LEA R10, P5, R4.reuse, R10, 0x1 ;  /* 0x0000000a040a9211 */ /* 0x041fe400078a08ff */
[----:B------:R-:W-:Y:S02]  /*1dd0*/  ISETP.GE.AND.EX P3, PT, R93, UR5, PT, P3 ;  /* 0x000000055d007c0c */ /* 0x000fe4000bf66330 */
[----:B------:R-:W-:Y:S02]  /*1de0*/  @!P1 LEA.HI.X R11, R4, R11, R0, 0x1, P5 ;  /* 0x0000000b040b9211 */ /* 0x000fe400028f0c00 */
[----:B------:R-:W-:-:S04]  /*1df0*/  ISETP.GE.U32.AND P5, PT, R98, UR4, PT ;  /* 0x0000000462007c0c */ /* 0x000fc8000bfa6070 */
[----:B------:R-:W-:Y:S01]  /*1e00*/  ISETP.GE.AND.EX P5, PT, R91, UR5, PT, P5 ;  /* 0x000000055b007c0c */ /* 0x000fe2000bfa6350 */
[----:B-----5:R-:W-:Y:S01]  /*1e10*/  @!P4 IMAD R0, R95, R12, RZ ;  /* 0x0000000c5f00c224 */ /* 0x020fe200078e02ff */
[----:B------:R-:W-:Y:S02]  /*1e20*/  @!P4 MOV R2, R114 ;  /* 0x000000720002c202 */ /* 0x000fe40000000f00 */
[----:B------:R-:W-:Y:S01]  /*1e30*/  @!P4 MOV R3, R117 ;  /* 0x000000750003c202 */ /* 0x000fe20000000f00 */
[----:B------:R-:W0:Y:S01]  /*1e40*/  @!P3 LDC.64 R6, c[0x0][0x3e0] ;  /* 0x0000f800ff06bb82 */ /* 0x000e220000000a00 */
[C---:B------:R-:W-:Y:S02]  /*1e50*/  @!P4 IMAD R17, R102.reuse, R13, R0 ;  /* 0x0000000d6611c224 */ /* 0x040fe400078e0200 */
[----:B------:R-:W-:-:S05]  /*1e60*/  @!P4 IMAD.WIDE.U32 R12, R102, R12, R2 ;  /* 0x0000000c660cc225 */ /* 0x000fca00078e0002 */
[----:B------:R-:W5:Y:S01]  /*1e70*/  @!P5 LDC.64 R2, c[0x0][0x3e0] ;  /* 0x0000f800ff02db82 */ /* 0x000f620000000a00 */
[----:B------:R-:W-:Y:S02]  /*1e80*/  MOV R74, RZ ;  /* 0x000000ff004a7202 */ /* 0x000fe40000000f00 */
[----:B------:R-:W-:-:S05]  /*1e90*/  @!P4 IADD3 R0, PT, PT, R13, R17, RZ ;  /* 0x000000110d00c210 */ /* 0x000fca0007ffe0ff */
[----:B------:R-:W5:Y:S01]  /*1ea0*/  @!P3 LDC.64 R4, c[0x0][0x390] ;  /* 0x0000e400ff04bb82 */ /* 0x000f620000000a00 */
[----:B------:R0:W4:Y:S01]  /*1eb0*/  @!P1 LDG.E R74, desc[UR6][R10.64] ;  /* 0x000000060a4a9981 */ /* 0x000122000c1e1900 */
[----:B-1----:R-:W-:Y:S02]  /*1ec0*/  @!P4 LEA R8, P6, R12, R8, 0x1 ;  /* 0x000000080c08c211 */ /* 0x002fe400078c08ff */
[----:B------:R-:W-:Y:S02]  /*1ed0*/  ISETP.GE.U32.AND P1, PT, R96, UR4, PT ;  /* 0x0000000460007c0c */ /* 0x000fe4000bf26070 */
[----:B------:R-:W-:Y:S02]  /*1ee0*/  MOV R62, RZ ;  /* 0x000000ff003e7202 */ /* 0x000fe40000000f00 */
[----:B------:R-:W-:Y:S01]  /*1ef0*/  @!P4 LEA.HI.X R9, R12, R9, R0, 0x1, P6 ;  /* 0x000000090c09c211 */ /* 0x000fe200030f0c00 */
[----:B0-----:R-:W-:Y:S01]  /*1f00*/  @!P3 IMAD R13, R93, R6, RZ ;  /* 0x000000065d0db224 */ /* 0x001fe200078e02ff */
[----:B------:R-:W-:Y:S01]  /*1f10*/  ISETP.GE.AND.EX P1, PT, R89, UR5, PT, P1 ;  /* 0x0000000559007c0c */ /* 0x000fe2000bf26310 */
[----:B------:R-:W0:Y:S01]  /*1f20*/  @!P5 LDC.64 R14, c[0x0][0x390] ;  /* 0x0000e400ff0edb82 */ /* 0x000e220000000a00 */
[----:B------:R-:W-:-:S02]  /*1f30*/  @!P3 MOV R10, R114 ;  /* 0x00000072000ab202 */ /* 0x000fc40000000f00 */
[----:B------:R-:W-:Y:S02]  /*1f40*/  @!P3 MOV R11, R117 ;  /* 0x00000075000bb202 */ /* 0x000fe40000000f00 */
[----:B------:R-:W-:Y:S01]  /*1f50*/  IADD3 R33, PT, PT, R31, 0xe8, RZ ;  /* 0x000000e81f217810 */ /* 0x000fe20007ffe0ff */
[C---:B------:R-:W-:Y:S01]  /*1f60*/  @!P3 IMAD R7, R100.reuse, R7, R13 ;  /* 0x000000076407b224 */ /* 0x040fe200078e020d */
[----:B------:R1:W4:Y:S01]  /*1f70*/  @!P4 LDG.E R62, desc[UR6][R8.64] ;  /* 0x00000006083ec981 */ /* 0x000322000c1e1900 */
[----:B------:R-:W-:Y:S01]  /*1f80*/  @!P3 IMAD.WIDE.U32 R10, R100, R6, R10 ;  /* 0x00000006640ab225 */ /* 0x000fe200078e000a */
[----:B------:R-:W-:Y:S02]  /*1f90*/  ISETP.GE.U32.AND P4, PT, R33, UR4, PT ;  /* 0x0000000421007c0c */ /* 0x000fe4000bf86070 */
[----:B------:R-:W-:Y:S01]  /*1fa0*/  SHF.R.S32.HI R35, RZ, 0x1f, R33 ;  /* 0x0000001fff237819 */ /* 0x000fe20000011421 */
[----:B-----5:R-:W-:Y:S01]  /*1fb0*/  @!P5 IMAD R6, R91, R2, RZ ;  /* 0x000000025b06d224 */ /* 0x020fe200078e02ff */
[----:B------:R-:W-:Y:S01]  /*1fc0*/  @!P3 IADD3 R0, PT, PT, R11, R7, RZ ;  /* 0x000000070b00b210 */ /* 0x000fe20007ffe0ff */
[----:B------:R-:W5:Y:S01]  /*1fd0*/  @!P1 LDC.64 R16, c[0x0][0x3e0] ;  /* 0x0000f800ff109b82 */ /* 0x000f620000000a00 */
[----:B------:R-:W-:Y:S01]  /*1fe0*/  ISETP.GE.AND.EX P4, PT, R35, UR5, PT, P4 ;  /* 0x0000000523007c0c */ /* 0x000fe2000bf86340 */
[----:B------:R-:W-:Y:S01]  /*1ff0*/  @!P5 IMAD R11, R98, R3, R6 ;  /* 0x00000003620bd224 */ /* 0x000fe200078e0206 */
[----:B------:R-:W-:-:S02]  /*2000*/  @!P5 MOV R6, R114 ;  /* 0x000000720006d202 */ /* 0x000fc40000000f00 */
[----:B------:R-:W-:Y:S02]  /*2010*/  @!P5 MOV R7, R117 ;  /* 0x000000750007d202 */ /* 0x000fe40000000f00 */
[----:B------:R-:W-:Y:S01]  /*2020*/  @!P3 LEA R4, P6, R10, R4, 0x1 ;  /* 0x000000040a04b211 */ /* 0x000fe200078c08ff */
[----:B------:R-:W2:Y:S01]  /*2030*/  @!P1 LDC.64 R12, c[0x0][0x390] ;  /* 0x0000e400ff0c9b82 */ /* 0x000ea20000000a00 */
[----:B------:R-:W-:Y:S01]  /*2040*/  @!P5 IMAD.WIDE.U32 R2, R98, R2, R6 ;  /* 0x000000026202d225 */ /* 0x000fe200078e0006 */
[----:B------:R-:W-:Y:S02]  /*2050*/  MOV R64, RZ ;  /* 0x000000ff00407202 */ /* 0x000fe40000000f00 */
[----:B------:R-:W-:Y:S02]  /*2060*/  @!P3 LEA.HI.X R5, R10, R5, R0, 0x1, P6 ;  /* 0x000000050a05b211 */ /* 0x000fe400030f0c00 */
[----:B------:R-:W-:Y:S02]  /*2070*/  IADD3 R31, PT, PT, R31, 0xf0, RZ ;  /* 0x000000f01f1f7810 */ /* 0x000fe40007ffe0ff */
[----:B------:R-:W2:Y:S01]  /*2080*/  @!P4 LDC.64 R6, c[0x0][0x390] ;  /* 0x0000e400ff06cb82 */ /* 0x000ea20000000a00 */
[----:B------:R-:W-:Y:S01]  /*2090*/  @!P5 IADD3 R0, PT, PT, R3, R11, RZ ;  /* 0x0000000b0300d210 */ /* 0x000fe20007ffe0ff */
[----:B------:R2:W4:Y:S01]  /*20a0*/  @!P3 LDG.E R64, desc[UR6][R4.64] ;  /* 0x000000060440b981 */ /* 0x000522000c1e1900 */
[----:B------:R-:W-:-:S02]  /*20b0*/  ISETP.GE.U32.AND P6, PT, R31, UR4, PT ;  /* 0x000000041f007c0c */ /* 0x000fc4000bfc6070 */
[----:B------:R-:W-:-:S03]  /*20c0*/  SHF.R.S32.HI R37, RZ, 0x1f, R31 ;  /* 0x0000001fff257819 */ /* 0x000fc6000001141f */
[----:B------:R-:W2:Y:S01]  /*20d0*/  @!P4 LDC.64 R10, c[0x0][0x3e0] ;  /* 0x0000f800ff0acb82 */ /* 0x000ea20000000a00 */
[C---:B0-----:R-:W-:Y:S02]  /*20e0*/  @!P5 LEA R14, P3, R2.reuse, R14, 0x1 ;  /* 0x0000000e020ed211 */ /* 0x041fe400078608ff */
[----:B------:R-:W-:Y:S02]  /*20f0*/  ISETP.GE.AND.EX P6, PT, R37, UR5, PT, P6 ;  /* 0x0000000525007c0c */ /* 0x000fe4000bfc6360 */
[----:B------:R-:W-:Y:S02]  /*2100*/  @!P5 LEA.HI.X R15, R2, R15, R0, 0x1, P3 ;  /* 0x0000000f020fd211 */ /* 0x000fe400018f0c00 */
[----:B------:R-:W-:Y:S01]  /*2110*/  ISETP.GE.U32.AND P3, PT, R94, UR4, PT ;  /* 0x000000045e007c0c */ /* 0x000fe2000bf66070 */
[----:B-----5:R-:W-:Y:S01]  /*2120*/  @!P1 IMAD R0, R89, R16, RZ ;  /* 0x0000001059009224 */ /* 0x020fe200078e02ff */
[----:B------:R-:W-:Y:S02]  /*2130*/  @!P1 MOV R2, R114 ;  /* 0x0000007200029202 */ /* 0x000fe40000000f00 */
[----:B------:R-:W-:-:S02]  /*2140*/  ISETP.GE.AND.EX P3, PT, R87, UR5, PT, P3 ;  /* 0x0000000557007c0c */ /* 0x000fc4000bf66330 */
[----:B------:R-:W-:Y:S01]  /*2150*/  @!P1 MOV R3, R117 ;  /* 0x0000007500039202 */ /* 0x000fe20000000f00 */
[C---:B------:R-:W-:Y:S01]  /*2160*/  @!P1 IMAD R39, R96.reuse, R17, R0 ;  /* 0x0000001160279224 */ /* 0x040fe200078e0200 */
[----:B------:R-:W-:Y:S01]  /*2170*/  MOV R68, RZ ;  /* 0x000000ff00447202 */ /* 0x000fe20000000f00 */
[----:B-1----:R-:W0:Y:S01]  /*2180*/  @!P6 LDC.64 R8, c[0x0][0x3e0] ;  /* 0x0000f800ff08eb82 */ /* 0x002e220000000a00 */
[----:B------:R-:W-:-:S04]  /*2190*/  @!P1 IMAD.WIDE.U32 R16, R96, R16, R2 ;  /* 0x0000001060109225 */ /* 0x000fc800078e0002 */
[----:B------:R0:W5:Y:S01]  /*21a0*/  @!P5 LDG.E R68, desc[UR6][R14.64] ;  /* 0x000000060e44d981 */ /* 0x000162000c1e1900 */
[----:B------:R-:W-:Y:S01]  /*21b0*/  @!P1 IADD3 R0, PT, PT, R17, R39, RZ ;  /* 0x0000002711009210 */ /* 0x000fe20007ffe0ff */
[----:B--2---:R-:W-:Y:S01]  /*21c0*/  @!P4 IMAD R2, R35, R10, RZ ;  /* 0x0000000a2302c224 */ /* 0x004fe200078e02ff */
[C---:B------:R-:W-:Y:S01]  /*21d0*/  @!P1 LEA R12, P5, R16.reuse, R12, 0x1 ;  /* 0x0000000c100c9211 */ /* 0x040fe200078a08ff */
[----:B------:R-:W1:Y:S01]  /*21e0*/  @!P3 LDC.64 R4, c[0x0][0x3e0] ;  /* 0x0000f800ff04bb82 */ /* 0x000e620000000a00 */
[----:B------:R-:W-:Y:S01]  /*21f0*/  @!P4 MOV R17, R117 ;  /* 0x000000750011c202 */ /* 0x000fe20000000f00 */
[----:B------:R-:W-:Y:S01]  /*2200*/  @!P4 IMAD R35, R33, R11, R2 ;  /* 0x0000000b2123c224 */ /* 0x000fe200078e0202 */
[----:B------:R-:W-:Y:S02]  /*2210*/  @!P1 LEA.HI.X R13, R16, R13, R0, 0x1, P5 ;  /* 0x0000000d100d9211 */ /* 0x000fe400028f0c00 */
[----:B------:R-:W-:-:S03]  /*2220*/  @!P4 MOV R16, R114 ;  /* 0x000000720010c202 */ /* 0x000fc60000000f00 */
[----:B------:R-:W2:Y:S02]  /*2230*/  @!P6 LDC.64 R2, c[0x0][0x390] ;  /* 0x0000e400ff02eb82 */ /* 0x000ea40000000a00 */
[----:B------:R-:W-:Y:S01]  /*2240*/  @!P4 IMAD.WIDE.U32 R16, R33, R10, R16 ;  /* 0x0000000a2110c225 */ /* 0x000fe200078e0010 */
[----:B------:R-:W-:-:S05]  /*2250*/  MOV R73, RZ ;  /* 0x000000ff00497202 */ /* 0x000fca0000000f00 */
[----:B------:R-:W3:Y:S01]  /*2260*/  @!P3 LDC.64 R10, c[0x0][0x390] ;  /* 0x0000e400ff0abb82 */ /* 0x000ee20000000a00 */
[----:B------:R0:W5:Y:S02]  /*2270*/  @!P1 LDG.E R73, desc[UR6][R12.64] ;  /* 0x000000060c499981 */ /* 0x000164000c1e1900 */
[----:B0-----:R-:W-:Y:S01]  /*2280*/  @!P6 IMAD R14, R37, R8, RZ ;  /* 0x00000008250ee224 */ /* 0x001fe200078e02ff */
[----:B------:R-:W-:Y:S02]  /*2290*/  @!P4 IADD3 R0, PT, PT, R17, R35, RZ ;  /* 0x000000231100c210 */ /* 0x000fe40007ffe0ff */
[----:B------:R-:W-:Y:S01]  /*22a0*/  @!P4 LEA R6, P1, R16, R6, 0x1 ;  /* 0x000000061006c211 */ /* 0x000fe200078208ff */
[----:B------:R-:W-:Y:S01]  /*22b0*/  @!P6 IMAD R15, R31, R9, R14 ;  /* 0x000000091f0fe224 */ /* 0x000fe200078e020e */
[----:B------:R-:W-:Y:S02]  /*22c0*/  @!P6 MOV R12, R114 ;  /* 0x00000072000ce202 */ /* 0x000fe40000000f00 */
[----:B------:R-:W-:-:S02]  /*22d0*/  @!P6 MOV R13, R117 ;  /* 0x00000075000de202 */ /* 0x000fc40000000f00 */
[----:B------:R-:W-:Y:S01]  /*22e0*/  @!P4 LEA.HI.X R7, R16, R7, R0, 0x1, P1 ;  /* 0x000000071007c211 */ /* 0x000fe200008f0c00 */
[----:B-1----:R-:W-:Y:S02]  /*22f0*/  @!P3 IMAD R0, R87, R4, RZ ;  /* 0x000000045700b224 */ /* 0x002fe400078e02ff */
[----:B------:R-:W-:Y:S01]  /*2300*/  @!P6 IMAD.WIDE.U32 R8, R31, R8, R12 ;  /* 0x000000081f08e225 */ /* 0x000fe200078e000c */
[----:B------:R-:W-:Y:S02]  /*2310*/  @!P3 MOV R12, R114 ;  /* 0x00000072000cb202 */ /* 0x000fe40000000f00 */
[----:B------:R-:W-:Y:S01]  /*2320*/  @!P3 MOV R13, R117 ;  /* 0x00000075000db202 */ /* 0x000fe20000000f00 */
[C---:B------:R-:W-:Y:S01]  /*2330*/  @!P3 IMAD R17, R94.reuse, R5, R0 ;  /* 0x000000055e11b224 */ /* 0x040fe200078e0200 */
[----:B------:R-:W-:Y:S02]  /*2340*/  MOV R77, RZ ;  /* 0x000000ff004d7202 */ /* 0x000fe40000000f00 */
[----:B------:R-:W-:Y:S01]  /*2350*/  @!P6 IADD3 R0, PT, PT, R9, R15, RZ ;  /* 0x0000000f0900e210 */ /* 0x000fe20007ffe0ff */
[----:B------:R-:W-:Y:S01]  /*2360*/  @!P3 IMAD.WIDE.U32 R4, R94, R4, R12 ;  /* 0x000000045e04b225 */ /* 0x000fe200078e000c */
[----:B--2---:R-:W-:-:S02]  /*2370*/  @!P6 LEA R2, P1, R8, R2, 0x1 ;  /* 0x000000020802e211 */ /* 0x004fc400078208ff */
[----:B------:R-:W-:Y:S01]  /*2380*/  MOV R79, RZ ;  /* 0x000000ff004f7202 */ /* 0x000fe20000000f00 */
[----:B------:R0:W2:Y:S01]  /*2390*/  @!P4 LDG.E R77, desc[UR6][R6.64] ;  /* 0x00000006064dc981 */ /* 0x0000a2000c1e1900 */
[----:B------:R-:W-:Y:S02]  /*23a0*/  @!P6 LEA.HI.X R3, R8, R3, R0, 0x1, P1 ;  /* 0x000000030803e211 */ /* 0x000fe400008f0c00 */
[----:B------:R-:W-:Y:S02]  /*23b0*/  @!P3 IADD3 R0, PT, PT, R5, R17, RZ ;  /* 0x000000110500b210 */ /* 0x000fe40007ffe0ff */
[C---:B---3--:R-:W-:Y:S01]  /*23c0*/  @!P3 LEA R10, P1, R4.reuse, R10, 0x1 ;  /* 0x0000000a040ab211 */ /* 0x048fe200078208ff */
[----:B------:R1:W3:Y:S01]  /*23d0*/  @!P6 LDG.E R79, desc[UR6][R2.64] ;  /* 0x00000006024fe981 */ /* 0x0002e2000c1e1900 */
[----:B------:R-:W-:Y:S02]  /*23e0*/  MOV R81, RZ ;  /* 0x000000ff00517202 */ /* 0x000fe40000000f00 */
[----:B------:R-:W-:-:S05]  /*23f0*/  @!P3 LEA.HI.X R11, R4, R11, R0, 0x1, P1 ;  /* 0x0000000b040bb211 */ /* 0x000fca00008f0c00 */
[----:B------:R1:W3:Y:S01]  /*2400*/  @!P3 LDG.E R81, desc[UR6][R10.64] ;  /* 0x000000060a51b981 */ /* 0x0002e2000c1e1900 */
[C---:B------:R-:W-:Y:S02]  /*2410*/  PRMT R82, R85.reuse, 0x7632, R82 ;  /* 0x0000763255527816 */ /* 0x040fe40000000052 */
[----:B------:R-:W-:Y:S02]  /*2420*/  SHF.L.U32 R85, R85, 0x10, RZ ;  /* 0x0000001055557819 */ /* 0x000fe400000006ff */
[----:B------:R-:W-:Y:S02]  /*2430*/  SHF.L.U32 R82, R82, 0x10, RZ ;  /* 0x0000001052527819 */ /* 0x000fe400000006ff */
[----:B------:R-:W-:-:S03]  /*2440*/  PRMT R0, R83, 0x7632, R0 ;  /* 0x0000763253007816 */ /* 0x000fc60000000000 */
[----:B0-----:R-:W-:Y:S01]  /*2450*/  FMUL.FTZ R6, R82, R82 ;  /* 0x0000005252067220 */ /* 0x001fe20000410000 */
[----:B------:R-:W-:Y:S01]  /*2460*/  SHF.L.U32 R0, R0, 0x10, RZ ;  /* 0x0000001000007819 */ /* 0x000fe200000006ff */
[----:B-1----:R-:W-:Y:S01]  /*2470*/  FADD.FTZ R3, R85, R82 ;  /* 0x0000005255037221 */ /* 0x002fe20000010000 */
[----:B------:R-:W-:Y:S02]  /*2480*/  SHF.L.U32 R83, R83, 0x10, RZ ;  /* 0x0000001053537819 */ /* 0x000fe400000006ff */
[----:B------:R-:W-:Y:S01]  /*2490*/  PRMT R4, R30, 0x7632, R4 ;  /* 0x000076321e047816 */ /* 0x000fe20000000004 */
[----:B------:R-:W-:Y:S01]  /*24a0*/  FFMA.FTZ R7, R85, R85, R6 ;  /* 0x0000005555077223 */ /* 0x000fe20000010006 */
[----:B------:R-:W-:Y:S01]  /*24b0*/  FADD.FTZ R6, RZ, R3 ;  /* 0x00000003ff067221 */ /* 0x000fe20000010000 */
[----:B------:R-:W-:Y:S01]  /*24c0*/  FMUL.FTZ R8, R0, R0 ;  /* 0x0000000000087220 */ /* 0x000fe20000410000 */
[----:B------:R-:W-:Y:S01]  /*24d0*/  SHF.L.U32 R3, R4, 0x10, RZ ;  /* 0x0000001004037819 */ /* 0x000fe200000006ff */
[----:B------:R-:W-:Y:S01]  /*24e0*/  FADD.FTZ R9, R83, R0 ;  /* 0x0000000053097221 */ /* 0x000fe20000010000 */
[----:B------:R-:W-:Y:S01]  /*24f0*/  PRMT R5, R29, 0x7632, R5 ;  /* 0x000076321d057816 */ /* 0x000fe20000000005 */
[----:B------:R-:W-:Y:S01]  /*2500*/  FFMA.FTZ R8, R83, R83, R8 ;  /* 0x0000005353087223 */ /* 0x000fe20000010008 */
[----:B------:R-:W-:Y:S01]  /*2510*/  SHF.L.U32 R2, R30, 0x10, RZ ;  /* 0x000000101e027819 */ /* 0x000fe200000006ff */
[----:B------:R-:W-:Y:S01]  /*2520*/  FADD.FTZ R7, RZ, R7 ;  /* 0x00000007ff077221 */ /* 0x000fe20000010000 */
[----:B------:R-:W-:Y:S01]  /*2530*/  FADD.FTZ R9, R6, R9 ;  /* 0x0000000906097221 */ /* 0x000fe20000010000 */
[----:B------:R-:W-:Y:S01]  /*2540*/  SHF.L.U32 R4, R5, 0x10, RZ ;  /* 0x0000001005047819 */ /* 0x000fe200000006ff */
[----:B------:R-:W-:Y:S01]  /*2550*/  FMUL.FTZ R11, R3, R3 ;  /* 0x00000003030b7220 */ /* 0x000fe20000410000 */
[----:B------:R-:W-:Y:S01]  /*2560*/  PRMT R6, R28, 0x7632, R6 ;  /* 0x000076321c067816 */ /* 0x000fe20000000006 */
[----:B------:R-:W-:Y:S01]  /*2570*/  FADD.FTZ R7, R7, R8 ;  /* 0x0000000807077221 */ /* 0x000fe20000010000 */
        /* <DEDUP_REMOVED lines=14> */
[C---:B------:R-:W-:Y:S01]  /*2660*/  FFMA.FTZ R11, R7.reuse, R7, R14 ;  /* 0x00000007070b7223 */ /* 0x040fe2000001000e */
[----:B------:R-:W-:-:S02]  /*2670*/  FADD.FTZ R12, R7, R6 ;  /* 0x00000006070c7221 */ /* 0x000fc40000010000 */
[----:B------:R-:W-:Y:S01]  /*2680*/  SHF.L.U32 R8, R8, 0x10, RZ ;  /* 0x0000001008087819 */ /* 0x000fe200000006ff */
[--C-:B------:R-:W-:Y:S01]  /*2690*/  FADD.FTZ R14, R10, R11.reuse ;  /* 0x0000000b0a0e7221 */ /* 0x100fe20000010000 */
[----:B------:R-:W-:Y:S01]  /*26a0*/  PRMT R11, R24, 0x7632, R11 ;  /* 0x00007632180b7816 */ /* 0x000fe2000000000b */
[----:B------:R-:W-:Y:S01]  /*26b0*/  FADD.FTZ R13, R9, R12 ;  /* 0x0000000c090d7221 */ /* 0x000fe20000010000 */
[----:B------:R-:W-:Y:S01]  /*26c0*/  SHF.L.U32 R9, R27, 0x10, RZ ;  /* 0x000000101b097819 */ /* 0x000fe200000006ff */
[----:B------:R-:W-:Y:S01]  /*26d0*/  FMUL.FTZ R28, R8, R8 ;  /* 0x00000008081c7220 */ /* 0x000fe20000410000 */
[----:B------:R-:W-:Y:S02]  /*26e0*/  SHF.L.U32 R11, R11, 0x10, RZ ;  /* 0x000000100b0b7819 */ /* 0x000fe400000006ff */
[----:B------:R-:W-:Y:S01]  /*26f0*/  SHF.L.U32 R10, R24, 0x10, RZ ;  /* 0x00000010180a7819 */ /* 0x000fe200000006ff */
[C---:B------:R-:W-:Y:S01]  /*2700*/  FADD.FTZ R16, R9.reuse, R8 ;  /* 0x0000000809107221 */ /* 0x040fe20000010000 */
[----:B------:R-:W-:Y:S01]  /*2710*/  FFMA.FTZ R15, R9, R9, R28 ;  /* 0x00000009090f7223 */ /* 0x000fe2000001001c */
[----:B------:R-:W-:-:S02]  /*2720*/  FMUL.FTZ R27, R11, R11 ;  /* 0x0000000b0b1b7220 */ /* 0x000fc40000410000 */
[----:B------:R-:W-:Y:S01]  /*2730*/  FADD.FTZ R16, R13, R16 ;  /* 0x000000100d107221 */ /* 0x000fe20000010000 */
[----:B------:R-:W-:Y:S01]  /*2740*/  FADD.FTZ R15, R14, R15 ;  /* 0x0000000f0e0f7221 */ /* 0x000fe20000010000 */
[----:B------:R-:W-:Y:S01]  /*2750*/  PRMT R14, R20, 0x7632, R14 ;  /* 0x00007632140e7816 */ /* 0x000fe2000000000e */
[----:B------:R-:W-:Y:S01]  /*2760*/  FADD.FTZ R17, R10, R11 ;  /* 0x0000000b0a117221 */ /* 0x000fe20000010000 */
[C---:B------:R-:W-:Y:S02]  /*2770*/  PRMT R12, R22.reuse, 0x7632, R12 ;  /* 0x00007632160c7816 */ /* 0x040fe4000000000c */
[----:B------:R-:W-:Y:S01]  /*2780*/  SHF.L.U32 R13, R22, 0x10, RZ ;  /* 0x00000010160d7819 */ /* 0x000fe200000006ff */
[----:B------:R-:W-:Y:S01]  /*2790*/  FFMA.FTZ R22, R10, R10, R27 ;  /* 0x0000000a0a167223 */ /* 0x000fe2000001001b */
[----:B------:R-:W-:Y:S01]  /*27a0*/  SHF.L.U32 R12, R12, 0x10, RZ ;  /* 0x000000100c0c7819 */ /* 0x000fe200000006ff */
[----:B------:R-:W-:Y:S01]  /*27b0*/  FADD.FTZ R16, R16, R17 ;  /* 0x0000001110107221 */ /* 0x000fe20000010000 */
[----:B------:R-:W-:Y:S01]  /*27c0*/  SHF.L.U32 R14, R14, 0x10, RZ ;  /* 0x000000100e0e7819 */ /* 0x000fe200000006ff */
[----:B------:R-:W-:Y:S01]  /*27d0*/  FADD.FTZ R22, R15, R22 ;  /* 0x000000160f167221 */ /* 0x000fe20000010000 */
[----:B------:R-:W-:Y:S01]  /*27e0*/  SHF.L.U32 R15, R20, 0x10, RZ ;  /* 0x00000010140f7819 */ /* 0x000fe200000006ff */
[----:B------:R-:W-:Y:S01]  /*27f0*/  FMUL.FTZ R24, R12, R12 ;  /* 0x0000000c0c187220 */ /* 0x000fe20000410000 */
[----:B------:R-:W-:-:S03]  /*2800*/  FADD.FTZ R17, R13, R12 ;  /* 0x0000000c0d117221 */ /* 0x000fc60000010000 */
[----:B------:R-:W-:Y:S01]  /*2810*/  FFMA.FTZ R27, R13, R13, R24 ;  /* 0x0000000d0d1b7223 */ /* 0x000fe20000010018 */
[----:B------:R-:W-:Y:S01]  /*2820*/  FMUL.FTZ R24, R14, R14 ;  /* 0x0000000e0e187220 */ /* 0x000fe20000410000 */
[----:B------:R-:W-:Y:S01]  /*2830*/  FADD.FTZ R17, R16, R17 ;  /* 0x0000001110117221 */ /* 0x000fe20000010000 */
[----:B------:R-:W-:Y:S01]  /*2840*/  FADD.FTZ R20, R15, R14 ;  /* 0x0000000e0f147221 */ /* 0x000fe20000010000 */
[----:B----4-:R-:W-:Y:S01]  /*2850*/  PRMT R16, R19, 0x7632, R16 ;  /* 0x0000763213107816 */ /* 0x010fe20000000010 */
[----:B------:R-:W-:Y:S01]  /*2860*/  FADD.FTZ R22, R22, R27 ;  /* 0x0000001b16167221 */ /* 0x000fe20000010000 */
[----:B------:R-:W-:Y:S01]  /*2870*/  FFMA.FTZ R27, R15, R15, R24 ;  /* 0x0000000f0f1b7223 */ /* 0x000fe20000010018 */
[----:B------:R-:W-:Y:S01]  /*2880*/  FADD.FTZ R24, R17, R20 ;  /* 0x0000001411187221 */ /* 0x000fe20000010000 */
[----:B------:R-:W-:Y:S02]  /*2890*/  SHF.L.U32 R16, R16, 0x10, RZ ;  /* 0x0000001010107819 */ /* 0x000fe400000006ff */
[----:B------:R-:W-:-:S02]  /*28a0*/  SHF.L.U32 R17, R19, 0x10, RZ ;  /* 0x0000001013117819 */ /* 0x000fc400000006ff */
[----:B------:R-:W-:Y:S01]  /*28b0*/  PRMT R19, R18, 0x7632, R19 ;  /* 0x0000763212137816 */ /* 0x000fe20000000013 */
[----:B------:R-:W-:Y:S01]  /*28c0*/  FADD.FTZ R22, R22, R27 ;  /* 0x0000001b16167221 */ /* 0x000fe20000010000 */
[----:B------:R-:W-:Y:S01]  /*28d0*/  SHF.L.U32 R18, R18, 0x10, RZ ;  /* 0x0000001012127819 */ /* 0x000fe200000006ff */
[----:B------:R-:W-:Y:S01]  /*28e0*/  FADD.FTZ R27, R17, R16 ;  /* 0x00000010111b7221 */ /* 0x000fe20000010000 */
[----:B------:R-:W-:Y:S01]  /*28f0*/  SHF.L.U32 R19, R19, 0x10, RZ ;  /* 0x0000001013137819 */ /* 0x000fe200000006ff */
[----:B------:R-:W-:Y:S01]  /*2900*/  FMUL.FTZ R28, R16, R16 ;  /* 0x00000010101c7220 */ /* 0x000fe20000410000 */
[C---:B------:R-:W-:Y:S01]  /*2910*/  PRMT R20, R21.reuse, 0x7632, R20 ;  /* 0x0000763215147816 */ /* 0x040fe20000000014 */
[----:B------:R-:W-:Y:S01]  /*2920*/  FADD.FTZ R24, R24, R27 ;  /* 0x0000001b18187221 */ /* 0x000fe20000010000 */
[----:B------:R-:W-:Y:S01]  /*2930*/  SHF.L.U32 R21, R21, 0x10, RZ ;  /* 0x0000001015157819 */ /* 0x000fe200000006ff */
[----:B------:R-:W-:Y:S01]  /*2940*/  FFMA.FTZ R29, R17, R17, R28 ;  /* 0x00000011111d7223 */ /* 0x000fe2000001001c */
[----:B------:R-:W-:Y:S01]  /*2950*/  SHF.L.U32 R20, R20, 0x10, RZ ;  /* 0x0000001014147819 */ /* 0x000fe200000006ff */
[----:B------:R-:W-:Y:S01]  /*2960*/  FADD.FTZ R27, R18, R19 ;  /* 0x00000013121b7221 */ /* 0x000fe20000010000 */
[----:B------:R-:W-:Y:S01]  /*2970*/  FMUL.FTZ R31, R19, R19 ;  /* 0x00000013131f7220 */ /* 0x000fe20000410000 */
[----:B------:R-:W-:Y:S01]  /*2980*/  FADD.FTZ R29, R22, R29 ;  /* 0x0000001d161d7221 */ /* 0x000fe20000010000 */
[----:B------:R-:W-:Y:S01]  /*2990*/  PRMT R22, R23, 0x7632, R22 ;  /* 0x0000763217167816 */ /* 0x000fe20000000016 */
[----:B------:R-:W-:Y:S01]  /*29a0*/  FADD.FTZ R24, R24, R27 ;  /* 0x0000001b18187221 */ /* 0x000fe20000010000 */
[----:B------:R-:W-:Y:S01]  /*29b0*/  FADD.FTZ R27, R21, R20 ;  /* 0x00000014151b7221 */ /* 0x000fe20000010000 */
[----:B------:R-:W-:Y:S01]  /*29c0*/  FFMA.FTZ R28, R18, R18, R31 ;  /* 0x00000012121c7223 */ /* 0x000fe2000001001f */
[----:B------:R-:W-:Y:S01]  /*29d0*/  FMUL.FTZ R30, R20, R20 ;  /* 0x00000014141e7220 */ /* 0x000fe20000410000 */
[----:B------:R-:W-:Y:S01]  /*29e0*/  SHF.L.U32 R22, R22, 0x10, RZ ;  /* 0x0000001016167819 */ /* 0x000fe200000006ff */
[----:B------:R-:W-:Y:S01]  /*29f0*/  FADD.FTZ R27, R24, R27 ;  /* 0x0000001b181b7221 */ /* 0x000fe20000010000 */
[----:B------:R-:W-:-:S02]  /*2a00*/  SHF.L.U32 R23, R23, 0x10, RZ ;  /* 0x0000001017177819 */ /* 0x000fc400000006ff */
[----:B------:R-:W-:Y:S01]  /*2a10*/  PRMT R24, R25, 0x7632, R24 ;  /* 0x0000763219187816 */ /* 0x000fe20000000018 */
[----:B------:R-:W-:Y:S01]  /*2a20*/  FADD.FTZ R28, R29, R28 ;  /* 0x0000001c1d1c7221 */ /* 0x000fe20000010000 */
[----:B------:R-:W-:Y:S01]  /*2a30*/  FFMA.FTZ R29, R21, R21, R30 ;  /* 0x00000015151d7223 */ /* 0x000fe2000001001e */
[----:B------:R-:W-:Y:S01]  /*2a40*/  FMUL.FTZ R32, R22, R22 ;  /* 0x0000001616207220 */ /* 0x000fe20000410000 */
[C---:B------:R-:W-:Y:S01]  /*2a50*/  FADD.FTZ R30, R23.reuse, R22 ;  /* 0x00000016171e7221 */ /* 0x040fe20000010000 */
[----:B------:R-:W-:Y:S01]  /*2a60*/  SHF.L.U32 R24, R24, 0x10, RZ ;  /* 0x0000001018187819 */ /* 0x000fe200000006ff */
[----:B------:R-:W-:Y:S01]  /*2a70*/  FADD.FTZ R28, R28, R29 ;  /* 0x0000001d1c1c7221 */ /* 0x000fe20000010000 */
[----:B------:R-:W-:Y:S01]  /*2a80*/  FFMA.FTZ R29, R23, R23, R32 ;  /* 0x00000017171d7223 */ /* 0x000fe20000010020 */
[----:B------:R-:W-:Y:S01]  /*2a90*/  FADD.FTZ R30, R27, R30 ;  /* 0x0000001e1b1e7221 */ /* 0x000fe20000010000 */
[----:B------:R-:W-:Y:S01]  /*2aa0*/  SHF.L.U32 R25, R25, 0x10, RZ ;  /* 0x0000001019197819 */ /* 0x000fe200000006ff */
[----:B------:R-:W-:Y:S01]  /*2ab0*/  FMUL.FTZ R32, R24, R24 ;  /* 0x0000001818207220 */ /* 0x000fe20000410000 */
[----:B------:R-:W-:Y:S01]  /*2ac0*/  PRMT R27, R26, 0x7632, R27 ;  /* 0x000076321a1b7816 */ /* 0x000fe2000000001b */
[----:B------:R-:W-:Y:S01]  /*2ad0*/  FADD.FTZ R28, R28, R29 ;  /* 0x0000001d1c1c7221 */ /* 0x000fe20000010000 */
[----:B------:R-:W-:Y:S01]  /*2ae0*/  PRMT R48, R49, 0x7632, R48 ;  /* 0x0000763231307816 */ /* 0x000fe20000000030 */
[----:B------:R-:W-:Y:S01]  /*2af0*/  FFMA.FTZ R31, R25, R25, R32 ;  /* 0x00000019191f7223 */ /* 0x000fe20000010020 */
[----:B------:R-:W-:-:S02]  /*2b00*/  SHF.L.U32 R27, R27, 0x10, RZ ;  /* 0x000000101b1b7819 */ /* 0x000fc400000006ff */
[----:B------:R-:W-:Y:S01]  /*2b10*/  SHF.L.U32 R26, R26, 0x10, RZ ;  /* 0x000000101a1a7819 */ /* 0x000fe200000006ff */
[----:B------:R-:W-:Y:S01]  /*2b20*/  FADD.FTZ R28, R28, R31 ;  /* 0x0000001f1c1c7221 */ /* 0x000fe20000010000 */
[----:B------:R-:W-:Y:S01]  /*2b30*/  SHF.L.U32 R48, R48, 0x10, RZ ;  /* 0x0000001030307819 */ /* 0x000fe200000006ff */
[----:B------:R-:W-:Y:S01]  /*2b40*/  FMUL.FTZ R31, R27, R27 ;  /* 0x0000001b1b1f7220 */ /* 0x000fe20000410000 */
[----:B------:R-:W-:Y:S02]  /*2b50*/  PRMT R50, R51, 0x7632, R50 ;  /* 0x0000763233327816 */ /* 0x000fe40000000032 */
[----:B------:R-:W-:Y:S01]  /*2b60*/  SHF.L.U32 R49, R49, 0x10, RZ ;  /* 0x0000001031317819 */ /* 0x000fe200000006ff */
[----:B------:R-:W-:Y:S01]  /*2b70*/  FFMA.FTZ R31, R26, R26, R31 ;  /* 0x0000001a1a1f7223 */ /* 0x000fe2000001001f */
[----:B------:R-:W-:Y:S01]  /*2b80*/  FMUL.FTZ R32, R48, R48 ;  /* 0x0000003030207220 */ /* 0x000fe20000410000 */
[----:B------:R-:W-:Y:S02]  /*2b90*/  SHF.L.U32 R50, R50, 0x10, RZ ;  /* 0x0000001032327819 */ /* 0x000fe400000006ff */
[----:B------:R-:W-:Y:S01]  /*2ba0*/  PRMT R52, R53, 0x7632, R52 ;  /* 0x0000763235347816 */ /* 0x000fe20000000034 */
[----:B------:R-:W-:Y:S01]  /*2bb0*/  FADD.FTZ R28, R28, R31 ;  /* 0x0000001f1c1c7221 */ /* 0x000fe20000010000 */
[----:B------:R-:W-:Y:S01]  /*2bc0*/  FADD.FTZ R29, R25, R24 ;  /* 0x00000018191d7221 */ /* 0x000fe20000010000 */
[----:B------:R-:W-:Y:S01]  /*2bd0*/  FFMA.FTZ R31, R49, R49, R32 ;  /* 0x00000031311f7223 */ /* 0x000fe20000010020 */
[----:B------:R-:W-:Y:S01]  /*2be0*/  SHF.L.U32 R51, R51, 0x10, RZ ;  /* 0x0000001033337819 */ /* 0x000fe200000006ff */
[----:B------:R-:W-:Y:S01]  /*2bf0*/  FMUL.FTZ R32, R50, R50 ;  /* 0x0000003232207220 */ /* 0x000fe20000410000 */
[----:B------:R-:W-:Y:S01]  /*2c00*/  SHF.L.U32 R52, R52, 0x10, RZ ;  /* 0x0000001034347819 */ /* 0x000fe200000006ff */
[----:B------:R-:W-:Y:S01]  /*2c10*/  FADD.FTZ R29, R30, R29 ;  /* 0x0000001d1e1d7221 */ /* 0x000fe20000010000 */
[----:B------:R-:W-:Y:S01]  /*2c20*/  FADD.FTZ R28, R28, R31 ;  /* 0x0000001f1c1c7221 */ /* 0x000fe20000010000 */
        /* <DEDUP_REMOVED lines=8> */
[----:B------:R-:W-:Y:S01]  /*2cb0*/  FFMA.FTZ R31, R53, R53, R32 ;  /* 0x00000035351f7223 */ /* 0x000fe20000010020 */
[----:B------:R-:W-:-:S02]  /*2cc0*/  SHF.L.U32 R55, R55, 0x10, RZ ;  /* 0x0000001037377819 */ /* 0x000fc400000006ff */
[----:B------:R-:W-:Y:S01]  /*2cd0*/  PRMT R56, R57, 0x7632, R56 ;  /* 0x0000763239387816 */ /* 0x000fe20000000038 */
[----:B------:R-:W-:Y:S01]  /*2ce0*/  FADD.FTZ R29, R29, R30 ;  /* 0x0000001e1d1d7221 */ /* 0x000fe20000010000 */
[----:B------:R-:W-:Y:S01]  /*2cf0*/  SHF.L.U32 R54, R54, 0x10, RZ ;  /* 0x0000001036367819 */ /* 0x000fe200000006ff */
[----:B------:R-:W-:Y:S01]  /*2d00*/  FADD.FTZ R28, R28, R31 ;  /* 0x0000001f1c1c7221 */ /* 0x000fe20000010000 */
[----:B------:R-:W-:Y:S01]  /*2d10*/  FADD.FTZ R30, R51, R50 ;  /* 0x00000032331e7221 */ /* 0x000fe20000010000 */
[----:B------:R-:W-:Y:S01]  /*2d20*/  SHF.L.U32 R56, R56, 0x10, RZ ;  /* 0x0000001038387819 */ /* 0x000fe200000006ff */
[----:B------:R-:W-:Y:S01]  /*2d30*/  FMUL.FTZ R31, R55, R55 ;  /* 0x00000037371f7220 */ /* 0x000fe20000410000 */
[----:B------:R-:W-:Y:S01]  /*2d40*/  PRMT R58, R59, 0x7632, R58 ;  /* 0x000076323b3a7816 */ /* 0x000fe2000000003a */
[----:B------:R-:W-:Y:S01]  /*2d50*/  FADD.FTZ R29, R29, R30 ;  /* 0x0000001e1d1d7221 */ /* 0x000fe20000010000 */
[----:B------:R-:W-:Y:S01]  /*2d60*/  SHF.L.U32 R57, R57, 0x10, RZ ;  /* 0x0000001039397819 */ /* 0x000fe200000006ff */
[----:B------:R-:W-:Y:S01]  /*2d70*/  FFMA.FTZ R31, R54, R54, R31 ;  /* 0x00000036361f7223 */ /* 0x000fe2000001001f */
[----:B------:R-:W-:Y:S01]  /*2d80*/  FADD.FTZ R30, R53, R52 ;  /* 0x00000034351e7221 */ /* 0x000fe20000010000 */
[----:B------:R-:W-:Y:S01]  /*2d90*/  FMUL.FTZ R32, R56, R56 ;  /* 0x0000003838207220 */ /* 0x000fe20000410000 */
[----:B------:R-:W-:Y:S01]  /*2da0*/  SHF.L.U32 R58, R58, 0x10, RZ ;  /* 0x000000103a3a7819 */ /* 0x000fe200000006ff */
[----:B------:R-:W-:Y:S01]  /*2db0*/  FADD.FTZ R28, R28, R31 ;  /* 0x0000001f1c1c7221 */ /* 0x000fe20000010000 */
[----:B------:R-:W-:Y:S01]  /*2dc0*/  FADD.FTZ R29, R29, R30 ;  /* 0x0000001e1d1d7221 */ /* 0x000fe20000010000 */
[----:B------:R-:W-:Y:S01]  /*2dd0*/  FFMA.FTZ R31, R57, R57, R32 ;  /* 0x00000039391f7223 */ /* 0x000fe20000010020 */
[----:B------:R-:W-:Y:S01]  /*2de0*/  SHF.L.U32 R59, R59, 0x10, RZ ;  /* 0x000000103b3b7819 */ /* 0x000fe200000006ff */
[----:B------:R-:W-:Y:S01]  /*2df0*/  FADD.FTZ R30, R54, R55 ;  /* 0x00000037361e7221 */ /* 0x000fe20000010000 */
[----:B------:R-:W-:Y:S01]  /*2e00*/  FMUL.FTZ R32, R58, R58 ;  /* 0x0000003a3a207220 */ /* 0x000fe20000410000 */
[----:B------:R-:W-:Y:S01]  /*2e10*/  PRMT R61, R60, 0x7632, R61 ;  /* 0x000076323c3d7816 */ /* 0x000fe2000000003d */
[----:B------:R-:W-:Y:S01]  /*2e20*/  FADD.FTZ R28, R28, R31 ;  /* 0x0000001f1c1c7221 */ /* 0x000fe20000010000 */
[----:B------:R-:W-:Y:S01]  /*2e30*/  FADD.FTZ R29, R29, R30 ;  /* 0x0000001e1d1d7221 */ /* 0x000fe20000010000 */
[----:B------:R-:W-:Y:S01]  /*2e40*/  FFMA.FTZ R31, R59, R59, R32 ;  /* 0x0000003b3b1f7223 */ /* 0x000fe20000010020 */
[----:B------:R-:W-:Y:S01]  /*2e50*/  SHF.L.U32 R61, R61, 0x10, RZ ;  /* 0x000000103d3d7819 */ /* 0x000fe200000006ff */
[----:B------:R-:W-:Y:S01]  /*2e60*/  FADD.FTZ R30, R57, R56 ;  /* 0x00000038391e7221 */ /* 0x000fe20000010000 */
[----:B------:R-:W-:Y:S01]  /*2e70*/  PRMT R63, R62, 0x7632, R63 ;  /* 0x000076323e3f7816 */ /* 0x000fe2000000003f */
[----:B------:R-:W-:Y:S01]  /*2e80*/  FADD.FTZ R28, R28, R31 ;  /* 0x0000001f1c1c7221 */ /* 0x000fe20000010000 */
[----:B------:R-:W-:Y:S01]  /*2e90*/  SHF.L.U32 R60, R60, 0x10, RZ ;  /* 0x000000103c3c7819 */ /* 0x000fe200000006ff */
[----:B------:R-:W-:Y:S01]  /*2ea0*/  FADD.FTZ R29, R29, R30 ;  /* 0x0000001e1d1d7221 */ /* 0x000fe20000010000 */
[----:B------:R-:W-:Y:S01]  /*2eb0*/  SHF.L.U32 R63, R63, 0x10, RZ ;  /* 0x000000103f3f7819 */ /* 0x000fe200000006ff */
[----:B------:R-:W-:Y:S01]  /*2ec0*/  FMUL.FTZ R31, R61, R61 ;  /* 0x0000003d3d1f7220 */ /* 0x000fe20000410000 */
[----:B------:R-:W-:Y:S01]  /*2ed0*/  FADD.FTZ R30, R59, R58 ;  /* 0x0000003a3b1e7221 */ /* 0x000fe20000010000 */
[----:B------:R-:W-:-:S02]  /*2ee0*/  SHF.L.U32 R62, R62, 0x10, RZ ;  /* 0x000000103e3e7819 */ /* 0x000fc400000006ff */
[----:B------:R-:W-:Y:S01]  /*2ef0*/  FFMA.FTZ R31, R60, R60, R31 ;  /* 0x0000003c3c1f7223 */ /* 0x000fe2000001001f */
[----:B------:R-:W-:Y:S01]  /*2f00*/  FADD.FTZ R29, R29, R30 ;  /* 0x0000001e1d1d7221 */ /* 0x000fe20000010000 */
[----:B------:R-:W-:Y:S01]  /*2f10*/  FMUL.FTZ R33, R63, R63 ;  /* 0x0000003f3f217220 */ /* 0x000fe20000410000 */
[----:B------:R-:W-:Y:S01]  /*2f20*/  PRMT R65, R64, 0x7632, R65 ;  /* 0x0000763240417816 */ /* 0x000fe20000000041 */
[----:B------:R-:W-:Y:S01]  /*2f30*/  FADD.FTZ R30, R60, R61 ;  /* 0x0000003d3c1e7221 */ /* 0x000fe20000010000 */
[----:B------:R-:W-:Y:S02]  /*2f40*/  PRMT R67, R66, 0x7632, R67 ;  /* 0x0000763242437816 */ /* 0x000fe40000000043 */
[----:B------:R-:W-:Y:S01]  /*2f50*/  SHF.L.U32 R65, R65, 0x10, RZ ;  /* 0x0000001041417819 */ /* 0x000fe200000006ff */
[----:B------:R-:W-:Y:S01]  /*2f60*/  FADD.FTZ R28, R28, R31 ;  /* 0x0000001f1c1c7221 */ /* 0x000fe20000010000 */
[----:B------:R-:W-:Y:S01]  /*2f70*/  SHF.L.U32 R64, R64, 0x10, RZ ;  /* 0x0000001040407819 */ /* 0x000fe200000006ff */
[C---:B------:R-:W-:Y:S01]  /*2f80*/  FFMA.FTZ R33, R62.reuse, R62, R33 ;  /* 0x0000003e3e217223 */ /* 0x040fe20000010021 */
[----:B------:R-:W-:Y:S01]  /*2f90*/  SHF.L.U32 R67, R67, 0x10, RZ ;  /* 0x0000001043437819 */ /* 0x000fe200000006ff */
[----:B------:R-:W-:Y:S01]  /*2fa0*/  FMUL.FTZ R31, R65, R65 ;  /* 0x00000041411f7220 */ /* 0x000fe20000410000 */
[----:B------:R-:W-:Y:S01]  /*2fb0*/  FADD.FTZ R29, R29, R30 ;  /* 0x0000001e1d1d7221 */ /* 0x000fe20000010000 */
[----:B------:R-:W-:Y:S01]  /*2fc0*/  FADD.FTZ R30, R62, R63 ;  /* 0x0000003f3e1e7221 */ /* 0x000fe20000010000 */
[----:B------:R-:W-:Y:S01]  /*2fd0*/  FADD.FTZ R28, R28, R33 ;  /* 0x000000211c1c7221 */ /* 0x000fe20000010000 */
[----:B------:R-:W-:Y:S01]  /*2fe0*/  SHF.L.U32 R66, R66, 0x10, RZ ;  /* 0x0000001042427819 */ /* 0x000fe200000006ff */
[C---:B------:R-:W-:Y:S01]  /*2ff0*/  FFMA.FTZ R31, R64.reuse, R64, R31 ;  /* 0x00000040401f7223 */ /* 0x040fe2000001001f */
[----:B------:R-:W-:Y:S01]  /*3000*/  PRMT R70, R71, 0x7632, R70 ;  /* 0x0000763247467816 */ /* 0x000fe20000000046 */
[----:B------:R-:W-:Y:S01]  /*3010*/  FMUL.FTZ R33, R67, R67 ;  /* 0x0000004343217220 */ /* 0x000fe20000410000 */
[----:B------:R-:W-:Y:S01]  /*3020*/  FADD.FTZ R29, R29, R30 ;  /* 0x0000001e1d1d7221 */ /* 0x000fe20000010000 */
[----:B------:R-:W-:Y:S01]  /*3030*/  FADD.FTZ R30, R64, R65 ;  /* 0x00000041401e7221 */ /* 0x000fe20000010000 */
[----:B------:R-:W-:Y:S01]  /*3040*/  FADD.FTZ R28, R28, R31 ;  /* 0x0000001f1c1c7221 */ /* 0x000fe20000010000 */
[----:B-----5:R-:W-:-:S04]  /*3050*/  PRMT R69, R68, 0x7632, R69 ;  /* 0x0000763244457816 */ /* 0x020fc80000000045 */
[----:B------:R-:W-:Y:S01]  /*3060*/  SHF.L.U32 R69, R69, 0x10, RZ ;  /* 0x0000001045457819 */ /* 0x000fe200000006ff */
[----:B------:R-:W-:Y:S01]  /*3070*/  FFMA.FTZ R33, R66, R66, R33 ;  /* 0x0000004242217223 */ /* 0x000fe20000010021 */
[----:B------:R-:W-:Y:S02]  /*3080*/  SHF.L.U32 R68, R68, 0x10, RZ ;  /* 0x0000001044447819 */ /* 0x000fe400000006ff */
        /* <DEDUP_REMOVED lines=9> */
[----:B------:R-:W-:Y:S01]  /*3120*/  PRMT R72, R73, 0x7632, R72 ;  /* 0x0000763249487816 */ /* 0x000fe20000000048 */
[----:B------:R-:W-:-:S03]  /*3130*/  FADD.FTZ R30, R68, R69 ;  /* 0x00000045441e7221 */ /* 0x000fc60000010000 */
[----:B------:R-:W-:Y:S01]  /*3140*/  SHF.L.U32 R72, R72, 0x10, RZ ;  /* 0x0000001048487819 */ /* 0x000fe200000006ff */
[----:B------:R-:W-:Y:S01]  /*3150*/  FADD.FTZ R28, R28, R31 ;  /* 0x0000001f1c1c7221 */ /* 0x000fe20000010000 */
[----:B------:R-:W-:Y:S01]  /*3160*/  FFMA.FTZ R31, R71, R71, R32 ;  /* 0x00000047471f7223 */ /* 0x000fe20000010020 */
[----:B------:R-:W-:Y:S02]  /*3170*/  SHF.L.U32 R73, R73, 0x10, RZ ;  /* 0x0000001049497819 */ /* 0x000fe400000006ff */
[----:B------:R-:W-:Y:S01]  /*3180*/  PRMT R75, R74, 0x7632, R75 ;  /* 0x000076324a4b7816 */ /* 0x000fe2000000004b */
[----:B------:R-:W-:Y:S01]  /*3190*/  FMUL.FTZ R32, R72, R72 ;  /* 0x0000004848207220 */ /* 0x000fe20000410000 */
[----:B------:R-:W-:Y:S01]  /*31a0*/  FADD.FTZ R29, R29, R30 ;  /* 0x0000001e1d1d7221 */ /* 0x000fe20000010000 */
[----:B------:R-:W-:Y:S01]  /*31b0*/  FADD.FTZ R30, R71, R70 ;  /* 0x00000046471e7221 */ /* 0x000fe20000010000 */
[----:B------:R-:W-:Y:S01]  /*31c0*/  FADD.FTZ R28, R28, R31 ;  /* 0x0000001f1c1c7221 */ /* 0x000fe20000010000 */
[----:B------:R-:W-:Y:S01]  /*31d0*/  SHF.L.U32 R75, R75, 0x10, RZ ;  /* 0x000000104b4b7819 */ /* 0x000fe200000006ff */
[----:B------:R-:W-:Y:S01]  /*31e0*/  FFMA.FTZ R31, R73, R73, R32 ;  /* 0x00000049491f7223 */ /* 0x000fe20000010020 */
[----:B------:R-:W-:Y:S01]  /*31f0*/  FADD.FTZ R29, R29, R30 ;  /* 0x0000001e1d1d7221 */ /* 0x000fe20000010000 */
[----:B------:R-:W-:Y:S01]  /*3200*/  SHF.L.U32 R74, R74, 0x10, RZ ;  /* 0x000000104a4a7819 */ /* 0x000fe200000006ff */
[----:B------:R-:W-:Y:S01]  /*3210*/  FADD.FTZ R30, R73, R72 ;  /* 0x00000048491e7221 */ /* 0x000fe20000010000 */
[----:B------:R-:W-:Y:S01]  /*3220*/  FADD.FTZ R28, R28, R31 ;  /* 0x0000001f1c1c7221 */ /* 0x000fe20000010000 */
[----:B------:R-:W-:-:S02]  /*3230*/  FMUL.FTZ R31, R75, R75 ;  /* 0x0000004b4b1f7220 */ /* 0x000fc40000410000 */
[----:B------:R-:W-:Y:S01]  /*3240*/  FADD.FTZ R29, R29, R30 ;  /* 0x0000001e1d1d7221 */ /* 0x000fe20000010000 */
[----:B--2---:R-:W-:-:S04]  /*3250*/  PRMT R76, R77, 0x7632, R76 ;  /* 0x000076324d4c7816 */ /* 0x004fc8000000004c */
[----:B------:R-:W-:Y:S02]  /*3260*/  SHF.L.U32 R76, R76, 0x10, RZ ;  /* 0x000000104c4c7819 */ /* 0x000fe400000006ff */
[----:B---3--:R-:W-:Y:S01]  /*3270*/  PRMT R78, R79, 0x7632, R78 ;  /* 0x000076324f4e7816 */ /* 0x008fe2000000004e */
[C---:B------:R-:W-:Y:S01]  /*3280*/  FADD.FTZ R30, R74.reuse, R75 ;  /* 0x0000004b4a1e7221 */ /* 0x040fe20000010000 */
[----:B------:R-:W-:Y:S01]  /*3290*/  SHF.L.U32 R77, R77, 0x10, RZ ;  /* 0x000000104d4d7819 */ /* 0x000fe200000006ff */
[----:B------:R-:W-:Y:S01]  /*32a0*/  FFMA.FTZ R31, R74, R74, R31 ;  /* 0x0000004a4a1f7223 */ /* 0x000fe2000001001f */
[----:B------:R-:W-:Y:S01]  /*32b0*/  FMUL.FTZ R32, R76, R76 ;  /* 0x0000004c4c207220 */ /* 0x000fe20000410000 */
[----:B------:R-:W-:Y:S01]  /*32c0*/  SHF.L.U32 R78, R78, 0x10, RZ ;  /* 0x000000104e4e7819 */ /* 0x000fe200000006ff */
[----:B------:R-:W-:Y:S01]  /*32d0*/  FADD.FTZ R29, R29, R30 ;  /* 0x0000001e1d1d7221 */ /* 0x000fe20000010000 */
[----:B------:R-:W-:Y:S01]  /*32e0*/  PRMT R80, R81, 0x7632, R80 ;  /* 0x0000763251507816 */ /* 0x000fe20000000050 */
[----:B------:R-:W-:Y:S01]  /*32f0*/  FADD.FTZ R28, R28, R31 ;  /* 0x0000001f1c1c7221 */ /* 0x000fe20000010000 */
        /* <DEDUP_REMOVED lines=55> */
.L_x_2244:
[----:B------:R-:W-:Y:S05]  /*3670*/  BSYNC.RECONVERGENT B0 ;  /* 0x0000000000007941 */ /* 0x000fea0003800200 */
.L_x_2243:
[----:B------:R-:W-:Y:S06]  /*3680*/  BAR.SYNC.DEFER_BLOCKING 0x0 ;  /* 0x0000000000007b1d */ /* 0x000fec0000010000 */
[----:B------:R-:W-:Y:S04]  /*3690*/  BSSY.RECONVERGENT B0, `(.L_x_2245) ;  /* 0x0000029000007945 */ /* 0x000fe80003800200 */
[----:B------:R-:W-:Y:S05]  /*36a0*/  @P3 BRA `(.L_x_2246) ;  /* 0x00000000009c3947 */ /* 0x000fea0003800000 */
[----:B------:R-:W4:Y:S01]  /*36b0*/  S2UR UR5, SR_CgaCtaId ;  /* 0x00000000000579c3 */ /* 0x000f220000008800 */
[----:B------:R-:W-:Y:S02]  /*36c0*/  UMOV UR4, 0x400 ;  /* 0x0000040000047882 */ /* 0x000fe40000000000 */
[----:B----4-:R-:W-:-:S09]  /*36d0*/  ULEA UR4, UR5, UR4, 0x18 ;  /* 0x0000000405047291 */ /* 0x010fd2000f8ec0ff */
[----:B-1----:R-:W1:Y:S04]  /*36e0*/  LDS.64 R34, [UR4+0x18] ;  /* 0x00001804ff227984 */ /* 0x002e680008000a00 */
[----:B------:R-:W4:Y:S04]  /*36f0*/  LDS.128 R44, [UR4+0x20] ;  /* 0x00002004ff2c7984 */ /* 0x000f280008000c00 */
[----:B---3--:R-:W3:Y:S04]  /*3700*/  LDS.128 R28, [UR4+0x30] ;  /* 0x00003004ff1c7984 */ /* 0x008ee80008000c00 */
[----:B------:R-:W5:Y:S04]  /*3710*/  LDS.128 R40, [UR4+0x40] ;  /* 0x00004004ff287984 */ /* 0x000f680008000c00 */
[----:B--2---:R-:W2:Y:S01]  /*3720*/  LDS.128 R36, [UR4+0x50] ;  /* 0x00005004ff247984 */ /* 0x004ea20008000c00 */
[----:B-1----:R-:W-:Y:S01]  /*3730*/  FADD.FTZ R113, R32, R34 ;  /* 0x0000002220717221 */ /* 0x002fe20000010000 */
[----:B0-----:R-:W-:-:S03]  /*3740*/  FADD.FTZ R32, R33, R35 ;  /* 0x0000002321207221 */ /* 0x001fc60000010000 */
[----:B----4-:R-:W-:Y:S01]  /*3750*/  FADD.FTZ R113, R113, R44 ;  /* 0x0000002c71717221 */ /* 0x010fe20000010000 */
[----:B------:R-:W-:Y:S02]  /*3760*/  FADD.FTZ R44, R32, R45 ;  /* 0x0000002d202c7221 */ /* 0x000fe40000010000 */
[----:B------:R-:W0:Y:S01]  /*3770*/  LDS.128 R32, [UR4+0x60] ;  /* 0x00006004ff207984 */ /* 0x000e220008000c00 */
[----:B------:R-:W-:Y:S01]  /*3780*/  FADD.FTZ R113, R113, R46 ;  /* 0x0000002e71717221 */ /* 0x000fe20000010000 */
[----:B------:R-:W-:Y:S02]  /*3790*/  FADD.FTZ R118, R44, R47 ;  /* 0x0000002f2c767221 */ /* 0x000fe40000010000 */
[----:B------:R-:W1:Y:S01]  /*37a0*/  LDS.128 R44, [UR4+0x70] ;  /* 0x00007004ff2c7984 */ /* 0x000e620008000c00 */
        /* <DEDUP_REMOVED lines=21> */
[----:B---3--:R-:W-:Y:S01]  /*3900*/  FADD.FTZ R32, R113, R28 ;  /* 0x0000001c71207221 */ /* 0x008fe20000010000 */
[----:B------:R-:W-:-:S07]  /*3910*/  FADD.FTZ R33, R118, R29 ;  /* 0x0000001d76217221 */ /* 0x000fce0000010000 */
.L_x_2246:
[----:B------:R-:W-:Y:S05]  /*3920*/  BSYNC.RECONVERGENT B0 ;  /* 0x0000000000007941 */ /* 0x000fea0003800200 */
.L_x_2245:
        /* <DEDUP_REMOVED lines=14> */
[----:B-1----:R-:W-:Y:S02]  /*3a10*/  IMAD R35, R105, R86, R107 ;  /* 0x0000005669237224 */ /* 0x002fe400078e026b */
[----:B---3--:R-:W-:-:S04]  /*3a20*/  IMAD.WIDE.U32 R28, R31, 0x4, R28 ;  /* 0x000000041f1c7825 */ /* 0x008fc800078e001c */
[----:B------:R-:W-:Y:S01]  /*3a30*/  IMAD.WIDE.U32 R30, R35, 0x8, R38 ;  /* 0x00000008231e7825 */ /* 0x000fe200078e0026 */
[----:B------:R-:W-:Y:S02]  /*3a40*/  IADD3 R35, PT, PT, -R34, 0x1, RZ ;  /* 0x0000000122237810 */ /* 0x000fe40007ffe1ff */
[----:B------:R-:W1:Y:S02]  /*3a50*/  LDC R34, c[0x0][0x370] ;  /* 0x0000dc00ff227b82 */ /* 0x000e640000000800 */
[----:B------:R3:W-:Y:S01]  /*3a60*/  STG.E.64 desc[UR6][R30.64], R32 ;  /* 0x000000201e007986 */ /* 0x0007e2000c101b06 */
[----:B------:R-:W-:Y:S06]  /*3a70*/  MEMBAR.ALL.GPU ;  /* 0x0000000000007992 */ /* 0x000fec000000a000 */
[----:B------:R-:W-:-:S00]  /*3a80*/  ERRBAR ;  /* 0x00000000000079ab */ /* 0x000fc00000000000 */
[----:B------:R-:W-:Y:S06]  /*3a90*/  CGAERRBAR ;  /* 0x00000000000075ab */ /* 0x000fec0000000000 */
[----:B------:R3:W-:Y:S01]  /*3aa0*/  REDG.E.ADD.S32.STRONG.GPU desc[UR6][R28.64], R35 ;  /* 0x000000231c00798e */ /* 0x0007e2000c12e306 */
[----:B-1----:R-:W-:-:S04]  /*3ab0*/  SEL R37, R34, RZ, !P1 ;  /* 0x000000ff22257207 */ /* 0x002fc80004800000 */
[----:B------:R-:W-:-:S13]  /*3ac0*/  ISETP.NE.AND P1, PT, R37, -0x1, PT ;  /* 0xffffffff2500780c */ /* 0x000fda0003f25270 */
[----:B---3--:R-:W-:Y:S05]  /*3ad0*/  @!P1 BRA `(.L_x_2248) ;  /* 0x0000000000149947 */ /* 0x008fea0003800000 */
.L_x_2249:
[----:B------:R-:W3:Y:S04]  /*3ae0*/  LDG.E.STRONG.GPU R30, desc[UR6][R28.64] ;  /* 0x000000061c1e7981 */ /* 0x000ee8000c1ef900 */
[----:B---3--:R-:W-:Y:S01]  /*3af0*/  CCTL.IVALL ;  /* 0x00000000ff00798f */ /* 0x008fe20002000000 */
[----:B------:R-:W-:Y:S05]  /*3b00*/  YIELD ;  /* 0x0000000000007946 */ /* 0x000fea0003800000 */
[----:B------:R-:W-:-:S13]  /*3b10*/  ISETP.NE.AND P1, PT, R30, R37, PT ;  /* 0x000000251e00720c */ /* 0x000fda0003f25270 */
[----:B------:R-:W-:Y:S05]  /*3b20*/  @P1 BRA `(.L_x_2249) ;  /* 0xfffffffc00ec1947 */ /* 0x000fea000383ffff */
.L_x_2248:
        /* <DEDUP_REMOVED lines=16> */
.L_x_2251:
        /* <DEDUP_REMOVED lines=10> */
[--C-:B-1----:R-:W-:Y:S02]  /*3cd0*/  @!P5 IMAD.WIDE.U32 R34, R119, 0x8, R38.reuse ;  /* 0x000000087722d825 */ /* 0x102fe400078e0026 */
[----:B------:R-:W3:Y:S02]  /*3ce0*/  @!P6 LDG.E.64 R30, desc[UR6][R30.64] ;  /* 0x000000061e1ee981 */ /* 0x000ee4000c1e1b00 */
[----:B--2---:R-:W-:Y:S02]  /*3cf0*/  @!P4 IMAD.WIDE.U32 R36, R41, 0x8, R38 ;  /* 0x000000082924c825 */ /* 0x004fe400078e0026 */
[----:B------:R-:W2:Y:S04]  /*3d00*/  @!P5 LDG.E.64 R34, desc[UR6][R34.64] ;  /* 0x000000062222d981 */ /* 0x000ea8000c1e1b00 */
        /* <DEDUP_REMOVED lines=8> */
[----:B---3--:R-:W-:Y:S01]  /*3d90*/  @!P6 FADD.FTZ R32, R32, R30 ;  /* 0x0000001e2020e221 */ /* 0x008fe20000010000 */
[----:B------:R-:W-:Y:S01]  /*3da0*/  @!P6 FADD.FTZ R33, R33, R31 ;  /* 0x0000001f2121e221 */ /* 0x000fe20000010000 */
[----:B------:R-:W-:Y:S02]  /*3db0*/  ISETP.EQ.OR P6, PT, R105, UR8, P3 ;  /* 0x0000000869007c0c */ /* 0x000fe40009fc2670 */
[----:B--2---:R-:W-:Y:S01]  /*3dc0*/  @!P5 FADD.FTZ R32, R32, R34 ;  /* 0x000000222020d221 */ /* 0x004fe20000010000 */
        /* <DEDUP_REMOVED lines=36> */
.L_x_2250:
        /* <DEDUP_REMOVED lines=20> */
[-C--:B-1----:R-:W-:Y:S02]  /*4150*/  @!P5 IMAD R35, R30, R86.reuse, R107 ;  /* 0x000000561e23d224 */ /* 0x082fe400078e026b */
[----:B------:R-:W-:Y:S01]  /*4160*/  @!P4 IMAD.WIDE.U32 R30, R31, 0x8, R38 ;  /* 0x000000081f1ec825 */ /* 0x000fe200078e0026 */
[----:B------:R-:W0:Y:S03]  /*4170*/  @!P1 LDG.E.64 R28, desc[UR6][R28.64] ;  /* 0x000000061c1c9981 */ /* 0x000e26000c1e1b00 */
[----:B------:R-:W-:Y:S02]  /*4180*/  @!P6 IMAD R37, R34, R86, R107 ;  /* 0x000000562225e224 */ /* 0x000fe400078e026b */
[--C-:B------:R-:W-:Y:S01]  /*4190*/  @!P5 IMAD.WIDE.U32 R34, R35, 0x8, R38.reuse ;  /* 0x000000082322d825 */ /* 0x100fe200078e0026 */
[----:B------:R-:W3:Y:S03]  /*41a0*/  @!P4 LDG.E.64 R30, desc[UR6][R30.64] ;  /* 0x000000061e1ec981 */ /* 0x000ee6000c1e1b00 */
[----:B--2---:R-:W-:-:S02]  /*41b0*/  @!P6 IMAD.WIDE.U32 R36, R37, 0x8, R38 ;  /* 0x000000082524e825 */ /* 0x004fc400078e0026 */
[----:B------:R-:W2:Y:S04]  /*41c0*/  @!P5 LDG.E.64 R34, desc[UR6][R34.64] ;  /* 0x000000062222d981 */ /* 0x000ea8000c1e1b00 */
[----:B------:R-:W4:Y:S01]  /*41d0*/  @!P6 LDG.E.64 R36, desc[UR6][R36.64] ;  /* 0x000000062424e981 */ /* 0x000f22000c1e1b00 */
[----:B------:R-:W-:Y:S01]  /*41e0*/  IADD3 R40, PT, PT, R40, 0x4, RZ ;  /* 0x0000000428287810 */ /* 0x000fe20007ffe0ff */
[----:B0-----:R-:W-:Y:S01]  /*41f0*/  @!P1 FADD.FTZ R32, R32, R28 ;  /* 0x0000001c20209221 */ /* 0x001fe20000010000 */
[----:B------:R-:W-:-:S03]  /*4200*/  @!P1 FADD.FTZ R33, R33, R29 ;  /* 0x0000001d21219221 */ /* 0x000fc60000010000 */
[----:B---3--:R-:W-:Y:S01]  /*4210*/  @!P4 FADD.FTZ R32, R32, R30 ;  /* 0x0000001e2020c221 */ /* 0x008fe20000010000 */
[----:B------:R-:W-:-:S03]  /*4220*/  @!P4 FADD.FTZ R33, R33, R31 ;  /* 0x0000001f2121c221 */ /* 0x000fc60000010000 */
[----:B--2---:R-:W-:Y:S01]  /*4230*/  @!P5 FADD.FTZ R32, R32, R34 ;  /* 0x000000222020d221 */ /* 0x004fe20000010000 */
[----:B------:R-:W-:-:S03]  /*4240*/  @!P5 FADD.FTZ R33, R33, R35 ;  /* 0x000000232121d221 */ /* 0x000fc60000010000 */
[----:B----4-:R-:W-:Y:S01]  /*4250*/  @!P6 FADD.FTZ R32, R32, R36 ;  /* 0x000000242020e221 */ /* 0x010fe20000010000 */
[----:B------:R-:W-:-:S07]  /*4260*/  @!P6 FADD.FTZ R33, R33, R37 ;  /* 0x000000252121e221 */ /* 0x000fce0000010000 */
.L_x_2252:
        /* <DEDUP_REMOVED lines=19> */
.L_x_2253:
        /* <DEDUP_REMOVED lines=9> */
.L_x_2254:
[----:B------:R-:W-:Y:S05]  /*4430*/  BSYNC.RECONVERGENT B0 ;  /* 0x0000000000007941 */ /* 0x000fea0003800200 */
.L_x_2247:
[----:B------:R-:W4:Y:S01]  /*4440*/  S2UR UR5, SR_CgaCtaId ;  /* 0x00000000000579c3 */ /* 0x000f220000008800 */
[----:B------:R-:W5:Y:S01]  /*4450*/  LDCU UR8, c[0x0][0x414] ;  /* 0x00008280ff0877ac */ /* 0x000f620008000800 */
[----:B--2---:R-:W-:Y:S01]  /*4460*/  LOP3.LUT R36, R92, 0xffff, RZ, 0xc0, !PT ;  /* 0x0000ffff5c247812 */ /* 0x004fe200078ec0ff */
[----:B------:R-:W-:-:S03]  /*4470*/  UMOV UR4, 0x400 ;  /* 0x0000040000047882 */ /* 0x000fc60000000000 */
[----:B------:R-:W-:Y:S02]  /*4480*/  IADD3 R41, PT, PT, R111, R36, RZ ;  /* 0x000000246f297210 */ /* 0x000fe40007ffe0ff */
[----:B---3--:R-:W2:Y:S08]  /*4490*/  @P0 LDC.64 R28, c[0x0][0x388] ;  /* 0x0000e200ff1c0b82 */ /* 0x008eb00000000a00 */
[----:B-1----:R-:W1:Y:S01]  /*44a0*/  LDC.64 R34, c[0x0][0x398] ;  /* 0x0000e600ff227b82 */ /* 0x002e620000000a00 */
[----:B----4-:R-:W-:-:S07]  /*44b0*/  ULEA UR4, UR5, UR4, 0x18 ;  /* 0x0000000405047291 */ /* 0x010fce000f8ec0ff */
[----:B------:R-:W3:Y:S01]  /*44c0*/  LDC.64 R30, c[0x0][0x3a0] ;  /* 0x0000e800ff1e7b82 */ /* 0x000ee20000000a00 */
[----:B------:R-:W4:Y:S01]  /*44d0*/  LDCU UR5, c[0x0][0x404] ;  /* 0x00008080ff0577ac */ /* 0x000f220008000800 */
[----:B--2---:R-:W-:-:S04]  /*44e0*/  @P0 IMAD.WIDE R36, R109, 0x8, R28 ;  /* 0x000000086d240825 */ /* 0x004fc800078e021c */
[----:B-----5:R-:W-:Y:S01]  /*44f0*/  @P0 FMUL.FTZ R28, R32, UR8 ;  /* 0x00000008201c0c20 */ /* 0x020fe20008410000 */
[----:B------:R-:W-:Y:S01]  /*4500*/  @P0 FMUL.FTZ R29, R33, UR8 ;  /* 0x00000008211d0c20 */ /* 0x000fe20008410000 */
[----:B------:R0:W-:Y:S04]  /*4510*/  @!P3 STS.64 [UR4+0x90], R32 ;  /* 0x00009020ff00b988 */ /* 0x0001e80008000a04 */
[----:B------:R2:W-:Y:S01]  /*4520*/  @P0 STG.E.64 desc[UR6][R36.64], R28 ;  /* 0x0000001c24000986 */ /* 0x0005e2000c101b06 */
[C---:B-1----:R-:W-:Y:S01]  /*4530*/  IMAD.WIDE R38, R41.reuse, 0x2, R34 ;  /* 0x0000000229267825 */ /* 0x042fe200078e0222 */
[----:B------:R-:W-:Y:S03]  /*4540*/  BAR.SYNC.DEFER_BLOCKING 0x0 ;  /* 0x0000000000007b1d */ /* 0x000fe60000010000 */
[----:B---3--:R-:W-:-:S03]  /*4550*/  IMAD.WIDE R40, R41, 0x2, R30 ;  /* 0x0000000229287825 */ /* 0x008fc600078e021e */
[----:B------:R-:W3:Y:S04]  /*4560*/  LDG.E.U16 R43, desc[UR6][R38.64] ;  /* 0x00000006262b7981 */ /* 0x000ee8000c1e1500 */
[----:B------:R1:W5:Y:S04]  /*4570*/  LDG.E.U16 R44, desc[UR6][R38.64+0x2] ;  /* 0x00000206262c7981 */ /* 0x000368000c1e1500 */
[----:B------:R-:W5:Y:S04]  /*4580*/  LDG.E.U16 R46, desc[UR6][R40.64] ;  /* 0x00000006282e7981 */ /* 0x000f68000c1e1500 */
[----:B------:R1:W5:Y:S01]  /*4590*/  LDG.E.U16 R45, desc[UR6][R40.64+0x2] ;  /* 0x00000206282d7981 */ /* 0x000362000c1e1500 */
[----:B0-----:R-:W-:-:S02]  /*45a0*/  HFMA2 R32, -RZ, RZ, 1.875, 0 ;  /* 0x3f800000ff207431 */ /* 0x001fc400000001ff */
[----:B----4-:R-:W-:Y:S01]  /*45b0*/  IMAD R33, R105, UR5, R112 ;  /* 0x0000000569217c24 */ /* 0x010fe2000f8e0270 */
[----:B------:R-:W-:Y:S01]  /*45c0*/  BSSY.RECONVERGENT B0, `(.L_x_2255) ;  /* 0x000075d000007945 */ /* 0x000fe20003800200 */
[----:B------:R-:W0:Y:S01]  /*45d0*/  LDS.64 R30, [UR4+0x90] ;  /* 0x00009004ff1e7984 */ /* 0x000e220008000a00 */
[----:B------:R-:W4:Y:S02]  /*45e0*/  LDCU.U8 UR4, c[0x0][0x3fc] ;  /* 0x00007f80ff0477ac */ /* 0x000f240008000000 */
[C---:B------:R-:W-:Y:S02]  /*45f0*/  IADD3 R35, PT, PT, R33.reuse, 0x40, RZ ;  /* 0x0000004021237810 */ /* 0x040fe40007ffe0ff */
[C---:B--2---:R-:W-:Y:S02]  /*4600*/  IADD3 R36, PT, PT, R33.reuse, 0xa0, RZ ;  /* 0x000000a021247810 */ /* 0x044fe40007ffe0ff */
[C---:B------:R-:W-:Y:S02]  /*4610*/  IADD3 R37, PT, PT, R33.reuse, 0xd0, RZ ;  /* 0x000000d021257810 */ /* 0x040fe40007ffe0ff */
[----:B-1----:R-:W-:-:S02]  /*4620*/  IADD3 R38, PT, PT, R33, 0xe8, RZ ;  /* 0x000000e821267810 */ /* 0x002fc40007ffe0ff */
[----:B------:R-:W-:Y:S02]  /*4630*/  SHF.R.S32.HI R39, RZ, 0x1f, R35 ;  /* 0x0000001fff277819 */ /* 0x000fe40000011423 */
[----:B------:R-:W-:Y:S02]  /*4640*/  SHF.R.S32.HI R40, RZ, 0x1f, R36 ;  /* 0x0000001fff287819 */ /* 0x000fe40000011424 */
[----:B------:R-:W-:Y:S02]  /*4650*/  SHF.R.S32.HI R41, RZ, 0x1f, R37 ;  /* 0x0000001fff297819 */ /* 0x000fe40000011425 */
[----:B------:R-:W-:Y:S01]  /*4660*/  SHF.R.S32.HI R42, RZ, 0x1f, R38 ;  /* 0x0000001fff2a7819 */ /* 0x000fe20000011426 */
[----:B----4-:R-:W-:Y:S01]  /*4670*/  UISETP.NE.AND UP0, UPT, UR4, URZ, UPT ;  /* 0x000000ff0400728c */ /* 0x010fe2000bf05270 */
[----:B0-----:R-:W-:-:S04]  /*4680*/  FMUL.FTZ R34, R30, UR8 ;  /* 0x000000081e227c20 */ /* 0x001fc80008410000 */
[----:B------:R-:W-:-:S04]  /*4690*/  FMUL.FTZ R30, R34, R34 ;  /* 0x00000022221e7220 */ /* 0x000fc80000410000 */
[----:B------:R-:W-:-:S05]  /*46a0*/  FFMA.FTZ R30, R31, UR8, -R30 ;  /* 0x000000081f1e7c23 */ /* 0x000fca000801081e */
[----:B------:R-:W-:-:S13]  /*46b0*/  FSETP.GTU.FTZ.AND P1, PT, R30, RZ, PT ;  /* 0x000000ff1e00720b */ /* 0x000fda0003f3c000 */
[----:B------:R-:W0:Y:S02]  /*46c0*/  @P1 LDC R29, c[0x0][0x3a8] ;  /* 0x0000ea00ff1d1b82 */ /* 0x000e240000000800 */
[----:B0-----:R-:W-:-:S04]  /*46d0*/  @P1 FADD.FTZ R30, R30, R29 ;  /* 0x0000001d1e1e1221 */ /* 0x001fc80000010000 */
[----:B------:R0:W1:Y:S01]  /*46e0*/  @P1 MUFU.RSQ R32, R30 ;  /* 0x0000001e00201308 */ /* 0x0000620000001400 */
[----:B---3--:R-:W-:Y:S02]  /*46f0*/  SHF.L.U32 R43, R43, 0x10, RZ ;  /* 0x000000102b2b7819 */ /* 0x008fe400000006ff */
[----:B-----5:R-:W-:Y:S02]  /*4700*/  SHF.L.U32 R44, R44, 0x10, RZ ;  /* 0x000000102c2c7819 */ /* 0x020fe400000006ff */
[----:B------:R-:W-:Y:S02]  /*4710*/  SHF.L.U32 R46, R46, 0x10, RZ ;  /* 0x000000102e2e7819 */ /* 0x000fe400000006ff */
[----:B------:R-:W-:Y:S01]  /*4720*/  SHF.L.U32 R45, R45, 0x10, RZ ;  /* 0x000000102d2d7819 */ /* 0x000fe200000006ff */
[----:B01----:R-:W-:Y:S06]  /*4730*/  BRA.U UP0, `(.L_x_2256) ;  /* 0x0000003100107547 */ /* 0x003fec000b800000 */
[----:B------:R-:W0:Y:S01]  /*4740*/  LDCU.64 UR4, c[0x0][0x3e8] ;  /* 0x00007d00ff0477ac */ /* 0x000e220008000a00 */
[----:B------:R-:W-:Y:S01]  /*4750*/  SHF.R.S32.HI R28, RZ, 0x1f, R33 ;  /* 0x0000001fff1c7819 */ /* 0x000fe20000011421 */
[----:B------:R-:W-:Y:S01]  /*4760*/  BSSY.RECONVERGENT B1, `(.L_x_2257) ;  /* 0x000001c000017945 */ /* 0x000fe20003800200 */
[C---:B------:R-:W-:Y:S02]  /*4770*/  IADD3 R113, PT, PT, R33.reuse, 0x8, RZ ;  /* 0x0000000821717810 */ /* 0x040fe40007ffe0ff */
[C---:B------:R-:W-:Y:S02]  /*4780*/  IADD3 R111, PT, PT, R33.reuse, 0x10, RZ ;  /* 0x00000010216f7810 */ /* 0x040fe40007ffe0ff */
[----:B------:R-:W-:Y:S02]  /*4790*/  SHF.R.S32.HI R118, RZ, 0x1f, R113 ;  /* 0x0000001fff767819 */ /* 0x000fe40000011471 */
[C---:B------:R-:W-:Y:S02]  /*47a0*/  IADD3 R47, PT, PT, R33.reuse, 0x20, RZ ;  /* 0x00000020212f7810 */ /* 0x040fe40007ffe0ff */
[----:B0-----:R-:W-:-:S02]  /*47b0*/  ISETP.GE.U32.AND P1, PT, R33, UR4, PT ;  /* 0x0000000421007c0c */ /* 0x001fc4000bf26070 */
[----:B------:R-:W-:Y:S02]  /*47c0*/  ISETP.GE.U32.AND P2, PT, R113, UR4, PT ;  /* 0x0000000471007c0c */ /* 0x000fe4000bf46070 */
[----:B------:R-:W-:Y:S02]  /*47d0*/  ISETP.GE.AND.EX P1, PT, R28, UR5, PT, P1 ;  /* 0x000000051c007c0c */ /* 0x000fe4000bf26310 */
[----:B------:R-:W-:-:S11]  /*47e0*/  ISETP.GE.AND.EX P2, PT, R118, UR5, PT, P2 ;  /* 0x0000000576007c0c */ /* 0x000fd6000bf46320 */
[----:B------:R-:W-:Y:S05]  /*47f0*/  @P1 BRA `(.L_x_2258) ;  /* 0x0000000000481947 */ /* 0x000fea0003800000 */
[----:B------:R-:W0:Y:S01]  /*4800*/  LDCU.64 UR10, c[0x0][0x3e0] ;  /* 0x00007c00ff0a77ac */ /* 0x000e220008000a00 */
[----:B------:R-:W-:Y:S01]  /*4810*/  MOV R29, R117 ;  /* 0x00000075001d7202 */ /* 0x000fe20000000f00 */
[----:B------:R-:W-:Y:S01]  /*4820*/  FADD.FTZ R85, R85, -R34 ;  /* 0x8000002255557221 */ /* 0x000fe20000010000 */
[----:B------:R-:W1:Y:S03]  /*4830*/  LDCU.64 UR8, c[0x0][0x380] ;  /* 0x00007000ff0877ac */ /* 0x000e660008000a00 */
[----:B------:R-:W-:-:S04]  /*4840*/  FMUL.FTZ R85, R85, R32 ;  /* 0x0000002055557220 */ /* 0x000fc80000410000 */
[----:B------:R-:W-:Y:S01]  /*4850*/  FFMA.FTZ R85, R43, R85, R46 ;  /* 0x000000552b557223 */ /* 0x000fe2000001002e */
[----:B0-----:R-:W-:Y:S01]  /*4860*/  IMAD R30, R28, UR10, RZ ;  /* 0x0000000a1c1e7c24 */ /* 0x001fe2000f8e02ff */
[----:B------:R-:W-:-:S03]  /*4870*/  MOV R28, R114 ;  /* 0x00000072001c7202 */ /* 0x000fc60000000f00 */
[C---:B------:R-:W-:Y:S02]  /*4880*/  IMAD R31, R33.reuse, UR11, R30 ;  /* 0x0000000b211f7c24 */ /* 0x040fe4000f8e021e */
[----:B------:R-:W-:-:S05]  /*4890*/  IMAD.WIDE.U32 R28, R33, UR10, R28 ;  /* 0x0000000a211c7c25 */ /* 0x000fca000f8e001c */
[----:B------:R-:W-:Y:S01]  /*48a0*/  IADD3 R31, PT, PT, R29, R31, RZ ;  /* 0x0000001f1d1f7210 */ /* 0x000fe20007ffe0ff */
[----:B------:R-:W-:Y:S01]  /*48b0*/  FADD.FTZ R29, R82, -R34 ;  /* 0x80000022521d7221 */ /* 0x000fe20000010000 */
[----:B-1----:R-:W-:-:S03]  /*48c0*/  LEA R30, P1, R28, UR8, 0x1 ;  /* 0x000000081c1e7c11 */ /* 0x002fc6000f8208ff */
[----:B------:R-:W-:Y:S01]  /*48d0*/  FMUL.FTZ R29, R29, R32 ;  /* 0x000000201d1d7220 */ /* 0x000fe20000410000 */
[----:B------:R-:W-:-:S03]  /*48e0*/  LEA.HI.X R31, R28, UR9, R31, 0x1, P1 ;  /* 0x000000091c1f7c11 */ /* 0x000fc600088f0c1f */
[----:B------:R-:W-:-:S05]  /*48f0*/  FFMA.FTZ R28, R44, R29, R45 ;  /* 0x0000001d2c1c7223 */ /* 0x000fca000001002d */
[----:B------:R-:W-:-:S05]  /*4900*/  F2FP.BF16.F32.PACK_AB R29, R28, R85 ;  /* 0x000000551c1d723e */ /* 0x000fca00000010ff */
[----:B------:R0:W-:Y:S02]  /*4910*/  STG.E desc[UR6][R30.64], R29 ;  /* 0x0000001d1e007986 */ /* 0x0001e4000c101906 */
.L_x_2258:
[----:B------:R-:W-:Y:S05]  /*4920*/  BSYNC.RECONVERGENT B1 ;  /* 0x0000000000017941 */ /* 0x000fea0003800200 */
.L_x_2257:
[----:B------:R-:W-:Y:S04]  /*4930*/  BSSY.RECONVERGENT B1, `(.L_x_2259) ;  /* 0x0000014000017945 */ /* 0x000fe80003800200 */
[----:B------:R-:W-:Y:S05]  /*4940*/  @P2 BRA `(.L_x_2260) ;  /* 0x0000000000482947 */ /* 0x000fea0003800000 */
[----:B------:R-:W1:Y:S01]  /*4950*/  LDCU.64 UR8, c[0x0][0x3e0] ;  /* 0x00007c00ff0877ac */ /* 0x000e620008000a00 */
[----:B------:R-:W-:Y:S01]  /*4960*/  MOV R28, R114 ;  /* 0x00000072001c7202 */ /* 0x000fe20000000f00 */
[--C-:B------:R-:W-:Y:S01]  /*4970*/  FADD.FTZ R83, R83, -R34.reuse ;  /* 0x8000002253537221 */ /* 0x100fe20000010000 */
[----:B0-----:R-:W-:Y:S01]  /*4980*/  MOV R29, R117 ;  /* 0x00000075001d7202 */ /* 0x001fe20000000f00 */
        /* <DEDUP_REMOVED lines=14> */
.L_x_2260:
[----:B------:R-:W-:Y:S05]  /*4a70*/  BSYNC.RECONVERGENT B1 ;  /* 0x0000000000017941 */ /* 0x000fea0003800200 */
.L_x_2259:
[----:B------:R-:W-:Y:S01]  /*4a80*/  ISETP.GE.U32.AND P5, PT, R111, UR4, PT ;  /* 0x000000046f007c0c */ /* 0x000fe2000bfa6070 */
[----:B------:R-:W-:Y:S01]  /*4a90*/  BSSY.RECONVERGENT B1, `(.L_x_2261) ;  /* 0x0000025000017945 */ /* 0x000fe20003800200 */
[----:B------:R-:W-:Y:S02]  /*4aa0*/  SHF.R.S32.HI R28, RZ, 0x1f, R111 ;  /* 0x0000001fff1c7819 */ /* 0x000fe4000001146f */
[C---:B------:R-:W-:Y:S02]  /*4ab0*/  IADD3 R0, PT, PT, R33.reuse, 0x28, RZ ;  /* 0x0000002821007810 */ /* 0x040fe40007ffe0ff */
[----:B------:R-:W-:Y:S02]  /*4ac0*/  ISETP.GE.AND.EX P5, PT, R28, UR5, PT, P5 ;  /* 0x000000051c007c0c */ /* 0x000fe4000bfa6350 */
[----:B01----:R-:W-:Y:S02]  /*4ad0*/  IADD3 R30, PT, PT, R33, 0x30, RZ ;  /* 0x00000030211e7810 */ /* 0x003fe40007ffe0ff */
        /* <DEDUP_REMOVED lines=8> */
[----:B------:R-:W-:Y:S02]  /*4b60*/  ISETP.GE.AND.EX P2, PT, R103, UR5, PT, P2 ;  /* 0x0000000567007c0c */ /* 0x000fe4000bf46320 */
[----:B------:R-:W-:Y:S02]  /*4b70*/  ISETP.GE.AND.EX P1, PT, R83, UR5, PT, P1 ;  /* 0x0000000553007c0c */ /* 0x000fe4000bf26310 */
[----:B------:R-:W-:Y:S02]  /*4b80*/  ISETP.GE.AND.EX P6, PT, R31, UR5, PT, P6 ;  /* 0x000000051f007c0c */ /* 0x000fe4000bfc6360 */
[----:B------:R-:W-:Y:S02]  /*4b90*/  ISETP.GE.AND.EX P3, PT, R82, UR5, PT, P3 ;  /* 0x0000000552007c0c */ /* 0x000fe4000bf66330 */
[----:B------:R-:W-:Y:S01]  /*4ba0*/  ISETP.GE.AND.EX P4, PT, R101, UR5, PT, P4 ;  /* 0x0000000565007c0c */ /* 0x000fe2000bf86340 */
[----:B------:R-:W-:-:S12]  /*4bb0*/  @P5 BRA `(.L_x_2262) ;  /* 0x0000000000485947 */ /* 0x000fd80003800000 */
[----:B------:R-:W0:Y:S01]  /*4bc0*/  LDCU.64 UR8, c[0x0][0x3e0] ;  /* 0x00007c00ff0877ac */ /* 0x000e220008000a00 */
[--C-:B------:R-:W-:Y:S01]  /*4bd0*/  FADD.FTZ R29, R2, -R34.reuse ;  /* 0x80000022021d7221 */ /* 0x100fe20000010000 */
[----:B------:R-:W-:Y:S01]  /*4be0*/  FADD.FTZ R85, R3, -R34 ;  /* 0x8000002203557221 */ /* 0x000fe20000010000 */
[----:B------:R-:W-:Y:S01]  /*4bf0*/  MOV R2, R114 ;  /* 0x0000007200027202 */ /* 0x000fe20000000f00 */
[----:B------:R-:W1:Y:S01]  /*4c00*/  LDCU.64 UR10, c[0x0][0x380] ;  /* 0x00007000ff0a77ac */ /* 0x000e620008000a00 */
[----:B------:R-:W-:Y:S01]  /*4c10*/  MOV R3, R117 ;  /* 0x0000007500037202 */ /* 0x000fe20000000f00 */
[-C--:B------:R-:W-:Y:S01]  /*4c20*/  FMUL.FTZ R29, R29, R32.reuse ;  /* 0x000000201d1d7220 */ /* 0x080fe20000410000 */
[----:B------:R-:W-:-:S04]  /*4c30*/  FMUL.FTZ R85, R85, R32 ;  /* 0x0000002055557220 */ /* 0x000fc80000410000 */
[----:B------:R-:W-:Y:S01]  /*4c40*/  FFMA.FTZ R118, R44, R85, R45 ;  /* 0x000000552c767223 */ /* 0x000fe2000001002d */
        /* <DEDUP_REMOVED lines=9> */
.L_x_2262:
[----:B------:R-:W-:Y:S05]  /*4ce0*/  BSYNC.RECONVERGENT B1 ;  /* 0x0000000000017941 */ /* 0x000fea0003800200 */
.L_x_2261:
[----:B------:R-:W-:Y:S01]  /*4cf0*/  BSSY.RECONVERGENT B1, `(.L_x_2263) ;  /* 0x0000016000017945 */ /* 0x000fe20003800200 */
[C---:B0-----:R-:W-:Y:S02]  /*4d00*/  IADD3 R28, PT, PT, R33.reuse, 0x50, RZ ;  /* 0x00000050211c7810 */ /* 0x041fe40007ffe0ff */
[----:B------:R-:W-:Y:S01]  /*4d10*/  IADD3 R29, PT, PT, R33, 0x58, RZ ;  /* 0x00000058211d7810 */ /* 0x000fe20007ffe0ff */
        /* <DEDUP_REMOVED lines=19> */
.L_x_2264:
[----:B------:R-:W-:Y:S05]  /*4e50*/  BSYNC.RECONVERGENT B1 ;  /* 0x0000000000017941 */ /* 0x000fea0003800200 */
.L_x_2263:
        /* <DEDUP_REMOVED lines=20> */
.L_x_2266:
[----:B------:R-:W-:Y:S05]  /*4fa0*/  BSYNC.RECONVERGENT B1 ;  /* 0x0000000000017941 */ /* 0x000fea0003800200 */
.L_x_2265:
[----:B------:R-:W-:Y:S04]  /*4fb0*/  BSSY.RECONVERGENT B1, `(.L_x_2267) ;  /* 0x0000014000017945 */ /* 0x000fe80003800200 */
[----:B------:R-:W-:Y:S05]  /*4fc0*/  @P6 BRA `(.L_x_2268) ;  /* 0x0000000000486947 */ /* 0x000fea0003800000 */
[----:B------:R-:W2:Y:S01]  /*4fd0*/  LDCU.64 UR8, c[0x0][0x3e0] ;  /* 0x00007c00ff0877ac */ /* 0x000ea20008000a00 */
[----:B------:R-:W-:Y:S01]  /*4fe0*/  MOV R2, R114 ;  /* 0x0000007200027202 */ /* 0x000fe20000000f00 */
[--C-:B------:R-:W-:Y:S01]  /*4ff0*/  FADD.FTZ R9, R9, -R34.reuse ;  /* 0x8000002209097221 */ /* 0x100fe20000010000 */
[----:B01----:R-:W-:Y:S01]  /*5000*/  MOV R3, R117 ;  /* 0x0000007500037202 */ /* 0x003fe20000000f00 */
[----:B------:R-:W0:Y:S01]  /*5010*/  LDCU.64 UR10, c[0x0][0x380] ;  /* 0x00007000ff0a77ac */ /* 0x000e220008000a00 */
[----:B------:R-:W-:Y:S01]  /*5020*/  FADD.FTZ R5, R8, -R34 ;  /* 0x8000002208057221 */ /* 0x000fe20000010000 */
[----:B------:R-:W-:-:S03]  /*5030*/  FMUL.FTZ R9, R9, R32 ;  /* 0x0000002009097220 */ /* 0x000fc60000410000 */
[----:B------:R-:W-:Y:S01]  /*5040*/  FMUL.FTZ R5, R5, R32 ;  /* 0x0000002005057220 */ /* 0x000fe20000410000 */
[----:B------:R-:W-:Y:S01]  /*5050*/  FFMA.FTZ R9, R43, R9, R46 ;  /* 0x000000092b097223 */ /* 0x000fe2000001002e */
        /* <DEDUP_REMOVED lines=9> */
.L_x_2268:
[----:B------:R-:W-:Y:S05]  /*50f0*/  BSYNC.RECONVERGENT B1 ;  /* 0x0000000000017941 */ /* 0x000fea0003800200 */
.L_x_2267:
[----:B------:R-:W-:Y:S04]  /*5100*/  BSSY.RECONVERGENT B1, `(.L_x_2269) ;  /* 0x0000014000017945 */ /* 0x000fe80003800200 */
[----:B------:R-:W-:Y:S05]  /*5110*/  @P3 BRA `(.L_x_2270) ;  /* 0x0000000000483947 */ /* 0x000fea0003800000 */
[----:B------:R-:W3:Y:S01]  /*5120*/  LDCU.64 UR8, c[0x0][0x3e0] ;  /* 0x00007c00ff0877ac */ /* 0x000ee20008000a00 */
[----:B------:R-:W-:Y:S01]  /*5130*/  MOV R2, R114 ;  /* 0x0000007200027202 */ /* 0x000fe20000000f00 */
[--C-:B012---:R-:W-:Y:S01]  /*5140*/  FADD.FTZ R5, R10, -R34.reuse ;  /* 0x800000220a057221 */ /* 0x107fe20000010000 */
[----:B------:R-:W-:Y:S01]  /*5150*/  MOV R3, R117 ;  /* 0x0000007500037202 */ /* 0x000fe20000000f00 */
        /* <DEDUP_REMOVED lines=14> */
.L_x_2270:
[----:B------:R-:W-:Y:S05]  /*5240*/  BSYNC.RECONVERGENT B1 ;  /* 0x0000000000017941 */ /* 0x000fea0003800200 */
.L_x_2269:
        /* <DEDUP_REMOVED lines=20> */
.L_x_2272:
[----:B------:R-:W-:Y:S05]  /*5390*/  BSYNC.RECONVERGENT B1 ;  /* 0x0000000000017941 */ /* 0x000fea0003800200 */
.L_x_2271:
        /* <DEDUP_REMOVED lines=38> */
.L_x_2274:
[----:B------:R-:W-:Y:S05]  /*5600*/  BSYNC.RECONVERGENT B1 ;  /* 0x0000000000017941 */ /* 0x000fea0003800200 */
.L_x_2273:
        /* <DEDUP_REMOVED lines=20> */
.L_x_2276:
[----:B------:R-:W-:Y:S05]  /*5750*/  BSYNC.RECONVERGENT B1 ;  /* 0x0000000000017941 */ /* 0x000fea0003800200 */
.L_x_2275:
        /* <DEDUP_REMOVED lines=9> */
[----:B------:R-:W-:-:S04]  /*57f0*/  FMUL.FTZ R19, R19, R32 ;  /* 0x0000002013137220 */ /* 0x000fc80000410000 */
[----:B------:R-:W-:Y:S01]  /*5800*/  FFMA.FTZ R19, R44, R19, R45 ;  /* 0x000000132c137223 */ /* 0x000fe2000001002d */
[----:B-----5:R-:W-:Y:S02]  /*5810*/  IMAD R11, R10, UR8, RZ ;  /* 0x000000080a0b7c24 */ /* 0x020fe4000f8e02ff */
[----:B------:R-:W-:Y:S01]  /*5820*/  FFMA.FTZ R10, R43, R5, R46 ;  /* 0x000000052b0a7223 */ /* 0x000fe2000001002e */
[----:B------:R-:W-:-:S04]  /*5830*/  IMAD.WIDE.U32 R2, R28, UR8, R2 ;  /* 0x000000081c027c25 */ /* 0x000fc8000f8e0002 */
[----:B------:R-:W-:Y:S01]  /*5840*/  IMAD R11, R28, UR9, R11 ;  /* 0x000000091c0b7c24 */ /* 0x000fe2000f8e020b */
[----:B0-----:R-:W-:-:S04]  /*5850*/  LEA R4, P1, R2, UR10, 0x1 ;  /* 0x0000000a02047c11 */ /* 0x001fc8000f8208ff */
[----:B------:R-:W-:Y:S02]  /*5860*/  IADD3 R11, PT, PT, R3, R11, RZ ;  /* 0x0000000b030b7210 */ /* 0x000fe40007ffe0ff */
[----:B------:R-:W-:Y:S02]  /*5870*/  F2FP.BF16.F32.PACK_AB R3, R19, R10 ;  /* 0x0000000a1303723e */ /* 0x000fe400000010ff */
[----:B------:R-:W-:-:S05]  /*5880*/  LEA.HI.X R5, R2, UR11, R11, 0x1, P1 ;  /* 0x0000000b02057c11 */ /* 0x000fca00088f0c0b */
[----:B------:R0:W-:Y:S02]  /*5890*/  STG.E desc[UR6][R4.64], R3 ;  /* 0x0000000304007986 */ /* 0x0001e4000c101906 */
.L_x_2278:
[----:B------:R-:W-:Y:S05]  /*58a0*/  BSYNC.RECONVERGENT B1 ;  /* 0x0000000000017941 */ /* 0x000fea0003800200 */
.L_x_2277:
        /* <DEDUP_REMOVED lines=20> */
.L_x_2280:
[----:B------:R-:W-:Y:S05]  /*59f0*/  BSYNC.RECONVERGENT B1 ;  /* 0x0000000000017941 */ /* 0x000fea0003800200 */
.L_x_2279:
        /* <DEDUP_REMOVED lines=20> */
.L_x_2282:
[----:B------:R-:W-:Y:S05]  /*5b40*/  BSYNC.RECONVERGENT B1 ;  /* 0x0000000000017941 */ /* 0x000fea0003800200 */
.L_x_2281:
        /* <DEDUP_REMOVED lines=10> */
[----:B------:R-:W-:Y:S01]  /*5bf0*/  FFMA.FTZ R25, R43, R25, R46 ;  /* 0x000000192b197223 */ /* 0x000fe2000001002e */
[----:B-----5:R-:W-:Y:S02]  /*5c00*/  IMAD R9, R6, UR8, RZ ;  /* 0x0000000806097c24 */ /* 0x020fe4000f8e02ff */
        /* <DEDUP_REMOVED lines=8> */
.L_x_2284:
[----:B------:R-:W-:Y:S05]  /*5c90*/  BSYNC.RECONVERGENT B1 ;  /* 0x0000000000017941 */ /* 0x000fea0003800200 */
.L_x_2283:
[----:B------:R-:W-:Y:S01]  /*5ca0*/  ISETP.GE.U32.AND P5, PT, R7, UR4, PT ;  /* 0x0000000407007c0c */ /* 0x000fe2000bfa6070 */
[----:B------:R-:W-:Y:S01]  /*5cb0*/  BSSY.RECONVERGENT B1, `(.L_x_2285) ;  /* 0x000002b000017945 */ /* 0x000fe20003800200 */
[----:B01234-:R-:W-:Y:S02]  /*5cc0*/  SHF.R.S32.HI R4, RZ, 0x1f, R7 ;  /* 0x0000001fff047819 */ /* 0x01ffe40000011407 */
        /* <DEDUP_REMOVED lines=9> */
[----:B------:R-:W-:-:S02]  /*5d60*/  ISETP.GE.U32.AND P4, PT, R9, UR4, PT ;  /* 0x0000000409007c0c */ /* 0x000fc4000bf86070 */
        /* <DEDUP_REMOVED lines=31> */
.L_x_2286:
[----:B------:R-:W-:Y:S05]  /*5f60*/  BSYNC.RECONVERGENT B1 ;  /* 0x0000000000017941 */ /* 0x000fea0003800200 */
.L_x_2285:
        /* <DEDUP_REMOVED lines=10> */
[----:B------:R-:W-:Y:S01]  /*6010*/  FFMA.FTZ R49, R43, R49, R46 ;  /* 0x000000312b317223 */ /* 0x000fe2000001002e */
[----:B-1----:R-:W-:Y:S02]  /*6020*/  IMAD R19, R19, UR8, RZ ;  /* 0x0000000813137c24 */ /* 0x002fe4000f8e02ff */
        /* <DEDUP_REMOVED lines=8> */
.L_x_2288:
[----:B------:R-:W-:Y:S05]  /*60b0*/  BSYNC.RECONVERGENT B1 ;  /* 0x0000000000017941 */ /* 0x000fea0003800200 */
.L_x_2287:
        /* <DEDUP_REMOVED lines=20> */
.L_x_2290:
[----:B------:R-:W-:Y:S05]  /*6200*/  BSYNC.RECONVERGENT B1 ;  /* 0x0000000000017941 */ /* 0x000fea0003800200 */
.L_x_2289:
        /* <DEDUP_REMOVED lines=20> */
.L_x_2292:
[----:B------:R-:W-:Y:S05]  /*6350*/  BSYNC.RECONVERGENT B1 ;  /* 0x0000000000017941 */ /* 0x000fea0003800200 */
.L_x_2291:
[----:B------:R-:W-:Y:S04]  /*6360*/  BSSY.RECONVERGENT B1, `(.L_x_2293) ;  /* 0x0000014000017945 */ /* 0x000fe80003800200 */
[----:B------:R-:W-:Y:S05]  /*6370*/  @P3 BRA `(.L_x_2294) ;  /* 0x0000000000483947 */ /* 0x000fea0003800000 */
[----:B------:R-:W4:Y:S01]  /*6380*/  LDCU.64 UR8, c[0x0][0x3e0] ;  /* 0x00007c00ff0877ac */ /* 0x000f220008000a00 */
[----:B------:R-:W-:Y:S01]  /*6390*/  MOV R2, R114 ;  /* 0x0000007200027202 */ /* 0x000fe20000000f00 */
[--C-:B0123--:R-:W-:Y:S01]  /*63a0*/  FADD.FTZ R5, R54, -R34.reuse ;  /* 0x8000002236057221 */ /* 0x10ffe20000010000 */
[----:B------:R-:W-:Y:S01]  /*63b0*/  MOV R3, R117 ;  /* 0x0000007500037202 */ /* 0x000fe20000000f00 */
        /* <DEDUP_REMOVED lines=14> */
.L_x_2294:
[----:B------:R-:W-:Y:S05]  /*64a0*/  BSYNC.RECONVERGENT B1 ;  /* 0x0000000000017941 */ /* 0x000fea0003800200 */
.L_x_2293:
        /* <DEDUP_REMOVED lines=20> */
.L_x_2296:
[----:B------:R-:W-:Y:S05]  /*65f0*/  BSYNC.RECONVERGENT B1 ;  /* 0x0000000000017941 */ /* 0x000fea0003800200 */
.L_x_2295:
[----:B------:R-:W-:Y:S01]  /*6600*/  ISETP.GE.U32.AND P5, PT, R36, UR4, PT ;  /* 0x0000000424007c0c */ /* 0x000fe2000bfa6070 */
[----:B------:R-:W-:Y:S01]  /*6610*/  BSSY.RECONVERGENT B1, `(.L_x_2297) ;  /* 0x0000023000017945 */ /* 0x000fe20003800200 */
[----:B------:R-:W-:Y:S02]  /*6620*/  ISETP.GE.U32.AND P2, PT, R0, UR4, PT ;  /* 0x0000000400007c0c */ /* 0x000fe4000bf46070 */
[----:B------:R-:W-:Y:S02]  /*6630*/  ISETP.GE.AND.EX P5, PT, R40, UR5, PT, P5 ;  /* 0x0000000528007c0c */ /* 0x000fe4000bfa6350 */
[----:B------:R-:W-:Y:S02]  /*6640*/  ISETP.GE.U32.AND P1, PT, R102, UR4, PT ;  /* 0x0000000466007c0c */ /* 0x000fe4000bf26070 */
[----:B------:R-:W-:Y:S02]  /*6650*/  ISETP.GE.U32.AND P6, PT, R100, UR4, PT ;  /* 0x0000000464007c0c */ /* 0x000fe4000bfc6070 */
[----:B------:R-:W-:-:S02]  /*6660*/  ISETP.GE.U32.AND P3, PT, R6, UR4, PT ;  /* 0x0000000406007c0c */ /* 0x000fc4000bf66070 */
[----:B------:R-:W-:Y:S02]  /*6670*/  SHF.R.S32.HI R11, RZ, 0x1f, R0 ;  /* 0x0000001fff0b7819 */ /* 0x000fe40000011400 */
[----:B------:R-:W-:Y:S02]  /*6680*/  ISETP.GE.U32.AND P4, PT, R98, UR4, PT ;  /* 0x0000000462007c0c */ /* 0x000fe4000bf86070 */
[----:B------:R-:W-:Y:S02]  /*6690*/  SHF.R.S32.HI R8, RZ, 0x1f, R6 ;  /* 0x0000001fff087819 */ /* 0x000fe40000011406 */
[----:B------:R-:W-:Y:S02]  /*66a0*/  IADD3 R7, PT, PT, R33, 0xe0, RZ ;  /* 0x000000e021077810 */ /* 0x000fe40007ffe0ff */
[----:B------:R-:W-:Y:S02]  /*66b0*/  ISETP.GE.AND.EX P2, PT, R11, UR5, PT, P2 ;  /* 0x000000050b007c0c */ /* 0x000fe4000bf46320 */
[----:B------:R-:W-:-:S02]  /*66c0*/  ISETP.GE.AND.EX P1, PT, R95, UR5, PT, P1 ;  /* 0x000000055f007c0c */ /* 0x000fc4000bf26310 */
[----:B------:R-:W-:Y:S02]  /*66d0*/  ISETP.GE.AND.EX P6, PT, R93, UR5, PT, P6 ;  /* 0x000000055d007c0c */ /* 0x000fe4000bfc6360 */
[----:B------:R-:W-:Y:S02]  /*66e0*/  ISETP.GE.AND.EX P3, PT, R8, UR5, PT, P3 ;  /* 0x0000000508007c0c */ /* 0x000fe4000bf66330 */
[----:B------:R-:W-:Y:S02]  /*66f0*/  ISETP.GE.AND.EX P4, PT, R91, UR5, PT, P4 ;  /* 0x000000055b007c0c */ /* 0x000fe4000bf86340 */
[----:B------:R-:W-:Y:S01]  /*6700*/  IADD3 R33, PT, PT, R33, 0xf0, RZ ;  /* 0x000000f021217810 */ /* 0x000fe20007ffe0ff */
[----:B------:R-:W-:Y:S10]  /*6710*/  @P5 BRA `(.L_x_2298) ;  /* 0x0000000000485947 */ /* 0x000ff40003800000 */
        /* <DEDUP_REMOVED lines=18> */
.L_x_2298:
[----:B------:R-:W-:Y:S05]  /*6840*/  BSYNC.RECONVERGENT B1 ;  /* 0x0000000000017941 */ /* 0x000fea0003800200 */
.L_x_2297:
        /* <DEDUP_REMOVED lines=20> */
.L_x_2300:
[----:B------:R-:W-:Y:S05]  /*6990*/  BSYNC.RECONVERGENT B1 ;  /* 0x0000000000017941 */ /* 0x000fea0003800200 */
.L_x_2299:
        /* <DEDUP_REMOVED lines=20> */
.L_x_2302:
[----:B------:R-:W-:Y:S05]  /*6ae0*/  BSYNC.RECONVERGENT B1 ;  /* 0x0000000000017941 */ /* 0x000fea0003800200 */
.L_x_2301:
        /* <DEDUP_REMOVED lines=20> */
.L_x_2304:
[----:B------:R-:W-:Y:S05]  /*6c30*/  BSYNC.RECONVERGENT B1 ;  /* 0x0000000000017941 */ /* 0x000fea0003800200 */
.L_x_2303:
        /* <DEDUP_REMOVED lines=20> */
.L_x_2306:
[----:B------:R-:W-:Y:S05]  /*6d80*/  BSYNC.RECONVERGENT B1 ;  /* 0x0000000000017941 */ /* 0x000fea0003800200 */
.L_x_2305:
        /* <DEDUP_REMOVED lines=20> */
.L_x_2308:
[----:B------:R-:W-:Y:S05]  /*6ed0*/  BSYNC.RECONVERGENT B1 ;  /* 0x0000000000017941 */ /* 0x000fea0003800200 */
.L_x_2307:
[----:B------:R-:W-:Y:S01]  /*6ee0*/  ISETP.GE.U32.AND P5, PT, R37, UR4, PT ;  /* 0x0000000425007c0c */ /* 0x000fe2000bfa6070 */
        /* <DEDUP_REMOVED lines=8> */
[----:B------:R-:W-:Y:S02]  /*6f70*/  SHF.R.S32.HI R10, RZ, 0x1f, R33 ;  /* 0x0000001fff0a7819 */ /* 0x000fe40000011421 */
[----:B------:R-:W-:Y:S02]  /*6f80*/  ISETP.GE.AND.EX P2, PT, R89, UR5, PT, P2 ;  /* 0x0000000559007c0c */ /* 0x000fe4000bf46320 */
[----:B------:R-:W-:Y:S02]  /*6f90*/  ISETP.GE.AND.EX P1, PT, R8, UR5, PT, P1 ;  /* 0x0000000508007c0c */ /* 0x000fe4000bf26310 */
[----:B------:R-:W-:-:S02]  /*6fa0*/  ISETP.GE.AND.EX P6, PT, R42, UR5, PT, P6 ;  /* 0x000000052a007c0c */ /* 0x000fc4000bfc6360 */
[----:B------:R-:W-:Y:S02]  /*6fb0*/  ISETP.GE.AND.EX P3, PT, R10, UR5, PT, P3 ;  /* 0x000000050a007c0c */ /* 0x000fe4000bf66330 */
[----:B------:R-:W-:Y:S01]  /*6fc0*/  ISETP.GE.AND.EX P4, PT, R87, UR5, PT, P4 ;  /* 0x0000000557007c0c */ /* 0x000fe2000bf86340 */
[----:B------:R-:W-:-:S12]  /*6fd0*/  @P5 BRA `(.L_x_2310) ;  /* 0x0000000000485947 */ /* 0x000fd80003800000 */
        /* <DEDUP_REMOVED lines=18> */
.L_x_2310:
[----:B------:R-:W-:Y:S05]  /*7100*/  BSYNC.RECONVERGENT B1 ;  /* 0x0000000000017941 */ /* 0x000fea0003800200 */
.L_x_2309:
        /* <DEDUP_REMOVED lines=20> */
.L_x_2312:
[----:B------:R-:W-:Y:S05]  /*7250*/  BSYNC.RECONVERGENT B1 ;  /* 0x0000000000017941 */ /* 0x000fea0003800200 */
.L_x_2311:
        /* <DEDUP_REMOVED lines=20> */
.L_x_2314:
[----:B------:R-:W-:Y:S05]  /*73a0*/  BSYNC.RECONVERGENT B1 ;  /* 0x0000000000017941 */ /* 0x000fea0003800200 */
.L_x_2313:
        /* <DEDUP_REMOVED lines=20> */
.L_x_2316:
[----:B------:R-:W-:Y:S05]  /*74f0*/  BSYNC.RECONVERGENT B1 ;  /* 0x0000000000017941 */ /* 0x000fea0003800200 */
.L_x_2315:
        /* <DEDUP_REMOVED lines=20> */
.L_x_2318:
[----:B------:R-:W-:Y:S05]  /*7640*/  BSYNC.RECONVERGENT B1 ;  /* 0x0000000000017941 */ /* 0x000fea0003800200 */
.L_x_2317:
[----:B------:R-:W-:Y:S05]  /*7650*/  @P4 BRA `(.L_x_2319) ;  /* 0x00000044004c4947 */ /* 0x000fea0003800000 */
[----:B------:R-:W5:Y:S01]  /*7660*/  LDCU.64 UR4, c[0x0][0x3e0] ;  /* 0x00007c00ff0477ac */ /* 0x000f620008000a00 */
[----:B------:R-:W-:Y:S01]  /*7670*/  MOV R115, R117 ;  /* 0x0000007500737202 */ /* 0x000fe20000000f00 */
[--C-:B------:R-:W-:Y:S01]  /*7680*/  FADD.FTZ R81, R81, -R34.reuse ;  /* 0x8000002251517221 */ /* 0x100fe20000010000 */
[----:B01234-:R-:W-:Y:S01]  /*7690*/  FADD.FTZ R3, R80, -R34 ;  /* 0x8000002250037221 */ /* 0x01ffe20000010000 */
[----:B------:R-:W0:Y:S02]  /*76a0*/  LDCU.64 UR8, c[0x0][0x380] ;  /* 0x00007000ff0877ac */ /* 0x000e240008000a00 */
[-C--:B------:R-:W-:Y:S01]  /*76b0*/  FMUL.FTZ R81, R81, R32.reuse ;  /* 0x0000002051517220 */ /* 0x080fe20000410000 */
[----:B------:R-:W-:-:S04]  /*76c0*/  FMUL.FTZ R3, R3, R32 ;  /* 0x0000002003037220 */ /* 0x000fc80000410000 */
        /* <DEDUP_REMOVED lines=9> */
[----:B------:R0:W-:Y:S01]  /*7760*/  STG.E desc[UR6][R2.64], R5 ;  /* 0x0000000502007986 */ /* 0x0001e2000c101906 */
[----:B------:R-:W-:Y:S05]  /*7770*/  BRA `(.L_x_2319) ;  /* 0x0000004400047947 */ /* 0x000fea0003800000 */
.L_x_2256:
        /* <DEDUP_REMOVED lines=12> */
[--C-:B------:R-:W-:Y:S01]  /*7840*/  FADD.FTZ R85, R85, -R34.reuse ;  /* 0x8000002255557221 */ /* 0x100fe20000010000 */
[----:B------:R-:W-:Y:S01]  /*7850*/  FADD.FTZ R31, R82, -R34 ;  /* 0x80000022521f7221 */ /* 0x000fe20000010000 */
[----:B------:R-:W0:Y:S02]  /*7860*/  LDCU.64 UR8, c[0x0][0x3e0] ;  /* 0x00007c00ff0877ac */ /* 0x000e240008000a00 */
        /* <DEDUP_REMOVED lines=20> */
[----:B--2---:R-:W-:Y:S01]  /*79b0*/  FMUL.FTZ R120, R28, R119 ;  /* 0x000000771c787220 */ /* 0x004fe20000410000 */
[----:B-1----:R-:W-:-:S04]  /*79c0*/  LEA R28, P1, R30, UR10, 0x1 ;  /* 0x0000000a1e1c7c11 */ /* 0x002fc8000f8208ff */
[----:B------:R-:W-:Y:S02]  /*79d0*/  LEA.HI.X R29, R30, UR11, R121, 0x1, P1 ;  /* 0x0000000b1e1d7c11 */ /* 0x000fe400088f0c79 */
[----:B------:R-:W-:-:S05]  /*79e0*/  F2FP.BF16.F32.PACK_AB R85, R120, R85 ;  /* 0x000000557855723e */ /* 0x000fca00000010ff */
[----:B------:R0:W-:Y:S02]  /*79f0*/  STG.E desc[UR6][R28.64], R85 ;  /* 0x000000551c007986 */ /* 0x0001e4000c101906 */
.L_x_2321:
[----:B------:R-:W-:Y:S05]  /*7a00*/  BSYNC.RECONVERGENT B1 ;  /* 0x0000000000017941 */ /* 0x000fea0003800200 */
.L_x_2320:
        /* <DEDUP_REMOVED lines=22> */
[----:B------:R-:W-:Y:S08]  /*7b70*/  MUFU.RCP R119, R119 ;  /* 0x0000007700777308 */ /* 0x000ff00000001000 */
[----:B------:R-:W0:Y:S02]  /*7b80*/  MUFU.RCP R83, R82 ;  /* 0x0000005200537308 */ /* 0x000e240000001000 */
[----:B0-----:R-:W-:Y:S01]  /*7b90*/  FMUL.FTZ R83, R0, R83 ;  /* 0x0000005300537220 */ /* 0x001fe20000410000 */
[----:B------:R-:W-:Y:S01]  /*7ba0*/  FMUL.FTZ R0, R28, R119 ;  /* 0x000000771c007220 */ /* 0x000fe20000410000 */
[----:B-1----:R-:W-:-:S04]  /*7bb0*/  LEA R28, P1, R30, UR10, 0x1 ;  /* 0x0000000a1e1c7c11 */ /* 0x002fc8000f8208ff */
[----:B------:R-:W-:Y:S02]  /*7bc0*/  LEA.HI.X R29, R30, UR11, R113, 0x1, P1 ;  /* 0x0000000b1e1d7c11 */ /* 0x000fe400088f0c71 */
[----:B------:R-:W-:-:S05]  /*7bd0*/  F2FP.BF16.F32.PACK_AB R83, R0, R83 ;  /* 0x000000530053723e */ /* 0x000fca00000010ff */
[----:B------:R1:W-:Y:S02]  /*7be0*/  STG.E desc[UR6][R28.64], R83 ;  /* 0x000000531c007986 */ /* 0x0003e4000c101906 */
.L_x_2323:
[----:B------:R-:W-:Y:S05]  /*7bf0*/  BSYNC.RECONVERGENT B1 ;  /* 0x0000000000017941 */ /* 0x000fea0003800200 */
.L_x_2322:
[----:B------:R-:W-:Y:S01]  /*7c00*/  ISETP.GE.U32.AND P5, PT, R111, UR4, PT ;  /* 0x000000046f007c0c */ /* 0x000fe2000bfa6070 */
[----:B------:R-:W-:Y:S01]  /*7c10*/  BSSY.RECONVERGENT B1, `(.L_x_2324) ;  /* 0x000002d000017945 */ /* 0x000fe20003800200 */
[----:B01----:R-:W-:Y:S02]  /*7c20*/  SHF.R.S32.HI R28, RZ, 0x1f, R111 ;  /* 0x0000001fff1c7819 */ /* 0x003fe4000001146f */
[C---:B------:R-:W-:Y:S02]  /*7c30*/  IADD3 R0, PT, PT, R33.reuse, 0x28, RZ ;  /* 0x0000002821007810 */ /* 0x040fe40007ffe0ff */
[----:B------:R-:W-:Y:S02]  /*7c40*/  ISETP.GE.AND.EX P5, PT, R28, UR5, PT, P5 ;  /* 0x000000051c007c0c */ /* 0x000fe4000bfa6350 */
[----:B------:R-:W-:Y:S02]  /*7c50*/  IADD3 R30, PT, PT, R33, 0x30, RZ ;  /* 0x00000030211e7810 */ /* 0x000fe40007ffe0ff */
[----:B------:R-:W-:-:S02]  /*7c60*/  ISETP.GE.U32.AND P1, PT, R110, UR4, PT ;  /* 0x000000046e007c0c */ /* 0x000fc4000bf26070 */
[----:B------:R-:W-:Y:S02]  /*7c70*/  ISETP.GE.U32.AND P6, PT, R47, UR4, PT ;  /* 0x000000042f007c0c */ /* 0x000fe4000bfc6070 */
[----:B------:R-:W-:Y:S02]  /*7c80*/  ISETP.GE.U32.AND P3, PT, R0, UR4, PT ;  /* 0x0000000400007c0c */ /* 0x000fe4000bf66070 */
[----:B------:R-:W-:Y:S02]  /*7c90*/  ISETP.GE.U32.AND P4, PT, R30, UR4, PT ;  /* 0x000000041e007c0c */ /* 0x000fe4000bf86070 */
[----:B------:R-:W-:Y:S02]  /*7ca0*/  SHF.R.S32.HI R83, RZ, 0x1f, R47 ;  /* 0x0000001fff537819 */ /* 0x000fe4000001142f */
[----:B------:R-:W-:Y:S02]  /*7cb0*/  SHF.R.S32.HI R31, RZ, 0x1f, R0 ;  /* 0x0000001fff1f7819 */ /* 0x000fe40000011400 */
[----:B------:R-:W-:-:S02]  /*7cc0*/  SHF.R.S32.HI R82, RZ, 0x1f, R30 ;  /* 0x0000001fff527819 */ /* 0x000fc4000001141e */
        /* <DEDUP_REMOVED lines=18> */
[----:B------:R-:W-:Y:S01]  /*7df0*/  IMAD R121, R111, UR9, R28 ;  /* 0x000000096f797c24 */ /* 0x000fe2000f8e021c */
[----:B------:R-:W-:Y:S01]  /*7e00*/  MOV R28, R114 ;  /* 0x00000072001c7202 */ /* 0x000fe20000000f00 */
[----:B--2---:R-:W-:Y:S01]  /*7e10*/  FADD.FTZ R119, R113, 1 ;  /* 0x3f80000071777421 */ /* 0x004fe20000010000 */
[----:B0-----:R-:W-:Y:S01]  /*7e20*/  FADD.FTZ R85, R29, 1 ;  /* 0x3f8000001d557421 */ /* 0x001fe20000010000 */
[----:B------:R-:W-:-:S04]  /*7e30*/  MOV R29, R117 ;  /* 0x00000075001d7202 */ /* 0x000fc80000000f00 */
[----:B------:R-:W0:Y:S01]  /*7e40*/  MUFU.RCP R119, R119 ;  /* 0x0000007700777308 */ /* 0x000e220000001000 */
[----:B------:R-:W-:-:S07]  /*7e50*/  IMAD.WIDE.U32 R28, R111, UR8, R28 ;  /* 0x000000086f1c7c25 */ /* 0x000fce000f8e001c */
[----:B------:R-:W2:Y:S01]  /*7e60*/  MUFU.RCP R118, R85 ;  /* 0x0000005500767308 */ /* 0x000ea20000001000 */
[----:B------:R-:W-:Y:S01]  /*7e70*/  IADD3 R121, PT, PT, R29, R121, RZ ;  /* 0x000000791d797210 */ /* 0x000fe20007ffe0ff */
[----:B0-----:R-:W-:Y:S01]  /*7e80*/  FMUL.FTZ R111, R2, R119 ;  /* 0x00000077026f7220 */ /* 0x001fe20000410000 */
[----:B-1----:R-:W-:Y:S01]  /*7e90*/  LEA R2, P5, R28, UR10, 0x1 ;  /* 0x0000000a1c027c11 */ /* 0x002fe2000f8a08ff */
[----:B--2---:R-:W-:-:S03]  /*7ea0*/  FMUL.FTZ R118, R3, R118 ;  /* 0x0000007603767220 */ /* 0x004fc60000410000 */
[----:B------:R-:W-:Y:S02]  /*7eb0*/  LEA.HI.X R3, R28, UR11, R121, 0x1, P5 ;  /* 0x0000000b1c037c11 */ /* 0x000fe4000a8f0c79 */
[----:B------:R-:W-:-:S05]  /*7ec0*/  F2FP.BF16.F32.PACK_AB R111, R111, R118 ;  /* 0x000000766f6f723e */ /* 0x000fca00000010ff */
[----:B------:R0:W-:Y:S02]  /*7ed0*/  STG.E desc[UR6][R2.64], R111 ;  /* 0x0000006f02007986 */ /* 0x0001e4000c101906 */
.L_x_2325:
[----:B------:R-:W-:Y:S05]  /*7ee0*/  BSYNC.RECONVERGENT B1 ;  /* 0x0000000000017941 */ /* 0x000fea0003800200 */
.L_x_2324:
[----:B------:R-:W-:Y:S01]  /*7ef0*/  BSSY.RECONVERGENT B1, `(.L_x_2326) ;  /* 0x0000020000017945 */ /* 0x000fe20003800200 */
[C---:B------:R-:W-:Y:S02]  /*7f00*/  IADD3 R28, PT, PT, R33.reuse, 0x50, RZ ;  /* 0x00000050211c7810 */ /* 0x040fe40007ffe0ff */
[----:B------:R-:W-:Y:S01]  /*7f10*/  IADD3 R29, PT, PT, R33, 0x58, RZ ;  /* 0x00000058211d7810 */ /* 0x000fe20007ffe0ff */
[----:B------:R-:W-:Y:S06]  /*7f20*/  @P1 BRA `(.L_x_2327) ;  /* 0x0000000000701947 */ /* 0x000fec0003800000 */
[--C-:B------:R-:W-:Y:S01]  /*7f30*/  FADD.FTZ R5, R5, -R34.reuse ;  /* 0x8000002205057221 */ /* 0x100fe20000010000 */
[----:B0-----:R-:W-:Y:S01]  /*7f40*/  FADD.FTZ R3, R4, -R34 ;  /* 0x8000002204037221 */ /* 0x001fe20000010000 */
[----:B------:R-:W0:Y:S02]  /*7f50*/  LDCU.64 UR8, c[0x0][0x3e0] ;  /* 0x00007c00ff0877ac */ /* 0x000e240008000a00 */
        /* <DEDUP_REMOVED lines=25> */
.L_x_2327:
[----:B------:R-:W-:Y:S05]  /*80f0*/  BSYNC.RECONVERGENT B1 ;  /* 0x0000000000017941 */ /* 0x000fea0003800200 */
.L_x_2326:
[----:B------:R-:W-:Y:S04]  /*8100*/  BSSY.RECONVERGENT B1, `(.L_x_2328) ;  /* 0x000001e000017945 */ /* 0x000fe80003800200 */
[----:B------:R-:W-:Y:S05]  /*8110*/  @P6 BRA `(.L_x_2329) ;  /* 0x0000000000706947 */ /* 0x000fea0003800000 */
[--C-:B------:R-:W-:Y:S01]  /*8120*/  FADD.FTZ R7, R7, -R34.reuse ;  /* 0x8000002207077221 */ /* 0x100fe20000010000 */
[----:B01----:R-:W-:Y:S01]  /*8130*/  FADD.FTZ R3, R6, -R34 ;  /* 0x8000002206037221 */ /* 0x003fe20000010000 */
[----:B------:R-:W0:Y:S02]  /*8140*/  LDCU.64 UR8, c[0x0][0x3e0] ;  /* 0x00007c00ff0877ac */ /* 0x000e240008000a00 */
        /* <DEDUP_REMOVED lines=25> */
.L_x_2329:
[----:B------:R-:W-:Y:S05]  /*82e0*/  BSYNC.RECONVERGENT B1 ;  /* 0x0000000000017941 */ /* 0x000fea0003800200 */
.L_x_2328:
        /* <DEDUP_REMOVED lines=12> */
[----:B--2---:R-:W-:-:S05]  /*83b0*/  FMUL.FTZ R5, R7, -1.4426950216293334961 ;  /* 0xbfb8aa3b07057820 */ /* 0x004fca0000410000 */
        /* <DEDUP_REMOVED lines=17> */
.L_x_2331:
[----:B------:R-:W-:Y:S05]  /*84d0*/  BSYNC.RECONVERGENT B1 ;  /* 0x0000000000017941 */ /* 0x000fea0003800200 */
.L_x_2330:
[----:B------:R-:W-:Y:S04]  /*84e0*/  BSSY.RECONVERGENT B1, `(.L_x_2332) ;  /* 0x000001e000017945 */ /* 0x000fe80003800200 */
[----:B------:R-:W-:Y:S05]  /*84f0*/  @P4 BRA `(.L_x_2333) ;  /* 0x0000000000704947 */ /* 0x000fea0003800000 */
[--C-:B01----:R-:W-:Y:S01]  /*8500*/  FADD.FTZ R3, R10, -R34.reuse ;  /* 0x800000220a037221 */ /* 0x103fe20000010000 */
[----:B------:R-:W-:Y:S01]  /*8510*/  FADD.FTZ R11, R11, -R34 ;  /* 0x800000220b0b7221 */ /* 0x000fe20000010000 */
[----:B------:R-:W0:Y:S01]  /*8520*/  LDCU.64 UR8, c[0x0][0x3e0] ;  /* 0x00007c00ff0877ac */ /* 0x000e220008000a00 */
[----:B------:R-:W-:Y:S01]  /*8530*/  MOV R2, R114 ;  /* 0x0000007200027202 */ /* 0x000fe20000000f00 */
[-C--:B------:R-:W-:Y:S01]  /*8540*/  FMUL.FTZ R3, R3, R32.reuse ;  /* 0x0000002003037220 */ /* 0x080fe20000410000 */
[----:B------:R-:W-:Y:S01]  /*8550*/  FMUL.FTZ R11, R11, R32 ;  /* 0x000000200b0b7220 */ /* 0x000fe20000410000 */
[----:B------:R-:W1:Y:S02]  /*8560*/  LDCU.64 UR10, c[0x0][0x380] ;  /* 0x00007000ff0a77ac */ /* 0x000e640008000a00 */
[----:B---3--:R-:W-:Y:S01]  /*8570*/  FFMA.FTZ R7, R43, R3, R46 ;  /* 0x000000032b077223 */ /* 0x008fe2000001002e */
[----:B------:R-:W-:Y:S01]  /*8580*/  FFMA.FTZ R11, R44, R11, R45 ;  /* 0x0000000b2c0b7223 */ /* 0x000fe2000001002d */
[----:B------:R-:W-:-:S02]  /*8590*/  MOV R3, R117 ;  /* 0x0000007500037202 */ /* 0x000fc40000000f00 */
[----:B------:R-:W-:Y:S01]  /*85a0*/  FMUL.FTZ R0, R7, -1.4426950216293334961 ;  /* 0xbfb8aa3b07007820 */ /* 0x000fe20000410000 */
[----:B--2---:R-:W-:-:S05]  /*85b0*/  FMUL.FTZ R5, R11, -1.4426950216293334961 ;  /* 0xbfb8aa3b0b057820 */ /* 0x004fca0000410000 */
        /* <DEDUP_REMOVED lines=16> */
.L_x_2333:
[----:B------:R-:W-:Y:S05]  /*86c0*/  BSYNC.RECONVERGENT B1 ;  /* 0x0000000000017941 */ /* 0x000fea0003800200 */
.L_x_2332:
[----:B------:R-:W-:Y:S04]  /*86d0*/  BSSY.RECONVERGENT B1, `(.L_x_2334) ;  /* 0x000001e000017945 */ /* 0x000fe80003800200 */
[----:B------:R-:W-:Y:S05]  /*86e0*/  @P2 BRA `(.L_x_2335) ;  /* 0x0000000000702947 */ /* 0x000fea0003800000 */
[--C-:B------:R-:W-:Y:S01]  /*86f0*/  FADD.FTZ R13, R13, -R34.reuse ;  /* 0x800000220d0d7221 */ /* 0x100fe20000010000 */
[----:B01----:R-:W-:Y:S01]  /*8700*/  FADD.FTZ R3, R12, -R34 ;  /* 0x800000220c037221 */ /* 0x003fe20000010000 */
[----:B------:R-:W0:Y:S01]  /*8710*/  LDCU.64 UR8, c[0x0][0x3e0] ;  /* 0x00007c00ff0877ac */ /* 0x000e220008000a00 */
[----:B--234-:R-:W-:Y:S01]  /*8720*/  MOV R4, R114 ;  /* 0x0000007200047202 */ /* 0x01cfe20000000f00 */
        /* <DEDUP_REMOVED lines=24> */
.L_x_2335:
[----:B------:R-:W-:Y:S05]  /*88b0*/  BSYNC.RECONVERGENT B1 ;  /* 0x0000000000017941 */ /* 0x000fea0003800200 */
.L_x_2334:
        /* <DEDUP_REMOVED lines=17> */
[C---:B0--34-:R-:W-:Y:S02]  /*89d0*/  IADD3 R7, PT, PT, R33.reuse, 0x70, RZ ;  /* 0x0000007021077810 */ /* 0x059fe40007ffe0ff */
[----:B------:R-:W-:Y:S01]  /*89e0*/  IADD3 R8, PT, PT, R33, 0x78, RZ ;  /* 0x0000007821087810 */ /* 0x000fe20007ffe0ff */
[----:B------:R-:W-:Y:S08]  /*89f0*/  @P5 BRA `(.L_x_2337) ;  /* 0x0000000000705947 */ /* 0x000ff00003800000 */
[--C-:B------:R-:W-:Y:S01]  /*8a00*/  FADD.FTZ R15, R15, -R34.reuse ;  /* 0x800000220f0f7221 */ /* 0x100fe20000010000 */
[----:B-1----:R-:W-:Y:S01]  /*8a10*/  FADD.FTZ R3, R14, -R34 ;  /* 0x800000220e037221 */ /* 0x002fe20000010000 */
        /* <DEDUP_REMOVED lines=12> */
[----:B--2---:R-:W-:Y:S01]  /*8ae0*/  FADD.FTZ R4, R2, 1 ;  /* 0x3f80000002047421 */ /* 0x004fe20000010000 */
[----:B------:R-:W-:Y:S01]  /*8af0*/  MOV R2, R114 ;  /* 0x0000007200027202 */ /* 0x000fe20000000f00 */
[----:B0-----:R-:W-:-:S04]  /*8b00*/  FADD.FTZ R12, R5, 1 ;  /* 0x3f800000050c7421 */ /* 0x001fc80000010000 */
[----:B------:R-:W0:Y:S01]  /*8b10*/  MUFU.RCP R4, R4 ;  /* 0x0000000400047308 */ /* 0x000e220000001000 */
[----:B------:R-:W-:-:S04]  /*8b20*/  IMAD.WIDE.U32 R2, R35, UR8, R2 ;  /* 0x0000000823027c25 */ /* 0x000fc8000f8e0002 */
[----:B------:R-:W-:-:S03]  /*8b30*/  IMAD R35, R35, UR9, R14 ;  /* 0x0000000923237c24 */ /* 0x000fc6000f8e020e */
[----:B------:R-:W2:Y:S02]  /*8b40*/  MUFU.RCP R12, R12 ;  /* 0x0000000c000c7308 */ /* 0x000ea40000001000 */
[----:B------:R-:W-:Y:S01]  /*8b50*/  IADD3 R35, PT, PT, R3, R35, RZ ;  /* 0x0000002303237210 */ /* 0x000fe20007ffe0ff */
[----:B0-----:R-:W-:Y:S01]  /*8b60*/  FMUL.FTZ R11, R15, R4 ;  /* 0x000000040f0b7220 */ /* 0x001fe20000410000 */
[----:B-1----:R-:W-:-:S04]  /*8b70*/  LEA R4, P5, R2, UR10, 0x1 ;  /* 0x0000000a02047c11 */ /* 0x002fc8000f8a08ff */
[----:B------:R-:W-:Y:S01]  /*8b80*/  LEA.HI.X R5, R2, UR11, R35, 0x1, P5 ;  /* 0x0000000b02057c11 */ /* 0x000fe2000a8f0c23 */
[----:B--2---:R-:W-:-:S05]  /*8b90*/  FMUL.FTZ R14, R13, R12 ;  /* 0x0000000c0d0e7220 */ /* 0x004fca0000410000 */
[----:B------:R-:W-:-:S05]  /*8ba0*/  F2FP.BF16.F32.PACK_AB R11, R14, R11 ;  /* 0x0000000b0e0b723e */ /* 0x000fca00000010ff */
[----:B------:R0:W-:Y:S02]  /*8bb0*/  STG.E desc[UR6][R4.64], R11 ;  /* 0x0000000b04007986 */ /* 0x0001e4000c101906 */
.L_x_2337:
[----:B------:R-:W-:Y:S05]  /*8bc0*/  BSYNC.RECONVERGENT B1 ;  /* 0x0000000000017941 */ /* 0x000fea0003800200 */
.L_x_2336:
[----:B------:R-:W-:Y:S04]  /*8bd0*/  BSSY.RECONVERGENT B1, `(.L_x_2338) ;  /* 0x000001e000017945 */ /* 0x000fe80003800200 */
[----:B------:R-:W-:Y:S05]  /*8be0*/  @P2 BRA `(.L_x_2339) ;  /* 0x0000000000702947 */ /* 0x000fea0003800000 */
[--C-:B------:R-:W-:Y:S01]  /*8bf0*/  FADD.FTZ R17, R17, -R34.reuse ;  /* 0x8000002211117221 */ /* 0x100fe20000010000 */
[----:B-1----:R-:W-:Y:S01]  /*8c00*/  FADD.FTZ R3, R16, -R34 ;  /* 0x8000002210037221 */ /* 0x002fe20000010000 */
[----:B------:R-:W1:Y:S01]  /*8c10*/  LDCU.64 UR8, c[0x0][0x3e0] ;  /* 0x00007c00ff0877ac */ /* 0x000e620008000a00 */
[----:B0-2---:R-:W-:Y:S01]  /*8c20*/  MOV R4, R114 ;  /* 0x0000007200047202 */ /* 0x005fe20000000f00 */
[-C--:B------:R-:W-:Y:S01]  /*8c30*/  FMUL.FTZ R17, R17, R32.reuse ;  /* 0x0000002011117220 */ /* 0x080fe20000410000 */
[----:B------:R-:W-:Y:S01]  /*8c40*/  FMUL.FTZ R3, R3, R32 ;  /* 0x0000002003037220 */ /* 0x000fe20000410000 */
[----:B------:R-:W0:Y:S01]  /*8c50*/  LDCU.64 UR10, c[0x0][0x380] ;  /* 0x00007000ff0a77ac */ /* 0x000e220008000a00 */
[----:B------:R-:W-:Y:S01]  /*8c60*/  MOV R5, R117 ;  /* 0x0000007500057202 */ /* 0x000fe20000000f00 */
[----:B------:R-:W-:Y:S01]  /*8c70*/  FFMA.FTZ R14, R43, R17, R46 ;  /* 0x000000112b0e7223 */ /* 0x000fe2000001002e */
[----:B------:R-:W-:-:S03]  /*8c80*/  FFMA.FTZ R13, R44, R3, R45 ;  /* 0x000000032c0d7223 */ /* 0x000fc6000001002d */
[----:B------:R-:W-:Y:S01]  /*8c90*/  FMUL.FTZ R2, R14, -1.4426950216293334961 ;  /* 0xbfb8aa3b0e027820 */ /* 0x000fe20000410000 */
[----:B------:R-:W-:-:S05]  /*8ca0*/  FMUL.FTZ R11, R13, -1.4426950216293334961 ;  /* 0xbfb8aa3b0d0b7820 */ /* 0x000fca0000410000 */
[----:B------:R-:W2:Y:S01]  /*8cb0*/  MUFU.EX2 R2, R2 ;  /* 0x0000000200027308 */ /* 0x000ea20000000800 */
[----:B-1----:R-:W-:-:S03]  /*8cc0*/  IMAD R15, R99, UR8, RZ ;  /* 0x00000008630f7c24 */ /* 0x002fc6000f8e02ff */
[----:B------:R-:W1:Y:S01]  /*8cd0*/  MUFU.EX2 R11, R11 ;  /* 0x0000000b000b7308 */ /* 0x000e620000000800 */
[----:B------:R-:W-:-:S04]  /*8ce0*/  IMAD.WIDE.U32 R4, R106, UR8, R4 ;  /* 0x000000086a047c25 */ /* 0x000fc8000f8e0004 */
[----:B------:R-:W-:Y:S02]  /*8cf0*/  IMAD R15, R106, UR9, R15 ;  /* 0x000000096a0f7c24 */ /* 0x000fe4000f8e020f */
[----:B--2---:R-:W-:Y:S01]  /*8d00*/  FADD.FTZ R3, R2, 1 ;  /* 0x3f80000002037421 */ /* 0x004fe20000010000 */
[----:B0-----:R-:W-:Y:S02]  /*8d10*/  LEA R2, P2, R4, UR10, 0x1 ;  /* 0x0000000a04027c11 */ /* 0x001fe4000f8408ff */
[----:B------:R-:W-:Y:S01]  /*8d20*/  IADD3 R15, PT, PT, R5, R15, RZ ;  /* 0x0000000f050f7210 */ /* 0x000fe20007ffe0ff */
[----:B-1----:R-:W-:Y:S02]  /*8d30*/  FADD.FTZ R12, R11, 1 ;  /* 0x3f8000000b0c7421 */ /* 0x002fe40000010000 */
[----:B------:R-:W0:Y:S08]  /*8d40*/  MUFU.RCP R3, R3 ;  /* 0x0000000300037308 */ /* 0x000e300000001000 */
[----:B------:R-:W1:Y:S01]  /*8d50*/  MUFU.RCP R12, R12 ;  /* 0x0000000c000c7308 */ /* 0x000e620000001000 */
[----:B0-----:R-:W-:Y:S01]  /*8d60*/  FMUL.FTZ R11, R14, R3 ;  /* 0x000000030e0b7220 */ /* 0x001fe20000410000 */
[----:B------:R-:W-:Y:S01]  /*8d70*/  LEA.HI.X R3, R4, UR11, R15, 0x1, P2 ;  /* 0x0000000b04037c11 */ /* 0x000fe200090f0c0f */
[----:B-1----:R-:W-:-:S05]  /*8d80*/  FMUL.FTZ R14, R13, R12 ;  /* 0x0000000c0d0e7220 */ /* 0x002fca0000410000 */
[----:B------:R-:W-:-:S05]  /*8d90*/  F2FP.BF16.F32.PACK_AB R11, R14, R11 ;  /* 0x0000000b0e0b723e */ /* 0x000fca00000010ff */
[----:B------:R3:W-:Y:S02]  /*8da0*/  STG.E desc[UR6][R2.64], R11 ;  /* 0x0000000b02007986 */ /* 0x0007e4000c101906 */
.L_x_2339:
[----:B------:R-:W-:Y:S05]  /*8db0*/  BSYNC.RECONVERGENT B1 ;  /* 0x0000000000017941 */ /* 0x000fea0003800200 */
.L_x_2338:
[----:B------:R-:W-:Y:S04]  /*8dc0*/  BSSY.RECONVERGENT B1, `(.L_x_2340) ;  /* 0x000001e000017945 */ /* 0x000fe80003800200 */
[----:B------:R-:W-:Y:S05]  /*8dd0*/  @P1 BRA `(.L_x_2341) ;  /* 0x0000000000701947 */ /* 0x000fea0003800000 */
[--C-:B-1-3--:R-:W-:Y:S01]  /*8de0*/  FADD.FTZ R3, R18, -R34.reuse ;  /* 0x8000002212037221 */ /* 0x10afe20000010000 */
[----:B------:R-:W-:Y:S01]  /*8df0*/  FADD.FTZ R19, R19, -R34 ;  /* 0x8000002213137221 */ /* 0x000fe20000010000 */
[----:B------:R-:W1:Y:S02]  /*8e00*/  LDCU.64 UR8, c[0x0][0x3e0] ;  /* 0x00007c00ff0877ac */ /* 0x000e640008000a00 */
[-C--:B------:R-:W-:Y:S01]  /*8e10*/  FMUL.FTZ R3, R3, R32.reuse ;  /* 0x0000002003037220 */ /* 0x080fe20000410000 */
[----:B------:R-:W-:Y:S01]  /*8e20*/  FMUL.FTZ R19, R19, R32 ;  /* 0x0000002013137220 */ /* 0x000fe20000410000 */
[----:B------:R-:W3:Y:S02]  /*8e30*/  LDCU.64 UR10, c[0x0][0x380] ;  /* 0x00007000ff0a77ac */ /* 0x000ee40008000a00 */
[----:B------:R-:W-:Y:S01]  /*8e40*/  FFMA.FTZ R13, R43, R3, R46 ;  /* 0x000000032b0d7223 */ /* 0x000fe2000001002e */
[----:B------:R-:W-:Y:S01]  /*8e50*/  FFMA.FTZ R12, R44, R19, R45 ;  /* 0x000000132c0c7223 */ /* 0x000fe2000001002d */
[----:B------:R-:W-:-:S02]  /*8e60*/  MOV R3, R117 ;  /* 0x0000007500037202 */ /* 0x000fc40000000f00 */
[----:B------:R-:W-:Y:S01]  /*8e70*/  FMUL.FTZ R2, R13, -1.4426950216293334961 ;  /* 0xbfb8aa3b0d027820 */ /* 0x000fe20000410000 */
[----:B0-2---:R-:W-:-:S05]  /*8e80*/  FMUL.FTZ R5, R12, -1.4426950216293334961 ;  /* 0xbfb8aa3b0c057820 */ /* 0x005fca0000410000 */
        /* <DEDUP_REMOVED lines=8> */
[----:B------:R-:W-:-:S05]  /*8f10*/  IMAD.WIDE.U32 R2, R28, UR8, R2 ;  /* 0x000000081c027c25 */ /* 0x000fca000f8e0002 */
[----:B------:R-:W-:Y:S02]  /*8f20*/  IADD3 R15, PT, PT, R3, R15, RZ ;  /* 0x0000000f030f7210 */ /* 0x000fe40007ffe0ff */
[----:B------:R-:W1:Y:S01]  /*8f30*/  MUFU.RCP R11, R11 ;  /* 0x0000000b000b7308 */ /* 0x000e620000001000 */
[----:B0-----:R-:W-:Y:S01]  /*8f40*/  FMUL.FTZ R10, R13, R4 ;  /* 0x000000040d0a7220 */ /* 0x001fe20000410000 */
[----:B---3--:R-:W-:-:S04]  /*8f50*/  LEA R4, P1, R2, UR10, 0x1 ;  /* 0x0000000a02047c11 */ /* 0x008fc8000f8208ff */
[----:B------:R-:W-:Y:S01]  /*8f60*/  LEA.HI.X R5, R2, UR11, R15, 0x1, P1 ;  /* 0x0000000b02057c11 */ /* 0x000fe200088f0c0f */
[----:B-1----:R-:W-:-:S05]  /*8f70*/  FMUL.FTZ R13, R12, R11 ;  /* 0x0000000b0c0d7220 */ /* 0x002fca0000410000 */
[----:B------:R-:W-:-:S05]  /*8f80*/  F2FP.BF16.F32.PACK_AB R13, R13, R10 ;  /* 0x0000000a0d0d723e */ /* 0x000fca00000010ff */
[----:B------:R4:W-:Y:S02]  /*8f90*/  STG.E desc[UR6][R4.64], R13 ;  /* 0x0000000d04007986 */ /* 0x0009e4000c101906 */
.L_x_2341:
[----:B------:R-:W-:Y:S05]  /*8fa0*/  BSYNC.RECONVERGENT B1 ;  /* 0x0000000000017941 */ /* 0x000fea0003800200 */
.L_x_2340:
[----:B------:R-:W-:Y:S04]  /*8fb0*/  BSSY.RECONVERGENT B1, `(.L_x_2342) ;  /* 0x000001e000017945 */ /* 0x000fe80003800200 */
[----:B------:R-:W-:Y:S05]  /*8fc0*/  @P6 BRA `(.L_x_2343) ;  /* 0x0000000000706947 */ /* 0x000fea0003800000 */
[--C-:B------:R-:W-:Y:S01]  /*8fd0*/  FADD.FTZ R21, R21, -R34.reuse ;  /* 0x8000002215157221 */ /* 0x100fe20000010000 */
[----:B-1-3--:R-:W-:Y:S01]  /*8fe0*/  FADD.FTZ R3, R20, -R34 ;  /* 0x8000002214037221 */ /* 0x00afe20000010000 */
[----:B------:R-:W1:Y:S02]  /*8ff0*/  LDCU.64 UR8, c[0x0][0x3e0] ;  /* 0x00007c00ff0877ac */ /* 0x000e640008000a00 */
[-C--:B------:R-:W-:Y:S01]  /*9000*/  FMUL.FTZ R21, R21, R32.reuse ;  /* 0x0000002015157220 */ /* 0x080fe20000410000 */
[----:B------:R-:W-:Y:S01]  /*9010*/  FMUL.FTZ R3, R3, R32 ;  /* 0x0000002003037220 */ /* 0x000fe20000410000 */
[----:B------:R-:W3:Y:S02]  /*9020*/  LDCU.64 UR10, c[0x0][0x380] ;  /* 0x00007000ff0a77ac */ /* 0x000ee40008000a00 */
[----:B------:R-:W-:Y:S01]  /*9030*/  FFMA.FTZ R21, R43, R21, R46 ;  /* 0x000000152b157223 */ /* 0x000fe2000001002e */
[----:B0-----:R-:W-:Y:S01]  /*9040*/  FFMA.FTZ R11, R44, R3, R45 ;  /* 0x000000032c0b7223 */ /* 0x001fe2000001002d */
[----:B------:R-:W-:-:S02]  /*9050*/  MOV R3, R117 ;  /* 0x0000007500037202 */ /* 0x000fc40000000f00 */
[----:B------:R-:W-:Y:S01]  /*9060*/  FMUL.FTZ R2, R21, -1.4426950216293334961 ;  /* 0xbfb8aa3b15027820 */ /* 0x000fe20000410000 */
[----:B--2-4-:R-:W-:-:S05]  /*9070*/  FMUL.FTZ R5, R11, -1.4426950216293334961 ;  /* 0xbfb8aa3b0b057820 */ /* 0x014fca0000410000 */
[----:B------:R-:W0:Y:S01]  /*9080*/  MUFU.EX2 R2, R2 ;  /* 0x0000000200027308 */ /* 0x000e220000000800 */
[----:B-1----:R-:W-:-:S03]  /*9090*/  IMAD R12, R9, UR8, RZ ;  /* 0x00000008090c7c24 */ /* 0x002fc6000f8e02ff */
[----:B------:R-:W1:Y:S01]  /*90a0*/  MUFU.EX2 R5, R5 ;  /* 0x0000000500057308 */ /* 0x000e620000000800 */
[----:B0-----:R-:W-:Y:S01]  /*90b0*/  FADD.FTZ R4, R2, 1 ;  /* 0x3f80000002047421 */ /* 0x001fe20000010000 */
[----:B------:R-:W-:Y:S01]  /*90c0*/  MOV R2, R114 ;  /* 0x0000007200027202 */ /* 0x000fe20000000f00 */
[----:B-1----:R-:W-:-:S04]  /*90d0*/  FADD.FTZ R10, R5, 1 ;  /* 0x3f800000050a7421 */ /* 0x002fc80000010000 */
[----:B------:R-:W0:Y:S01]  /*90e0*/  MUFU.RCP R4, R4 ;  /* 0x0000000400047308 */ /* 0x000e220000001000 */
[----:B------:R-:W-:-:S04]  /*90f0*/  IMAD.WIDE.U32 R2, R29, UR8, R2 ;  /* 0x000000081d027c25 */ /* 0x000fc8000f8e0002 */
[----:B------:R-:W-:-:S03]  /*9100*/  IMAD R29, R29, UR9, R12 ;  /* 0x000000091d1d7c24 */ /* 0x000fc6000f8e020c */
[----:B------:R-:W1:Y:S02]  /*9110*/  MUFU.RCP R10, R10 ;  /* 0x0000000a000a7308 */ /* 0x000e640000001000 */
[----:B------:R-:W-:Y:S01]  /*9120*/  IADD3 R29, PT, PT, R3, R29, RZ ;  /* 0x0000001d031d7210 */ /* 0x000fe20007ffe0ff */
[----:B0-----:R-:W-:Y:S01]  /*9130*/  FMUL.FTZ R9, R21, R4 ;  /* 0x0000000415097220 */ /* 0x001fe20000410000 */
[----:B---3--:R-:W-:-:S04]  /*9140*/  LEA R4, P1, R2, UR10, 0x1 ;  /* 0x0000000a02047c11 */ /* 0x008fc8000f8208ff */
[----:B------:R-:W-:Y:S01]  /*9150*/  LEA.HI.X R5, R2, UR11, R29, 0x1, P1 ;  /* 0x0000000b02057c11 */ /* 0x000fe200088f0c1d */
[----:B-1----:R-:W-:-:S05]  /*9160*/  FMUL.FTZ R12, R11, R10 ;  /* 0x0000000a0b0c7220 */ /* 0x002fca0000410000 */
[----:B------:R-:W-:-:S05]  /*9170*/  F2FP.BF16.F32.PACK_AB R9, R12, R9 ;  /* 0x000000090c09723e */ /* 0x000fca00000010ff */
[----:B------:R0:W-:Y:S02]  /*9180*/  STG.E desc[UR6][R4.64], R9 ;  /* 0x0000000904007986 */ /* 0x0001e4000c101906 */
.L_x_2343:
[----:B------:R-:W-:Y:S05]  /*9190*/  BSYNC.RECONVERGENT B1 ;  /* 0x0000000000017941 */ /* 0x000fea0003800200 */
.L_x_2342:
[----:B------:R-:W-:Y:S04]  /*91a0*/  BSSY.RECONVERGENT B1, `(.L_x_2344) ;  /* 0x000001e000017945 */ /* 0x000fe80003800200 */
[----:B------:R-:W-:Y:S05]  /*91b0*/  @P3 BRA `(.L_x_2345) ;  /* 0x0000000000703947 */ /* 0x000fea0003800000 */
[--C-:B------:R-:W-:Y:S01]  /*91c0*/  FADD.FTZ R23, R23, -R34.reuse ;  /* 0x8000002217177221 */ /* 0x100fe20000010000 */
[----:B-1-3--:R-:W-:Y:S01]  /*91d0*/  FADD.FTZ R3, R22, -R34 ;  /* 0x8000002216037221 */ /* 0x00afe20000010000 */
[----:B------:R-:W1:Y:S01]  /*91e0*/  LDCU.64 UR8, c[0x0][0x3e0] ;  /* 0x00007c00ff0877ac */ /* 0x000e620008000a00 */
[----:B0-2-4-:R-:W-:Y:S01]  /*91f0*/  MOV R4, R114 ;  /* 0x0000007200047202 */ /* 0x015fe20000000f00 */
        /* <DEDUP_REMOVED lines=24> */
.L_x_2345:
[----:B------:R-:W-:Y:S05]  /*9380*/  BSYNC.RECONVERGENT B1 ;  /* 0x0000000000017941 */ /* 0x000fea0003800200 */
.L_x_2344:
[----:B------:R-:W-:Y:S04]  /*9390*/  BSSY.RECONVERGENT B1, `(.L_x_2346) ;  /* 0x000001e000017945 */ /* 0x000fe80003800200 */
[----:B------:R-:W-:Y:S05]  /*93a0*/  @P4 BRA `(.L_x_2347) ;  /* 0x0000000000704947 */ /* 0x000fea0003800000 */
[--C-:B------:R-:W-:Y:S01]  /*93b0*/  FADD.FTZ R25, R25, -R34.reuse ;  /* 0x8000002219197221 */ /* 0x100fe20000010000 */
[----:B01-3--:R-:W-:Y:S01]  /*93c0*/  FADD.FTZ R3, R24, -R34 ;  /* 0x8000002218037221 */ /* 0x00bfe20000010000 */
        /* <DEDUP_REMOVED lines=8> */
[----:B--2-4-:R-:W-:-:S05]  /*9450*/  FMUL.FTZ R5, R10, -1.4426950216293334961 ;  /* 0xbfb8aa3b0a057820 */ /* 0x014fca0000410000 */
        /* <DEDUP_REMOVED lines=17> */
.L_x_2347:
[----:B------:R-:W-:Y:S05]  /*9570*/  BSYNC.RECONVERGENT B1 ;  /* 0x0000000000017941 */ /* 0x000fea0003800200 */
.L_x_2346:
[----:B------:R-:W-:Y:S01]  /*9580*/  ISETP.GE.U32.AND P5, PT, R7, UR4, PT ;  /* 0x0000000407007c0c */ /* 0x000fe2000bfa6070 */
[----:B------:R-:W-:Y:S01]  /*9590*/  BSSY.RECONVERGENT B1, `(.L_x_2348) ;  /* 0x0000035000017945 */ /* 0x000fe20003800200 */
[----:B01-3--:R-:W-:Y:S02]  /*95a0*/  SHF.R.S32.HI R3, RZ, 0x1f, R7 ;  /* 0x0000001fff037819 */ /* 0x00bfe40000011407 */
[----:B------:R-:W-:Y:S02]  /*95b0*/  IADD3 R15, PT, PT, R33, 0x80, RZ ;  /* 0x00000080210f7810 */ /* 0x000fe40007ffe0ff */
[----:B------:R-:W-:Y:S02]  /*95c0*/  ISETP.GE.AND.EX P5, PT, R3, UR5, PT, P5 ;  /* 0x0000000503007c0c */ /* 0x000fe4000bfa6350 */
[C---:B----4-:R-:W-:Y:S02]  /*95d0*/  IADD3 R13, PT, PT, R33.reuse, 0x88, RZ ;  /* 0x00000088210d7810 */ /* 0x050fe40007ffe0ff */
        /* <DEDUP_REMOVED lines=20> */
[--C-:B--2---:R-:W-:Y:S01]  /*9720*/  FADD.FTZ R5, R26, -R34.reuse ;  /* 0x800000221a057221 */ /* 0x104fe20000010000 */
        /* <DEDUP_REMOVED lines=27> */
.L_x_2349:
[----:B------:R-:W-:Y:S05]  /*98e0*/  BSYNC.RECONVERGENT B1 ;  /* 0x0000000000017941 */ /* 0x000fea0003800200 */
.L_x_2348:
[----:B------:R-:W-:Y:S04]  /*98f0*/  BSSY.RECONVERGENT B1, `(.L_x_2350) ;  /* 0x000001e000017945 */ /* 0x000fe80003800200 */
[----:B------:R-:W-:Y:S05]  /*9900*/  @P2 BRA `(.L_x_2351) ;  /* 0x0000000000702947 */ /* 0x000fea0003800000 */
[--C-:B------:R-:W-:Y:S01]  /*9910*/  FADD.FTZ R49, R49, -R34.reuse ;  /* 0x8000002231317221 */ /* 0x100fe20000010000 */
        /* <DEDUP_REMOVED lines=27> */
.L_x_2351:
[----:B------:R-:W-:Y:S05]  /*9ad0*/  BSYNC.RECONVERGENT B1 ;  /* 0x0000000000017941 */ /* 0x000fea0003800200 */
.L_x_2350:
[----:B------:R-:W-:Y:S04]  /*9ae0*/  BSSY.RECONVERGENT B1, `(.L_x_2352) ;  /* 0x000001e000017945 */ /* 0x000fe80003800200 */
[----:B------:R-:W-:Y:S05]  /*9af0*/  @P1 BRA `(.L_x_2353) ;  /* 0x0000000000701947 */ /* 0x000fea0003800000 */
[--C-:B------:R-:W-:Y:S01]  /*9b00*/  FADD.FTZ R51, R51, -R34.reuse ;  /* 0x8000002233337221 */ /* 0x100fe20000010000 */
[----:B------:R-:W-:Y:S01]  /*9b10*/  FADD.FTZ R3, R50, -R34 ;  /* 0x8000002232037221 */ /* 0x000fe20000010000 */
[----:B------:R-:W3:Y:S01]  /*9b20*/  LDCU.64 UR8, c[0x0][0x3e0] ;  /* 0x00007c00ff0877ac */ /* 0x000ee20008000a00 */
[----:B012---:R-:W-:Y:S01]  /*9b30*/  MOV R4, R114 ;  /* 0x0000007200047202 */ /* 0x007fe20000000f00 */
        /* <DEDUP_REMOVED lines=24> */
.L_x_2353:
[----:B------:R-:W-:Y:S05]  /*9cc0*/  BSYNC.RECONVERGENT B1 ;  /* 0x0000000000017941 */ /* 0x000fea0003800200 */
.L_x_2352:
[----:B------:R-:W-:Y:S04]  /*9cd0*/  BSSY.RECONVERGENT B1, `(.L_x_2354) ;  /* 0x000001e000017945 */ /* 0x000fe80003800200 */
[----:B------:R-:W-:Y:S05]  /*9ce0*/  @P6 BRA `(.L_x_2355) ;  /* 0x0000000000706947 */ /* 0x000fea0003800000 */
[--C-:B------:R-:W-:Y:S01]  /*9cf0*/  FADD.FTZ R53, R53, -R34.reuse ;  /* 0x8000002235357221 */ /* 0x100fe20000010000 */
[----:B---3--:R-:W-:Y:S01]  /*9d00*/  FADD.FTZ R3, R52, -R34 ;  /* 0x8000002234037221 */ /* 0x008fe20000010000 */
        /* <DEDUP_REMOVED lines=26> */
.L_x_2355:
[----:B------:R-:W-:Y:S05]  /*9eb0*/  BSYNC.RECONVERGENT B1 ;  /* 0x0000000000017941 */ /* 0x000fea0003800200 */
.L_x_2354:
[----:B------:R-:W-:Y:S04]  /*9ec0*/  BSSY.RECONVERGENT B1, `(.L_x_2356) ;  /* 0x000001e000017945 */ /* 0x000fe80003800200 */
[----:B------:R-:W-:Y:S05]  /*9ed0*/  @P3 BRA `(.L_x_2357) ;  /* 0x0000000000703947 */ /* 0x000fea0003800000 */
[--C-:B---34-:R-:W-:Y:S01]  /*9ee0*/  FADD.FTZ R3, R54, -R34.reuse ;  /* 0x8000002236037221 */ /* 0x118fe20000010000 */
        /* <DEDUP_REMOVED lines=27> */
.L_x_2357:
[----:B------:R-:W-:Y:S05]  /*a0a0*/  BSYNC.RECONVERGENT B1 ;  /* 0x0000000000017941 */ /* 0x000fea0003800200 */
.L_x_2356:
[----:B------:R-:W-:Y:S04]  /*a0b0*/  BSSY.RECONVERGENT B1, `(.L_x_2358) ;  /* 0x000001e000017945 */ /* 0x000fe80003800200 */
[----:B------:R-:W-:Y:S05]  /*a0c0*/  @P4 BRA `(.L_x_2359) ;  /* 0x0000000000704947 */ /* 0x000fea0003800000 */
[--C-:B------:R-:W-:Y:S01]  /*a0d0*/  FADD.FTZ R57, R57, -R34.reuse ;  /* 0x8000002239397221 */ /* 0x100fe20000010000 */
[----:B0--34-:R-:W-:Y:S01]  /*a0e0*/  FADD.FTZ R3, R56, -R34 ;  /* 0x8000002238037221 */ /* 0x019fe20000010000 */
[----:B------:R-:W0:Y:S01]  /*a0f0*/  LDCU.64 UR8, c[0x0][0x3e0] ;  /* 0x00007c00ff0877ac */ /* 0x000e220008000a00 */
[----:B-12---:R-:W-:Y:S01]  /*a100*/  MOV R4, R114 ;  /* 0x0000007200047202 */ /* 0x006fe20000000f00 */
        /* <DEDUP_REMOVED lines=24> */
.L_x_2359:
[----:B------:R-:W-:Y:S05]  /*a290*/  BSYNC.RECONVERGENT B1 ;  /* 0x0000000000017941 */ /* 0x000fea0003800200 */
.L_x_2358:
        /* <DEDUP_REMOVED lines=10> */
[----:B01-34-:R-:W-:Y:S02]  /*a340*/  IADD3 R7, PT, PT, R33, 0xe0, RZ ;  /* 0x000000e021077810 */ /* 0x01bfe40007ffe0ff */
[----:B------:R-:W-:Y:S02]  /*a350*/  ISETP.GE.AND.EX P2, PT, R14, UR5, PT, P2 ;  /* 0x000000050e007c0c */ /* 0x000fe4000bf46320 */
[----:B------:R-:W-:-:S02]  /*a360*/  ISETP.GE.AND.EX P1, PT, R95, UR5, PT, P1 ;  /* 0x000000055f007c0c */ /* 0x000fc4000bf26310 */
        /* <DEDUP_REMOVED lines=33> */
.L_x_2361:
[----:B------:R-:W-:Y:S05]  /*a580*/  BSYNC.RECONVERGENT B1 ;  /* 0x0000000000017941 */ /* 0x000fea0003800200 */
.L_x_2360:
        /* <DEDUP_REMOVED lines=30> */
.L_x_2363:
[----:B------:R-:W-:Y:S05]  /*a770*/  BSYNC.RECONVERGENT B1 ;  /* 0x0000000000017941 */ /* 0x000fea0003800200 */
.L_x_2362:
[----:B------:R-:W-:Y:S04]  /*a780*/  BSSY.RECONVERGENT B1, `(.L_x_2364) ;  /* 0x000001e000017945 */ /* 0x000fe80003800200 */
[----:B------:R-:W-:Y:S05]  /*a790*/  @P1 BRA `(.L_x_2365) ;  /* 0x0000000000701947 */ /* 0x000fea0003800000 */
[--C-:B------:R-:W-:Y:S01]  /*a7a0*/  FADD.FTZ R3, R62, -R34.reuse ;  /* 0x800000223e037221 */ /* 0x100fe20000010000 */
[----:B------:R-:W-:Y:S01]  /*a7b0*/  FADD.FTZ R63, R63, -R34 ;  /* 0x800000223f3f7221 */ /* 0x000fe20000010000 */
[----:B------:R-:W3:Y:S01]  /*a7c0*/  LDCU.64 UR8, c[0x0][0x3e0] ;  /* 0x00007c00ff0877ac */ /* 0x000ee20008000a00 */
[----:B------:R-:W-:Y:S01]  /*a7d0*/  MOV R2, R114 ;  /* 0x0000007200027202 */ /* 0x000fe20000000f00 */
[-C--:B------:R-:W-:Y:S01]  /*a7e0*/  FMUL.FTZ R3, R3, R32.reuse ;  /* 0x0000002003037220 */ /* 0x080fe20000410000 */
[----:B------:R-:W-:Y:S01]  /*a7f0*/  FMUL.FTZ R63, R63, R32 ;  /* 0x000000203f3f7220 */ /* 0x000fe20000410000 */
[----:B------:R-:W4:Y:S02]  /*a800*/  LDCU.64 UR10, c[0x0][0x380] ;  /* 0x00007000ff0a77ac */ /* 0x000f240008000a00 */
[----:B-1----:R-:W-:Y:S01]  /*a810*/  FFMA.FTZ R11, R43, R3, R46 ;  /* 0x000000032b0b7223 */ /* 0x002fe2000001002e */
[----:B------:R-:W-:Y:S01]  /*a820*/  FFMA.FTZ R10, R44, R63, R45 ;  /* 0x0000003f2c0a7223 */ /* 0x000fe2000001002d */
[----:B------:R-:W-:-:S02]  /*a830*/  MOV R3, R117 ;  /* 0x0000007500037202 */ /* 0x000fc40000000f00 */
[----:B------:R-:W-:Y:S01]  /*a840*/  FMUL.FTZ R0, R11, -1.4426950216293334961 ;  /* 0xbfb8aa3b0b007820 */ /* 0x000fe20000410000 */
[----:B0-2---:R-:W-:-:S05]  /*a850*/  FMUL.FTZ R5, R10, -1.4426950216293334961 ;  /* 0xbfb8aa3b0a057820 */ /* 0x005fca0000410000 */
[----:B------:R-:W0:Y:S01]  /*a860*/  MUFU.EX2 R0, R0 ;  /* 0x0000000000007308 */ /* 0x000e220000000800 */
[----:B---3--:R-:W-:-:S03]  /*a870*/  IMAD R13, R95, UR8, RZ ;  /* 0x000000085f0d7c24 */ /* 0x008fc6000f8e02ff */
[----:B------:R-:W1:Y:S01]  /*a880*/  MUFU.EX2 R5, R5 ;  /* 0x0000000500057308 */ /* 0x000e620000000800 */
[----:B------:R-:W-:-:S04]  /*a890*/  IMAD.WIDE.U32 R2, R102, UR8, R2 ;  /* 0x0000000866027c25 */ /* 0x000fc8000f8e0002 */
[----:B------:R-:W-:Y:S02]  /*a8a0*/  IMAD R13, R102, UR9, R13 ;  /* 0x00000009660d7c24 */ /* 0x000fe4000f8e020d */
[----:B0-----:R-:W-:-:S03]  /*a8b0*/  FADD.FTZ R4, R0, 1 ;  /* 0x3f80000000047421 */ /* 0x001fc60000010000 */
[----:B------:R-:W-:Y:S01]  /*a8c0*/  IADD3 R13, PT, PT, R3, R13, RZ ;  /* 0x0000000d030d7210 */ /* 0x000fe20007ffe0ff */
[----:B-1----:R-:W-:Y:S02]  /*a8d0*/  FADD.FTZ R9, R5, 1 ;  /* 0x3f80000005097421 */ /* 0x002fe40000010000 */
[----:B------:R-:W0:Y:S08]  /*a8e0*/  MUFU.RCP R4, R4 ;  /* 0x0000000400047308 */ /* 0x000e300000001000 */
[----:B------:R-:W1:Y:S01]  /*a8f0*/  MUFU.RCP R9, R9 ;  /* 0x0000000900097308 */ /* 0x000e620000001000 */
[----:B0-----:R-:W-:Y:S01]  /*a900*/  FMUL.FTZ R0, R11, R4 ;  /* 0x000000040b007220 */ /* 0x001fe20000410000 */
[----:B----4-:R-:W-:-:S04]  /*a910*/  LEA R4, P1, R2, UR10, 0x1 ;  /* 0x0000000a02047c11 */ /* 0x010fc8000f8208ff */
[----:B------:R-:W-:Y:S01]  /*a920*/  LEA.HI.X R5, R2, UR11, R13, 0x1, P1 ;  /* 0x0000000b02057c11 */ /* 0x000fe200088f0c0d */
[----:B-1----:R-:W-:-:S05]  /*a930*/  FMUL.FTZ R11, R10, R9 ;  /* 0x000000090a0b7220 */ /* 0x002fca0000410000 */
[----:B------:R-:W-:-:S05]  /*a940*/  F2FP.BF16.F32.PACK_AB R11, R11, R0 ;  /* 0x000000000b0b723e */ /* 0x000fca00000010ff */
[----:B------:R3:W-:Y:S02]  /*a950*/  STG.E desc[UR6][R4.64], R11 ;  /* 0x0000000b04007986 */ /* 0x0007e4000c101906 */
.L_x_2365:
[----:B------:R-:W-:Y:S05]  /*a960*/  BSYNC.RECONVERGENT B1 ;  /* 0x0000000000017941 */ /* 0x000fea0003800200 */
.L_x_2364:
[----:B------:R-:W-:Y:S04]  /*a970*/  BSSY.RECONVERGENT B1, `(.L_x_2366) ;  /* 0x000001e000017945 */ /* 0x000fe80003800200 */
[----:B------:R-:W-:Y:S05]  /*a980*/  @P6 BRA `(.L_x_2367) ;  /* 0x0000000000706947 */ /* 0x000fea0003800000 */
[--C-:B------:R-:W-:Y:S01]  /*a990*/  FADD.FTZ R3, R64, -R34.reuse ;  /* 0x8000002240037221 */ /* 0x100fe20000010000 */
[----:B------:R-:W-:Y:S01]  /*a9a0*/  FADD.FTZ R65, R65, -R34 ;  /* 0x8000002241417221 */ /* 0x000fe20000010000 */
[----:B------:R-:W4:Y:S01]  /*a9b0*/  LDCU.64 UR8, c[0x0][0x3e0] ;  /* 0x00007c00ff0877ac */ /* 0x000f220008000a00 */
[----:B------:R-:W-:Y:S01]  /*a9c0*/  MOV R2, R114 ;  /* 0x0000007200027202 */ /* 0x000fe20000000f00 */
[-C--:B------:R-:W-:Y:S01]  /*a9d0*/  FMUL.FTZ R3, R3, R32.reuse ;  /* 0x0000002003037220 */ /* 0x080fe20000410000 */
[----:B------:R-:W-:Y:S01]  /*a9e0*/  FMUL.FTZ R65, R65, R32 ;  /* 0x0000002041417220 */ /* 0x000fe20000410000 */
[----:B------:R-:W5:Y:S02]  /*a9f0*/  LDCU.64 UR10, c[0x0][0x380] ;  /* 0x00007000ff0a77ac */ /* 0x000f640008000a00 */
[----:B-1-3--:R-:W-:Y:S01]  /*aa00*/  FFMA.FTZ R11, R43, R3, R46 ;  /* 0x000000032b0b7223 */ /* 0x00afe2000001002e */
[----:B------:R-:W-:Y:S01]  /*aa10*/  FFMA.FTZ R10, R44, R65, R45 ;  /* 0x000000412c0a7223 */ /* 0x000fe2000001002d */
[----:B------:R-:W-:-:S02]  /*aa20*/  MOV R3, R117 ;  /* 0x0000007500037202 */ /* 0x000fc40000000f00 */
[----:B------:R-:W-:Y:S01]  /*aa30*/  FMUL.FTZ R0, R11, -1.4426950216293334961 ;  /* 0xbfb8aa3b0b007820 */ /* 0x000fe20000410000 */
[----:B0-2---:R-:W-:-:S05]  /*aa40*/  FMUL.FTZ R5, R10, -1.4426950216293334961 ;  /* 0xbfb8aa3b0a057820 */ /* 0x005fca0000410000 */
[----:B------:R-:W0:Y:S01]  /*aa50*/  MUFU.EX2 R0, R0 ;  /* 0x0000000000007308 */ /* 0x000e220000000800 */
[----:B----4-:R-:W-:-:S03]  /*aa60*/  IMAD R13, R93, UR8, RZ ;  /* 0x000000085d0d7c24 */ /* 0x010fc6000f8e02ff */
        /* <DEDUP_REMOVED lines=9> */
[----:B-----5:R-:W-:-:S04]  /*ab00*/  LEA R4, P1, R2, UR10, 0x1 ;  /* 0x0000000a02047c11 */ /* 0x020fc8000f8208ff */
[----:B------:R-:W-:Y:S01]  /*ab10*/  LEA.HI.X R5, R2, UR11, R13, 0x1, P1 ;  /* 0x0000000b02057c11 */ /* 0x000fe200088f0c0d */
[----:B-1----:R-:W-:-:S05]  /*ab20*/  FMUL.FTZ R11, R10, R9 ;  /* 0x000000090a0b7220 */ /* 0x002fca0000410000 */
[----:B------:R-:W-:-:S05]  /*ab30*/  F2FP.BF16.F32.PACK_AB R11, R11, R0 ;  /* 0x000000000b0b723e */ /* 0x000fca00000010ff */
[----:B------:R4:W-:Y:S02]  /*ab40*/  STG.E desc[UR6][R4.64], R11 ;  /* 0x0000000b04007986 */ /* 0x0009e4000c101906 */
.L_x_2367:
[----:B------:R-:W-:Y:S05]  /*ab50*/  BSYNC.RECONVERGENT B1 ;  /* 0x0000000000017941 */ /* 0x000fea0003800200 */
.L_x_2366:
[----:B------:R-:W-:Y:S04]  /*ab60*/  BSSY.RECONVERGENT B1, `(.L_x_2368) ;  /* 0x000001e000017945 */ /* 0x000fe80003800200 */
[----:B------:R-:W-:Y:S05]  /*ab70*/  @P3 BRA `(.L_x_2369) ;  /* 0x0000000000703947 */ /* 0x000fea0003800000 */
[--C-:B------:R-:W-:Y:S01]  /*ab80*/  FADD.FTZ R3, R66, -R34.reuse ;  /* 0x8000002242037221 */ /* 0x100fe20000010000 */
[----:B------:R-:W-:Y:S01]  /*ab90*/  FADD.FTZ R67, R67, -R34 ;  /* 0x8000002243437221 */ /* 0x000fe20000010000 */
[----:B------:R-:W5:Y:S01]  /*aba0*/  LDCU.64 UR8, c[0x0][0x3e0] ;  /* 0x00007c00ff0877ac */ /* 0x000f620008000a00 */
[----:B------:R-:W-:Y:S01]  /*abb0*/  MOV R2, R114 ;  /* 0x0000007200027202 */ /* 0x000fe20000000f00 */
[-C--:B------:R-:W-:Y:S01]  /*abc0*/  FMUL.FTZ R3, R3, R32.reuse ;  /* 0x0000002003037220 */ /* 0x080fe20000410000 */
[----:B------:R-:W-:Y:S01]  /*abd0*/  FMUL.FTZ R67, R67, R32 ;  /* 0x0000002043437220 */ /* 0x000fe20000410000 */
[----:B------:R-:W5:Y:S02]  /*abe0*/  LDCU.64 UR10, c[0x0][0x380] ;  /* 0x00007000ff0a77ac */ /* 0x000f640008000a00 */
[----:B-1-34-:R-:W-:Y:S01]  /*abf0*/  FFMA.FTZ R11, R43, R3, R46 ;  /* 0x000000032b0b7223 */ /* 0x01afe2000001002e */
[----:B------:R-:W-:Y:S01]  /*ac00*/  FFMA.FTZ R10, R44, R67, R45 ;  /* 0x000000432c0a7223 */ /* 0x000fe2000001002d */
[----:B------:R-:W-:-:S02]  /*ac10*/  MOV R3, R117 ;  /* 0x0000007500037202 */ /* 0x000fc40000000f00 */
[----:B------:R-:W-:Y:S01]  /*ac20*/  FMUL.FTZ R0, R11, -1.4426950216293334961 ;  /* 0xbfb8aa3b0b007820 */ /* 0x000fe20000410000 */
[----:B0-2---:R-:W-:-:S05]  /*ac30*/  FMUL.FTZ R5, R10, -1.4426950216293334961 ;  /* 0xbfb8aa3b0a057820 */ /* 0x005fca0000410000 */
[----:B------:R-:W0:Y:S01]  /*ac40*/  MUFU.EX2 R0, R0 ;  /* 0x0000000000007308 */ /* 0x000e220000000800 */
[----:B-----5:R-:W-:-:S03]  /*ac50*/  IMAD R13, R8, UR8, RZ ;  /* 0x00000008080d7c24 */ /* 0x020fc6000f8e02ff */
        /* <DEDUP_REMOVED lines=9> */
[----:B------:R-:W-:-:S04]  /*acf0*/  LEA R4, P1, R2, UR10, 0x1 ;  /* 0x0000000a02047c11 */ /* 0x000fc8000f8208ff */
[----:B------:R-:W-:Y:S01]  /*ad00*/  LEA.HI.X R5, R2, UR11, R13, 0x1, P1 ;  /* 0x0000000b02057c11 */ /* 0x000fe200088f0c0d */
[----:B-1----:R-:W-:-:S05]  /*ad10*/  FMUL.FTZ R11, R10, R9 ;  /* 0x000000090a0b7220 */ /* 0x002fca0000410000 */
[----:B------:R-:W-:-:S05]  /*ad20*/  F2FP.BF16.F32.PACK_AB R11, R11, R0 ;  /* 0x000000000b0b723e */ /* 0x000fca00000010ff */
[----:B------:R0:W-:Y:S02]  /*ad30*/  STG.E desc[UR6][R4.64], R11 ;  /* 0x0000000b04007986 */ /* 0x0001e4000c101906 */
.L_x_2369:
[----:B------:R-:W-:Y:S05]  /*ad40*/  BSYNC.RECONVERGENT B1 ;  /* 0x0000000000017941 */ /* 0x000fea0003800200 */
.L_x_2368:
        /* <DEDUP_REMOVED lines=9> */
[----:B0-----:R-:W-:Y:S01]  /*ade0*/  FFMA.FTZ R9, R43, R3, R46 ;  /* 0x000000032b097223 */ /* 0x001fe2000001002e */
[----:B------:R-:W-:Y:S01]  /*adf0*/  FFMA.FTZ R69, R44, R69, R45 ;  /* 0x000000452c457223 */ /* 0x000fe2000001002d */
[----:B------:R-:W-:-:S02]  /*ae00*/  MOV R3, R117 ;  /* 0x0000007500037202 */ /* 0x000fc40000000f00 */
[----:B------:R-:W-:Y:S01]  /*ae10*/  FMUL.FTZ R0, R9, -1.4426950216293334961 ;  /* 0xbfb8aa3b09007820 */ /* 0x000fe20000410000 */
[----:B-1234-:R-:W-:-:S05]  /*ae20*/  FMUL.FTZ R5, R69, -1.4426950216293334961 ;  /* 0xbfb8aa3b45057820 */ /* 0x01efca0000410000 */
        /* <DEDUP_REMOVED lines=16> */
.L_x_2371:
[----:B------:R-:W-:Y:S05]  /*af30*/  BSYNC.RECONVERGENT B1 ;  /* 0x0000000000017941 */ /* 0x000fea0003800200 */
.L_x_2370:
        /* <DEDUP_REMOVED lines=16> */
[--C-:B------:R-:W-:Y:S01]  /*b040*/  FADD.FTZ R71, R71, -R34.reuse ;  /* 0x8000002247477221 */ /* 0x100fe20000010000 */
[----:B------:R-:W-:Y:S01]  /*b050*/  FADD.FTZ R3, R70, -R34 ;  /* 0x8000002246037221 */ /* 0x000fe20000010000 */
[----:B------:R-:W5:Y:S02]  /*b060*/  LDCU.64 UR8, c[0x0][0x3e0] ;  /* 0x00007c00ff0877ac */ /* 0x000f640008000a00 */
[-C--:B------:R-:W-:Y:S01]  /*b070*/  FMUL.FTZ R71, R71, R32.reuse ;  /* 0x0000002047477220 */ /* 0x080fe20000410000 */
[----:B------:R-:W-:Y:S01]  /*b080*/  FMUL.FTZ R3, R3, R32 ;  /* 0x0000002003037220 */ /* 0x000fe20000410000 */
[----:B------:R-:W5:Y:S02]  /*b090*/  LDCU.64 UR10, c[0x0][0x380] ;  /* 0x00007000ff0a77ac */ /* 0x000f640008000a00 */
[----:B------:R-:W-:Y:S01]  /*b0a0*/  FFMA.FTZ R71, R43, R71, R46 ;  /* 0x000000472b477223 */ /* 0x000fe2000001002e */
[----:B0-----:R-:W-:Y:S01]  /*b0b0*/  FFMA.FTZ R9, R44, R3, R45 ;  /* 0x000000032c097223 */ /* 0x001fe2000001002d */
[----:B------:R-:W-:-:S02]  /*b0c0*/  MOV R3, R117 ;  /* 0x0000007500037202 */ /* 0x000fc40000000f00 */
[----:B------:R-:W-:Y:S01]  /*b0d0*/  FMUL.FTZ R2, R71, -1.4426950216293334961 ;  /* 0xbfb8aa3b47027820 */ /* 0x000fe20000410000 */
[----:B-1234-:R-:W-:-:S05]  /*b0e0*/  FMUL.FTZ R5, R9, -1.4426950216293334961 ;  /* 0xbfb8aa3b09057820 */ /* 0x01efca0000410000 */
[----:B------:R-:W0:Y:S01]  /*b0f0*/  MUFU.EX2 R2, R2 ;  /* 0x0000000200027308 */ /* 0x000e220000000800 */
[----:B-----5:R-:W-:-:S03]  /*b100*/  IMAD R6, R41, UR8, RZ ;  /* 0x0000000829067c24 */ /* 0x020fc6000f8e02ff */
        /* <DEDUP_REMOVED lines=10> */
[----:B------:R-:W-:-:S04]  /*b1b0*/  LEA R4, P5, R2, UR10, 0x1 ;  /* 0x0000000a02047c11 */ /* 0x000fc8000f8a08ff */
[----:B------:R-:W-:Y:S01]  /*b1c0*/  LEA.HI.X R5, R2, UR11, R37, 0x1, P5 ;  /* 0x0000000b02057c11 */ /* 0x000fe2000a8f0c25 */
[----:B-1----:R-:W-:-:S05]  /*b1d0*/  FMUL.FTZ R9, R9, R8 ;  /* 0x0000000809097220 */ /* 0x002fca0000410000 */
[----:B------:R-:W-:-:S05]  /*b1e0*/  F2FP.BF16.F32.PACK_AB R9, R9, R6 ;  /* 0x000000060909723e */ /* 0x000fca00000010ff */
[----:B------:R0:W-:Y:S02]  /*b1f0*/  STG.E desc[UR6][R4.64], R9 ;  /* 0x0000000904007986 */ /* 0x0001e4000c101906 */
.L_x_2373:
[----:B------:R-:W-:Y:S05]  /*b200*/  BSYNC.RECONVERGENT B1 ;  /* 0x0000000000017941 */ /* 0x000fea0003800200 */
.L_x_2372:
[----:B------:R-:W-:Y:S04]  /*b210*/  BSSY.RECONVERGENT B1, `(.L_x_2374) ;  /* 0x000001e000017945 */ /* 0x000fe80003800200 */
[----:B------:R-:W-:Y:S05]  /*b220*/  @P2 BRA `(.L_x_2375) ;  /* 0x0000000000702947 */ /* 0x000fea0003800000 */
        /* <DEDUP_REMOVED lines=23> */
[----:B------:R-:W-:-:S04]  /*b3a0*/  LEA R4, P2, R2, UR10, 0x1 ;  /* 0x0000000a02047c11 */ /* 0x000fc8000f8408ff */
[----:B------:R-:W-:Y:S01]  /*b3b0*/  LEA.HI.X R5, R2, UR11, R11, 0x1, P2 ;  /* 0x0000000b02057c11 */ /* 0x000fe200090f0c0b */
[----:B-1----:R-:W-:-:S05]  /*b3c0*/  FMUL.FTZ R9, R9, R8 ;  /* 0x0000000809097220 */ /* 0x002fca0000410000 */
[----:B------:R-:W-:-:S05]  /*b3d0*/  F2FP.BF16.F32.PACK_AB R9, R9, R6 ;  /* 0x000000060909723e */ /* 0x000fca00000010ff */
[----:B------:R0:W-:Y:S02]  /*b3e0*/  STG.E desc[UR6][R4.64], R9 ;  /* 0x0000000904007986 */ /* 0x0001e4000c101906 */
.L_x_2375:
[----:B------:R-:W-:Y:S05]  /*b3f0*/  BSYNC.RECONVERGENT B1 ;  /* 0x0000000000017941 */ /* 0x000fea0003800200 */
.L_x_2374:
        /* <DEDUP_REMOVED lines=30> */
.L_x_2377:
[----:B------:R-:W-:Y:S05]  /*b5e0*/  BSYNC.RECONVERGENT B1 ;  /* 0x0000000000017941 */ /* 0x000fea0003800200 */
.L_x_2376:
        /* <DEDUP_REMOVED lines=9> */
[----:B------:R-:W-:Y:S01]  /*b680*/  FFMA.FTZ R8, R44, R3, R45 ;  /* 0x000000032c087223 */ /* 0x000fe2000001002d */
[----:B------:R-:W-:-:S02]  /*b690*/  MOV R3, R117 ;  /* 0x0000007500037202 */ /* 0x000fc40000000f00 */
[----:B------:R-:W-:Y:S01]  /*b6a0*/  FMUL.FTZ R2, R77, -1.4426950216293334961 ;  /* 0xbfb8aa3b4d027820 */ /* 0x000fe20000410000 */
[----:B01234-:R-:W-:-:S05]  /*b6b0*/  FMUL.FTZ R5, R8, -1.4426950216293334961 ;  /* 0xbfb8aa3b08057820 */ /* 0x01ffca0000410000 */
        /* <DEDUP_REMOVED lines=17> */
.L_x_2379:
[----:B------:R-:W-:Y:S05]  /*b7d0*/  BSYNC.RECONVERGENT B1 ;  /* 0x0000000000017941 */ /* 0x000fea0003800200 */
.L_x_2378:
        /* <DEDUP_REMOVED lines=30> */
.L_x_2381:
[----:B------:R-:W-:Y:S05]  /*b9c0*/  BSYNC.RECONVERGENT B1 ;  /* 0x0000000000017941 */ /* 0x000fea0003800200 */
.L_x_2380:
        /* <DEDUP_REMOVED lines=8> */
[----:B------:R-:W-:Y:S01]  /*ba50*/  FFMA.FTZ R81, R43, R81, R46 ;  /* 0x000000512b517223 */ /* 0x000fe2000001002e */
[----:B01234-:R-:W-:-:S03]  /*ba60*/  FFMA.FTZ R5, R44, R3, R45 ;  /* 0x000000032c057223 */ /* 0x01ffc6000001002d */
[----:B------:R-:W-:Y:S01]  /*ba70*/  FMUL.FTZ R0, R81, -1.4426950216293334961 ;  /* 0xbfb8aa3b51007820 */ /* 0x000fe20000410000 */
[----:B------:R-:W-:-:S05]  /*ba80*/  FMUL.FTZ R3, R5, -1.4426950216293334961 ;  /* 0xbfb8aa3b05037820 */ /* 0x000fca0000410000 */
        /* <DEDUP_REMOVED lines=16> */
.L_x_2319:
[----:B------:R-:W-:Y:S05]  /*bb90*/  BSYNC.RECONVERGENT B0 ;  /* 0x0000000000007941 */ /* 0x000fea0003800200 */
.L_x_2255:
        /* <DEDUP_REMOVED lines=8> */
.L_x_2383:
        /* <DEDUP_REMOVED lines=14> */
.L_x_4922:


//--------------------- .text._Z35group_norm_nhwc_fwd_one_pass_kernelI11Bf16IOBf16WLi512ELi120ELi480EEv26Group_norm_nhwc_fwd_params --------------------------
	.section	.text._Z35group_norm_nhwc_fwd_one_pass_kernelI11Bf16IOBf16WLi512ELi120ELi480EEv26Group_norm_nhwc_fwd_params,"ax",@progbits
	.align	128
        .global         _Z35group_norm_nhwc_fwd_one_pass_kernelI11Bf16IOBf16WLi512ELi120ELi480EEv26Group_norm_nhwc_fwd_params
        .type           _Z35group_norm_nhwc_fwd_one_pass_kernelI11Bf16IOBf16WLi512ELi120ELi480EEv26Group_norm_nhwc_fwd_params,@function
        .size           _Z35group_norm_nhwc_fwd_one_pass_kernelI11Bf16IOBf16WLi512ELi120ELi480EEv26Group_norm_nhwc_fwd_params,(.L_x_4923 - _Z35group_norm_nhwc_fwd_one_pass_kernelI11Bf16IOBf16WLi512ELi120ELi480EEv26Group_norm_nhwc_fwd_params)
        .other          _Z35group_norm_nhwc_fwd_one_pass_kernelI11Bf16IOBf16WLi512ELi120ELi480EEv26Group_norm_nhwc_fwd_params,@"STO_CUDA_ENTRY STV_DEFAULT"
_Z35group_norm_nhwc_fwd_one_pass_kernelI11Bf16IOBf16WLi512ELi120ELi480EEv26Group_norm_nhwc_fwd_params:
.text._Z35group_norm_nhwc_fwd_one_pass_kernelI11Bf16IOBf16WLi512ELi120ELi480EEv26Group_norm_nhwc_fwd_params:
        /* <DEDUP_REMOVED lines=36> */
.L_x_2421:
[----:B0-----:R-:W0:Y:S01]  /*0240*/  LDCU UR12, c[0x0][0x3f8] ;  /* 0x00007f00ff0c77ac */ /* 0x001e220008000800 */
        /* <DEDUP_REMOVED lines=8> */
[----:B------:R-:W-:Y:S01]  /*02d0*/  IADD3 R33, PT, PT, R0, 0x10, RZ ;  /* 0x0000001000217810 */ /* 0x000fe20007ffe0ff */
[----:B---3--:R-:W3:Y:S01]  /*02e0*/  LDCU.64 UR14, c[0x0][0x3f0] ;  /* 0x00007e00ff0e77ac */ /* 0x008ee20008000a00 */
[----:B------:R-:W4:Y:S01]  /*02f0*/  @!P0 LDC.64 R24, c[0x0][0x390] ;  /* 0x0000e400ff188b82 */ /* 0x000f220000000a00 */
[----:B------:R-:W-:-:S02]  /*0300*/  @!P0 SHF.R.S32.HI R9, RZ, 0x1f, R0 ;  /* 0x0000001fff098819 */ /* 0x000fc40000011400 */
[----:B------:R-:W-:Y:S02]  /*0310*/  SHF.R.S32.HI R37, RZ, 0x1f, R33 ;  /* 0x0000001fff257819 */ /* 0x000fe40000011421 */
        /* <DEDUP_REMOVED lines=20> */
[----:B------:R-:W-:-:S02]  /*0460*/  @P6 LOP3.LUT R2, R2, 0x1000000, RZ, 0xfc, !PT ;  /* 0x0100000002026812 */ /* 0x000fc400078efcff */
[----:B------:R-:W-:Y:S02]  /*0470*/  IADD3 R56, PT, PT, R0, 0x1e8, RZ ;  /* 0x000001e800387810 */ /* 0x000fe40007ffe0ff */
        /* <DEDUP_REMOVED lines=8> */
[----:B------:R-:W3:Y:S01]  /*0500*/  @!P4 LDC.64 R12, c[0x0][0x3e0] ;  /* 0x0000f800ff0ccb82 */ /* 0x000ee20000000a00 */
[----:B-1----:R-:W-:-:S04]  /*0510*/  @!P6 IMAD R22, R35, R18, RZ ;  /* 0x000000122316e224 */ /* 0x002fc800078e02ff */
[----:B------:R-:W-:Y:S02]  /*0520*/  @!P6 IMAD R35, R31, R19, R22 ;  /* 0x000000131f23e224 */ /* 0x000fe400078e0216 */
[----:B0-----:R-:W-:Y:S01]  /*0530*/  VIADD R6, R5, 0xffffffe ;  /* 0x0ffffffe05067836 */ /* 0x001fe20000000000 */
[----:B------:R-:W0:Y:S01]  /*0540*/  @!P5 LDC.64 R60, c[0x0][0x390] ;  /* 0x0000e400ff3cdb82 */ /* 0x000e220000000a00 */
[----:B------:R-:W-:-:S04]  /*0550*/  VIADD R5, R0, 0x20 ;  /* 0x0000002000057836 */ /* 0x000fc80000000000 */
[----:B------:R-:W1:Y:S01]  /*0560*/  F2I.FTZ.U32.TRUNC.NTZ R6, R6 ;  /* 0x0000000600067305 */ /* 0x000e62000021f000 */
[----:B------:R-:W-:Y:S02]  /*0570*/  SHF.R.S32.HI R23, RZ, 0x1f, R5 ;  /* 0x0000001fff177819 */ /* 0x000fe40000011405 */
[----:B------:R-:W0:Y:S01]  /*0580*/  @!P4 LDC.64 R58, c[0x0][0x390] ;  /* 0x0000e400ff3acb82 */ /* 0x000e220000000a00 */
[----:B-1----:R-:W-:-:S13]  /*0590*/  R2UR UR7, R6 ;  /* 0x00000000060772ca */ /* 0x002fda00000e0000 */
        /* <DEDUP_REMOVED lines=32> */
[----:B----4-:R-:W-:Y:S01]  /*07a0*/  @!P0 LEA R24, P1, R28, R24, 0x1 ;  /* 0x000000181c188211 */ /* 0x010fe200078208ff */
[----:B------:R-:W4:Y:S01]  /*07b0*/  @!P3 LDC.64 R10, c[0x0][0x3e0] ;  /* 0x0000f800ff0abb82 */ /* 0x000f220000000a00 */
[----:B------:R-:W-:Y:S02]  /*07c0*/  @P3 LOP3.LUT R2, R2, 0x200000, RZ, 0xfc, !PT ;  /* 0x0020000002023812 */ /* 0x000fe400078efcff */
[----:B------:R-:W-:Y:S01]  /*07d0*/  @!P0 LEA.HI.X R20, R28, R25, R20, 0x1, P1 ;  /* 0x000000191c148211 */ /* 0x000fe200008f0c14 */
[----:B------:R2:W-:Y:S01]  /*07e0*/  @!P0 STL [R1+0x184], R24 ;  /* 0x0001841801008387 */ /* 0x0005e20000100800 */
[----:B------:R-:W-:Y:S01]  /*07f0*/  @!P6 IMAD.MOV.U32 R25, RZ, RZ, R9 ;  /* 0x000000ffff19e224 */ /* 0x000fe200078e0009 */
[----:B------:R-:W-:Y:S02]  /*0800*/  LOP3.LUT R2, R2, 0xffefffff, RZ, 0xc0, !PT ;  /* 0xffefffff02027812 */ /* 0x000fe400078ec0ff */
[----:B------:R3:W-:Y:S01]  /*0810*/  @!P0 STL [R1+0x180], R20 ;  /* 0x0001801401008387 */ /* 0x0007e20000100800 */
[----:B------:R-:W1:Y:S01]  /*0820*/  @!P3 LDC.64 R28, c[0x0][0x390] ;  /* 0x0000e400ff1cbb82 */ /* 0x000e620000000a00 */
[----:B--2---:R-:W-:Y:S01]  /*0830*/  @!P6 MOV R24, R6 ;  /* 0x000000060018e202 */ /* 0x004fe20000000f00 */
[----:B---3--:R-:W-:-:S04]  /*0840*/  @!P5 IMAD R20, R37, R16, RZ ;  /* 0x000000102514d224 */ /* 0x008fc800078e02ff */
[----:B------:R-:W-:-:S04]  /*0850*/  @!P6 IMAD.WIDE.U32 R18, R31, R18, R24 ;  /* 0x000000121f12e225 */ /* 0x000fc800078e0018 */
[----:B------:R-:W-:Y:S01]  /*0860*/  @!P5 IMAD.MOV.U32 R24, RZ, RZ, R6 ;  /* 0x000000ffff18d224 */ /* 0x000fe200078e0006 */
[----:B------:R-:W-:Y:S01]  /*0870*/  @!P6 IADD3 R19, PT, PT, R19, R35, RZ ;  /* 0x000000231313e210 */ /* 0x000fe20007ffe0ff */
[----:B------:R-:W-:Y:S01]  /*0880*/  @!P5 IMAD.MOV.U32 R25, RZ, RZ, R9 ;  /* 0x000000ffff19d224 */ /* 0x000fe200078e0009 */
[C---:B------:R-:W-:Y:S01]  /*0890*/  @!P6 LEA R38, P1, R18.reuse, R14, 0x1 ;  /* 0x0000000e1226e211 */ /* 0x040fe200078208ff */
[----:B------:R-:W-:Y:S02]  /*08a0*/  @!P4 IMAD R14, R27, R12, RZ ;  /* 0x0000000c1b0ec224 */ /* 0x000fe400078e02ff */
[C---:B------:R-:W-:Y:S01]  /*08b0*/  @!P5 IMAD R31, R33.reuse, R17, R20 ;  /* 0x00000011211fd224 */ /* 0x040fe200078e0214 */
[----:B------:R-:W-:Y:S01]  /*08c0*/  @!P6 LEA.HI.X R39, R18, R15, R19, 0x1, P1 ;  /* 0x0000000f1227e211 */ /* 0x000fe200008f0c13 */
[----:B------:R-:W-:-:S04]  /*08d0*/  @!P5 IMAD.WIDE.U32 R16, R33, R16, R24 ;  /* 0x000000102110d225 */ /* 0x000fc800078e0018 */
[----:B------:R-:W-:Y:S01]  /*08e0*/  @!P4 IMAD R19, R21, R13, R14 ;  /* 0x0000000d1513c224 */ /* 0x000fe200078e020e */
[C---:B0-----:R-:W-:Y:S01]  /*08f0*/  @!P5 LEA R60, P1, R16.reuse, R60, 0x1 ;  /* 0x0000003c103cd211 */ /* 0x041fe200078208ff */
[----:B------:R-:W-:Y:S01]  /*0900*/  @!P4 IMAD.MOV.U32 R14, RZ, RZ, R6 ;  /* 0x000000ffff0ec224 */ /* 0x000fe200078e0006 */
[----:B------:R-:W-:Y:S01]  /*0910*/  @!P6 STL.64 [R1+0x118], R38 ;  /* 0x000118260100e387 */ /* 0x000fe20000100a00 */
[----:B------:R-:W-:Y:S02]  /*0920*/  @!P4 IMAD.MOV.U32 R15, RZ, RZ, R9 ;  /* 0x000000ffff0fc224 */ /* 0x000fe400078e0009 */
[----:B------:R-:W-:Y:S02]  /*0930*/  @!P5 IMAD.IADD R17, R17, 0x1, R31 ;  /* 0x000000011111d824 */ /* 0x000fe400078e021f */
        /* <DEDUP_REMOVED lines=13> */
[----:B-1----:R-:W-:Y:S02]  /*0a10*/  @!P3 LEA R28, P1, R10, R28, 0x1 ;  /* 0x0000001c0a1cb211 */ /* 0x002fe400078208ff */
        /* <DEDUP_REMOVED lines=12> */
[----:B------:R-:W1:Y:S01]  /*0ae0*/  @!P0 LDC.64 R26, c[0x0][0x390] ;  /* 0x0000e400ff1a8b82 */ /* 0x000e620000000a00 */
[----:B0-----:R-:W-:Y:S02]  /*0af0*/  @!P0 IMAD R10, R11, R12, RZ ;  /* 0x0000000c0b0a8224 */ /* 0x001fe400078e02ff */
[----:B------:R-:W-:Y:S02]  /*0b00*/  @!P0 IMAD.MOV.U32 R11, RZ, RZ, R9 ;  /* 0x000000ffff0b8224 */ /* 0x000fe400078e0009 */
[----:B------:R-:W-:Y:S02]  /*0b10*/  @!P0 IMAD R13, R5, R13, R10 ;  /* 0x0000000d050d8224 */ /* 0x000fe400078e020a */
[----:B------:R-:W-:-:S04]  /*0b20*/  @!P0 IMAD.MOV.U32 R10, RZ, RZ, R6 ;  /* 0x000000ffff0a8224 */ /* 0x000fc800078e0006 */
[----:B------:R-:W-:-:S04]  /*0b30*/  @!P0 IMAD.WIDE.U32 R10, R5, R12, R10 ;  /* 0x0000000c050a8225 */ /* 0x000fc800078e000a */
[----:B------:R-:W-:Y:S01]  /*0b40*/  @!P0 IMAD.IADD R5, R11, 0x1, R13 ;  /* 0x000000010b058824 */ /* 0x000fe200078e020d */
[----:B-1----:R-:W-:-:S04]  /*0b50*/  @!P0 LEA R26, P1, R10, R26, 0x1 ;  /* 0x0000001a0a1a8211 */ /* 0x002fc800078208ff */
        /* <DEDUP_REMOVED lines=18> */
[----:B------:R-:W-:-:S04]  /*0c80*/  IADD3 R5, PT, PT, R0, 0x38, RZ ;  /* 0x0000003800057810 */ /* 0x000fc80007ffe0ff */
[----:B------:R-:W-:Y:S02]  /*0c90*/  SHF.R.S32.HI R11, RZ, 0x1f, R5 ;  /* 0x0000001fff0b7819 */ /* 0x000fe40000011405 */
[----:B------:R-:W-:-:S04]  /*0ca0*/  ISETP.GE.U32.AND P1, PT, R5, UR16, PT ;  /* 0x0000001005007c0c */ /* 0x000fc8000bf26070 */
[----:B------:R-:W-:-:S13]  /*0cb0*/  ISETP.GE.AND.EX P0, PT, R11, UR17, PT, P1 ;  /* 0x000000110b007c0c */ /* 0x000fda000bf06310 */
[----:B------:R-:W0:Y:S08]  /*0cc0*/  @!P0 LDC.64 R12, c[0x0][0x3e0] ;  /* 0x0000f800ff0c8b82 */ /* 0x000e300000000a00 */
[----:B------:R-:W1:Y:S01]  /*0cd0*/  @!P0 LDC.64 R36, c[0x0][0x390] ;  /* 0x0000e400ff248b82 */ /* 0x000e620000000a00 */
[----:B0-----:R-:W-:Y:S02]  /*0ce0*/  @!P0 IMAD R10, R11, R12, RZ ;  /* 0x0000000c0b0a8224 */ /* 0x001fe400078e02ff */
[----:B------:R-:W-:-:S02]  /*0cf0*/  @!P0 IMAD.MOV.U32 R11, RZ, RZ, R9 ;  /* 0x000000ffff0b8224 */ /* 0x000fc400078e0009 */
        /* <DEDUP_REMOVED lines=38> */
[----:B------:R-:W-:Y:S02]  /*0f60*/  IADD3 R5, PT, PT, R0, 0x50, RZ ;  /* 0x0000005000057810 */ /* 0x000fe40007ffe0ff */
[----:B------:R-:W-:Y:S01]  /*0f70*/  LOP3.LUT R4, R4, 0xfffffffe, RZ, 0xc0, !PT ;  /* 0xfffffffe04047812 */ /* 0x000fe200078ec0ff */
[----:B------:R0:W-:Y:S01]  /*0f80*/  STL [R1+0x398], R51 ;  /* 0x0003983301007387 */ /* 0x0001e20000100800 */
[----:B------:R-:W-:Y:S02]  /*0f90*/  SHF.R.S32.HI R11, RZ, 0x1f, R5 ;  /* 0x0000001fff0b7819 */ /* 0x000fe40000011405 */
[----:B------:R-:W-:-:S04]  /*0fa0*/  ISETP.GE.U32.AND P1, PT, R5, UR16, PT ;  /* 0x0000001005007c0c */ /* 0x000fc8000bf26070 */
[----:B------:R-:W-:-:S13]  /*0fb0*/  ISETP.GE.AND.EX P2, PT, R11, UR17, PT, P1 ;  /* 0x000000110b007c0c */ /* 0x000fda000bf46310 */
[----:B------:R-:W1:Y:S01]  /*0fc0*/  @!P2 LDC.64 R12, c[0x0][0x3e0] ;  /* 0x0000f800ff0cab82 */ /* 0x000e620000000a00 */
[----:B------:R-:W-:-:S04]  /*0fd0*/  @P2 LOP3.LUT R2, R2, 0x8000, RZ, 0xfc, !PT ;  /* 0x0000800002022812 */ /* 0x000fc800078efcff */
[----:B------:R-:W-:-:S03]  /*0fe0*/  LOP3.LUT R2, R2, 0xffffbfff, RZ, 0xc0, !PT ;  /* 0xffffbfff02027812 */ /* 0x000fc600078ec0ff */
[----:B------:R-:W3:Y:S01]  /*0ff0*/  @!P2 LDC.64 R52, c[0x0][0x390] ;  /* 0x0000e400ff34ab82 */ /* 0x000ee20000000a00 */
[----:B-1----:R-:W-:Y:S02]  /*1000*/  @!P2 IMAD R10, R11, R12, RZ ;  /* 0x0000000c0b0aa224 */ /* 0x002fe400078e02ff */
        /* <DEDUP_REMOVED lines=8> */
[----:B0-----:R-:W-:Y:S01]  /*1090*/  PRMT R51, RZ, 0x7610, R51 ;  /* 0x00007610ff337816 */ /* 0x001fe20000000033 */
        /* <DEDUP_REMOVED lines=20> */
[----:B------:R-:W1:Y:S01]  /*11e0*/  @!P2 LDC.64 R14, c[0x0][0x3e0] ;  /* 0x0000f800ff0eab82 */ /* 0x000e620000000a00 */
[----:B------:R-:W-:Y:S01]  /*11f0*/  @!P2 IMAD.MOV.U32 R12, RZ, RZ, R6 ;  /* 0x000000ffff0ca224 */ /* 0x000fe200078e0006 */
[----:B------:R-:W-:Y:S01]  /*1200*/  @P2 LOP3.LUT R2, R2, 0x2000, RZ, 0xfc, !PT ;  /* 0x0000200002022812 */ /* 0x000fe200078efcff */
[----:B------:R-:W-:-:S03]  /*1210*/  @!P2 IMAD.MOV.U32 R13, RZ, RZ, R9 ;  /* 0x000000ffff0da224 */ /* 0x000fc600078e0009 */
[----:B------:R-:W-:Y:S02]  /*1220*/  LOP3.LUT R2, R2, 0xffffefff, RZ, 0xc0, !PT ;  /* 0xffffefff02027812 */ /* 0x000fe400078ec0ff */
[----:B------:R-:W3:Y:S01]  /*1230*/  @!P2 LDC.64 R16, c[0x0][0x390] ;  /* 0x0000e400ff10ab82 */ /* 0x000ee20000000a00 */
[-C--:B-1----:R-:W-:Y:S02]  /*1240*/  @!P2 IMAD R10, R11, R14.reuse, RZ ;  /* 0x0000000e0b0aa224 */ /* 0x082fe400078e02ff */
[----:B------:R-:W-:-:S04]  /*1250*/  @!P2 IMAD.WIDE.U32 R12, R5, R14, R12 ;  /* 0x0000000e050ca225 */ /* 0x000fc800078e000c */
[----:B------:R-:W-:Y:S01]  /*1260*/  @!P2 IMAD R11, R5, R15, R10 ;  /* 0x0000000f050ba224 */ /* 0x000fe200078e020a */
[----:B---3--:R-:W-:-:S03]  /*1270*/  @!P2 LEA R10, P1, R12, R16, 0x1 ;  /* 0x000000100c0aa211 */ /* 0x008fc600078208ff */
[----:B------:R-:W-:-:S05]  /*1280*/  @!P2 IMAD.IADD R5, R13, 0x1, R11 ;  /* 0x000000010d05a824 */ /* 0x000fca00078e020b */
[----:B------:R-:W-:Y:S02]  /*1290*/  @!P2 LEA.HI.X R11, R12, R17, R5, 0x1, P1 ;  /* 0x000000110c0ba211 */ /* 0x000fe400008f0c05 */
[----:B------:R-:W-:-:S04]  /*12a0*/  IADD3 R5, PT, PT, R0, 0x68, RZ ;  /* 0x0000006800057810 */ /* 0x000fc80007ffe0ff */
        /* <DEDUP_REMOVED lines=165> */
[----:B------:R-:W-:-:S05]  /*1d00*/  @!P2 IMAD.WIDE.U32 R16, R5, R14, R16 ;  /* 0x0000000e0510a225 */ /* 0x000fca00078e0010 */
[----:B------:R-:W-:Y:S02]  /*1d10*/  @!P2 IADD3 R5, PT, PT, R17, R15, RZ ;  /* 0x0000000f1105a210 */ /* 0x000fe40007ffe0ff */
[----:B-1----:R-:W-:-:S04]  /*1d20*/  @!P2 LEA R54, P1, R16, R12, 0x1 ;  /* 0x0000000c1036a211 */ /* 0x002fc800078208ff */
[----:B------:R-:W-:Y:S01]  /*1d30*/  @!P2 LEA.HI.X R55, R16, R13, R5, 0x1, P1 ;  /* 0x0000000d1037a211 */ /* 0x000fe200008f0c05 */
[----:B------:R-:W-:-:S04]  /*1d40*/  VIADD R5, R0, 0xb8 ;  /* 0x000000b800057836 */ /* 0x000fc80000000000 */
[----:B------:R-:W-:Y:S01]  /*1d50*/  @!P2 STL.64 [R1+0x218], R54 ;  /* 0x000218360100a387 */ /* 0x000fe20000100a00 */
        /* <DEDUP_REMOVED lines=9> */
[----:B------:R-:W-:Y:S02]  /*1df0*/  @!P2 IMAD R13, R5, R13, R16 ;  /* 0x0000000d050da224 */ /* 0x000fe400078e0210 */
[----:B------:R-:W-:-:S04]  /*1e00*/  @!P2 IMAD.MOV.U32 R16, RZ, RZ, R6 ;  /* 0x000000ffff10a224 */ /* 0x000fc800078e0006 */
[----:B------:R-:W-:-:S04]  /*1e10*/  @!P2 IMAD.WIDE.U32 R16, R5, R12, R16 ;  /* 0x0000000c0510a225 */ /* 0x000fc800078e0010 */
[----:B------:R-:W-:Y:S01]  /*1e20*/  @!P2 IMAD.IADD R13, R17, 0x1, R13 ;  /* 0x00000001110da824 */ /* 0x000fe200078e020d */
[----:B-1----:R-:W-:Y:S01]  /*1e30*/  @!P2 LEA R20, P1, R16, R14, 0x1 ;  /* 0x0000000e1014a211 */ /* 0x002fe200078208ff */
        /* <DEDUP_REMOVED lines=367> */
[----:B0-----:R-:W0:Y:S01]  /*3530*/  @!P2 LDC.64 R20, c[0x0][0x390] ;  /* 0x0000e400ff14ab82 */ /* 0x001e220000000a00 */
[----:B-1----:R-:W-:-:S04]  /*3540*/  @!P2 IMAD R14, R14, R12, RZ ;  /* 0x0000000c0e0ea224 */ /* 0x002fc800078e02ff */
        /* <DEDUP_REMOVED lines=15> */
[----:B------:R-:W-:Y:S01]  /*3640*/  @!P2 IMAD.MOV.U32 R17, RZ, RZ, R9 ;  /* 0x000000ffff11a224 */ /* 0x000fe200078e0009 */
[----:B------:R-:W-:Y:S01]  /*3650*/  @P2 LOP3.LUT R3, R3, 0x800, RZ, 0xfc, !PT ;  /* 0x0000080003032812 */ /* 0x000fe200078efcff */
[----:B------:R1:W-:Y:S03]  /*3660*/  STL.64 [R1+0x378], R20 ;  /* 0x0003781401007387 */ /* 0x0003e60000100a00 */
[----:B------:R-:W-:-:S02]  /*3670*/  LOP3.LUT R3, R3, 0xfffffbff, RZ, 0xc0, !PT ;  /* 0xfffffbff03037812 */ /* 0x000fc400078ec0ff */
        /* <DEDUP_REMOVED lines=11> */
[----:B------:R-:W-:Y:S03]  /*3730*/  @!P2 STL.64 [R1+0x1d0], R26 ;  /* 0x0001d01a0100a387 */ /* 0x000fe60000100a00 */
[----:B------:R-:W-:-:S13]  /*3740*/  ISETP.GE.AND.EX P2, PT, R16, UR17, PT, P1 ;  /* 0x0000001110007c0c */ /* 0x000fda000bf46310 */
[----:B------:R-:W0:Y:S01]  /*3750*/  @!P2 LDC.64 R12, c[0x0][0x3e0] ;  /* 0x0000f800ff0cab82 */ /* 0x000e220000000a00 */
[----:B------:R-:W-:Y:S02]  /*3760*/  @!P2 MOV R17, R9 ;  /* 0x000000090011a202 */ /* 0x000fe40000000f00 */
[----:B------:R-:W-:-:S04]  /*3770*/  @P2 LOP3.LUT R3, R3, 0x400, RZ, 0xfc, !PT ;  /* 0x0000040003032812 */ /* 0x000fc800078efcff */
[----:B------:R-:W-:Y:S01]  /*3780*/  LOP3.LUT R3, R3, 0xfffffdff, RZ, 0xc0, !PT ;  /* 0xfffffdff03037812 */ /* 0x000fe200078ec0ff */
[----:B------:R-:W3:Y:S01]  /*3790*/  @!P2 LDC.64 R14, c[0x0][0x390] ;  /* 0x0000e400ff0eab82 */ /* 0x000ee20000000a00 */
[----:B0-----:R-:W-:-:S04]  /*37a0*/  @!P2 IMAD R16, R16, R12, RZ ;  /* 0x0000000c1010a224 */ /* 0x001fc800078e02ff */
[----:B------:R-:W-:Y:S02]  /*37b0*/  @!P2 IMAD R13, R5, R13, R16 ;  /* 0x0000000d050da224 */ /* 0x000fe400078e0210 */
[----:B------:R-:W-:-:S04]  /*37c0*/  @!P2 IMAD.MOV.U32 R16, RZ, RZ, R6 ;  /* 0x000000ffff10a224 */ /* 0x000fc800078e0006 */
[----:B------:R-:W-:-:S04]  /*37d0*/  @!P2 IMAD.WIDE.U32 R16, R5, R12, R16 ;  /* 0x0000000c0510a225 */ /* 0x000fc800078e0010 */
[----:B------:R-:W-:Y:S01]  /*37e0*/  @!P2 IMAD.IADD R13, R17, 0x1, R13 ;  /* 0x00000001110da824 */ /* 0x000fe200078e020d */
[----:B---3--:R-:W-:Y:S01]  /*37f0*/  @!P2 LEA R28, P1, R16, R14, 0x1 ;  /* 0x0000000e101ca211 */ /* 0x008fe200078208ff */
[----:B------:R-:W-:-:S03]  /*3800*/  VIADD R5, R0, 0x180 ;  /* 0x0000018000057836 */ /* 0x000fc60000000000 */
        /* <DEDUP_REMOVED lines=8> */
[----:B------:R-:W1:Y:S01]  /*3890*/  @!P2 LDC.64 R14, c[0x0][0x390] ;  /* 0x0000e400ff0eab82 */ /* 0x000e620000000a00 */
[----:B0-----:R-:W-:-:S04]  /*38a0*/  @!P2 IMAD R16, R16, R12, RZ ;  /* 0x0000000c1010a224 */ /* 0x001fc800078e02ff */
[----:B------:R-:W-:Y:S01]  /*38b0*/  @!P2 IMAD R13, R5, R13, R16 ;  /* 0x0000000d050da224 */ /* 0x000fe200078e0210 */
[----:B------:R-:W-:-:S05]  /*38c0*/  @!P2 MOV R16, R6 ;  /* 0x000000060010a202 */ /* 0x000fca0000000f00 */
[----:B------:R-:W-:Y:S01]  /*38d0*/  @!P2 IMAD.WIDE.U32 R16, R5, R12, R16 ;  /* 0x0000000c0510a225 */ /* 0x000fe200078e0010 */
[----:B------:R-:W-:-:S03]  /*38e0*/  IADD3 R5, PT, PT, R0, 0x188, RZ ;  /* 0x0000018800057810 */ /* 0x000fc60007ffe0ff */
[----:B------:R-:W-:Y:S01]  /*38f0*/  @!P2 IMAD.IADD R13, R17, 0x1, R13 ;  /* 0x00000001110da824 */ /* 0x000fe200078e020d */
[----:B-1----:R-:W-:-:S04]  /*3900*/  @!P2 LEA R20, P1, R16, R14, 0x1 ;  /* 0x0000000e1014a211 */ /* 0x002fc800078208ff */
        /* <DEDUP_REMOVED lines=170> */
[----:B------:R-:W-:Y:S02]  /*43b0*/  ISETP.GE.U32.AND P2, PT, R5, UR16, PT ;  /* 0x0000001005007c0c */ /* 0x000fe4000bf46070 */
[----:B------:R-:W-:Y:S02]  /*43c0*/  LOP3.LUT P1, RZ, R2, 0x400000, RZ, 0xc0, !PT ;  /* 0x0040000002ff7812 */ /* 0x000fe4000782c0ff */
[----:B------:R-:W-:Y:S02]  /*43d0*/  ISETP.GE.AND.EX P2, PT, R16, UR5, PT, P2 ;  /* 0x0000000510007c0c */ /* 0x000fe4000bf46320 */
[----:B------:R-:W-:-:S11]  /*43e0*/  LOP3.LUT R2, R2, 0xf7ffffff, RZ, 0xc0, !PT ;  /* 0xf7ffffff02027812 */ /* 0x000fd600078ec0ff */
[----:B------:R-:W0:Y:S01]  /*43f0*/  @!P2 LDC.64 R12, c[0x0][0x3e0] ;  /* 0x0000f800ff0cab82 */ /* 0x000e220000000a00 */
[----:B------:R-:W-:Y:S02]  /*4400*/  @!P2 MOV R17, R9 ;  /* 0x000000090011a202 */ /* 0x000fe40000000f00 */
[----:B------:R-:W-:-:S05]  /*4410*/  @P2 LOP3.LUT R2, R2, 0x8000000, RZ, 0xfc, !PT ;  /* 0x0800000002022812 */ /* 0x000fca00078efcff */
[----:B------:R-:W1:Y:S01]  /*4420*/  @!P2 LDC.64 R14, c[0x0][0x390] ;  /* 0x0000e400ff0eab82 */ /* 0x000e620000000a00 */
[----:B0-----:R-:W-:-:S04]  /*4430*/  @!P2 IMAD R16, R16, R12, RZ ;  /* 0x0000000c1010a224 */ /* 0x001fc800078e02ff */
        /* <DEDUP_REMOVED lines=21> */
[----:B------:R-:W-:-:S03]  /*4590*/  SHF.R.S32.HI R5, RZ, 0x1f, R56 ;  /* 0x0000001fff057819 */ /* 0x000fc60000011438 */
[----:B------:R-:W-:Y:S01]  /*45a0*/  @!P3 IMAD.IADD R13, R15, 0x1, R13 ;  /* 0x000000010f0db824 */ /* 0x000fe200078e020d */
        /* <DEDUP_REMOVED lines=8> */
[----:B------:R-:W-:Y:S01]  /*4630*/  @!P4 IMAD.MOV.U32 R54, RZ, RZ, R6 ;  /* 0x000000ffff36c224 */ /* 0x000fe200078e0006 */
[----:B------:R-:W-:Y:S01]  /*4640*/  @P4 LOP3.LUT R2, R2, 0x40000000, RZ, 0xfc, !PT ;  /* 0x4000000002024812 */ /* 0x000fe200078efcff */
[----:B------:R-:W-:-:S05]  /*4650*/  @!P4 IMAD.MOV.U32 R55, RZ, RZ, R9 ;  /* 0x000000ffff37c224 */ /* 0x000fca00078e0009 */
[----:B------:R-:W1:Y:S01]  /*4660*/  @!P4 LDC.64 R14, c[0x0][0x390] ;  /* 0x0000e400ff0ecb82 */ /* 0x000e620000000a00 */
[----:B0-----:R-:W-:-:S04]  /*4670*/  @!P4 IMAD R5, R5, R12, RZ ;  /* 0x0000000c0505c224 */ /* 0x001fc800078e02ff */
[C---:B------:R-:W-:Y:S02]  /*4680*/  @!P4 IMAD R5, R56.reuse, R13, R5 ;  /* 0x0000000d3805c224 */ /* 0x040fe400078e0205 */
[----:B------:R-:W-:-:S05]  /*4690*/  @!P4 IMAD.WIDE.U32 R12, R56, R12, R54 ;  /* 0x0000000c380cc225 */ /* 0x000fca00078e0036 */
[----:B------:R-:W-:Y:S02]  /*46a0*/  @!P4 IADD3 R5, PT, PT, R13, R5, RZ ;  /* 0x000000050d05c210 */ /* 0x000fe40007ffe0ff */
        /* <DEDUP_REMOVED lines=10> */
[----:B------:R-:W-:-:S07]  /*4750*/  @!P5 MOV R57, R9 ;  /* 0x000000090039d202 */ /* 0x000fce0000000f00 */
        /* <DEDUP_REMOVED lines=27> */
[----:B------:R-:W-:Y:S01]  /*4910*/  IMAD.MOV.U32 R5, RZ, RZ, RZ ;  /* 0x000000ffff057224 */ /* 0x000fe200078e00ff */
        /* <DEDUP_REMOVED lines=11> */
[----:B0-----:R-:W-:-:S06]  /*49d0*/  HFMA2 R54, -RZ, RZ, 0, 0 ;  /* 0x00000000ff367431 */ /* 0x001fcc00000001ff */
[----:B--2---:R0:W2:Y:S01]  /*49e0*/  @!P5 LDG.E R54, desc[UR18][R60.64] ;  /* 0x000000123c36d981 */ /* 0x0040a2000c1e1900 */
[----:B------:R-:W-:-:S03]  /*49f0*/  PRMT R55, RZ, 0x7610, R55 ;  /* 0x00007610ff377816 */ /* 0x000fc60000000037 */
[----:B------:R1:W-:Y:S01]  /*4a00*/  STL [R1+0x300], R61 ;  /* 0x0003003d01007387 */ /* 0x0003e20000100800 */
[----:B0-----:R-:W-:Y:S02]  /*4a10*/  IMAD.MOV.U32 R60, RZ, RZ, R28 ;  /* 0x000000ffff3c7224 */ /* 0x001fe400078e001c */
[----:B-1----:R-:W-:Y:S02]  /*4a20*/  IMAD.MOV.U32 R61, RZ, RZ, R29 ;  /* 0x000000ffff3d7224 */ /* 0x002fe400078e001d */
[----:B------:R-:W3:Y:S01]  /*4a30*/  LDL.LU.64 R28, [R1+0x3a0] ;  /* 0x0003a000011c7983 */ /* 0x000ee20000300a00 */
[----:B--2---:R-:W-:-:S05]  /*4a40*/  @!P5 PRMT R55, R54, 0x7610, R55 ;  /* 0x000076103637d816 */ /* 0x004fca0000000037 */
[----:B------:R0:W-:Y:S02]  /*4a50*/  STL.S16 [R1+0x120], R55 ;  /* 0x0001203701007387 */ /* 0x0001e40000100600 */
[----:B0-----:R-:W-:-:S06]  /*4a60*/  MOV R55, RZ ;  /* 0x000000ff00377202 */ /* 0x001fcc0000000f00 */
        /* <DEDUP_REMOVED lines=22> */
[----:B0-----:R-:W-:-:S06]  /*4bd0*/  IMAD.MOV.U32 R48, RZ, RZ, RZ ;  /* 0x000000ffff307224 */ /* 0x001fcc00078e00ff */
[----:B------:R0:W2:Y:S01]  /*4be0*/  @!P0 LDG.E R48, desc[UR18][R36.64] ;  /* 0x0000001224308981 */ /* 0x0000a2000c1e1900 */
[----:B------:R-:W-:Y:S02]  /*4bf0*/  LOP3.LUT P1, RZ, R2, 0x20000, RZ, 0xc0, !PT ;  /* 0x0002000002ff7812 */ /* 0x000fe4000782c0ff */
[----:B0-----:R-:W-:-:S04]  /*4c00*/  PRMT R36, RZ, 0x7610, R36 ;  /* 0x00007610ff247816 */ /* 0x001fc80000000024 */
[----:B--2---:R-:W-:-:S05]  /*4c10*/  @!P0 PRMT R36, R48, 0x7632, R36 ;  /* 0x0000763230248816 */ /* 0x004fca0000000024 */
[----:B------:R0:W-:Y:S02]  /*4c20*/  STL.S16 [R1+0x160], R36 ;  /* 0x0001602401007387 */ /* 0x0001e40000100600 */
[----:B0-----:R-:W-:-:S06]  /*4c30*/  HFMA2 R36, -RZ, RZ, 0, 0 ;  /* 0x00000000ff247431 */ /* 0x001fcc00000001ff */
        /* <DEDUP_REMOVED lines=32> */
[----:B------:R-:W-:Y:S01]  /*4e40*/  @!P0 LOP3.LUT R29, R29, R28, RZ, 0x3c, !PT ;  /* 0x0000001c1d1d8212 */ /* 0x000fe200078e3cff */
[----:B0-----:R-:W-:-:S06]  /*4e50*/  IMAD.MOV.U32 R18, RZ, RZ, RZ ;  /* 0x000000ffff127224 */ /* 0x001fcc00078e00ff */
[----:B------:R0:W3:Y:S02]  /*4e60*/  @!P0 LDG.E R18, desc[UR18][R28.64] ;  /* 0x000000121c128981 */ /* 0x0000e4000c1e1900 */
[----:B0-----:R-:W-:-:S06]  /*4e70*/  MOV R28, RZ ;  /* 0x000000ff001c7202 */ /* 0x001fcc0000000f00 */
        /* <DEDUP_REMOVED lines=13> */
[----:B0-----:R-:W-:-:S06]  /*4f50*/  IMAD.MOV.U32 R37, RZ, RZ, RZ ;  /* 0x000000ffff257224 */ /* 0x001fcc00078e00ff */
        /* <DEDUP_REMOVED lines=13> */
[----:B0-----:R-:W-:-:S06]  /*5030*/  HFMA2 R10, -RZ, RZ, 0, 0 ;  /* 0x00000000ff0a7431 */ /* 0x001fcc00000001ff */
        /* <DEDUP_REMOVED lines=23> */
[----:B0-----:R-:W-:-:S06]  /*51b0*/  MOV R31, RZ ;  /* 0x000000ff001f7202 */ /* 0x001fcc0000000f00 */
        /* <DEDUP_REMOVED lines=9> */
[----:B0-----:R-:W-:Y:S01]  /*5250*/  IMAD.MOV.U32 R33, RZ, RZ, RZ ;  /* 0x000000ffff217224 */ /* 0x001fe200078e00ff */
[----:B------:R-:W-:-:S05]  /*5260*/  LOP3.LUT P5, RZ, R2, 0x100, RZ, 0xc0, !PT ;  /* 0x0000010002ff7812 */ /* 0x000fca00078ac0ff */
[----:B------:R0:W4:Y:S01]  /*5270*/  @!P4 LDG.E R33, desc[UR18][R24.64] ;  /* 0x000000121821c981 */ /* 0x000122000c1e1900 */
[----:B------:R-:W-:Y:S02]  /*5280*/  @!P2 PRMT R32, R30, 0x7632, R32 ;  /* 0x000076321e20a816 */ /* 0x000fe40000000020 */
[----:B------:R-:W-:-:S03]  /*5290*/  LOP3.LUT P3, RZ, R2, 0x40, RZ, 0xc0, !PT ;  /* 0x0000004002ff7812 */ /* 0x000fc6000786c0ff */
[----:B------:R1:W-:Y:S01]  /*52a0*/  STL.S16 [R1+0x1c8], R32 ;  /* 0x0001c82001007387 */ /* 0x0003e20000100600 */
[----:B0-----:R-:W-:Y:S02]  /*52b0*/  IMAD.MOV.U32 R24, RZ, RZ, RZ ;  /* 0x000000ffff187224 */ /* 0x001fe400078e00ff */
[----:B-1----:R-:W-:-:S07]  /*52c0*/  IMAD.MOV.U32 R32, RZ, RZ, RZ ;  /* 0x000000ffff207224 */ /* 0x002fce00078e00ff */
        /* <DEDUP_REMOVED lines=11> */
[----:B0-----:R-:W-:Y:S02]  /*5380*/  HFMA2 R25, -RZ, RZ, 0, 0 ;  /* 0x00000000ff197431 */ /* 0x001fe400000001ff */
        /* <DEDUP_REMOVED lines=19> */
[----:B0-----:R-:W-:Y:S01]  /*54c0*/  IMAD.MOV.U32 R15, RZ, RZ, R21 ;  /* 0x000000ffff0f7224 */ /* 0x001fe200078e0015 */
[----:B-1----:R-:W-:Y:S02]  /*54d0*/  MOV R14, R20 ;  /* 0x00000014000e7202 */ /* 0x002fe40000000f00 */
        /* <DEDUP_REMOVED lines=58> */
[----:B0-----:R-:W-:Y:S02]  /*5880*/  IMAD.MOV.U32 R10, RZ, RZ, RZ ;  /* 0x000000ffff0a7224 */ /* 0x001fe400078e00ff */
[----:B-1----:R-:W-:Y:S01]  /*5890*/  IMAD.MOV.U32 R30, RZ, RZ, RZ ;  /* 0x000000ffff1e7224 */ /* 0x002fe200078e00ff */
[----:B------:R0:W-:Y:S02]  /*58a0*/  STL [R1+0x30], R36 ;  /* 0x0000302401007387 */ /* 0x0001e40000100800 */
[----:B0-----:R-:W-:-:S03]  /*58b0*/  MOV R36, RZ ;  /* 0x000000ff00247202 */ /* 0x001fc60000000f00 */
        /* <DEDUP_REMOVED lines=23> */
[C---:B------:R-:W-:Y:S02]  /*5a30*/  LOP3.LUT P5, RZ, R3.reuse, 0x10000000, RZ, 0xc0, !PT ;  /* 0x1000000003ff7812 */ /* 0x040fe400078ac0ff */
[----:B------:R-:W-:Y:S01]  /*5a40*/  PRMT R6, RZ, 0x7610, R6 ;  /* 0x00007610ff067816 */ /* 0x000fe20000000006 */
[----:B-1----:R-:W-:Y:S01]  /*5a50*/  IMAD.MOV.U32 R31, RZ, RZ, RZ ;  /* 0x000000ffff1f7224 */ /* 0x002fe200078e00ff */
[----:B------:R-:W-:-:S02]  /*5a60*/  LOP3.LUT P4, RZ, R3, 0x8000000, RZ, 0xc0, !PT ;  /* 0x0800000003ff7812 */ /* 0x000fc4000788c0ff */
[----:B------:R-:W-:Y:S02]  /*5a70*/  PRMT R47, RZ, 0x7610, R47 ;  /* 0x00007610ff2f7816 */ /* 0x000fe4000000002f */
[----:B------:R-:W-:Y:S01]  /*5a80*/  PRMT R46, RZ, 0x7610, R46 ;  /* 0x00007610ff2e7816 */ /* 0x000fe2000000002e */
[----:B------:R-:W-:Y:S04]  /*5a90*/  STL [R1+0x5c], R24 ;  /* 0x00005c1801007387 */ /* 0x000fe80000100800 */
        /* <DEDUP_REMOVED lines=34> */
[----:B------:R-:W-:Y:S01]  /*5cc0*/  HFMA2 R32, -RZ, RZ, 0, 0 ;  /* 0x00000000ff207431 */ /* 0x000fe200000001ff */
        /* <DEDUP_REMOVED lines=24> */
[----:B------:R-:W-:Y:S02]  /*5e50*/  IMAD.MOV.U32 R23, RZ, RZ, RZ ;  /* 0x000000ffff177224 */ /* 0x000fe400078e00ff */
        /* <DEDUP_REMOVED lines=46> */
[----:B0-----:R-:W-:Y:S02]  /*6140*/  MOV R22, RZ ;  /* 0x000000ff00167202 */ /* 0x001fe40000000f00 */
[----:B------:R-:W-:Y:S02]  /*6150*/  PRMT R21, RZ, 0x7610, R21 ;  /* 0x00007610ff157816 */ /* 0x000fe40000000015 */
[----:B------:R-:W-:Y:S02]  /*6160*/  PRMT R20, RZ, 0x7610, R20 ;  /* 0x00007610ff147816 */ /* 0x000fe40000000014 */
        /* <DEDUP_REMOVED lines=21> */
[----:B0-----:R-:W-:-:S04]  /*62c0*/  HFMA2 R42, -RZ, RZ, 0, 0 ;  /* 0x00000000ff2a7431 */ /* 0x001fc800000001ff */
[----:B------:R0:W-:Y:S04]  /*62d0*/  STL.S16 [R1+0x250], R11 ;  /* 0x0002500b01007387 */ /* 0x0001e80000100600 */
[----:B----4-:R1:W2:Y:S01]  /*62e0*/  @!P6 LDG.E R42, desc[UR18][R48.64] ;  /* 0x00000012302ae981 */ /* 0x0102a2000c1e1900 */
[----:B0-----:R-:W-:Y:S01]  /*62f0*/  IMAD.MOV.U32 R11, RZ, RZ, RZ ;  /* 0x000000ffff0b7224 */ /* 0x001fe200078e00ff */
[----:B-1----:R-:W-:-:S05]  /*6300*/  CS2R R48, SRZ ;  /* 0x0000000000307805 */ /* 0x002fca000001ff00 */
        /* <DEDUP_REMOVED lines=39> */
[----:B-1----:R-:W-:-:S06]  /*6580*/  IMAD.MOV.U32 R41, RZ, RZ, RZ ;  /* 0x000000ffff297224 */ /* 0x002fcc00078e00ff */
        /* <DEDUP_REMOVED lines=26> */
[----:B------:R-:W-:-:S03]  /*6730*/  IMAD.MOV.U32 R20, RZ, RZ, RZ ;  /* 0x000000ffff147224 */ /* 0x000fc600078e00ff */
[----:B------:R1:W-:Y:S04]  /*6740*/  STL [R1+0x94], R28 ;  /* 0x0000941c01007387 */ /* 0x0003e80000100800 */
[----:B------:R1:W-:Y:S01]  /*6750*/  STL [R1+0xa8], R19 ;  /* 0x0000a81301007387 */ /* 0x0003e20000100800 */
[----:B0-----:R-:W-:Y:S01]  /*6760*/  MOV R31, RZ ;  /* 0x000000ff001f7202 */ /* 0x001fe20000000f00 */
[----:B-1----:R-:W-:Y:S02]  /*6770*/  IMAD.MOV.U32 R28, RZ, RZ, RZ ;  /* 0x000000ffff1c7224 */ /* 0x002fe400078e00ff */
[----:B------:R-:W-:-:S06]  /*6780*/  HFMA2 R19, -RZ, RZ, 0, 0 ;  /* 0x00000000ff137431 */ /* 0x000fcc00000001ff */
        /* <DEDUP_REMOVED lines=62> */
[----:B------:R-:W-:-:S06]  /*6b70*/  IMAD.MOV.U32 R3, RZ, RZ, RZ ;  /* 0x000000ffff037224 */ /* 0x000fcc00078e00ff */
        /* <DEDUP_REMOVED lines=10> */
[----:B---3--:R-:W-:-:S03]  /*6c20*/  @!P6 PRMT R42, R11, 0x7610, R42 ;  /* 0x000076100b2ae816 */ /* 0x008fc6000000002a */
[----:B------:R3:W-:Y:S01]  /*6c30*/  STL [R1+0xc4], R45 ;  /* 0x0000c42d01007387 */ /* 0x0007e20000100800 */
[----:B------:R-:W-:Y:S02]  /*6c40*/  @!P6 PRMT R43, R11, 0x7632, R43 ;  /* 0x000076320b2be816 */ /* 0x000fe4000000002b */
[----:B------:R-:W-:Y:S01]  /*6c50*/  LOP3.LUT P6, RZ, R4, 0x1, RZ, 0xc0, !PT ;  /* 0x0000000104ff7812 */ /* 0x000fe200078cc0ff */
[----:B------:R-:W-:Y:S01]  /*6c60*/  IMAD.MOV.U32 R4, RZ, RZ, RZ ;  /* 0x000000ffff047224 */ /* 0x000fe200078e00ff */
[----:B------:R-:W2:Y:S01]  /*6c70*/  @!P1 LDG.E R46, desc[UR18][R12.64] ;  /* 0x000000120c2e9981 */ /* 0x000ea2000c1e1900 */
[----:B0-----:R-:W-:Y:S02]  /*6c80*/  MOV R44, RZ ;  /* 0x000000ff002c7202 */ /* 0x001fe40000000f00 */
[----:B-1----:R-:W-:Y:S01]  /*6c90*/  PRMT R48, RZ, 0x7610, R48 ;  /* 0x00007610ff307816 */ /* 0x002fe20000000030 */
[----:B------:R0:W-:Y:S01]  /*6ca0*/  STL.S16 [R1+0x1e8], R57 ;  /* 0x0001e83901007387 */ /* 0x0001e20000100600 */
[----:B------:R-:W-:-:S03]  /*6cb0*/  PRMT R47, RZ, 0x7610, R47 ;  /* 0x00007610ff2f7816 */ /* 0x000fc6000000002f */
[----:B------:R1:W2:Y:S01]  /*6cc0*/  @!P3 LDG.E R44, desc[UR18][R60.64] ;  /* 0x000000123c2cb981 */ /* 0x0002a2000c1e1900 */
[----:B---3--:R-:W-:-:S03]  /*6cd0*/  HFMA2 R45, -RZ, RZ, 0, 0 ;  /* 0x00000000ff2d7431 */ /* 0x008fc600000001ff */
[----:B------:R-:W3:Y:S04]  /*6ce0*/  LDL.LU.64 R12, [R1+0x2f8] ;  /* 0x0002f800010c7983 */ /* 0x000ee80000300a00 */
[----:B0-----:R-:W3:Y:S01]  /*6cf0*/  LDL.LU R57, [R1+0x114] ;  /* 0x0001140001397983 */ /* 0x001ee20000300800 */
[----:B------:R-:W-:-:S03]  /*6d00*/  PRMT R53, RZ, 0x7610, R53 ;  /* 0x00007610ff357816 */ /* 0x000fc60000000035 */
[----:B------:R0:W-:Y:S01]  /*6d10*/  STL [R1+0x1c], R55 ;  /* 0x00001c3701007387 */ /* 0x0001e20000100800 */
[----:B------:R-:W-:-:S03]  /*6d20*/  PRMT R52, RZ, 0x7610, R52 ;  /* 0x00007610ff347816 */ /* 0x000fc60000000034 */
[----:B------:R0:W-:Y:S04]  /*6d30*/  STL [R1+0x18], R54 ;  /* 0x0000183601007387 */ /* 0x0001e80000100800 */
[----:B------:R0:W-:Y:S04]  /*6d40*/  STL [R1+0xcc], R41 ;  /* 0x0000cc2901007387 */ /* 0x0001e80000100800 */
[----:B----4-:R-:W4:Y:S01]  /*6d50*/  @!P2 LDG.E R4, desc[UR18][R6.64] ;  /* 0x000000120604a981 */ /* 0x010f22000c1e1900 */
[----:B-1----:R-:W-:-:S03]  /*6d60*/  IMAD.MOV.U32 R60, RZ, RZ, RZ ;  /* 0x000000ffff3c7224 */ /* 0x002fc600078e00ff */
[----:B------:R1:W-:Y:S04]  /*6d70*/  STL [R1+0x20], R56 ;  /* 0x0000203801007387 */ /* 0x0003e80000100800 */
[----:B------:R1:W-:Y:S04]  /*6d80*/  STL [R1+0x24], R58 ;  /* 0x0000243a01007387 */ /* 0x0003e80000100800 */
[----:B------:R-:W3:Y:S04]  /*6d90*/  LDL.LU R7, [R1+0x110] ;  /* 0x0001100001077983 */ /* 0x000ee80000300800 */
[----:B------:R-:W3:Y:S01]  /*6da0*/  LDL.LU.64 R26, [R1+0x308] ;  /* 0x00030800011a7983 */ /* 0x000ee20000300a00 */
[----:B--2---:R-:W-:-:S03]  /*6db0*/  @!P1 PRMT R47, R46, 0x7610, R47 ;  /* 0x000076102e2f9816 */ /* 0x004fc6000000002f */
[----:B------:R-:W2:Y:S01]  /*6dc0*/  LDL.LU R61, [R1+0x300] ;  /* 0x00030000013d7983 */ /* 0x000ea20000300800 */
[----:B------:R-:W-:Y:S02]  /*6dd0*/  @!P1 PRMT R51, R46, 0x7632, R51 ;  /* 0x000076322e339816 */ /* 0x000fe40000000033 */
[----:B------:R-:W-:Y:S02]  /*6de0*/  LOP3.LUT P1, RZ, R2, 0x10000000, RZ, 0xc0, !PT ;  /* 0x1000000002ff7812 */ /* 0x000fe4000782c0ff */
[----:B0-----:R-:W-:Y:S02]  /*6df0*/  PRMT R55, RZ, 0x7610, R55 ;  /* 0x00007610ff377816 */ /* 0x001fe40000000037 */
[----:B------:R-:W-:Y:S02]  /*6e00*/  @!P3 PRMT R53, R44, 0x7610, R53 ;  /* 0x000076102c35b816 */ /* 0x000fe40000000035 */
[----:B------:R-:W-:Y:S01]  /*6e10*/  PRMT R54, RZ, 0x7610, R54 ;  /* 0x00007610ff367816 */ /* 0x000fe20000000036 */
[----:B------:R-:W-:Y:S01]  /*6e20*/  IMAD.MOV.U32 R41, RZ, RZ, RZ ;  /* 0x000000ffff297224 */ /* 0x000fe200078e00ff */
[----:B------:R-:W-:Y:S01]  /*6e30*/  @!P4 PRMT R52, R49, 0x7632, R52 ;  /* 0x000076323134c816 */ /* 0x000fe20000000034 */
[----:B------:R-:W2:Y:S04]  /*6e40*/  LDL.LU R6, [R1+0x144] ;  /* 0x0001440001067983 */ /* 0x000ea80000300800 */
[----:B------:R-:W2:Y:S04]  /*6e50*/  @!P1 LDG.E R45, desc[UR18][R14.64] ;  /* 0x000000120e2d9981 */ /* 0x000ea8000c1e1900 */
[----:B------:R-:W3:Y:S01]  /*6e60*/  LDL.LU.64 R14, [R1+0x2f0] ;  /* 0x0002f000010e7983 */ /* 0x000ee20000300a00 */
[----:B----4-:R-:W-:-:S02]  /*6e70*/  @!P2 PRMT R48, R4, 0x7610, R48 ;  /* 0x000076100430a816 */ /* 0x010fc40000000030 */
[----:B------:R-:W-:Y:S02]  /*6e80*/  @!P2 PRMT R50, R4, 0x7632, R50 ;  /* 0x000076320432a816 */ /* 0x000fe40000000032 */
[----:B------:R-:W-:-:S13]  /*6e90*/  LOP3.LUT P2, RZ, R2, 0x8000000, RZ, 0xc0, !PT ;  /* 0x0800000002ff7812 */ /* 0x000fda000784c0ff */
[----:B------:R-:W4:Y:S04]  /*6ea0*/  @!P2 LDG.E R60, desc[UR18][R16.64] ;  /* 0x00000012103ca981 */ /* 0x000f28000c1e1900 */
[----:B------:R-:W2:Y:S01]  /*6eb0*/  LDL.LU.64 R16, [R1+0x2e8] ;  /* 0x0002e80001107983 */ /* 0x000ea20000300a00 */
[----:B------:R-:W-:Y:S02]  /*6ec0*/  @!P3 PRMT R55, R44, 0x7632, R55 ;  /* 0x000076322c37b816 */ /* 0x000fe40000000037 */
[C---:B------:R-:W-:Y:S02]  /*6ed0*/  LOP3.LUT P3, RZ, R2.reuse, 0x20000000, RZ, 0xc0, !PT ;  /* 0x2000000002ff7812 */ /* 0x040fe4000786c0ff */
[----:B------:R-:W-:Y:S02]  /*6ee0*/  @!P4 PRMT R54, R49, 0x7610, R54 ;  /* 0x000076103136c816 */ /* 0x000fe40000000036 */
[----:B------:R-:W-:-:S02]  /*6ef0*/  LOP3.LUT P4, RZ, R2, 0x40000000, RZ, 0xc0, !PT ;  /* 0x4000000002ff7812 */ /* 0x000fc4000788c0ff */
[----:B-1----:R-:W-:Y:S02]  /*6f00*/  PRMT R56, RZ, 0x7610, R56 ;  /* 0x00007610ff387816 */ /* 0x002fe40000000038 */
[----:B------:R-:W-:Y:S02]  /*6f10*/  PRMT R58, RZ, 0x7610, R58 ;  /* 0x00007610ff3a7816 */ /* 0x000fe4000000003a */
[C---:B------:R-:W-:Y:S02]  /*6f20*/  @!P5 PRMT R56, R3.reuse, 0x7610, R56 ;  /* 0x000076100338d816 */ /* 0x040fe40000000038 */
[----:B------:R-:W-:Y:S02]  /*6f30*/  @!P5 PRMT R58, R3, 0x7632, R58 ;  /* 0x00007632033ad816 */ /* 0x000fe4000000003a */
[----:B------:R-:W-:Y:S01]  /*6f40*/  LOP3.LUT P5, RZ, R2, 0x80000000, RZ, 0xc0, !PT ;  /* 0x8000000002ff7812 */ /* 0x000fe200078ac0ff */
[----:B--2---:R0:W2:Y:S02]  /*6f50*/  @!P3 LDG.E R41, desc[UR18][R16.64] ;  /* 0x000000121029b981 */ /* 0x0040a4000c1e1900 */
[----:B0-----:R-:W-:-:S06]  /*6f60*/  MOV R16, RZ ;  /* 0x000000ff00107202 */ /* 0x001fcc0000000f00 */
[----:B---3--:R0:W3:Y:S02]  /*6f70*/  @!P4 LDG.E R16, desc[UR18][R14.64] ;  /* 0x000000120e10c981 */ /* 0x0080e4000c1e1900 */
[----:B0-----:R-:W-:-:S06]  /*6f80*/  IMAD.MOV.U32 R14, RZ, RZ, RZ ;  /* 0x000000ffff0e7224 */ /* 0x001fcc00078e00ff */
[----:B------:R0:W3:Y:S02]  /*6f90*/  @!P5 LDG.E R14, desc[UR18][R12.64] ;  /* 0x000000120c0ed981 */ /* 0x0000e4000c1e1900 */
[----:B0-----:R-:W-:Y:S02]  /*6fa0*/  PRMT R13, RZ, 0x7610, R13 ;  /* 0x00007610ff0d7816 */ /* 0x001fe4000000000d */
[----:B------:R-:W-:Y:S02]  /*6fb0*/  PRMT R12, RZ, 0x7610, R12 ;  /* 0x00007610ff0c7816 */ /* 0x000fe4000000000c */
[C---:B------:R-:W-:Y:S02]  /*6fc0*/  @!P0 PRMT R13, R18.reuse, 0x7632, R13 ;  /* 0x00007632120d8816 */ /* 0x040fe4000000000d */
[----:B------:R-:W-:-:S03]  /*6fd0*/  @!P0 PRMT R12, R18, 0x7610, R12 ;  /* 0x00007610120c8816 */ /* 0x000fc6000000000c */
[----:B------:R-:W-:Y:S01]  /*6fe0*/  IMAD.U32 R13, R13, 0x10000, RZ ;  /* 0x000100000d0d7824 */ /* 0x000fe200078e00ff */
[----:B------:R-:W-:Y:S01]  /*6ff0*/  SHF.L.U32 R12, R12, 0x10, RZ ;  /* 0x000000100c0c7819 */ /* 0x000fe200000006ff */
[----:B------:R-:W-:Y:S02]  /*7000*/  IMAD.U32 R15, R7, 0x10000, RZ ;  /* 0x00010000070f7824 */ /* 0x000fe400078e00ff */
[----:B------:R-:W-:Y:S02]  /*7010*/  IMAD.U32 R17, R57, 0x10000, RZ ;  /* 0x0001000039117824 */ /* 0x000fe400078e00ff */
[----:B------:R-:W-:Y:S01]  /*7020*/  FMUL.FTZ R7, R13, R13 ;  /* 0x0000000d0d077220 */ /* 0x000fe20000410000 */
[----:B------:R-:W-:Y:S01]  /*7030*/  FADD.FTZ R13, R12, R13 ;  /* 0x0000000d0c0d7221 */ /* 0x000fe20000010000 */
[----:B------:R-:W-:Y:S01]  /*7040*/  FADD.FTZ R57, R15, R17 ;  /* 0x000000110f397221 */ /* 0x000fe20000010000 */
[----:B------:R-:W-:Y:S02]  /*7050*/  FMUL.FTZ R17, R17, R17 ;  /* 0x0000001111117220 */ /* 0x000fe40000410000 */
[----:B------:R-:W-:-:S04]  /*7060*/  FADD.FTZ R13, RZ, R13 ;  /* 0x0000000dff0d7221 */ /* 0x000fc80000010000 */
[----:B------:R-:W-:Y:S01]  /*7070*/  FADD.FTZ R13, R13, R57 ;  /* 0x000000390d0d7221 */ /* 0x000fe20000010000 */
[----:B------:R-:W-:Y:S01]  /*7080*/  FFMA.FTZ R15, R15, R15, R17 ;  /* 0x0000000f0f0f7223 */ /* 0x000fe20000010011 */
[----:B------:R-:W4:Y:S04]  /*7090*/  LDL.LU R57, [R1+0x2e0] ;  /* 0x0002e00001397983 */ /* 0x000f280000300800 */
[----:B------:R-:W2:Y:S01]  /*70a0*/  LDL.LU R17, [R1+0x120] ;  /* 0x0001200001117983 */ /* 0x000ea20000300800 */
[----:B------:R-:W-:-:S03]  /*70b0*/  FFMA.FTZ R12, R12, R12, R7 ;  /* 0x0000000c0c0c7223 */ /* 0x000fc60000010007 */
[----:B------:R-:W3:Y:S01]  /*70c0*/  LDL.LU R7, [R1+0x154] ;  /* 0x0001540001077983 */ /* 0x000ee20000300800 */
[----:B------:R-:W-:-:S04]  /*70d0*/  FADD.FTZ R12, RZ, R12 ;  /* 0x0000000cff0c7221 */ /* 0x000fc80000010000 */
[----:B------:R-:W-:Y:S01]  /*70e0*/  FADD.FTZ R12, R12, R15 ;  /* 0x0000000f0c0c7221 */ /* 0x000fe20000010000 */
[----:B----4-:R-:W-:Y:S01]  /*70f0*/  SHF.L.U32 R57, R57, 0x10, RZ ;  /* 0x0000001039397819 */ /* 0x010fe200000006ff */
[----:B--2---:R-:W-:-:S04]  /*7100*/  IMAD.U32 R17, R17, 0x10000, RZ ;  /* 0x0001000011117824 */ /* 0x004fc800078e00ff */
[----:B------:R-:W-:Y:S01]  /*7110*/  FMUL.FTZ R15, R57, R57 ;  /* 0x00000039390f7220 */ /* 0x000fe20000410000 */
[----:B------:R-:W-:-:S03]  /*7120*/  FADD.FTZ R57, R17, R57 ;  /* 0x0000003911397221 */ /* 0x000fc60000010000 */
[----:B------:R-:W-:Y:S02]  /*7130*/  FFMA.FTZ R15, R17, R17, R15 ;  /* 0x00000011110f7223 */ /* 0x000fe4000001000f */
[----:B------:R-:W2:Y:S01]  /*7140*/  LDL.LU R17, [R1+0x11c] ;  /* 0x00011c0001117983 */ /* 0x000ea20000300800 */
[----:B------:R-:W-:-:S03]  /*7150*/  FADD.FTZ R13, R13, R57 ;  /* 0x000000390d0d7221 */ /* 0x000fc60000010000 */
[----:B------:R-:W4:Y:S01]  /*7160*/  LDL.LU R57, [R1+0x118] ;  /* 0x0001180001397983 */ /* 0x000f220000300800 */
[----:B------:R-:W-:Y:S01]  /*7170*/  FADD.FTZ R12, R12, R15 ;  /* 0x0000000f0c0c7221 */ /* 0x000fe20000010000 */
[----:B--2---:R-:W-:Y:S01]  /*7180*/  IMAD.U32 R17, R17, 0x10000, RZ ;  /* 0x0001000011117824 */ /* 0x004fe200078e00ff */
[----:B----4-:R-:W-:-:S03]  /*7190*/  SHF.L.U32 R57, R57, 0x10, RZ ;  /* 0x0000001039397819 */ /* 0x010fc600000006ff */
[----:B------:R-:W-:Y:S02]  /*71a0*/  FMUL.FTZ R15, R17, R17 ;  /* 0x00000011110f7220 */ /* 0x000fe40000410000 */
[C---:B------:R-:W-:Y:S02]  /*71b0*/  FADD.FTZ R17, R57.reuse, R17 ;  /* 0x0000001139117221 */ /* 0x040fe40000010000 */
[----:B------:R-:W-:Y:S02]  /*71c0*/  FFMA.FTZ R15, R57, R57, R15 ;  /* 0x00000039390f7223 */ /* 0x000fe4000001000f */
[----:B------:R-:W2:Y:S01]  /*71d0*/  LDL.LU R57, [R1+0x124] ;  /* 0x0001240001397983 */ /* 0x000ea20000300800 */
[----:B------:R-:W-:-:S03]  /*71e0*/  FADD.FTZ R13, R13, R17 ;  /* 0x000000110d0d7221 */ /* 0x000fc60000010000 */
[----:B------:R-:W4:Y:S01]  /*71f0*/  LDL.LU R17, [R1+0x140] ;  /* 0x0001400001117983 */ /* 0x000f220000300800 */
[----:B------:R-:W-:Y:S01]  /*7200*/  FADD.FTZ R12, R12, R15 ;  /* 0x0000000f0c0c7221 */ /* 0x000fe20000010000 */
[----:B--2---:R-:W-:Y:S02]  /*7210*/  IMAD.U32 R57, R57, 0x10000, RZ ;  /* 0x0001000039397824 */ /* 0x004fe400078e00ff */
[----:B----4-:R-:W-:-:S04]  /*7220*/  IMAD.U32 R17, R17, 0x10000, RZ ;  /* 0x0001000011117824 */ /* 0x010fc800078e00ff */
[----:B------:R-:W-:Y:S01]  /*7230*/  FMUL.FTZ R15, R17, R17 ;  /* 0x00000011110f7220 */ /* 0x000fe20000410000 */
[----:B------:R-:W-:-:S03]  /*7240*/  FADD.FTZ R17, R57, R17 ;  /* 0x0000001139117221 */ /* 0x000fc60000010000 */
[----:B------:R-:W-:Y:S02]  /*7250*/  FFMA.FTZ R15, R57, R57, R15 ;  /* 0x00000039390f7223 */ /* 0x000fe4000001000f */
[----:B------:R-:W2:Y:S01]  /*7260*/  LDL.LU R57, [R1+0x150] ;  /* 0x0001500001397983 */ /* 0x000ea20000300800 */
[----:B------:R-:W-:Y:S01]  /*7270*/  FADD.FTZ R13, R13, R17 ;  /* 0x000000110d0d7221 */ /* 0x000fe20000010000 */
[----:B------:R-:W-:Y:S01]  /*7280*/  FADD.FTZ R12, R12, R15 ;  /* 0x0000000f0c0c7221 */ /* 0x000fe20000010000 */
[----:B--2---:R-:W-:Y:S01]  /*7290*/  SHF.L.U32 R17, R57, 0x10, RZ ;  /* 0x0000001039117819 */ /* 0x004fe200000006ff */
[----:B------:R-:W-:Y:S02]  /*72a0*/  IMAD.U32 R57, R6, 0x10000, RZ ;  /* 0x0001000006397824 */ /* 0x000fe400078e00ff */
[----:B------:R-:W-:Y:S01]  /*72b0*/  IMAD.U32 R26, R26, 0x10000, RZ ;  /* 0x000100001a1a7824 */ /* 0x000fe200078e00ff */
[----:B------:R-:W2:Y:S01]  /*72c0*/  LDL.LU R6, [R1+0x180] ;  /* 0x0001800001067983 */ /* 0x000ea20000300800 */
[----:B------:R-:W-:-:S04]  /*72d0*/  FMUL.FTZ R15, R17, R17 ;  /* 0x00000011110f7220 */ /* 0x000fc80000410000 */
[----:B------:R-:W-:-:S04]  /*72e0*/  FFMA.FTZ R15, R57, R57, R15 ;  /* 0x00000039390f7223 */ /* 0x000fc8000001000f */
[----:B------:R-:W-:Y:S02]  /*72f0*/  FADD.FTZ R12, R12, R15 ;  /* 0x0000000f0c0c7221 */ /* 0x000fe40000010000 */
[----:B------:R-:W4:Y:S01]  /*7300*/  LDL.LU R15, [R1+0x160] ;  /* 0x00016000010f7983 */ /* 0x000f220000300800 */
[----:B------:R-:W-:Y:S01]  /*7310*/  FADD.FTZ R17, R57, R17 ;  /* 0x0000001139117221 */ /* 0x000fe20000010000 */
[----:B---3--:R-:W-:Y:S01]  /*7320*/  SHF.L.U32 R57, R7, 0x10, RZ ;  /* 0x0000001007397819 */ /* 0x008fe200000006ff */
[----:B------:R-:W-:Y:S01]  /*7330*/  IMAD.U32 R27, R27, 0x10000, RZ ;  /* 0x000100001b1b7824 */ /* 0x000fe200078e00ff */
        /* <DEDUP_REMOVED lines=15> */
[----:B--2---:R-:W-:Y:S01]  /*7430*/  IMAD.U32 R57, R57, 0x10000, RZ ;  /* 0x0001000039397824 */ /* 0x004fe200078e00ff */
[----:B---3--:R-:W-:Y:S01]  /*7440*/  SHF.L.U32 R26, R26, 0x10, RZ ;  /* 0x000000101a1a7819 */ /* 0x008fe200000006ff */
[----:B------:R-:W-:Y:S02]  /*7450*/  FADD.FTZ R12, R12, R17 ;  /* 0x000000110c0c7221 */ /* 0x000fe40000010000 */
[----:B------:R-:W2:Y:S01]  /*7460*/  LDL.LU R17, [R1+0x188] ;  /* 0x0001880001117983 */ /* 0x000ea20000300800 */
[----:B----4-:R-:W-:Y:S02]  /*7470*/  IMAD.U32 R15, R27, 0x10000, RZ ;  /* 0x000100001b0f7824 */ /* 0x010fe400078e00ff */
[----:B------:R-:W-:Y:S01]  /*7480*/  FMUL.FTZ R27, R26, R26 ;  /* 0x0000001a1a1b7220 */ /* 0x000fe20000410000 */
[----:B------:R-:W-:-:S03]  /*7490*/  FADD.FTZ R26, R57, R26 ;  /* 0x0000001a391a7221 */ /* 0x000fc60000010000 */
[----:B------:R-:W-:Y:S01]  /*74a0*/  FFMA.FTZ R27, R57, R57, R27 ;  /* 0x00000039391b7223 */ /* 0x000fe2000001001b */
[----:B------:R-:W-:Y:S02]  /*74b0*/  FADD.FTZ R57, R13, R26 ;  /* 0x0000001a0d397221 */ /* 0x000fe40000010000 */
[----:B------:R-:W3:Y:S01]  /*74c0*/  LDL.LU R13, [R1+0x184] ;  /* 0x00018400010d7983 */ /* 0x000ee20000300800 */
[----:B------:R-:W-:-:S03]  /*74d0*/  FADD.FTZ R12, R12, R27 ;  /* 0x0000001b0c0c7221 */ /* 0x000fc60000010000 */
[----:B------:R-:W4:Y:S01]  /*74e0*/  LDL.LU R27, [R1+0x18c] ;  /* 0x00018c00011b7983 */ /* 0x000f220000300800 */
[----:B--2---:R-:W-:Y:S01]  /*74f0*/  SHF.L.U32 R17, R17, 0x10, RZ ;  /* 0x0000001011117819 */ /* 0x004fe200000006ff */
[----:B------:R-:W-:-:S04]  /*7500*/  FMUL.FTZ R26, R15, R15 ;  /* 0x0000000f0f1a7220 */ /* 0x000fc80000410000 */
[C---:B------:R-:W-:Y:S01]  /*7510*/  FADD.FTZ R15, R17.reuse, R15 ;  /* 0x0000000f110f7221 */ /* 0x040fe20000010000 */
[----:B------:R-:W-:-:S03]  /*7520*/  FFMA.FTZ R26, R17, R17, R26 ;  /* 0x00000011111a7223 */ /* 0x000fc6000001001a */
[----:B------:R-:W-:Y:S01]  /*7530*/  FADD.FTZ R57, R57, R15 ;  /* 0x0000000f39397221 */ /* 0x000fe20000010000 */
[----:B------:R-:W-:Y:S01]  /*7540*/  FADD.FTZ R12, R12, R26 ;  /* 0x0000001a0c0c7221 */ /* 0x000fe20000010000 */
[----:B------:R-:W-:Y:S02]  /*7550*/  SHF.L.U32 R26, R6, 0x10, RZ ;  /* 0x00000010061a7819 */ /* 0x000fe400000006ff */
[----:B------:R-:W2:Y:S01]  /*7560*/  LDL.LU R6, [R1+0x1cc] ;  /* 0x0001cc0001067983 */ /* 0x000ea20000300800 */
[----:B---3--:R-:W-:Y:S02]  /*7570*/  IMAD.U32 R13, R13, 0x10000, RZ ;  /* 0x000100000d0d7824 */ /* 0x008fe400078e00ff */
[----:B----4-:R-:W-:Y:S02]  /*7580*/  IMAD.U32 R17, R27, 0x10000, RZ ;  /* 0x000100001b117824 */ /* 0x010fe400078e00ff */
        /* <DEDUP_REMOVED lines=16> */
[----:B---3--:R-:W-:Y:S01]  /*7690*/  IMAD.U32 R15, R15, 0x10000, RZ ;  /* 0x000100000f0f7824 */ /* 0x008fe200078e00ff */
[----:B----4-:R-:W-:-:S03]  /*76a0*/  SHF.L.U32 R17, R17, 0x10, RZ ;  /* 0x0000001011117819 */ /* 0x010fc600000006ff */
[----:B------:R-:W-:Y:S02]  /*76b0*/  FMUL.FTZ R26, R15, R15 ;  /* 0x0000000f0f1a7220 */ /* 0x000fe40000410000 */
[C---:B------:R-:W-:Y:S02]  /*76c0*/  FADD.FTZ R15, R17.reuse, R15 ;  /* 0x0000000f110f7221 */ /* 0x040fe40000010000 */
[----:B------:R-:W-:Y:S02]  /*76d0*/  FFMA.FTZ R26, R17, R17, R26 ;  /* 0x00000011111a7223 */ /* 0x000fe4000001001a */
[----:B------:R-:W3:Y:S02]  /*76e0*/  LDL.LU R17, [R1+0x1ac] ;  /* 0x0001ac0001117983 */ /* 0x000ee40000300800 */
[----:B------:R-:W-:Y:S02]  /*76f0*/  FADD.FTZ R12, R12, R26 ;  /* 0x0000001a0c0c7221 */ /* 0x000fe40000010000 */
[----:B------:R-:W4:Y:S01]  /*7700*/  LDL.LU R26, [R1+0x1c4] ;  /* 0x0001c400011a7983 */ /* 0x000f220000300800 */
[----:B--2---:R-:W-:-:S02]  /*7710*/  IMAD.U32 R27, R27, 0x10000, RZ ;  /* 0x000100001b1b7824 */ /* 0x004fc400078e00ff */
[----:B------:R-:W-:Y:S01]  /*7720*/  FADD.FTZ R13, R13, R15 ;  /* 0x0000000f0d0d7221 */ /* 0x000fe20000010000 */
[----:B------:R-:W-:Y:S01]  /*7730*/  IMAD.U32 R57, R57, 0x10000, RZ ;  /* 0x0001000039397824 */ /* 0x000fe200078e00ff */
[----:B---3--:R-:W-:Y:S01]  /*7740*/  SHF.L.U32 R15, R17, 0x10, RZ ;  /* 0x00000010110f7819 */ /* 0x008fe200000006ff */
[----:B------:R-:W-:Y:S02]  /*7750*/  FMUL.FTZ R17, R27, R27 ;  /* 0x0000001b1b117220 */ /* 0x000fe40000410000 */
[C---:B------:R-:W-:Y:S02]  /*7760*/  FADD.FTZ R27, R57.reuse, R27 ;  /* 0x0000001b391b7221 */ /* 0x040fe40000010000 */
[----:B------:R-:W-:Y:S02]  /*7770*/  FFMA.FTZ R17, R57, R57, R17 ;  /* 0x0000003939117223 */ /* 0x000fe40000010011 */
[----:B------:R-:W-:Y:S02]  /*7780*/  FADD.FTZ R57, R13, R27 ;  /* 0x0000001b0d397221 */ /* 0x000fe40000010000 */
[----:B------:R-:W2:Y:S01]  /*7790*/  LDL.LU R13, [R1+0x1c8] ;  /* 0x0001c800010d7983 */ /* 0x000ea20000300800 */
[----:B----4-:R-:W-:-:S02]  /*77a0*/  IMAD.U32 R26, R26, 0x10000, RZ ;  /* 0x000100001a1a7824 */ /* 0x010fc400078e00ff */
[----:B------:R-:W-:Y:S01]  /*77b0*/  FMUL.FTZ R27, R15, R15 ;  /* 0x0000000f0f1b7220 */ /* 0x000fe20000410000 */
[----:B------:R-:W-:-:S03]  /*77c0*/  FADD.FTZ R12, R12, R17 ;  /* 0x000000110c0c7221 */ /* 0x000fc60000010000 */
[----:B------:R-:W-:-:S04]  /*77d0*/  FFMA.FTZ R27, R26, R26, R27 ;  /* 0x0000001a1a1b7223 */ /* 0x000fc8000001001b */
[----:B------:R-:W-:Y:S02]  /*77e0*/  FADD.FTZ R12, R12, R27 ;  /* 0x0000001b0c0c7221 */ /* 0x000fe40000010000 */
[----:B------:R-:W3:Y:S01]  /*77f0*/  LDL.LU R27, [R1+0x1e8] ;  /* 0x0001e800011b7983 */ /* 0x000ee20000300800 */
[----:B------:R-:W-:Y:S01]  /*7800*/  FADD.FTZ R15, R26, R15 ;  /* 0x0000000f1a0f7221 */ /* 0x000fe20000010000 */
[----:B------:R-:W-:Y:S01]  /*7810*/  SHF.L.U32 R17, R6, 0x10, RZ ;  /* 0x0000001006117819 */ /* 0x000fe200000006ff */
[----:B------:R-:W-:Y:S01]  /*7820*/  IMAD.U32 R26, R7, 0x10000, RZ ;  /* 0x00010000071a7824 */ /* 0x000fe200078e00ff */
[----:B------:R-:W4:Y:S01]  /*7830*/  LDL.LU R6, [R1+0x210] ;  /* 0x0002100001067983 */ /* 0x000f220000300800 */
[----:B------:R-:W-:-:S03]  /*7840*/  FADD.FTZ R57, R57, R15 ;  /* 0x0000000f39397221 */ /* 0x000fc60000010000 */
[----:B------:R-:W4:Y:S01]  /*7850*/  LDL.LU R7, [R1+0x214] ;  /* 0x0002140001077983 */ /* 0x000f220000300800 */
[----:B--2---:R-:W-:-:S04]  /*7860*/  IMAD.U32 R13, R13, 0x10000, RZ ;  /* 0x000100000d0d7824 */ /* 0x004fc800078e00ff */
[----:B------:R-:W-:Y:S01]  /*7870*/  FMUL.FTZ R15, R13, R13 ;  /* 0x0000000d0d0f7220 */ /* 0x000fe20000410000 */
[----:B------:R-:W-:-:S03]  /*7880*/  FADD.FTZ R13, R17, R13 ;  /* 0x0000000d110d7221 */ /* 0x000fc60000010000 */
[----:B------:R-:W-:Y:S01]  /*7890*/  FFMA.FTZ R15, R17, R17, R15 ;  /* 0x00000011110f7223 */ /* 0x000fe2000001000f */
[----:B---3--:R-:W-:Y:S02]  /*78a0*/  IMAD.U32 R17, R27, 0x10000, RZ ;  /* 0x000100001b117824 */ /* 0x008fe400078e00ff */
        /* <DEDUP_REMOVED lines=11> */
[----:B--2---:R-:W-:Y:S01]  /*7960*/  SHF.L.U32 R15, R15, 0x10, RZ ;  /* 0x000000100f0f7819 */ /* 0x004fe200000006ff */
[----:B---3--:R-:W-:-:S04]  /*7970*/  IMAD.U32 R17, R17, 0x10000, RZ ;  /* 0x0001000011117824 */ /* 0x008fc800078e00ff */
[----:B------:R-:W-:Y:S01]  /*7980*/  FMUL.FTZ R26, R15, R15 ;  /* 0x0000000f0f1a7220 */ /* 0x000fe20000410000 */
[----:B------:R-:W-:-:S03]  /*7990*/  FADD.FTZ R15, R17, R15 ;  /* 0x0000000f110f7221 */ /* 0x000fc60000010000 */
[----:B------:R-:W-:Y:S02]  /*79a0*/  FFMA.FTZ R26, R17, R17, R26 ;  /* 0x00000011111a7223 */ /* 0x000fe4000001001a */
[----:B------:R-:W2:Y:S02]  /*79b0*/  LDL.LU R17, [R1+0x1ec] ;  /* 0x0001ec0001117983 */ /* 0x000ea40000300800 */
[----:B------:R-:W-:Y:S02]  /*79c0*/  FADD.FTZ R12, R12, R26 ;  /* 0x0000001a0c0c7221 */ /* 0x000fe40000010000 */
[----:B------:R-:W3:Y:S01]  /*79d0*/  LDL.LU R26, [R1+0x200] ;  /* 0x00020000011a7983 */ /* 0x000ee20000300800 */
[----:B----4-:R-:W-:Y:S01]  /*79e0*/  IMAD.U32 R27, R27, 0x10000, RZ ;  /* 0x000100001b1b7824 */ /* 0x010fe200078e00ff */
[----:B------:R-:W-:Y:S01]  /*79f0*/  SHF.L.U32 R57, R57, 0x10, RZ ;  /* 0x0000001039397819 */ /* 0x000fe200000006ff */
[----:B------:R-:W-:Y:S01]  /*7a00*/  FADD.FTZ R13, R13, R15 ;  /* 0x0000000f0d0d7221 */ /* 0x000fe20000010000 */
[----:B--2---:R-:W-:-:S02]  /*7a10*/  IMAD.U32 R15, R17, 0x10000, RZ ;  /* 0x00010000110f7824 */ /* 0x004fc400078e00ff */
[----:B------:R-:W-:Y:S01]  /*7a20*/  FMUL.FTZ R17, R27, R27 ;  /* 0x0000001b1b117220 */ /* 0x000fe20000410000 */
[----:B------:R-:W-:-:S03]  /*7a30*/  FADD.FTZ R27, R57, R27 ;  /* 0x0000001b391b7221 */ /* 0x000fc60000010000 */
[----:B------:R-:W-:Y:S01]  /*7a40*/  FFMA.FTZ R17, R57, R57, R17 ;  /* 0x0000003939117223 */ /* 0x000fe20000010011 */
[----:B------:R-:W-:Y:S01]  /*7a50*/  FADD.FTZ R57, R13, R27 ;  /* 0x0000001b0d397221 */ /* 0x000fe20000010000 */
[----:B---3--:R-:W-:Y:S02]  /*7a60*/  IMAD.U32 R26, R26, 0x10000, RZ ;  /* 0x000100001a1a7824 */ /* 0x008fe400078e00ff */
[----:B------:R-:W-:Y:S01]  /*7a70*/  FMUL.FTZ R27, R15, R15 ;  /* 0x0000000f0f1b7220 */ /* 0x000fe20000410000 */
[----:B------:R-:W-:Y:S01]  /*7a80*/  SHF.L.U32 R13, R6, 0x10, RZ ;  /* 0x00000010060d7819 */ /* 0x000fe200000006ff */
[----:B------:R-:W-:Y:S01]  /*7a90*/  FADD.FTZ R12, R12, R17 ;  /* 0x000000110c0c7221 */ /* 0x000fe20000010000 */
[C---:B------:R-:W-:Y:S01]  /*7aa0*/  FADD.FTZ R15, R26.reuse, R15 ;  /* 0x0000000f1a0f7221 */ /* 0x040fe20000010000 */
[----:B------:R-:W-:Y:S01]  /*7ab0*/  FFMA.FTZ R27, R26, R26, R27 ;  /* 0x0000001a1a1b7223 */ /* 0x000fe2000001001b */
[----:B------:R-:W-:Y:S02]  /*7ac0*/  IMAD.U32 R17, R7, 0x10000, RZ ;  /* 0x0001000007117824 */ /* 0x000fe400078e00ff */
[----:B------:R-:W-:Y:S01]  /*7ad0*/  FMUL.FTZ R26, R13, R13 ;  /* 0x0000000d0d1a7220 */ /* 0x000fe20000410000 */
[----:B------:R-:W-:Y:S01]  /*7ae0*/  FADD.FTZ R15, R57, R15 ;  /* 0x0000000f390f7221 */ /* 0x000fe20000010000 */
[----:B------:R-:W-:Y:S01]  /*7af0*/  FADD.FTZ R12, R12, R27 ;  /* 0x0000001b0c0c7221 */ /* 0x000fe20000010000 */
[C---:B------:R-:W-:Y:S01]  /*7b00*/  FADD.FTZ R13, R17.reuse, R13 ;  /* 0x0000000d110d7221 */ /* 0x040fe20000010000 */
[----:B------:R-:W-:Y:S01]  /*7b10*/  FFMA.FTZ R26, R17, R17, R26 ;  /* 0x00000011111a7223 */ /* 0x000fe2000001001a */
[----:B------:R-:W2:Y:S04]  /*7b20*/  LDL.LU R27, [R1+0x218] ;  /* 0x00021800011b7983 */ /* 0x000ea80000300800 */
[----:B------:R-:W3:Y:S01]  /*7b30*/  LDL.LU R17, [R1+0x21c] ;  /* 0x00021c0001117983 */ /* 0x000ee20000300800 */
[----:B------:R-:W-:-:S03]  /*7b40*/  FADD.FTZ R12, R12, R26 ;  /* 0x0000001a0c0c7221 */ /* 0x000fc60000010000 */
[----:B------:R-:W4:Y:S01]  /*7b50*/  LDL.LU R26, [R1+0x228] ;  /* 0x00022800011a7983 */ /* 0x000f220000300800 */
[----:B------:R-:W-:-:S03]  /*7b60*/  FADD.FTZ R13, R15, R13 ;  /* 0x0000000d0f0d7221 */ /* 0x000fc60000010000 */
[----:B------:R-:W4:Y:S01]  /*7b70*/  LDL.LU R57, [R1+0x204] ;  /* 0x0002040001397983 */ /* 0x000f220000300800 */
[----:B------:R-:W-:-:S03]  /*7b80*/  SHF.L.U32 R5, R5, 0x10, RZ ;  /* 0x0000001005057819 */ /* 0x000fc600000006ff */
[----:B------:R-:W4:Y:S01]  /*7b90*/  LDL.LU.64 R6, [R1+0x268] ;  /* 0x0002680001067983 */ /* 0x000f220000300a00 */
[----:B--2---:R-:W-:Y:S01]  /*7ba0*/  IMAD.U32 R27, R27, 0x10000, RZ ;  /* 0x000100001b1b7824 */ /* 0x004fe200078e00ff */
[----:B---3--:R-:W-:-:S03]  /*7bb0*/  SHF.L.U32 R17, R17, 0x10, RZ ;  /* 0x0000001011117819 */ /* 0x008fc600000006ff */
[----:B------:R-:W-:Y:S02]  /*7bc0*/  FMUL.FTZ R15, R27, R27 ;  /* 0x0000001b1b0f7220 */ /* 0x000fe40000410000 */
[----:B------:R-:W-:-:S04]  /*7bd0*/  FADD.FTZ R27, R17, R27 ;  /* 0x0000001b111b7221 */ /* 0x000fc80000010000 */
[----:B------:R-:W-:Y:S02]  /*7be0*/  FADD.FTZ R13, R13, R27 ;  /* 0x0000001b0d0d7221 */ /* 0x000fe40000010000 */
[----:B------:R-:W2:Y:S01]  /*7bf0*/  LDL.LU R27, [R1+0x238] ;  /* 0x00023800011b7983 */ /* 0x000ea20000300800 */
[----:B----4-:R-:W-:Y:S02]  /*7c00*/  IMAD.U32 R26, R26, 0x10000, RZ ;  /* 0x000100001a1a7824 */ /* 0x010fe400078e00ff */
[----:B------:R-:W-:Y:S01]  /*7c10*/  FFMA.FTZ R15, R17, R17, R15 ;  /* 0x00000011110f7223 */ /* 0x000fe2000001000f */
[----:B------:R-:W-:Y:S02]  /*7c20*/  IMAD.U32 R17, R57, 0x10000, RZ ;  /* 0x0001000039117824 */ /* 0x000fe400078e00ff */
[----:B------:R-:W-:Y:S01]  /*7c30*/  FMUL.FTZ R57, R26, R26 ;  /* 0x0000001a1a397220 */ /* 0x000fe20000410000 */
[----:B------:R-:W-:-:S03]  /*7c40*/  FADD.FTZ R12, R12, R15 ;  /* 0x0000000f0c0c7221 */ /* 0x000fc60000010000 */
[----:B------:R-:W-:Y:S01]  /*7c50*/  FFMA.FTZ R57, R17, R17, R57 ;  /* 0x0000001111397223 */ /* 0x000fe20000010039 */
[----:B------:R-:W-:Y:S01]  /*7c60*/  FMUL.FTZ R15, R5, R5 ;  /* 0x00000005050f7220 */ /* 0x000fe20000410000 */
[----:B------:R-:W-:Y:S02]  /*7c70*/  FADD.FTZ R26, R17, R26 ;  /* 0x0000001a111a7221 */ /* 0x000fe40000010000 */
[----:B------:R-:W-:Y:S01]  /*7c80*/  FADD.FTZ R12, R12, R57 ;  /* 0x000000390c0c7221 */ /* 0x000fe20000010000 */
[----:B------:R-:W3:Y:S04]  /*7c90*/  LDL.LU R17, [R1+0x23c] ;  /* 0x00023c0001117983 */ /* 0x000ee80000300800 */
        /* <DEDUP_REMOVED lines=9> */
[----:B---3--:R-:W-:Y:S01]  /*7d30*/  IMAD.U32 R17, R17, 0x10000, RZ ;  /* 0x0001000011117824 */ /* 0x008fe200078e00ff */
[----:B----4-:R-:W-:-:S05]  /*7d40*/  SHF.L.U32 R13, R57, 0x10, RZ ;  /* 0x00000010390d7819 */ /* 0x010fca00000006ff */
[----:B------:R-:W-:Y:S01]  /*7d50*/  FMUL.FTZ R57, R13, R13 ;  /* 0x0000000d0d397220 */ /* 0x000fe20000410000 */
[C---:B------:R-:W-:Y:S01]  /*7d60*/  FADD.FTZ R13, R17.reuse, R13 ;  /* 0x0000000d110d7221 */ /* 0x040fe20000010000 */
[----:B------:R-:W-:Y:S02]  /*7d70*/  IMAD.U32 R26, R26, 0x10000, RZ ;  /* 0x000100001a1a7824 */ /* 0x000fe400078e00ff */
[----:B------:R-:W-:Y:S01]  /*7d80*/  FFMA.FTZ R57, R17, R17, R57 ;  /* 0x0000001111397223 */ /* 0x000fe20000010039 */
[----:B------:R-:W-:Y:S01]  /*7d90*/  FADD.FTZ R13, R5, R13 ;  /* 0x0000000d050d7221 */ /* 0x000fe20000010000 */
[----:B------:R-:W-:Y:S01]  /*7da0*/  FMUL.FTZ R5, R26, R26 ;  /* 0x0000001a1a057220 */ /* 0x000fe20000410000 */
[----:B------:R-:W3:Y:S01]  /*7db0*/  LDL.LU R17, [R1+0x24c] ;  /* 0x00024c0001117983 */ /* 0x000ee20000300800 */
[----:B--2---:R-:W-:-:S05]  /*7dc0*/  SHF.L.U32 R27, R27, 0x10, RZ ;  /* 0x000000101b1b7819 */ /* 0x004fca00000006ff */
[C---:B------:R-:W-:Y:S01]  /*7dd0*/  FADD.FTZ R26, R27.reuse, R26 ;  /* 0x0000001a1b1a7221 */ /* 0x040fe20000010000 */
[----:B------:R-:W-:Y:S02]  /*7de0*/  FFMA.FTZ R5, R27, R27, R5 ;  /* 0x0000001b1b057223 */ /* 0x000fe40000010005 */
[----:B------:R-:W2:Y:S01]  /*7df0*/  LDL.LU R27, [R1+0x270] ;  /* 0x00027000011b7983 */ /* 0x000ea20000300800 */
[----:B------:R-:W-:Y:S01]  /*7e00*/  FADD.FTZ R12, R12, R57 ;  /* 0x000000390c0c7221 */ /* 0x000fe20000010000 */
[----:B------:R-:W-:Y:S02]  /*7e10*/  FADD.FTZ R26, R13, R26 ;  /* 0x0000001a0d1a7221 */ /* 0x000fe40000010000 */
[----:B------:R-:W4:Y:S01]  /*7e20*/  LDL.LU R57, [R1+0x280] ;  /* 0x0002800001397983 */ /* 0x000f220000300800 */
[----:B------:R-:W-:-:S03]  /*7e30*/  FADD.FTZ R5, R12, R5 ;  /* 0x000000050c057221 */ /* 0x000fc60000010000 */
[----:B------:R-:W4:Y:S01]  /*7e40*/  LDL.LU R12, [R1+0x25c] ;  /* 0x00025c00010c7983 */ /* 0x000f220000300800 */
[----:B---3--:R-:W-:-:S04]  /*7e50*/  IMAD.U32 R17, R17, 0x10000, RZ ;  /* 0x0001000011117824 */ /* 0x008fc800078e00ff */
[----:B------:R-:W-:Y:S01]  /*7e60*/  FMUL.FTZ R13, R17, R17 ;  /* 0x00000011110d7220 */ /* 0x000fe20000410000 */
[----:B--2---:R-:W-:-:S04]  /*7e70*/  IMAD.U32 R27, R27, 0x10000, RZ ;  /* 0x000100001b1b7824 */ /* 0x004fc800078e00ff */
[C---:B------:R-:W-:Y:S01]  /*7e80*/  FFMA.FTZ R13, R27.reuse, R27, R13 ;  /* 0x0000001b1b0d7223 */ /* 0x040fe2000001000d */
[----:B------:R-:W-:-:S03]  /*7e90*/  FADD.FTZ R17, R27, R17 ;  /* 0x000000111b117221 */ /* 0x000fc60000010000 */
[----:B------:R-:W-:Y:S02]  /*7ea0*/  FADD.FTZ R5, R5, R13 ;  /* 0x0000000d05057221 */ /* 0x000fe40000010000 */
[----:B------:R-:W2:Y:S01]  /*7eb0*/  LDL.LU R13, [R1+0x290] ;  /* 0x00029000010d7983 */ /* 0x000ea20000300800 */
[----:B------:R-:W-:-:S03]  /*7ec0*/  FADD.FTZ R17, R26, R17 ;  /* 0x000000111a117221 */ /* 0x000fc60000010000 */
[----:B------:R-:W3:Y:S01]  /*7ed0*/  LDL.LU R26, [R1+0x284] ;  /* 0x00028400011a7983 */ /* 0x000ee20000300800 */
[----:B----4-:R-:W-:Y:S01]  /*7ee0*/  SHF.L.U32 R12, R12, 0x10, RZ ;  /* 0x000000100c0c7819 */ /* 0x010fe200000006ff */
[----:B------:R-:W-:-:S04]  /*7ef0*/  IMAD.U32 R27, R57, 0x10000, RZ ;  /* 0x00010000391b7824 */ /* 0x000fc800078e00ff */
[----:B------:R-:W-:Y:S01]  /*7f00*/  FMUL.FTZ R57, R12, R12 ;  /* 0x0000000c0c397220 */ /* 0x000fe20000410000 */
[----:B------:R-:W-:-:S03]  /*7f10*/  FADD.FTZ R12, R27, R12 ;  /* 0x0000000c1b0c7221 */ /* 0x000fc60000010000 */
[----:B------:R-:W-:Y:S01]  /*7f20*/  FFMA.FTZ R57, R27, R27, R57 ;  /* 0x0000001b1b397223 */ /* 0x000fe20000010039 */
[----:B------:R-:W-:Y:S01]  /*7f30*/  FADD.FTZ R12, R17, R12 ;  /* 0x0000000c110c7221 */ /* 0x000fe20000010000 */
[----:B------:R-:W4:Y:S02]  /*7f40*/  LDL.LU R27, [R1+0x274] ;  /* 0x00027400011b7983 */ /* 0x000f240000300800 */
[----:B------:R-:W-:Y:S02]  /*7f50*/  FADD.FTZ R5, R5, R57 ;  /* 0x0000003905057221 */ /* 0x000fe40000010000 */
[----:B------:R-:W4:Y:S01]  /*7f60*/  LDL.LU R57, [R1+0x2a0] ;  /* 0x0002a00001397983 */ /* 0x000f220000300800 */
[----:B--2---:R-:W-:Y:S01]  /*7f70*/  IMAD.U32 R13, R13, 0x10000, RZ ;  /* 0x000100000d0d7824 */ /* 0x004fe200078e00ff */
[----:B---3--:R-:W-:-:S03]  /*7f80*/  SHF.L.U32 R26, R26, 0x10, RZ ;  /* 0x000000101a1a7819 */ /* 0x008fc600000006ff */
[----:B------:R-:W-:Y:S02]  /*7f90*/  FMUL.FTZ R17, R13, R13 ;  /* 0x0000000d0d117220 */ /* 0x000fe40000410000 */
[C---:B------:R-:W-:Y:S02]  /*7fa0*/  FADD.FTZ R13, R26.reuse, R13 ;  /* 0x0000000d1a0d7221 */ /* 0x040fe40000010000 */
[----:B------:R-:W-:Y:S02]  /*7fb0*/  FFMA.FTZ R17, R26, R26, R17 ;  /* 0x0000001a1a117223 */ /* 0x000fe40000010011 */
[----:B------:R-:W2:Y:S02]  /*7fc0*/  LDL.LU R26, [R1+0x294] ;  /* 0x00029400011a7983 */ /* 0x000ea40000300800 */
[----:B------:R-:W-:Y:S02]  /*7fd0*/  FADD.FTZ R5, R5, R17 ;  /* 0x0000001105057221 */ /* 0x000fe40000010000 */
[----:B------:R-:W3:Y:S01]  /*7fe0*/  LDL.LU R17, [R1+0x2a4] ;  /* 0x0002a40001117983 */ /* 0x000ee20000300800 */
[----:B----4-:R-:W-:-:S02]  /*7ff0*/  IMAD.U32 R27, R27, 0x10000, RZ ;  /* 0x000100001b1b7824 */ /* 0x010fc400078e00ff */
[----:B------:R-:W-:Y:S01]  /*8000*/  FADD.FTZ R12, R12, R13 ;  /* 0x0000000d0c0c7221 */ /* 0x000fe20000010000 */
[----:B------:R-:W-:Y:S01]  /*8010*/  IMAD.U32 R57, R57, 0x10000, RZ ;  /* 0x0001000039397824 */ /* 0x000fe200078e00ff */
[----:B--2---:R-:W-:Y:S01]  /*8020*/  SHF.L.U32 R13, R26, 0x10, RZ ;  /* 0x000000101a0d7819 */ /* 0x004fe200000006ff */
[----:B------:R-:W-:Y:S02]  /*8030*/  FMUL.FTZ R26, R27, R27 ;  /* 0x0000001b1b1a7220 */ /* 0x000fe40000410000 */
[----:B------:R-:W-:Y:S01]  /*8040*/  FADD.FTZ R27, R57, R27 ;  /* 0x0000001b391b7221 */ /* 0x000fe20000010000 */
[----:B---3--:R-:W-:Y:S02]  /*8050*/  IMAD.U32 R17, R17, 0x10000, RZ ;  /* 0x0001000011117824 */ /* 0x008fe400078e00ff */
[----:B------:R-:W-:Y:S01]  /*8060*/  FFMA.FTZ R26, R57, R57, R26 ;  /* 0x00000039391a7223 */ /* 0x000fe2000001001a */
[----:B------:R-:W-:Y:S01]  /*8070*/  FADD.FTZ R57, R12, R27 ;  /* 0x0000001b0c397221 */ /* 0x000fe20000010000 */
[----:B------:R-:W-:Y:S01]  /*8080*/  FMUL.FTZ R27, R13, R13 ;  /* 0x0000000d0d1b7220 */ /* 0x000fe20000410000 */
[----:B------:R-:W2:Y:S01]  /*8090*/  LDL.LU R12, [R1+0x2b0] ;  /* 0x0002b000010c7983 */ /* 0x000ea20000300800 */
[----:B------:R-:W-:-:S02]  /*80a0*/  FADD.FTZ R13, R17, R13 ;  /* 0x0000000d110d7221 */ /* 0x000fc40000010000 */
[----:B------:R-:W-:Y:S02]  /*80b0*/  FFMA.FTZ R27, R17, R17, R27 ;  /* 0x00000011111b7223 */ /* 0x000fe4000001001b */
[----:B------:R-:W3:Y:S01]  /*80c0*/  LDL.LU R17, [R1+0x2b4] ;  /* 0x0002b40001117983 */ /* 0x000ee20000300800 */
[----:B------:R-:W-:-:S03]  /*80d0*/  FADD.FTZ R5, R5, R26 ;  /* 0x0000001a05057221 */ /* 0x000fc60000010000 */
[----:B------:R-:W4:Y:S01]  /*80e0*/  LDL.LU R26, [R1+0x2a8] ;  /* 0x0002a800011a7983 */ /* 0x000f220000300800 */
[----:B------:R-:W-:-:S03]  /*80f0*/  FADD.FTZ R5, R5, R27 ;  /* 0x0000001b05057221 */ /* 0x000fc60000010000 */
[----:B------:R-:W4:Y:S01]  /*8100*/  LDL.LU R27, [R1+0x2ac] ;  /* 0x0002ac00011b7983 */ /* 0x000f220000300800 */
[----:B------:R-:W-:Y:S01]  /*8110*/  FADD.FTZ R57, R57, R13 ;  /* 0x0000000d39397221 */ /* 0x000fe20000010000 */
[----:B--2---:R-:W-:-:S04]  /*8120*/  IMAD.U32 R12, R12, 0x10000, RZ ;  /* 0x000100000c0c7824 */ /* 0x004fc800078e00ff */
[----:B------:R-:W-:Y:S01]  /*8130*/  FMUL.FTZ R13, R12, R12 ;  /* 0x0000000c0c0d7220 */ /* 0x000fe20000410000 */
[----:B---3--:R-:W-:Y:S01]  /*8140*/  SHF.L.U32 R17, R17, 0x10, RZ ;  /* 0x0000001011117819 */ /* 0x008fe200000006ff */
[----:B----4-:R-:W-:-:S04]  /*8150*/  IMAD.U32 R26, R26, 0x10000, RZ ;  /* 0x000100001a1a7824 */ /* 0x010fc800078e00ff */
        /* <DEDUP_REMOVED lines=29> */
[----:B------:R-:W-:Y:S02]  /*8330*/  FADD.FTZ R57, R12, R27 ;  /* 0x0000001b0c397221 */ /* 0x000fe40000010000 */
[----:B------:R-:W2:Y:S01]  /*8340*/  LDL.LU R12, [R1+0x260] ;  /* 0x00026000010c7983 */ /* 0x000ea20000300800 */
[----:B---3--:R-:W-:Y:S02]  /*8350*/  IMAD.U32 R26, R26, 0x10000, RZ ;  /* 0x000100001a1a7824 */ /* 0x008fe400078e00ff */
[----:B------:R-:W-:Y:S01]  /*8360*/  FMUL.FTZ R27, R13, R13 ;  /* 0x0000000d0d1b7220 */ /* 0x000fe20000410000 */
[----:B------:R-:W-:Y:S02]  /*8370*/  FADD.FTZ R5, R5, R17 ;  /* 0x0000001105057221 */ /* 0x000fe40000010000 */
[----:B------:R-:W3:Y:S01]  /*8380*/  LDL.LU R17, [R1+0x264] ;  /* 0x0002640001117983 */ /* 0x000ee20000300800 */
[C---:B------:R-:W-:Y:S01]  /*8390*/  FFMA.FTZ R27, R26.reuse, R26, R27 ;  /* 0x0000001a1a1b7223 */ /* 0x040fe2000001001b */
[----:B------:R-:W-:-:S02]  /*83a0*/  FADD.FTZ R13, R26, R13 ;  /* 0x0000000d1a0d7221 */ /* 0x000fc40000010000 */
        /* <DEDUP_REMOVED lines=22> */
[----:B------:R-:W-:-:S06]  /*8510*/  IMAD.MOV.U32 R15, RZ, RZ, RZ ;  /* 0x000000ffff0f7224 */ /* 0x000fcc00078e00ff */
[----:B------:R-:W4:Y:S04]  /*8520*/  @!P6 LDG.E R15, desc[UR18][R6.64] ;  /* 0x00000012060fe981 */ /* 0x000f28000c1e1900 */
[----:B------:R-:W4:Y:S01]  /*8530*/  LDL.LU.64 R6, [R1+0x2d8] ;  /* 0x0002d80001067983 */ /* 0x000f220000300a00 */
[----:B--2---:R-:W-:Y:S02]  /*8540*/  IMAD.U32 R13, R13, 0x10000, RZ ;  /* 0x000100000d0d7824 */ /* 0x004fe400078e00ff */
[----:B---3--:R-:W-:Y:S02]  /*8550*/  IMAD.U32 R17, R17, 0x10000, RZ ;  /* 0x0001000011117824 */ /* 0x008fe400078e00ff */
[----:B------:R-:W-:-:S04]  /*8560*/  FMUL.FTZ R26, R13, R13 ;  /* 0x0000000d0d1a7220 */ /* 0x000fc80000410000 */
[C---:B------:R-:W-:Y:S01]  /*8570*/  FFMA.FTZ R26, R17.reuse, R17, R26 ;  /* 0x00000011111a7223 */ /* 0x040fe2000001001a */
[----:B------:R-:W-:Y:S02]  /*8580*/  FADD.FTZ R13, R17, R13 ;  /* 0x0000000d110d7221 */ /* 0x000fe40000010000 */
[----:B------:R-:W2:Y:S01]  /*8590*/  LDL.LU R17, [R1+0x220] ;  /* 0x0002200001117983 */ /* 0x000ea20000300800 */
[----:B------:R-:W-:-:S03]  /*85a0*/  FADD.FTZ R5, R5, R26 ;  /* 0x0000001a05057221 */ /* 0x000fc60000010000 */
[----:B------:R-:W3:Y:S01]  /*85b0*/  LDL.LU R26, [R1+0x224] ;  /* 0x00022400011a7983 */ /* 0x000ee20000300800 */
[----:B----4-:R-:W-:Y:S01]  /*85c0*/  SHF.L.U32 R27, R27, 0x10, RZ ;  /* 0x000000101b1b7819 */ /* 0x010fe200000006ff */
[----:B------:R-:W-:Y:S02]  /*85d0*/  IMAD.U32 R57, R57, 0x10000, RZ ;  /* 0x0001000039397824 */ /* 0x000fe400078e00ff */
[----:B------:R-:W-:Y:S01]  /*85e0*/  FADD.FTZ R12, R12, R13 ;  /* 0x0000000d0c0c7221 */ /* 0x000fe20000010000 */
[----:B------:R-:W-:Y:S01]  /*85f0*/  SHF.L.U32 R10, R10, 0x10, RZ ;  /* 0x000000100a0a7819 */ /* 0x000fe200000006ff */
[----:B------:R-:W-:Y:S01]  /*8600*/  IMAD.U32 R39, R39, 0x10000, RZ ;  /* 0x0001000027277824 */ /* 0x000fe200078e00ff */
[----:B------:R-:W-:Y:S01]  /*8610*/  SHF.L.U32 R40, R40, 0x10, RZ ;  /* 0x0000001028287819 */ /* 0x000fe200000006ff */
[----:B------:R-:W-:Y:S02]  /*8620*/  IMAD.U32 R35, R35, 0x10000, RZ ;  /* 0x0001000023237824 */ /* 0x000fe400078e00ff */
[----:B------:R-:W-:Y:S01]  /*8630*/  IMAD.U32 R34, R34, 0x10000, RZ ;  /* 0x0001000022227824 */ /* 0x000fe200078e00ff */
[----:B------:R-:W-:Y:S01]  /*8640*/  SHF.L.U32 R32, R32, 0x10, RZ ;  /* 0x0000001020207819 */ /* 0x000fe200000006ff */
[----:B------:R-:W-:Y:S01]  /*8650*/  IMAD.U32 R23, R23, 0x10000, RZ ;  /* 0x0001000017177824 */ /* 0x000fe200078e00ff */
[----:B------:R-:W-:Y:S01]  /*8660*/  SHF.L.U32 R22, R22, 0x10, RZ ;  /* 0x0000001016167819 */ /* 0x000fe200000006ff */
[----:B------:R-:W-:-:S02]  /*8670*/  IMAD.U32 R29, R29, 0x10000, RZ ;  /* 0x000100001d1d7824 */ /* 0x000fc400078e00ff */
[----:B------:R-:W-:Y:S02]  /*8680*/  IMAD.U32 R24, R24, 0x10000, RZ ;  /* 0x0001000018187824 */ /* 0x000fe400078e00ff */
[----:B------:R-:W-:Y:S02]  /*8690*/  IMAD.U32 R25, R25, 0x10000, RZ ;  /* 0x0001000019197824 */ /* 0x000fe400078e00ff */
[----:B------:R-:W-:Y:S01]  /*86a0*/  IMAD.U32 R43, R43, 0x10000, RZ ;  /* 0x000100002b2b7824 */ /* 0x000fe200078e00ff */
[----:B------:R-:W-:Y:S01]  /*86b0*/  SHF.L.U32 R42, R42, 0x10, RZ ;  /* 0x000000102a2a7819 */ /* 0x000fe200000006ff */
[----:B------:R-:W-:Y:S01]  /*86c0*/  IMAD.U32 R56, R56, 0x10000, RZ ;  /* 0x0001000038387824 */ /* 0x000fe200078e00ff */
[----:B------:R-:W-:Y:S01]  /*86d0*/  STL [R1+0xe0], R11 ;  /* 0x0000e00b01007387 */ /* 0x000fe20000100800 */
[----:B------:R-:W-:Y:S02]  /*86e0*/  IMAD.U32 R54, R54, 0x10000, RZ ;  /* 0x0001000036367824 */ /* 0x000fe400078e00ff */
[----:B------:R-:W-:Y:S01]  /*86f0*/  IMAD.U32 R55, R55, 0x10000, RZ ;  /* 0x0001000037377824 */ /* 0x000fe200078e00ff */
[----:B------:R0:W-:Y:S04]  /*8700*/  STL [R1+0xd8], R20 ;  /* 0x0000d81401007387 */ /* 0x0001e80000100800 */
[----:B------:R1:W-:Y:S01]  /*8710*/  STL [R1+0xe4], R3 ;  /* 0x0000e40301007387 */ /* 0x0003e20000100800 */
[----:B0-----:R-:W-:Y:S01]  /*8720*/  SHF.L.U32 R20, R53, 0x10, RZ ;  /* 0x0000001035147819 */ /* 0x001fe200000006ff */
[----:B-1----:R-:W-:Y:S01]  /*8730*/  FMUL.FTZ R3, R55, R55 ;  /* 0x0000003737037220 */ /* 0x002fe20000410000 */
[----:B------:R-:W-:-:S02]  /*8740*/  IMAD.U32 R47, R47, 0x10000, RZ ;  /* 0x000100002f2f7824 */ /* 0x000fc400078e00ff */
[----:B------:R-:W-:Y:S01]  /*8750*/  IMAD.U32 R48, R48, 0x10000, RZ ;  /* 0x0001000030307824 */ /* 0x000fe200078e00ff */
[----:B------:R0:W-:Y:S01]  /*8760*/  STL [R1+0xc8], R59 ;  /* 0x0000c83b01007387 */ /* 0x0001e20000100800 */
[----:B------:R-:W-:-:S04]  /*8770*/  PRMT R61, RZ, 0x7610, R61 ;  /* 0x00007610ff3d7816 */ /* 0x000fc8000000003d */
[----:B------:R-:W-:Y:S02]  /*8780*/  @!P1 PRMT R61, R45, 0x7632, R61 ;  /* 0x000076322d3d9816 */ /* 0x000fe4000000003d */
[----:B0-----:R-:W-:-:S04]  /*8790*/  PRMT R59, RZ, 0x7610, R59 ;  /* 0x00007610ff3b7816 */ /* 0x001fc8000000003b */
[----:B------:R-:W-:Y:S01]  /*87a0*/  @!P1 PRMT R59, R45, 0x7610, R59 ;  /* 0x000076102d3b9816 */ /* 0x000fe2000000003b */
[----:B------:R0:W-:Y:S03]  /*87b0*/  STL [R1+0xdc], R19 ;  /* 0x0000dc1301007387 */ /* 0x0001e60000100800 */
[----:B------:R-:W-:Y:S01]  /*87c0*/  SHF.L.U32 R59, R59, 0x10, RZ ;  /* 0x000000103b3b7819 */ /* 0x000fe200000006ff */
        /* <DEDUP_REMOVED lines=8> */
[C---:B------:R-:W-:Y:S01]  /*8850*/  FADD.FTZ R13, R26.reuse, R13 ;  /* 0x0000000d1a0d7221 */ /* 0x040fe20000010000 */
[----:B------:R-:W-:Y:S01]  /*8860*/  FADD.FTZ R5, R5, R17 ;  /* 0x0000001105057221 */ /* 0x000fe20000010000 */
[----:B------:R-:W-:Y:S01]  /*8870*/  FFMA.FTZ R27, R26, R26, R27 ;  /* 0x0000001a1a1b7223 */ /* 0x000fe2000001001b */
[----:B------:R-:W-:Y:S02]  /*8880*/  IMAD.U32 R17, R7, 0x10000, RZ ;  /* 0x0001000007117824 */ /* 0x000fe400078e00ff */
[----:B------:R-:W-:Y:S01]  /*8890*/  FADD.FTZ R57, R57, R13 ;  /* 0x0000000d39397221 */ /* 0x000fe20000010000 */
[----:B------:R-:W-:Y:S01]  /*88a0*/  FMUL.FTZ R13, R12, R12 ;  /* 0x0000000c0c0d7220 */ /* 0x000fe20000410000 */
[----:B------:R-:W-:Y:S01]  /*88b0*/  SHF.L.U32 R26, R8, 0x10, RZ ;  /* 0x00000010081a7819 */ /* 0x000fe200000006ff */
[----:B------:R-:W-:Y:S01]  /*88c0*/  FADD.FTZ R5, R5, R27 ;  /* 0x0000001b05057221 */ /* 0x000fe20000010000 */
[C---:B------:R-:W-:Y:S01]  /*88d0*/  FADD.FTZ R12, R17.reuse, R12 ;  /* 0x0000000c110c7221 */ /* 0x040fe20000010000 */
[----:B------:R-:W-:Y:S01]  /*88e0*/  FFMA.FTZ R13, R17, R17, R13 ;  /* 0x00000011110d7223 */ /* 0x000fe2000001000d */
[----:B------:R-:W-:-:S02]  /*88f0*/  IMAD.U32 R17, R9, 0x10000, RZ ;  /* 0x0001000009117824 */ /* 0x000fc400078e00ff */
[----:B------:R-:W-:Y:S01]  /*8900*/  FMUL.FTZ R27, R26, R26 ;  /* 0x0000001a1a1b7220 */ /* 0x000fe20000410000 */
[----:B------:R1:W5:Y:S01]  /*8910*/  LDL.LU R6, [R1+0x2d0] ;  /* 0x0002d00001067983 */ /* 0x0003620000300800 */
[----:B------:R-:W-:Y:S01]  /*8920*/  FADD.FTZ R5, R5, R13 ;  /* 0x0000000d05057221 */ /* 0x000fe20000010000 */
[C---:B------:R-:W-:Y:S01]  /*8930*/  FADD.FTZ R13, R17.reuse, R26 ;  /* 0x0000001a110d7221 */ /* 0x040fe20000010000 */
[----:B------:R-:W-:Y:S01]  /*8940*/  FFMA.FTZ R26, R17, R17, R27 ;  /* 0x00000011111a7223 */ /* 0x000fe2000001001b */
[----:B------:R-:W-:Y:S01]  /*8950*/  IMAD.U32 R17, R0, 0x10000, RZ ;  /* 0x0001000000117824 */ /* 0x000fe200078e00ff */
        /* <DEDUP_REMOVED lines=16> */
[----:B------:R-:W-:Y:S01]  /*8a60*/  FMUL.FTZ R26, R40, R40 ;  /* 0x00000028281a7220 */ /* 0x000fe20000410000 */
[----:B------:R-:W-:Y:S01]  /*8a70*/  FADD.FTZ R12, R12, R13 ;  /* 0x0000000d0c0c7221 */ /* 0x000fe20000010000 */
[----:B------:R-:W-:Y:S01]  /*8a80*/  FADD.FTZ R13, R5, R40 ;  /* 0x00000028050d7221 */ /* 0x000fe20000010000 */
[----:B------:R-:W-:Y:S01]  /*8a90*/  FFMA.FTZ R17, R39, R39, R17 ;  /* 0x0000002727117223 */ /* 0x000fe20000010011 */
[----:B------:R-:W-:Y:S01]  /*8aa0*/  FFMA.FTZ R5, R5, R5, R26 ;  /* 0x0000000505057223 */ /* 0x000fe2000001001a */
[----:B------:R-:W-:Y:S01]  /*8ab0*/  SHF.L.U32 R26, R33, 0x10, RZ ;  /* 0x00000010211a7819 */ /* 0x000fe200000006ff */
        /* <DEDUP_REMOVED lines=12> */
[----:B------:R-:W-:Y:S02]  /*8b80*/  FADD.FTZ R12, R12, R17 ;  /* 0x000000110c0c7221 */ /* 0x000fe40000010000 */
[----:B------:R-:W-:Y:S01]  /*8b90*/  FADD.FTZ R17, R5, R34 ;  /* 0x0000002205117221 */ /* 0x000fe20000010000 */
[----:B------:R-:W-:Y:S01]  /*8ba0*/  FADD.FTZ R5, R23, R32 ;  /* 0x0000002017057221 */ /* 0x000fe20000010000 */
[----:B------:R-:W-:-:S02]  /*8bb0*/  IMAD.U32 R27, R30, 0x10000, RZ ;  /* 0x000100001e1b7824 */ /* 0x000fc400078e00ff */
[----:B------:R-:W-:Y:S01]  /*8bc0*/  FMUL.FTZ R10, R32, R32 ;  /* 0x00000020200a7220 */ /* 0x000fe20000410000 */
[----:B------:R-:W-:Y:S01]  /*8bd0*/  FADD.FTZ R5, R12, R5 ;  /* 0x000000050c057221 */ /* 0x000fe20000010000 */
[----:B------:R-:W-:Y:S01]  /*8be0*/  FMUL.FTZ R13, R27, R27 ;  /* 0x0000001b1b0d7220 */ /* 0x000fe20000410000 */
[C---:B------:R-:W-:Y:S01]  /*8bf0*/  FADD.FTZ R12, R22.reuse, R27 ;  /* 0x0000001b160c7221 */ /* 0x040fe20000010000 */
[----:B------:R-:W-:Y:S02]  /*8c00*/  FFMA.FTZ R10, R23, R23, R10 ;  /* 0x00000017170a7223 */ /* 0x000fe4000001000a */
[----:B------:R-:W-:Y:S01]  /*8c10*/  FFMA.FTZ R13, R22, R22, R13 ;  /* 0x00000016160d7223 */ /* 0x000fe2000001000d */
[----:B------:R-:W-:Y:S01]  /*8c20*/  FADD.FTZ R5, R5, R12 ;  /* 0x0000000c05057221 */ /* 0x000fe20000010000 */
[----:B------:R-:W-:Y:S01]  /*8c30*/  FADD.FTZ R10, R17, R10 ;  /* 0x0000000a110a7221 */ /* 0x000fe20000010000 */
[----:B------:R-:W-:Y:S01]  /*8c40*/  FADD.FTZ R12, R24, R29 ;  /* 0x0000001d180c7221 */ /* 0x000fe20000010000 */
[----:B------:R-:W-:Y:S01]  /*8c50*/  SHF.L.U32 R22, R21, 0x10, RZ ;  /* 0x0000001015167819 */ /* 0x000fe200000006ff */
[----:B------:R-:W-:Y:S01]  /*8c60*/  FMUL.FTZ R17, R29, R29 ;  /* 0x0000001d1d117220 */ /* 0x000fe20000410000 */
[----:B------:R-:W-:Y:S01]  /*8c70*/  FADD.FTZ R10, R10, R13 ;  /* 0x0000000d0a0a7221 */ /* 0x000fe20000010000 */
[----:B------:R-:W-:-:S02]  /*8c80*/  FADD.FTZ R5, R5, R12 ;  /* 0x0000000c05057221 */ /* 0x000fc40000010000 */
        /* <DEDUP_REMOVED lines=15> */
[----:B------:R-:W-:Y:S02]  /*8d80*/  SHF.L.U32 R17, R52, 0x10, RZ ;  /* 0x0000001034117819 */ /* 0x000fe400000006ff */
[----:B------:R-:W-:-:S03]  /*8d90*/  FFMA.FTZ R13, R56, R56, R13 ;  /* 0x00000038380d7223 */ /* 0x000fc6000001000d */
[----:B------:R-:W-:Y:S01]  /*8da0*/  FMUL.FTZ R11, R17, R17 ;  /* 0x00000011110b7220 */ /* 0x000fe20000410000 */
[----:B------:R-:W-:Y:S01]  /*8db0*/  FADD.FTZ R5, R5, R12 ;  /* 0x0000000c05057221 */ /* 0x000fe20000010000 */
[----:B------:R-:W-:Y:S01]  /*8dc0*/  FADD.FTZ R12, R54, R17 ;  /* 0x00000011360c7221 */ /* 0x000fe20000010000 */
[----:B------:R-:W-:Y:S01]  /*8dd0*/  FADD.FTZ R10, R10, R13 ;  /* 0x0000000d0a0a7221 */ /* 0x000fe20000010000 */
[----:B------:R-:W-:Y:S02]  /*8de0*/  FFMA.FTZ R11, R54, R54, R11 ;  /* 0x00000036360b7223 */ /* 0x000fe4000001000b */
[----:B------:R-:W-:Y:S01]  /*8df0*/  FADD.FTZ R5, R5, R12 ;  /* 0x0000000c05057221 */ /* 0x000fe20000010000 */
[----:B------:R-:W-:Y:S01]  /*8e00*/  FADD.FTZ R12, R20, R55 ;  /* 0x00000037140c7221 */ /* 0x000fe20000010000 */
[----:B------:R-:W-:Y:S01]  /*8e10*/  FADD.FTZ R10, R10, R11 ;  /* 0x0000000b0a0a7221 */ /* 0x000fe20000010000 */
[----:B------:R-:W-:Y:S01]  /*8e20*/  FFMA.FTZ R11, R20, R20, R3 ;  /* 0x00000014140b7223 */ /* 0x000fe20000010003 */
[----:B------:R-:W-:-:S02]  /*8e30*/  IMAD.U32 R22, R51, 0x10000, RZ ;  /* 0x0001000033167824 */ /* 0x000fc400078e00ff */
[----:B------:R-:W-:Y:S01]  /*8e40*/  FADD.FTZ R3, R5, R12 ;  /* 0x0000000c05037221 */ /* 0x000fe20000010000 */
[----:B------:R-:W-:Y:S01]  /*8e50*/  FADD.FTZ R10, R10, R11 ;  /* 0x0000000b0a0a7221 */ /* 0x000fe20000010000 */
[----:B------:R-:W-:Y:S01]  /*8e60*/  FMUL.FTZ R12, R22, R22 ;  /* 0x00000016160c7220 */ /* 0x000fe20000410000 */
[----:B------:R-:W-:Y:S01]  /*8e70*/  SHF.L.U32 R11, R50, 0x10, RZ ;  /* 0x00000010320b7819 */ /* 0x000fe200000006ff */
[C---:B------:R-:W-:Y:S02]  /*8e80*/  FADD.FTZ R22, R47.reuse, R22 ;  /* 0x000000162f167221 */ /* 0x040fe40000010000 */
[----:B------:R-:W-:Y:S02]  /*8e90*/  FFMA.FTZ R47, R47, R47, R12 ;  /* 0x0000002f2f2f7223 */ /* 0x000fe4000001000c */
[----:B------:R-:W-:Y:S01]  /*8ea0*/  FADD.FTZ R3, R3, R22 ;  /* 0x0000001603037221 */ /* 0x000fe20000010000 */
        /* <DEDUP_REMOVED lines=8> */
[----:B------:R-:W-:Y:S01]  /*8f30*/  IMAD.U32 R20, R61, 0x10000, RZ ;  /* 0x000100003d147824 */ /* 0x000fe200078e00ff */
[----:B------:R-:W-:Y:S02]  /*8f40*/  @!P2 PRMT R5, R60, 0x7610, R5 ;  /* 0x000076103c05a816 */ /* 0x000fe40000000005 */
[----:B0-----:R-:W-:-:S02]  /*8f50*/  IMAD.U32 R19, R3, 0x10000, RZ ;  /* 0x0001000003137824 */ /* 0x001fc400078e00ff */
[----:B------:R-:W-:Y:S01]  /*8f60*/  FADD.FTZ R11, R10, R11 ;  /* 0x0000000b0a0b7221 */ /* 0x000fe20000010000 */
[----:B------:R-:W-:Y:S01]  /*8f70*/  FADD.FTZ R13, R59, R20 ;  /* 0x000000143b0d7221 */ /* 0x000fe20000010000 */
[----:B------:R-:W-:Y:S02]  /*8f80*/  IMAD.U32 R10, R5, 0x10000, RZ ;  /* 0x00010000050a7824 */ /* 0x000fe400078e00ff */
        /* <DEDUP_REMOVED lines=13> */
[C---:B------:R-:W-:Y:S02]  /*9060*/  @!P4 PRMT R10, R16.reuse, 0x7632, R10 ;  /* 0x00007632100ac816 */ /* 0x040fe4000000000a */
[----:B------:R-:W-:Y:S01]  /*9070*/  SHF.L.U32 R22, R3, 0x10, RZ ;  /* 0x0000001003167819 */ /* 0x000fe200000006ff */
[----:B------:R-:W-:Y:S01]  /*9080*/  IMAD.U32 R5, R5, 0x10000, RZ ;  /* 0x0001000005057824 */ /* 0x000fe200078e00ff */
[----:B------:R-:W-:Y:S01]  /*9090*/  @!P4 PRMT R17, R16, 0x7610, R17 ;  /* 0x000076101011c816 */ /* 0x000fe20000000011 */
[----:B------:R-:W-:-:S02]  /*90a0*/  IMAD.U32 R24, R10, 0x10000, RZ ;  /* 0x000100000a187824 */ /* 0x000fc400078e00ff */
[----:B------:R-:W-:Y:S01]  /*90b0*/  FADD.FTZ R12, R12, R13 ;  /* 0x0000000d0c0c7221 */ /* 0x000fe20000010000 */
[----:B------:R-:W-:Y:S01]  /*90c0*/  FMUL.FTZ R10, R22, R22 ;  /* 0x00000016160a7220 */ /* 0x000fe20000410000 */
[----:B------:R-:W-:Y:S01]  /*90d0*/  SHF.L.U32 R17, R17, 0x10, RZ ;  /* 0x0000001011117819 */ /* 0x000fe200000006ff */
[C---:B------:R-:W-:Y:S02]  /*90e0*/  FADD.FTZ R3, R5.reuse, R22 ;  /* 0x0000001605037221 */ /* 0x040fe40000010000 */
[----:B------:R-:W-:Y:S01]  /*90f0*/  FFMA.FTZ R10, R5, R5, R10 ;  /* 0x00000005050a7223 */ /* 0x000fe2000001000a */
[----:B------:R-:W-:Y:S01]  /*9100*/  FADD.FTZ R11, R11, R20 ;  /* 0x000000140b0b7221 */ /* 0x000fe20000010000 */
[--C-:B------:R-:W-:Y:S01]  /*9110*/  FADD.FTZ R12, R12, R3.reuse ;  /* 0x000000030c0c7221 */ /* 0x100fe20000010000 */
[----:B------:R-:W-:Y:S01]  /*9120*/  FADD.FTZ R5, R17, R24 ;  /* 0x0000001811057221 */ /* 0x000fe20000010000 */
[----:B------:R-:W-:Y:S01]  /*9130*/  PRMT R3, RZ, 0x7610, R3 ;  /* 0x00007610ff037816 */ /* 0x000fe20000000003 */
[----:B------:R-:W-:-:S02]  /*9140*/  FADD.FTZ R13, R11, R10 ;  /* 0x0000000a0b0d7221 */ /* 0x000fc40000010000 */
[--C-:B------:R-:W-:Y:S01]  /*9150*/  FADD.FTZ R12, R12, R5.reuse ;  /* 0x000000050c0c7221 */ /* 0x100fe20000010000 */
[----:B------:R-:W-:Y:S01]  /*9160*/  PRMT R5, RZ, 0x7610, R5 ;  /* 0x00007610ff057816 */ /* 0x000fe20000000005 */
[----:B------:R-:W-:Y:S01]  /*9170*/  FMUL.FTZ R20, R24, R24 ;  /* 0x0000001818147220 */ /* 0x000fe20000410000 */
[C---:B------:R-:W-:Y:S02]  /*9180*/  @!P5 PRMT R3, R14.reuse, 0x7632, R3 ;  /* 0x000076320e03d816 */ /* 0x040fe40000000003 */
[----:B------:R-:W-:Y:S01]  /*9190*/  PRMT R10, RZ, 0x7610, R10 ;  /* 0x00007610ff0a7816 */ /* 0x000fe2000000000a */
[----:B------:R-:W-:Y:S01]  /*91a0*/  FFMA.FTZ R20, R17, R17, R20 ;  /* 0x0000001111147223 */ /* 0x000fe20000010014 */
[----:B------:R-:W-:Y:S01]  /*91b0*/  @!P5 PRMT R5, R14, 0x7610, R5 ;  /* 0x000076100e05d816 */ /* 0x000fe20000000005 */
[----:B------:R-:W-:Y:S01]  /*91c0*/  IMAD.U32 R22, R3, 0x10000, RZ ;  /* 0x0001000003167824 */ /* 0x000fe200078e00ff */
[----:B------:R-:W-:Y:S01]  /*91d0*/  PRMT R11, RZ, 0x7610, R11 ;  /* 0x00007610ff0b7816 */ /* 0x000fe2000000000b */
[----:B------:R-:W0:Y:S01]  /*91e0*/  S2R R17, SR_LANEID ;  /* 0x0000000000117919 */ /* 0x000e220000000000 */
[----:B------:R-:W-:Y:S01]  /*91f0*/  @!P6 PRMT R10, R15, 0x7632, R10 ;  /* 0x000076320f0ae816 */ /* 0x000fe2000000000a */
[----:B------:R-:W-:-:S02]  /*9200*/  IMAD.U32 R5, R5, 0x10000, RZ ;  /* 0x0001000005057824 */ /* 0x000fc400078e00ff */
[----:B------:R-:W-:Y:S01]  /*9210*/  FADD.FTZ R13, R13, R20 ;  /* 0x000000140d0d7221 */ /* 0x000fe20000010000 */
[----:B------:R-:W-:Y:S01]  /*9220*/  @!P6 PRMT R11, R15, 0x7610, R11 ;  /* 0x000076100f0be816 */ /* 0x000fe2000000000b */
[----:B------:R-:W-:Y:S01]  /*9230*/  FMUL.FTZ R20, R22, R22 ;  /* 0x0000001616147220 */ /* 0x000fe20000410000 */
[----:B------:R-:W-:Y:S01]  /*9240*/  SHF.L.U32 R10, R10, 0x10, RZ ;  /* 0x000000100a0a7819 */ /* 0x000fe200000006ff */
[C---:B------:R-:W-:Y:S02]  /*9250*/  FADD.FTZ R3, R5.reuse, R22 ;  /* 0x0000001605037221 */ /* 0x040fe40000010000 */
        /* <DEDUP_REMOVED lines=61> */
[----:B----4-:R-:W-:-:S04]  /*9630*/  FADD.FTZ R5, R10, R15 ;  /* 0x0000000f0a057221 */ /* 0x010fc80000010000 */
[----:B------:R-:W-:-:S05]  /*9640*/  @!P1 IMAD.IADD R13, R13, 0x1, R14 ;  /* 0x000000010d0d9824 */ /* 0x000fca00078e020e */
[----:B------:R3:W-:Y:S02]  /*9650*/  @!P1 STS.64 [R13+0x10], R4 ;  /* 0x000010040d009388 */ /* 0x0007e40000000a00 */
.L_x_2385:
[----:B0-2---:R-:W-:Y:S05]  /*9660*/  BSYNC.RECONVERGENT B0 ;  /* 0x0000000000007941 */ /* 0x005fea0003800200 */
.L_x_2384:
        /* <DEDUP_REMOVED lines=42> */
.L_x_2387:
[----:B------:R-:W-:Y:S05]  /*9910*/  BSYNC.RECONVERGENT B0 ;  /* 0x0000000000007941 */ /* 0x000fea0003800200 */
.L_x_2386:
        /* <DEDUP_REMOVED lines=12> */
[----:B------:R-:W1:Y:S01]  /*99e0*/  LDCU.64 UR20, c[0x0][0x3b0] ;  /* 0x00007600ff1477ac */ /* 0x000e620008000a00 */
[----:B--2---:R-:W-:Y:S02]  /*99f0*/  UIADD3 UR22, UPT, UPT, UR5, UR13, URZ ;  /* 0x0000000d05167290 */ /* 0x004fe4000fffe0ff */
[----:B0-----:R-:W-:Y:S02]  /*9a00*/  UIMAD UR14, UR23, UR10, UR13 ;  /* 0x0000000a170e72a4 */ /* 0x001fe4000f8e020d */
[----:B------:R-:W-:Y:S02]  /*9a10*/  ULOP3.LUT UP0, UR16, UR4, 0x2, URZ, 0xc0, !UPT ;  /* 0x0000000204107892 */ /* 0x000fe4000f80c0ff */
[----:B------:R-:W-:Y:S02]  /*9a20*/  UIMAD.WIDE.U32 UR14, UR14, 0x8, UR6 ;  /* 0x000000080e0e78a5 */ /* 0x000fe4000f8e0006 */
[----:B------:R-:W-:Y:S01]  /*9a30*/  UIADD3 UR16, UPT, UPT, -UR16, 0x1, URZ ;  /* 0x0000000110107890 */ /* 0x000fe2000fffe1ff */
[----:B------:R-:W-:-:S03]  /*9a40*/  IMAD.MOV.U32 R10, RZ, RZ, -0x1 ;  /* 0xffffffffff0a7424 */ /* 0x000fc600078e00ff */
[----:B------:R-:W-:Y:S01]  /*9a50*/  IMAD.U32 R14, RZ, RZ, UR14 ;  /* 0x0000000eff0e7e24 */ /* 0x000fe2000f8e00ff */
[----:B-1----:R-:W-:Y:S01]  /*9a60*/  ULEA UR17, UP1, UR22, UR20, 0x2 ;  /* 0x0000001416117291 */ /* 0x002fe2000f8210ff */
[----:B----4-:R-:W-:Y:S02]  /*9a70*/  IMAD.U32 R15, RZ, RZ, UR15 ;  /* 0x0000000fff0f7e24 */ /* 0x010fe4000f8e00ff */
[----:B------:R-:W-:Y:S01]  /*9a80*/  IMAD.U32 R3, RZ, RZ, UR16 ;  /* 0x00000010ff037e24 */ /* 0x000fe2000f8e00ff */
[----:B------:R-:W-:Y:S02]  /*9a90*/  ULEA.HI.X UR20, UR22, UR21, URZ, 0x2, UP1 ;  /* 0x0000001516147291 */ /* 0x000fe400088f14ff */
[----:B------:R-:W-:Y:S01]  /*9aa0*/  MOV R12, UR17 ;  /* 0x00000011000c7c02 */ /* 0x000fe20008000f00 */
[----:B------:R0:W-:Y:S03]  /*9ab0*/  STG.E.64 desc[UR18][R14.64], R4 ;  /* 0x000000040e007986 */ /* 0x0001e6000c101b12 */
[----:B---3--:R-:W-:Y:S01]  /*9ac0*/  MOV R13, UR20 ;  /* 0x00000014000d7c02 */ /* 0x008fe20008000f00 */
        /* <DEDUP_REMOVED lines=9> */
.L_x_2391:
[----:B------:R-:W2:Y:S04]  /*9b60*/  LDG.E.STRONG.GPU R10, desc[UR18][R12.64] ;  /* 0x000000120c0a7981 */ /* 0x000ea8000c1ef900 */
[----:B--2---:R-:W-:Y:S04]  /*9b70*/  CCTL.IVALL ;  /* 0x00000000ff00798f */ /* 0x004fe80002000000 */
[----:B------:R0:W-:Y:S01]  /*9b80*/  STL [R1], R10 ;  /* 0x0000000a01007387 */ /* 0x0001e20000100800 */
[----:B------:R-:W-:-:S13]  /*9b90*/  ISETP.NE.AND P1, PT, R10, UR14, PT ;  /* 0x0000000e0a007c0c */ /* 0x000fda000bf25270 */
[----:B0-----:R-:W-:Y:S05]  /*9ba0*/  @P1 BRA `(.L_x_2391) ;  /* 0xfffffffc00ec1947 */ /* 0x001fea000383ffff */
.L_x_2390:
[----:B0-2---:R-:W-:Y:S05]  /*9bb0*/  BSYNC.RECONVERGENT B0 ;  /* 0x0000000000007941 */ /* 0x005fea0003800200 */
.L_x_2389:
        /* <DEDUP_REMOVED lines=15> */
.L_x_2393:
        /* <DEDUP_REMOVED lines=13> */
[----:B------:R-:W-:Y:S01]  /*9d80*/  MOV R12, UR28 ;  /* 0x0000001c000c7c02 */ /* 0x000fe20008000f00 */
[----:B---3--:R-:W-:Y:S01]  /*9d90*/  IMAD.U32 R13, RZ, RZ, UR29 ;  /* 0x0000001dff0d7e24 */ /* 0x008fe2000f8e00ff */
[----:B------:R-:W-:Y:S02]  /*9da0*/  @!UP0 UIMAD.WIDE.U32 UR28, UR25, 0x8, UR6 ;  /* 0x00000008191c88a5 */ /* 0x000fe4000f8e0006 */
[----:B------:R-:W-:-:S03]  /*9db0*/  VOTEU.ALL UP0, P4 ;  /* 0x0000000000ff7886 */ /* 0x000fc60002000000 */
[----:B------:R-:W2:Y:S01]  /*9dc0*/  @!P1 LDG.E.64 R12, desc[UR18][R12.64] ;  /* 0x000000120c0c9981 */ /* 0x000ea2000c1e1b00 */
[----:B------:R-:W-:Y:S01]  /*9dd0*/  IMAD.U32 R14, RZ, RZ, UR28 ;  /* 0x0000001cff0e7e24 */ /* 0x000fe2000f8e00ff */
[----:B-1--4-:R-:W-:Y:S01]  /*9de0*/  MOV R15, UR29 ;  /* 0x0000001d000f7c02 */ /* 0x012fe20008000f00 */
[----:B------:R-:W-:-:S05]  /*9df0*/  @!UP0 UIMAD.WIDE.U32 UR28, UR20, 0x8, UR6 ;  /* 0x00000008141c88a5 */ /* 0x000fca000f8e0006 */
[----:B------:R-:W3:Y:S01]  /*9e00*/  @!P2 LDG.E.64 R14, desc[UR18][R14.64] ;  /* 0x000000120e0ea981 */ /* 0x000ee2000c1e1b00 */
[----:B------:R-:W-:Y:S02]  /*9e10*/  IMAD.U32 R16, RZ, RZ, UR28 ;  /* 0x0000001cff107e24 */ /* 0x000fe4000f8e00ff */
[----:B------:R-:W-:-:S06]  /*9e20*/  IMAD.U32 R17, RZ, RZ, UR29 ;  /* 0x0000001dff117e24 */ /* 0x000fcc000f8e00ff */
        /* <DEDUP_REMOVED lines=20> */
[----:B------:R-:W-:-:S04]  /*9f70*/  PLOP3.LUT P3, PT, PT, PT, UP0, 0x80, 0x8 ;  /* 0x000000000008781c */ /* 0x000fc80003f6f008 */
[----:B------:R-:W-:Y:S01]  /*9f80*/  ISETP.NE.OR P3, PT, R11, RZ, !P3 ;  /* 0x000000ff0b00720c */ /* 0x000fe20005f65670 */
[----:B----4-:R-:W-:Y:S01]  /*9f90*/  @!P4 FADD.FTZ R4, R4, R16 ;  /* 0x000000100404c221 */ /* 0x010fe20000010000 */
[----:B------:R-:W-:Y:S01]  /*9fa0*/  @!P4 FADD.FTZ R5, R5, R17 ;  /* 0x000000110505c221 */ /* 0x000fe20000010000 */
[C---:B------:R-:W-:Y:S01]  /*9fb0*/  ISETP.NE.OR P4, PT, R11.reuse, RZ, !P5 ;  /* 0x000000ff0b00720c */ /* 0x040fe20006f85670 */
[----:B------:R-:W-:Y:S01]  /*9fc0*/  VOTEU.ALL UP0, P1 ;  /* 0x0000000000ff7886 */ /* 0x000fe20000800000 */
[----:B------:R-:W-:Y:S02]  /*9fd0*/  PLOP3.LUT P5, PT, PT, PT, UP1, 0x80, 0x8 ;  /* 0x000000000008781c */ /* 0x000fe40003faf018 */
[----:B------:R-:W-:Y:S02]  /*9fe0*/  VOTEU.ALL UP1, P2 ;  /* 0x0000000000ff7886 */ /* 0x000fe40001020000 */
[----:B------:R-:W-:Y:S01]  /*9ff0*/  ISETP.NE.OR P5, PT, R11, RZ, !P5 ;  /* 0x000000ff0b00720c */ /* 0x000fe20006fa5670 */
[----:B------:R-:W-:-:S02]  /*a000*/  @!UP0 UIMAD.WIDE.U32 UR28, UR17, 0x8, UR6 ;  /* 0x00000008111c88a5 */ /* 0x000fc4000f8e0006 */
[----:B------:R-:W-:Y:S01]  /*a010*/  @!UP1 UIMAD.WIDE.U32 UR30, UR16, 0x8, UR6 ;  /* 0x00000008101e98a5 */ /* 0x000fe2000f8e0006 */
[----:B------:R-:W-:-:S03]  /*a020*/  VOTEU.ALL UP1, P3 ;  /* 0x0000000000ff7886 */ /* 0x000fc60001820000 */
[----:B------:R-:W-:Y:S01]  /*a030*/  VOTEU.ALL UP0, P4 ;  /* 0x0000000000ff7886 */ /* 0x000fe20002000000 */
[----:B------:R-:W-:Y:S01]  /*a040*/  MOV R12, UR28 ;  /* 0x0000001c000c7c02 */ /* 0x000fe20008000f00 */
[----:B------:R-:W-:Y:S01]  /*a050*/  IMAD.U32 R13, RZ, RZ, UR29 ;  /* 0x0000001dff0d7e24 */ /* 0x000fe2000f8e00ff */
[----:B------:R-:W-:Y:S01]  /*a060*/  MOV R15, UR31 ;  /* 0x0000001f000f7c02 */ /* 0x000fe20008000f00 */
[----:B------:R-:W-:Y:S01]  /*a070*/  IMAD.U32 R14, RZ, RZ, UR30 ;  /* 0x0000001eff0e7e24 */ /* 0x000fe2000f8e00ff */
[----:B------:R-:W-:Y:S01]  /*a080*/  @!UP0 UIMAD.WIDE.U32 UR28, UR24, 0x8, UR6 ;  /* 0x00000008181c88a5 */ /* 0x000fe2000f8e0006 */
[----:B------:R-:W-:Y:S02]  /*a090*/  VOTEU.ALL UP0, P5 ;  /* 0x0000000000ff7886 */ /* 0x000fe40002800000 */
[----:B------:R-:W2:Y:S01]  /*a0a0*/  @!P1 LDG.E.64 R12, desc[UR18][R12.64] ;  /* 0x000000120c0c9981 */ /* 0x000ea2000c1e1b00 */
[----:B------:R-:W-:Y:S02]  /*a0b0*/  @!UP1 UIMAD.WIDE.U32 UR30, UR22, 0x8, UR6 ;  /* 0x00000008161e98a5 */ /* 0x000fe4000f8e0006 */
[----:B------:R-:W-:Y:S01]  /*a0c0*/  IMAD.U32 R16, RZ, RZ, UR28 ;  /* 0x0000001cff107e24 */ /* 0x000fe2000f8e00ff */
[----:B------:R-:W3:Y:S01]  /*a0d0*/  @!P2 LDG.E.64 R14, desc[UR18][R14.64] ;  /* 0x000000120e0ea981 */ /* 0x000ee2000c1e1b00 */
[----:B------:R-:W-:Y:S01]  /*a0e0*/  IMAD.U32 R17, RZ, RZ, UR29 ;  /* 0x0000001dff117e24 */ /* 0x000fe2000f8e00ff */
[----:B------:R-:W-:Y:S01]  /*a0f0*/  @!UP0 UIMAD.WIDE.U32 UR28, UR21, 0x8, UR6 ;  /* 0x00000008151c88a5 */ /* 0x000fe2000f8e0006 */
[----:B------:R-:W-:Y:S01]  /*a100*/  MOV R18, UR30 ;  /* 0x0000001e00127c02 */ /* 0x000fe20008000f00 */
[----:B------:R-:W-:-:S03]  /*a110*/  IMAD.U32 R19, RZ, RZ, UR31 ;  /* 0x0000001fff137e24 */ /* 0x000fc6000f8e00ff */
[----:B------:R-:W4:Y:S01]  /*a120*/  @!P4 LDG.E.64 R16, desc[UR18][R16.64] ;  /* 0x000000121010c981 */ /* 0x000f22000c1e1b00 */
[----:B------:R-:W-:Y:S01]  /*a130*/  IMAD.U32 R20, RZ, RZ, UR28 ;  /* 0x0000001cff147e24 */ /* 0x000fe2000f8e00ff */
[----:B------:R-:W-:Y:S02]  /*a140*/  MOV R21, UR29 ;  /* 0x0000001d00157c02 */ /* 0x000fe40008000f00 */
[----:B------:R-:W4:Y:S04]  /*a150*/  @!P3 LDG.E.64 R18, desc[UR18][R18.64] ;  /* 0x000000121212b981 */ /* 0x000f28000c1e1b00 */
[----:B------:R-:W4:Y:S01]  /*a160*/  @!P5 LDG.E.64 R20, desc[UR18][R20.64] ;  /* 0x000000121414d981 */ /* 0x000f22000c1e1b00 */
[----:B------:R-:W-:-:S04]  /*a170*/  UIADD3 UR5, UPT, UPT, UR5, 0x8, URZ ;  /* 0x0000000805057890 */ /* 0x000fc8000fffe0ff */
[----:B------:R-:W-:Y:S02]  /*a180*/  UISETP.NE.AND UP0, UPT, UR5, UR15, UPT ;  /* 0x0000000f0500728c */ /* 0x000fe4000bf05270 */
        /* <DEDUP_REMOVED lines=21> */
.L_x_2392:
        /* <DEDUP_REMOVED lines=30> */
[----:B---3--:R-:W-:Y:S01]  /*a4c0*/  IMAD.U32 R13, RZ, RZ, UR15 ;  /* 0x0000000fff0d7e24 */ /* 0x008fe2000f8e00ff */
[----:B------:R-:W-:Y:S02]  /*a4d0*/  @!UP2 UIMAD.WIDE.U32 UR16, UR16, 0x8, UR6 ;  /* 0x000000081010a8a5 */ /* 0x000fe4000f8e0006 */
[----:B------:R-:W-:Y:S02]  /*a4e0*/  @!UP4 UIMAD UR21, UR21, UR10, UR13 ;  /* 0x0000000a1515c2a4 */ /* 0x000fe4000f8e020d */
[----:B------:R-:W-:Y:S01]  /*a4f0*/  @!UP3 UIMAD.WIDE.U32 UR14, UR20, 0x8, UR6 ;  /* 0x00000008140eb8a5 */ /* 0x000fe2000f8e0006 */
[----:B------:R-:W2:Y:S01]  /*a500*/  @!P1 LDG.E.64 R12, desc[UR18][R12.64] ;  /* 0x000000120c0c9981 */ /* 0x000ea2000c1e1b00 */
[----:B------:R-:W-:Y:S01]  /*a510*/  MOV R14, UR16 ;  /* 0x00000010000e7c02 */ /* 0x000fe20008000f00 */
[----:B-1--4-:R-:W-:Y:S01]  /*a520*/  IMAD.U32 R15, RZ, RZ, UR17 ;  /* 0x00000011ff0f7e24 */ /* 0x012fe2000f8e00ff */
[----:B------:R-:W-:-:S02]  /*a530*/  @!UP4 UIMAD.WIDE.U32 UR16, UR21, 0x8, UR6 ;  /* 0x000000081510c8a5 */ /* 0x000fc4000f8e0006 */
[----:B------:R-:W-:Y:S01]  /*a540*/  IMAD.U32 R16, RZ, RZ, UR14 ;  /* 0x0000000eff107e24 */ /* 0x000fe2000f8e00ff */
[----:B------:R-:W-:Y:S02]  /*a550*/  MOV R17, UR15 ;  /* 0x0000000f00117c02 */ /* 0x000fe40008000f00 */
[----:B------:R-:W3:Y:S01]  /*a560*/  @!P3 LDG.E.64 R14, desc[UR18][R14.64] ;  /* 0x000000120e0eb981 */ /* 0x000ee2000c1e1b00 */
[----:B------:R-:W-:Y:S02]  /*a570*/  IMAD.U32 R18, RZ, RZ, UR16 ;  /* 0x00000010ff127e24 */ /* 0x000fe4000f8e00ff */
[----:B------:R-:W-:Y:S01]  /*a580*/  IMAD.U32 R19, RZ, RZ, UR17 ;  /* 0x00000011ff137e24 */ /* 0x000fe2000f8e00ff */
[----:B------:R-:W4:Y:S05]  /*a590*/  @!P4 LDG.E.64 R16, desc[UR18][R16.64] ;  /* 0x000000121010c981 */ /* 0x000f2a000c1e1b00 */
        /* <DEDUP_REMOVED lines=10> */
.L_x_2394:
        /* <DEDUP_REMOVED lines=15> */
[----:B------:R-:W-:Y:S01]  /*a730*/  MOV R12, UR16 ;  /* 0x00000010000c7c02 */ /* 0x000fe20008000f00 */
[----:B------:R-:W-:Y:S01]  /*a740*/  @!UP1 UIMAD.WIDE.U32 UR14, UR14, 0x8, UR6 ;  /* 0x000000080e0e98a5 */ /* 0x000fe2000f8e0006 */
[----:B---3--:R-:W-:-:S05]  /*a750*/  IMAD.U32 R13, RZ, RZ, UR17 ;  /* 0x00000011ff0d7e24 */ /* 0x008fca000f8e00ff */
[----:B------:R-:W-:Y:S01]  /*a760*/  IMAD.U32 R14, RZ, RZ, UR14 ;  /* 0x0000000eff0e7e24 */ /* 0x000fe2000f8e00ff */
[----:B-1--4-:R-:W-:Y:S01]  /*a770*/  MOV R15, UR15 ;  /* 0x0000000f000f7c02 */ /* 0x012fe20008000f00 */
[----:B------:R-:W2:Y:S05]  /*a780*/  @!P2 LDG.E.64 R12, desc[UR18][R12.64] ;  /* 0x000000120c0ca981 */ /* 0x000eaa000c1e1b00 */
[----:B------:R-:W3:Y:S01]  /*a790*/  @!P1 LDG.E.64 R14, desc[UR18][R14.64] ;  /* 0x000000120e0e9981 */ /* 0x000ee2000c1e1b00 */
[----:B------:R-:W-:Y:S01]  /*a7a0*/  UIADD3 UR5, UPT, UPT, UR5, 0x2, URZ ;  /* 0x0000000205057890 */ /* 0x000fe2000fffe0ff */
[----:B--2---:R-:W-:Y:S01]  /*a7b0*/  @!P2 FADD.FTZ R4, R4, R12 ;  /* 0x0000000c0404a221 */ /* 0x004fe20000010000 */
[----:B------:R-:W-:-:S03]  /*a7c0*/  @!P2 FADD.FTZ R5, R5, R13 ;  /* 0x0000000d0505a221 */ /* 0x000fc60000010000 */
[----:B---3--:R-:W-:Y:S01]  /*a7d0*/  @!P1 FADD.FTZ R4, R4, R14 ;  /* 0x0000000e04049221 */ /* 0x008fe20000010000 */
[----:B------:R-:W-:-:S07]  /*a7e0*/  @!P1 FADD.FTZ R5, R5, R15 ;  /* 0x0000000f05059221 */ /* 0x000fce0000010000 */
.L_x_2395:
        /* <DEDUP_REMOVED lines=10> */
[----:B------:R-:W-:Y:S01]  /*a890*/  IMAD.U32 R12, RZ, RZ, UR14 ;  /* 0x0000000eff0c7e24 */ /* 0x000fe2000f8e00ff */
[----:B---3--:R-:W-:-:S06]  /*a8a0*/  MOV R13, UR15 ;  /* 0x0000000f000d7c02 */ /* 0x008fcc0008000f00 */
[----:B------:R-:W1:Y:S02]  /*a8b0*/  LDG.E.64 R12, desc[UR18][R12.64] ;  /* 0x000000120c0c7981 */ /* 0x000e64000c1e1b00 */
[----:B-1----:R-:W-:Y:S01]  /*a8c0*/  FADD.FTZ R4, R4, R12 ;  /* 0x0000000c04047221 */ /* 0x002fe20000010000 */
[----:B------:R-:W-:-:S07]  /*a8d0*/  FADD.FTZ R5, R5, R13 ;  /* 0x0000000d05057221 */ /* 0x000fce0000010000 */
.L_x_2396:
[----:B------:R-:W-:Y:S05]  /*a8e0*/  BSYNC.RECONVERGENT B0 ;  /* 0x0000000000007941 */ /* 0x000fea0003800200 */
.L_x_2388:
[----:B------:R-:W0:Y:S01]  /*a8f0*/  S2R R3, SR_TID.X ;  /* 0x0000000000037919 */ /* 0x000e220000002100 */
[----:B------:R-:W-:Y:S01]  /*a900*/  LOP3.LUT P2, RZ, R2, 0x4000000, RZ, 0xc0, !PT ;  /* 0x0400000002ff7812 */ /* 0x000fe2000784c0ff */
[----:B------:R-:W2:Y:S01]  /*a910*/  S2UR UR6, SR_CgaCtaId ;  /* 0x00000000000679c3 */ /* 0x000ea20000008800 */
[----:B------:R-:W3:Y:S01]  /*a920*/  LDCU UR7, c[0x0][0x414] ;  /* 0x00008280ff0777ac */ /* 0x000ee20008000800 */
[----:B------:R-:W-:Y:S01]  /*a930*/  ISETP.NE.AND P1, PT, R11, RZ, PT ;  /* 0x000000ff0b00720c */ /* 0x000fe20003f25270 */
[----:B------:R-:W-:Y:S01]  /*a940*/  IMAD.U32 R11, RZ, RZ, UR9 ;  /* 0x00000009ff0b7e24 */ /* 0x000fe2000f8e00ff */
[----:B------:R-:W-:-:S04]  /*a950*/  UMOV UR5, 0x400 ;  /* 0x0000040000057882 */ /* 0x000fc80000000000 */
[----:B-1--4-:R-:W1:Y:S08]  /*a960*/  LDC.64 R14, c[0x0][0x398] ;  /* 0x0000e600ff0e7b82 */ /* 0x012e700000000a00 */
[----:B---3--:R-:W3:Y:S01]  /*a970*/  @P2 LDC.64 R12, c[0x0][0x388] ;  /* 0x0000e200ff0c2b82 */ /* 0x008ee20000000a00 */
[----:B------:R-:W-:Y:S01]  /*a980*/  @P2 FMUL.FTZ R18, R4, UR7 ;  /* 0x0000000704122c20 */ /* 0x000fe20008410000 */
[----:B------:R-:W-:Y:S01]  /*a990*/  @P2 FMUL.FTZ R19, R5, UR7 ;  /* 0x0000000705132c20 */ /* 0x000fe20008410000 */
[----:B--2---:R-:W-:-:S05]  /*a9a0*/  ULEA UR5, UR6, UR5, 0x18 ;  /* 0x0000000506057291 */ /* 0x004fca000f8ec0ff */
[----:B------:R-:W2:Y:S01]  /*a9b0*/  LDC.64 R16, c[0x0][0x3a0] ;  /* 0x0000e800ff107b82 */ /* 0x000ea20000000a00 */
[----:B0-----:R-:W-:-:S03]  /*a9c0*/  LOP3.LUT R10, R3, 0xffff, RZ, 0xc0, !PT ;  /* 0x0000ffff030a7812 */ /* 0x001fc600078ec0ff */
[----:B------:R-:W-:Y:S02]  /*a9d0*/  @!P1 STS.64 [UR5+0x90], R4 ;  /* 0x00009004ff009988 */ /* 0x000fe40008000a05 */
[----:B------:R-:W-:-:S05]  /*a9e0*/  IMAD R10, R10, 0x445, RZ ;  /* 0x000004450a0a7824 */ /* 0x000fca00078e02ff */
[----:B------:R-:W-:-:S04]  /*a9f0*/  SHF.R.U32.HI R10, RZ, 0x10, R10 ;  /* 0x00000010ff0a7819 */ /* 0x000fc8000001160a */
[----:B------:R-:W-:-:S05]  /*aa00*/  PRMT R10, R10, 0x9910, RZ ;  /* 0x000099100a0a7816 */ /* 0x000fca00000000ff */
[----:B------:R-:W-:-:S04]  /*aa10*/  IMAD R10, R10, 0x3c, RZ ;  /* 0x0000003c0a0a7824 */ /* 0x000fc800078e02ff */
[----:B------:R-:W-:-:S05]  /*aa20*/  IMAD.MOV R10, RZ, RZ, -R10 ;  /* 0x000000ffff0a7224 */ /* 0x000fca00078e0a0a */
[----:B------:R-:W-:-:S05]  /*aa30*/  PRMT R10, R10, 0x7710, RZ ;  /* 0x000077100a0a7816 */ /* 0x000fca00000000ff */
[----:B------:R-:W-:-:S05]  /*aa40*/  IMAD.IADD R10, R10, 0x1, R3 ;  /* 0x000000010a0a7824 */ /* 0x000fca00078e0203 */
[----:B------:R-:W-:-:S04]  /*aa50*/  SHF.L.U32 R10, R10, 0x1, RZ ;  /* 0x000000010a0a7819 */ /* 0x000fc800000006ff */
[----:B------:R-:W-:Y:S01]  /*aa60*/  LOP3.LUT R20, R10, 0xffff, RZ, 0xc0, !PT ;  /* 0x0000ffff0a147812 */ /* 0x000fe200078ec0ff */
[----:B---3--:R-:W-:-:S04]  /*aa70*/  @P2 IMAD.WIDE R10, R11, 0x8, R12 ;  /* 0x000000080b0a2825 */ /* 0x008fc800078e020c */
[----:B------:R-:W-:Y:S01]  /*aa80*/  VIADD R3, R20, UR11 ;  /* 0x0000000b14037c36 */ /* 0x000fe20008000000 */
[----:B------:R-:W-:Y:S03]  /*aa90*/  @P2 STG.E.64 desc[UR18][R10.64], R18 ;  /* 0x000000120a002986 */ /* 0x000fe6000c101b12 */
[C---:B-1----:R-:W-:Y:S01]  /*aaa0*/  IMAD.WIDE R12, R3.reuse, 0x2, R14 ;  /* 0x00000002030c7825 */ /* 0x042fe200078e020e */
[----:B------:R-:W-:Y:S03]  /*aab0*/  BAR.SYNC.DEFER_BLOCKING 0x0 ;  /* 0x0000000000007b1d */ /* 0x000fe60000010000 */
[----:B--2---:R-:W-:-:S03]  /*aac0*/  IMAD.WIDE R14, R3, 0x2, R16 ;  /* 0x00000002030e7825 */ /* 0x004fc600078e0210 */
[----:B------:R-:W2:Y:S04]  /*aad0*/  LDG.E.U16 R23, desc[UR18][R12.64] ;  /* 0x000000120c177981 */ /* 0x000ea8000c1e1500 */
[----:B------:R-:W3:Y:S04]  /*aae0*/  LDG.E.U16 R24, desc[UR18][R12.64+0x2] ;  /* 0x000002120c187981 */ /* 0x000ee8000c1e1500 */
[----:B------:R-:W4:Y:S04]  /*aaf0*/  LDG.E.U16 R26, desc[UR18][R14.64] ;  /* 0x000000120e1a7981 */ /* 0x000f28000c1e1500 */
[----:B------:R-:W4:Y:S01]  /*ab00*/  LDG.E.U16 R25, desc[UR18][R14.64+0x2] ;  /* 0x000002120e197981 */ /* 0x000f22000c1e1500 */
[----:B------:R-:W-:-:S03]  /*ab10*/  HFMA2 R22, -RZ, RZ, 1.875, 0 ;  /* 0x3f800000ff167431 */ /* 0x000fc600000001ff */
        /* <DEDUP_REMOVED lines=10> */
[----:B--2---:R-:W-:Y:S02]  /*abc0*/  IMAD.U32 R23, R23, 0x10000, RZ ;  /* 0x0001000017177824 */ /* 0x004fe400078e00ff */
[----:B---3--:R-:W-:Y:S01]  /*abd0*/  IMAD.U32 R24, R24, 0x10000, RZ ;  /* 0x0001000018187824 */ /* 0x008fe200078e00ff */
[----:B----4-:R-:W-:Y:S01]  /*abe0*/  SHF.L.U32 R26, R26, 0x10, RZ ;  /* 0x000000101a1a7819 */ /* 0x010fe200000006ff */
[----:B------:R-:W-:Y:S01]  /*abf0*/  IMAD.U32 R25, R25, 0x10000, RZ ;  /* 0x0001000019197824 */ /* 0x000fe200078e00ff */
[----:B01----:R-:W-:Y:S06]  /*ac00*/  BRA.U !UP0, `(.L_x_2397) ;  /* 0x0000000908687547 */ /* 0x003fec000b800000 */
[----:B------:R-:W-:Y:S01]  /*ac10*/  IMAD.MOV.U32 R3, RZ, RZ, RZ ;  /* 0x000000ffff037224 */ /* 0x000fe200078e00ff */
[----:B------:R-:W0:Y:S01]  /*ac20*/  LDCU.64 UR14, c[0x0][0x3e0] ;  /* 0x00007c00ff0e77ac */ /* 0x000e220008000a00 */
[----:B------:R-:W1:Y:S01]  /*ac30*/  LDCU.64 UR6, c[0x0][0x380] ;  /* 0x00007000ff0677ac */ /* 0x000e620008000a00 */
[----:B------:R-:W2:Y:S04]  /*ac40*/  LDCU.64 UR12, c[0x0][0x3e8] ;  /* 0x00007d00ff0c77ac */ /* 0x000ea80008000a00 */
.L_x_2406:
[----:B01---5:R-:W-:-:S06]  /*ac50*/  LEA R12, R3, UR8, 0x2 ;  /* 0x00000008030c7c11 */ /* 0x023fcc000f8e10ff */
[----:B-----5:R-:W5:Y:S01]  /*ac60*/  LDL.128 R12, [R12] ;  /* 0x000000000c0c7983 */ /* 0x020f620000100c00 */
[C---:B------:R-:W-:Y:S01]  /*ac70*/  LEA R33, R3.reuse, R0, 0x3 ;  /* 0x0000000003217211 */ /* 0x040fe200078e18ff */
[----:B------:R-:W-:Y:S01]  /*ac80*/  VIADD R3, R3, 0x4 ;  /* 0x0000000403037836 */ /* 0x000fe20000000000 */
[----:B------:R-:W-:Y:S02]  /*ac90*/  BSSY.RECONVERGENT B0, `(.L_x_2398) ;  /* 0x000002f000007945 */ /* 0x000fe40003800200 */
[C---:B--2---:R-:W-:Y:S01]  /*aca0*/  ISETP.GE.U32.AND P3, PT, R33.reuse, UR12, PT ;  /* 0x0000000c21007c0c */ /* 0x044fe2000bf66070 */
[C---:B------:R-:W-:Y:S01]  /*acb0*/  VIADD R16, R33.reuse, 0x8 ;  /* 0x0000000821107836 */ /* 0x040fe20000000000 */
[----:B------:R-:W-:Y:S01]  /*acc0*/  SHF.R.S32.HI R29, RZ, 0x1f, R33 ;  /* 0x0000001fff1d7819 */ /* 0x000fe20000011421 */
[C---:B------:R-:W-:Y:S01]  /*acd0*/  VIADD R4, R33.reuse, 0x18 ;  /* 0x0000001821047836 */ /* 0x040fe20000000000 */
[----:B---3--:R-:W-:Y:S02]  /*ace0*/  IADD3 R10, PT, PT, R33, 0x10, RZ ;  /* 0x00000010210a7810 */ /* 0x008fe40007ffe0ff */
        /* <DEDUP_REMOVED lines=14> */
[----:B0-----:R-:W-:Y:S01]  /*add0*/  IMAD R29, R29, UR14, RZ ;  /* 0x0000000e1d1d7c24 */ /* 0x001fe2000f8e02ff */
[----:B------:R-:W-:Y:S01]  /*ade0*/  SHF.L.U32 R18, R18, 0x10, RZ ;  /* 0x0000001012127819 */ /* 0x000fe200000006ff */
[----:B------:R-:W-:Y:S02]  /*adf0*/  FADD.FTZ R19, -R21, R12 ;  /* 0x0000000c15137221 */ /* 0x000fe40000010100 */
[----:B------:R-:W-:Y:S02]  /*ae00*/  IMAD R29, R33, UR15, R29 ;  /* 0x0000000f211d7c24 */ /* 0x000fe4000f8e021d */
[----:B------:R-:W-:Y:S01]  /*ae10*/  FADD.FTZ R27, -R21, R18 ;  /* 0x00000012151b7221 */ /* 0x000fe20000010100 */
[----:B------:R-:W-:Y:S01]  /*ae20*/  FMUL.FTZ R19, R19, R22 ;  /* 0x0000001613137220 */ /* 0x000fe20000410000 */
        /* <DEDUP_REMOVED lines=8> */
[----:B------:R-:W0:Y:S01]  /*aeb0*/  MUFU.EX2 R12, R12 ;  /* 0x0000000c000c7308 */ /* 0x000e220000000800 */
[----:B------:R-:W-:-:S04]  /*aec0*/  IADD3 R29, PT, PT, R19, R29, RZ ;  /* 0x0000001d131d7210 */ /* 0x000fc80007ffe0ff */
[----:B------:R-:W2:Y:S01]  /*aed0*/  MUFU.EX2 R28, R28 ;  /* 0x0000001c001c7308 */ /* 0x000ea20000000800 */
[----:B0-----:R-:W-:Y:S01]  /*aee0*/  FADD.FTZ R27, R12, 1 ;  /* 0x3f8000000c1b7421 */ /* 0x001fe20000010000 */
[----:B--2---:R-:W-:Y:S01]  /*aef0*/  FADD.FTZ R30, R28, 1 ;  /* 0x3f8000001c1e7421 */ /* 0x004fe20000010000 */
[----:B-1----:R-:W-:-:S04]  /*af00*/  LEA R28, P3, R18, UR6, 0x1 ;  /* 0x00000006121c7c11 */ /* 0x002fc8000f8608ff */
[----:B------:R-:W0:Y:S01]  /*af10*/  MUFU.RCP R27, R27 ;  /* 0x0000001b001b7308 */ /* 0x000e220000001000 */
[----:B------:R-:W-:-:S07]  /*af20*/  LEA.HI.X R29, R18, UR7, R29, 0x1, P3 ;  /* 0x00000007121d7c11 */ /* 0x000fce00098f0c1d */
[----:B------:R-:W1:Y:S01]  /*af30*/  MUFU.RCP R30, R30 ;  /* 0x0000001e001e7308 */ /* 0x000e620000001000 */
[----:B0-----:R-:W-:Y:S01]  /*af40*/  FMUL.FTZ R12, R32, R27 ;  /* 0x0000001b200c7220 */ /* 0x001fe20000410000 */
[----:B-1----:R-:W-:-:S05]  /*af50*/  FMUL.FTZ R19, R31, R30 ;  /* 0x0000001e1f137220 */ /* 0x002fca0000410000 */
[----:B------:R-:W-:-:S05]  /*af60*/  F2FP.BF16.F32.PACK_AB R19, R19, R12 ;  /* 0x0000000c1313723e */ /* 0x000fca00000010ff */
[----:B------:R2:W-:Y:S02]  /*af70*/  STG.E desc[UR18][R28.64], R19 ;  /* 0x000000131c007986 */ /* 0x0005e4000c101912 */
.L_x_2399:
[----:B01----:R-:W-:Y:S05]  /*af80*/  BSYNC.RECONVERGENT B0 ;  /* 0x0000000000007941 */ /* 0x003fea0003800200 */
.L_x_2398:
        /* <DEDUP_REMOVED lines=8> */
[----:B--2---:R-:W-:Y:S01]  /*b010*/  FADD.FTZ R19, -R21, R12 ;  /* 0x0000000c15137221 */ /* 0x004fe20000010100 */
[----:B------:R-:W-:-:S03]  /*b020*/  FMUL.FTZ R13, R13, R22 ;  /* 0x000000160d0d7220 */ /* 0x000fc60000410000 */
        /* <DEDUP_REMOVED lines=21> */
.L_x_2401:
[----:B------:R-:W-:Y:S05]  /*b180*/  BSYNC.RECONVERGENT B0 ;  /* 0x0000000000007941 */ /* 0x000fea0003800200 */
.L_x_2400:
[----:B------:R-:W-:Y:S04]  /*b190*/  BSSY.RECONVERGENT B0, `(.L_x_2402) ;  /* 0x000001f000007945 */ /* 0x000fe80003800200 */
[----:B------:R-:W-:Y:S05]  /*b1a0*/  @P4 BRA `(.L_x_2403) ;  /* 0x0000000000744947 */ /* 0x000fea0003800000 */
[C---:B0----5:R-:W-:Y:S01]  /*b1b0*/  PRMT R12, R14.reuse, 0x7632, R12 ;  /* 0x000076320e0c7816 */ /* 0x061fe2000000000c */
[----:B------:R-:W-:Y:S01]  /*b1c0*/  IMAD R11, R11, UR14, RZ ;  /* 0x0000000e0b0b7c24 */ /* 0x000fe2000f8e02ff */
[----:B------:R-:W-:-:S03]  /*b1d0*/  SHF.L.U32 R14, R14, 0x10, RZ ;  /* 0x000000100e0e7819 */ /* 0x000fc600000006ff */
[----:B------:R-:W-:Y:S02]  /*b1e0*/  IMAD.U32 R12, R12, 0x10000, RZ ;  /* 0x000100000c0c7824 */ /* 0x000fe400078e00ff */
[C---:B------:R-:W-:Y:S02]  /*b1f0*/  FADD.FTZ R13, -R21.reuse, R14 ;  /* 0x0000000e150d7221 */ /* 0x040fe40000010100 */
[----:B------:R-:W-:Y:S02]  /*b200*/  FADD.FTZ R17, -R21, R12 ;  /* 0x0000000c15117221 */ /* 0x000fe40000010100 */
[-C--:B------:R-:W-:Y:S02]  /*b210*/  FMUL.FTZ R13, R13, R22.reuse ;  /* 0x000000160d0d7220 */ /* 0x080fe40000410000 */
[----:B------:R-:W-:Y:S02]  /*b220*/  FMUL.FTZ R17, R17, R22 ;  /* 0x0000001611117220 */ /* 0x000fe40000410000 */
[----:B--2---:R-:W-:-:S02]  /*b230*/  FFMA.FTZ R19, R23, R13, R26 ;  /* 0x0000000d17137223 */ /* 0x004fc4000001001a */
[----:B------:R-:W-:Y:S01]  /*b240*/  FFMA.FTZ R27, R24, R17, R25 ;  /* 0x00000011181b7223 */ /* 0x000fe20000010019 */
[----:B------:R-:W-:Y:S02]  /*b250*/  IMAD R17, R10, UR15, R11 ;  /* 0x0000000f0a117c24 */ /* 0x000fe4000f8e020b */
[----:B------:R-:W-:Y:S01]  /*b260*/  FMUL.FTZ R12, R19, -1.4426950216293334961 ;  /* 0xbfb8aa3b130c7820 */ /* 0x000fe20000410000 */
[----:B------:R-:W-:-:S05]  /*b270*/  FMUL.FTZ R13, R27, -1.4426950216293334961 ;  /* 0xbfb8aa3b1b0d7820 */ /* 0x000fca0000410000 */
[----:B------:R-:W0:Y:S04]  /*b280*/  MUFU.EX2 R12, R12 ;  /* 0x0000000c000c7308 */ /* 0x000e280000000800 */
[----:B------:R-:W1:Y:S01]  /*b290*/  MUFU.EX2 R13, R13 ;  /* 0x0000000d000d7308 */ /* 0x000e620000000800 */
[----:B0-----:R-:W-:Y:S01]  /*b2a0*/  FADD.FTZ R14, R12, 1 ;  /* 0x3f8000000c0e7421 */ /* 0x001fe20000010000 */
[----:B------:R-:W-:Y:S02]  /*b2b0*/  IMAD.MOV.U32 R12, RZ, RZ, R6 ;  /* 0x000000ffff0c7224 */ /* 0x000fe400078e0006 */
[----:B-1----:R-:W-:Y:S01]  /*b2c0*/  FADD.FTZ R16, R13, 1 ;  /* 0x3f8000000d107421 */ /* 0x002fe20000010000 */
[----:B------:R-:W-:Y:S02]  /*b2d0*/  MOV R13, R9 ;  /* 0x00000009000d7202 */ /* 0x000fe40000000f00 */
[----:B------:R-:W0:Y:S01]  /*b2e0*/  MUFU.RCP R14, R14 ;  /* 0x0000000e000e7308 */ /* 0x000e220000001000 */
[----:B------:R-:W-:-:S07]  /*b2f0*/  IMAD.WIDE.U32 R10, R10, UR14, R12 ;  /* 0x0000000e0a0a7c25 */ /* 0x000fce000f8e000c */
        /* <DEDUP_REMOVED lines=8> */
.L_x_2403:
[----:B------:R-:W-:Y:S05]  /*b380*/  BSYNC.RECONVERGENT B0 ;  /* 0x0000000000007941 */ /* 0x000fea0003800200 */
.L_x_2402:
[----:B------:R-:W-:Y:S04]  /*b390*/  BSSY.RECONVERGENT B0, `(.L_x_2404) ;  /* 0x000001f000007945 */ /* 0x000fe80003800200 */
[----:B------:R-:W-:Y:S05]  /*b3a0*/  @P2 BRA `(.L_x_2405) ;  /* 0x0000000000742947 */ /* 0x000fea0003800000 */
[C---:B-----5:R-:W-:Y:S01]  /*b3b0*/  PRMT R10, R15.reuse, 0x7632, R10 ;  /* 0x000076320f0a7816 */ /* 0x060fe2000000000a */
[----:B01----:R-:W-:Y:S02]  /*b3c0*/  IMAD.U32 R12, R15, 0x10000, RZ ;  /* 0x000100000f0c7824 */ /* 0x003fe400078e00ff */
[----:B------:R-:W-:Y:S01]  /*b3d0*/  IMAD R5, R5, UR14, RZ ;  /* 0x0000000e05057c24 */ /* 0x000fe2000f8e02ff */
[----:B------:R-:W-:Y:S01]  /*b3e0*/  SHF.L.U32 R10, R10, 0x10, RZ ;  /* 0x000000100a0a7819 */ /* 0x000fe200000006ff */
[C---:B------:R-:W-:Y:S02]  /*b3f0*/  FADD.FTZ R11, -R21.reuse, R12 ;  /* 0x0000000c150b7221 */ /* 0x040fe40000010100 */
[----:B------:R-:W-:Y:S02]  /*b400*/  IMAD R15, R4, UR15, R5 ;  /* 0x0000000f040f7c24 */ /* 0x000fe4000f8e0205 */
[----:B------:R-:W-:Y:S01]  /*b410*/  FADD.FTZ R13, -R21, R10 ;  /* 0x0000000a150d7221 */ /* 0x000fe20000010100 */
        /* <DEDUP_REMOVED lines=11> */
[----:B------:R-:W-:Y:S02]  /*b4d0*/  IMAD.MOV.U32 R11, RZ, RZ, R9 ;  /* 0x000000ffff0b7224 */ /* 0x000fe400078e0009 */
[----:B------:R-:W0:Y:S01]  /*b4e0*/  MUFU.RCP R12, R12 ;  /* 0x0000000c000c7308 */ /* 0x000e220000001000 */
[----:B------:R-:W-:-:S07]  /*b4f0*/  IMAD.WIDE.U32 R4, R4, UR14, R10 ;  /* 0x0000000e04047c25 */ /* 0x000fce000f8e000a */
[----:B------:R-:W1:Y:S01]  /*b500*/  MUFU.RCP R13, R13 ;  /* 0x0000000d000d7308 */ /* 0x000e620000001000 */
[----:B------:R-:W-:Y:S02]  /*b510*/  IADD3 R15, PT, PT, R5, R15, RZ ;  /* 0x0000000f050f7210 */ /* 0x000fe40007ffe0ff */
[----:B------:R-:W-:-:S04]  /*b520*/  LEA R10, P1, R4, UR6, 0x1 ;  /* 0x00000006040a7c11 */ /* 0x000fc8000f8208ff */
[----:B------:R-:W-:Y:S01]  /*b530*/  LEA.HI.X R11, R4, UR7, R15, 0x1, P1 ;  /* 0x00000007040b7c11 */ /* 0x000fe200088f0c0f */
[----:B0-----:R-:W-:Y:S01]  /*b540*/  FMUL.FTZ R5, R17, R12 ;  /* 0x0000000c11057220 */ /* 0x001fe20000410000 */
[----:B-1----:R-:W-:-:S05]  /*b550*/  FMUL.FTZ R14, R14, R13 ;  /* 0x0000000d0e0e7220 */ /* 0x002fca0000410000 */
[----:B------:R-:W-:-:S05]  /*b560*/  F2FP.BF16.F32.PACK_AB R5, R14, R5 ;  /* 0x000000050e05723e */ /* 0x000fca00000010ff */
[----:B------:R3:W-:Y:S02]  /*b570*/  STG.E desc[UR18][R10.64], R5 ;  /* 0x000000050a007986 */ /* 0x0007e4000c101912 */
.L_x_2405:
[----:B------:R-:W-:Y:S05]  /*b580*/  BSYNC.RECONVERGENT B0 ;  /* 0x0000000000007941 */ /* 0x000fea0003800200 */
.L_x_2404:
[----:B------:R-:W-:Y:S05]  /*b590*/  @P5 BRA `(.L_x_2406) ;  /* 0xfffffff400ac5947 */ /* 0x000fea000383ffff */
[----:B------:R-:W-:Y:S05]  /*b5a0*/  BRA `(.L_x_2407) ;  /* 0x0000000c00787947 */ /* 0x000fea0003800000 */
.L_x_2397:
[----:B------:R-:W2:Y:S01]  /*b5b0*/  LDL.128 R16, [R1+0x10] ;  /* 0x0000100001107983 */ /* 0x000ea20000100c00 */
[----:B------:R-:W0:Y:S01]  /*b5c0*/  LDCU.64 UR6, c[0x0][0x3e8] ;  /* 0x00007d00ff0677ac */ /* 0x000e220008000a00 */
[----:B-----5:R-:W-:Y:S01]  /*b5d0*/  SHF.R.S32.HI R3, RZ, 0x1f, R0 ;  /* 0x0000001fff037819 */ /* 0x020fe20000011400 */
[----:B------:R-:W-:Y:S01]  /*b5e0*/  BSSY.RECONVERGENT B0, `(.L_x_2408) ;  /* 0x000003d000007945 */ /* 0x000fe20003800200 */
[C---:B------:R-:W-:Y:S01]  /*b5f0*/  IADD3 R31, PT, PT, R0.reuse, 0x8, RZ ;  /* 0x00000008001f7810 */ /* 0x040fe20007ffe0ff */
[----:B------:R-:W1:Y:S03]  /*b600*/  LDCU.64 UR20, c[0x0][0x3e0] ;  /* 0x00007c00ff1477ac */ /* 0x000e660008000a00 */
[----:B------:R-:W-:Y:S01]  /*b610*/  SHF.R.S32.HI R30, RZ, 0x1f, R31 ;  /* 0x0000001fff1e7819 */ /* 0x000fe2000001141f */
[----:B------:R-:W3:Y:S01]  /*b620*/  LDCU.64 UR22, c[0x0][0x380] ;  /* 0x00007000ff1677ac */ /* 0x000ee20008000a00 */
[----:B------:R-:W4:Y:S01]  /*b630*/  LDCU.64 UR16, c[0x0][0x3e8] ;  /* 0x00007d00ff1077ac */ /* 0x000f220008000a00 */
[----:B0-----:R-:W-:-:S02]  /*b640*/  ISETP.GE.U32.AND P0, PT, R0, UR6, PT ;  /* 0x0000000600007c0c */ /* 0x001fc4000bf06070 */
[----:B------:R-:W-:Y:S02]  /*b650*/  ISETP.GE.U32.AND P2, PT, R31, UR6, PT ;  /* 0x000000061f007c0c */ /* 0x000fe4000bf46070 */
[----:B------:R-:W-:Y:S02]  /*b660*/  ISETP.GE.AND.EX P0, PT, R3, UR7, PT, P0 ;  /* 0x0000000703007c0c */ /* 0x000fe4000bf06300 */
[----:B------:R-:W-:-:S11]  /*b670*/  ISETP.GE.AND.EX P2, PT, R30, UR7, PT, P2 ;  /* 0x000000071e007c0c */ /* 0x000fd6000bf46320 */
[----:B------:R-:W0:Y:S01]  /*b680*/  @!P0 LDC.64 R12, c[0x0][0x3e0] ;  /* 0x0000f800ff0c8b82 */ /* 0x000e220000000a00 */
[----:B------:R-:W-:Y:S02]  /*b690*/  @!P0 IMAD.MOV.U32 R10, RZ, RZ, R6 ;  /* 0x000000ffff0a8224 */ /* 0x000fe400078e0006 */
[----:B------:R-:W-:-:S05]  /*b6a0*/  @!P0 IMAD.MOV.U32 R11, RZ, RZ, R9 ;  /* 0x000000ffff0b8224 */ /* 0x000fca00078e0009 */
[----:B------:R-:W1:Y:S01]  /*b6b0*/  @!P0 LDC.64 R4, c[0x0][0x380] ;  /* 0x0000e000ff048b82 */ /* 0x000e620000000a00 */
[-C--:B0-----:R-:W-:Y:S02]  /*b6c0*/  @!P0 IMAD R3, R3, R12.reuse, RZ ;  /* 0x0000000c03038224 */ /* 0x081fe400078e02ff */
        /* <DEDUP_REMOVED lines=9> */
[----:B------:R-:W-:-:S04]  /*b760*/  SHF.R.S32.HI R14, RZ, 0x1f, R13 ;  /* 0x0000001fff0e7819 */ /* 0x000fc8000001140d */
        /* <DEDUP_REMOVED lines=14> */
[----:B---34-:R-:W-:Y:S05]  /*b850*/  @P2 BRA `(.L_x_2409) ;  /* 0x0000000000542947 */ /* 0x018fea0003800000 */
[----:B------:R-:W1:Y:S01]  /*b860*/  LDCU.64 UR12, c[0x0][0x3e0] ;  /* 0x00007c00ff0c77ac */ /* 0x000e620008000a00 */
[C---:B0-----:R-:W-:Y:S02]  /*b870*/  PRMT R4, R17.reuse, 0x7632, R4 ;  /* 0x0000763211047816 */ /* 0x041fe40000000004 */
[----:B------:R-:W-:Y:S01]  /*b880*/  MOV R5, R9 ;  /* 0x0000000900057202 */ /* 0x000fe20000000f00 */
[----:B------:R-:W0:Y:S01]  /*b890*/  LDCU.64 UR14, c[0x0][0x380] ;  /* 0x00007000ff0e77ac */ /* 0x000e220008000a00 */
[----:B------:R-:W-:Y:S01]  /*b8a0*/  SHF.L.U32 R16, R17, 0x10, RZ ;  /* 0x0000001011107819 */ /* 0x000fe200000006ff */
[----:B------:R-:W-:Y:S02]  /*b8b0*/  IMAD.U32 R28, R4, 0x10000, RZ ;  /* 0x00010000041c7824 */ /* 0x000fe400078e00ff */
[----:B------:R-:W-:Y:S02]  /*b8c0*/  IMAD.MOV.U32 R4, RZ, RZ, R6 ;  /* 0x000000ffff047224 */ /* 0x000fe400078e0006 */
[----:B------:R-:W-:-:S04]  /*b8d0*/  FADD.FTZ R15, -R21, R28 ;  /* 0x0000001c150f7221 */ /* 0x000fc80000010100 */
[----:B------:R-:W-:Y:S01]  /*b8e0*/  FMUL.FTZ R15, R15, R22 ;  /* 0x000000160f0f7220 */ /* 0x000fe20000410000 */
[----:B-1----:R-:W-:Y:S02]  /*b8f0*/  IMAD R30, R30, UR12, RZ ;  /* 0x0000000c1e1e7c24 */ /* 0x002fe4000f8e02ff */
[----:B------:R-:W-:-:S04]  /*b900*/  IMAD.WIDE.U32 R10, R31, UR12, R4 ;  /* 0x0000000c1f0a7c25 */ /* 0x000fc8000f8e0004 */
[----:B------:R-:W-:Y:S01]  /*b910*/  FADD.FTZ R5, -R21, R16 ;  /* 0x0000001015057221 */ /* 0x000fe20000010100 */
[----:B------:R-:W-:Y:S01]  /*b920*/  FFMA.FTZ R16, R24, R15, R25 ;  /* 0x0000000f18107223 */ /* 0x000fe20000010019 */
[----:B------:R-:W-:Y:S02]  /*b930*/  IMAD R31, R31, UR13, R30 ;  /* 0x0000000d1f1f7c24 */ /* 0x000fe4000f8e021e */
[----:B------:R-:W-:Y:S01]  /*b940*/  FMUL.FTZ R5, R5, R22 ;  /* 0x0000001605057220 */ /* 0x000fe20000410000 */
[----:B0-----:R-:W-:Y:S01]  /*b950*/  LEA R4, P2, R10, UR14, 0x1 ;  /* 0x0000000e0a047c11 */ /* 0x001fe2000f8408ff */
[----:B------:R-:W-:Y:S02]  /*b960*/  IMAD.IADD R31, R11, 0x1, R31 ;  /* 0x000000010b1f7824 */ /* 0x000fe400078e021f */
[----:B------:R-:W-:-:S03]  /*b970*/  FFMA.FTZ R11, R23, R5, R26 ;  /* 0x00000005170b7223 */ /* 0x000fc6000001001a */
[----:B------:R-:W-:Y:S02]  /*b980*/  LEA.HI.X R5, R10, UR15, R31, 0x1, P2 ;  /* 0x0000000f0a057c11 */ /* 0x000fe400090f0c1f */
[----:B------:R-:W-:-:S05]  /*b990*/  F2FP.BF16.F32.PACK_AB R11, R16, R11 ;  /* 0x0000000b100b723e */ /* 0x000fca00000010ff */
[----:B------:R1:W-:Y:S02]  /*b9a0*/  STG.E desc[UR18][R4.64], R11 ;  /* 0x0000000b04007986 */ /* 0x0003e4000c101912 */
.L_x_2409:
[----:B------:R-:W-:Y:S05]  /*b9b0*/  BSYNC.RECONVERGENT B0 ;  /* 0x0000000000007941 */ /* 0x000fea0003800200 */
.L_x_2408:
        /* <DEDUP_REMOVED lines=9> */
[----:B------:R-:W-:-:S04]  /*ba50*/  FADD.FTZ R15, -R21, R16 ;  /* 0x00000010150f7221 */ /* 0x000fc80000010100 */
[----:B------:R-:W-:Y:S01]  /*ba60*/  FMUL.FTZ R15, R15, R22 ;  /* 0x000000160f0f7220 */ /* 0x000fe20000410000 */
[----:B--2---:R-:W-:Y:S02]  /*ba70*/  IMAD R14, R14, UR12, RZ ;  /* 0x0000000c0e0e7c24 */ /* 0x004fe4000f8e02ff */
[----:B------:R-:W-:-:S04]  /*ba80*/  IMAD.WIDE.U32 R10, R13, UR12, R4 ;  /* 0x0000000c0d0a7c25 */ /* 0x000fc8000f8e0004 */
[----:B------:R-:W-:Y:S01]  /*ba90*/  FADD.FTZ R5, -R21, R18 ;  /* 0x0000001215057221 */ /* 0x000fe20000010100 */
[----:B------:R-:W-:-:S03]  /*baa0*/  IMAD R13, R13, UR13, R14 ;  /* 0x0000000d0d0d7c24 */ /* 0x000fc6000f8e020e */
[----:B------:R-:W-:Y:S01]  /*bab0*/  FMUL.FTZ R5, R5, R22 ;  /* 0x0000001605057220 */ /* 0x000fe20000410000 */
[----:B------:R-:W-:Y:S01]  /*bac0*/  FFMA.FTZ R14, R24, R15, R25 ;  /* 0x0000000f180e7223 */ /* 0x000fe20000010019 */
[----:B0-----:R-:W-:Y:S02]  /*bad0*/  LEA R4, P2, R10, UR14, 0x1 ;  /* 0x0000000e0a047c11 */ /* 0x001fe4000f8408ff */
[----:B------:R-:W-:Y:S01]  /*bae0*/  IADD3 R13, PT, PT, R11, R13, RZ ;  /* 0x0000000d0b0d7210 */ /* 0x000fe20007ffe0ff */
[----:B------:R-:W-:-:S03]  /*baf0*/  FFMA.FTZ R11, R23, R5, R26 ;  /* 0x00000005170b7223 */ /* 0x000fc6000001001a */
[----:B------:R-:W-:Y:S02]  /*bb00*/  LEA.HI.X R5, R10, UR15, R13, 0x1, P2 ;  /* 0x0000000f0a057c11 */ /* 0x000fe400090f0c0d */
[----:B------:R-:W-:-:S05]  /*bb10*/  F2FP.BF16.F32.PACK_AB R11, R14, R11 ;  /* 0x0000000b0e0b723e */ /* 0x000fca00000010ff */
[----:B------:R2:W-:Y:S02]  /*bb20*/  STG.E desc[UR18][R4.64], R11 ;  /* 0x0000000b04007986 */ /* 0x0005e4000c101912 */
.L_x_2411:
[----:B------:R-:W-:Y:S05]  /*bb30*/  BSYNC.RECONVERGENT B0 ;  /* 0x0000000000007941 */ /* 0x000fea0003800200 */
.L_x_2410:
        /* <DEDUP_REMOVED lines=9> */
[----:B------:R-:W-:-:S04]  /*bbd0*/  FADD.FTZ R13, -R21, R16 ;  /* 0x00000010150d7221 */ /* 0x000fc80000010100 */
[----:B------:R-:W-:Y:S01]  /*bbe0*/  FMUL.FTZ R13, R13, R22 ;  /* 0x000000160d0d7220 */ /* 0x000fe20000410000 */
[----:B---3--:R-:W-:Y:S02]  /*bbf0*/  IMAD R12, R12, UR6, RZ ;  /* 0x000000060c0c7c24 */ /* 0x008fe4000f8e02ff */
[----:B------:R-:W-:-:S04]  /*bc00*/  IMAD.WIDE.U32 R10, R3, UR6, R4 ;  /* 0x00000006030a7c25 */ /* 0x000fc8000f8e0004 */
[----:B------:R-:W-:Y:S01]  /*bc10*/  FADD.FTZ R5, -R21, R14 ;  /* 0x0000000e15057221 */ /* 0x000fe20000010100 */
[----:B------:R-:W-:-:S03]  /*bc20*/  IMAD R3, R3, UR7, R12 ;  /* 0x0000000703037c24 */ /* 0x000fc6000f8e020c */
        /* <DEDUP_REMOVED lines=8> */
.L_x_2413:
[----:B------:R-:W-:Y:S05]  /*bcb0*/  BSYNC.RECONVERGENT B0 ;  /* 0x0000000000007941 */ /* 0x000fea0003800200 */
.L_x_2412:
[----:B---3--:R-:W-:-:S07]  /*bcc0*/  HFMA2 R3, -RZ, RZ, 0, 2.384185791015625e-07 ;  /* 0x00000004ff037431 */ /* 0x008fce00000001ff */
.L_x_2420:
[----:B01----:R-:W-:-:S06]  /*bcd0*/  LEA R12, R3, UR8, 0x2 ;  /* 0x00000008030c7c11 */ /* 0x003fcc000f8e10ff */
[----:B------:R-:W3:Y:S01]  /*bce0*/  LDL.128 R12, [R12] ;  /* 0x000000000c0c7983 */ /* 0x000ee20000100c00 */
[C---:B------:R-:W-:Y:S01]  /*bcf0*/  IMAD R29, R3.reuse, 0x8, R0 ;  /* 0x00000008031d7824 */ /* 0x040fe200078e0200 */
[----:B------:R-:W-:Y:S01]  /*bd00*/  BSSY.RECONVERGENT B0, `(.L_x_2414) ;  /* 0x000003b000007945 */ /* 0x000fe20003800200 */
[----:B------:R-:W-:-:S03]  /*bd10*/  VIADD R3, R3, 0x4 ;  /* 0x0000000403037836 */ /* 0x000fc60000000000 */
[----:B------:R-:W-:Y:S02]  /*bd20*/  ISETP.GE.U32.AND P1, PT, R29, UR16, PT ;  /* 0x000000101d007c0c */ /* 0x000fe4000bf26070 */
[----:B012---:R-:W-:Y:S02]  /*bd30*/  SHF.R.S32.HI R11, RZ, 0x1f, R29 ;  /* 0x0000001fff0b7819 */ /* 0x007fe4000001141d */
[----:B------:R-:W-:Y:S02]  /*bd40*/  ISETP.NE.AND P5, PT, R3, 0x40, PT ;  /* 0x000000400300780c */ /* 0x000fe40003fa5270 */
[----:B------:R-:W-:-:S13]  /*bd50*/  ISETP.GE.AND.EX P1, PT, R11, UR17, PT, P1 ;  /* 0x000000110b007c0c */ /* 0x000fda000bf26310 */
[----:B------:R-:W0:Y:S01]  /*bd60*/  @!P1 LDC.64 R30, c[0x0][0x3e0] ;  /* 0x0000f800ff1e9b82 */ /* 0x000e220000000a00 */
[----:B------:R-:W-:Y:S02]  /*bd70*/  @!P1 IMAD.MOV.U32 R16, RZ, RZ, R6 ;  /* 0x000000ffff109224 */ /* 0x000fe400078e0006 */
[----:B------:R-:W-:-:S05]  /*bd80*/  @!P1 IMAD.MOV.U32 R17, RZ, RZ, R9 ;  /* 0x000000ffff119224 */ /* 0x000fca00078e0009 */
[----:B------:R-:W1:Y:S01]  /*bd90*/  @!P1 LDC.64 R4, c[0x0][0x380] ;  /* 0x0000e000ff049b82 */ /* 0x000e620000000a00 */
[----:B0-----:R-:W-:Y:S01]  /*bda0*/  @!P1 IMAD.WIDE.U32 R16, R29, R30, R16 ;  /* 0x0000001e1d109225 */ /* 0x001fe200078e0010 */
[----:B---3--:R-:W-:-:S03]  /*bdb0*/  PRMT R10, R12, 0x7632, R10 ;  /* 0x000076320c0a7816 */ /* 0x008fc6000000000a */
[----:B------:R-:W-:Y:S02]  /*bdc0*/  IMAD.U32 R18, R12, 0x10000, RZ ;  /* 0x000100000c127824 */ /* 0x000fe400078e00ff */
[----:B------:R-:W-:Y:S01]  /*bdd0*/  @!P1 IMAD R12, R11, R30, RZ ;  /* 0x0000001e0b0c9224 */ /* 0x000fe200078e02ff */
[----:B------:R-:W-:Y:S01]  /*bde0*/  SHF.L.U32 R10, R10, 0x10, RZ ;  /* 0x000000100a0a7819 */ /* 0x000fe200000006ff */
[----:B------:R-:W-:Y:S01]  /*bdf0*/  FADD.FTZ R11, -R21, R18 ;  /* 0x00000012150b7221 */ /* 0x000fe20000010100 */
[C---:B------:R-:W-:Y:S02]  /*be00*/  VIADD R18, R29.reuse, 0x8 ;  /* 0x000000081d127836 */ /* 0x040fe40000000000 */
[----:B------:R-:W-:Y:S02]  /*be10*/  @!P1 IMAD R27, R29, R31, R12 ;  /* 0x0000001f1d1b9224 */ /* 0x000fe400078e020c */
[----:B------:R-:W-:Y:S01]  /*be20*/  FADD.FTZ R19, -R21, R10 ;  /* 0x0000000a15137221 */ /* 0x000fe20000010100 */
[----:B------:R-:W-:Y:S01]  /*be30*/  FMUL.FTZ R11, R11, R22 ;  /* 0x000000160b0b7220 */ /* 0x000fe20000410000 */
[----:B-1----:R-:W-:-:S02]  /*be40*/  @!P1 LEA R10, P2, R16, R4, 0x1 ;  /* 0x00000004100a9211 */ /* 0x002fc400078408ff */
[----:B------:R-:W-:Y:S01]  /*be50*/  FMUL.FTZ R19, R19, R22 ;  /* 0x0000001613137220 */ /* 0x000fe20000410000 */
[----:B------:R-:W-:Y:S01]  /*be60*/  @!P1 IADD3 R4, PT, PT, R17, R27, RZ ;  /* 0x0000001b11049210 */ /* 0x000fe20007ffe0ff */
[----:B------:R-:W-:Y:S01]  /*be70*/  FFMA.FTZ R12, R23, R11, R26 ;  /* 0x0000000b170c7223 */ /* 0x000fe2000001001a */
[----:B------:R-:W-:Y:S01]  /*be80*/  ISETP.GE.U32.AND P3, PT, R18, UR16, PT ;  /* 0x0000001012007c0c */ /* 0x000fe2000bf66070 */
[----:B------:R-:W-:Y:S01]  /*be90*/  FFMA.FTZ R17, R24, R19, R25 ;  /* 0x0000001318117223 */ /* 0x000fe20000010019 */
[----:B------:R-:W-:Y:S01]  /*bea0*/  @!P1 LEA.HI.X R11, R16, R5, R4, 0x1, P2 ;  /* 0x00000005100b9211 */ /* 0x000fe200010f0c04 */
[C---:B------:R-:W-:Y:S01]  /*beb0*/  VIADD R27, R29.reuse, 0x10 ;  /* 0x000000101d1b7836 */ /* 0x040fe20000000000 */
[----:B------:R-:W-:Y:S02]  /*bec0*/  IADD3 R4, PT, PT, R29, 0x18, RZ ;  /* 0x000000181d047810 */ /* 0x000fe40007ffe0ff */
[----:B------:R-:W-:Y:S02]  /*bed0*/  @!P1 F2FP.BF16.F32.PACK_AB R17, R17, R12 ;  /* 0x0000000c1111923e */ /* 0x000fe400000010ff */
[----:B------:R-:W-:-:S02]  /*bee0*/  SHF.R.S32.HI R12, RZ, 0x1f, R18 ;  /* 0x0000001fff0c7819 */ /* 0x000fc40000011412 */
[----:B------:R-:W-:Y:S01]  /*bef0*/  ISETP.GE.U32.AND P4, PT, R27, UR16, PT ;  /* 0x000000101b007c0c */ /* 0x000fe2000bf86070 */
[----:B------:R0:W-:Y:S01]  /*bf00*/  @!P1 STG.E desc[UR18][R10.64], R17 ;  /* 0x000000110a009986 */ /* 0x0001e2000c101912 */
[----:B------:R-:W-:Y:S02]  /*bf10*/  ISETP.GE.AND.EX P3, PT, R12, UR17, PT, P3 ;  /* 0x000000110c007c0c */ /* 0x000fe4000bf66330 */
[----:B------:R-:W-:Y:S02]  /*bf20*/  ISETP.GE.U32.AND P2, PT, R4, UR16, PT ;  /* 0x0000001004007c0c */ /* 0x000fe4000bf46070 */
[----:B------:R-:W-:Y:S02]  /*bf30*/  SHF.R.S32.HI R28, RZ, 0x1f, R27 ;  /* 0x0000001fff1c7819 */ /* 0x000fe4000001141b */
[----:B------:R-:W-:Y:S02]  /*bf40*/  SHF.R.S32.HI R5, RZ, 0x1f, R4 ;  /* 0x0000001fff057819 */ /* 0x000fe40000011404 */
[----:B------:R-:W-:-:S02]  /*bf50*/  ISETP.GE.AND.EX P4, PT, R28, UR17, PT, P4 ;  /* 0x000000111c007c0c */ /* 0x000fc4000bf86340 */
[----:B------:R-:W-:-:S03]  /*bf60*/  ISETP.GE.AND.EX P2, PT, R5, UR17, PT, P2 ;  /* 0x0000001105007c0c */ /* 0x000fc6000bf46320 */
[----:B0-----:R-:W-:Y:S10]  /*bf70*/  @P3 BRA `(.L_x_2415) ;  /* 0x00000000004c3947 */ /* 0x001ff40003800000 */
        /* <DEDUP_REMOVED lines=19> */
.L_x_2415:
[----:B------:R-:W-:Y:S05]  /*c0b0*/  BSYNC.RECONVERGENT B0 ;  /* 0x0000000000007941 */ /* 0x000fea0003800200 */
.L_x_2414:
        /* <DEDUP_REMOVED lines=8> */
[----:B------:R-:W-:Y:S02]  /*c140*/  IMAD R19, R27, UR21, R13 ;  /* 0x000000151b137c24 */ /* 0x000fe4000f8e020d */
        /* <DEDUP_REMOVED lines=12> */
.L_x_2417:
[----:B------:R-:W-:Y:S05]  /*c210*/  BSYNC.RECONVERGENT B0 ;  /* 0x0000000000007941 */ /* 0x000fea0003800200 */
.L_x_2416:
        /* <DEDUP_REMOVED lines=21> */
.L_x_2419:
[----:B------:R-:W-:Y:S05]  /*c370*/  BSYNC.RECONVERGENT B0 ;  /* 0x0000000000007941 */ /* 0x000fea0003800200 */
.L_x_2418:
[----:B------:R-:W-:Y:S05]  /*c380*/  @P5 BRA `(.L_x_2420) ;  /* 0xfffffff800505947 */ /* 0x000fea000383ffff */
.L_x_2407:
[----:B------:R-:W4:Y:S01]  /*c390*/  LDCU UR5, c[0x0][0x3f8] ;  /* 0x00007f00ff0577ac */ /* 0x000f220008000800 */
[----:B------:R-:W4:Y:S01]  /*c3a0*/  LDCU UR6, c[0x0][0x3c8] ;  /* 0x00007900ff0677ac */ /* 0x000f220008000800 */
[----:B------:R-:W-:Y:S02]  /*c3b0*/  UIADD3 UR9, UPT, UPT, UR10, UR9, URZ ;  /* 0x000000090a097290 */ /* 0x000fe4000fffe0ff */
[----:B------:R-:W-:Y:S02]  /*c3c0*/  UIADD3 UR4, UPT, UPT, UR4, 0x1, URZ ;  /* 0x0000000104047890 */ /* 0x000fe4000fffe0ff */
[----:B----4-:R-:W-:-:S04]  /*c3d0*/  UIMAD UR5, UR5, UR6, URZ ;  /* 0x00000006050572a4 */ /* 0x010fc8000f8e02ff */
[----:B------:R-:W-:-:S09]  /*c3e0*/  UISETP.GE.AND UP0, UPT, UR9, UR5, UPT ;  /* 0x000000050900728c */ /* 0x000fd2000bf06270 */
[----:B------:R-:W-:Y:S05]  /*c3f0*/  BRA.U !UP0, `(.L_x_2421) ;  /* 0xffffff3d08907547 */ /* 0x000fea000b83ffff */
[----:B------:R-:W-:Y:S05]  /*c400*/  EXIT ;  /* 0x000000000000794d */ /* 0x000fea0003800000 */
.L_x_2422:
        /* <DEDUP_REMOVED lines=15> */
.L_x_4923:


//--------------------- .text._Z35group_norm_nhwc_fwd_one_pass_kernelI11Bf16IOFp16WLi64ELi120ELi480EEv26Group_norm_nhwc_fwd_params --------------------------
	.section	.text._Z35group_norm_nhwc_fwd_one_pass_kernelI11Bf16IOFp16WLi64ELi120ELi480EEv26Group_norm_nhwc_fwd_params,"ax",@progbits
	.align	128
        .global         _Z35group_norm_nhwc_fwd_one_pass_kernelI11Bf16IOFp16WLi64ELi120ELi480EEv26Group_norm_nhwc_fwd_params
        .type           _Z35group_norm_nhwc_fwd_one_pass_kernelI11Bf16IOFp16WLi64ELi120ELi480EEv26Group_norm_nhwc_fwd_params,@function
        .size           _Z35group_norm_nhwc_fwd_one_pass_kernelI11Bf16IOFp16WLi64ELi120ELi480EEv26Group_norm_nhwc_fwd_params,(.L_x_4924 - _Z35group_norm_nhwc_fwd_one_pass_kernelI11Bf16IOFp16WLi64ELi120ELi480EEv26Group_norm_nhwc_fwd_params)
        .other          _Z35group_norm_nhwc_fwd_one_pass_kernelI11Bf16IOFp16WLi64ELi120ELi480EEv26Group_norm_nhwc_fwd_params,@"STO_CUDA_ENTRY STV_DEFAULT"
_Z35group_norm_nhwc_fwd_one_pass_kernelI11Bf16IOFp16WLi64ELi120ELi480EEv26Group_norm_nhwc_fwd_params:
.text._Z35group_norm_nhwc_fwd_one_pass_kernelI11Bf16IOFp16WLi64ELi120ELi480EEv26Group_norm_nhwc_fwd_params:
        /* <DEDUP_REMOVED lines=51> */
.L_x_2466:
[----:B0-----:R-:W0:Y:S01]  /*0330*/  LDCU UR5, c[0x0][0x3f8] ;  /* 0x00007f00ff0577ac */ /* 0x001e220008000800 */
[----:B------:R-:W-:Y:S02]  /*0340*/  IABS R8, UR8 ;  /* 0x0000000800087c13 */ /* 0x000fe40008000000 */
[----:B------:R-:W-:Y:S02]  /*0350*/  CS2R R28, SRZ ;  /* 0x00000000001c7805 */ /* 0x000fe4000001ff00 */
[----:B------:R-:W-:Y:S01]  /*0360*/  IADD3 R15, PT, PT, R0, 0x10, RZ ;  /* 0x00000010000f7810 */ /* 0x000fe20007ffe0ff */
[----:B-1----:R-:W1:Y:S01]  /*0370*/  LDCU.64 UR20, c[0x0][0x3e8] ;  /* 0x00007d00ff1477ac */ /* 0x002e620008000a00 */
[----:B------:R-:W-:Y:S02]  /*0380*/  R2UR UR17, R8 ;  /* 0x00000000081172ca */ /* 0x000fe400000e0000 */
[----:B------:R-:W-:Y:S01]  /*0390*/  SHF.R.S32.HI R9, RZ, 0x1f, R15 ;  /* 0x0000001fff097819 */ /* 0x000fe2000001140f */
[----:B--2---:R-:W2:Y:S01]  /*03a0*/  LDCU.64 UR22, c[0x0][0x3f0] ;  /* 0x00007e00ff1677ac */ /* 0x004ea20008000a00 */
[----:B------:R-:W-:-:S04]  /*03b0*/  IADD3 R21, PT, PT, R0, 0x18, RZ ;  /* 0x0000001800157810 */ /* 0x000fc80007ffe0ff */
[----:B------:R-:W-:Y:S02]  /*03c0*/  SHF.R.S32.HI R19, RZ, 0x1f, R21 ;  /* 0x0000001fff137819 */ /* 0x000fe40000011415 */
        /* <DEDUP_REMOVED lines=10> */
[----:B0-----:R-:W-:-:S04]  /*0470*/  IADD3 R4, PT, PT, R3, 0xffffffe, RZ ;  /* 0x0ffffffe03047810 */ /* 0x001fc80007ffe0ff */
[----:B------:R0:W4:Y:S02]  /*0480*/  F2I.FTZ.U32.TRUNC.NTZ R5, R4 ;  /* 0x0000000400057305 */ /* 0x000124000021f000 */
[----:B0-----:R-:W-:-:S05]  /*0490*/  HFMA2 R4, -RZ, RZ, 0, 0 ;  /* 0x00000000ff047431 */ /* 0x001fca00000001ff */
[----:B------:R-:W-:Y:S01]  /*04a0*/  R2UR UR18, R4 ;  /* 0x00000000041272ca */ /* 0x000fe200000e0000 */
[----:B----4-:R-:W-:Y:S01]  /*04b0*/  IMAD.MOV R7, RZ, RZ, -R5 ;  /* 0x000000ffff077224 */ /* 0x010fe200078e0a05 */
[----:B------:R-:W-:Y:S01]  /*04c0*/  R2UR UR19, R5 ;  /* 0x00000000051372ca */ /* 0x000fe200000e0000 */
[----:B-1----:R-:W-:Y:S02]  /*04d0*/  @!P5 IMAD R4, R9, R12, RZ ;  /* 0x0000000c0904d224 */ /* 0x002fe400078e02ff */
[----:B------:R-:W-:Y:S02]  /*04e0*/  IMAD R7, R7, R6, RZ ;  /* 0x0000000607077224 */ /* 0x000fe400078e02ff */
[----:B------:R-:W-:-:S08]  /*04f0*/  @!P5 IMAD R23, R15, R13, R4 ;  /* 0x0000000d0f17d224 */ /* 0x000fd000078e0204 */
        /* <DEDUP_REMOVED lines=30> */
[----:B------:R-:W-:Y:S01]  /*06e0*/  LEA.HI.X.SX32 R7, R3, RZ, 0x1, P2 ;  /* 0x000000ff03077211 */ /* 0x000fe200010f0eff */
[----:B------:R-:W-:Y:S01]  /*06f0*/  IMAD.U32 R3, RZ, RZ, UR22 ;  /* 0x00000016ff037e24 */ /* 0x000fe2000f8e00ff */
[----:B------:R-:W-:-:S03]  /*0700*/  ISETP.GE.U32.AND P2, PT, R5, UR20, PT ;  /* 0x0000001405007c0c */ /* 0x000fc6000bf46070 */
[----:B------:R-:W-:Y:S01]  /*0710*/  IMAD.WIDE.U32 R6, R3, UR19, R6 ;  /* 0x0000001303067c25 */ /* 0x000fe2000f8e0006 */
[----:B------:R-:W-:Y:S02]  /*0720*/  IADD3 R3, PT, PT, R0, 0x28, RZ ;  /* 0x0000002800037810 */ /* 0x000fe40007ffe0ff */
[----:B------:R-:W-:Y:S01]  /*0730*/  ISETP.GE.AND.EX P2, PT, R20, UR21, PT, P2 ;  /* 0x0000001514007c0c */ /* 0x000fe2000bf46320 */
[----:B0-----:R-:W-:Y:S01]  /*0740*/  @!P1 IMAD R18, R19, R16, RZ ;  /* 0x0000001013129224 */ /* 0x001fe200078e02ff */
[----:B------:R-:W-:Y:S02]  /*0750*/  IADD3 R9, PT, PT, R7, UR5, RZ ;  /* 0x0000000507097c10 */ /* 0x000fe4000fffe0ff */
[----:B------:R-:W-:Y:S01]  /*0760*/  @!P5 MOV R8, R6 ;  /* 0x000000060008d202 */ /* 0x000fe20000000f00 */
[----:B------:R-:W-:Y:S01]  /*0770*/  @!P1 IMAD R25, R21, R17, R18 ;  /* 0x0000001115199224 */ /* 0x000fe200078e0212 */
[----:B------:R-:W-:Y:S02]  /*0780*/  ISETP.GE.U32.AND P3, PT, R3, UR20, PT ;  /* 0x0000001403007c0c */ /* 0x000fe4000bf66070 */
[----:B------:R-:W-:Y:S01]  /*0790*/  SHF.R.S32.HI R4, RZ, 0x1f, R3 ;  /* 0x0000001fff047819 */ /* 0x000fe20000011403 */
[----:B------:R-:W-:Y:S01]  /*07a0*/  @!P5 IMAD.WIDE.U32 R12, R15, R12, R8 ;  /* 0x0000000c0f0cd225 */ /* 0x000fe200078e0008 */
[----:B------:R-:W-:Y:S01]  /*07b0*/  @!P1 MOV R22, R6 ;  /* 0x0000000600169202 */ /* 0x000fe20000000f00 */
[----:B------:R-:W0:Y:S01]  /*07c0*/  @!P1 LDC.64 R14, c[0x0][0x390] ;  /* 0x0000e400ff0e9b82 */ /* 0x000e220000000a00 */
[----:B------:R-:W-:-:S02]  /*07d0*/  ISETP.GE.AND.EX P3, PT, R4, UR21, PT, P3 ;  /* 0x0000001504007c0c */ /* 0x000fc4000bf66330 */
[----:B------:R-:W-:Y:S01]  /*07e0*/  @!P5 IADD3 R13, PT, PT, R13, R23, RZ ;  /* 0x000000170d0dd210 */ /* 0x000fe20007ffe0ff */
[----:B------:R-:W-:Y:S01]  /*07f0*/  @!P1 IMAD.MOV.U32 R23, RZ, RZ, R9 ;  /* 0x000000ffff179224 */ /* 0x000fe200078e0009 */
[----:B---3--:R-:W-:Y:S01]  /*0800*/  @!P5 LEA R10, P4, R12, R10, 0x1 ;  /* 0x0000000a0c0ad211 */ /* 0x008fe200078808ff */
[----:B------:R-:W-:-:S03]  /*0810*/  @!P1 IMAD.WIDE.U32 R16, R21, R16, R22 ;  /* 0x0000001015109225 */ /* 0x000fc600078e0016 */
[----:B------:R-:W-:Y:S02]  /*0820*/  @!P5 LEA.HI.X R11, R12, R11, R13, 0x1, P4 ;  /* 0x0000000b0c0bd211 */ /* 0x000fe400020f0c0d */
[----:B------:R-:W1:Y:S01]  /*0830*/  @!P2 LDC.64 R12, c[0x0][0x3e0] ;  /* 0x0000f800ff0cab82 */ /* 0x000e620000000a00 */
[----:B------:R-:W-:Y:S02]  /*0840*/  ISETP.GE.U32.AND P4, PT, R31, UR20, PT ;  /* 0x000000141f007c0c */ /* 0x000fe4000bf86070 */
        /* <DEDUP_REMOVED lines=12> */
[----:B------:R-:W-:Y:S01]  /*0910*/  @!P2 MOV R20, R6 ;  /* 0x000000060014a202 */ /* 0x000fe20000000f00 */
[----:B------:R1:W5:Y:S05]  /*0920*/  @!P1 LDG.E R30, desc[UR24][R14.64] ;  /* 0x000000180e1e9981 */ /* 0x00036a000c1e1900 */
[----:B------:R-:W2:Y:S01]  /*0930*/  @!P4 LDC.64 R22, c[0x0][0x3e0] ;  /* 0x0000f800ff16cb82 */ /* 0x000ea20000000a00 */
[----:B----4-:R-:W-:Y:S02]  /*0940*/  @!P3 IMAD R4, R4, R18, RZ ;  /* 0x000000120404b224 */ /* 0x010fe400078e02ff */
[----:B------:R-:W-:-:S02]  /*0950*/  @!P2 IMAD R24, R5, R13, R24 ;  /* 0x0000000d0518a224 */ /* 0x000fc400078e0218 */
[----:B------:R-:W-:Y:S01]  /*0960*/  @!P2 IMAD.WIDE.U32 R12, R5, R12, R20 ;  /* 0x0000000c050ca225 */ /* 0x000fe200078e0014 */
[----:B------:R-:W-:Y:S02]  /*0970*/  @!P3 MOV R5, R9 ;  /* 0x000000090005b202 */ /* 0x000fe40000000f00 */
[----:B-1----:R-:W1:Y:S01]  /*0980*/  @!P5 LDC.64 R14, c[0x0][0x3e0] ;  /* 0x0000f800ff0edb82 */ /* 0x002e620000000a00 */
        /* <DEDUP_REMOVED lines=8> */
[C---:B--2---:R-:W-:Y:S02]  /*0a10*/  @!P3 LEA R16, P1, R18.reuse, R16, 0x1 ;  /* 0x000000101210b211 */ /* 0x044fe400078208ff */
[----:B------:R-:W-:Y:S01]  /*0a20*/  CS2R R26, SRZ ;  /* 0x00000000001a7805 */ /* 0x000fe2000001ff00 */
[----:B------:R-:W2:Y:S01]  /*0a30*/  @!P5 LDC.64 R12, c[0x0][0x390] ;  /* 0x0000e400ff0cdb82 */ /* 0x000ea20000000a00 */
[----:B------:R-:W-:Y:S01]  /*0a40*/  @!P3 LEA.HI.X R17, R18, R17, R20, 0x1, P1 ;  /* 0x000000111211b211 */ /* 0x000fe200008f0c14 */
[----:B------:R-:W-:Y:S01]  /*0a50*/  @!P4 IMAD R24, R34, R22, RZ ;  /* 0x000000162218c224 */ /* 0x000fe200078e02ff */
[----:B------:R-:W-:Y:S01]  /*0a60*/  @!P4 MOV R20, R6 ;  /* 0x000000060014c202 */ /* 0x000fe20000000f00 */
[----:B------:R-:W4:Y:S01]  /*0a70*/  @!P2 LDG.E R29, desc[UR24][R10.64] ;  /* 0x000000180a1da981 */ /* 0x000f22000c1e1900 */
[----:B------:R-:W-:-:S02]  /*0a80*/  @!P4 MOV R21, R9 ;  /* 0x000000090015c202 */ /* 0x000fc40000000f00 */
[----:B------:R-:W-:Y:S01]  /*0a90*/  IADD3 R19, PT, PT, R0, 0x30, RZ ;  /* 0x0000003000137810 */ /* 0x000fe20007ffe0ff */
[C---:B------:R-:W-:Y:S01]  /*0aa0*/  @!P4 IMAD R3, R31.reuse, R23, R24 ;  /* 0x000000171f03c224 */ /* 0x040fe200078e0218 */
[----:B------:R-:W-:Y:S01]  /*0ab0*/  @!P5 MOV R25, R9 ;  /* 0x000000090019d202 */ /* 0x000fe20000000f00 */
[----:B------:R-:W-:Y:S01]  /*0ac0*/  @!P4 IMAD.WIDE.U32 R22, R31, R22, R20 ;  /* 0x000000161f16c225 */ /* 0x000fe200078e0014 */
[----:B------:R-:W-:Y:S01]  /*0ad0*/  ISETP.GE.U32.AND P1, PT, R19, UR20, PT ;  /* 0x0000001413007c0c */ /* 0x000fe2000bf26070 */
[----:B------:R-:W4:Y:S01]  /*0ae0*/  @!P3 LDG.E R27, desc[UR24][R16.64] ;  /* 0x00000018101bb981 */ /* 0x000f22000c1e1900 */
[----:B------:R-:W-:Y:S01]  /*0af0*/  SHF.R.S32.HI R20, RZ, 0x1f, R19 ;  /* 0x0000001fff147819 */ /* 0x000fe20000011413 */
[----:B-1----:R-:W-:Y:S01]  /*0b00*/  @!P5 IMAD R18, R35, R14, RZ ;  /* 0x0000000e2312d224 */ /* 0x002fe200078e02ff */
[----:B------:R-:W-:Y:S02]  /*0b10*/  @!P5 MOV R24, R6 ;  /* 0x000000060018d202 */ /* 0x000fe40000000f00 */
[----:B------:R-:W-:Y:S01]  /*0b20*/  ISETP.GE.AND.EX P1, PT, R20, UR21, PT, P1 ;  /* 0x0000001514007c0c */ /* 0x000fe2000bf26310 */
[C---:B------:R-:W-:Y:S01]  /*0b30*/  @!P5 IMAD R21, R0.reuse, R15, R18 ;  /* 0x0000000f0015d224 */ /* 0x040fe200078e0212 */
[----:B------:R-:W-:Y:S01]  /*0b40*/  @!P4 IADD3 R3, PT, PT, R23, R3, RZ ;  /* 0x000000031703c210 */ /* 0x000fe20007ffe0ff */
[----:B------:R-:W-:Y:S01]  /*0b50*/  @!P5 IMAD.WIDE.U32 R14, R0, R14, R24 ;  /* 0x0000000e000ed225 */ /* 0x000fe200078e0018 */
[----:B0-----:R-:W-:-:S03]  /*0b60*/  @!P4 LEA R4, P6, R22, R4, 0x1 ;  /* 0x000000041604c211 */ /* 0x001fc600078c08ff */
[----:B------:R-:W-:Y:S01]  /*0b70*/  @!P5 IMAD.IADD R21, R15, 0x1, R21 ;  /* 0x000000010f15d824 */ /* 0x000fe200078e0215 */
[----:B------:R-:W-:Y:S02]  /*0b80*/  @!P4 LEA.HI.X R5, R22, R5, R3, 0x1, P6 ;  /* 0x000000051605c211 */ /* 0x000fe400030f0c03 */
[----:B--2---:R-:W-:Y:S02]  /*0b90*/  @!P5 LEA R12, P6, R14, R12, 0x1 ;  /* 0x0000000c0e0cd211 */ /* 0x004fe400078c08ff */
[----:B------:R-:W-:Y:S01]  /*0ba0*/  IADD3 R3, PT, PT, R0, 0x38, RZ ;  /* 0x0000003800037810 */ /* 0x000fe20007ffe0ff */
[----:B------:R-:W2:Y:S01]  /*0bb0*/  @!P4 LDG.E R26, desc[UR24][R4.64] ;  /* 0x00000018041ac981 */ /* 0x000ea2000c1e1900 */
        /* <DEDUP_REMOVED lines=31> */
[C---:B---3--:R-:W-:Y:S01]  /*0db0*/  PRMT R12, R28.reuse, 0x7632, R12 ;  /* 0x000076321c0c7816 */ /* 0x048fe2000000000c */
[----:B------:R-:W-:Y:S01]  /*0dc0*/  IMAD.U32 R28, R28, 0x10000, RZ ;  /* 0x000100001c1c7824 */ /* 0x000fe200078e00ff */
[C---:B-----5:R-:W-:Y:S02]  /*0dd0*/  PRMT R11, R30.reuse, 0x7632, R11 ;  /* 0x000076321e0b7816 */ /* 0x060fe4000000000b */
[----:B------:R-:W-:Y:S02]  /*0de0*/  SHF.L.U32 R30, R30, 0x10, RZ ;  /* 0x000000101e1e7819 */ /* 0x000fe400000006ff */
[----:B--2---:R-:W-:Y:S02]  /*0df0*/  PRMT R3, R26, 0x7632, R3 ;  /* 0x000076321a037816 */ /* 0x004fe40000000003 */
[----:B----4-:R-:W-:-:S04]  /*0e00*/  PRMT R18, R21, 0x7632, R18 ;  /* 0x0000763215127816 */ /* 0x010fc80000000012 */
[----:B------:R-:W-:Y:S02]  /*0e10*/  SHF.L.U32 R18, R18, 0x10, RZ ;  /* 0x0000001012127819 */ /* 0x000fe400000006ff */
[----:B------:R-:W-:-:S03]  /*0e20*/  SHF.L.U32 R21, R21, 0x10, RZ ;  /* 0x0000001015157819 */ /* 0x000fc600000006ff */
[----:B------:R-:W-:Y:S01]  /*0e30*/  FMUL.FTZ R4, R18, R18 ;  /* 0x0000001212047220 */ /* 0x000fe20000410000 */
[----:B------:R-:W-:-:S03]  /*0e40*/  SHF.L.U32 R3, R3, 0x10, RZ ;  /* 0x0000001003037819 */ /* 0x000fc600000006ff */
[----:B------:R-:W-:Y:S01]  /*0e50*/  FFMA.FTZ R5, R21, R21, R4 ;  /* 0x0000001515057223 */ /* 0x000fe20000010004 */
[----:B------:R-:W-:Y:S01]  /*0e60*/  SHF.L.U32 R4, R12, 0x10, RZ ;  /* 0x000000100c047819 */ /* 0x000fe200000006ff */
[----:B------:R-:W-:Y:S01]  /*0e70*/  FMUL.FTZ R13, R3, R3 ;  /* 0x00000003030d7220 */ /* 0x000fe20000410000 */
[----:B------:R-:W-:Y:S01]  /*0e80*/  SHF.L.U32 R26, R26, 0x10, RZ ;  /* 0x000000101a1a7819 */ /* 0x000fe200000006ff */
[----:B------:R-:W-:Y:S01]  /*0e90*/  FADD.FTZ R10, RZ, R5 ;  /* 0x00000005ff0a7221 */ /* 0x000fe20000010000 */
[----:B------:R-:W-:Y:S01]  /*0ea0*/  SHF.L.U32 R5, R11, 0x10, RZ ;  /* 0x000000100b057819 */ /* 0x000fe200000006ff */
[----:B------:R-:W-:Y:S02]  /*0eb0*/  FMUL.FTZ R11, R4, R4 ;  /* 0x00000004040b7220 */ /* 0x000fe40000410000 */
[----:B------:R-:W-:Y:S02]  /*0ec0*/  FFMA.FTZ R13, R26, R26, R13 ;  /* 0x0000001a1a0d7223 */ /* 0x000fe4000001000d */
[----:B------:R-:W-:Y:S01]  /*0ed0*/  FFMA.FTZ R12, R28, R28, R11 ;  /* 0x0000001c1c0c7223 */ /* 0x000fe2000001000b */
[----:B------:R-:W-:Y:S01]  /*0ee0*/  FMUL.FTZ R11, R5, R5 ;  /* 0x00000005050b7220 */ /* 0x000fe20000410000 */
[----:B------:R-:W-:Y:S01]  /*0ef0*/  FADD.FTZ R13, R10, R13 ;  /* 0x0000000d0a0d7221 */ /* 0x000fe20000010000 */
[----:B------:R-:W-:-:S02]  /*0f00*/  PRMT R10, R29, 0x7632, R10 ;  /* 0x000076321d0a7816 */ /* 0x000fc4000000000a */
[----:B------:R-:W-:Y:S01]  /*0f10*/  FFMA.FTZ R11, R30, R30, R11 ;  /* 0x0000001e1e0b7223 */ /* 0x000fe2000001000b */
[----:B------:R-:W-:Y:S01]  /*0f20*/  FADD.FTZ R12, R13, R12 ;  /* 0x0000000c0d0c7221 */ /* 0x000fe20000010000 */
[----:B------:R-:W-:-:S03]  /*0f30*/  SHF.L.U32 R10, R10, 0x10, RZ ;  /* 0x000000100a0a7819 */ /* 0x000fc600000006ff */
[--C-:B------:R-:W-:Y:S01]  /*0f40*/  FADD.FTZ R12, R12, R11.reuse ;  /* 0x0000000b0c0c7221 */ /* 0x100fe20000010000 */
[----:B------:R-:W-:Y:S01]  /*0f50*/  PRMT R11, R27, 0x7632, R11 ;  /* 0x000076321b0b7816 */ /* 0x000fe2000000000b */
[----:B------:R-:W-:Y:S01]  /*0f60*/  FMUL.FTZ R14, R10, R10 ;  /* 0x0000000a0a0e7220 */ /* 0x000fe20000410000 */
[----:B------:R-:W-:Y:S01]  /*0f70*/  SHF.L.U32 R29, R29, 0x10, RZ ;  /* 0x000000101d1d7819 */ /* 0x000fe200000006ff */
[----:B------:R-:W-:Y:S01]  /*0f80*/  FADD.FTZ R13, R21, R18 ;  /* 0x00000012150d7221 */ /* 0x000fe20000010000 */
[----:B------:R-:W-:Y:S02]  /*0f90*/  SHF.L.U32 R11, R11, 0x10, RZ ;  /* 0x000000100b0b7819 */ /* 0x000fe400000006ff */
[----:B------:R-:W-:Y:S01]  /*0fa0*/  SHF.L.U32 R27, R27, 0x10, RZ ;  /* 0x000000101b1b7819 */ /* 0x000fe200000006ff */
        /* <DEDUP_REMOVED lines=12> */
[----:B------:R-:W-:Y:S01]  /*1070*/  FADD.FTZ R12, R30, R5 ;  /* 0x000000051e0c7221 */ /* 0x000fe20000010000 */
[----:B------:R-:W-:Y:S02]  /*1080*/  IMAD.U32 R20, R20, 0x10000, RZ ;  /* 0x0001000014147824 */ /* 0x000fe400078e00ff */
[----:B------:R-:W-:Y:S01]  /*1090*/  FMUL.FTZ R17, R16, R16 ;  /* 0x0000001010117220 */ /* 0x000fe20000410000 */
[----:B------:R-:W-:Y:S01]  /*10a0*/  FADD.FTZ R14, R29, R10 ;  /* 0x0000000a1d0e7221 */ /* 0x000fe20000010000 */
[----:B------:R-:W-:Y:S02]  /*10b0*/  FADD.FTZ R13, R13, R12 ;  /* 0x0000000c0d0d7221 */ /* 0x000fe40000010000 */
[----:B------:R-:W-:Y:S02]  /*10c0*/  FFMA.FTZ R22, R20, R20, R17 ;  /* 0x0000001414167223 */ /* 0x000fe40000010011 */
[----:B------:R-:W-:Y:S01]  /*10d0*/  FADD.FTZ R13, R13, R14 ;  /* 0x0000000e0d0d7221 */ /* 0x000fe20000010000 */
[----:B------:R-:W-:Y:S01]  /*10e0*/  FADD.FTZ R14, R27, R11 ;  /* 0x0000000b1b0e7221 */ /* 0x000fe20000010000 */
[----:B------:R-:W-:-:S03]  /*10f0*/  FADD.FTZ R12, R15, R22 ;  /* 0x000000160f0c7221 */ /* 0x000fc60000010000 */
[----:B------:R-:W-:Y:S01]  /*1100*/  FADD.FTZ R13, R13, R14 ;  /* 0x0000000e0d0d7221 */ /* 0x000fe20000010000 */
[----:B------:R-:W-:-:S04]  /*1110*/  PRMT R17, R19, 0x7632, R17 ;  /* 0x0000763213117816 */ /* 0x000fc80000000011 */
        /* <DEDUP_REMOVED lines=42> */
.L_x_2424:
[----:B------:R-:W-:Y:S05]  /*13c0*/  BSYNC.RECONVERGENT B0 ;  /* 0x0000000000007941 */ /* 0x000fea0003800200 */
.L_x_2423:
        /* <DEDUP_REMOVED lines=45> */
.L_x_2426:
[----:B------:R-:W-:Y:S05]  /*16a0*/  BSYNC.RECONVERGENT B0 ;  /* 0x0000000000007941 */ /* 0x000fea0003800200 */
.L_x_2425:
        /* <DEDUP_REMOVED lines=13> */
[----:B------:R-:W-:Y:S01]  /*1780*/  ULOP3.LUT UP1, UR18, UR4, 0x2, URZ, 0xc0, !UPT ;  /* 0x0000000204127892 */ /* 0x000fe2000f82c0ff */
[----:B------:R-:W-:Y:S01]  /*1790*/  MOV R13, UR19 ;  /* 0x00000013000d7c02 */ /* 0x000fe20008000f00 */
[----:B------:R-:W-:Y:S02]  /*17a0*/  UIADD3 UR19, UPT, UPT, UR5, UR6, URZ ;  /* 0x0000000605137290 */ /* 0x000fe4000fffe0ff */
[----:B------:R-:W-:Y:S02]  /*17b0*/  UIADD3 UR18, UPT, UPT, -UR18, 0x1, URZ ;  /* 0x0000000112127890 */ /* 0x000fe4000fffe1ff */
[----:B------:R3:W-:Y:S02]  /*17c0*/  STG.E.64 desc[UR24][R12.64], R14 ;  /* 0x0000000e0c007986 */ /* 0x0007e4000c101b18 */
[----:B------:R-:W-:Y:S02]  /*17d0*/  MOV R23, UR19 ;  /* 0x0000001300177c02 */ /* 0x000fe40008000f00 */
[----:B------:R-:W-:Y:S01]  /*17e0*/  MOV R22, UR19 ;  /* 0x0000001300167c02 */ /* 0x000fe20008000f00 */
[----:B-1----:R-:W-:Y:S01]  /*17f0*/  IMAD.U32 R25, RZ, RZ, UR18 ;  /* 0x00000012ff197e24 */ /* 0x002fe2000f8e00ff */
        /* <DEDUP_REMOVED lines=11> */
.L_x_2429:
[----:B------:R-:W3:Y:S04]  /*18b0*/  LDG.E.STRONG.GPU R22, desc[UR24][R12.64] ;  /* 0x000000180c167981 */ /* 0x000ee8000c1ef900 */
[----:B---3--:R-:W-:Y:S01]  /*18c0*/  CCTL.IVALL ;  /* 0x00000000ff00798f */ /* 0x008fe20002000000 */
[----:B------:R-:W-:Y:S05]  /*18d0*/  YIELD ;  /* 0x0000000000007946 */ /* 0x000fea0003800000 */
[----:B------:R-:W-:-:S13]  /*18e0*/  ISETP.NE.AND P2, PT, R22, R23, PT ;  /* 0x000000171600720c */ /* 0x000fda0003f45270 */
[----:B------:R-:W-:Y:S05]  /*18f0*/  @P2 BRA `(.L_x_2429) ;  /* 0xfffffffc00ec2947 */ /* 0x000fea000383ffff */
.L_x_2428:
        /* <DEDUP_REMOVED lines=14> */
.L_x_2431:
[----:B------:R-:W-:-:S13]  /*19e0*/  ISETP.EQ.OR P1, PT, RZ, UR33, P3 ;  /* 0x00000021ff007c0c */ /* 0x000fda0009f22670 */
[----:B------:R-:W-:-:S05]  /*19f0*/  VOTEU.ALL UP1, P1 ;  /* 0x0000000000ff7886 */ /* 0x000fca0000820000 */
        /* <DEDUP_REMOVED lines=19> */
[----:B------:R-:W-:Y:S01]  /*1b30*/  MOV R22, UR34 ;  /* 0x0000002200167c02 */ /* 0x000fe20008000f00 */
[----:B------:R-:W-:Y:S01]  /*1b40*/  IMAD.U32 R23, RZ, RZ, UR35 ;  /* 0x00000023ff177e24 */ /* 0x000fe2000f8e00ff */
        /* <DEDUP_REMOVED lines=21> */
[----:B----4-:R-:W-:-:S05]  /*1ca0*/  @!P2 FADD.FTZ R14, R14, R12 ;  /* 0x0000000c0e0ea221 */ /* 0x010fca0000010000 */
[----:B------:R-:W3:Y:S01]  /*1cb0*/  @!P1 LDG.E.64 R22, desc[UR24][R22.64] ;  /* 0x0000001816169981 */ /* 0x000ee2000c1e1b00 */
[----:B------:R-:W-:Y:S01]  /*1cc0*/  MOV R12, UR34 ;  /* 0x00000022000c7c02 */ /* 0x000fe20008000f00 */
[----:B------:R-:W-:-:S03]  /*1cd0*/  @!P2 FADD.FTZ R15, R15, R13 ;  /* 0x0000000d0f0fa221 */ /* 0x000fc60000010000 */
[----:B------:R-:W-:-:S13]  /*1ce0*/  ISETP.EQ.OR P2, PT, R12, UR31, P3 ;  /* 0x0000001f0c007c0c */ /* 0x000fda0009f42670 */
[----:B------:R-:W-:-:S05]  /*1cf0*/  VOTEU.ALL UP1, P2 ;  /* 0x0000000000ff7886 */ /* 0x000fca0001020000 */
[----:B------:R-:W-:-:S06]  /*1d00*/  @!UP1 UIMAD.WIDE.U32 UR34, UR23, 0x8, UR28 ;  /* 0x00000008172298a5 */ /* 0x000fcc000f8e001c */
[----:B------:R-:W-:Y:S01]  /*1d10*/  IMAD.U32 R12, RZ, RZ, UR34 ;  /* 0x00000022ff0c7e24 */ /* 0x000fe2000f8e00ff */
        /* <DEDUP_REMOVED lines=39> */
.L_x_2430:
        /* <DEDUP_REMOVED lines=51> */
.L_x_2432:
[----:B------:R-:W-:-:S13]  /*22c0*/  LOP3.LUT P1, R12, R2, 0x3, RZ, 0xc0, !PT ;  /* 0x00000003020c7812 */ /* 0x000fda000782c0ff */
[----:B------:R-:W-:Y:S05]  /*22d0*/  @!P1 BRA `(.L_x_2427) ;  /* 0x0000000000a09947 */ /* 0x000fea0003800000 */
[----:B------:R-:W-:-:S13]  /*22e0*/  ISETP.NE.AND P1, PT, R12, 0x1, PT ;  /* 0x000000010c00780c */ /* 0x000fda0003f25270 */
[----:B------:R-:W-:Y:S05]  /*22f0*/  @!P1 BRA `(.L_x_2433) ;  /* 0x0000000000609947 */ /* 0x000fea0003800000 */
[----:B------:R-:W-:-:S04]  /*2300*/  MOV R12, UR5 ;  /* 0x00000005000c7c02 */ /* 0x000fc80008000f00 */
[----:B------:R-:W-:-:S13]  /*2310*/  ISETP.EQ.OR P2, PT, R12, UR31, P3 ;  /* 0x0000001f0c007c0c */ /* 0x000fda0009f42670 */
[----:B------:R-:W-:-:S05]  /*2320*/  VOTEU.ALL UP1, P2 ;  /* 0x0000000000ff7886 */ /* 0x000fca0001020000 */
[----:B------:R-:W-:-:S04]  /*2330*/  @!UP1 UIMAD UR18, UR5, UR30, UR6 ;  /* 0x0000001e051292a4 */ /* 0x000fc8000f8e0206 */
[----:B------:R-:W-:-:S06]  /*2340*/  @!UP1 UIMAD.WIDE.U32 UR18, UR18, 0x8, UR28 ;  /* 0x00000008121298a5 */ /* 0x000fcc000f8e001c */
[----:B------:R-:W-:Y:S01]  /*2350*/  IMAD.U32 R12, RZ, RZ, UR18 ;  /* 0x00000012ff0c7e24 */ /* 0x000fe2000f8e00ff */
        /* <DEDUP_REMOVED lines=12> */
[----:B------:R-:W-:-:S04]  /*2420*/  MOV R12, UR5 ;  /* 0x00000005000c7c02 */ /* 0x000fc80008000f00 */
[----:B------:R-:W-:-:S04]  /*2430*/  IADD3 R12, PT, PT, R12, 0x2, RZ ;  /* 0x000000020c0c7810 */ /* 0x000fc80007ffe0ff */
[----:B------:R-:W-:Y:S01]  /*2440*/  R2UR UR5, R12 ;  /* 0x000000000c0572ca */ /* 0x000fe200000e0000 */
[----:B------:R-:W-:Y:S01]  /*2450*/  @!P2 FADD.FTZ R15, R15, R13 ;  /* 0x0000000d0f0fa221 */ /* 0x000fe20000010000 */
[----:B---3--:R-:W-:-:S03]  /*2460*/  @!P1 FADD.FTZ R14, R14, R22 ;  /* 0x000000160e0e9221 */ /* 0x008fc60000010000 */
[----:B------:R-:W-:-:S10]  /*2470*/  @!P1 FADD.FTZ R15, R15, R23 ;  /* 0x000000170f0f9221 */ /* 0x000fd40000010000 */
.L_x_2433:
[----:B------:R-:W-:Y:S01]  /*2480*/  MOV R12, UR5 ;  /* 0x00000005000c7c02 */ /* 0x000fe20008000f00 */
[----:B------:R-:W-:Y:S01]  /*2490*/  BSSY.RECONVERGENT B0, `(.L_x_2427) ;  /* 0x000000c000007945 */ /* 0x000fe20003800200 */
[----:B------:R-:W-:Y:S02]  /*24a0*/  LOP3.LUT P2, RZ, R2, 0x1, RZ, 0xc0, !PT ;  /* 0x0000000102ff7812 */ /* 0x000fe4000784c0ff */
[----:B------:R-:W-:-:S04]  /*24b0*/  ISETP.EQ.OR P1, PT, R12, UR31, P3 ;  /* 0x0000001f0c007c0c */ /* 0x000fc80009f22670 */
[----:B------:R-:W-:-:S13]  /*24c0*/  PLOP3.LUT P1, PT, P2, P1, PT, 0x8f, 0xf8 ;  /* 0x0000000000f8781c */ /* 0x000fda0001723177 */
[----:B------:R-:W-:Y:S05]  /*24d0*/  @P1 BRA `(.L_x_2434) ;  /* 0x00000000001c1947 */ /* 0x000fea0003800000 */
[----:B------:R-:W-:Y:S01]  /*24e0*/  UIMAD UR18, UR30, UR5, UR6 ;  /* 0x000000051e1272a4 */ /* 0x000fe2000f8e0206 */
[----:B------:R-:W-:-:S05]  /*24f0*/  IMAD.MOV.U32 R13, RZ, RZ, 0x8 ;  /* 0x00000008ff0d7424 */ /* 0x000fca00078e00ff */
[----:B------:R-:W-:-:S05]  /*2500*/  MOV R12, UR18 ;  /* 0x00000012000c7c02 */ /* 0x000fca0008000f00 */
[----:B------:R-:W-:-:S06]  /*2510*/  IMAD.WIDE.U32 R12, R12, R13, UR28 ;  /* 0x0000001c0c0c7e25 */ /* 0x000fcc000f8e000d */
[----:B------:R-:W0:Y:S02]  /*2520*/  LDG.E.64 R12, desc[UR24][R12.64] ;  /* 0x000000180c0c7981 */ /* 0x000e24000c1e1b00 */
[----:B0-----:R-:W-:Y:S01]  /*2530*/  FADD.FTZ R14, R14, R12 ;  /* 0x0000000c0e0e7221 */ /* 0x001fe20000010000 */
[----:B------:R-:W-:-:S07]  /*2540*/  FADD.FTZ R15, R15, R13 ;  /* 0x0000000d0f0f7221 */ /* 0x000fce0000010000 */
.L_x_2434:
[----:B------:R-:W-:Y:S05]  /*2550*/  BSYNC.RECONVERGENT B0 ;  /* 0x0000000000007941 */ /* 0x000fea0003800200 */
.L_x_2427:
        /* <DEDUP_REMOVED lines=37> */
[----:B---3--:R-:W-:Y:S02]  /*27b0*/  HADD2.F32 R12, -RZ, R14.H0_H0 ;  /* 0x2000000eff0c7230 */ /* 0x008fe40000004100 */
[----:B--2---:R-:W-:-:S02]  /*27c0*/  HADD2.F32 R13, -RZ, R22.H0_H0 ;  /* 0x20000016ff0d7230 */ /* 0x004fc40000004100 */
[----:B----4-:R-:W-:Y:S02]  /*27d0*/  HADD2.F32 R14, -RZ, R15.H0_H0 ;  /* 0x2000000fff0e7230 */ /* 0x010fe40000004100 */
[----:B-----5:R-:W-:Y:S01]  /*27e0*/  HADD2.F32 R15, -RZ, R23.H0_H0 ;  /* 0x20000017ff0f7230 */ /* 0x020fe20000004100 */
        /* <DEDUP_REMOVED lines=26> */
.L_x_2438:
[----:B------:R-:W-:Y:S05]  /*2990*/  BSYNC.RECONVERGENT B1 ;  /* 0x0000000000017941 */ /* 0x000fea0003800200 */
.L_x_2437:
        /* <DEDUP_REMOVED lines=20> */
.L_x_2440:
[----:B------:R-:W-:Y:S05]  /*2ae0*/  BSYNC.RECONVERGENT B1 ;  /* 0x0000000000017941 */ /* 0x000fea0003800200 */
.L_x_2439:
        /* <DEDUP_REMOVED lines=20> */
[----:B------:R-:W-:-:S05]  /*2c30*/  IMAD.WIDE.U32 R22, R25, UR18, R22 ;  /* 0x0000001219167c25 */ /* 0x000fca000f8e0016 */
[----:B------:R-:W-:Y:S02]  /*2c40*/  IADD3 R3, PT, PT, R23, R3, RZ ;  /* 0x0000000317037210 */ /* 0x000fe40007ffe0ff */
[----:B-1----:R-:W-:-:S04]  /*2c50*/  LEA R24, P1, R22, UR22, 0x1 ;  /* 0x0000001616187c11 */ /* 0x002fc8000f8208ff */
[----:B------:R-:W-:Y:S01]  /*2c60*/  LEA.HI.X R25, R22, UR23, R3, 0x1, P1 ;  /* 0x0000001716197c11 */ /* 0x000fe200088f0c03 */
[----:B------:R-:W-:-:S04]  /*2c70*/  FMUL.FTZ R3, R28, UR17 ;  /* 0x000000111c037c20 */ /* 0x000fc80008410000 */
[----:B------:R-:W-:-:S05]  /*2c80*/  FFMA.FTZ R3, R12, R3, R14 ;  /* 0x000000030c037223 */ /* 0x000fca000001000e */
[----:B------:R-:W-:-:S05]  /*2c90*/  F2FP.BF16.F32.PACK_AB R3, R4, R3 ;  /* 0x000000030403723e */ /* 0x000fca00000010ff */
[----:B------:R0:W-:Y:S02]  /*2ca0*/  STG.E desc[UR24][R24.64], R3 ;  /* 0x0000000318007986 */ /* 0x0001e4000c101918 */
.L_x_2442:
[----:B------:R-:W-:Y:S05]  /*2cb0*/  BSYNC.RECONVERGENT B1 ;  /* 0x0000000000017941 */ /* 0x000fea0003800200 */
.L_x_2441:
[----:B------:R-:W-:Y:S01]  /*2cc0*/  BSSY.RECONVERGENT B1, `(.L_x_2443) ;  /* 0x0000016000017945 */ /* 0x000fe20003800200 */
[C---:B------:R-:W-:Y:S01]  /*2cd0*/  VIADD R26, R0.reuse, 0x20 ;  /* 0x00000020001a7836 */ /* 0x040fe20000000000 */
[----:B0-----:R-:W-:Y:S02]  /*2ce0*/  IADD3 R3, PT, PT, R0, 0x28, RZ ;  /* 0x0000002800037810 */ /* 0x001fe40007ffe0ff */
[----:B------:R-:W-:Y:S05]  /*2cf0*/  @P2 BRA `(.L_x_2444) ;  /* 0x0000000000482947 */ /* 0x000fea0003800000 */
        /* <DEDUP_REMOVED lines=18> */
.L_x_2444:
[----:B------:R-:W-:Y:S05]  /*2e20*/  BSYNC.RECONVERGENT B1 ;  /* 0x0000000000017941 */ /* 0x000fea0003800200 */
.L_x_2443:
[----:B------:R-:W-:Y:S01]  /*2e30*/  ISETP.GE.U32.AND P2, PT, R26, UR20, PT ;  /* 0x000000141a007c0c */ /* 0x000fe2000bf46070 */
[----:B------:R-:W-:Y:S01]  /*2e40*/  BSSY.RECONVERGENT B1, `(.L_x_2445) ;  /* 0x0000021000017945 */ /* 0x000fe20003800200 */
[----:B0-----:R-:W-:Y:S02]  /*2e50*/  SHF.R.S32.HI R5, RZ, 0x1f, R26 ;  /* 0x0000001fff057819 */ /* 0x001fe4000001141a */
[C---:B------:R-:W-:Y:S02]  /*2e60*/  IADD3 R18, PT, PT, R0.reuse, 0x30, RZ ;  /* 0x0000003000127810 */ /* 0x040fe40007ffe0ff */
        /* <DEDUP_REMOVED lines=21> */
[C---:B------:R-:W-:Y:S02]  /*2fc0*/  IMAD R22, R26.reuse, UR19, R5 ;  /* 0x000000131a167c24 */ /* 0x040fe4000f8e0205 */
[----:B------:R-:W-:Y:S02]  /*2fd0*/  IMAD.MOV.U32 R5, RZ, RZ, R9 ;  /* 0x000000ffff057224 */ /* 0x000fe400078e0009 */
[----:B------:R-:W-:-:S05]  /*2fe0*/  IMAD.WIDE.U32 R4, R26, UR18, R4 ;  /* 0x000000121a047c25 */ /* 0x000fca000f8e0004 */
[----:B------:R-:W-:Y:S02]  /*2ff0*/  IADD3 R5, PT, PT, R5, R22, RZ ;  /* 0x0000001605057210 */ /* 0x000fe40007ffe0ff */
[----:B-1----:R-:W-:-:S04]  /*3000*/  LEA R22, P2, R4, UR22, 0x1 ;  /* 0x0000001604167c11 */ /* 0x002fc8000f8408ff */
[----:B------:R-:W-:Y:S01]  /*3010*/  LEA.HI.X R23, R4, UR23, R5, 0x1, P2 ;  /* 0x0000001704177c11 */ /* 0x000fe200090f0c05 */
[----:B------:R-:W-:-:S05]  /*3020*/  FFMA.FTZ R5, R12, R29, R14 ;  /* 0x0000001d0c057223 */ /* 0x000fca000001000e */
[----:B------:R-:W-:-:S05]  /*3030*/  F2FP.BF16.F32.PACK_AB R5, R10, R5 ;  /* 0x000000050a05723e */ /* 0x000fca00000010ff */
[----:B------:R0:W-:Y:S02]  /*3040*/  STG.E desc[UR24][R22.64], R5 ;  /* 0x0000000516007986 */ /* 0x0001e4000c101918 */
.L_x_2446:
[----:B------:R-:W-:Y:S05]  /*3050*/  BSYNC.RECONVERGENT B1 ;  /* 0x0000000000017941 */ /* 0x000fea0003800200 */
.L_x_2445:
        /* <DEDUP_REMOVED lines=20> */
.L_x_2448:
[----:B------:R-:W-:Y:S05]  /*31a0*/  BSYNC.RECONVERGENT B1 ;  /* 0x0000000000017941 */ /* 0x000fea0003800200 */
.L_x_2447:
        /* <DEDUP_REMOVED lines=10> */
[----:B------:R-:W-:-:S03]  /*3250*/  FFMA.FTZ R3, R12, R3, R14 ;  /* 0x000000030c037223 */ /* 0x000fc6000001000e */
[----:B------:R-:W-:Y:S01]  /*3260*/  FFMA.FTZ R16, R13, R16, R15 ;  /* 0x000000100d107223 */ /* 0x000fe2000001000f */
[----:B--2---:R-:W-:-:S04]  /*3270*/  IMAD R11, R24, UR18, RZ ;  /* 0x00000012180b7c24 */ /* 0x004fc8000f8e02ff */
[----:B------:R-:W-:Y:S01]  /*3280*/  F2FP.BF16.F32.PACK_AB R3, R16, R3 ;  /* 0x000000031003723e */ /* 0x000fe200000010ff */
[----:B------:R-:W-:-:S04]  /*3290*/  IMAD.WIDE.U32 R4, R18, UR18, R4 ;  /* 0x0000001212047c25 */ /* 0x000fc8000f8e0004 */
[----:B------:R-:W-:Y:S01]  /*32a0*/  IMAD R11, R18, UR19, R11 ;  /* 0x00000013120b7c24 */ /* 0x000fe2000f8e020b */
[----:B0-----:R-:W-:-:S04]  /*32b0*/  LEA R10, P2, R4, UR22, 0x1 ;  /* 0x00000016040a7c11 */ /* 0x001fc8000f8408ff */
[----:B------:R-:W-:-:S04]  /*32c0*/  IADD3 R11, PT, PT, R5, R11, RZ ;  /* 0x0000000b050b7210 */ /* 0x000fc80007ffe0ff */
[----:B------:R-:W-:-:S05]  /*32d0*/  LEA.HI.X R11, R4, UR23, R11, 0x1, P2 ;  /* 0x00000017040b7c11 */ /* 0x000fca00090f0c0b */
[----:B------:R2:W-:Y:S02]  /*32e0*/  STG.E desc[UR24][R10.64], R3 ;  /* 0x000000030a007986 */ /* 0x0005e4000c101918 */
.L_x_2450:
[----:B------:R-:W-:Y:S05]  /*32f0*/  BSYNC.RECONVERGENT B1 ;  /* 0x0000000000017941 */ /* 0x000fea0003800200 */
.L_x_2449:
[----:B------:R-:W-:Y:S05]  /*3300*/  @P1 BRA `(.L_x_2451) ;  /* 0x00000010008c1947 */ /* 0x000fea0003800000 */
[----:B------:R-:W3:Y:S01]  /*3310*/  LDCU.64 UR18, c[0x0][0x3e0] ;  /* 0x00007c00ff1277ac */ /* 0x000ee20008000a00 */
[----:B------:R-:W-:Y:S02]  /*3320*/  IMAD.MOV.U32 R7, RZ, RZ, R9 ;  /* 0x000000ffff077224 */ /* 0x000fe400078e0009 */
        /* <DEDUP_REMOVED lines=16> */
.L_x_2436:
        /* <DEDUP_REMOVED lines=29> */
[----:B------:R-:W-:-:S05]  /*3600*/  IMAD R21, R0, UR19, R21 ;  /* 0x0000001300157c24 */ /* 0x000fca000f8e0215 */
[----:B------:R-:W-:-:S04]  /*3610*/  IADD3 R21, PT, PT, R23, R21, RZ ;  /* 0x0000001517157210 */ /* 0x000fc80007ffe0ff */
[----:B------:R-:W-:-:S05]  /*3620*/  LEA.HI.X R25, R22, UR21, R21, 0x1, P2 ;  /* 0x0000001516197c11 */ /* 0x000fca00090f0c15 */
[----:B------:R0:W-:Y:S02]  /*3630*/  STG.E desc[UR24][R24.64], R18 ;  /* 0x0000001218007986 */ /* 0x0001e4000c101918 */
.L_x_2453:
[----:B------:R-:W-:Y:S05]  /*3640*/  BSYNC.RECONVERGENT B1 ;  /* 0x0000000000017941 */ /* 0x000fea0003800200 */
.L_x_2452:
        /* <DEDUP_REMOVED lines=30> */
.L_x_2455:
[----:B------:R-:W-:Y:S05]  /*3830*/  BSYNC.RECONVERGENT B1 ;  /* 0x0000000000017941 */ /* 0x000fea0003800200 */
.L_x_2454:
[C---:B0-2---:R-:W-:Y:S01]  /*3840*/  VIADD R24, R0.reuse, 0x10 ;  /* 0x0000001000187836 */ /* 0x045fe20000000000 */
[----:B------:R-:W-:Y:S01]  /*3850*/  IADD3 R18, PT, PT, R0, 0x18, RZ ;  /* 0x0000001800127810 */ /* 0x000fe20007ffe0ff */
[----:B------:R-:W-:Y:S03]  /*3860*/  BSSY.RECONVERGENT B1, `(.L_x_2456) ;  /* 0x0000024000017945 */ /* 0x000fe60003800200 */
        /* <DEDUP_REMOVED lines=27> */
[----:B------:R-:W-:-:S03]  /*3a20*/  MOV R23, R9 ;  /* 0x0000000900177202 */ /* 0x000fc60000000f00 */
[----:B------:R-:W-:-:S04]  /*3a30*/  IMAD.WIDE.U32 R22, R24, UR18, R22 ;  /* 0x0000001218167c25 */ /* 0x000fc8000f8e0016 */
[----:B--2---:R-:W-:Y:S01]  /*3a40*/  FMUL.FTZ R3, R3, R26 ;  /* 0x0000001a03037220 */ /* 0x004fe20000410000 */
[----:B------:R-:W-:Y:S02]  /*3a50*/  IADD3 R25, PT, PT, R23, R25, RZ ;  /* 0x0000001917197210 */ /* 0x000fe40007ffe0ff */
[----:B0-----:R-:W-:Y:S02]  /*3a60*/  LEA R24, P1, R22, UR20, 0x1 ;  /* 0x0000001416187c11 */ /* 0x001fe4000f8208ff */
[----:B------:R-:W-:Y:S02]  /*3a70*/  F2FP.BF16.F32.PACK_AB R3, R4, R3 ;  /* 0x000000030403723e */ /* 0x000fe400000010ff */
[----:B------:R-:W-:-:S05]  /*3a80*/  LEA.HI.X R25, R22, UR21, R25, 0x1, P1 ;  /* 0x0000001516197c11 */ /* 0x000fca00088f0c19 */
[----:B------:R0:W-:Y:S04]  /*3a90*/  STG.E desc[UR24][R24.64], R3 ;  /* 0x0000000318007986 */ /* 0x0001e8000c101918 */
.L_x_2457:
[----:B------:R-:W-:Y:S05]  /*3aa0*/  BSYNC.RECONVERGENT B1 ;  /* 0x0000000000017941 */ /* 0x000fea0003800200 */
.L_x_2456:
        /* <DEDUP_REMOVED lines=10> */
[----:B------:R-:W-:Y:S02]  /*3b50*/  IMAD.MOV.U32 R5, RZ, RZ, R9 ;  /* 0x000000ffff057224 */ /* 0x000fe400078e0009 */
        /* <DEDUP_REMOVED lines=21> */
.L_x_2459:
[----:B------:R-:W-:Y:S05]  /*3cb0*/  BSYNC.RECONVERGENT B1 ;  /* 0x0000000000017941 */ /* 0x000fea0003800200 */
.L_x_2458:
[----:B------:R-:W-:Y:S01]  /*3cc0*/  ISETP.GE.U32.AND P2, PT, R26, UR22, PT ;  /* 0x000000161a007c0c */ /* 0x000fe2000bf46070 */
[----:B------:R-:W-:Y:S01]  /*3cd0*/  BSSY.RECONVERGENT B1, `(.L_x_2460) ;  /* 0x000002b000017945 */ /* 0x000fe20003800200 */
[----:B------:R-:W-:Y:S02]  /*3ce0*/  SHF.R.S32.HI R4, RZ, 0x1f, R26 ;  /* 0x0000001fff047819 */ /* 0x000fe4000001141a */
        /* <DEDUP_REMOVED lines=8> */
[----:B01----:R-:W-:Y:S02]  /*3d70*/  SHF.R.S32.HI R25, RZ, 0x1f, R21 ;  /* 0x0000001fff197819 */ /* 0x003fe40000011415 */
        /* <DEDUP_REMOVED lines=32> */
.L_x_2461:
[----:B------:R-:W-:Y:S05]  /*3f80*/  BSYNC.RECONVERGENT B1 ;  /* 0x0000000000017941 */ /* 0x000fea0003800200 */
.L_x_2460:
[----:B------:R-:W-:Y:S04]  /*3f90*/  BSSY.RECONVERGENT B1, `(.L_x_2462) ;  /* 0x000001e000017945 */ /* 0x000fe80003800200 */
[----:B------:R-:W-:Y:S05]  /*3fa0*/  @P3 BRA `(.L_x_2463) ;  /* 0x0000000000703947 */ /* 0x000fea0003800000 */
[----:B------:R-:W-:Y:S01]  /*3fb0*/  FADD.FTZ R27, R27, -UR5 ;  /* 0x800000051b1b7e21 */ /* 0x000fe20008010000 */
[----:B------:R-:W-:Y:S01]  /*3fc0*/  FADD.FTZ R4, R11, -UR5 ;  /* 0x800000050b047e21 */ /* 0x000fe20008010000 */
[----:B------:R-:W1:Y:S01]  /*3fd0*/  LDCU.64 UR18, c[0x0][0x3e0] ;  /* 0x00007c00ff1277ac */ /* 0x000e620008000a00 */
[----:B------:R-:W-:Y:S02]  /*3fe0*/  IMAD.MOV.U32 R5, RZ, RZ, R9 ;  /* 0x000000ffff057224 */ /* 0x000fe400078e0009 */
        /* <DEDUP_REMOVED lines=19> */
[----:B-1----:R-:W-:Y:S01]  /*4120*/  FMUL.FTZ R26, R10, R23 ;  /* 0x000000170a1a7220 */ /* 0x002fe20000410000 */
[----:B--2---:R-:W-:-:S04]  /*4130*/  LEA R10, P2, R4, UR20, 0x1 ;  /* 0x00000014040a7c11 */ /* 0x004fc8000f8408ff */
[----:B------:R-:W-:Y:S02]  /*4140*/  LEA.HI.X R11, R4, UR21, R27, 0x1, P2 ;  /* 0x00000015040b7c11 */ /* 0x000fe400090f0c1b */
[----:B------:R-:W-:-:S05]  /*4150*/  F2FP.BF16.F32.PACK_AB R3, R26, R3 ;  /* 0x000000031a03723e */ /* 0x000fca00000010ff */
[----:B------:R1:W-:Y:S02]  /*4160*/  STG.E desc[UR24][R10.64], R3 ;  /* 0x000000030a007986 */ /* 0x0003e4000c101918 */
.L_x_2463:
[----:B------:R-:W-:Y:S05]  /*4170*/  BSYNC.RECONVERGENT B1 ;  /* 0x0000000000017941 */ /* 0x000fea0003800200 */
.L_x_2462:
        /* <DEDUP_REMOVED lines=30> */
.L_x_2465:
[----:B------:R-:W-:Y:S05]  /*4360*/  BSYNC.RECONVERGENT B1 ;  /* 0x0000000000017941 */ /* 0x000fea0003800200 */
.L_x_2464:
        /* <DEDUP_REMOVED lines=29> */
.L_x_2451:
[----:B------:R-:W-:Y:S05]  /*4540*/  BSYNC.RECONVERGENT B0 ;  /* 0x0000000000007941 */ /* 0x000fea0003800200 */
.L_x_2435:
[----:B------:R-:W-:Y:S02]  /*4550*/  UIADD3 UR8, UPT, UPT, UR30, UR8, URZ ;  /* 0x000000081e087290 */ /* 0x000fe4000fffe0ff */
[----:B------:R-:W-:Y:S02]  /*4560*/  UIADD3 UR4, UPT, UPT, UR4, 0x1, URZ ;  /* 0x0000000104047890 */ /* 0x000fe4000fffe0ff */
[----:B------:R-:W-:-:S09]  /*4570*/  UISETP.GE.AND UP1, UPT, UR8, UR7, UPT ;  /* 0x000000070800728c */ /* 0x000fd2000bf26270 */
[----:B------:R-:W-:Y:S05]  /*4580*/  BRA.U !UP1, `(.L_x_2466) ;  /* 0xffffffbd09687547 */ /* 0x000fea000b83ffff */
[----:B------:R-:W-:Y:S05]  /*4590*/  EXIT ;  /* 0x000000000000794d */ /* 0x000fea0003800000 */
.L_x_2467:
        /* <DEDUP_REMOVED lines=14> */
.L_x_4924:


//--------------------- .text._Z35group_norm_nhwc_fwd_one_pass_kernelI11Bf16IOFp16WLi128ELi120ELi480EEv26Group_norm_nhwc_fwd_params --------------------------
	.section	.text._Z35group_norm_nhwc_fwd_one_pass_kernelI11Bf16IOFp16WLi128ELi120ELi480EEv26Group_norm_nhwc_fwd_params,"ax",@progbits
	.align	128
        .global         _Z35group_norm_nhwc_fwd_one_pass_kernelI11Bf16IOFp16WLi128ELi120ELi480EEv26Group_norm_nhwc_fwd_params
        .type           _Z35group_norm_nhwc_fwd_one_pass_kernelI11Bf16IOFp16WLi128ELi120ELi480EEv26Group_norm_nhwc_fwd_params,@function
        .size           _Z35group_norm_nhwc_fwd_one_pass_kernelI11Bf16IOFp16WLi128ELi120ELi480EEv26Group_norm_nhwc_fwd_params,(.L_x_4925 - _Z35group_norm_nhwc_fwd_one_pass_kernelI11Bf16IOFp16WLi128ELi120ELi480EEv26Group_norm_nhwc_fwd_params)
        .other          _Z35group_norm_nhwc_fwd_one_pass_kernelI11Bf16IOFp16WLi128ELi120ELi480EEv26Group_norm_nhwc_fwd_params,@"STO_CUDA_ENTRY STV_DEFAULT"
_Z35group_norm_nhwc_fwd_one_pass_kernelI11Bf16IOFp16WLi128ELi120ELi480EEv26Group_norm_nhwc_fwd_params:
.text._Z35group_norm_nhwc_fwd_one_pass_kernelI11Bf16IOFp16WLi128ELi120ELi480EEv26Group_norm_nhwc_fwd_params:
        /* <DEDUP_REMOVED lines=61> */
.L_x_2543:
        /* <DEDUP_REMOVED lines=426> */
.L_x_2469:
[----:B------:R-:W-:Y:S05]  /*1e70*/  BSYNC.RECONVERGENT B0 ;  /* 0x0000000000007941 */ /* 0x000fea0003800200 */
.L_x_2468:
        /* <DEDUP_REMOVED lines=44> */
.L_x_2471:
[----:B------:R-:W-:Y:S05]  /*2140*/  BSYNC.RECONVERGENT B0 ;  /* 0x0000000000007941 */ /* 0x000fea0003800200 */
.L_x_2470:
        /* <DEDUP_REMOVED lines=24> */
.L_x_2474:
[----:B----4-:R-:W3:Y:S04]  /*22d0*/  LDG.E.STRONG.GPU R38, desc[UR6][R36.64] ;  /* 0x0000000624267981 */ /* 0x010ee8000c1ef900 */
[----:B---3--:R-:W-:Y:S01]  /*22e0*/  CCTL.IVALL ;  /* 0x00000000ff00798f */ /* 0x008fe20002000000 */
[----:B------:R-:W-:Y:S05]  /*22f0*/  YIELD ;  /* 0x0000000000007946 */ /* 0x000fea0003800000 */
[----:B------:R-:W-:-:S13]  /*2300*/  ISETP.NE.AND P1, PT, R38, R43, PT ;  /* 0x0000002b2600720c */ /* 0x000fda0003f25270 */
[----:B------:R-:W-:Y:S05]  /*2310*/  @P1 BRA `(.L_x_2474) ;  /* 0xfffffffc00ec1947 */ /* 0x000fea000383ffff */
.L_x_2473:
        /* <DEDUP_REMOVED lines=15> */
.L_x_2476:
        /* <DEDUP_REMOVED lines=60> */
.L_x_2475:
        /* <DEDUP_REMOVED lines=35> */
.L_x_2477:
        /* <DEDUP_REMOVED lines=18> */
.L_x_2478:
        /* <DEDUP_REMOVED lines=9> */
.L_x_2479:
[----:B------:R-:W-:Y:S05]  /*2bb0*/  BSYNC.RECONVERGENT B0 ;  /* 0x0000000000007941 */ /* 0x000fea0003800200 */
.L_x_2472:
        /* <DEDUP_REMOVED lines=33> */
[----:B--2---:R-:W-:Y:S02]  /*2dd0*/  HADD2.F32 R41, -RZ, R47.H0_H0 ;  /* 0x2000002fff297230 */ /* 0x004fe40000004100 */
[----:B---3--:R-:W-:Y:S02]  /*2de0*/  HADD2.F32 R42, -RZ, R48.H0_H0 ;  /* 0x20000030ff2a7230 */ /* 0x008fe40000004100 */
[----:B----4-:R-:W-:Y:S02]  /*2df0*/  HADD2.F32 R44, -RZ, R49.H0_H0 ;  /* 0x20000031ff2c7230 */ /* 0x010fe40000004100 */
[----:B-----5:R-:W-:Y:S01]  /*2e00*/  HADD2.F32 R43, -RZ, R50.H0_H0 ;  /* 0x20000032ff2b7230 */ /* 0x020fe20000004100 */
        /* <DEDUP_REMOVED lines=28> */
.L_x_2483:
[----:B------:R-:W-:Y:S05]  /*2fd0*/  BSYNC.RECONVERGENT B1 ;  /* 0x0000000000017941 */ /* 0x000fea0003800200 */
.L_x_2482:
        /* <DEDUP_REMOVED lines=20> */
.L_x_2485:
[----:B------:R-:W-:Y:S05]  /*3120*/  BSYNC.RECONVERGENT B1 ;  /* 0x0000000000017941 */ /* 0x000fea0003800200 */
.L_x_2484:
        /* <DEDUP_REMOVED lines=28> */
.L_x_2487:
[----:B------:R-:W-:Y:S05]  /*32f0*/  BSYNC.RECONVERGENT B1 ;  /* 0x0000000000017941 */ /* 0x000fea0003800200 */
.L_x_2486:
        /* <DEDUP_REMOVED lines=20> */
.L_x_2489:
[----:B------:R-:W-:Y:S05]  /*3440*/  BSYNC.RECONVERGENT B1 ;  /* 0x0000000000017941 */ /* 0x000fea0003800200 */
.L_x_2488:
        /* <DEDUP_REMOVED lines=20> */
.L_x_2491:
[----:B------:R-:W-:Y:S05]  /*3590*/  BSYNC.RECONVERGENT B1 ;  /* 0x0000000000017941 */ /* 0x000fea0003800200 */
.L_x_2490:
        /* <DEDUP_REMOVED lines=20> */
.L_x_2493:
[----:B------:R-:W-:Y:S05]  /*36e0*/  BSYNC.RECONVERGENT B1 ;  /* 0x0000000000017941 */ /* 0x000fea0003800200 */
.L_x_2492:
        /* <DEDUP_REMOVED lines=28> */
.L_x_2495:
[----:B------:R-:W-:Y:S05]  /*38b0*/  BSYNC.RECONVERGENT B1 ;  /* 0x0000000000017941 */ /* 0x000fea0003800200 */
.L_x_2494:
        /* <DEDUP_REMOVED lines=20> */
.L_x_2497:
[----:B------:R-:W-:Y:S05]  /*3a00*/  BSYNC.RECONVERGENT B1 ;  /* 0x0000000000017941 */ /* 0x000fea0003800200 */
.L_x_2496:
        /* <DEDUP_REMOVED lines=20> */
.L_x_2499:
[----:B------:R-:W-:Y:S05]  /*3b50*/  BSYNC.RECONVERGENT B1 ;  /* 0x0000000000017941 */ /* 0x000fea0003800200 */
.L_x_2498:
        /* <DEDUP_REMOVED lines=20> */
.L_x_2501:
[----:B------:R-:W-:Y:S05]  /*3ca0*/  BSYNC.RECONVERGENT B1 ;  /* 0x0000000000017941 */ /* 0x000fea0003800200 */
.L_x_2500:
        /* <DEDUP_REMOVED lines=30> */
.L_x_2503:
[----:B------:R-:W-:Y:S05]  /*3e90*/  BSYNC.RECONVERGENT B1 ;  /* 0x0000000000017941 */ /* 0x000fea0003800200 */
.L_x_2502:
        /* <DEDUP_REMOVED lines=20> */
.L_x_2505:
[----:B------:R-:W-:Y:S05]  /*3fe0*/  BSYNC.RECONVERGENT B1 ;  /* 0x0000000000017941 */ /* 0x000fea0003800200 */
.L_x_2504:
        /* <DEDUP_REMOVED lines=20> */
.L_x_2507:
[----:B------:R-:W-:Y:S05]  /*4130*/  BSYNC.RECONVERGENT B1 ;  /* 0x0000000000017941 */ /* 0x000fea0003800200 */
.L_x_2506:
        /* <DEDUP_REMOVED lines=20> */
.L_x_2509:
[----:B------:R-:W-:Y:S05]  /*4280*/  BSYNC.RECONVERGENT B1 ;  /* 0x0000000000017941 */ /* 0x000fea0003800200 */
.L_x_2508:
        /* <DEDUP_REMOVED lines=20> */
.L_x_2511:
[----:B------:R-:W-:Y:S05]  /*43d0*/  BSYNC.RECONVERGENT B1 ;  /* 0x0000000000017941 */ /* 0x000fea0003800200 */
.L_x_2510:
        /* <DEDUP_REMOVED lines=19> */
.L_x_2481:
        /* <DEDUP_REMOVED lines=35> */
.L_x_2514:
[----:B------:R-:W-:Y:S05]  /*4740*/  BSYNC.RECONVERGENT B1 ;  /* 0x0000000000017941 */ /* 0x000fea0003800200 */
.L_x_2513:
        /* <DEDUP_REMOVED lines=30> */
.L_x_2516:
[----:B------:R-:W-:Y:S05]  /*4930*/  BSYNC.RECONVERGENT B1 ;  /* 0x0000000000017941 */ /* 0x000fea0003800200 */
.L_x_2515:
        /* <DEDUP_REMOVED lines=38> */
.L_x_2518:
[----:B------:R-:W-:Y:S05]  /*4ba0*/  BSYNC.RECONVERGENT B1 ;  /* 0x0000000000017941 */ /* 0x000fea0003800200 */
.L_x_2517:
        /* <DEDUP_REMOVED lines=30> */
.L_x_2520:
[----:B------:R-:W-:Y:S05]  /*4d90*/  BSYNC.RECONVERGENT B1 ;  /* 0x0000000000017941 */ /* 0x000fea0003800200 */
.L_x_2519:
        /* <DEDUP_REMOVED lines=30> */
.L_x_2522:
[----:B------:R-:W-:Y:S05]  /*4f80*/  BSYNC.RECONVERGENT B1 ;  /* 0x0000000000017941 */ /* 0x000fea0003800200 */
.L_x_2521:
        /* <DEDUP_REMOVED lines=30> */
.L_x_2524:
[----:B------:R-:W-:Y:S05]  /*5170*/  BSYNC.RECONVERGENT B1 ;  /* 0x0000000000017941 */ /* 0x000fea0003800200 */
.L_x_2523:
        /* <DEDUP_REMOVED lines=38> */
.L_x_2526:
[----:B------:R-:W-:Y:S05]  /*53e0*/  BSYNC.RECONVERGENT B1 ;  /* 0x0000000000017941 */ /* 0x000fea0003800200 */
.L_x_2525:
        /* <DEDUP_REMOVED lines=30> */
.L_x_2528:
[----:B------:R-:W-:Y:S05]  /*55d0*/  BSYNC.RECONVERGENT B1 ;  /* 0x0000000000017941 */ /* 0x000fea0003800200 */
.L_x_2527:
        /* <DEDUP_REMOVED lines=30> */
.L_x_2530:
[----:B------:R-:W-:Y:S05]  /*57c0*/  BSYNC.RECONVERGENT B1 ;  /* 0x0000000000017941 */ /* 0x000fea0003800200 */
.L_x_2529:
        /* <DEDUP_REMOVED lines=30> */
.L_x_2532:
[----:B------:R-:W-:Y:S05]  /*59b0*/  BSYNC.RECONVERGENT B1 ;  /* 0x0000000000017941 */ /* 0x000fea0003800200 */
.L_x_2531:
        /* <DEDUP_REMOVED lines=40> */
.L_x_2534:
[----:B------:R-:W-:Y:S05]  /*5c40*/  BSYNC.RECONVERGENT B1 ;  /* 0x0000000000017941 */ /* 0x000fea0003800200 */
.L_x_2533:
        /* <DEDUP_REMOVED lines=30> */
.L_x_2536:
[----:B------:R-:W-:Y:S05]  /*5e30*/  BSYNC.RECONVERGENT B1 ;  /* 0x0000000000017941 */ /* 0x000fea0003800200 */
.L_x_2535:
        /* <DEDUP_REMOVED lines=30> */
.L_x_2538:
[----:B------:R-:W-:Y:S05]  /*6020*/  BSYNC.RECONVERGENT B1 ;  /* 0x0000000000017941 */ /* 0x000fea0003800200 */
.L_x_2537:
        /* <DEDUP_REMOVED lines=30> */
.L_x_2540:
[----:B------:R-:W-:Y:S05]  /*6210*/  BSYNC.RECONVERGENT B1 ;  /* 0x0000000000017941 */ /* 0x000fea0003800200 */
.L_x_2539:
        /* <DEDUP_REMOVED lines=30> */
.L_x_2542:
[----:B------:R-:W-:Y:S05]  /*6400*/  BSYNC.RECONVERGENT B1 ;  /* 0x0000000000017941 */ /* 0x000fea0003800200 */
.L_x_2541:
        /* <DEDUP_REMOVED lines=28> */
.L_x_2512:
[----:B------:R-:W-:Y:S05]  /*65d0*/  BSYNC.RECONVERGENT B0 ;  /* 0x0000000000007941 */ /* 0x000fea0003800200 */
.L_x_2480:
        /* <DEDUP_REMOVED lines=8> */
.L_x_2544:
        /* <DEDUP_REMOVED lines=10> */
.L_x_4925:


//--------------------- .text._Z35group_norm_nhwc_fwd_one_pass_kernelI11Bf16IOFp16WLi256ELi120ELi480EEv26Group_norm_nhwc_fwd_params --------------------------
	.section	.text._Z35group_norm_nhwc_fwd_one_pass_kernelI11Bf16IOFp16WLi256ELi120ELi480EEv26Group_norm_nhwc_fwd_params,"ax",@progbits
	.align	128
        .global         _Z35group_norm_nhwc_fwd_one_pass_kernelI11Bf16IOFp16WLi256ELi120ELi480EEv26Group_norm_nhwc_fwd_params
        .type           _Z35group_norm_nhwc_fwd_one_pass_kernelI11Bf16IOFp16WLi256ELi120ELi480EEv26Group_norm_nhwc_fwd_params,@function
        .size           _Z35group_norm_nhwc_fwd_one_pass_kernelI11Bf16IOFp16WLi256ELi120ELi480EEv26Group_norm_nhwc_fwd_params,(.L_x_4926 - _Z35group_norm_nhwc_fwd_one_pass_kernelI11Bf16IOFp16WLi256ELi120ELi480EEv26Group_norm_nhwc_fwd_params)
        .other          _Z35group_norm_nhwc_fwd_one_pass_kernelI11Bf16IOFp16WLi256ELi120ELi480EEv26Group_norm_nhwc_fwd_params,@"STO_CUDA_ENTRY STV_DEFAULT"
_Z35group_norm_nhwc_fwd_one_pass_kernelI11Bf16IOFp16WLi256ELi120ELi480EEv26Group_norm_nhwc_fwd_params:
.text._Z35group_norm_nhwc_fwd_one_pass_kernelI11Bf16IOFp16WLi256ELi120ELi480EEv26Group_norm_nhwc_fwd_params:
        /* <DEDUP_REMOVED lines=47> */
.L_x_2684:
        /* <DEDUP_REMOVED lines=824> */
.L_x_2546:
[----:B------:R-:W-:Y:S05]  /*3670*/  BSYNC.RECONVERGENT B0 ;  /* 0x0000000000007941 */ /* 0x000fea0003800200 */
.L_x_2545:
        /* <DEDUP_REMOVED lines=42> */
.L_x_2548:
[----:B------:R-:W-:Y:S05]  /*3920*/  BSYNC.RECONVERGENT B0 ;  /* 0x0000000000007941 */ /* 0x000fea0003800200 */
.L_x_2547:
        /* <DEDUP_REMOVED lines=27> */
.L_x_2551:
[----:B------:R-:W3:Y:S04]  /*3ae0*/  LDG.E.STRONG.GPU R30, desc[UR6][R28.64] ;  /* 0x000000061c1e7981 */ /* 0x000ee8000c1ef900 */
[----:B---3--:R-:W-:Y:S01]  /*3af0*/  CCTL.IVALL ;  /* 0x00000000ff00798f */ /* 0x008fe20002000000 */
[----:B------:R-:W-:Y:S05]  /*3b00*/  YIELD ;  /* 0x0000000000007946 */ /* 0x000fea0003800000 */
[----:B------:R-:W-:-:S13]  /*3b10*/  ISETP.NE.AND P1, PT, R30, R37, PT ;  /* 0x000000251e00720c */ /* 0x000fda0003f25270 */
[----:B------:R-:W-:Y:S05]  /*3b20*/  @P1 BRA `(.L_x_2551) ;  /* 0xfffffffc00ec1947 */ /* 0x000fea000383ffff */
.L_x_2550:
        /* <DEDUP_REMOVED lines=16> */
.L_x_2553:
        /* <DEDUP_REMOVED lines=62> */
.L_x_2552:
        /* <DEDUP_REMOVED lines=38> */
.L_x_2554:
        /* <DEDUP_REMOVED lines=19> */
.L_x_2555:
        /* <DEDUP_REMOVED lines=9> */
.L_x_2556:
[----:B------:R-:W-:Y:S05]  /*4430*/  BSYNC.RECONVERGENT B0 ;  /* 0x0000000000007941 */ /* 0x000fea0003800200 */
.L_x_2549:
        /* <DEDUP_REMOVED lines=43> */
[----:B---3--:R-:W-:Y:S02]  /*46f0*/  HADD2.F32 R43, -RZ, R43.H0_H0 ;  /* 0x2000002bff2b7230 */ /* 0x008fe40000004100 */
[----:B-----5:R-:W-:Y:S02]  /*4700*/  HADD2.F32 R44, -RZ, R44.H0_H0 ;  /* 0x2000002cff2c7230 */ /* 0x020fe40000004100 */
[----:B------:R-:W-:Y:S02]  /*4710*/  HADD2.F32 R46, -RZ, R46.H0_H0 ;  /* 0x2000002eff2e7230 */ /* 0x000fe40000004100 */
[----:B------:R-:W-:Y:S01]  /*4720*/  HADD2.F32 R45, -RZ, R45.H0_H0 ;  /* 0x2000002dff2d7230 */ /* 0x000fe20000004100 */
        /* <DEDUP_REMOVED lines=31> */
.L_x_2560:
[----:B------:R-:W-:Y:S05]  /*4920*/  BSYNC.RECONVERGENT B1 ;  /* 0x0000000000017941 */ /* 0x000fea0003800200 */
.L_x_2559:
        /* <DEDUP_REMOVED lines=20> */
.L_x_2562:
[----:B------:R-:W-:Y:S05]  /*4a70*/  BSYNC.RECONVERGENT B1 ;  /* 0x0000000000017941 */ /* 0x000fea0003800200 */
.L_x_2561:
        /* <DEDUP_REMOVED lines=38> */
.L_x_2564:
[----:B------:R-:W-:Y:S05]  /*4ce0*/  BSYNC.RECONVERGENT B1 ;  /* 0x0000000000017941 */ /* 0x000fea0003800200 */
.L_x_2563:
        /* <DEDUP_REMOVED lines=22> */
.L_x_2566:
[----:B------:R-:W-:Y:S05]  /*4e50*/  BSYNC.RECONVERGENT B1 ;  /* 0x0000000000017941 */ /* 0x000fea0003800200 */
.L_x_2565:
        /* <DEDUP_REMOVED lines=20> */
.L_x_2568:
[----:B------:R-:W-:Y:S05]  /*4fa0*/  BSYNC.RECONVERGENT B1 ;  /* 0x0000000000017941 */ /* 0x000fea0003800200 */
.L_x_2567:
        /* <DEDUP_REMOVED lines=20> */
.L_x_2570:
[----:B------:R-:W-:Y:S05]  /*50f0*/  BSYNC.RECONVERGENT B1 ;  /* 0x0000000000017941 */ /* 0x000fea0003800200 */
.L_x_2569:
        /* <DEDUP_REMOVED lines=20> */
.L_x_2572:
[----:B------:R-:W-:Y:S05]  /*5240*/  BSYNC.RECONVERGENT B1 ;  /* 0x0000000000017941 */ /* 0x000fea0003800200 */
.L_x_2571:
        /* <DEDUP_REMOVED lines=20> */
.L_x_2574:
[----:B------:R-:W-:Y:S05]  /*5390*/  BSYNC.RECONVERGENT B1 ;  /* 0x0000000000017941 */ /* 0x000fea0003800200 */
.L_x_2573:
        /* <DEDUP_REMOVED lines=38> */
.L_x_2576:
[----:B------:R-:W-:Y:S05]  /*5600*/  BSYNC.RECONVERGENT B1 ;  /* 0x0000000000017941 */ /* 0x000fea0003800200 */
.L_x_2575:
        /* <DEDUP_REMOVED lines=20> */
.L_x_2578:
[----:B------:R-:W-:Y:S05]  /*5750*/  BSYNC.RECONVERGENT B1 ;  /* 0x0000000000017941 */ /* 0x000fea0003800200 */
.L_x_2577:
        /* <DEDUP_REMOVED lines=20> */
.L_x_2580:
[----:B------:R-:W-:Y:S05]  /*58a0*/  BSYNC.RECONVERGENT B1 ;  /* 0x0000000000017941 */ /* 0x000fea0003800200 */
.L_x_2579:
        /* <DEDUP_REMOVED lines=20> */
.L_x_2582:
[----:B------:R-:W-:Y:S05]  /*59f0*/  BSYNC.RECONVERGENT B1 ;  /* 0x0000000000017941 */ /* 0x000fea0003800200 */
.L_x_2581:
        /* <DEDUP_REMOVED lines=20> */
.L_x_2584:
[----:B------:R-:W-:Y:S05]  /*5b40*/  BSYNC.RECONVERGENT B1 ;  /* 0x0000000000017941 */ /* 0x000fea0003800200 */
.L_x_2583:
        /* <DEDUP_REMOVED lines=20> */
.L_x_2586:
[----:B------:R-:W-:Y:S05]  /*5c90*/  BSYNC.RECONVERGENT B1 ;  /* 0x0000000000017941 */ /* 0x000fea0003800200 */
.L_x_2585:
        /* <DEDUP_REMOVED lines=44> */
.L_x_2588:
[----:B------:R-:W-:Y:S05]  /*5f60*/  BSYNC.RECONVERGENT B1 ;  /* 0x0000000000017941 */ /* 0x000fea0003800200 */
.L_x_2587:
        /* <DEDUP_REMOVED lines=20> */
.L_x_2590:
[----:B------:R-:W-:Y:S05]  /*60b0*/  BSYNC.RECONVERGENT B1 ;  /* 0x0000000000017941 */ /* 0x000fea0003800200 */
.L_x_2589:
        /* <DEDUP_REMOVED lines=20> */
.L_x_2592:
[----:B------:R-:W-:Y:S05]  /*6200*/  BSYNC.RECONVERGENT B1 ;  /* 0x0000000000017941 */ /* 0x000fea0003800200 */
.L_x_2591:
        /* <DEDUP_REMOVED lines=20> */
.L_x_2594:
[----:B------:R-:W-:Y:S05]  /*6350*/  BSYNC.RECONVERGENT B1 ;  /* 0x0000000000017941 */ /* 0x000fea0003800200 */
.L_x_2593:
        /* <DEDUP_REMOVED lines=20> */
.L_x_2596:
[----:B------:R-:W-:Y:S05]  /*64a0*/  BSYNC.RECONVERGENT B1 ;  /* 0x0000000000017941 */ /* 0x000fea0003800200 */
.L_x_2595:
        /* <DEDUP_REMOVED lines=20> */
.L_x_2598:
[----:B------:R-:W-:Y:S05]  /*65f0*/  BSYNC.RECONVERGENT B1 ;  /* 0x0000000000017941 */ /* 0x000fea0003800200 */
.L_x_2597:
        /* <DEDUP_REMOVED lines=36> */
.L_x_2600:
[----:B------:R-:W-:Y:S05]  /*6840*/  BSYNC.RECONVERGENT B1 ;  /* 0x0000000000017941 */ /* 0x000fea0003800200 */
.L_x_2599:
        /* <DEDUP_REMOVED lines=20> */
.L_x_2602:
[----:B------:R-:W-:Y:S05]  /*6990*/  BSYNC.RECONVERGENT B1 ;  /* 0x0000000000017941 */ /* 0x000fea0003800200 */
.L_x_2601:
        /* <DEDUP_REMOVED lines=20> */
.L_x_2604:
[----:B------:R-:W-:Y:S05]  /*6ae0*/  BSYNC.RECONVERGENT B1 ;  /* 0x0000000000017941 */ /* 0x000fea0003800200 */
.L_x_2603:
        /* <DEDUP_REMOVED lines=20> */
.L_x_2606:
[----:B------:R-:W-:Y:S05]  /*6c30*/  BSYNC.RECONVERGENT B1 ;  /* 0x0000000000017941 */ /* 0x000fea0003800200 */
.L_x_2605:
        /* <DEDUP_REMOVED lines=20> */
.L_x_2608:
[----:B------:R-:W-:Y:S05]  /*6d80*/  BSYNC.RECONVERGENT B1 ;  /* 0x0000000000017941 */ /* 0x000fea0003800200 */
.L_x_2607:
        /* <DEDUP_REMOVED lines=20> */
.L_x_2610:
[----:B------:R-:W-:Y:S05]  /*6ed0*/  BSYNC.RECONVERGENT B1 ;  /* 0x0000000000017941 */ /* 0x000fea0003800200 */
.L_x_2609:
        /* <DEDUP_REMOVED lines=34> */
.L_x_2612:
[----:B------:R-:W-:Y:S05]  /*7100*/  BSYNC.RECONVERGENT B1 ;  /* 0x0000000000017941 */ /* 0x000fea0003800200 */
.L_x_2611:
        /* <DEDUP_REMOVED lines=20> */
.L_x_2614:
[----:B------:R-:W-:Y:S05]  /*7250*/  BSYNC.RECONVERGENT B1 ;  /* 0x0000000000017941 */ /* 0x000fea0003800200 */
.L_x_2613:
        /* <DEDUP_REMOVED lines=20> */
.L_x_2616:
[----:B------:R-:W-:Y:S05]  /*73a0*/  BSYNC.RECONVERGENT B1 ;  /* 0x0000000000017941 */ /* 0x000fea0003800200 */
.L_x_2615:
        /* <DEDUP_REMOVED lines=20> */
.L_x_2618:
[----:B------:R-:W-:Y:S05]  /*74f0*/  BSYNC.RECONVERGENT B1 ;  /* 0x0000000000017941 */ /* 0x000fea0003800200 */
.L_x_2617:
        /* <DEDUP_REMOVED lines=20> */
.L_x_2620:
[----:B------:R-:W-:Y:S05]  /*7640*/  BSYNC.RECONVERGENT B1 ;  /* 0x0000000000017941 */ /* 0x000fea0003800200 */
.L_x_2619:
        /* <DEDUP_REMOVED lines=19> */
.L_x_2558:
        /* <DEDUP_REMOVED lines=40> */
.L_x_2623:
[----:B------:R-:W-:Y:S05]  /*7a00*/  BSYNC.RECONVERGENT B1 ;  /* 0x0000000000017941 */ /* 0x000fea0003800200 */
.L_x_2622:
        /* <DEDUP_REMOVED lines=30> */
.L_x_2625:
[----:B------:R-:W-:Y:S05]  /*7bf0*/  BSYNC.RECONVERGENT B1 ;  /* 0x0000000000017941 */ /* 0x000fea0003800200 */
.L_x_2624:
        /* <DEDUP_REMOVED lines=46> */
.L_x_2627:
[----:B------:R-:W-:Y:S05]  /*7ee0*/  BSYNC.RECONVERGENT B1 ;  /* 0x0000000000017941 */ /* 0x000fea0003800200 */
.L_x_2626:
        /* <DEDUP_REMOVED lines=32> */
.L_x_2629:
[----:B------:R-:W-:Y:S05]  /*80f0*/  BSYNC.RECONVERGENT B1 ;  /* 0x0000000000017941 */ /* 0x000fea0003800200 */
.L_x_2628:
        /* <DEDUP_REMOVED lines=30> */
.L_x_2631:
[----:B------:R-:W-:Y:S05]  /*82e0*/  BSYNC.RECONVERGENT B1 ;  /* 0x0000000000017941 */ /* 0x000fea0003800200 */
.L_x_2630:
        /* <DEDUP_REMOVED lines=30> */
.L_x_2633:
[----:B------:R-:W-:Y:S05]  /*84d0*/  BSYNC.RECONVERGENT B1 ;  /* 0x0000000000017941 */ /* 0x000fea0003800200 */
.L_x_2632:
        /* <DEDUP_REMOVED lines=30> */
.L_x_2635:
[----:B------:R-:W-:Y:S05]  /*86c0*/  BSYNC.RECONVERGENT B1 ;  /* 0x0000000000017941 */ /* 0x000fea0003800200 */
.L_x_2634:
        /* <DEDUP_REMOVED lines=30> */
.L_x_2637:
[----:B------:R-:W-:Y:S05]  /*88b0*/  BSYNC.RECONVERGENT B1 ;  /* 0x0000000000017941 */ /* 0x000fea0003800200 */
.L_x_2636:
        /* <DEDUP_REMOVED lines=48> */
.L_x_2639:
[----:B------:R-:W-:Y:S05]  /*8bc0*/  BSYNC.RECONVERGENT B1 ;  /* 0x0000000000017941 */ /* 0x000fea0003800200 */
.L_x_2638:
        /* <DEDUP_REMOVED lines=30> */
.L_x_2641:
[----:B------:R-:W-:Y:S05]  /*8db0*/  BSYNC.RECONVERGENT B1 ;  /* 0x0000000000017941 */ /* 0x000fea0003800200 */
.L_x_2640:
        /* <DEDUP_REMOVED lines=30> */
.L_x_2643:
[----:B------:R-:W-:Y:S05]  /*8fa0*/  BSYNC.RECONVERGENT B1 ;  /* 0x0000000000017941 */ /* 0x000fea0003800200 */
.L_x_2642:
        /* <DEDUP_REMOVED lines=30> */
.L_x_2645:
[----:B------:R-:W-:Y:S05]  /*9190*/  BSYNC.RECONVERGENT B1 ;  /* 0x0000000000017941 */ /* 0x000fea0003800200 */
.L_x_2644:
        /* <DEDUP_REMOVED lines=30> */
.L_x_2647:
[----:B------:R-:W-:Y:S05]  /*9380*/  BSYNC.RECONVERGENT B1 ;  /* 0x0000000000017941 */ /* 0x000fea0003800200 */
.L_x_2646:
        /* <DEDUP_REMOVED lines=30> */
.L_x_2649:
[----:B------:R-:W-:Y:S05]  /*9570*/  BSYNC.RECONVERGENT B1 ;  /* 0x0000000000017941 */ /* 0x000fea0003800200 */
.L_x_2648:
        /* <DEDUP_REMOVED lines=54> */
.L_x_2651:
[----:B------:R-:W-:Y:S05]  /*98e0*/  BSYNC.RECONVERGENT B1 ;  /* 0x0000000000017941 */ /* 0x000fea0003800200 */
.L_x_2650:
        /* <DEDUP_REMOVED lines=30> */
.L_x_2653:
[----:B------:R-:W-:Y:S05]  /*9ad0*/  BSYNC.RECONVERGENT B1 ;  /* 0x0000000000017941 */ /* 0x000fea0003800200 */
.L_x_2652:
        /* <DEDUP_REMOVED lines=30> */
.L_x_2655:
[----:B------:R-:W-:Y:S05]  /*9cc0*/  BSYNC.RECONVERGENT B1 ;  /* 0x0000000000017941 */ /* 0x000fea0003800200 */
.L_x_2654:
        /* <DEDUP_REMOVED lines=30> */
.L_x_2657:
[----:B------:R-:W-:Y:S05]  /*9eb0*/  BSYNC.RECONVERGENT B1 ;  /* 0x0000000000017941 */ /* 0x000fea0003800200 */
.L_x_2656:
        /* <DEDUP_REMOVED lines=30> */
.L_x_2659:
[----:B------:R-:W-:Y:S05]  /*a0a0*/  BSYNC.RECONVERGENT B1 ;  /* 0x0000000000017941 */ /* 0x000fea0003800200 */
.L_x_2658:
        /* <DEDUP_REMOVED lines=30> */
.L_x_2661:
[----:B------:R-:W-:Y:S05]  /*a290*/  BSYNC.RECONVERGENT B1 ;  /* 0x0000000000017941 */ /* 0x000fea0003800200 */
.L_x_2660:
        /* <DEDUP_REMOVED lines=46> */
.L_x_2663:
[----:B------:R-:W-:Y:S05]  /*a580*/  BSYNC.RECONVERGENT B1 ;  /* 0x0000000000017941 */ /* 0x000fea0003800200 */
.L_x_2662:
        /* <DEDUP_REMOVED lines=30> */
.L_x_2665:
[----:B------:R-:W-:Y:S05]  /*a770*/  BSYNC.RECONVERGENT B1 ;  /* 0x0000000000017941 */ /* 0x000fea0003800200 */
.L_x_2664:
        /* <DEDUP_REMOVED lines=30> */
.L_x_2667:
[----:B------:R-:W-:Y:S05]  /*a960*/  BSYNC.RECONVERGENT B1 ;  /* 0x0000000000017941 */ /* 0x000fea0003800200 */
.L_x_2666:
        /* <DEDUP_REMOVED lines=30> */
.L_x_2669:
[----:B------:R-:W-:Y:S05]  /*ab50*/  BSYNC.RECONVERGENT B1 ;  /* 0x0000000000017941 */ /* 0x000fea0003800200 */
.L_x_2668:
        /* <DEDUP_REMOVED lines=30> */
.L_x_2671:
[----:B------:R-:W-:Y:S05]  /*ad40*/  BSYNC.RECONVERGENT B1 ;  /* 0x0000000000017941 */ /* 0x000fea0003800200 */
.L_x_2670:
        /* <DEDUP_REMOVED lines=30> */
.L_x_2673:
[----:B------:R-:W-:Y:S05]  /*af30*/  BSYNC.RECONVERGENT B1 ;  /* 0x0000000000017941 */ /* 0x000fea0003800200 */
.L_x_2672:
        /* <DEDUP_REMOVED lines=44> */
.L_x_2675:
[----:B------:R-:W-:Y:S05]  /*b200*/  BSYNC.RECONVERGENT B1 ;  /* 0x0000000000017941 */ /* 0x000fea0003800200 */
.L_x_2674:
        /* <DEDUP_REMOVED lines=30> */
.L_x_2677:
[----:B------:R-:W-:Y:S05]  /*b3f0*/  BSYNC.RECONVERGENT B1 ;  /* 0x0000000000017941 */ /* 0x000fea0003800200 */
.L_x_2676:
        /* <DEDUP_REMOVED lines=30> */
.L_x_2679:
[----:B------:R-:W-:Y:S05]  /*b5e0*/  BSYNC.RECONVERGENT B1 ;  /* 0x0000000000017941 */ /* 0x000fea0003800200 */
.L_x_2678:
        /* <DEDUP_REMOVED lines=30> */
.L_x_2681:
[----:B------:R-:W-:Y:S05]  /*b7d0*/  BSYNC.RECONVERGENT B1 ;  /* 0x0000000000017941 */ /* 0x000fea0003800200 */
.L_x_2680:
        /* <DEDUP_REMOVED lines=30> */
.L_x_2683:
[----:B------:R-:W-:Y:S05]  /*b9c0*/  BSYNC.RECONVERGENT B1 ;  /* 0x0000000000017941 */ /* 0x000fea0003800200 */
.L_x_2682:
        /* <DEDUP_REMOVED lines=28> */
.L_x_2621:
[----:B------:R-:W-:Y:S05]  /*bb90*/  BSYNC.RECONVERGENT B0 ;  /* 0x0000000000007941 */ /* 0x000fea0003800200 */
.L_x_2557:
        /* <DEDUP_REMOVED lines=8> */
.L_x_2685:
        /* <DEDUP_REMOVED lines=14> */
.L_x_4926:


//--------------------- .text._Z35group_norm_nhwc_fwd_one_pass_kernelI11Bf16IOFp16WLi512ELi120ELi480EEv26Group_norm_nhwc_fwd_params --------------------------
	.section	.text._Z35group_norm_nhwc_fwd_one_pass_kernelI11Bf16IOFp16WLi512ELi120ELi480EEv26Group_norm_nhwc_fwd_params,"ax",@progbits
	.align	128
        .global         _Z35group_norm_nhwc_fwd_one_pass_kernelI11Bf16IOFp16WLi512ELi120ELi480EEv26Group_norm_nhwc_fwd_params
        .type           _Z35group_norm_nhwc_fwd_one_pass_kernelI11Bf16IOFp16WLi512ELi120ELi480EEv26Group_norm_nhwc_fwd_params,@function
        .size           _Z35group_norm_nhwc_fwd_one_pass_kernelI11Bf16IOFp16WLi512ELi120ELi480EEv26Group_norm_nhwc_fwd_params,(.L_x_4927 - _Z35group_norm_nhwc_fwd_one_pass_kernelI11Bf16IOFp16WLi512ELi120ELi480EEv26Group_norm_nhwc_fwd_params)
        .other          _Z35group_norm_nhwc_fwd_one_pass_kernelI11Bf16IOFp16WLi512ELi120ELi480EEv26Group_norm_nhwc_fwd_params,@"STO_CUDA_ENTRY STV_DEFAULT"
_Z35group_norm_nhwc_fwd_one_pass_kernelI11Bf16IOFp16WLi512ELi120ELi480EEv26Group_norm_nhwc_fwd_params:
.text._Z35group_norm_nhwc_fwd_one_pass_kernelI11Bf16IOFp16WLi512ELi120ELi480EEv26Group_norm_nhwc_fwd_params:
        /* <DEDUP_REMOVED lines=36> */
.L_x_2723:
        /* <DEDUP_REMOVED lines=11> */
[----:B------:R-:W4:Y:S01]  /*02f0*/  @!P0 LDC.64 R24, c[0x0][0x390] ;  /* 0x0000e400ff188b82 */ /* 0x000f220000000a00 */
        /* <DEDUP_REMOVED lines=356> */
[----:B------:R-:W-:-:S05]  /*1940*/  VIADD R5, R0, 0x98 ;  /* 0x0000009800057836 */ /* 0x000fca0000000000 */
        /* <DEDUP_REMOVED lines=25> */
[----:B------:R-:W-:Y:S01]  /*1ae0*/  @!P2 IMAD R13, R5, R13, R14 ;  /* 0x0000000d050da224 */ /* 0x000fe200078e020e */
[----:B------:R-:W-:-:S05]  /*1af0*/  @!P2 MOV R14, R6 ;  /* 0x00000006000ea202 */ /* 0x000fca0000000f00 */
        /* <DEDUP_REMOVED lines=415> */
[----:B------:R-:W1:Y:S01]  /*34f0*/  @!P2 LDC.64 R12, c[0x0][0x3e0] ;  /* 0x0000f800ff0cab82 */ /* 0x000e620000000a00 */
[----:B------:R-:W-:Y:S01]  /*3500*/  @!P2 IMAD.MOV.U32 R15, RZ, RZ, R9 ;  /* 0x000000ffff0fa224 */ /* 0x000fe200078e0009 */
[----:B------:R-:W-:-:S04]  /*3510*/  @P2 LOP3.LUT R3, R3, 0x1000, RZ, 0xfc, !PT ;  /* 0x0000100003032812 */ /* 0x000fc800078efcff */
[----:B------:R-:W-:Y:S02]  /*3520*/  LOP3.LUT R3, R3, 0xfffff7ff, RZ, 0xc0, !PT ;  /* 0xfffff7ff03037812 */ /* 0x000fe400078ec0ff */
[----:B0-----:R-:W0:Y:S01]  /*3530*/  @!P2 LDC.64 R20, c[0x0][0x390] ;  /* 0x0000e400ff14ab82 */ /* 0x001e220000000a00 */
[----:B-1----:R-:W-:-:S04]  /*3540*/  @!P2 IMAD R14, R14, R12, RZ ;  /* 0x0000000c0e0ea224 */ /* 0x002fc800078e02ff */
        /* <DEDUP_REMOVED lines=36> */
[----:B------:R-:W3:Y:S01]  /*3790*/  @!P2 LDC.64 R14, c[0x0][0x390] ;  /* 0x0000e400ff0eab82 */ /* 0x000ee20000000a00 */
[----:B0-----:R-:W-:-:S04]  /*37a0*/  @!P2 IMAD R16, R16, R12, RZ ;  /* 0x0000000c1010a224 */ /* 0x001fc800078e02ff */
[----:B------:R-:W-:Y:S01]  /*37b0*/  @!P2 IMAD R13, R5, R13, R16 ;  /* 0x0000000d050da224 */ /* 0x000fe200078e0210 */
[----:B------:R-:W-:-:S05]  /*37c0*/  @!P2 MOV R16, R6 ;  /* 0x000000060010a202 */ /* 0x000fca0000000f00 */
[----:B------:R-:W-:Y:S01]  /*37d0*/  @!P2 IMAD.WIDE.U32 R16, R5, R12, R16 ;  /* 0x0000000c0510a225 */ /* 0x000fe200078e0010 */
[----:B------:R-:W-:-:S03]  /*37e0*/  IADD3 R5, PT, PT, R0, 0x180, RZ ;  /* 0x0000018000057810 */ /* 0x000fc60007ffe0ff */
[----:B------:R-:W-:Y:S01]  /*37f0*/  @!P2 IMAD.IADD R13, R17, 0x1, R13 ;  /* 0x00000001110da824 */ /* 0x000fe200078e020d */
[----:B---3--:R-:W-:-:S04]  /*3800*/  @!P2 LEA R28, P1, R16, R14, 0x1 ;  /* 0x0000000e101ca211 */ /* 0x008fc800078208ff */
        /* <DEDUP_REMOVED lines=12> */
[----:B------:R-:W-:-:S04]  /*38d0*/  @!P2 IMAD.WIDE.U32 R16, R5, R12, R16 ;  /* 0x0000000c0510a225 */ /* 0x000fc800078e0010 */
[----:B------:R-:W-:Y:S01]  /*38e0*/  VIADD R5, R0, 0x188 ;  /* 0x0000018800057836 */ /* 0x000fe20000000000 */
[----:B------:R-:W-:Y:S02]  /*38f0*/  @!P2 IADD3 R13, PT, PT, R17, R13, RZ ;  /* 0x0000000d110da210 */ /* 0x000fe40007ffe0ff */
[----:B-1----:R-:W-:-:S04]  /*3900*/  @!P2 LEA R20, P1, R16, R14, 0x1 ;  /* 0x0000000e1014a211 */ /* 0x002fc800078208ff */
        /* <DEDUP_REMOVED lines=1493> */
.L_x_2687:
[----:B0-2---:R-:W-:Y:S05]  /*9660*/  BSYNC.RECONVERGENT B0 ;  /* 0x0000000000007941 */ /* 0x005fea0003800200 */
.L_x_2686:
        /* <DEDUP_REMOVED lines=42> */
.L_x_2689:
[----:B------:R-:W-:Y:S05]  /*9910*/  BSYNC.RECONVERGENT B0 ;  /* 0x0000000000007941 */ /* 0x000fea0003800200 */
.L_x_2688:
        /* <DEDUP_REMOVED lines=36> */
.L_x_2693:
[----:B------:R-:W2:Y:S04]  /*9b60*/  LDG.E.STRONG.GPU R10, desc[UR18][R12.64] ;  /* 0x000000120c0a7981 */ /* 0x000ea8000c1ef900 */
[----:B--2---:R-:W-:Y:S04]  /*9b70*/  CCTL.IVALL ;  /* 0x00000000ff00798f */ /* 0x004fe80002000000 */
[----:B------:R0:W-:Y:S01]  /*9b80*/  STL [R1], R10 ;  /* 0x0000000a01007387 */ /* 0x0001e20000100800 */
[----:B------:R-:W-:-:S13]  /*9b90*/  ISETP.NE.AND P1, PT, R10, UR14, PT ;  /* 0x0000000e0a007c0c */ /* 0x000fda000bf25270 */
[----:B0-----:R-:W-:Y:S05]  /*9ba0*/  @P1 BRA `(.L_x_2693) ;  /* 0xfffffffc00ec1947 */ /* 0x001fea000383ffff */
.L_x_2692:
[----:B0-2---:R-:W-:Y:S05]  /*9bb0*/  BSYNC.RECONVERGENT B0 ;  /* 0x0000000000007941 */ /* 0x005fea0003800200 */
.L_x_2691:
        /* <DEDUP_REMOVED lines=15> */
.L_x_2695:
        /* <DEDUP_REMOVED lines=99> */
.L_x_2694:
        /* <DEDUP_REMOVED lines=54> */
.L_x_2696:
        /* <DEDUP_REMOVED lines=27> */
.L_x_2697:
        /* <DEDUP_REMOVED lines=15> */
.L_x_2698:
[----:B------:R-:W-:Y:S05]  /*a8e0*/  BSYNC.RECONVERGENT B0 ;  /* 0x0000000000007941 */ /* 0x000fea0003800200 */
.L_x_2690:
        /* <DEDUP_REMOVED lines=24> */
[----:B---3--:R-:W-:-:S03]  /*aa70*/  @P2 IMAD.WIDE R10, R11, 0x8, R12 ;  /* 0x000000080b0a2825 */ /* 0x008fc600078e020c */
[----:B------:R-:W-:Y:S02]  /*aa80*/  IADD3 R3, PT, PT, R20, UR11, RZ ;  /* 0x0000000b14037c10 */ /* 0x000fe4000fffe0ff */
        /* <DEDUP_REMOVED lines=22> */
[----:B------:R-:W-:Y:S01]  /*abf0*/  HADD2.F32 R25, -RZ, R25.H0_H0 ;  /* 0x20000019ff197230 */ /* 0x000fe20000004100 */
[----:B01----:R-:W-:Y:S06]  /*ac00*/  BRA.U !UP0, `(.L_x_2699) ;  /* 0x0000000908687547 */ /* 0x003fec000b800000 */
[----:B------:R-:W-:Y:S01]  /*ac10*/  IMAD.MOV.U32 R3, RZ, RZ, RZ ;  /* 0x000000ffff037224 */ /* 0x000fe200078e00ff */
[----:B------:R-:W0:Y:S01]  /*ac20*/  LDCU.64 UR14, c[0x0][0x3e0] ;  /* 0x00007c00ff0e77ac */ /* 0x000e220008000a00 */
[----:B------:R-:W1:Y:S01]  /*ac30*/  LDCU.64 UR6, c[0x0][0x380] ;  /* 0x00007000ff0677ac */ /* 0x000e620008000a00 */
[----:B------:R-:W2:Y:S04]  /*ac40*/  LDCU.64 UR12, c[0x0][0x3e8] ;  /* 0x00007d00ff0c77ac */ /* 0x000ea80008000a00 */
.L_x_2708:
        /* <DEDUP_REMOVED lines=51> */
.L_x_2701:
[----:B01----:R-:W-:Y:S05]  /*af80*/  BSYNC.RECONVERGENT B0 ;  /* 0x0000000000007941 */ /* 0x003fea0003800200 */
.L_x_2700:
        /* <DEDUP_REMOVED lines=31> */
.L_x_2703:
[----:B------:R-:W-:Y:S05]  /*b180*/  BSYNC.RECONVERGENT B0 ;  /* 0x0000000000007941 */ /* 0x000fea0003800200 */
.L_x_2702:
        /* <DEDUP_REMOVED lines=31> */
.L_x_2705:
[----:B------:R-:W-:Y:S05]  /*b380*/  BSYNC.RECONVERGENT B0 ;  /* 0x0000000000007941 */ /* 0x000fea0003800200 */
.L_x_2704:
        /* <DEDUP_REMOVED lines=31> */
.L_x_2707:
[----:B------:R-:W-:Y:S05]  /*b580*/  BSYNC.RECONVERGENT B0 ;  /* 0x0000000000007941 */ /* 0x000fea0003800200 */
.L_x_2706:
[----:B------:R-:W-:Y:S05]  /*b590*/  @P5 BRA `(.L_x_2708) ;  /* 0xfffffff400ac5947 */ /* 0x000fea000383ffff */
[----:B------:R-:W-:Y:S05]  /*b5a0*/  BRA `(.L_x_2709) ;  /* 0x0000000c00787947 */ /* 0x000fea0003800000 */
.L_x_2699:
        /* <DEDUP_REMOVED lines=64> */
.L_x_2711:
[----:B------:R-:W-:Y:S05]  /*b9b0*/  BSYNC.RECONVERGENT B0 ;  /* 0x0000000000007941 */ /* 0x000fea0003800200 */
.L_x_2710:
        /* <DEDUP_REMOVED lines=23> */
.L_x_2713:
[----:B------:R-:W-:Y:S05]  /*bb30*/  BSYNC.RECONVERGENT B0 ;  /* 0x0000000000007941 */ /* 0x000fea0003800200 */
.L_x_2712:
        /* <DEDUP_REMOVED lines=23> */
.L_x_2715:
[----:B------:R-:W-:Y:S05]  /*bcb0*/  BSYNC.RECONVERGENT B0 ;  /* 0x0000000000007941 */ /* 0x000fea0003800200 */
.L_x_2714:
[----:B---3--:R-:W-:-:S07]  /*bcc0*/  HFMA2 R3, -RZ, RZ, 0, 2.384185791015625e-07 ;  /* 0x00000004ff037431 */ /* 0x008fce00000001ff */
.L_x_2722:
        /* <DEDUP_REMOVED lines=62> */
.L_x_2717:
[----:B------:R-:W-:Y:S05]  /*c0b0*/  BSYNC.RECONVERGENT B0 ;  /* 0x0000000000007941 */ /* 0x000fea0003800200 */
.L_x_2716:
        /* <DEDUP_REMOVED lines=21> */
.L_x_2719:
[----:B------:R-:W-:Y:S05]  /*c210*/  BSYNC.RECONVERGENT B0 ;  /* 0x0000000000007941 */ /* 0x000fea0003800200 */
.L_x_2718:
        /* <DEDUP_REMOVED lines=21> */
.L_x_2721:
[----:B------:R-:W-:Y:S05]  /*c370*/  BSYNC.RECONVERGENT B0 ;  /* 0x0000000000007941 */ /* 0x000fea0003800200 */
.L_x_2720:
[----:B------:R-:W-:Y:S05]  /*c380*/  @P5 BRA `(.L_x_2722) ;  /* 0xfffffff800505947 */ /* 0x000fea000383ffff */
.L_x_2709:
        /* <DEDUP_REMOVED lines=8> */
.L_x_2724:
        /* <DEDUP_REMOVED lines=15> */
.L_x_4927:


//--------------------- .text._Z35group_norm_nhwc_fwd_one_pass_kernelI11Fp16IOFp32WLi64ELi120ELi480EEv26Group_norm_nhwc_fwd_params --------------------------
	.section	.text._Z35group_norm_nhwc_fwd_one_pass_kernelI11Fp16IOFp32WLi64ELi120ELi480EEv26Group_norm_nhwc_fwd_params,"ax",@progbits
	.align	128
        .global         _Z35group_norm_nhwc_fwd_one_pass_kernelI11Fp16IOFp32WLi64ELi120ELi480EEv26Group_norm_nhwc_fwd_params
        .type           _Z35group_norm_nhwc_fwd_one_pass_kernelI11Fp16IOFp32WLi64ELi120ELi480EEv26Group_norm_nhwc_fwd_params,@function
        .size           _Z35group_norm_nhwc_fwd_one_pass_kernelI11Fp16IOFp32WLi64ELi120ELi480EEv26Group_norm_nhwc_fwd_params,(.L_x_4928 - _Z35group_norm_nhwc_fwd_one_pass_kernelI11Fp16IOFp32WLi64ELi120ELi480EEv26Group_norm_nhwc_fwd_params)
        .other          _Z35group_norm_nhwc_fwd_one_pass_kernelI11Fp16IOFp32WLi64ELi120ELi480EEv26Group_norm_nhwc_fwd_params,@"STO_CUDA_ENTRY STV_DEFAULT"
_Z35group_norm_nhwc_fwd_one_pass_kernelI11Fp16IOFp32WLi64ELi120ELi480EEv26Group_norm_nhwc_fwd_params:
.text._Z35group_norm_nhwc_fwd_one_pass_kernelI11Fp16IOFp32WLi64ELi120ELi480EEv26Group_norm_nhwc_fwd_params:
        /* <DEDUP_REMOVED lines=53> */
.L_x_2768:
[----:B0-----:R-:W0:Y:S01]  /*0350*/  LDCU UR5, c[0x0][0x3f8] ;  /* 0x00007f00ff0577ac */ /* 0x001e220008000800 */
[----:B------:R-:W-:Y:S02]  /*0360*/  IABS R8, UR8 ;  /* 0x0000000800087c13 */ /* 0x000fe40008000000 */
[----:B------:R-:W-:Y:S02]  /*0370*/  CS2R R28, SRZ ;  /* 0x00000000001c7805 */ /* 0x000fe4000001ff00 */
[----:B---3--:R-:W-:Y:S01]  /*0380*/  IADD3 R21, PT, PT, R0, 0x20, RZ ;  /* 0x0000002000157810 */ /* 0x008fe20007ffe0ff */
[----:B-1----:R-:W1:Y:S01]  /*0390*/  LDCU.64 UR20, c[0x0][0x3e8] ;  /* 0x00007d00ff1477ac */ /* 0x002e620008000a00 */
[----:B------:R-:W-:Y:S02]  /*03a0*/  R2UR UR17, R8 ;  /* 0x00000000081172ca */ /* 0x000fe400000e0000 */
[----:B------:R-:W-:Y:S01]  /*03b0*/  SHF.R.S32.HI R19, RZ, 0x1f, R21 ;  /* 0x0000001fff137819 */ /* 0x000fe20000011415 */
[----:B--2---:R-:W2:Y:S01]  /*03c0*/  LDCU.64 UR22, c[0x0][0x3f0] ;  /* 0x00007e00ff1677ac */ /* 0x004ea20008000a00 */
[----:B------:R-:W-:-:S04]  /*03d0*/  IADD3 R23, PT, PT, R0, 0x28, RZ ;  /* 0x0000002800177810 */ /* 0x000fc80007ffe0ff */
[----:B------:R-:W-:Y:S02]  /*03e0*/  SHF.R.S32.HI R20, RZ, 0x1f, R23 ;  /* 0x0000001fff147819 */ /* 0x000fe40000011417 */
[----:B0-----:R-:W-:-:S04]  /*03f0*/  IABS R6, UR5 ;  /* 0x0000000500067c13 */ /* 0x001fc80008000000 */
[----:B----4-:R-:W0:Y:S01]  /*0400*/  I2F.RP R3, R6 ;  /* 0x0000000600037306 */ /* 0x010e220000209400 */
[----:B-1----:R-:W-:-:S04]  /*0410*/  ISETP.GE.U32.AND P2, PT, R21, UR20, PT ;  /* 0x0000001415007c0c */ /* 0x002fc8000bf46070 */
[----:B------:R-:W-:-:S03]  /*0420*/  ISETP.GE.AND.EX P2, PT, R19, UR21, PT, P2 ;  /* 0x0000001513007c0c */ /* 0x000fc6000bf46320 */
[----:B0-----:R-:W0:Y:S10]  /*0430*/  MUFU.RCP R3, R3 ;  /* 0x0000000300037308 */ /* 0x001e340000001000 */
[----:B------:R-:W1:Y:S01]  /*0440*/  @!P2 LDC.64 R16, c[0x0][0x3e0] ;  /* 0x0000f800ff10ab82 */ /* 0x000e620000000a00 */
[----:B0-----:R-:W-:-:S04]  /*0450*/  IADD3 R4, PT, PT, R3, 0xffffffe, RZ ;  /* 0x0ffffffe03047810 */ /* 0x001fc80007ffe0ff */
[----:B------:R0:W3:Y:S02]  /*0460*/  F2I.FTZ.U32.TRUNC.NTZ R5, R4 ;  /* 0x0000000400057305 */ /* 0x0000e4000021f000 */
[----:B0-----:R-:W-:-:S05]  /*0470*/  HFMA2 R4, -RZ, RZ, 0, 0 ;  /* 0x00000000ff047431 */ /* 0x001fca00000001ff */
[----:B------:R-:W-:Y:S02]  /*0480*/  R2UR UR18, R4 ;  /* 0x00000000041272ca */ /* 0x000fe400000e0000 */
[----:B---3--:R-:W-:Y:S02]  /*0490*/  R2UR UR19, R5 ;  /* 0x00000000051372ca */ /* 0x008fe400000e0000 */
[----:B------:R-:W-:-:S05]  /*04a0*/  IADD3 R7, PT, PT, RZ, -R5, RZ ;  /* 0x80000005ff077210 */ /* 0x000fca0007ffe0ff */
[----:B------:R-:W-:-:S06]  /*04b0*/  IMAD R7, R7, R6, RZ ;  /* 0x0000000607077224 */ /* 0x000fcc00078e02ff */
[----:B------:R-:W-:Y:S01]  /*04c0*/  IMAD.HI.U32 R7, R5, R7, UR18 ;  /* 0x0000001205077e27 */ /* 0x000fe2000f8e0007 */
[----:B------:R-:W-:-:S04]  /*04d0*/  IADD3 R5, PT, PT, R0, 0x18, RZ ;  /* 0x0000001800057810 */ /* 0x000fc80007ffe0ff */
[----:B------:R-:W-:Y:S02]  /*04e0*/  R2UR UR18, R7 ;  /* 0x00000000071272ca */ /* 0x000fe400000e0000 */
[----:B------:R-:W-:Y:S02]  /*04f0*/  ISETP.GE.U32.AND P3, PT, R5, UR20, PT ;  /* 0x0000001405007c0c */ /* 0x000fe4000bf66070 */
[----:B------:R-:W-:-:S04]  /*0500*/  SHF.R.S32.HI R9, RZ, 0x1f, R5 ;  /* 0x0000001fff097819 */ /* 0x000fc80000011405 */
[----:B------:R-:W-:-:S05]  /*0510*/  ISETP.GE.AND.EX P3, PT, R9, UR21, PT, P3 ;  /* 0x0000001509007c0c */ /* 0x000fca000bf66330 */
[----:B------:R-:W-:-:S06]  /*0520*/  UIMAD.WIDE.U32 UR18, UR18, UR17, URZ ;  /* 0x00000011121272a5 */ /* 0x000fcc000f8e00ff */
[----:B------:R-:W-:Y:S02]  /*0530*/  IADD3 R3, PT, PT, RZ, -UR19, RZ ;  /* 0x80000013ff037c10 */ /* 0x000fe4000fffe0ff */
[----:B------:R-:W0:Y:S03]  /*0540*/  @!P3 LDC.64 R10, c[0x0][0x3e0] ;  /* 0x0000f800ff0abb82 */ /* 0x000e260000000a00 */
[----:B------:R-:W-:Y:S01]  /*0550*/  IMAD R3, R6, R3, UR17 ;  /* 0x0000001106037e24 */ /* 0x000fe2000f8e0203 */
[----:B------:R-:W-:-:S04]  /*0560*/  ULOP3.LUT UR17, UR8, UR5, URZ, 0x3c, !UPT ;  /* 0x0000000508117292 */ /* 0x000fc8000f8e3cff */
[----:B------:R-:W-:Y:S01]  /*0570*/  ISETP.GT.U32.AND P1, PT, R6, R3, PT ;  /* 0x000000030600720c */ /* 0x000fe20003f24070 */
[----:B-----5:R-:W3:-:S12]  /*0580*/  @!P3 LDC.64 R14, c[0x0][0x390] ;  /* 0x0000e400ff0ebb82 */ /* 0x020ed80000000a00 */
[----:B------:R-:W-:Y:S01]  /*0590*/  VOTEU.ANY UP1, P1 ;  /* 0x0000000000ff7886 */ /* 0x000fe20000820100 */
[----:B------:R-:W-:Y:S01]  /*05a0*/  PLOP3.LUT P1, PT, PT, PT, UP1, 0x80, 0x8 ;  /* 0x000000000008781c */ /* 0x000fe20003f2f018 */
[----:B0-----:R-:W-:-:S03]  /*05b0*/  @!P3 IMAD R4, R9, R10, RZ ;  /* 0x0000000a0904b224 */ /* 0x001fc600078e02ff */
[----:B------:R-:W-:Y:S02]  /*05c0*/  @!UP1 UIADD3 UR19, UPT, UPT, UR19, 0x1, URZ ;  /* 0x0000000113139890 */ /* 0x000fe4000fffe0ff */
[----:B------:R-:W-:Y:S01]  /*05d0*/  UISETP.GE.AND UP1, UPT, UR17, URZ, UPT ;  /* 0x000000ff1100728c */ /* 0x000fe2000bf26270 */
[----:B------:R-:W-:-:S06]  /*05e0*/  @!P3 IMAD R13, R5, R11, R4 ;  /* 0x0000000b050db224 */ /* 0x000fcc00078e0204 */
[----:B------:R-:W-:-:S04]  /*05f0*/  @!P1 IADD3 R3, PT, PT, R3, -R6, RZ ;  /* 0x8000000603039210 */ /* 0x000fc80007ffe0ff */
[----:B------:R-:W-:-:S13]  /*0600*/  ISETP.GE.U32.AND P1, PT, R3, R6, PT ;  /* 0x000000060300720c */ /* 0x000fda0003f26070 */
[----:B------:R-:W-:-:S05]  /*0610*/  VOTEU.ANY UP2, P1 ;  /* 0x0000000000ff7886 */ /* 0x000fca0000840100 */
[----:B------:R-:W-:Y:S02]  /*0620*/  @UP2 UIADD3 UR19, UPT, UPT, UR19, 0x1, URZ ;  /* 0x0000000113132890 */ /* 0x000fe4000fffe0ff */
[----:B------:R-:W-:Y:S02]  /*0630*/  UISETP.NE.AND UP2, UPT, UR5, URZ, UPT ;  /* 0x000000ff0500728c */ /* 0x000fe4000bf45270 */
[----:B------:R-:W-:-:S09]  /*0640*/  @!UP1 UIADD3 UR19, UPT, UPT, -UR19, URZ, URZ ;  /* 0x000000ff13139290 */ /* 0x000fd2000fffe1ff */
[----:B------:R-:W-:-:S04]  /*0650*/  @!UP2 ULOP3.LUT UR19, URZ, UR5, URZ, 0x33, !UPT ;  /* 0x00000005ff13a292 */ /* 0x000fc8000f8e33ff */
[----:B------:R-:W-:-:S04]  /*0660*/  UIADD3 UR17, UPT, UPT, -UR19, URZ, URZ ;  /* 0x000000ff13117290 */ /* 0x000fc8000fffe1ff */
[----:B------:R-:W-:Y:S02]  /*0670*/  UIMAD UR17, UR5, UR17, UR8 ;  /* 0x00000011051172a4 */ /* 0x000fe4000f8e0208 */
        /* <DEDUP_REMOVED lines=11> */
[----:B------:R-:W-:Y:S02]  /*0730*/  ISETP.GE.AND.EX P1, PT, R20, UR21, PT, P1 ;  /* 0x0000001514007c0c */ /* 0x000fe4000bf26310 */
[----:B------:R-:W-:Y:S02]  /*0740*/  ISETP.GE.U32.AND P5, PT, R3, UR20, PT ;  /* 0x0000001403007c0c */ /* 0x000fe4000bfa6070 */
[----:B------:R-:W-:Y:S02]  /*0750*/  SHF.R.S32.HI R25, RZ, 0x1f, R3 ;  /* 0x0000001fff197819 */ /* 0x000fe40000011403 */
[----:B------:R-:W-:Y:S02]  /*0760*/  IADD3 R9, PT, PT, R7, UR5, RZ ;  /* 0x0000000507097c10 */ /* 0x000fe4000fffe0ff */
[----:B------:R-:W-:-:S02]  /*0770*/  @!P3 MOV R8, R6 ;  /* 0x000000060008b202 */ /* 0x000fc40000000f00 */
[----:B------:R-:W-:-:S03]  /*0780*/  ISETP.GE.AND.EX P5, PT, R25, UR21, PT, P5 ;  /* 0x0000001519007c0c */ /* 0x000fc6000bfa6350 */
[----:B------:R-:W-:Y:S02]  /*0790*/  @!P3 IMAD.WIDE.U32 R10, R5, R10, R8 ;  /* 0x0000000a050ab225 */ /* 0x000fe400078e0008 */
[----:B------:R-:W0:Y:S03]  /*07a0*/  @!P1 LDC.64 R4, c[0x0][0x3e0] ;  /* 0x0000f800ff049b82 */ /* 0x000e260000000a00 */
[----:B------:R-:W-:Y:S02]  /*07b0*/  @!P3 IADD3 R11, PT, PT, R11, R13, RZ ;  /* 0x0000000d0b0bb210 */ /* 0x000fe40007ffe0ff */
[----:B---3--:R-:W-:-:S03]  /*07c0*/  @!P3 LEA R14, P4, R10, R14, 0x1 ;  /* 0x0000000e0a0eb211 */ /* 0x008fc600078808ff */
[----:B------:R-:W2:Y:S01]  /*07d0*/  @!P5 LDC.64 R12, c[0x0][0x3e0] ;  /* 0x0000f800ff0cdb82 */ /* 0x000ea20000000a00 */
[----:B------:R-:W-:-:S07]  /*07e0*/  @!P3 LEA.HI.X R15, R10, R15, R11, 0x1, P4 ;  /* 0x0000000f0a0fb211 */ /* 0x000fce00020f0c0b */
[----:B------:R-:W3:Y:S01]  /*07f0*/  @!P2 LDC.64 R10, c[0x0][0x390] ;  /* 0x0000e400ff0aab82 */ /* 0x000ee20000000a00 */
[----:B-1----:R-:W-:Y:S01]  /*0800*/  @!P2 IMAD R22, R19, R16, RZ ;  /* 0x000000101316a224 */ /* 0x002fe200078e02ff */
[----:B------:R1:W4:Y:S01]  /*0810*/  @!P3 LDG.E R28, desc[UR24][R14.64] ;  /* 0x000000180e1cb981 */ /* 0x000322000c1e1900 */
[----:B------:R-:W-:Y:S02]  /*0820*/  ISETP.GE.U32.AND P4, PT, R30, UR20, PT ;  /* 0x000000141e007c0c */ /* 0x000fe4000bf86070 */
[----:B------:R-:W-:Y:S01]  /*0830*/  @!P2 MOV R18, R6 ;  /* 0x000000060012a202 */ /* 0x000fe20000000f00 */
[----:B------:R-:W-:Y:S01]  /*0840*/  @!P2 IMAD R22, R21, R17, R22 ;  /* 0x000000111516a224 */ /* 0x000fe200078e0216 */
[----:B------:R-:W-:Y:S01]  /*0850*/  @!P2 MOV R19, R9 ;  /* 0x000000090013a202 */ /* 0x000fe20000000f00 */
[----:B0-----:R-:W-:Y:S01]  /*0860*/  @!P1 IMAD R24, R20, R4, RZ ;  /* 0x0000000414189224 */ /* 0x001fe200078e02ff */
[----:B------:R-:W-:Y:S02]  /*0870*/  ISETP.GE.U32.AND P3, PT, R0, UR20, PT ;  /* 0x0000001400007c0c */ /* 0x000fe4000bf66070 */
[----:B------:R-:W-:Y:S01]  /*0880*/  ISETP.GE.AND.EX P4, PT, R33, UR21, PT, P4 ;  /* 0x0000001521007c0c */ /* 0x000fe2000bf86340 */
[----:B-1----:R-:W0:Y:S01]  /*0890*/  @!P1 LDC.64 R14, c[0x0][0x390] ;  /* 0x0000e400ff0e9b82 */ /* 0x002e220000000a00 */
[----:B------:R-:W-:Y:S01]  /*08a0*/  @!P2 IMAD.WIDE.U32 R16, R21, R16, R18 ;  /* 0x000000101510a225 */ /* 0x000fe200078e0012 */
[----:B------:R-:W-:-:S02]  /*08b0*/  ISETP.GE.AND.EX P3, PT, R34, UR21, PT, P3 ;  /* 0x0000001522007c0c */ /* 0x000fc4000bf66330 */
[----:B------:R-:W-:Y:S01]  /*08c0*/  @!P1 MOV R20, R6 ;  /* 0x0000000600149202 */ /* 0x000fe20000000f00 */
[----:B------:R-:W-:Y:S01]  /*08d0*/  @!P1 IMAD R24, R23, R5, R24 ;  /* 0x0000000517189224 */ /* 0x000fe200078e0218 */
[-C--:B------:R-:W-:Y:S02]  /*08e0*/  @!P1 MOV R21, R9.reuse ;  /* 0x0000000900159202 */ /* 0x080fe40000000f00 */
[----:B------:R-:W1:Y:S01]  /*08f0*/  @!P5 LDC.64 R18, c[0x0][0x390] ;  /* 0x0000e400ff12db82 */ /* 0x000e620000000a00 */
[----:B------:R-:W-:Y:S01]  /*0900*/  @!P2 IADD3 R17, PT, PT, R17, R22, RZ ;  /* 0x000000161111a210 */ /* 0x000fe20007ffe0ff */
[----:B------:R-:W-:Y:S01]  /*0910*/  @!P1 IMAD.WIDE.U32 R4, R23, R4, R20 ;  /* 0x0000000417049225 */ /* 0x000fe200078e0014 */
[----:B---3--:R-:W-:Y:S02]  /*0920*/  @!P2 LEA R10, P6, R16, R10, 0x1 ;  /* 0x0000000a100aa211 */ /* 0x008fe400078c08ff */
[----:B------:R-:W-:Y:S01]  /*0930*/  @!P5 MOV R21, R9 ;  /* 0x000000090015d202 */ /* 0x000fe20000000f00 */
[----:B--2---:R-:W-:-:S02]  /*0940*/  @!P5 IMAD R20, R25, R12, RZ ;  /* 0x0000000c1914d224 */ /* 0x004fc400078e02ff */
[----:B------:R-:W2:Y:S01]  /*0950*/  @!P4 LDC.64 R22, c[0x0][0x3e0] ;  /* 0x0000f800ff16cb82 */ /* 0x000ea20000000a00 */
[----:B------:R-:W-:Y:S01]  /*0960*/  @!P2 LEA.HI.X R11, R16, R11, R17, 0x1, P6 ;  /* 0x0000000b100ba211 */ /* 0x000fe200030f0c11 */
[----:B------:R-:W-:Y:S01]  /*0970*/  @!P5 IMAD R25, R3, R13, R20 ;  /* 0x0000000d0319d224 */ /* 0x000fe200078e0214 */
[----:B------:R-:W-:Y:S02]  /*0980*/  @!P5 MOV R20, R6 ;  /* 0x000000060014d202 */ /* 0x000fe40000000f00 */
[----:B------:R-:W-:-:S03]  /*0990*/  @!P1 IADD3 R24, PT, PT, R5, R24, RZ ;  /* 0x0000001805189210 */ /* 0x000fc60007ffe0ff */
[----:B------:R-:W3:Y:S01]  /*09a0*/  @!P3 LDC.64 R16, c[0x0][0x3e0] ;  /* 0x0000f800ff10bb82 */ /* 0x000ee20000000a00 */
[----:B0-----:R-:W-:Y:S01]  /*09b0*/  @!P1 LEA R14, P6, R4, R14, 0x1 ;  /* 0x0000000e040e9211 */ /* 0x001fe200078c08ff */
[----:B------:R-:W-:-:S03]  /*09c0*/  @!P5 IMAD.WIDE.U32 R12, R3, R12, R20 ;  /* 0x0000000c030cd225 */ /* 0x000fc600078e0014 */
[----:B------:R-:W-:Y:S02]  /*09d0*/  @!P1 LEA.HI.X R15, R4, R15, R24, 0x1, P6 ;  /* 0x0000000f040f9211 */ /* 0x000fe400030f0c18 */
[----:B------:R-:W-:Y:S01]  /*09e0*/  @!P5 IADD3 R25, PT, PT, R13, R25, RZ ;  /* 0x000000190d19d210 */ /* 0x000fe20007ffe0ff */
[----:B------:R-:W0:Y:S01]  /*09f0*/  @!P4 LDC.64 R4, c[0x0][0x390] ;  /* 0x0000e400ff04cb82 */ /* 0x000e220000000a00 */
[----:B-1----:R-:W-:-:S04]  /*0a00*/  @!P5 LEA R18, P6, R12, R18, 0x1 ;  /* 0x000000120c12d211 */ /* 0x002fc800078c08ff */
[----:B------:R-:W-:-:S03]  /*0a10*/  @!P5 LEA.HI.X R19, R12, R19, R25, 0x1, P6 ;  /* 0x000000130c13d211 */ /* 0x000fc600030f0c19 */
[----:B------:R-:W1:Y:S01]  /*0a20*/  @!P3 LDC.64 R12, c[0x0][0x390] ;  /* 0x0000e400ff0cbb82 */ /* 0x000e620000000a00 */
[----:B--2---:R-:W-:Y:S01]  /*0a30*/  @!P4 IMAD R3, R33, R22, RZ ;  /* 0x000000162103c224 */ /* 0x004fe200078e02ff */
[----:B------:R-:W-:Y:S01]  /*0a40*/  @!P4 MOV R20, R6 ;  /* 0x000000060014c202 */ /* 0x000fe20000000f00 */
[----:B------:R2:W5:Y:S01]  /*0a50*/  @!P5 LDG.E R29, desc[UR24][R18.64] ;  /* 0x00000018121dd981 */ /* 0x000562000c1e1900 */
[----:B------:R-:W-:Y:S01]  /*0a60*/  @!P4 MOV R21, R9 ;  /* 0x000000090015c202 */ /* 0x000fe20000000f00 */
[----:B------:R-:W-:Y:S01]  /*0a70*/  @!P4 IMAD R3, R30, R23, R3 ;  /* 0x000000171e03c224 */ /* 0x000fe200078e0203 */
[----:B------:R-:W-:Y:S02]  /*0a80*/  @!P3 MOV R25, R9 ;  /* 0x000000090019b202 */ /* 0x000fe40000000f00 */
[----:B------:R-:W-:Y:S01]  /*0a90*/  CS2R R26, SRZ ;  /* 0x00000000001a7805 */ /* 0x000fe2000001ff00 */
[----:B---3--:R-:W-:Y:S02]  /*0aa0*/  @!P3 IMAD R24, R34, R16, RZ ;  /* 0x000000102218b224 */ /* 0x008fe400078e02ff */
[----:B------:R-:W-:Y:S01]  /*0ab0*/  @!P4 IMAD.WIDE.U32 R22, R30, R22, R20 ;  /* 0x000000161e16c225 */ /* 0x000fe200078e0014 */
[----:B--2---:R-:W-:-:S03]  /*0ac0*/  IADD3 R19, PT, PT, R0, 0x30, RZ ;  /* 0x0000003000137810 */ /* 0x004fc60007ffe0ff */
[C---:B------:R-:W-:Y:S01]  /*0ad0*/  @!P3 IMAD R21, R0.reuse, R17, R24 ;  /* 0x000000110015b224 */ /* 0x040fe200078e0218 */
[----:B------:R-:W-:Y:S01]  /*0ae0*/  @!P3 MOV R24, R6 ;  /* 0x000000060018b202 */ /* 0x000fe20000000f00 */
[----:B------:R-:W2:Y:S01]  /*0af0*/  @!P2 LDG.E R26, desc[UR24][R10.64] ;  /* 0x000000180a1aa981 */ /* 0x000ea2000c1e1900 */
[----:B------:R-:W-:Y:S02]  /*0b00*/  ISETP.GE.U32.AND P5, PT, R19, UR20, PT ;  /* 0x0000001413007c0c */ /* 0x000fe4000bfa6070 */
[----:B------:R-:W-:Y:S01]  /*0b10*/  SHF.R.S32.HI R20, RZ, 0x1f, R19 ;  /* 0x0000001fff147819 */ /* 0x000fe20000011413 */
[----:B------:R-:W-:Y:S01]  /*0b20*/  @!P3 IMAD.WIDE.U32 R16, R0, R16, R24 ;  /* 0x000000100010b225 */ /* 0x000fe200078e0018 */
[----:B------:R-:W-:-:S03]  /*0b30*/  @!P4 IADD3 R3, PT, PT, R23, R3, RZ ;  /* 0x000000031703c210 */ /* 0x000fc60007ffe0ff */
[----:B------:R-:W-:Y:S01]  /*0b40*/  HFMA2 R24, -RZ, RZ, 0, 0 ;  /* 0x00000000ff187431 */ /* 0x000fe200000001ff */
[----:B------:R-:W-:Y:S02]  /*0b50*/  ISETP.GE.AND.EX P5, PT, R20, UR21, PT, P5 ;  /* 0x0000001514007c0c */ /* 0x000fe4000bfa6350 */
[C---:B0-----:R-:W-:Y:S02]  /*0b60*/  @!P4 LEA R4, P6, R22.reuse, R4, 0x1 ;  /* 0x000000041604c211 */ /* 0x041fe400078c08ff */
[----:B------:R-:W-:Y:S02]  /*0b70*/  @!P3 IADD3 R21, PT, PT, R17, R21, RZ ;  /* 0x000000151115b210 */ /* 0x000fe40007ffe0ff */
[----:B------:R-:W-:Y:S02]  /*0b80*/  @!P4 LEA.HI.X R5, R22, R5, R3, 0x1, P6 ;  /* 0x000000051605c211 */ /* 0x000fe400030f0c03 */
[----:B-1----:R-:W-:Y:S02]  /*0b90*/  @!P3 LEA R12, P6, R16, R12, 0x1 ;  /* 0x0000000c100cb211 */ /* 0x002fe400078c08ff */
[----:B------:R-:W-:Y:S01]  /*0ba0*/  IADD3 R3, PT, PT, R0, 0x38, RZ ;  /* 0x0000003800037810 */ /* 0x000fe20007ffe0ff */
[----:B------:R-:W3:Y:S01]  /*0bb0*/  @!P4 LDG.E R27, desc[UR24][R4.64] ;  /* 0x00000018041bc981 */ /* 0x000ee2000c1e1900 */
[----:B------:R-:W-:-:S02]  /*0bc0*/  @!P3 LEA.HI.X R13, R16, R13, R21, 0x1, P6 ;  /* 0x0000000d100db211 */ /* 0x000fc400030f0c15 */
[----:B------:R-:W0:Y:S01]  /*0bd0*/  @!P5 LDC.64 R16, c[0x0][0x3e0] ;  /* 0x0000f800ff10db82 */ /* 0x000e220000000a00 */
[----:B------:R-:W-:Y:S02]  /*0be0*/  ISETP.GE.U32.AND P6, PT, R3, UR20, PT ;  /* 0x0000001403007c0c */ /* 0x000fe4000bfc6070 */
[----:B------:R-:W-:Y:S01]  /*0bf0*/  SHF.R.S32.HI R18, RZ, 0x1f, R3 ;  /* 0x0000001fff127819 */ /* 0x000fe20000011403 */
[----:B------:R1:W4:Y:S03]  /*0c00*/  @!P3 LDG.E R24, desc[UR24][R12.64] ;  /* 0x000000180c18b981 */ /* 0x000326000c1e1900 */
        /* <DEDUP_REMOVED lines=17> */
[----:B-1----:R-:W-:Y:S02]  /*0d20*/  @!P6 MOV R12, R6 ;  /* 0x00000006000ce202 */ /* 0x002fe40000000f00 */
[----:B------:R-:W-:-:S03]  /*0d30*/  @!P6 MOV R13, R9 ;  /* 0x00000009000de202 */ /* 0x000fc60000000f00 */
[----:B------:R-:W-:-:S04]  /*0d40*/  @!P6 IMAD.WIDE.U32 R12, R3, R4, R12 ;  /* 0x00000004030ce225 */ /* 0x000fc800078e000c */
[----:B------:R-:W-:Y:S01]  /*0d50*/  HFMA2 R19, -RZ, RZ, 0, 0 ;  /* 0x00000000ff137431 */ /* 0x000fe200000001ff */
[----:B------:R-:W-:Y:S02]  /*0d60*/  @!P6 IADD3 R3, PT, PT, R13, R5, RZ ;  /* 0x000000050d03e210 */ /* 0x000fe40007ffe0ff */
[----:B0-----:R-:W-:-:S04]  /*0d70*/  @!P6 LEA R10, P1, R12, R10, 0x1 ;  /* 0x0000000a0c0ae211 */ /* 0x001fc800078208ff */
[----:B------:R-:W-:-:S05]  /*0d80*/  @!P6 LEA.HI.X R11, R12, R11, R3, 0x1, P1 ;  /* 0x0000000b0c0be211 */ /* 0x000fca00008f0c03 */
[----:B------:R0:W4:Y:S01]  /*0d90*/  @!P6 LDG.E R19, desc[UR24][R10.64] ;  /* 0x000000180a13e981 */ /* 0x000122000c1e1900 */
[C---:B------:R-:W-:Y:S02]  /*0da0*/  ISETP.GT.AND P1, PT, R36.reuse, 0x1e, PT ;  /* 0x0000001e2400780c */ /* 0x040fe40003f24270 */
[----:B------:R-:W-:Y:S01]  /*0db0*/  ISETP.GT.AND P2, PT, R36, 0xf, PT ;  /* 0x0000000f2400780c */ /* 0x000fe20003f44270 */
[----:B------:R-:W-:Y:S01]  /*0dc0*/  BSSY.RECONVERGENT B0, `(.L_x_2725) ;  /* 0x0000055000007945 */ /* 0x000fe20003800200 */
[--C-:B-----5:R-:W-:Y:S02]  /*0dd0*/  HADD2.F32 R4, -RZ, R29.reuse.H1_H1 ;  /* 0x3000001dff047230 */ /* 0x120fe40000004100 */
[----:B------:R-:W-:-:S03]  /*0de0*/  HADD2.F32 R29, -RZ, R29.H0_H0 ;  /* 0x2000001dff1d7230 */ /* 0x000fc60000004100 */
[----:B0-----:R-:W-:-:S04]  /*0df0*/  FMUL.FTZ R10, R4, R4 ;  /* 0x00000004040a7220 */ /* 0x001fc80000410000 */
[----:B------:R-:W-:Y:S01]  /*0e00*/  FFMA.FTZ R11, R29, R29, R10 ;  /* 0x0000001d1d0b7223 */ /* 0x000fe2000001000a */
[----:B--2---:R-:W-:Y:S02]  /*0e10*/  HADD2.F32 R10, -RZ, R26.H1_H1 ;  /* 0x3000001aff0a7230 */ /* 0x004fe40000004100 */
[----:B---3--:R-:W-:Y:S02]  /*0e20*/  HADD2.F32 R3, -RZ, R27.H1_H1 ;  /* 0x3000001bff037230 */ /* 0x008fe40000004100 */
[--C-:B----4-:R-:W-:Y:S02]  /*0e30*/  HADD2.F32 R18, -RZ, R24.reuse.H1_H1 ;  /* 0x30000018ff127230 */ /* 0x110fe40000004100 */
[----:B------:R-:W-:-:S03]  /*0e40*/  HADD2.F32 R24, -RZ, R24.H0_H0 ;  /* 0x20000018ff187230 */ /* 0x000fc60000004100 */
[----:B------:R-:W-:Y:S01]  /*0e50*/  FMUL.FTZ R5, R18, R18 ;  /* 0x0000001212057220 */ /* 0x000fe20000410000 */
[----:B------:R-:W-:Y:S02]  /*0e60*/  HADD2.F32 R27, -RZ, R27.H0_H0 ;  /* 0x2000001bff1b7230 */ /* 0x000fe40000004100 */
[----:B------:R-:W-:Y:S01]  /*0e70*/  FMUL.FTZ R14, R3, R3 ;  /* 0x00000003030e7220 */ /* 0x000fe20000410000 */
[----:B------:R-:W-:Y:S01]  /*0e80*/  FFMA.FTZ R12, R24, R24, R5 ;  /* 0x00000018180c7223 */ /* 0x000fe20000010005 */
[--C-:B------:R-:W-:Y:S02]  /*0e90*/  HADD2.F32 R5, -RZ, R28.reuse.H1_H1 ;  /* 0x3000001cff057230 */ /* 0x100fe40000004100 */
[----:B------:R-:W-:Y:S01]  /*0ea0*/  FFMA.FTZ R13, R27, R27, R14 ;  /* 0x0000001b1b0d7223 */ /* 0x000fe2000001000e */
[----:B------:R-:W-:Y:S01]  /*0eb0*/  FADD.FTZ R12, RZ, R12 ;  /* 0x0000000cff0c7221 */ /* 0x000fe20000010000 */
[----:B------:R-:W-:-:S03]  /*0ec0*/  HADD2.F32 R28, -RZ, R28.H0_H0 ;  /* 0x2000001cff1c7230 */ /* 0x000fc60000004100 */
[----:B------:R-:W-:Y:S01]  /*0ed0*/  FADD.FTZ R12, R12, R13 ;  /* 0x0000000d0c0c7221 */ /* 0x000fe20000010000 */
[----:B------:R-:W-:-:S03]  /*0ee0*/  FMUL.FTZ R13, R5, R5 ;  /* 0x00000005050d7220 */ /* 0x000fc60000410000 */
[----:B------:R-:W-:Y:S01]  /*0ef0*/  FADD.FTZ R12, R12, R11 ;  /* 0x0000000b0c0c7221 */ /* 0x000fe20000010000 */
[----:B------:R-:W-:Y:S01]  /*0f00*/  FFMA.FTZ R13, R28, R28, R13 ;  /* 0x0000001c1c0d7223 */ /* 0x000fe2000001000d */
[----:B------:R-:W-:Y:S02]  /*0f10*/  HADD2.F32 R26, -RZ, R26.H0_H0 ;  /* 0x2000001aff1a7230 */ /* 0x000fe40000004100 */
[----:B------:R-:W-:Y:S01]  /*0f20*/  FMUL.FTZ R15, R10, R10 ;  /* 0x0000000a0a0f7220 */ /* 0x000fe20000410000 */
[----:B------:R-:W-:Y:S01]  /*0f30*/  FADD.FTZ R12, R12, R13 ;  /* 0x0000000d0c0c7221 */ /* 0x000fe20000010000 */
[----:B------:R-:W-:Y:S02]  /*0f40*/  FADD.FTZ R13, R24, R18 ;  /* 0x00000012180d7221 */ /* 0x000fe40000010000 */
[----:B------:R-:W-:Y:S01]  /*0f50*/  FFMA.FTZ R15, R26, R26, R15 ;  /* 0x0000001a1a0f7223 */ /* 0x000fe2000001000f */
[----:B------:R-:W-:Y:S01]  /*0f60*/  FADD.FTZ R14, R27, R3 ;  /* 0x000000031b0e7221 */ /* 0x000fe20000010000 */
[----:B------:R-:W-:Y:S01]  /*0f70*/  FADD.FTZ R13, RZ, R13 ;  /* 0x0000000dff0d7221 */ /* 0x000fe20000010000 */
[----:B------:R-:W-:-:S02]  /*0f80*/  HADD2.F32 R11, -RZ, R21.H1_H1 ;  /* 0x30000015ff0b7230 */ /* 0x000fc40000004100 */
[----:B------:R-:W-:Y:S02]  /*0f90*/  HADD2.F32 R21, -RZ, R21.H0_H0 ;  /* 0x20000015ff157230 */ /* 0x000fe40000004100 */
[----:B------:R-:W-:Y:S01]  /*0fa0*/  FADD.FTZ R15, R12, R15 ;  /* 0x0000000f0c0f7221 */ /* 0x000fe20000010000 */
[----:B------:R-:W-:Y:S01]  /*0fb0*/  FMUL.FTZ R16, R11, R11 ;  /* 0x0000000b0b107220 */ /* 0x000fe20000410000 */
[----:B------:R-:W-:Y:S01]  /*0fc0*/  FADD.FTZ R13, R13, R14 ;  /* 0x0000000e0d0d7221 */ /* 0x000fe20000010000 */
[----:B------:R-:W-:Y:S02]  /*0fd0*/  FADD.FTZ R12, R29, R4 ;  /* 0x000000041d0c7221 */ /* 0x000fe40000010000 */
[----:B------:R-:W-:Y:S02]  /*0fe0*/  FFMA.FTZ R14, R21, R21, R16 ;  /* 0x00000015150e7223 */ /* 0x000fe40000010010 */
[----:B------:R-:W-:Y:S02]  /*0ff0*/  FADD.FTZ R13, R13, R12 ;  /* 0x0000000c0d0d7221 */ /* 0x000fe40000010000 */
[----:B------:R-:W-:Y:S01]  /*1000*/  FADD.FTZ R12, R15, R14 ;  /* 0x0000000e0f0c7221 */ /* 0x000fe20000010000 */
[----:B------:R-:W-:Y:S01]  /*1010*/  FADD.FTZ R14, R28, R5 ;  /* 0x000000051c0e7221 */ /* 0x000fe20000010000 */
[----:B------:R-:W-:-:S03]  /*1020*/  HADD2.F32 R16, -RZ, R20.H1_H1 ;  /* 0x30000014ff107230 */ /* 0x000fc60000004100 */
[----:B------:R-:W-:Y:S01]  /*1030*/  FADD.FTZ R13, R13, R14 ;  /* 0x0000000e0d0d7221 */ /* 0x000fe20000010000 */
[----:B------:R-:W-:Y:S01]  /*1040*/  FADD.FTZ R14, R26, R10 ;  /* 0x0000000a1a0e7221 */ /* 0x000fe20000010000 */
[----:B------:R-:W-:Y:S02]  /*1050*/  HADD2.F32 R20, -RZ, R20.H0_H0 ;  /* 0x20000014ff147230 */ /* 0x000fe40000004100 */
[----:B------:R-:W-:Y:S01]  /*1060*/  FMUL.FTZ R15, R16, R16 ;  /* 0x00000010100f7220 */ /* 0x000fe20000410000 */
[----:B------:R-:W-:Y:S01]  /*1070*/  FADD.FTZ R13, R13, R14 ;  /* 0x0000000e0d0d7221 */ /* 0x000fe20000010000 */
[----:B------:R-:W-:Y:S02]  /*1080*/  FADD.FTZ R14, R21, R11 ;  /* 0x0000000b150e7221 */ /* 0x000fe40000010000 */
[C---:B------:R-:W-:Y:S02]  /*1090*/  FFMA.FTZ R15, R20.reuse, R20, R15 ;  /* 0x00000014140f7223 */ /* 0x040fe4000001000f */
[----:B------:R-:W-:Y:S01]  /*10a0*/  FADD.FTZ R13, R13, R14 ;  /* 0x0000000e0d0d7221 */ /* 0x000fe20000010000 */
[----:B------:R-:W-:Y:S01]  /*10b0*/  FADD.FTZ R14, R20, R16 ;  /* 0x00000010140e7221 */ /* 0x000fe20000010000 */
[----:B------:R-:W-:-:S03]  /*10c0*/  FADD.FTZ R12, R12, R15 ;  /* 0x0000000f0c0c7221 */ /* 0x000fc60000010000 */
[----:B------:R-:W-:Y:S01]  /*10d0*/  FADD.FTZ R13, R13, R14 ;  /* 0x0000000e0d0d7221 */ /* 0x000fe20000010000 */
[--C-:B------:R-:W-:Y:S02]  /*10e0*/  HADD2.F32 R17, -RZ, R19.reuse.H1_H1 ;  /* 0x30000013ff117230 */ /* 0x100fe40000004100 */
[----:B------:R-:W-:-:S03]  /*10f0*/  HADD2.F32 R19, -RZ, R19.H0_H0 ;  /* 0x20000013ff137230 */ /* 0x000fc60000004100 */
[----:B------:R-:W-:Y:S02]  /*1100*/  FMUL.FTZ R22, R17, R17 ;  /* 0x0000001111167220 */ /* 0x000fe40000410000 */
        /* <DEDUP_REMOVED lines=20> */
[----:B------:R-:W-:Y:S01]  /*1250*/  ISETP.GT.AND P1, PT, R36, 0x17, PT ;  /* 0x000000172400780c */ /* 0x000fe20003f24270 */
        /* <DEDUP_REMOVED lines=11> */
.L_x_2726:
[----:B------:R-:W-:Y:S05]  /*1310*/  BSYNC.RECONVERGENT B0 ;  /* 0x0000000000007941 */ /* 0x000fea0003800200 */
.L_x_2725:
        /* <DEDUP_REMOVED lines=45> */
.L_x_2728:
[----:B------:R-:W-:Y:S05]  /*15f0*/  BSYNC.RECONVERGENT B0 ;  /* 0x0000000000007941 */ /* 0x000fea0003800200 */
.L_x_2727:
        /* <DEDUP_REMOVED lines=19> */
[----:B------:R-:W-:-:S02]  /*1730*/  MOV R22, UR19 ;  /* 0x0000001300167c02 */ /* 0x000fc40008000f00 */
        /* <DEDUP_REMOVED lines=12> */
.L_x_2731:
[----:B------:R-:W2:Y:S04]  /*1800*/  LDG.E.STRONG.GPU R22, desc[UR24][R12.64] ;  /* 0x000000180c167981 */ /* 0x000ea8000c1ef900 */
[----:B--2---:R-:W-:Y:S01]  /*1810*/  CCTL.IVALL ;  /* 0x00000000ff00798f */ /* 0x004fe20002000000 */
[----:B------:R-:W-:Y:S05]  /*1820*/  YIELD ;  /* 0x0000000000007946 */ /* 0x000fea0003800000 */
[----:B------:R-:W-:-:S13]  /*1830*/  ISETP.NE.AND P2, PT, R22, R23, PT ;  /* 0x000000171600720c */ /* 0x000fda0003f45270 */
[----:B------:R-:W-:Y:S05]  /*1840*/  @P2 BRA `(.L_x_2731) ;  /* 0xfffffffc00ec2947 */ /* 0x000fea000383ffff */
.L_x_2730:
        /* <DEDUP_REMOVED lines=14> */
.L_x_2733:
        /* <DEDUP_REMOVED lines=31> */
[----:B------:R-:W-:Y:S02]  /*1b20*/  MOV R12, UR34 ;  /* 0x00000022000c7c02 */ /* 0x000fe40008000f00 */
        /* <DEDUP_REMOVED lines=59> */
.L_x_2732:
[----:B------:R-:W-:-:S13]  /*1ee0*/  ISETP.NE.AND P1, PT, R32, RZ, PT ;  /* 0x000000ff2000720c */ /* 0x000fda0003f25270 */
[----:B------:R-:W-:Y:S05]  /*1ef0*/  @!P1 BRA `(.L_x_2729) ;  /* 0x00000004006c9947 */ /* 0x000fea0003800000 */
[----:B------:R-:W-:-:S04]  /*1f00*/  IADD3 R12, PT, PT, R32, -0x1, RZ ;  /* 0xffffffff200c7810 */ /* 0x000fc80007ffe0ff */
        /* <DEDUP_REMOVED lines=48> */
.L_x_2734:
        /* <DEDUP_REMOVED lines=28> */
.L_x_2735:
        /* <DEDUP_REMOVED lines=13> */
.L_x_2736:
[----:B------:R-:W-:Y:S05]  /*24a0*/  BSYNC.RECONVERGENT B0 ;  /* 0x0000000000007941 */ /* 0x000fea0003800200 */
.L_x_2729:
        /* <DEDUP_REMOVED lines=52> */
[----:B------:R-:W-:Y:S02]  /*27f0*/  F2FP.F16.F32.PACK_AB R18, R18, R23 ;  /* 0x000000171212723e */ /* 0x000fe400000000ff */
[----:B------:R-:W-:Y:S01]  /*2800*/  MOV R23, R9 ;  /* 0x0000000900177202 */ /* 0x000fe20000000f00 */
[----:B0-----:R-:W-:Y:S02]  /*2810*/  IMAD R24, R34, UR22, RZ ;  /* 0x0000001622187c24 */ /* 0x001fe4000f8e02ff */
[----:B------:R-:W-:-:S04]  /*2820*/  IMAD.WIDE.U32 R22, R0, UR22, R22 ;  /* 0x0000001600167c25 */ /* 0x000fc8000f8e0016 */
[----:B-1----:R-:W-:Y:S01]  /*2830*/  IMAD R25, R0, UR23, R24 ;  /* 0x0000001700197c24 */ /* 0x002fe2000f8e0218 */
[----:B--2---:R-:W-:-:S04]  /*2840*/  LEA R24, P1, R22, UR18, 0x1 ;  /* 0x0000001216187c11 */ /* 0x004fc8000f8208ff */
[----:B------:R-:W-:-:S04]  /*2850*/  IADD3 R23, PT, PT, R23, R25, RZ ;  /* 0x0000001917177210 */ /* 0x000fc80007ffe0ff */
[----:B------:R-:W-:-:S05]  /*2860*/  LEA.HI.X R25, R22, UR19, R23, 0x1, P1 ;  /* 0x0000001316197c11 */ /* 0x000fca00088f0c17 */
[----:B------:R0:W-:Y:S02]  /*2870*/  STG.E desc[UR24][R24.64], R18 ;  /* 0x0000001218007986 */ /* 0x0001e4000c101918 */
.L_x_2740:
[----:B------:R-:W-:Y:S05]  /*2880*/  BSYNC.RECONVERGENT B1 ;  /* 0x0000000000017941 */ /* 0x000fea0003800200 */
.L_x_2739:
        /* <DEDUP_REMOVED lines=13> */
[----:B------:R-:W-:Y:S01]  /*2960*/  F2FP.F16.F32.PACK_AB R3, R18, R3 ;  /* 0x000000031203723e */ /* 0x000fe200000000ff */
[----:B------:R-:W-:-:S04]  /*2970*/  IMAD.WIDE.U32 R22, R30, UR18, R22 ;  /* 0x000000121e167c25 */ /* 0x000fc8000f8e0016 */
[----:B------:R-:W-:Y:S01]  /*2980*/  IMAD R25, R30, UR19, R25 ;  /* 0x000000131e197c24 */ /* 0x000fe2000f8e0219 */
[----:B--2---:R-:W-:-:S04]  /*2990*/  LEA R24, P1, R22, UR22, 0x1 ;  /* 0x0000001616187c11 */ /* 0x004fc8000f8208ff */
[----:B------:R-:W-:-:S04]  /*29a0*/  IADD3 R25, PT, PT, R23, R25, RZ ;  /* 0x0000001917197210 */ /* 0x000fc80007ffe0ff */
[----:B------:R-:W-:-:S05]  /*29b0*/  LEA.HI.X R25, R22, UR23, R25, 0x1, P1 ;  /* 0x0000001716197c11 */ /* 0x000fca00088f0c19 */
[----:B------:R2:W-:Y:S02]  /*29c0*/  STG.E desc[UR24][R24.64], R3 ;  /* 0x0000000318007986 */ /* 0x0005e4000c101918 */
.L_x_2742:
[----:B------:R-:W-:Y:S05]  /*29d0*/  BSYNC.RECONVERGENT B1 ;  /* 0x0000000000017941 */ /* 0x000fea0003800200 */
.L_x_2741:
        /* <DEDUP_REMOVED lines=21> */
[----:B------:R-:W-:-:S05]  /*2b30*/  IMAD.WIDE.U32 R22, R25, UR18, R22 ;  /* 0x0000001219167c25 */ /* 0x000fca000f8e0016 */
[----:B------:R-:W-:Y:S02]  /*2b40*/  IADD3 R3, PT, PT, R23, R3, RZ ;  /* 0x0000000317037210 */ /* 0x000fe40007ffe0ff */
[----:B-1----:R-:W-:-:S04]  /*2b50*/  LEA R24, P1, R22, UR22, 0x1 ;  /* 0x0000001616187c11 */ /* 0x002fc8000f8208ff */
[----:B------:R-:W-:Y:S01]  /*2b60*/  LEA.HI.X R25, R22, UR23, R3, 0x1, P1 ;  /* 0x0000001716197c11 */ /* 0x000fe200088f0c03 */
[----:B------:R-:W-:-:S05]  /*2b70*/  FFMA.FTZ R3, R12, R29, R14 ;  /* 0x0000001d0c037223 */ /* 0x000fca000001000e */
[----:B------:R-:W-:-:S05]  /*2b80*/  F2FP.F16.F32.PACK_AB R3, R4, R3 ;  /* 0x000000030403723e */ /* 0x000fca00000000ff */
[----:B------:R0:W-:Y:S02]  /*2b90*/  STG.E desc[UR24][R24.64], R3 ;  /* 0x0000000318007986 */ /* 0x0001e4000c101918 */
.L_x_2744:
[----:B------:R-:W-:Y:S05]  /*2ba0*/  BSYNC.RECONVERGENT B1 ;  /* 0x0000000000017941 */ /* 0x000fea0003800200 */
.L_x_2743:
        /* <DEDUP_REMOVED lines=19> */
[----:B------:R-:W-:Y:S02]  /*2ce0*/  F2FP.F16.F32.PACK_AB R5, R18, R25 ;  /* 0x000000191205723e */ /* 0x000fe400000000ff */
[----:B------:R-:W-:-:S05]  /*2cf0*/  LEA.HI.X R23, R4, UR23, R23, 0x1, P1 ;  /* 0x0000001704177c11 */ /* 0x000fca00088f0c17 */
[----:B------:R0:W-:Y:S02]  /*2d00*/  STG.E desc[UR24][R22.64], R5 ;  /* 0x0000000516007986 */ /* 0x0001e4000c101918 */
.L_x_2746:
[----:B------:R-:W-:Y:S05]  /*2d10*/  BSYNC.RECONVERGENT B1 ;  /* 0x0000000000017941 */ /* 0x000fea0003800200 */
.L_x_2745:
        /* <DEDUP_REMOVED lines=19> */
[----:B------:R-:W-:Y:S01]  /*2e50*/  MOV R5, R9 ;  /* 0x0000000900057202 */ /* 0x000fe20000000f00 */
        /* <DEDUP_REMOVED lines=12> */
[----:B------:R-:W-:-:S05]  /*2f20*/  F2FP.F16.F32.PACK_AB R5, R10, R5 ;  /* 0x000000050a05723e */ /* 0x000fca00000000ff */
[----:B------:R0:W-:Y:S02]  /*2f30*/  STG.E desc[UR24][R22.64], R5 ;  /* 0x0000000516007986 */ /* 0x0001e4000c101918 */
.L_x_2748:
[----:B------:R-:W-:Y:S05]  /*2f40*/  BSYNC.RECONVERGENT B1 ;  /* 0x0000000000017941 */ /* 0x000fea0003800200 */
.L_x_2747:
[----:B------:R-:W-:Y:S04]  /*2f50*/  BSSY.RECONVERGENT B1, `(.L_x_2749) ;  /* 0x0000014000017945 */ /* 0x000fe80003800200 */
[----:B------:R-:W-:Y:S05]  /*2f60*/  @P3 BRA `(.L_x_2750) ;  /* 0x0000000000483947 */ /* 0x000fea0003800000 */
[----:B------:R-:W1:Y:S01]  /*2f70*/  LDCU.64 UR18, c[0x0][0x3e0] ;  /* 0x00007c00ff1277ac */ /* 0x000e620008000a00 */
[----:B------:R-:W-:Y:S01]  /*2f80*/  FADD.FTZ R11, R11, -UR5 ;  /* 0x800000050b0b7e21 */ /* 0x000fe20008010000 */
[----:B------:R-:W-:Y:S01]  /*2f90*/  MOV R4, R6 ;  /* 0x0000000600047202 */ /* 0x000fe20000000f00 */
[----:B------:R-:W-:Y:S01]  /*2fa0*/  FADD.FTZ R21, R21, -UR5 ;  /* 0x8000000515157e21 */ /* 0x000fe20008010000 */
[----:B------:R-:W2:Y:S01]  /*2fb0*/  LDCU.64 UR22, c[0x0][0x380] ;  /* 0x00007000ff1677ac */ /* 0x000ea20008000a00 */
[----:B0-----:R-:W-:Y:S02]  /*2fc0*/  IMAD.MOV.U32 R5, RZ, RZ, R9 ;  /* 0x000000ffff057224 */ /* 0x001fe400078e0009 */
        /* <DEDUP_REMOVED lines=9> */
[----:B------:R-:W-:Y:S02]  /*3060*/  F2FP.F16.F32.PACK_AB R3, R22, R3 ;  /* 0x000000031603723e */ /* 0x000fe400000000ff */
[----:B------:R-:W-:-:S05]  /*3070*/  LEA.HI.X R11, R4, UR23, R11, 0x1, P2 ;  /* 0x00000017040b7c11 */ /* 0x000fca00090f0c0b */
[----:B------:R1:W-:Y:S02]  /*3080*/  STG.E desc[UR24][R10.64], R3 ;  /* 0x000000030a007986 */ /* 0x0003e4000c101918 */
.L_x_2750:
[----:B------:R-:W-:Y:S05]  /*3090*/  BSYNC.RECONVERGENT B1 ;  /* 0x0000000000017941 */ /* 0x000fea0003800200 */
.L_x_2749:
        /* <DEDUP_REMOVED lines=13> */
[----:B------:R-:W-:Y:S01]  /*3170*/  F2FP.F16.F32.PACK_AB R3, R16, R3 ;  /* 0x000000031003723e */ /* 0x000fe200000000ff */
[----:B------:R-:W-:-:S04]  /*3180*/  IMAD.WIDE.U32 R4, R18, UR18, R4 ;  /* 0x0000001212047c25 */ /* 0x000fc8000f8e0004 */
[----:B------:R-:W-:Y:S01]  /*3190*/  IMAD R25, R18, UR19, R25 ;  /* 0x0000001312197c24 */ /* 0x000fe2000f8e0219 */
[----:B0-----:R-:W-:-:S04]  /*31a0*/  LEA R10, P2, R4, UR22, 0x1 ;  /* 0x00000016040a7c11 */ /* 0x001fc8000f8408ff */
[----:B------:R-:W-:-:S04]  /*31b0*/  IADD3 R25, PT, PT, R5, R25, RZ ;  /* 0x0000001905197210 */ /* 0x000fc80007ffe0ff */
[----:B------:R-:W-:-:S05]  /*31c0*/  LEA.HI.X R11, R4, UR23, R25, 0x1, P2 ;  /* 0x00000017040b7c11 */ /* 0x000fca00090f0c19 */
[----:B------:R2:W-:Y:S02]  /*31d0*/  STG.E desc[UR24][R10.64], R3 ;  /* 0x000000030a007986 */ /* 0x0005e4000c101918 */
.L_x_2752:
[----:B------:R-:W-:Y:S05]  /*31e0*/  BSYNC.RECONVERGENT B1 ;  /* 0x0000000000017941 */ /* 0x000fea0003800200 */
.L_x_2751:
        /* <DEDUP_REMOVED lines=10> */
[----:B------:R-:W-:Y:S01]  /*3290*/  F2FP.F16.F32.PACK_AB R3, R8, R3 ;  /* 0x000000030803723e */ /* 0x000fe200000000ff */
        /* <DEDUP_REMOVED lines=8> */
.L_x_2738:
        /* <DEDUP_REMOVED lines=26> */
[----:B------:R-:W-:Y:S02]  /*34c0*/  F2FP.F16.F32.PACK_AB R18, R18, R22 ;  /* 0x000000161212723e */ /* 0x000fe400000000ff */
[----:B------:R-:W-:-:S05]  /*34d0*/  MOV R22, R6 ;  /* 0x0000000600167202 */ /* 0x000fca0000000f00 */
[----:B------:R-:W-:-:S05]  /*34e0*/  IMAD.WIDE.U32 R22, R0, UR18, R22 ;  /* 0x0000001200167c25 */ /* 0x000fca000f8e0016 */
[----:B------:R-:W-:Y:S02]  /*34f0*/  IADD3 R23, PT, PT, R23, R24, RZ ;  /* 0x0000001817177210 */ /* 0x000fe40007ffe0ff */
[----:B--2---:R-:W-:-:S04]  /*3500*/  LEA R24, P2, R22, UR20, 0x1 ;  /* 0x0000001416187c11 */ /* 0x004fc8000f8408ff */
[----:B------:R-:W-:-:S05]  /*3510*/  LEA.HI.X R25, R22, UR21, R23, 0x1, P2 ;  /* 0x0000001516197c11 */ /* 0x000fca00090f0c17 */
[----:B------:R0:W-:Y:S04]  /*3520*/  STG.E desc[UR24][R24.64], R18 ;  /* 0x0000001218007986 */ /* 0x0001e8000c101918 */
.L_x_2755:
[----:B------:R-:W-:Y:S05]  /*3530*/  BSYNC.RECONVERGENT B1 ;  /* 0x0000000000017941 */ /* 0x000fea0003800200 */
.L_x_2754:
        /* <DEDUP_REMOVED lines=23> */
[----:B------:R-:W-:Y:S01]  /*36b0*/  IADD3 R25, PT, PT, R23, R25, RZ ;  /* 0x0000001917197210 */ /* 0x000fe20007ffe0ff */
[----:B-1----:R-:W-:Y:S01]  /*36c0*/  FMUL.FTZ R3, R3, R24 ;  /* 0x0000001803037220 */ /* 0x002fe20000410000 */
[----:B0-----:R-:W-:-:S04]  /*36d0*/  LEA R24, P1, R22, UR20, 0x1 ;  /* 0x0000001416187c11 */ /* 0x001fc8000f8208ff */
[----:B------:R-:W-:Y:S01]  /*36e0*/  LEA.HI.X R25, R22, UR21, R25, 0x1, P1 ;  /* 0x0000001516197c11 */ /* 0x000fe200088f0c19 */
[----:B--2---:R-:W-:-:S05]  /*36f0*/  FMUL.FTZ R18, R18, R27 ;  /* 0x0000001b12127220 */ /* 0x004fca0000410000 */
[----:B------:R-:W-:-:S05]  /*3700*/  F2FP.F16.F32.PACK_AB R3, R18, R3 ;  /* 0x000000031203723e */ /* 0x000fca00000000ff */
[----:B------:R2:W-:Y:S02]  /*3710*/  STG.E desc[UR24][R24.64], R3 ;  /* 0x0000000318007986 */ /* 0x0005e4000c101918 */
.L_x_2757:
[----:B------:R-:W-:Y:S05]  /*3720*/  BSYNC.RECONVERGENT B1 ;  /* 0x0000000000017941 */ /* 0x000fea0003800200 */
.L_x_2756:
        /* <DEDUP_REMOVED lines=32> */
[----:B------:R-:W-:Y:S01]  /*3930*/  F2FP.F16.F32.PACK_AB R3, R4, R3 ;  /* 0x000000030403723e */ /* 0x000fe200000000ff */
[----:B------:R-:W-:-:S05]  /*3940*/  IMAD.WIDE.U32 R22, R24, UR18, R22 ;  /* 0x0000001218167c25 */ /* 0x000fca000f8e0016 */
[----:B------:R-:W-:Y:S02]  /*3950*/  IADD3 R25, PT, PT, R23, R25, RZ ;  /* 0x0000001917197210 */ /* 0x000fe40007ffe0ff */
[----:B--2---:R-:W-:-:S04]  /*3960*/  LEA R24, P1, R22, UR20, 0x1 ;  /* 0x0000001416187c11 */ /* 0x004fc8000f8208ff */
[----:B------:R-:W-:-:S05]  /*3970*/  LEA.HI.X R25, R22, UR21, R25, 0x1, P1 ;  /* 0x0000001516197c11 */ /* 0x000fca00088f0c19 */
[----:B------:R0:W-:Y:S04]  /*3980*/  STG.E desc[UR24][R24.64], R3 ;  /* 0x0000000318007986 */ /* 0x0001e8000c101918 */
.L_x_2759:
[----:B------:R-:W-:Y:S05]  /*3990*/  BSYNC.RECONVERGENT B1 ;  /* 0x0000000000017941 */ /* 0x000fea0003800200 */
.L_x_2758:
        /* <DEDUP_REMOVED lines=20> */
[----:B------:R-:W-:Y:S01]  /*3ae0*/  MOV R4, R6 ;  /* 0x0000000600047202 */ /* 0x000fe20000000f00 */
[----:B0-----:R-:W-:-:S04]  /*3af0*/  FADD.FTZ R29, R29, 1 ;  /* 0x3f8000001d1d7421 */ /* 0x001fc80000010000 */
[----:B------:R-:W0:Y:S01]  /*3b00*/  MUFU.RCP R22, R22 ;  /* 0x0000001600167308 */ /* 0x000e220000001000 */
[----:B------:R-:W-:-:S05]  /*3b10*/  IMAD.WIDE.U32 R4, R18, UR18, R4 ;  /* 0x0000001212047c25 */ /* 0x000fca000f8e0004 */
[----:B------:R-:W-:Y:S02]  /*3b20*/  IADD3 R27, PT, PT, R5, R27, RZ ;  /* 0x0000001b051b7210 */ /* 0x000fe40007ffe0ff */
[----:B------:R-:W1:Y:S01]  /*3b30*/  MUFU.RCP R23, R29 ;  /* 0x0000001d00177308 */ /* 0x000e620000001000 */
[----:B0-----:R-:W-:Y:S01]  /*3b40*/  FMUL.FTZ R28, R28, R22 ;  /* 0x000000161c1c7220 */ /* 0x001fe20000410000 */
[----:B--2---:R-:W-:Y:S01]  /*3b50*/  LEA R22, P1, R4, UR20, 0x1 ;  /* 0x0000001404167c11 */ /* 0x004fe2000f8208ff */
[----:B-1----:R-:W-:-:S03]  /*3b60*/  FMUL.FTZ R25, R25, R23 ;  /* 0x0000001719197220 */ /* 0x002fc60000410000 */
[----:B------:R-:W-:Y:S02]  /*3b70*/  LEA.HI.X R23, R4, UR21, R27, 0x1, P1 ;  /* 0x0000001504177c11 */ /* 0x000fe400088f0c1b */
[----:B------:R-:W-:-:S05]  /*3b80*/  F2FP.F16.F32.PACK_AB R25, R25, R28 ;  /* 0x0000001c1919723e */ /* 0x000fca00000000ff */
[----:B------:R0:W-:Y:S02]  /*3b90*/  STG.E desc[UR24][R22.64], R25 ;  /* 0x0000001916007986 */ /* 0x0001e4000c101918 */
.L_x_2761:
[----:B------:R-:W-:Y:S05]  /*3ba0*/  BSYNC.RECONVERGENT B1 ;  /* 0x0000000000017941 */ /* 0x000fea0003800200 */
.L_x_2760:
        /* <DEDUP_REMOVED lines=42> */
[----:B------:R-:W-:-:S05]  /*3e50*/  F2FP.F16.F32.PACK_AB R23, R26, R10 ;  /* 0x0000000a1a17723e */ /* 0x000fca00000000ff */
[----:B------:R0:W-:Y:S02]  /*3e60*/  STG.E desc[UR24][R24.64], R23 ;  /* 0x0000001718007986 */ /* 0x0001e4000c101918 */
.L_x_2763:
[----:B------:R-:W-:Y:S05]  /*3e70*/  BSYNC.RECONVERGENT B1 ;  /* 0x0000000000017941 */ /* 0x000fea0003800200 */
.L_x_2762:
        /* <DEDUP_REMOVED lines=28> */
[----:B------:R-:W-:-:S05]  /*4040*/  F2FP.F16.F32.PACK_AB R3, R26, R3 ;  /* 0x000000031a03723e */ /* 0x000fca00000000ff */
[----:B------:R2:W-:Y:S02]  /*4050*/  STG.E desc[UR24][R22.64], R3 ;  /* 0x0000000316007986 */ /* 0x0005e4000c101918 */
.L_x_2765:
[----:B------:R-:W-:Y:S05]  /*4060*/  BSYNC.RECONVERGENT B1 ;  /* 0x0000000000017941 */ /* 0x000fea0003800200 */
.L_x_2764:
        /* <DEDUP_REMOVED lines=28> */
[----:B------:R-:W-:-:S05]  /*4230*/  F2FP.F16.F32.PACK_AB R3, R3, R16 ;  /* 0x000000100303723e */ /* 0x000fca00000000ff */
[----:B------:R3:W-:Y:S02]  /*4240*/  STG.E desc[UR24][R20.64], R3 ;  /* 0x0000000314007986 */ /* 0x0007e4000c101918 */
.L_x_2767:
[----:B------:R-:W-:Y:S05]  /*4250*/  BSYNC.RECONVERGENT B1 ;  /* 0x0000000000017941 */ /* 0x000fea0003800200 */
.L_x_2766:
        /* <DEDUP_REMOVED lines=26> */
[----:B------:R-:W-:-:S05]  /*4400*/  F2FP.F16.F32.PACK_AB R3, R8, R3 ;  /* 0x000000030803723e */ /* 0x000fca00000000ff */
[----:B------:R4:W-:Y:S02]  /*4410*/  STG.E desc[UR24][R4.64], R3 ;  /* 0x0000000304007986 */ /* 0x0009e4000c101918 */
.L_x_2753:
[----:B------:R-:W-:Y:S05]  /*4420*/  BSYNC.RECONVERGENT B0 ;  /* 0x0000000000007941 */ /* 0x000fea0003800200 */
.L_x_2737:
[----:B------:R-:W-:Y:S02]  /*4430*/  UIADD3 UR8, UPT, UPT, UR30, UR8, URZ ;  /* 0x000000081e087290 */ /* 0x000fe4000fffe0ff */
[----:B------:R-:W-:Y:S02]  /*4440*/  UIADD3 UR4, UPT, UPT, UR4, 0x1, URZ ;  /* 0x0000000104047890 */ /* 0x000fe4000fffe0ff */
[----:B------:R-:W-:-:S09]  /*4450*/  UISETP.GE.AND UP1, UPT, UR8, UR7, UPT ;  /* 0x000000070800728c */ /* 0x000fd2000bf26270 */
[----:B------:R-:W-:Y:S05]  /*4460*/  BRA.U !UP1, `(.L_x_2768) ;  /* 0xffffffbd09b87547 */ /* 0x000fea000b83ffff */
[----:B------:R-:W-:Y:S05]  /*4470*/  EXIT ;  /* 0x000000000000794d */ /* 0x000fea0003800000 */
.L_x_2769:
        /* <DEDUP_REMOVED lines=16> */
.L_x_4928:


//--------------------- .text._Z35group_norm_nhwc_fwd_one_pass_kernelI11Fp16IOFp32WLi128ELi120ELi480EEv26Group_norm_nhwc_fwd_params --------------------------
	.section	.text._Z35group_norm_nhwc_fwd_one_pass_kernelI11Fp16IOFp32WLi128ELi120ELi480EEv26Group_norm_nhwc_fwd_params,"ax",@progbits
	.align	128
        .global         _Z35group_norm_nhwc_fwd_one_pass_kernelI11Fp16IOFp32WLi128ELi120ELi480EEv26Group_norm_nhwc_fwd_params
        .type           _Z35group_norm_nhwc_fwd_one_pass_kernelI11Fp16IOFp32WLi128ELi120ELi480EEv26Group_norm_nhwc_fwd_params,@function
        .size           _Z35group_norm_nhwc_fwd_one_pass_kernelI11Fp16IOFp32WLi128ELi120ELi480EEv26Group_norm_nhwc_fwd_params,(.L_x_4929 - _Z35group_norm_nhwc_fwd_one_pass_kernelI11Fp16IOFp32WLi128ELi120ELi480EEv26Group_norm_nhwc_fwd_params)
        .other          _Z35group_norm_nhwc_fwd_one_pass_kernelI11Fp16IOFp32WLi128ELi120ELi480EEv26Group_norm_nhwc_fwd_params,@"STO_CUDA_ENTRY STV_DEFAULT"
_Z35group_norm_nhwc_fwd_one_pass_kernelI11Fp16IOFp32WLi128ELi120ELi480EEv26Group_norm_nhwc_fwd_params:
.text._Z35group_norm_nhwc_fwd_one_pass_kernelI11Fp16IOFp32WLi128ELi120ELi480EEv26Group_norm_nhwc_fwd_params:
        /* <DEDUP_REMOVED lines=61> */
.L_x_2845:
[----:B01-34-:R-:W0:Y:S01]  /*03d0*/  LDC R43, c[0x0][0x3f8] ;  /* 0x0000fe00ff2b7b82 */ /* 0x01be220000000800 */
[----:B------:R-:W1:Y:S01]  /*03e0*/  LDCU.64 UR4, c[0x0][0x3e8] ;  /* 0x00007d00ff0477ac */ /* 0x000e620008000a00 */
[----:B------:R-:W-:Y:S02]  /*03f0*/  LOP3.LUT R103, R14, 0xffff, RZ, 0xc0, !PT ;  /* 0x0000ffff0e677812 */ /* 0x000fe400078ec0ff */
[----:B------:R-:W-:Y:S01]  /*0400*/  MOV R69, RZ ;  /* 0x000000ff00457202 */ /* 0x000fe20000000f00 */
[----:B------:R-:W2:Y:S01]  /*0410*/  LDCU.64 UR8, c[0x0][0x3f0] ;  /* 0x00007e00ff0877ac */ /* 0x000ea20008000a00 */
[----:B-1----:R-:W-:-:S04]  /*0420*/  ISETP.GE.U32.AND P5, PT, R92, UR4, PT ;  /* 0x000000045c007c0c */ /* 0x002fc8000bfa6070 */
[----:B------:R-:W-:Y:S02]  /*0430*/  ISETP.GE.AND.EX P5, PT, R15, UR5, PT, P5 ;  /* 0x000000050f007c0c */ /* 0x000fe4000bfa6350 */
[----:B0----5:R-:W-:Y:S02]  /*0440*/  IABS R39, R43 ;  /* 0x0000002b00277213 */ /* 0x021fe40000000000 */
[----:B------:R-:W-:Y:S02]  /*0450*/  ISETP.NE.AND P3, PT, R43, RZ, PT ;  /* 0x000000ff2b00720c */ /* 0x000fe40003f65270 */
[----:B------:R-:W0:Y:S08]  /*0460*/  I2F.RP R16, R39 ;  /* 0x0000002700107306 */ /* 0x000e300000209400 */
[----:B0-----:R-:W0:Y:S02]  /*0470*/  MUFU.RCP R16, R16 ;  /* 0x0000001000107308 */ /* 0x001e240000001000 */
[----:B0-----:R-:W-:-:S06]  /*0480*/  IADD3 R36, PT, PT, R16, 0xffffffe, RZ ;  /* 0x0ffffffe10247810 */ /* 0x001fcc0007ffe0ff */
[----:B------:R0:W1:Y:S02]  /*0490*/  F2I.FTZ.U32.TRUNC.NTZ R37, R36 ;  /* 0x0000002400257305 */ /* 0x000064000021f000 */
[----:B0-----:R-:W-:Y:S02]  /*04a0*/  MOV R36, RZ ;  /* 0x000000ff00247202 */ /* 0x001fe40000000f00 */
[----:B-1----:R-:W-:-:S05]  /*04b0*/  IADD3 R18, PT, PT, RZ, -R37, RZ ;  /* 0x80000025ff127210 */ /* 0x002fca0007ffe0ff */
        /* <DEDUP_REMOVED lines=10> */
[----:B------:R-:W-:Y:S01]  /*0560*/  LOP3.LUT R16, R8, R43, RZ, 0x3c, !PT ;  /* 0x0000002b08107212 */ /* 0x000fe200078e3cff */
[----:B------:R-:W0:Y:S01]  /*0570*/  @!P5 LDC.64 R38, c[0x0][0x3e0] ;  /* 0x0000f800ff26db82 */ /* 0x000e220000000a00 */
[----:B------:R-:W-:Y:S02]  /*0580*/  ISETP.GE.U32.AND P2, PT, R94, UR4, PT ;  /* 0x000000045e007c0c */ /* 0x000fe4000bf46070 */
[----:B------:R-:W-:-:S02]  /*0590*/  ISETP.GE.AND P4, PT, R16, RZ, PT ;  /* 0x000000ff1000720c */ /* 0x000fc40003f86270 */
[----:B------:R-:W-:-:S05]  /*05a0*/  ISETP.GE.AND.EX P2, PT, R13, UR5, PT, P2 ;  /* 0x000000050d007c0c */ /* 0x000fca000bf46320 */
[----:B------:R-:W-:Y:S02]  /*05b0*/  @P1 IADD3 R37, PT, PT, R37, 0x1, RZ ;  /* 0x0000000125251810 */ /* 0x000fe40007ffe0ff */
[----:B------:R-:W-:Y:S02]  /*05c0*/  ISETP.GE.U32.AND P1, PT, R90, UR4, PT ;  /* 0x000000045a007c0c */ /* 0x000fe4000bf26070 */
[----:B------:R-:W-:Y:S02]  /*05d0*/  MOV R41, R37 ;  /* 0x0000002500297202 */ /* 0x000fe40000000f00 */
[----:B------:R-:W-:Y:S02]  /*05e0*/  ISETP.GE.AND.EX P1, PT, R17, UR5, PT, P1 ;  /* 0x0000000511007c0c */ /* 0x000fe4000bf26310 */
[----:B------:R-:W-:Y:S01]  /*05f0*/  @!P4 IADD3 R41, PT, PT, -R41, RZ, RZ ;  /* 0x000000ff2929c210 */ /* 0x000fe20007ffe1ff */
[----:B------:R-:W1:Y:S01]  /*0600*/  @!P2 LDC.64 R46, c[0x0][0x3e0] ;  /* 0x0000f800ff2eab82 */ /* 0x000e620000000a00 */
[----:B------:R-:W-:-:S02]  /*0610*/  @!P3 LOP3.LUT R41, RZ, R43, RZ, 0x33, !PT ;  /* 0x0000002bff29b212 */ /* 0x000fc400078e33ff */
[----:B------:R-:W-:Y:S02]  /*0620*/  ISETP.GE.U32.AND P4, PT, R86, UR4, PT ;  /* 0x0000000456007c0c */ /* 0x000fe4000bf86070 */
[----:B------:R-:W-:Y:S02]  /*0630*/  IADD3 R37, PT, PT, -R41, RZ, RZ ;  /* 0x000000ff29257210 */ /* 0x000fe40007ffe1ff */
[----:B------:R-:W-:Y:S02]  /*0640*/  SHF.R.S32.HI R16, RZ, 0x1f, R41 ;  /* 0x0000001fff107819 */ /* 0x000fe40000011429 */
[----:B------:R-:W-:Y:S01]  /*0650*/  ISETP.GE.AND.EX P4, PT, R21, UR5, PT, P4 ;  /* 0x0000000515007c0c */ /* 0x000fe2000bf86340 */
[----:B------:R-:W-:Y:S02]  /*0660*/  IMAD R98, R43, R37, R8 ;  /* 0x000000252b627224 */ /* 0x000fe400078e0208 */
[----:B------:R-:W3:Y:S01]  /*0670*/  @!P2 LDC.64 R36, c[0x0][0x390] ;  /* 0x0000e400ff24ab82 */ /* 0x000ee20000000a00 */
[----:B--2---:R-:W-:-:S02]  /*0680*/  IMAD R16, R16, UR8, RZ ;  /* 0x0000000810107c24 */ /* 0x004fc4000f8e02ff */
[----:B------:R-:W-:Y:S02]  /*0690*/  IMAD R98, R98, 0x78, RZ ;  /* 0x0000007862627824 */ /* 0x000fe400078e02ff */
[----:B------:R-:W-:-:S03]  /*06a0*/  IMAD R101, R41, UR9, R16 ;  /* 0x0000000929657c24 */ /* 0x000fc6000f8e0210 */
[C---:B------:R-:W-:Y:S01]  /*06b0*/  IADD3 R102, P3, PT, R98.reuse, R103, RZ ;  /* 0x0000006762667210 */ /* 0x040fe20007f7e0ff */
[----:B------:R-:W2:Y:S03]  /*06c0*/  @!P5 LDC.64 R42, c[0x0][0x390] ;  /* 0x0000e400ff2adb82 */ /* 0x000ea60000000a00 */
[----:B------:R-:W-:Y:S01]  /*06d0*/  LEA.HI.X.SX32 R103, R98, RZ, 0x1, P3 ;  /* 0x000000ff62677211 */ /* 0x000fe200018f0eff */
[----:B-1----:R-:W-:Y:S01]  /*06e0*/  @!P2 IMAD R16, R13, R46, RZ ;  /* 0x0000002e0d10a224 */ /* 0x002fe200078e02ff */
[----:B------:R-:W-:Y:S01]  /*06f0*/  ISETP.GE.U32.AND P3, PT, R88, UR4, PT ;  /* 0x0000000458007c0c */ /* 0x000fe2000bf66070 */
[----:B------:R-:W-:-:S03]  /*0700*/  IMAD.WIDE.U32 R102, R41, UR8, R102 ;  /* 0x0000000829667c25 */ /* 0x000fc6000f8e0066 */
[----:B------:R-:W-:Y:S01]  /*0710*/  ISETP.GE.AND.EX P3, PT, R19, UR5, PT, P3 ;  /* 0x0000000513007c0c */ /* 0x000fe2000bf66330 */
[----:B------:R-:W1:Y:S01]  /*0720*/  @!P1 LDC.64 R40, c[0x0][0x3e0] ;  /* 0x0000f800ff289b82 */ /* 0x000e620000000a00 */
[----:B------:R-:W-:Y:S01]  /*0730*/  @!P2 IMAD R47, R94, R47, R16 ;  /* 0x0000002f5e2fa224 */ /* 0x000fe200078e0210 */
[----:B------:R-:W-:Y:S01]  /*0740*/  IADD3 R101, PT, PT, R103, R101, RZ ;  /* 0x0000006567657210 */ /* 0x000fe20007ffe0ff */
[----:B0-----:R-:W-:Y:S01]  /*0750*/  @!P5 IMAD R16, R15, R38, RZ ;  /* 0x000000260f10d224 */ /* 0x001fe200078e02ff */
[-C--:B------:R-:W-:Y:S02]  /*0760*/  @!P2 MOV R100, R102.reuse ;  /* 0x000000660064a202 */ /* 0x080fe40000000f00 */
[----:B------:R-:W-:Y:S01]  /*0770*/  @!P5 MOV R50, R102 ;  /* 0x000000660032d202 */ /* 0x000fe20000000f00 */
[----:B------:R-:W-:Y:S01]  /*0780*/  @!P5 IMAD R53, R92, R39, R16 ;  /* 0x000000275c35d224 */ /* 0x000fe200078e0210 */
[----:B------:R-:W-:Y:S01]  /*0790*/  @!P5 MOV R51, R101 ;  /* 0x000000650033d202 */ /* 0x000fe20000000f00 */
[----:B------:R-:W-:-:S04]  /*07a0*/  @!P2 IMAD.WIDE.U32 R44, R94, R46, R100 ;  /* 0x0000002e5e2ca225 */ /* 0x000fc800078e0064 */
[----:B------:R-:W-:Y:S01]  /*07b0*/  @!P5 IMAD.WIDE.U32 R50, R92, R38, R50 ;  /* 0x000000265c32d225 */ /* 0x000fe200078e0032 */
[----:B------:R-:W-:Y:S01]  /*07c0*/  @!P2 IADD3 R16, PT, PT, R45, R47, RZ ;  /* 0x0000002f2d10a210 */ /* 0x000fe20007ffe0ff */
[----:B------:R-:W0:Y:S01]  /*07d0*/  @!P3 LDC.64 R38, c[0x0][0x3e0] ;  /* 0x0000f800ff26bb82 */ /* 0x000e220000000a00 */
[----:B---3--:R-:W-:-:S04]  /*07e0*/  @!P2 LEA R48, P6, R44, R36, 0x1 ;  /* 0x000000242c30a211 */ /* 0x008fc800078c08ff */
[----:B------:R-:W-:Y:S02]  /*07f0*/  @!P2 LEA.HI.X R49, R44, R37, R16, 0x1, P6 ;  /* 0x000000252c31a211 */ /* 0x000fe400030f0c10 */
[----:B------:R-:W-:Y:S01]  /*0800*/  @!P5 IADD3 R16, PT, PT, R51, R53, RZ ;  /* 0x000000353310d210 */ /* 0x000fe20007ffe0ff */
[----:B------:R-:W3:Y:S01]  /*0810*/  @!P1 LDC.64 R46, c[0x0][0x390] ;  /* 0x0000e400ff2e9b82 */ /* 0x000ee20000000a00 */
[C---:B--2---:R-:W-:Y:S01]  /*0820*/  @!P5 LEA R42, P6, R50.reuse, R42, 0x1 ;  /* 0x0000002a322ad211 */ /* 0x044fe200078c08ff */
[----:B-1----:R-:W-:Y:S01]  /*0830*/  @!P1 IMAD R18, R17, R40, RZ ;  /* 0x0000002811129224 */ /* 0x002fe200078e02ff */
[----:B------:R-:W-:Y:S01]  /*0840*/  MOV R71, RZ ;  /* 0x000000ff00477202 */ /* 0x000fe20000000f00 */
[----:B------:R-:W2:Y:S01]  /*0850*/  @!P2 LDG.E R69, desc[UR6][R48.64] ;  /* 0x000000063045a981 */ /* 0x000ea2000c1e1900 */
[----:B------:R-:W-:-:S03]  /*0860*/  @!P5 LEA.HI.X R43, R50, R43, R16, 0x1, P6 ;  /* 0x0000002b322bd211 */ /* 0x000fc600030f0c10 */
[----:B------:R-:W1:Y:S01]  /*0870*/  @!P4 LDC.64 R36, c[0x0][0x3e0] ;  /* 0x0000f800ff24cb82 */ /* 0x000e620000000a00 */
[----:B------:R-:W-:Y:S02]  /*0880*/  @!P1 MOV R50, R102 ;  /* 0x0000006600329202 */ /* 0x000fe40000000f00 */
[----:B------:R-:W-:Y:S01]  /*0890*/  @!P1 MOV R51, R101 ;  /* 0x0000006500339202 */ /* 0x000fe20000000f00 */
[----:B------:R-:W-:Y:S01]  /*08a0*/  @!P1 IMAD R53, R90, R41, R18 ;  /* 0x000000295a359224 */ /* 0x000fe200078e0212 */
[----:B------:R-:W-:Y:S01]  /*08b0*/  ISETP.GE.U32.AND P6, PT, R84, UR4, PT ;  /* 0x0000000454007c0c */ /* 0x000fe2000bfc6070 */
[----:B------:R4:W5:Y:S02]  /*08c0*/  @!P5 LDG.E R71, desc[UR6][R42.64] ;  /* 0x000000062a47d981 */ /* 0x000964000c1e1900 */
[----:B------:R-:W1:Y:S01]  /*08d0*/  @!P3 LDC.64 R44, c[0x0][0x390] ;  /* 0x0000e400ff2cbb82 */ /* 0x000e620000000a00 */
[----:B------:R-:W-:Y:S01]  /*08e0*/  @!P1 IMAD.WIDE.U32 R50, R90, R40, R50 ;  /* 0x000000285a329225 */ /* 0x000fe200078e0032 */
[----:B------:R-:W-:-:S02]  /*08f0*/  ISETP.GE.AND.EX P5, PT, R23, UR5, PT, P6 ;  /* 0x0000000517007c0c */ /* 0x000fc4000bfa6360 */
[----:B------:R-:W-:Y:S02]  /*0900*/  ISETP.GE.U32.AND P2, PT, R82, UR4, PT ;  /* 0x0000000452007c0c */ /* 0x000fe4000bf46070 */
[----:B------:R-:W-:Y:S02]  /*0910*/  @!P1 IADD3 R16, PT, PT, R51, R53, RZ ;  /* 0x0000003533109210 */ /* 0x000fe40007ffe0ff */
[C---:B---3--:R-:W-:Y:S01]  /*0920*/  @!P1 LEA R46, P6, R50.reuse, R46, 0x1 ;  /* 0x0000002e322e9211 */ /* 0x048fe200078c08ff */
[----:B------:R-:W3:Y:S01]  /*0930*/  @!P4 LDC.64 R40, c[0x0][0x390] ;  /* 0x0000e400ff28cb82 */ /* 0x000ee20000000a00 */
[----:B------:R-:W-:Y:S02]  /*0940*/  ISETP.GE.AND.EX P2, PT, R25, UR5, PT, P2 ;  /* 0x0000000519007c0c */ /* 0x000fe4000bf46320 */
[----:B------:R-:W-:Y:S01]  /*0950*/  @!P1 LEA.HI.X R47, R50, R47, R16, 0x1, P6 ;  /* 0x0000002f322f9211 */ /* 0x000fe200030f0c10 */
[----:B0-----:R-:W-:Y:S01]  /*0960*/  @!P3 IMAD R18, R19, R38, RZ ;  /* 0x000000261312b224 */ /* 0x001fe200078e02ff */
[----:B------:R-:W-:-:S02]  /*0970*/  @!P3 MOV R50, R102 ;  /* 0x000000660032b202 */ /* 0x000fc40000000f00 */
[----:B------:R-:W-:Y:S01]  /*0980*/  @!P3 MOV R51, R101 ;  /* 0x000000650033b202 */ /* 0x000fe20000000f00 */
[----:B----4-:R-:W0:Y:S01]  /*0990*/  @!P5 LDC.64 R42, c[0x0][0x3e0] ;  /* 0x0000f800ff2adb82 */ /* 0x010e220000000a00 */
[C---:B------:R-:W-:Y:S02]  /*09a0*/  @!P3 IMAD R49, R88.reuse, R39, R18 ;  /* 0x000000275831b224 */ /* 0x040fe400078e0212 */
[----:B-1----:R-:W-:Y:S02]  /*09b0*/  @!P4 IMAD R16, R21, R36, RZ ;  /* 0x000000241510c224 */ /* 0x002fe400078e02ff */
[----:B------:R-:W-:Y:S01]  /*09c0*/  @!P3 IMAD.WIDE.U32 R50, R88, R38, R50 ;  /* 0x000000265832b225 */ /* 0x000fe200078e0032 */
[----:B------:R-:W-:Y:S02]  /*09d0*/  MOV R73, RZ ;  /* 0x000000ff00497202 */ /* 0x000fe40000000f00 */
[----:B------:R-:W1:Y:S01]  /*09e0*/  @!P2 LDC.64 R38, c[0x0][0x3e0] ;  /* 0x0000f800ff26ab82 */ /* 0x000e620000000a00 */
[----:B------:R-:W-:Y:S01]  /*09f0*/  @!P4 IMAD R55, R86, R37, R16 ;  /* 0x000000255637c224 */ /* 0x000fe200078e0210 */
[----:B------:R-:W-:-:S02]  /*0a00*/  @!P3 IADD3 R16, PT, PT, R51, R49, RZ ;  /* 0x000000313310b210 */ /* 0x000fc40007ffe0ff */
[C---:B------:R-:W-:Y:S01]  /*0a10*/  @!P3 LEA R48, P6, R50.reuse, R44, 0x1 ;  /* 0x0000002c3230b211 */ /* 0x040fe200078c08ff */
[----:B------:R4:W5:Y:S01]  /*0a20*/  @!P1 LDG.E R73, desc[UR6][R46.64] ;  /* 0x000000062e499981 */ /* 0x000962000c1e1900 */
[----:B------:R-:W-:Y:S02]  /*0a30*/  @!P4 MOV R52, R102 ;  /* 0x000000660034c202 */ /* 0x000fe40000000f00 */
[----:B------:R-:W-:Y:S02]  /*0a40*/  @!P4 MOV R53, R101 ;  /* 0x000000650035c202 */ /* 0x000fe40000000f00 */
[----:B------:R-:W-:Y:S02]  /*0a50*/  MOV R75, RZ ;  /* 0x000000ff004b7202 */ /* 0x000fe40000000f00 */
[----:B------:R-:W-:Y:S01]  /*0a60*/  @!P3 LEA.HI.X R49, R50, R45, R16, 0x1, P6 ;  /* 0x0000002d3231b211 */ /* 0x000fe200030f0c10 */
[----:B------:R-:W-:Y:S01]  /*0a70*/  @!P4 IMAD.WIDE.U32 R36, R86, R36, R52 ;  /* 0x000000245624c225 */ /* 0x000fe200078e0034 */
[----:B------:R-:W1:Y:S01]  /*0a80*/  @!P5 LDC.64 R44, c[0x0][0x390] ;  /* 0x0000e400ff2cdb82 */ /* 0x000e620000000a00 */
[----:B------:R-:W-:-:S02]  /*0a90*/  ISETP.GE.U32.AND P1, PT, R80, UR4, PT ;  /* 0x0000000450007c0c */ /* 0x000fc4000bf26070 */
[----:B------:R-:W5:Y:S01]  /*0aa0*/  @!P3 LDG.E R75, desc[UR6][R48.64] ;  /* 0x00000006304bb981 */ /* 0x000f62000c1e1900 */
[----:B------:R-:W-:Y:S02]  /*0ab0*/  ISETP.GE.U32.AND P3, PT, R96, UR4, PT ;  /* 0x0000000460007c0c */ /* 0x000fe4000bf66070 */
[----:B------:R-:W-:Y:S02]  /*0ac0*/  ISETP.GE.AND.EX P1, PT, R27, UR5, PT, P1 ;  /* 0x000000051b007c0c */ /* 0x000fe4000bf26310 */
[----:B------:R-:W-:Y:S01]  /*0ad0*/  @!P4 IADD3 R16, PT, PT, R37, R55, RZ ;  /* 0x000000372510c210 */ /* 0x000fe20007ffe0ff */
[----:B----4-:R-:W4:Y:S01]  /*0ae0*/  @!P2 LDC.64 R46, c[0x0][0x390] ;  /* 0x0000e400ff2eab82 */ /* 0x010f220000000a00 */
[----:B---3--:R-:W-:Y:S02]  /*0af0*/  @!P4 LEA R40, P6, R36, R40, 0x1 ;  /* 0x000000282428c211 */ /* 0x008fe400078c08ff */
[----:B------:R-:W-:Y:S02]  /*0b00*/  MOV R77, RZ ;  /* 0x000000ff004d7202 */ /* 0x000fe40000000f00 */
[----:B------:R-:W-:-:S02]  /*0b10*/  ISETP.GE.AND.EX P3, PT, R9, UR5, PT, P3 ;  /* 0x0000000509007c0c */ /* 0x000fc4000bf66330 */
[----:B------:R-:W-:Y:S01]  /*0b20*/  @!P4 LEA.HI.X R41, R36, R41, R16, 0x1, P6 ;  /* 0x000000292429c211 */ /* 0x000fe200030f0c10 */
[----:B0-----:R-:W-:Y:S01]  /*0b30*/  @!P5 IMAD R16, R23, R42, RZ ;  /* 0x0000002a1710d224 */ /* 0x001fe200078e02ff */
[----:B------:R-:W-:Y:S02]  /*0b40*/  @!P5 MOV R50, R102 ;  /* 0x000000660032d202 */ /* 0x000fe40000000f00 */
[----:B------:R-:W-:Y:S01]  /*0b50*/  @!P5 MOV R51, R101 ;  /* 0x000000650033d202 */ /* 0x000fe20000000f00 */
[----:B------:R0:W3:Y:S01]  /*0b60*/  @!P4 LDG.E R77, desc[UR6][R40.64] ;  /* 0x00000006284dc981 */ /* 0x0000e2000c1e1900 */
[----:B------:R-:W-:Y:S01]  /*0b70*/  ISETP.GE.U32.AND P4, PT, R78, UR4, PT ;  /* 0x000000044e007c0c */ /* 0x000fe2000bf86070 */
[C---:B------:R-:W-:Y:S02]  /*0b80*/  @!P5 IMAD R53, R84.reuse, R43, R16 ;  /* 0x0000002b5435d224 */ /* 0x040fe400078e0210 */
[----:B------:R-:W-:Y:S02]  /*0b90*/  @!P5 IMAD.WIDE.U32 R50, R84, R42, R50 ;  /* 0x0000002a5432d225 */ /* 0x000fe400078e0032 */
[----:B------:R-:W4:Y:S01]  /*0ba0*/  @!P1 LDC.64 R42, c[0x0][0x3e0] ;  /* 0x0000f800ff2a9b82 */ /* 0x000f220000000a00 */
[----:B------:R-:W-:Y:S01]  /*0bb0*/  ISETP.GE.AND.EX P4, PT, R29, UR5, PT, P4 ;  /* 0x000000051d007c0c */ /* 0x000fe2000bf86340 */
[----:B-1----:R-:W-:Y:S01]  /*0bc0*/  @!P2 IMAD R16, R25, R38, RZ ;  /* 0x000000261910a224 */ /* 0x002fe200078e02ff */
[----:B0-----:R-:W-:-:S02]  /*0bd0*/  @!P2 MOV R40, R102 ;  /* 0x000000660028a202 */ /* 0x001fc40000000f00 */
[----:B------:R-:W-:-:S03]  /*0be0*/  @!P2 MOV R41, R101 ;  /* 0x000000650029a202 */ /* 0x000fc60000000f00 */
[----:B------:R-:W0:Y:S01]  /*0bf0*/  @!P3 LDC.64 R36, c[0x0][0x3e0] ;  /* 0x0000f800ff24bb82 */ /* 0x000e220000000a00 */
[C---:B------:R-:W-:Y:S01]  /*0c00*/  @!P2 IMAD R55, R82.reuse, R39, R16 ;  /* 0x000000275237a224 */ /* 0x040fe200078e0210 */
[----:B------:R-:W-:Y:S01]  /*0c10*/  @!P5 IADD3 R16, PT, PT, R51, R53, RZ ;  /* 0x000000353310d210 */ /* 0x000fe20007ffe0ff */
[----:B------:R-:W-:Y:S01]  /*0c20*/  @!P2 IMAD.WIDE.U32 R38, R82, R38, R40 ;  /* 0x000000265226a225 */ /* 0x000fe200078e0028 */
[C---:B------:R-:W-:Y:S02]  /*0c30*/  @!P5 LEA R48, P6, R50.reuse, R44, 0x1 ;  /* 0x0000002c3230d211 */ /* 0x040fe400078c08ff */
[----:B------:R-:W-:Y:S02]  /*0c40*/  MOV R79, RZ ;  /* 0x000000ff004f7202 */ /* 0x000fe40000000f00 */
[----:B------:R-:W1:Y:S01]  /*0c50*/  @!P1 LDC.64 R40, c[0x0][0x390] ;  /* 0x0000e400ff289b82 */ /* 0x000e620000000a00 */
[----:B------:R-:W-:Y:S02]  /*0c60*/  @!P5 LEA.HI.X R49, R50, R45, R16, 0x1, P6 ;  /* 0x0000002d3231d211 */ /* 0x000fe400030f0c10 */
[----:B------:R-:W-:-:S02]  /*0c70*/  @!P2 IADD3 R16, PT, PT, R39, R55, RZ ;  /* 0x000000372710a210 */ /* 0x000fc40007ffe0ff */
[----:B----4-:R-:W-:Y:S01]  /*0c80*/  @!P2 LEA R50, P6, R38, R46, 0x1 ;  /* 0x0000002e2632a211 */ /* 0x010fe200078c08ff */
[----:B------:R4:W3:Y:S02]  /*0c90*/  @!P5 LDG.E R79, desc[UR6][R48.64] ;  /* 0x00000006304fd981 */ /* 0x0008e4000c1e1900 */
[----:B------:R-:W1:Y:S01]  /*0ca0*/  @!P4 LDC.64 R44, c[0x0][0x3e0] ;  /* 0x0000f800ff2ccb82 */ /* 0x000e620000000a00 */
[----:B------:R-:W-:Y:S02]  /*0cb0*/  ISETP.GE.U32.AND P5, PT, R76, UR4, PT ;  /* 0x000000044c007c0c */ /* 0x000fe4000bfa6070 */
[----:B------:R-:W-:Y:S02]  /*0cc0*/  @!P2 LEA.HI.X R51, R38, R47, R16, 0x1, P6 ;  /* 0x0000002f2633a211 */ /* 0x000fe400030f0c10 */
[----:B------:R-:W-:-:S03]  /*0cd0*/  ISETP.GE.AND.EX P5, PT, R31, UR5, PT, P5 ;  /* 0x000000051f007c0c */ /* 0x000fc6000bfa6350 */
[----:B------:R-:W1:Y:S01]  /*0ce0*/  @!P3 LDC.64 R46, c[0x0][0x390] ;  /* 0x0000e400ff2ebb82 */ /* 0x000e620000000a00 */
[----:B----4-:R-:W-:Y:S01]  /*0cf0*/  @!P1 MOV R48, R102 ;  /* 0x0000006600309202 */ /* 0x010fe20000000f00 */
[----:B------:R-:W-:Y:S01]  /*0d00*/  @!P1 IMAD R18, R27, R42, RZ ;  /* 0x0000002a1b129224 */ /* 0x000fe200078e02ff */
[----:B------:R-:W-:Y:S02]  /*0d10*/  @!P1 MOV R49, R101 ;  /* 0x0000006500319202 */ /* 0x000fe40000000f00 */
[----:B------:R-:W-:Y:S01]  /*0d20*/  MOV R81, RZ ;  /* 0x000000ff00517202 */ /* 0x000fe20000000f00 */
[----:B0-----:R-:W-:Y:S02]  /*0d30*/  @!P3 IMAD R16, R9, R36, RZ ;  /* 0x000000240910b224 */ /* 0x001fe400078e02ff */
[C---:B------:R-:W-:Y:S02]  /*0d40*/  @!P1 IMAD R55, R80.reuse, R43, R18 ;  /* 0x0000002b50379224 */ /* 0x040fe400078e0212 */
[----:B------:R-:W-:Y:S01]  /*0d50*/  @!P1 IMAD.WIDE.U32 R48, R80, R42, R48 ;  /* 0x0000002a50309225 */ /* 0x000fe200078e0030 */
[----:B------:R0:W4:Y:S01]  /*0d60*/  @!P2 LDG.E R81, desc[UR6][R50.64] ;  /* 0x000000063251a981 */ /* 0x000122000c1e1900 */
[----:B------:R-:W-:Y:S01]  /*0d70*/  ISETP.GE.U32.AND P2, PT, R74, UR4, PT ;  /* 0x000000044a007c0c */ /* 0x000fe2000bf46070 */
[----:B------:R-:W0:Y:S01]  /*0d80*/  @!P4 LDC.64 R42, c[0x0][0x390] ;  /* 0x0000e400ff2acb82 */ /* 0x000e220000000a00 */
[----:B------:R-:W-:Y:S01]  /*0d90*/  @!P3 IMAD R53, R96, R37, R16 ;  /* 0x000000256035b224 */ /* 0x000fe200078e0210 */
[----:B------:R-:W-:-:S02]  /*0da0*/  @!P1 IADD3 R16, PT, PT, R49, R55, RZ ;  /* 0x0000003731109210 */ /* 0x000fc40007ffe0ff */
[C---:B-1----:R-:W-:Y:S02]  /*0db0*/  @!P1 LEA R40, P6, R48.reuse, R40, 0x1 ;  /* 0x0000002830289211 */ /* 0x042fe400078c08ff */
[----:B------:R-:W-:Y:S02]  /*0dc0*/  ISETP.GE.AND.EX P2, PT, R33, UR5, PT, P2 ;  /* 0x0000000521007c0c */ /* 0x000fe4000bf46320 */
[----:B------:R-:W1:Y:S01]  /*0dd0*/  @!P5 LDC.64 R38, c[0x0][0x3e0] ;  /* 0x0000f800ff26db82 */ /* 0x000e620000000a00 */
[----:B0-----:R-:W-:Y:S02]  /*0de0*/  @!P3 MOV R50, R102 ;  /* 0x000000660032b202 */ /* 0x001fe40000000f00 */
[----:B------:R-:W-:Y:S02]  /*0df0*/  @!P3 MOV R51, R101 ;  /* 0x000000650033b202 */ /* 0x000fe40000000f00 */
[----:B------:R-:W-:Y:S01]  /*0e00*/  @!P1 LEA.HI.X R41, R48, R41, R16, 0x1, P6 ;  /* 0x0000002930299211 */ /* 0x000fe200030f0c10 */
[----:B------:R-:W-:Y:S01]  /*0e10*/  @!P4 IMAD R18, R29, R44, RZ ;  /* 0x0000002c1d12c224 */ /* 0x000fe200078e02ff */
[----:B------:R-:W-:Y:S01]  /*0e20*/  @!P4 MOV R48, R102 ;  /* 0x000000660030c202 */ /* 0x000fe20000000f00 */
[----:B------:R-:W-:Y:S01]  /*0e30*/  @!P3 IMAD.WIDE.U32 R36, R96, R36, R50 ;  /* 0x000000246024b225 */ /* 0x000fe200078e0032 */
[----:B------:R-:W-:-:S03]  /*0e40*/  @!P4 MOV R49, R101 ;  /* 0x000000650031c202 */ /* 0x000fc60000000f00 */
[C---:B------:R-:W-:Y:S01]  /*0e50*/  @!P4 IMAD R51, R78.reuse, R45, R18 ;  /* 0x0000002d4e33c224 */ /* 0x040fe200078e0212 */
[----:B------:R-:W-:Y:S01]  /*0e60*/  @!P3 IADD3 R16, PT, PT, R37, R53, RZ ;  /* 0x000000352510b210 */ /* 0x000fe20007ffe0ff */
[----:B------:R-:W-:Y:S01]  /*0e70*/  @!P4 IMAD.WIDE.U32 R48, R78, R44, R48 ;  /* 0x0000002c4e30c225 */ /* 0x000fe200078e0030 */
[C---:B------:R-:W-:Y:S01]  /*0e80*/  @!P3 LEA R46, P6, R36.reuse, R46, 0x1 ;  /* 0x0000002e242eb211 */ /* 0x040fe200078c08ff */
[----:B------:R-:W0:Y:S03]  /*0e90*/  @!P5 LDC.64 R44, c[0x0][0x390] ;  /* 0x0000e400ff2cdb82 */ /* 0x000e260000000a00 */
[----:B------:R-:W-:Y:S02]  /*0ea0*/  @!P3 LEA.HI.X R47, R36, R47, R16, 0x1, P6 ;  /* 0x0000002f242fb211 */ /* 0x000fe400030f0c10 */
[----:B------:R-:W-:-:S03]  /*0eb0*/  MOV R83, RZ ;  /* 0x000000ff00537202 */ /* 0x000fc60000000f00 */
[----:B------:R-:W0:Y:S01]  /*0ec0*/  @!P2 LDC.64 R36, c[0x0][0x3e0] ;  /* 0x0000f800ff24ab82 */ /* 0x000e220000000a00 */
[----:B------:R-:W-:Y:S01]  /*0ed0*/  @!P4 IADD3 R16, PT, PT, R49, R51, RZ ;  /* 0x000000333110c210 */ /* 0x000fe20007ffe0ff */
[----:B-1----:R-:W-:Y:S01]  /*0ee0*/  @!P5 IMAD R18, R31, R38, RZ ;  /* 0x000000261f12d224 */ /* 0x002fe200078e02ff */
[----:B------:R-:W-:Y:S01]  /*0ef0*/  @!P4 LEA R42, P6, R48, R42, 0x1 ;  /* 0x0000002a302ac211 */ /* 0x000fe200078c08ff */
[----:B------:R1:W4:Y:S01]  /*0f00*/  @!P1 LDG.E R83, desc[UR6][R40.64] ;  /* 0x0000000628539981 */ /* 0x000322000c1e1900 */
[----:B------:R-:W-:Y:S02]  /*0f10*/  ISETP.GE.U32.AND P1, PT, R72, UR4, PT ;  /* 0x0000000448007c0c */ /* 0x000fe4000bf26070 */
[----:B------:R-:W-:Y:S01]  /*0f20*/  MOV R85, RZ ;  /* 0x000000ff00557202 */ /* 0x000fe20000000f00 */
[----:B------:R-:W2:Y:S01]  /*0f30*/  @!P2 LDC.64 R50, c[0x0][0x390] ;  /* 0x0000e400ff32ab82 */ /* 0x000ea20000000a00 */
[----:B------:R-:W-:Y:S01]  /*0f40*/  @!P4 LEA.HI.X R43, R48, R43, R16, 0x1, P6 ;  /* 0x0000002b302bc211 */ /* 0x000fe200030f0c10 */
[----:B------:R-:W-:Y:S01]  /*0f50*/  @!P5 IMAD R49, R76, R39, R18 ;  /* 0x000000274c31d224 */ /* 0x000fe200078e0212 */
[----:B-1----:R-:W-:-:S03]  /*0f60*/  @!P5 MOV R40, R102 ;  /* 0x000000660028d202 */ /* 0x002fc60000000f00 */
[----:B------:R-:W4:Y:S01]  /*0f70*/  @!P4 LDG.E R85, desc[UR6][R42.64] ;  /* 0x000000062a55c981 */ /* 0x000f22000c1e1900 */
[----:B------:R-:W-:Y:S02]  /*0f80*/  @!P5 MOV R41, R101 ;  /* 0x000000650029d202 */ /* 0x000fe40000000f00 */
[----:B------:R-:W-:Y:S02]  /*0f90*/  ISETP.GE.U32.AND P6, PT, R10, UR4, PT ;  /* 0x000000040a007c0c */ /* 0x000fe4000bfc6070 */
[----:B------:R-:W-:Y:S01]  /*0fa0*/  ISETP.GE.AND.EX P1, PT, R35, UR5, PT, P1 ;  /* 0x0000000523007c0c */ /* 0x000fe2000bf26310 */
[----:B------:R-:W-:Y:S01]  /*0fb0*/  @!P5 IMAD.WIDE.U32 R38, R76, R38, R40 ;  /* 0x000000264c26d225 */ /* 0x000fe200078e0028 */
[----:B------:R-:W-:Y:S02]  /*0fc0*/  MOV R67, RZ ;  /* 0x000000ff00437202 */ /* 0x000fe40000000f00 */
[----:B------:R-:W-:Y:S02]  /*0fd0*/  ISETP.GE.AND.EX P4, PT, R61, UR5, PT, P6 ;  /* 0x000000053d007c0c */ /* 0x000fe4000bf86360 */
[----:B------:R-:W-:-:S02]  /*0fe0*/  @!P5 IADD3 R16, PT, PT, R39, R49, RZ ;  /* 0x000000312710d210 */ /* 0x000fc40007ffe0ff */
[C---:B0-----:R-:W-:Y:S01]  /*0ff0*/  @!P5 LEA R40, P6, R38.reuse, R44, 0x1 ;  /* 0x0000002c2628d211 */ /* 0x041fe200078c08ff */
[----:B------:R0:W3:Y:S01]  /*1000*/  @!P3 LDG.E R67, desc[UR6][R46.64] ;  /* 0x000000062e43b981 */ /* 0x0000e2000c1e1900 */
[----:B------:R-:W-:Y:S01]  /*1010*/  @!P2 IMAD R18, R33, R36, RZ ;  /* 0x000000242112a224 */ /* 0x000fe200078e02ff */
[----:B------:R-:W-:Y:S02]  /*1020*/  @!P2 MOV R39, R101 ;  /* 0x000000650027a202 */ /* 0x000fe40000000f00 */
[----:B------:R-:W-:Y:S01]  /*1030*/  @!P5 LEA.HI.X R41, R38, R45, R16, 0x1, P6 ;  /* 0x0000002d2629d211 */ /* 0x000fe200030f0c10 */
[----:B------:R-:W1:Y:S01]  /*1040*/  @!P1 LDC.64 R48, c[0x0][0x3e0] ;  /* 0x0000f800ff309b82 */ /* 0x000e620000000a00 */
[----:B------:R-:W-:Y:S01]  /*1050*/  @!P2 MOV R38, R102 ;  /* 0x000000660026a202 */ /* 0x000fe20000000f00 */
[----:B------:R-:W-:Y:S01]  /*1060*/  @!P2 IMAD R45, R74, R37, R18 ;  /* 0x000000254a2da224 */ /* 0x000fe200078e0212 */
[----:B------:R-:W-:-:S03]  /*1070*/  MOV R87, RZ ;  /* 0x000000ff00577202 */ /* 0x000fc60000000f00 */
[----:B------:R-:W-:Y:S02]  /*1080*/  @!P2 IMAD.WIDE.U32 R36, R74, R36, R38 ;  /* 0x000000244a24a225 */ /* 0x000fe400078e0026 */
[----:B0-----:R-:W0:Y:S01]  /*1090*/  @!P4 LDC.64 R46, c[0x0][0x3e0] ;  /* 0x0000f800ff2ecb82 */ /* 0x001e220000000a00 */
[----:B------:R1:W4:Y:S01]  /*10a0*/  @!P5 LDG.E R87, desc[UR6][R40.64] ;  /* 0x000000062857d981 */ /* 0x000322000c1e1900 */
[----:B------:R-:W-:Y:S02]  /*10b0*/  ISETP.GE.U32.AND P5, PT, R11, UR4, PT ;  /* 0x000000040b007c0c */ /* 0x000fe4000bfa6070 */
[----:B------:R-:W-:Y:S02]  /*10c0*/  @!P2 IADD3 R16, PT, PT, R37, R45, RZ ;  /* 0x0000002d2510a210 */ /* 0x000fe40007ffe0ff */
[----:B--2---:R-:W-:Y:S02]  /*10d0*/  @!P2 LEA R50, P6, R36, R50, 0x1 ;  /* 0x000000322432a211 */ /* 0x004fe400078c08ff */
[----:B------:R-:W2:Y:S01]  /*10e0*/  @!P1 LDC.64 R44, c[0x0][0x390] ;  /* 0x0000e400ff2c9b82 */ /* 0x000ea20000000a00 */
[----:B------:R-:W-:-:S02]  /*10f0*/  ISETP.GE.AND.EX P5, PT, R63, UR5, PT, P5 ;  /* 0x000000053f007c0c */ /* 0x000fc4000bfa6350 */
[----:B------:R-:W-:Y:S02]  /*1100*/  @!P2 LEA.HI.X R51, R36, R51, R16, 0x1, P6 ;  /* 0x000000332433a211 */ /* 0x000fe400030f0c10 */
[----:B------:R-:W-:-:S03]  /*1110*/  ISETP.GE.U32.AND P6, PT, R12, UR4, PT ;  /* 0x000000040c007c0c */ /* 0x000fc6000bfc6070 */
[----:B------:R-:W2:Y:S01]  /*1120*/  @!P4 LDC.64 R38, c[0x0][0x390] ;  /* 0x0000e400ff26cb82 */ /* 0x000ea20000000a00 */
[----:B------:R-:W-:Y:S01]  /*1130*/  ISETP.GE.AND.EX P6, PT, R65, UR5, PT, P6 ;  /* 0x0000000541007c0c */ /* 0x000fe2000bfc6360 */
[----:B-1----:R-:W-:Y:S01]  /*1140*/  @!P1 IMAD R16, R35, R48, RZ ;  /* 0x0000003023109224 */ /* 0x002fe200078e02ff */
[----:B------:R-:W-:Y:S02]  /*1150*/  @!P1 MOV R42, R102 ;  /* 0x00000066002a9202 */ /* 0x000fe40000000f00 */
[----:B------:R-:W-:-:S03]  /*1160*/  @!P1 MOV R43, R101 ;  /* 0x00000065002b9202 */ /* 0x000fc60000000f00 */
[----:B------:R-:W1:Y:S01]  /*1170*/  @!P5 LDC.64 R40, c[0x0][0x3e0] ;  /* 0x0000f800ff28db82 */ /* 0x000e620000000a00 */
[----:B------:R-:W-:Y:S01]  /*1180*/  MOV R89, RZ ;  /* 0x000000ff00597202 */ /* 0x000fe20000000f00 */
[C---:B------:R-:W-:Y:S02]  /*1190*/  @!P1 IMAD R53, R72.reuse, R49, R16 ;  /* 0x0000003148359224 */ /* 0x040fe400078e0210 */
[----:B0-----:R-:W-:Y:S02]  /*11a0*/  @!P4 IMAD R16, R61, R46, RZ ;  /* 0x0000002e3d10c224 */ /* 0x001fe400078e02ff */
[----:B------:R-:W-:Y:S01]  /*11b0*/  @!P1 IMAD.WIDE.U32 R48, R72, R48, R42 ;  /* 0x0000003048309225 */ /* 0x000fe200078e002a */
[----:B------:R0:W4:Y:S01]  /*11c0*/  @!P2 LDG.E R89, desc[UR6][R50.64] ;  /* 0x000000063259a981 */ /* 0x000122000c1e1900 */
[----:B------:R-:W1:Y:S02]  /*11d0*/  @!P6 LDC.64 R36, c[0x0][0x3e0] ;  /* 0x0000f800ff24eb82 */ /* 0x000e640000000a00 */
[----:B------:R-:W-:Y:S01]  /*11e0*/  @!P4 IMAD R55, R10, R47, R16 ;  /* 0x0000002f0a37c224 */ /* 0x000fe200078e0210 */
[----:B------:R-:W-:-:S02]  /*11f0*/  @!P1 IADD3 R16, PT, PT, R49, R53, RZ ;  /* 0x0000003531109210 */ /* 0x000fc40007ffe0ff */
[----:B--2---:R-:W-:-:S03]  /*1200*/  @!P1 LEA R44, P2, R48, R44, 0x1 ;  /* 0x0000002c302c9211 */ /* 0x004fc600078408ff */
[----:B------:R-:W2:Y:S01]  /*1210*/  @!P5 LDC.64 R42, c[0x0][0x390] ;  /* 0x0000e400ff2adb82 */ /* 0x000ea20000000a00 */
[----:B0-----:R-:W-:Y:S02]  /*1220*/  @!P4 MOV R50, R102 ;  /* 0x000000660032c202 */ /* 0x001fe40000000f00 */
[----:B------:R-:W-:Y:S02]  /*1230*/  @!P4 MOV R51, R101 ;  /* 0x000000650033c202 */ /* 0x000fe40000000f00 */
[----:B------:R-:W-:Y:S01]  /*1240*/  @!P1 LEA.HI.X R45, R48, R45, R16, 0x1, P2 ;  /* 0x0000002d302d9211 */ /* 0x000fe200010f0c10 */
[----:B------:R-:W-:Y:S02]  /*1250*/  @!P4 IMAD.WIDE.U32 R46, R10, R46, R50 ;  /* 0x0000002e0a2ec225 */ /* 0x000fe400078e0032 */
[----:B------:R-:W0:Y:S01]  /*1260*/  @!P6 LDC.64 R48, c[0x0][0x390] ;  /* 0x0000e400ff30eb82 */ /* 0x000e220000000a00 */
[----:B------:R-:W-:Y:S02]  /*1270*/  MOV R91, RZ ;  /* 0x000000ff005b7202 */ /* 0x000fe40000000f00 */
[----:B------:R-:W-:-:S02]  /*1280*/  @!P4 IADD3 R16, PT, PT, R47, R55, RZ ;  /* 0x000000372f10c210 */ /* 0x000fc40007ffe0ff */
[C---:B------:R-:W-:Y:S02]  /*1290*/  @!P4 LEA R38, P2, R46.reuse, R38, 0x1 ;  /* 0x000000262e26c211 */ /* 0x040fe400078408ff */
[----:B------:R1:W4:Y:S01]  /*12a0*/  @!P1 LDG.E R91, desc[UR6][R44.64] ;  /* 0x000000062c5b9981 */ /* 0x000322000c1e1900 */
[----:B------:R-:W-:Y:S01]  /*12b0*/  MOV R93, RZ ;  /* 0x000000ff005d7202 */ /* 0x000fe20000000f00 */
[----:B-1----:R-:W-:Y:S01]  /*12c0*/  @!P5 IMAD R18, R63, R40, RZ ;  /* 0x000000283f12d224 */ /* 0x002fe200078e02ff */
[----:B------:R-:W-:Y:S01]  /*12d0*/  @!P4 LEA.HI.X R39, R46, R39, R16, 0x1, P2 ;  /* 0x000000272e27c211 */ /* 0x000fe200010f0c10 */
[----:B------:R-:W-:Y:S02]  /*12e0*/  @!P6 IMAD R16, R65, R36, RZ ;  /* 0x000000244110e224 */ /* 0x000fe400078e02ff */
[----:B------:R-:W-:Y:S02]  /*12f0*/  @!P5 IMAD R47, R11, R41, R18 ;  /* 0x000000290b2fd224 */ /* 0x000fe400078e0212 */
[----:B------:R1:W4:Y:S01]  /*1300*/  @!P4 LDG.E R93, desc[UR6][R38.64] ;  /* 0x00000006265dc981 */ /* 0x000322000c1e1900 */
[----:B------:R-:W-:-:S02]  /*1310*/  @!P5 MOV R44, R102 ;  /* 0x00000066002cd202 */ /* 0x000fc40000000f00 */
[----:B------:R-:W-:Y:S01]  /*1320*/  @!P5 MOV R45, R101 ;  /* 0x00000065002dd202 */ /* 0x000fe20000000f00 */
[----:B------:R-:W-:Y:S02]  /*1330*/  @!P6 IMAD R51, R12, R37, R16 ;  /* 0x000000250c33e224 */ /* 0x000fe400078e0210 */
[----:B------:R-:W-:Y:S01]  /*1340*/  @!P5 IMAD.WIDE.U32 R40, R11, R40, R44 ;  /* 0x000000280b28d225 */ /* 0x000fe200078e002c */
[----:B-1----:R-:W-:Y:S02]  /*1350*/  @!P6 MOV R38, R102 ;  /* 0x000000660026e202 */ /* 0x002fe40000000f00 */
[----:B------:R-:W-:Y:S02]  /*1360*/  @!P6 MOV R39, R101 ;  /* 0x000000650027e202 */ /* 0x000fe40000000f00 */
[----:B------:R-:W-:Y:S02]  /*1370*/  @!P5 IADD3 R16, PT, PT, R41, R47, RZ ;  /* 0x0000002f2910d210 */ /* 0x000fe40007ffe0ff */
[----:B--2---:R-:W-:Y:S01]  /*1380*/  @!P5 LEA R42, P1, R40, R42, 0x1 ;  /* 0x0000002a282ad211 */ /* 0x004fe200078208ff */
[----:B------:R-:W-:Y:S01]  /*1390*/  @!P6 IMAD.WIDE.U32 R36, R12, R36, R38 ;  /* 0x000000240c24e225 */ /* 0x000fe200078e0026 */
[----:B------:R-:W-:-:S02]  /*13a0*/  MOV R95, RZ ;  /* 0x000000ff005f7202 */ /* 0x000fc40000000f00 */
[----:B------:R-:W-:Y:S02]  /*13b0*/  @!P5 LEA.HI.X R43, R40, R43, R16, 0x1, P1 ;  /* 0x0000002b282bd211 */ /* 0x000fe400008f0c10 */
[----:B------:R-:W-:Y:S02]  /*13c0*/  @!P6 IADD3 R16, PT, PT, R37, R51, RZ ;  /* 0x000000332510e210 */ /* 0x000fe40007ffe0ff */
[C---:B0-----:R-:W-:Y:S01]  /*13d0*/  @!P6 LEA R48, P1, R36.reuse, R48, 0x1 ;  /* 0x000000302430e211 */ /* 0x041fe200078208ff */
[----:B------:R-:W2:Y:S01]  /*13e0*/  @!P5 LDG.E R95, desc[UR6][R42.64] ;  /* 0x000000062a5fd981 */ /* 0x000ea2000c1e1900 */
[----:B------:R-:W-:Y:S02]  /*13f0*/  MOV R97, RZ ;  /* 0x000000ff00617202 */ /* 0x000fe40000000f00 */
[----:B------:R-:W-:-:S05]  /*1400*/  @!P6 LEA.HI.X R49, R36, R49, R16, 0x1, P1 ;  /* 0x000000312431e211 */ /* 0x000fca00008f0c10 */
[----:B------:R-:W2:Y:S01]  /*1410*/  @!P6 LDG.E R97, desc[UR6][R48.64] ;  /* 0x000000063061e981 */ /* 0x000ea2000c1e1900 */
[--C-:B------:R-:W-:Y:S02]  /*1420*/  HADD2.F32 R18, -RZ, R69.reuse.H0_H0 ;  /* 0x20000045ff127230 */ /* 0x100fe40000004100 */
[----:B------:R-:W-:-:S05]  /*1430*/  HADD2.F32 R69, -RZ, R69.H1_H1 ;  /* 0x30000045ff457230 */ /* 0x000fca0000004100 */
[C---:B------:R-:W-:Y:S01]  /*1440*/  FADD.FTZ R39, R18.reuse, R69 ;  /* 0x0000004512277221 */ /* 0x040fe20000010000 */
[----:B------:R-:W-:Y:S01]  /*1450*/  FMUL.FTZ R41, R69, R69 ;  /* 0x0000004545297220 */ /* 0x000fe20000410000 */
[--C-:B-----5:R-:W-:Y:S02]  /*1460*/  HADD2.F32 R20, -RZ, R71.reuse.H0_H0 ;  /* 0x20000047ff147230 */ /* 0x120fe40000004100 */
[----:B------:R-:W-:Y:S02]  /*1470*/  HADD2.F32 R71, -RZ, R71.H1_H1 ;  /* 0x30000047ff477230 */ /* 0x000fe40000004100 */
[----:B------:R-:W-:-:S03]  /*1480*/  FFMA.FTZ R24, R18, R18, R41 ;  /* 0x0000001212187223 */ /* 0x000fc60000010029 */
[----:B------:R-:W-:Y:S01]  /*1490*/  FADD.FTZ R26, R20, R71 ;  /* 0x00000047141a7221 */ /* 0x000fe20000010000 */
[----:B------:R-:W-:-:S04]  /*14a0*/  FMUL.FTZ R41, R71, R71 ;  /* 0x0000004747297220 */ /* 0x000fc80000410000 */
[----:B------:R-:W-:Y:S01]  /*14b0*/  FFMA.FTZ R28, R20, R20, R41 ;  /* 0x00000014141c7223 */ /* 0x000fe20000010029 */
[----:B------:R-:W-:Y:S01]  /*14c0*/  ISETP.GT.AND P1, PT, R4, 0x1e, PT ;  /* 0x0000001e0400780c */ /* 0x000fe20003f24270 */
[--C-:B---3--:R-:W-:Y:S02]  /*14d0*/  HADD2.F32 R16, -RZ, R67.reuse.H0_H0 ;  /* 0x20000043ff107230 */ /* 0x108fe40000004100 */
[----:B------:R-:W-:-:S05]  /*14e0*/  HADD2.F32 R67, -RZ, R67.H1_H1 ;  /* 0x30000043ff437230 */ /* 0x000fca0000004100 */
[----:B------:R-:W-:Y:S01]  /*14f0*/  FADD.FTZ R22, R16, R67 ;  /* 0x0000004310167221 */ /* 0x000fe20000010000 */
[----:B------:R-:W-:-:S03]  /*1500*/  FMUL.FTZ R37, R67, R67 ;  /* 0x0000004343257220 */ /* 0x000fc60000410000 */
[----:B------:R-:W-:Y:S01]  /*1510*/  FADD.FTZ R22, RZ, R22 ;  /* 0x00000016ff167221 */ /* 0x000fe20000010000 */
[----:B------:R-:W-:-:S03]  /*1520*/  FFMA.FTZ R37, R16, R16, R37 ;  /* 0x0000001010257223 */ /* 0x000fc60000010025 */
[----:B------:R-:W-:Y:S01]  /*1530*/  FADD.FTZ R39, R22, R39 ;  /* 0x0000002716277221 */ /* 0x000fe20000010000 */
[--C-:B------:R-:W-:Y:S02]  /*1540*/  HADD2.F32 R22, -RZ, R73.reuse.H0_H0 ;  /* 0x20000049ff167230 */ /* 0x100fe40000004100 */
[----:B------:R-:W-:Y:S01]  /*1550*/  FADD.FTZ R37, RZ, R37 ;  /* 0x00000025ff257221 */ /* 0x000fe20000010000 */
[----:B------:R-:W-:Y:S02]  /*1560*/  HADD2.F32 R73, -RZ, R73.H1_H1 ;  /* 0x30000049ff497230 */ /* 0x000fe40000004100 */
[----:B------:R-:W-:Y:S01]  /*1570*/  FADD.FTZ R26, R39, R26 ;  /* 0x0000001a271a7221 */ /* 0x000fe20000010000 */
[----:B------:R-:W-:Y:S01]  /*1580*/  FADD.FTZ R37, R37, R24 ;  /* 0x0000001825257221 */ /* 0x000fe20000010000 */
[--C-:B------:R-:W-:Y:S02]  /*1590*/  HADD2.F32 R24, -RZ, R75.reuse.H0_H0 ;  /* 0x2000004bff187230 */ /* 0x100fe40000004100 */
[----:B------:R-:W-:Y:S01]  /*15a0*/  FADD.FTZ R39, R22, R73 ;  /* 0x0000004916277221 */ /* 0x000fe20000010000 */
[----:B------:R-:W-:-:S02]  /*15b0*/  HADD2.F32 R75, -RZ, R75.H1_H1 ;  /* 0x3000004bff4b7230 */ /* 0x000fc40000004100 */
[----:B------:R-:W-:Y:S01]  /*15c0*/  FMUL.FTZ R41, R73, R73 ;  /* 0x0000004949297220 */ /* 0x000fe20000410000 */
[----:B------:R-:W-:Y:S01]  /*15d0*/  FADD.FTZ R28, R37, R28 ;  /* 0x0000001c251c7221 */ /* 0x000fe20000010000 */
[----:B------:R-:W-:Y:S01]  /*15e0*/  FADD.FTZ R39, R26, R39 ;  /* 0x000000271a277221 */ /* 0x000fe20000010000 */
[--C-:B------:R-:W-:Y:S02]  /*15f0*/  HADD2.F32 R26, -RZ, R77.reuse.H0_H0 ;  /* 0x2000004dff1a7230 */ /* 0x100fe40000004100 */
[----:B------:R-:W-:Y:S01]  /*1600*/  FFMA.FTZ R41, R22, R22, R41 ;  /* 0x0000001616297223 */ /* 0x000fe20000010029 */
[----:B------:R-:W-:Y:S02]  /*1610*/  HADD2.F32 R77, -RZ, R77.H1_H1 ;  /* 0x3000004dff4d7230 */ /* 0x000fe40000004100 */
[----:B------:R-:W-:Y:S01]  /*1620*/  FMUL.FTZ R37, R75, R75 ;  /* 0x0000004b4b257220 */ /* 0x000fe20000410000 */
[----:B------:R-:W-:Y:S01]  /*1630*/  FADD.FTZ R30, R24, R75 ;  /* 0x0000004b181e7221 */ /* 0x000fe20000010000 */
[----:B------:R-:W-:Y:S01]  /*1640*/  FADD.FTZ R41, R28, R41 ;  /* 0x000000291c297221 */ /* 0x000fe20000010000 */
[----:B------:R-:W-:-:S02]  /*1650*/  HADD2.F32 R28, -RZ, R79.H0_H0 ;  /* 0x2000004fff1c7230 */ /* 0x000fc40000004100 */
[----:B------:R-:W-:Y:S01]  /*1660*/  FFMA.FTZ R32, R24, R24, R37 ;  /* 0x0000001818207223 */ /* 0x000fe20000010025 */
[----:B------:R-:W-:Y:S01]  /*1670*/  FADD.FTZ R30, R39, R30 ;  /* 0x0000001e271e7221 */ /* 0x000fe20000010000 */
[----:B------:R-:W-:Y:S01]  /*1680*/  FADD.FTZ R37, R26, R77 ;  /* 0x0000004d1a257221 */ /* 0x000fe20000010000 */
[----:B------:R-:W-:Y:S02]  /*1690*/  HADD2.F32 R79, -RZ, R79.H1_H1 ;  /* 0x3000004fff4f7230 */ /* 0x000fe40000004100 */
[----:B------:R-:W-:Y:S01]  /*16a0*/  FMUL.FTZ R39, R77, R77 ;  /* 0x0000004d4d277220 */ /* 0x000fe20000410000 */
[----:B------:R-:W-:Y:S01]  /*16b0*/  FADD.FTZ R37, R30, R37 ;  /* 0x000000251e257221 */ /* 0x000fe20000010000 */
[--C-:B----4-:R-:W-:Y:S02]  /*16c0*/  HADD2.F32 R30, -RZ, R81.reuse.H0_H0 ;  /* 0x20000051ff1e7230 */ /* 0x110fe40000004100 */
[----:B------:R-:W-:Y:S01]  /*16d0*/  FADD.FTZ R34, R28, R79 ;  /* 0x0000004f1c227221 */ /* 0x000fe20000010000 */
[----:B------:R-:W-:-:S02]  /*16e0*/  HADD2.F32 R81, -RZ, R81.H1_H1 ;  /* 0x30000051ff517230 */ /* 0x000fc40000004100 */
[----:B------:R-:W-:Y:S01]  /*16f0*/  FADD.FTZ R32, R41, R32 ;  /* 0x0000002029207221 */ /* 0x000fe20000010000 */
[----:B------:R-:W-:Y:S01]  /*1700*/  FFMA.FTZ R39, R26, R26, R39 ;  /* 0x0000001a1a277223 */ /* 0x000fe20000010027 */
[----:B------:R-:W-:Y:S01]  /*1710*/  FMUL.FTZ R41, R79, R79 ;  /* 0x0000004f4f297220 */ /* 0x000fe20000410000 */
[----:B------:R-:W-:Y:S01]  /*1720*/  FADD.FTZ R34, R37, R34 ;  /* 0x0000002225227221 */ /* 0x000fe20000010000 */
[----:B------:R-:W-:Y:S01]  /*1730*/  FADD.FTZ R37, R30, R81 ;  /* 0x000000511e257221 */ /* 0x000fe20000010000 */
[----:B------:R-:W-:Y:S01]  /*1740*/  FADD.FTZ R39, R32, R39 ;  /* 0x0000002720277221 */ /* 0x000fe20000010000 */
[--C-:B------:R-:W-:Y:S02]  /*1750*/  HADD2.F32 R32, -RZ, R83.reuse.H0_H0 ;  /* 0x20000053ff207230 */ /* 0x100fe40000004100 */
[----:B------:R-:W-:Y:S01]  /*1760*/  FFMA.FTZ R36, R28, R28, R41 ;  /* 0x0000001c1c247223 */ /* 0x000fe20000010029 */
[----:B------:R-:W-:Y:S02]  /*1770*/  HADD2.F32 R83, -RZ, R83.H1_H1 ;  /* 0x30000053ff537230 */ /* 0x000fe40000004100 */
[----:B------:R-:W-:Y:S01]  /*1780*/  FMUL.FTZ R41, R81, R81 ;  /* 0x0000005151297220 */ /* 0x000fe20000410000 */
[----:B------:R-:W-:Y:S01]  /*1790*/  FADD.FTZ R37, R34, R37 ;  /* 0x0000002522257221 */ /* 0x000fe20000010000 */
[----:B------:R-:W-:-:S02]  /*17a0*/  HADD2.F32 R34, -RZ, R85.H0_H0 ;  /* 0x20000055ff227230 */ /* 0x000fc40000004100 */
[----:B------:R-:W-:Y:S01]  /*17b0*/  FADD.FTZ R36, R39, R36 ;  /* 0x0000002427247221 */ /* 0x000fe20000010000 */
[----:B------:R-:W-:Y:S01]  /*17c0*/  FFMA.FTZ R41, R30, R30, R41 ;  /* 0x0000001e1e297223 */ /* 0x000fe20000010029 */
[----:B------:R-:W-:Y:S02]  /*17d0*/  HADD2.F32 R85, -RZ, R85.H1_H1 ;  /* 0x30000055ff557230 */ /* 0x000fe40000004100 */
[----:B------:R-:W-:Y:S01]  /*17e0*/  FMUL.FTZ R39, R83, R83 ;  /* 0x0000005353277220 */ /* 0x000fe20000410000 */
[----:B------:R-:W-:Y:S01]  /*17f0*/  FADD.FTZ R38, R32, R83 ;  /* 0x0000005320267221 */ /* 0x000fe20000010000 */
[----:B------:R-:W-:Y:S01]  /*1800*/  FADD.FTZ R36, R36, R41 ;  /* 0x0000002924247221 */ /* 0x000fe20000010000 */
[--C-:B------:R-:W-:Y:S02]  /*1810*/  HADD2.F32 R60, -RZ, R87.reuse.H1_H1 ;  /* 0x30000057ff3c7230 */ /* 0x100fe40000004100 */
[----:B------:R-:W-:Y:S01]  /*1820*/  FFMA.FTZ R39, R32, R32, R39 ;  /* 0x0000002020277223 */ /* 0x000fe20000010027 */
[----:B------:R-:W-:Y:S01]  /*1830*/  FMUL.FTZ R41, R85, R85 ;  /* 0x0000005555297220 */ /* 0x000fe20000410000 */
[----:B------:R-:W-:Y:S01]  /*1840*/  FADD.FTZ R37, R37, R38 ;  /* 0x0000002625257221 */ /* 0x000fe20000010000 */
[----:B------:R-:W-:Y:S01]  /*1850*/  FADD.FTZ R38, R34, R85 ;  /* 0x0000005522267221 */ /* 0x000fe20000010000 */
[----:B------:R-:W-:-:S02]  /*1860*/  HADD2.F32 R87, -RZ, R87.H0_H0 ;  /* 0x20000057ff577230 */ /* 0x000fc40000004100 */
[----:B------:R-:W-:Y:S01]  /*1870*/  FADD.FTZ R36, R36, R39 ;  /* 0x0000002724247221 */ /* 0x000fe20000010000 */
[----:B------:R-:W-:Y:S01]  /*1880*/  FFMA.FTZ R41, R34, R34, R41 ;  /* 0x0000002222297223 */ /* 0x000fe20000010029 */
[----:B------:R-:W-:Y:S01]  /*1890*/  FMUL.FTZ R40, R60, R60 ;  /* 0x0000003c3c287220 */ /* 0x000fe20000410000 */
[--C-:B------:R-:W-:Y:S02]  /*18a0*/  HADD2.F32 R62, -RZ, R89.reuse.H1_H1 ;  /* 0x30000059ff3e7230 */ /* 0x100fe40000004100 */
[----:B------:R-:W-:Y:S01]  /*18b0*/  FADD.FTZ R37, R37, R38 ;  /* 0x0000002625257221 */ /* 0x000fe20000010000 */
[C---:B------:R-:W-:Y:S01]  /*18c0*/  FADD.FTZ R38, R87.reuse, R60 ;  /* 0x0000003c57267221 */ /* 0x040fe20000010000 */
[----:B------:R-:W-:Y:S01]  /*18d0*/  FADD.FTZ R36, R36, R41 ;  /* 0x0000002924247221 */ /* 0x000fe20000010000 */
[----:B------:R-:W-:Y:S01]  /*18e0*/  FFMA.FTZ R39, R87, R87, R40 ;  /* 0x0000005757277223 */ /* 0x000fe20000010028 */
[----:B------:R-:W-:Y:S02]  /*18f0*/  HADD2.F32 R89, -RZ, R89.H0_H0 ;  /* 0x20000059ff597230 */ /* 0x000fe40000004100 */
[----:B------:R-:W-:Y:S01]  /*1900*/  FMUL.FTZ R40, R62, R62 ;  /* 0x0000003e3e287220 */ /* 0x000fe20000410000 */
[----:B------:R-:W-:-:S02]  /*1910*/  HADD2.F32 R64, -RZ, R91.H1_H1 ;  /* 0x3000005bff407230 */ /* 0x000fc40000004100 */
[----:B------:R-:W-:Y:S01]  /*1920*/  FADD.FTZ R37, R37, R38 ;  /* 0x0000002625257221 */ /* 0x000fe20000010000 */
[----:B------:R-:W-:Y:S01]  /*1930*/  FADD.FTZ R36, R36, R39 ;  /* 0x0000002724247221 */ /* 0x000fe20000010000 */
[C---:B------:R-:W-:Y:S01]  /*1940*/  FADD.FTZ R38, R89.reuse, R62 ;  /* 0x0000003e59267221 */ /* 0x040fe20000010000 */
[----:B------:R-:W-:Y:S01]  /*1950*/  FFMA.FTZ R39, R89, R89, R40 ;  /* 0x0000005959277223 */ /* 0x000fe20000010028 */
[----:B------:R-:W-:Y:S02]  /*1960*/  HADD2.F32 R91, -RZ, R91.H0_H0 ;  /* 0x2000005bff5b7230 */ /* 0x000fe40000004100 */
[----:B------:R-:W-:Y:S01]  /*1970*/  FMUL.FTZ R40, R64, R64 ;  /* 0x0000004040287220 */ /* 0x000fe20000410000 */
[--C-:B------:R-:W-:Y:S02]  /*1980*/  HADD2.F32 R66, -RZ, R93.reuse.H1_H1 ;  /* 0x3000005dff427230 */ /* 0x100fe40000004100 */
[----:B------:R-:W-:Y:S01]  /*1990*/  FADD.FTZ R37, R37, R38 ;  /* 0x0000002625257221 */ /* 0x000fe20000010000 */
[----:B------:R-:W-:Y:S01]  /*19a0*/  FADD.FTZ R36, R36, R39 ;  /* 0x0000002724247221 */ /* 0x000fe20000010000 */
[----:B------:R-:W-:Y:S01]  /*19b0*/  FADD.FTZ R38, R91, R64 ;  /* 0x000000405b267221 */ /* 0x000fe20000010000 */
[----:B------:R-:W-:-:S02]  /*19c0*/  HADD2.F32 R93, -RZ, R93.H0_H0 ;  /* 0x2000005dff5d7230 */ /* 0x000fc40000004100 */
[----:B------:R-:W-:Y:S01]  /*19d0*/  FFMA.FTZ R39, R91, R91, R40 ;  /* 0x0000005b5b277223 */ /* 0x000fe20000010028 */
[----:B------:R-:W-:Y:S01]  /*19e0*/  FMUL.FTZ R40, R66, R66 ;  /* 0x0000004242287220 */ /* 0x000fe20000410000 */
[----:B------:R-:W-:Y:S02]  /*19f0*/  FADD.FTZ R37, R37, R38 ;  /* 0x0000002625257221 */ /* 0x000fe40000010000 */
[----:B------:R-:W-:Y:S01]  /*1a00*/  FADD.FTZ R36, R36, R39 ;  /* 0x0000002724247221 */ /* 0x000fe20000010000 */
[C---:B------:R-:W-:Y:S01]  /*1a10*/  FADD.FTZ R38, R93.reuse, R66 ;  /* 0x000000425d267221 */ /* 0x040fe20000010000 */
[----:B------:R-:W-:Y:S01]  /*1a20*/  FFMA.FTZ R39, R93, R93, R40 ;  /* 0x0000005d5d277223 */ /* 0x000fe20000010028 */
[--C-:B--2---:R-:W-:Y:S02]  /*1a30*/  HADD2.F32 R68, -RZ, R95.reuse.H1_H1 ;  /* 0x3000005fff447230 */ /* 0x104fe40000004100 */
[----:B------:R-:W-:-:S03]  /*1a40*/  HADD2.F32 R95, -RZ, R95.H0_H0 ;  /* 0x2000005fff5f7230 */ /* 0x000fc60000004100 */
[----:B------:R-:W-:Y:S01]  /*1a50*/  FMUL.FTZ R40, R68, R68 ;  /* 0x0000004444287220 */ /* 0x000fe20000410000 */
[--C-:B------:R-:W-:Y:S02]  /*1a60*/  HADD2.F32 R70, -RZ, R97.reuse.H1_H1 ;  /* 0x30000061ff467230 */ /* 0x100fe40000004100 */
[----:B------:R-:W-:Y:S01]  /*1a70*/  FADD.FTZ R37, R37, R38 ;  /* 0x0000002625257221 */ /* 0x000fe20000010000 */
[----:B------:R-:W-:Y:S01]  /*1a80*/  FADD.FTZ R36, R36, R39 ;  /* 0x0000002724247221 */ /* 0x000fe20000010000 */
[----:B------:R-:W-:Y:S02]  /*1a90*/  HADD2.F32 R97, -RZ, R97.H0_H0 ;  /* 0x20000061ff617230 */ /* 0x000fe40000004100 */
[C---:B------:R-:W-:Y:S01]  /*1aa0*/  FADD.FTZ R38, R95.reuse, R68 ;  /* 0x000000445f267221 */ /* 0x040fe20000010000 */
[----:B------:R-:W-:Y:S01]  /*1ab0*/  FFMA.FTZ R39, R95, R95, R40 ;  /* 0x0000005f5f277223 */ /* 0x000fe20000010028 */
[----:B------:R-:W-:Y:S02]  /*1ac0*/  FMUL.FTZ R40, R70, R70 ;  /* 0x0000004646287220 */ /* 0x000fe40000410000 */
        /* <DEDUP_REMOVED lines=42> */
.L_x_2771:
[----:B------:R-:W-:Y:S05]  /*1d70*/  BSYNC.RECONVERGENT B0 ;  /* 0x0000000000007941 */ /* 0x000fea0003800200 */
.L_x_2770:
        /* <DEDUP_REMOVED lines=44> */
.L_x_2773:
[----:B------:R-:W-:Y:S05]  /*2040*/  BSYNC.RECONVERGENT B0 ;  /* 0x0000000000007941 */ /* 0x000fea0003800200 */
.L_x_2772:
        /* <DEDUP_REMOVED lines=24> */
.L_x_2776:
[----:B---3--:R-:W3:Y:S04]  /*21d0*/  LDG.E.STRONG.GPU R38, desc[UR6][R36.64] ;  /* 0x0000000624267981 */ /* 0x008ee8000c1ef900 */
[----:B---3--:R-:W-:Y:S01]  /*21e0*/  CCTL.IVALL ;  /* 0x00000000ff00798f */ /* 0x008fe20002000000 */
[----:B------:R-:W-:Y:S05]  /*21f0*/  YIELD ;  /* 0x0000000000007946 */ /* 0x000fea0003800000 */
[----:B------:R-:W-:-:S13]  /*2200*/  ISETP.NE.AND P1, PT, R38, R43, PT ;  /* 0x0000002b2600720c */ /* 0x000fda0003f25270 */
[----:B------:R-:W-:Y:S05]  /*2210*/  @P1 BRA `(.L_x_2776) ;  /* 0xfffffffc00ec1947 */ /* 0x000fea000383ffff */
.L_x_2775:
        /* <DEDUP_REMOVED lines=15> */
.L_x_2778:
        /* <DEDUP_REMOVED lines=60> */
.L_x_2777:
        /* <DEDUP_REMOVED lines=35> */
.L_x_2779:
        /* <DEDUP_REMOVED lines=18> */
.L_x_2780:
        /* <DEDUP_REMOVED lines=9> */
.L_x_2781:
[----:B------:R-:W-:Y:S05]  /*2ab0*/  BSYNC.RECONVERGENT B0 ;  /* 0x0000000000007941 */ /* 0x000fea0003800200 */
.L_x_2774:
        /* <DEDUP_REMOVED lines=59> */
.L_x_2785:
[----:B------:R-:W-:Y:S05]  /*2e70*/  BSYNC.RECONVERGENT B1 ;  /* 0x0000000000017941 */ /* 0x000fea0003800200 */
.L_x_2784:
        /* <DEDUP_REMOVED lines=17> */
[----:B------:R-:W-:Y:S02]  /*2f90*/  F2FP.F16.F32.PACK_AB R41, R45, R18 ;  /* 0x000000122d29723e */ /* 0x000fe400000000ff */
[----:B------:R-:W-:-:S05]  /*2fa0*/  LEA.HI.X R43, R40, UR11, R47, 0x1, P1 ;  /* 0x0000000b282b7c11 */ /* 0x000fca00088f0c2f */
[----:B------:R4:W-:Y:S02]  /*2fb0*/  STG.E desc[UR6][R42.64], R41 ;  /* 0x000000292a007986 */ /* 0x0009e4000c101906 */
.L_x_2787:
[----:B------:R-:W-:Y:S05]  /*2fc0*/  BSYNC.RECONVERGENT B1 ;  /* 0x0000000000017941 */ /* 0x000fea0003800200 */
.L_x_2786:
        /* <DEDUP_REMOVED lines=28> */
.L_x_2789:
[----:B------:R-:W-:Y:S05]  /*3190*/  BSYNC.RECONVERGENT B1 ;  /* 0x0000000000017941 */ /* 0x000fea0003800200 */
.L_x_2788:
        /* <DEDUP_REMOVED lines=17> */
[----:B------:R-:W-:Y:S02]  /*32b0*/  F2FP.F16.F32.PACK_AB R41, R45, R18 ;  /* 0x000000122d29723e */ /* 0x000fe400000000ff */
[----:B------:R-:W-:-:S05]  /*32c0*/  LEA.HI.X R43, R40, UR11, R47, 0x1, P5 ;  /* 0x0000000b282b7c11 */ /* 0x000fca000a8f0c2f */
[----:B------:R0:W-:Y:S02]  /*32d0*/  STG.E desc[UR6][R42.64], R41 ;  /* 0x000000292a007986 */ /* 0x0001e4000c101906 */
.L_x_2791:
[----:B------:R-:W-:Y:S05]  /*32e0*/  BSYNC.RECONVERGENT B1 ;  /* 0x0000000000017941 */ /* 0x000fea0003800200 */
.L_x_2790:
        /* <DEDUP_REMOVED lines=20> */
.L_x_2793:
[----:B------:R-:W-:Y:S05]  /*3430*/  BSYNC.RECONVERGENT B1 ;  /* 0x0000000000017941 */ /* 0x000fea0003800200 */
.L_x_2792:
        /* <DEDUP_REMOVED lines=20> */
.L_x_2795:
[----:B------:R-:W-:Y:S05]  /*3580*/  BSYNC.RECONVERGENT B1 ;  /* 0x0000000000017941 */ /* 0x000fea0003800200 */
.L_x_2794:
        /* <DEDUP_REMOVED lines=28> */
.L_x_2797:
[----:B------:R-:W-:Y:S05]  /*3750*/  BSYNC.RECONVERGENT B1 ;  /* 0x0000000000017941 */ /* 0x000fea0003800200 */
.L_x_2796:
        /* <DEDUP_REMOVED lines=20> */
.L_x_2799:
[----:B------:R-:W-:Y:S05]  /*38a0*/  BSYNC.RECONVERGENT B1 ;  /* 0x0000000000017941 */ /* 0x000fea0003800200 */
.L_x_2798:
        /* <DEDUP_REMOVED lines=20> */
.L_x_2801:
[----:B------:R-:W-:Y:S05]  /*39f0*/  BSYNC.RECONVERGENT B1 ;  /* 0x0000000000017941 */ /* 0x000fea0003800200 */
.L_x_2800:
        /* <DEDUP_REMOVED lines=20> */
.L_x_2803:
[----:B------:R-:W-:Y:S05]  /*3b40*/  BSYNC.RECONVERGENT B1 ;  /* 0x0000000000017941 */ /* 0x000fea0003800200 */
.L_x_2802:
        /* <DEDUP_REMOVED lines=27> */
[----:B------:R-:W-:Y:S02]  /*3d00*/  F2FP.F16.F32.PACK_AB R41, R16, R87 ;  /* 0x000000571029723e */ /* 0x000fe400000000ff */
[----:B------:R-:W-:-:S05]  /*3d10*/  LEA.HI.X R43, R40, UR11, R45, 0x1, P6 ;  /* 0x0000000b282b7c11 */ /* 0x000fca000b0f0c2d */
[----:B------:R0:W-:Y:S02]  /*3d20*/  STG.E desc[UR6][R42.64], R41 ;  /* 0x000000292a007986 */ /* 0x0001e4000c101906 */
.L_x_2805:
[----:B------:R-:W-:Y:S05]  /*3d30*/  BSYNC.RECONVERGENT B1 ;  /* 0x0000000000017941 */ /* 0x000fea0003800200 */
.L_x_2804:
        /* <DEDUP_REMOVED lines=20> */
.L_x_2807:
[----:B------:R-:W-:Y:S05]  /*3e80*/  BSYNC.RECONVERGENT B1 ;  /* 0x0000000000017941 */ /* 0x000fea0003800200 */
.L_x_2806:
        /* <DEDUP_REMOVED lines=20> */
.L_x_2809:
[----:B------:R-:W-:Y:S05]  /*3fd0*/  BSYNC.RECONVERGENT B1 ;  /* 0x0000000000017941 */ /* 0x000fea0003800200 */
.L_x_2808:
        /* <DEDUP_REMOVED lines=20> */
.L_x_2811:
[----:B------:R-:W-:Y:S05]  /*4120*/  BSYNC.RECONVERGENT B1 ;  /* 0x0000000000017941 */ /* 0x000fea0003800200 */
.L_x_2810:
        /* <DEDUP_REMOVED lines=20> */
.L_x_2813:
[----:B------:R-:W-:Y:S05]  /*4270*/  BSYNC.RECONVERGENT B1 ;  /* 0x0000000000017941 */ /* 0x000fea0003800200 */
.L_x_2812:
        /* <DEDUP_REMOVED lines=10> */
[----:B------:R-:W-:Y:S01]  /*4320*/  F2FP.F16.F32.PACK_AB R39, R44, R97 ;  /* 0x000000612c27723e */ /* 0x000fe200000000ff */
        /* <DEDUP_REMOVED lines=8> */
.L_x_2783:
        /* <DEDUP_REMOVED lines=33> */
[----:B------:R-:W-:-:S05]  /*45c0*/  F2FP.F16.F32.PACK_AB R47, R47, R16 ;  /* 0x000000102f2f723e */ /* 0x000fca00000000ff */
[----:B------:R3:W-:Y:S02]  /*45d0*/  STG.E desc[UR6][R40.64], R47 ;  /* 0x0000002f28007986 */ /* 0x0007e4000c101906 */
.L_x_2816:
[----:B------:R-:W-:Y:S05]  /*45e0*/  BSYNC.RECONVERGENT B1 ;  /* 0x0000000000017941 */ /* 0x000fea0003800200 */
.L_x_2815:
        /* <DEDUP_REMOVED lines=28> */
[----:B------:R-:W-:-:S05]  /*47b0*/  F2FP.F16.F32.PACK_AB R47, R47, R16 ;  /* 0x000000102f2f723e */ /* 0x000fca00000000ff */
[----:B------:R4:W-:Y:S02]  /*47c0*/  STG.E desc[UR6][R40.64], R47 ;  /* 0x0000002f28007986 */ /* 0x0009e4000c101906 */
.L_x_2818:
[----:B------:R-:W-:Y:S05]  /*47d0*/  BSYNC.RECONVERGENT B1 ;  /* 0x0000000000017941 */ /* 0x000fea0003800200 */
.L_x_2817:
        /* <DEDUP_REMOVED lines=36> */
[----:B------:R-:W-:-:S05]  /*4a20*/  F2FP.F16.F32.PACK_AB R47, R47, R16 ;  /* 0x000000102f2f723e */ /* 0x000fca00000000ff */
[----:B------:R1:W-:Y:S02]  /*4a30*/  STG.E desc[UR6][R40.64], R47 ;  /* 0x0000002f28007986 */ /* 0x0003e4000c101906 */
.L_x_2820:
[----:B------:R-:W-:Y:S05]  /*4a40*/  BSYNC.RECONVERGENT B1 ;  /* 0x0000000000017941 */ /* 0x000fea0003800200 */
.L_x_2819:
        /* <DEDUP_REMOVED lines=28> */
[----:B------:R-:W-:-:S05]  /*4c10*/  F2FP.F16.F32.PACK_AB R45, R45, R16 ;  /* 0x000000102d2d723e */ /* 0x000fca00000000ff */
[----:B------:R1:W-:Y:S02]  /*4c20*/  STG.E desc[UR6][R40.64], R45 ;  /* 0x0000002d28007986 */ /* 0x0003e4000c101906 */
.L_x_2822:
[----:B------:R-:W-:Y:S05]  /*4c30*/  BSYNC.RECONVERGENT B1 ;  /* 0x0000000000017941 */ /* 0x000fea0003800200 */
.L_x_2821:
        /* <DEDUP_REMOVED lines=30> */
.L_x_2824:
[----:B------:R-:W-:Y:S05]  /*4e20*/  BSYNC.RECONVERGENT B1 ;  /* 0x0000000000017941 */ /* 0x000fea0003800200 */
.L_x_2823:
        /* <DEDUP_REMOVED lines=30> */
.L_x_2826:
[----:B------:R-:W-:Y:S05]  /*5010*/  BSYNC.RECONVERGENT B1 ;  /* 0x0000000000017941 */ /* 0x000fea0003800200 */
.L_x_2825:
        /* <DEDUP_REMOVED lines=38> */
.L_x_2828:
[----:B------:R-:W-:Y:S05]  /*5280*/  BSYNC.RECONVERGENT B1 ;  /* 0x0000000000017941 */ /* 0x000fea0003800200 */
.L_x_2827:
        /* <DEDUP_REMOVED lines=30> */
.L_x_2830:
[----:B------:R-:W-:Y:S05]  /*5470*/  BSYNC.RECONVERGENT B1 ;  /* 0x0000000000017941 */ /* 0x000fea0003800200 */
.L_x_2829:
        /* <DEDUP_REMOVED lines=30> */
.L_x_2832:
[----:B------:R-:W-:Y:S05]  /*5660*/  BSYNC.RECONVERGENT B1 ;  /* 0x0000000000017941 */ /* 0x000fea0003800200 */
.L_x_2831:
        /* <DEDUP_REMOVED lines=28> */
[----:B------:R-:W-:-:S05]  /*5830*/  F2FP.F16.F32.PACK_AB R45, R45, R16 ;  /* 0x000000102d2d723e */ /* 0x000fca00000000ff */
[----:B------:R1:W-:Y:S02]  /*5840*/  STG.E desc[UR6][R42.64], R45 ;  /* 0x0000002d2a007986 */ /* 0x0003e4000c101906 */
.L_x_2834:
[----:B------:R-:W-:Y:S05]  /*5850*/  BSYNC.RECONVERGENT B1 ;  /* 0x0000000000017941 */ /* 0x000fea0003800200 */
.L_x_2833:
        /* <DEDUP_REMOVED lines=38> */
[----:B------:R-:W-:-:S05]  /*5ac0*/  F2FP.F16.F32.PACK_AB R45, R45, R16 ;  /* 0x000000102d2d723e */ /* 0x000fca00000000ff */
[----:B------:R1:W-:Y:S02]  /*5ad0*/  STG.E desc[UR6][R42.64], R45 ;  /* 0x0000002d2a007986 */ /* 0x0003e4000c101906 */
.L_x_2836:
[----:B------:R-:W-:Y:S05]  /*5ae0*/  BSYNC.RECONVERGENT B1 ;  /* 0x0000000000017941 */ /* 0x000fea0003800200 */
.L_x_2835:
        /* <DEDUP_REMOVED lines=30> */
.L_x_2838:
[----:B------:R-:W-:Y:S05]  /*5cd0*/  BSYNC.RECONVERGENT B1 ;  /* 0x0000000000017941 */ /* 0x000fea0003800200 */
.L_x_2837:
        /* <DEDUP_REMOVED lines=30> */
.L_x_2840:
[----:B------:R-:W-:Y:S05]  /*5ec0*/  BSYNC.RECONVERGENT B1 ;  /* 0x0000000000017941 */ /* 0x000fea0003800200 */
.L_x_2839:
        /* <DEDUP_REMOVED lines=30> */
.L_x_2842:
[----:B------:R-:W-:Y:S05]  /*60b0*/  BSYNC.RECONVERGENT B1 ;  /* 0x0000000000017941 */ /* 0x000fea0003800200 */
.L_x_2841:
        /* <DEDUP_REMOVED lines=30> */
.L_x_2844:
[----:B------:R-:W-:Y:S05]  /*62a0*/  BSYNC.RECONVERGENT B1 ;  /* 0x0000000000017941 */ /* 0x000fea0003800200 */
.L_x_2843:
        /* <DEDUP_REMOVED lines=26> */
[----:B------:R-:W-:-:S05]  /*6450*/  F2FP.F16.F32.PACK_AB R39, R39, R16 ;  /* 0x000000102727723e */ /* 0x000fca00000000ff */
[----:B------:R1:W-:Y:S02]  /*6460*/  STG.E desc[UR6][R36.64], R39 ;  /* 0x0000002724007986 */ /* 0x0003e4000c101906 */
.L_x_2814:
[----:B------:R-:W-:Y:S05]  /*6470*/  BSYNC.RECONVERGENT B0 ;  /* 0x0000000000007941 */ /* 0x000fea0003800200 */
.L_x_2782:
        /* <DEDUP_REMOVED lines=8> */
.L_x_2846:
        /* <DEDUP_REMOVED lines=16> */
.L_x_4929:


//--------------------- .text._Z35group_norm_nhwc_fwd_one_pass_kernelI11Fp16IOFp32WLi256ELi120ELi480EEv26Group_norm_nhwc_fwd_params --------------------------
	.section	.text._Z35group_norm_nhwc_fwd_one_pass_kernelI11Fp16IOFp32WLi256ELi120ELi480EEv26Group_norm_nhwc_fwd_params,"ax",@progbits
	.align	128
        .global         _Z35group_norm_nhwc_fwd_one_pass_kernelI11Fp16IOFp32WLi256ELi120ELi480EEv26Group_norm_nhwc_fwd_params
        .type           _Z35group_norm_nhwc_fwd_one_pass_kernelI11Fp16IOFp32WLi256ELi120ELi480EEv26Group_norm_nhwc_fwd_params,@function
        .size           _Z35group_norm_nhwc_fwd_one_pass_kernelI11Fp16IOFp32WLi256ELi120ELi480EEv26Group_norm_nhwc_fwd_params,(.L_x_4930 - _Z35group_norm_nhwc_fwd_one_pass_kernelI11Fp16IOFp32WLi256ELi120ELi480EEv26Group_norm_nhwc_fwd_params)
        .other          _Z35group_norm_nhwc_fwd_one_pass_kernelI11Fp16IOFp32WLi256ELi120ELi480EEv26Group_norm_nhwc_fwd_params,@"STO_CUDA_ENTRY STV_DEFAULT"
_Z35group_norm_nhwc_fwd_one_pass_kernelI11Fp16IOFp32WLi256ELi120ELi480EEv26Group_norm_nhwc_fwd_params:
.text._Z35group_norm_nhwc_fwd_one_pass_kernelI11Fp16IOFp32WLi256ELi120ELi480EEv26Group_norm_nhwc_fwd_params:
        /* <DEDUP_REMOVED lines=47> */
.L_x_2986:
        /* <DEDUP_REMOVED lines=11> */
[----:B------:R-:W-:Y:S02]  /*03a0*/  IADD3 R17, PT, PT, R31, 0x20, RZ ;  /* 0x000000201f117810 */ /* 0x000fe40007ffe0ff */
[----:B--2---:R-:W-:Y:S02]  /*03b0*/  ISETP.GE.U32.AND P5, PT, R15, UR4, PT ;  /* 0x000000040f007c0c */ /* 0x004fe4000bfa6070 */
[----:B------:R-:W-:Y:S02]  /*03c0*/  SHF.R.S32.HI R13, RZ, 0x1f, R15 ;  /* 0x0000001fff0d7819 */ /* 0x000fe4000001140f */
[----:B------:R-:W-:-:S02]  /*03d0*/  ISETP.GE.U32.AND P4, PT, R17, UR4, PT ;  /* 0x0000000411007c0c */ /* 0x000fc4000bf86070 */
[----:B------:R-:W-:Y:S02]  /*03e0*/  ISETP.GE.AND.EX P5, PT, R13, UR5, PT, P5 ;  /* 0x000000050d007c0c */ /* 0x000fe4000bfa6350 */
[----:B------:R-:W-:Y:S01]  /*03f0*/  SHF.R.S32.HI R25, RZ, 0x1f, R17 ;  /* 0x0000001fff197819 */ /* 0x000fe20000011411 */
[----:B0-----:R-:W0:Y:S03]  /*0400*/  MUFU.RCP R0, R0 ;  /* 0x0000000000007308 */ /* 0x001e260000001000 */
[----:B------:R-:W-:-:S07]  /*0410*/  ISETP.GE.AND.EX P4, PT, R25, UR5, PT, P4 ;  /* 0x0000000519007c0c */ /* 0x000fce000bf86340 */
[----:B------:R-:W2:Y:S01]  /*0420*/  @!P5 LDC.64 R36, c[0x0][0x390] ;  /* 0x0000e400ff24db82 */ /* 0x000ea20000000a00 */
[----:B0-----:R-:W-:-:S04]  /*0430*/  IADD3 R2, PT, PT, R0, 0xffffffe, RZ ;  /* 0x0ffffffe00027810 */ /* 0x001fc80007ffe0ff */
[----:B------:R0:W3:Y:S02]  /*0440*/  F2I.FTZ.U32.TRUNC.NTZ R3, R2 ;  /* 0x0000000200037305 */ /* 0x0000e4000021f000 */
[----:B0-----:R-:W-:Y:S02]  /*0450*/  MOV R2, RZ ;  /* 0x000000ff00027202 */ /* 0x001fe40000000f00 */
[----:B---3--:R-:W-:-:S05]  /*0460*/  IADD3 R4, PT, PT, RZ, -R3, RZ ;  /* 0x80000003ff047210 */ /* 0x008fca0007ffe0ff */
        /* <DEDUP_REMOVED lines=23> */
[----:B------:R-:W0:Y:S01]  /*05e0*/  @!P1 LDC.64 R8, c[0x0][0x3e0] ;  /* 0x0000f800ff089b82 */ /* 0x000e220000000a00 */
[----:B------:R-:W-:Y:S01]  /*05f0*/  IMAD R111, R6, R0, R109 ;  /* 0x00000000066f7224 */ /* 0x000fe200078e026d */
[----:B------:R-:W-:-:S03]  /*0600*/  SHF.R.S32.HI R0, RZ, 0x1f, R3 ;  /* 0x0000001fff007819 */ /* 0x000fc60000011403 */
[----:B------:R-:W-:Y:S02]  /*0610*/  IMAD R111, R111, 0x78, RZ ;  /* 0x000000786f6f7824 */ /* 0x000fe400078e02ff */
[----:B-1----:R-:W-:Y:S01]  /*0620*/  IMAD R0, R0, UR8, RZ ;  /* 0x0000000800007c24 */ /* 0x002fe2000f8e02ff */
[----:B------:R-:W1:Y:S02]  /*0630*/  @!P1 LDC.64 R18, c[0x0][0x390] ;  /* 0x0000e400ff129b82 */ /* 0x000e640000000a00 */
[----:B------:R-:W-:Y:S01]  /*0640*/  IADD3 R114, P2, PT, R111, R114, RZ ;  /* 0x000000726f727210 */ /* 0x000fe20007f5e0ff */
[----:B------:R-:W-:-:S03]  /*0650*/  IMAD R117, R3, UR9, R0 ;  /* 0x0000000903757c24 */ /* 0x000fc6000f8e0200 */
[----:B------:R-:W-:Y:S02]  /*0660*/  LEA.HI.X.SX32 R115, R111, RZ, 0x1, P2 ;  /* 0x000000ff6f737211 */ /* 0x000fe400010f0eff */
[----:B------:R-:W3:Y:S01]  /*0670*/  @!P3 LDC.64 R20, c[0x0][0x3e0] ;  /* 0x0000f800ff14bb82 */ /* 0x000ee20000000a00 */
[----:B------:R-:W-:-:S05]  /*0680*/  IMAD.WIDE.U32 R114, R3, UR8, R114 ;  /* 0x0000000803727c25 */ /* 0x000fca000f8e0072 */
[----:B------:R-:W-:Y:S01]  /*0690*/  IADD3 R117, PT, PT, R115, R117, RZ ;  /* 0x0000007573757210 */ /* 0x000fe20007ffe0ff */
[----:B0-----:R-:W-:Y:S01]  /*06a0*/  @!P1 IMAD R0, R5, R8, RZ ;  /* 0x0000000805009224 */ /* 0x001fe200078e02ff */
[-C--:B------:R-:W-:Y:S01]  /*06b0*/  @!P1 MOV R116, R114.reuse ;  /* 0x0000007200749202 */ /* 0x080fe20000000f00 */
[----:B------:R-:W0:Y:S01]  /*06c0*/  @!P3 LDC.64 R22, c[0x0][0x390] ;  /* 0x0000e400ff16bb82 */ /* 0x000e220000000a00 */
[----:B------:R-:W-:Y:S01]  /*06d0*/  @!P3 MOV R6, R114 ;  /* 0x000000720006b202 */ /* 0x000fe20000000f00 */
[C---:B------:R-:W-:Y:S02]  /*06e0*/  @!P1 IMAD R9, R31.reuse, R9, R0 ;  /* 0x000000091f099224 */ /* 0x040fe400078e0200 */
[----:B------:R-:W-:-:S04]  /*06f0*/  @!P1 IMAD.WIDE.U32 R4, R31, R8, R116 ;  /* 0x000000081f049225 */ /* 0x000fc800078e0074 */
[----:B------:R-:W4:Y:S01]  /*0700*/  @!P5 LDC.64 R2, c[0x0][0x3e0] ;  /* 0x0000f800ff02db82 */ /* 0x000f220000000a00 */
[----:B------:R-:W-:Y:S02]  /*0710*/  @!P1 IADD3 R0, PT, PT, R5, R9, RZ ;  /* 0x0000000905009210 */ /* 0x000fe40007ffe0ff */
[----:B-1----:R-:W-:-:S04]  /*0720*/  @!P1 LEA R8, P2, R4, R18, 0x1 ;  /* 0x0000001204089211 */ /* 0x002fc800078408ff */
[----:B------:R-:W-:Y:S01]  /*0730*/  @!P1 LEA.HI.X R9, R4, R19, R0, 0x1, P2 ;  /* 0x0000001304099211 */ /* 0x000fe200010f0c00 */
[-C--:B---3--:R-:W-:Y:S01]  /*0740*/  @!P3 IMAD R0, R7, R20.reuse, RZ ;  /* 0x000000140700b224 */ /* 0x088fe200078e02ff */
[----:B------:R-:W-:Y:S02]  /*0750*/  IADD3 R19, PT, PT, R31, 0x28, RZ ;  /* 0x000000281f137810 */ /* 0x000fe40007ffe0ff */
[----:B------:R-:W-:Y:S01]  /*0760*/  @!P3 MOV R7, R117 ;  /* 0x000000750007b202 */ /* 0x000fe20000000f00 */
[----:B------:R-:W-:Y:S01]  /*0770*/  @!P3 IMAD R5, R11, R21, R0 ;  /* 0x000000150b05b224 */ /* 0x000fe200078e0200 */
[----:B------:R-:W-:Y:S01]  /*0780*/  ISETP.GE.U32.AND P2, PT, R19, UR4, PT ;  /* 0x0000000413007c0c */ /* 0x000fe2000bf46070 */
[----:B------:R1:W3:Y:S01]  /*0790*/  @!P1 LDG.E R82, desc[UR6][R8.64] ;  /* 0x0000000608529981 */ /* 0x0002e2000c1e1900 */
[----:B------:R-:W-:Y:S01]  /*07a0*/  SHF.R.S32.HI R27, RZ, 0x1f, R19 ;  /* 0x0000001fff1b7819 */ /* 0x000fe20000011413 */
[----:B------:R-:W-:-:S03]  /*07b0*/  @!P3 IMAD.WIDE.U32 R6, R11, R20, R6 ;  /* 0x000000140b06b225 */ /* 0x000fc600078e0006 */
[----:B------:R-:W-:Y:S02]  /*07c0*/  ISETP.GE.AND.EX P2, PT, R27, UR5, PT, P2 ;  /* 0x000000051b007c0c */ /* 0x000fe4000bf46320 */
[----:B------:R-:W-:Y:S02]  /*07d0*/  @!P3 IADD3 R0, PT, PT, R7, R5, RZ ;  /* 0x000000050700b210 */ /* 0x000fe40007ffe0ff */
[C---:B0-----:R-:W-:Y:S01]  /*07e0*/  @!P3 LEA R12, P1, R6.reuse, R22, 0x1 ;  /* 0x00000016060cb211 */ /* 0x041fe200078208ff */
[----:B----4-:R-:W-:Y:S01]  /*07f0*/  @!P5 IMAD R10, R13, R2, RZ ;  /* 0x000000020d0ad224 */ /* 0x010fe200078e02ff */
[----:B------:R-:W-:Y:S01]  /*0800*/  IADD3 R21, PT, PT, R31, 0x30, RZ ;  /* 0x000000301f157810 */ /* 0x000fe20007ffe0ff */
[----:B------:R-:W0:Y:S01]  /*0810*/  @!P4 LDC.64 R4, c[0x0][0x3e0] ;  /* 0x0000f800ff04cb82 */ /* 0x000e220000000a00 */
[----:B------:R-:W-:Y:S02]  /*0820*/  @!P3 LEA.HI.X R13, R6, R23, R0, 0x1, P1 ;  /* 0x00000017060db211 */ /* 0x000fe400008f0c00 */
[----:B------:R-:W-:-:S02]  /*0830*/  ISETP.GE.U32.AND P1, PT, R21, UR4, PT ;  /* 0x0000000415007c0c */ /* 0x000fc4000bf26070 */
[----:B------:R-:W-:Y:S02]  /*0840*/  SHF.R.S32.HI R33, RZ, 0x1f, R21 ;  /* 0x0000001fff217819 */ /* 0x000fe40000011415 */
[----:B-1----:R-:W-:Y:S01]  /*0850*/  @!P5 MOV R8, R114 ;  /* 0x000000720008d202 */ /* 0x002fe20000000f00 */
[----:B------:R-:W1:Y:S01]  /*0860*/  @!P2 LDC.64 R6, c[0x0][0x3e0] ;  /* 0x0000f800ff06ab82 */ /* 0x000e620000000a00 */
[----:B------:R-:W-:Y:S02]  /*0870*/  @!P5 MOV R9, R117 ;  /* 0x000000750009d202 */ /* 0x000fe40000000f00 */
[----:B------:R-:W-:Y:S01]  /*0880*/  ISETP.GE.AND.EX P1, PT, R33, UR5, PT, P1 ;  /* 0x0000000521007c0c */ /* 0x000fe2000bf26310 */
[C---:B------:R-:W-:Y:S02]  /*0890*/  @!P5 IMAD R29, R15.reuse, R3, R10 ;  /* 0x000000030f1dd224 */ /* 0x040fe400078e020a */
[----:B------:R-:W-:Y:S01]  /*08a0*/  @!P5 IMAD.WIDE.U32 R2, R15, R2, R8 ;  /* 0x000000020f02d225 */ /* 0x000fe200078e0008 */
[----:B------:R-:W-:Y:S01]  /*08b0*/  CS2R R80, SRZ ;  /* 0x0000000000507805 */ /* 0x000fe2000001ff00 */
[----:B------:R-:W4:Y:S01]  /*08c0*/  @!P4 LDC.64 R10, c[0x0][0x390] ;  /* 0x0000e400ff0acb82 */ /* 0x000f220000000a00 */
[----:B------:R-:W-:-:S02]  /*08d0*/  IADD3 R23, PT, PT, R31, 0x38, RZ ;  /* 0x000000381f177810 */ /* 0x000fc40007ffe0ff */
[----:B------:R-:W-:Y:S02]  /*08e0*/  @!P5 IADD3 R0, PT, PT, R3, R29, RZ ;  /* 0x0000001d0300d210 */ /* 0x000fe40007ffe0ff */
[C---:B--2---:R-:W-:Y:S01]  /*08f0*/  @!P5 LEA R14, P6, R2.reuse, R36, 0x1 ;  /* 0x00000024020ed211 */ /* 0x044fe200078c08ff */
[----:B------:R2:W5:Y:S01]  /*0900*/  @!P3 LDG.E R80, desc[UR6][R12.64] ;  /* 0x000000060c50b981 */ /* 0x000562000c1e1900 */
[----:B------:R-:W-:Y:S01]  /*0910*/  ISETP.GE.U32.AND P3, PT, R23, UR4, PT ;  /* 0x0000000417007c0c */ /* 0x000fe2000bf66070 */
[----:B------:R-:W4:Y:S01]  /*0920*/  @!P2 LDC.64 R8, c[0x0][0x390] ;  /* 0x0000e400ff08ab82 */ /* 0x000f220000000a00 */
[----:B------:R-:W-:Y:S02]  /*0930*/  SHF.R.S32.HI R35, RZ, 0x1f, R23 ;  /* 0x0000001fff237819 */ /* 0x000fe40000011417 */
[----:B------:R-:W-:Y:S02]  /*0940*/  @!P5 LEA.HI.X R15, R2, R37, R0, 0x1, P6 ;  /* 0x00000025020fd211 */ /* 0x000fe400030f0c00 */
[----:B------:R-:W-:-:S03]  /*0950*/  ISETP.GE.AND.EX P3, PT, R35, UR5, PT, P3 ;  /* 0x0000000523007c0c */ /* 0x000fc6000bf66330 */
[----:B------:R-:W4:Y:S01]  /*0960*/  @!P1 LDC.64 R2, c[0x0][0x3e0] ;  /* 0x0000f800ff029b82 */ /* 0x000f220000000a00 */
[----:B0-----:R-:W-:Y:S01]  /*0970*/  @!P4 IMAD R0, R25, R4, RZ ;  /* 0x000000041900c224 */ /* 0x001fe200078e02ff */
[----:B--2---:R-:W-:Y:S02]  /*0980*/  @!P4 MOV R12, R114 ;  /* 0x00000072000cc202 */ /* 0x004fe40000000f00 */
[----:B------:R-:W-:Y:S02]  /*0990*/  @!P4 MOV R13, R117 ;  /* 0x00000075000dc202 */ /* 0x000fe40000000f00 */
[----:B------:R-:W-:Y:S01]  /*09a0*/  CS2R R28, SRZ ;  /* 0x00000000001c7805 */ /* 0x000fe2000001ff00 */
[----:B------:R-:W-:Y:S01]  /*09b0*/  @!P4 IMAD R37, R17, R5, R0 ;  /* 0x000000051125c224 */ /* 0x000fe200078e0200 */
[----:B------:R-:W-:Y:S01]  /*09c0*/  IADD3 R25, PT, PT, R31, 0x40, RZ ;  /* 0x000000401f197810 */ /* 0x000fe20007ffe0ff */
[----:B-1----:R-:W-:Y:S02]  /*09d0*/  @!P2 IMAD R0, R27, R6, RZ ;  /* 0x000000061b00a224 */ /* 0x002fe400078e02ff */
[----:B------:R-:W-:Y:S01]  /*09e0*/  @!P4 IMAD.WIDE.U32 R12, R17, R4, R12 ;  /* 0x00000004110cc225 */ /* 0x000fe200078e000c */
[----:B------:R4:W2:Y:S01]  /*09f0*/  @!P5 LDG.E R29, desc[UR6][R14.64] ;  /* 0x000000060e1dd981 */ /* 0x0008a2000c1e1900 */
[----:B------:R-:W-:Y:S01]  /*0a00*/  ISETP.GE.U32.AND P5, PT, R25, UR4, PT ;  /* 0x0000000419007c0c */ /* 0x000fe2000bfa6070 */
[----:B------:R-:W0:Y:S01]  /*0a10*/  @!P3 LDC.64 R4, c[0x0][0x3e0] ;  /* 0x0000f800ff04bb82 */ /* 0x000e220000000a00 */
[----:B------:R-:W-:Y:S01]  /*0a20*/  @!P2 IMAD R39, R19, R7, R0 ;  /* 0x000000071327a224 */ /* 0x000fe200078e0200 */
[----:B------:R-:W-:-:S02]  /*0a30*/  SHF.R.S32.HI R27, RZ, 0x1f, R25 ;  /* 0x0000001fff1b7819 */ /* 0x000fc40000011419 */
[----:B------:R-:W-:Y:S02]  /*0a40*/  @!P4 IADD3 R0, PT, PT, R13, R37, RZ ;  /* 0x000000250d00c210 */ /* 0x000fe40007ffe0ff */
[----:B------:R-:W-:Y:S02]  /*0a50*/  @!P2 MOV R16, R114 ;  /* 0x000000720010a202 */ /* 0x000fe40000000f00 */
[C---:B----4-:R-:W-:Y:S02]  /*0a60*/  @!P4 LEA R14, P6, R12.reuse, R10, 0x1 ;  /* 0x0000000a0c0ec211 */ /* 0x050fe400078c08ff */
[----:B------:R-:W-:Y:S02]  /*0a70*/  @!P2 MOV R17, R117 ;  /* 0x000000750011a202 */ /* 0x000fe40000000f00 */
[----:B------:R-:W-:Y:S02]  /*0a80*/  ISETP.GE.AND.EX P5, PT, R27, UR5, PT, P5 ;  /* 0x000000051b007c0c */ /* 0x000fe4000bfa6350 */
[----:B------:R-:W-:Y:S01]  /*0a90*/  @!P4 LEA.HI.X R15, R12, R11, R0, 0x1, P6 ;  /* 0x0000000b0c0fc211 */ /* 0x000fe200030f0c00 */
[----:B------:R-:W-:Y:S01]  /*0aa0*/  @!P2 IMAD.WIDE.U32 R6, R19, R6, R16 ;  /* 0x000000061306a225 */ /* 0x000fe200078e0010 */
[----:B------:R-:W1:Y:S03]  /*0ab0*/  @!P1 LDC.64 R10, c[0x0][0x390] ;  /* 0x0000e400ff0a9b82 */ /* 0x000e660000000a00 */
[----:B------:R-:W-:Y:S01]  /*0ac0*/  @!P1 IMAD R12, R33, R2, RZ ;  /* 0x00000002210c9224 */ /* 0x000fe200078e02ff */
[----:B------:R-:W-:Y:S01]  /*0ad0*/  @!P2 IADD3 R0, PT, PT, R7, R39, RZ ;  /* 0x000000270700a210 */ /* 0x000fe20007ffe0ff */
[----:B------:R4:W2:Y:S01]  /*0ae0*/  @!P4 LDG.E R28, desc[UR6][R14.64] ;  /* 0x000000060e1cc981 */ /* 0x0008a2000c1e1900 */
[C---:B------:R-:W-:Y:S01]  /*0af0*/  @!P2 LEA R8, P6, R6.reuse, R8, 0x1 ;  /* 0x000000080608a211 */ /* 0x040fe200078c08ff */
[----:B------:R-:W-:Y:S01]  /*0b00*/  @!P1 IMAD R37, R21, R3, R12 ;  /* 0x0000000315259224 */ /* 0x000fe200078e020c */
[----:B------:R-:W-:Y:S01]  /*0b10*/  IADD3 R19, PT, PT, R31, 0x48, RZ ;  /* 0x000000481f137810 */ /* 0x000fe20007ffe0ff */
[----:B------:R-:W1:Y:S01]  /*0b20*/  @!P3 LDC.64 R12, c[0x0][0x390] ;  /* 0x0000e400ff0cbb82 */ /* 0x000e620000000a00 */
[----:B------:R-:W-:-:S02]  /*0b30*/  @!P2 LEA.HI.X R9, R6, R9, R0, 0x1, P6 ;  /* 0x000000090609a211 */ /* 0x000fc400030f0c00 */
[----:B------:R-:W-:Y:S02]  /*0b40*/  ISETP.GE.U32.AND P4, PT, R19, UR4, PT ;  /* 0x0000000413007c0c */ /* 0x000fe4000bf86070 */
[----:B------:R-:W-:Y:S02]  /*0b50*/  SHF.R.S32.HI R17, RZ, 0x1f, R19 ;  /* 0x0000001fff117819 */ /* 0x000fe40000011413 */
[----:B----4-:R-:W-:Y:S01]  /*0b60*/  @!P1 MOV R14, R114 ;  /* 0x00000072000e9202 */ /* 0x010fe20000000f00 */
[----:B------:R-:W4:Y:S01]  /*0b70*/  @!P5 LDC.64 R6, c[0x0][0x3e0] ;  /* 0x0000f800ff06db82 */ /* 0x000f220000000a00 */
[----:B------:R-:W-:Y:S02]  /*0b80*/  @!P1 MOV R15, R117 ;  /* 0x00000075000f9202 */ /* 0x000fe40000000f00 */
[----:B------:R-:W-:Y:S02]  /*0b90*/  MOV R26, RZ ;  /* 0x000000ff001a7202 */ /* 0x000fe40000000f00 */
[----:B------:R-:W-:Y:S01]  /*0ba0*/  ISETP.GE.AND.EX P4, PT, R17, UR5, PT, P4 ;  /* 0x0000000511007c0c */ /* 0x000fe2000bf86340 */
[----:B------:R-:W-:Y:S01]  /*0bb0*/  @!P1 IMAD.WIDE.U32 R2, R21, R2, R14 ;  /* 0x0000000215029225 */ /* 0x000fe200078e000e */
[----:B------:R-:W-:-:S02]  /*0bc0*/  IADD3 R21, PT, PT, R31, 0x50, RZ ;  /* 0x000000501f157810 */ /* 0x000fc40007ffe0ff */
[----:B------:R0:W2:Y:S02]  /*0bd0*/  @!P2 LDG.E R26, desc[UR6][R8.64] ;  /* 0x00000006081aa981 */ /* 0x0000a4000c1e1900 */
[----:B0-----:R-:W-:Y:S01]  /*0be0*/  @!P3 IMAD R0, R35, R4, RZ ;  /* 0x000000042300b224 */ /* 0x001fe200078e02ff */
[----:B------:R-:W-:Y:S02]  /*0bf0*/  ISETP.GE.U32.AND P2, PT, R21, UR4, PT ;  /* 0x0000000415007c0c */ /* 0x000fe4000bf46070 */
[----:B------:R-:W-:Y:S01]  /*0c00*/  SHF.R.S32.HI R33, RZ, 0x1f, R21 ;  /* 0x0000001fff217819 */ /* 0x000fe20000011415 */
[----:B------:R-:W-:Y:S01]  /*0c10*/  @!P3 IMAD R15, R23, R5, R0 ;  /* 0x00000005170fb224 */ /* 0x000fe200078e0200 */
[----:B------:R-:W-:Y:S02]  /*0c20*/  @!P1 IADD3 R0, PT, PT, R3, R37, RZ ;  /* 0x0000002503009210 */ /* 0x000fe40007ffe0ff */
[----:B------:R-:W-:Y:S02]  /*0c30*/  @!P3 MOV R8, R114 ;  /* 0x000000720008b202 */ /* 0x000fe40000000f00 */
[----:B------:R-:W-:-:S02]  /*0c40*/  @!P3 MOV R9, R117 ;  /* 0x000000750009b202 */ /* 0x000fc40000000f00 */
[C---:B-1----:R-:W-:Y:S02]  /*0c50*/  @!P1 LEA R10, P6, R2.reuse, R10, 0x1 ;  /* 0x0000000a020a9211 */ /* 0x042fe400078c08ff */
[----:B------:R-:W-:Y:S01]  /*0c60*/  ISETP.GE.AND.EX P2, PT, R33, UR5, PT, P2 ;  /* 0x0000000521007c0c */ /* 0x000fe2000bf46320 */
[----:B------:R-:W-:Y:S02]  /*0c70*/  @!P3 IMAD.WIDE.U32 R4, R23, R4, R8 ;  /* 0x000000041704b225 */ /* 0x000fe400078e0008 */
[----:B------:R-:W0:Y:S01]  /*0c80*/  @!P5 LDC.64 R8, c[0x0][0x390] ;  /* 0x0000e400ff08db82 */ /* 0x000e220000000a00 */
[----:B------:R-:W-:Y:S02]  /*0c90*/  @!P1 LEA.HI.X R11, R2, R11, R0, 0x1, P6 ;  /* 0x0000000b020b9211 */ /* 0x000fe400030f0c00 */
[----:B------:R-:W-:-:S05]  /*0ca0*/  @!P3 IADD3 R0, PT, PT, R5, R15, RZ ;  /* 0x0000000f0500b210 */ /* 0x000fca0007ffe0ff */
[----:B------:R-:W1:Y:S01]  /*0cb0*/  @!P4 LDC.64 R2, c[0x0][0x3e0] ;  /* 0x0000f800ff02cb82 */ /* 0x000e620000000a00 */
[C---:B------:R-:W-:Y:S01]  /*0cc0*/  @!P3 LEA R12, P6, R4.reuse, R12, 0x1 ;  /* 0x0000000c040cb211 */ /* 0x040fe200078c08ff */
[----:B----4-:R-:W-:Y:S01]  /*0cd0*/  @!P5 IMAD R14, R27, R6, RZ ;  /* 0x000000061b0ed224 */ /* 0x010fe200078e02ff */
[----:B------:R-:W-:Y:S02]  /*0ce0*/  MOV R24, RZ ;  /* 0x000000ff00187202 */ /* 0x000fe40000000f00 */
[----:B------:R-:W-:Y:S01]  /*0cf0*/  @!P3 LEA.HI.X R13, R4, R13, R0, 0x1, P6 ;  /* 0x0000000d040db211 */ /* 0x000fe200030f0c00 */
[----:B------:R-:W-:Y:S02]  /*0d00*/  @!P5 IMAD R7, R25, R7, R14 ;  /* 0x000000071907d224 */ /* 0x000fe400078e020e */
[----:B------:R-:W4:Y:S01]  /*0d10*/  @!P2 LDC.64 R4, c[0x0][0x3e0] ;  /* 0x0000f800ff04ab82 */ /* 0x000f220000000a00 */
[----:B------:R-:W-:Y:S01]  /*0d20*/  IADD3 R23, PT, PT, R31, 0x58, RZ ;  /* 0x000000581f177810 */ /* 0x000fe20007ffe0ff */
[----:B------:R0:W2:Y:S01]  /*0d30*/  @!P1 LDG.E R24, desc[UR6][R10.64] ;  /* 0x000000060a189981 */ /* 0x0000a2000c1e1900 */
[----:B------:R-:W-:-:S02]  /*0d40*/  @!P5 MOV R14, R114 ;  /* 0x00000072000ed202 */ /* 0x000fc40000000f00 */
[----:B------:R-:W-:Y:S02]  /*0d50*/  @!P5 MOV R15, R117 ;  /* 0x00000075000fd202 */ /* 0x000fe40000000f00 */
[----:B------:R-:W-:Y:S02]  /*0d60*/  MOV R22, RZ ;  /* 0x000000ff00167202 */ /* 0x000fe40000000f00 */
[----:B------:R-:W-:Y:S01]  /*0d70*/  ISETP.GE.U32.AND P1, PT, R23, UR4, PT ;  /* 0x0000000417007c0c */ /* 0x000fe2000bf26070 */
[----:B------:R-:W-:Y:S01]  /*0d80*/  @!P5 IMAD.WIDE.U32 R14, R25, R6, R14 ;  /* 0x00000006190ed225 */ /* 0x000fe200078e000e */
[----:B------:R-:W-:Y:S01]  /*0d90*/  SHF.R.S32.HI R37, RZ, 0x1f, R23 ;  /* 0x0000001fff257819 */ /* 0x000fe20000011417 */
[----:B0-----:R-:W0:Y:S01]  /*0da0*/  @!P4 LDC.64 R10, c[0x0][0x390] ;  /* 0x0000e400ff0acb82 */ /* 0x001e220000000a00 */
[----:B------:R-:W-:Y:S01]  /*0db0*/  IADD3 R25, PT, PT, R31, 0x60, RZ ;  /* 0x000000601f197810 */ /* 0x000fe20007ffe0ff */
[----:B------:R1:W2:Y:S01]  /*0dc0*/  @!P3 LDG.E R22, desc[UR6][R12.64] ;  /* 0x000000060c16b981 */ /* 0x0002a2000c1e1900 */
[----:B------:R-:W-:-:S02]  /*0dd0*/  ISETP.GE.AND.EX P1, PT, R37, UR5, PT, P1 ;  /* 0x0000000525007c0c */ /* 0x000fc4000bf26310 */
[----:B------:R-:W-:Y:S02]  /*0de0*/  ISETP.GE.U32.AND P3, PT, R25, UR4, PT ;  /* 0x0000000419007c0c */ /* 0x000fe4000bf66070 */
[----:B------:R-:W-:Y:S02]  /*0df0*/  SHF.R.S32.HI R39, RZ, 0x1f, R25 ;  /* 0x0000001fff277819 */ /* 0x000fe40000011419 */
[----:B------:R-:W-:Y:S02]  /*0e00*/  @!P5 IADD3 R0, PT, PT, R15, R7, RZ ;  /* 0x000000070f00d210 */ /* 0x000fe40007ffe0ff */
[----:B------:R-:W-:Y:S01]  /*0e10*/  @!P5 LEA R16, P6, R14, R8, 0x1 ;  /* 0x000000080e10d211 */ /* 0x000fe200078c08ff */
[----:B-1----:R-:W-:Y:S01]  /*0e20*/  @!P4 IMAD R8, R17, R2, RZ ;  /* 0x000000021108c224 */ /* 0x002fe200078e02ff */
[----:B------:R-:W-:Y:S01]  /*0e30*/  MOV R20, RZ ;  /* 0x000000ff00147202 */ /* 0x000fe20000000f00 */
[----:B------:R-:W1:Y:S01]  /*0e40*/  @!P2 LDC.64 R6, c[0x0][0x390] ;  /* 0x0000e400ff06ab82 */ /* 0x000e620000000a00 */
[----:B------:R-:W-:-:S02]  /*0e50*/  ISETP.GE.AND.EX P3, PT, R39, UR5, PT, P3 ;  /* 0x0000000527007c0c */ /* 0x000fc4000bf66330 */
[----:B------:R-:W-:Y:S02]  /*0e60*/  @!P5 LEA.HI.X R17, R14, R9, R0, 0x1, P6 ;  /* 0x000000090e11d211 */ /* 0x000fe400030f0c00 */
[----:B------:R-:W-:Y:S02]  /*0e70*/  IADD3 R27, PT, PT, R31, 0x68, RZ ;  /* 0x000000681f1b7810 */ /* 0x000fe40007ffe0ff */
[----:B------:R-:W-:Y:S01]  /*0e80*/  @!P4 MOV R12, R114 ;  /* 0x00000072000cc202 */ /* 0x000fe20000000f00 */
[----:B------:R1:W2:Y:S01]  /*0e90*/  @!P5 LDG.E R20, desc[UR6][R16.64] ;  /* 0x000000061014d981 */ /* 0x0002a2000c1e1900 */
[----:B------:R-:W-:Y:S01]  /*0ea0*/  @!P4 MOV R13, R117 ;  /* 0x00000075000dc202 */ /* 0x000fe20000000f00 */
[----:B------:R-:W-:Y:S01]  /*0eb0*/  @!P4 IMAD R15, R19, R3, R8 ;  /* 0x00000003130fc224 */ /* 0x000fe200078e0208 */
[----:B------:R-:W-:Y:S01]  /*0ec0*/  ISETP.GE.U32.AND P5, PT, R27, UR4, PT ;  /* 0x000000041b007c0c */ /* 0x000fe2000bfa6070 */
[----:B------:R-:W1:Y:S01]  /*0ed0*/  @!P1 LDC.64 R8, c[0x0][0x3e0] ;  /* 0x0000f800ff089b82 */ /* 0x000e620000000a00 */
[----:B------:R-:W-:Y:S01]  /*0ee0*/  SHF.R.S32.HI R41, RZ, 0x1f, R27 ;  /* 0x0000001fff297819 */ /* 0x000fe2000001141b */
[----:B------:R-:W-:-:S04]  /*0ef0*/  @!P4 IMAD.WIDE.U32 R12, R19, R2, R12 ;  /* 0x00000002130cc225 */ /* 0x000fc800078e000c */
[----:B----4-:R-:W-:Y:S01]  /*0f00*/  @!P2 IMAD R0, R33, R4, RZ ;  /* 0x000000042100a224 */ /* 0x010fe200078e02ff */
[----:B------:R-:W-:Y:S01]  /*0f10*/  ISETP.GE.AND.EX P5, PT, R41, UR5, PT, P5 ;  /* 0x0000000529007c0c */ /* 0x000fe2000bfa6350 */
[----:B------:R-:W4:Y:S01]  /*0f20*/  @!P3 LDC.64 R2, c[0x0][0x3e0] ;  /* 0x0000f800ff02bb82 */ /* 0x000f220000000a00 */
[C---:B0-----:R-:W-:Y:S01]  /*0f30*/  @!P4 LEA R32, P6, R12.reuse, R10, 0x1 ;  /* 0x0000000a0c20c211 */ /* 0x041fe200078c08ff */
[----:B------:R-:W-:Y:S01]  /*0f40*/  @!P2 IMAD R19, R21, R5, R0 ;  /* 0x000000051513a224 */ /* 0x000fe200078e0200 */
[----:B------:R-:W-:Y:S02]  /*0f50*/  @!P4 IADD3 R0, PT, PT, R13, R15, RZ ;  /* 0x0000000f0d00c210 */ /* 0x000fe40007ffe0ff */
[----:B------:R-:W-:Y:S02]  /*0f60*/  @!P2 MOV R14, R114 ;  /* 0x00000072000ea202 */ /* 0x000fe40000000f00 */
[----:B------:R-:W-:Y:S02]  /*0f70*/  @!P2 MOV R15, R117 ;  /* 0x00000075000fa202 */ /* 0x000fe40000000f00 */
[----:B------:R-:W-:-:S02]  /*0f80*/  @!P4 LEA.HI.X R33, R12, R11, R0, 0x1, P6 ;  /* 0x0000000b0c21c211 */ /* 0x000fc400030f0c00 */
[----:B------:R-:W0:Y:S01]  /*0f90*/  @!P1 LDC.64 R10, c[0x0][0x390] ;  /* 0x0000e400ff0a9b82 */ /* 0x000e220000000a00 */
[----:B------:R-:W-:Y:S01]  /*0fa0*/  @!P2 IMAD.WIDE.U32 R4, R21, R4, R14 ;  /* 0x000000041504a225 */ /* 0x000fe200078e000e */
[----:B------:R-:W-:Y:S02]  /*0fb0*/  MOV R18, RZ ;  /* 0x000000ff00127202 */ /* 0x000fe40000000f00 */
[----:B------:R-:W-:-:S04]  /*0fc0*/  IADD3 R35, PT, PT, R31, 0x70, RZ ;  /* 0x000000701f237810 */ /* 0x000fc80007ffe0ff */
[----:B------:R-:W3:Y:S01]  /*0fd0*/  @!P5 LDC.64 R12, c[0x0][0x3e0] ;  /* 0x0000f800ff0cdb82 */ /* 0x000ee20000000a00 */
[----:B------:R-:W-:Y:S01]  /*0fe0*/  @!P2 IADD3 R0, PT, PT, R5, R19, RZ ;  /* 0x000000130500a210 */ /* 0x000fe20007ffe0ff */
[----:B------:R-:W2:Y:S01]  /*0ff0*/  @!P4 LDG.E R18, desc[UR6][R32.64] ;  /* 0x000000062012c981 */ /* 0x000ea2000c1e1900 */
[C---:B-1----:R-:W-:Y:S02]  /*1000*/  @!P2 LEA R6, P6, R4.reuse, R6, 0x1 ;  /* 0x000000060406a211 */ /* 0x042fe400078c08ff */
[----:B------:R-:W-:Y:S02]  /*1010*/  ISETP.GE.U32.AND P4, PT, R35, UR4, PT ;  /* 0x0000000423007c0c */ /* 0x000fe4000bf86070 */
[----:B------:R-:W-:Y:S01]  /*1020*/  SHF.R.S32.HI R43, RZ, 0x1f, R35 ;  /* 0x0000001fff2b7819 */ /* 0x000fe20000011423 */
[----:B------:R-:W1:Y:S01]  /*1030*/  @!P3 LDC.64 R14, c[0x0][0x390] ;  /* 0x0000e400ff0ebb82 */ /* 0x000e620000000a00 */
[----:B------:R-:W-:Y:S02]  /*1040*/  MOV R19, RZ ;  /* 0x000000ff00137202 */ /* 0x000fe40000000f00 */
[----:B------:R-:W-:Y:S01]  /*1050*/  @!P2 LEA.HI.X R7, R4, R7, R0, 0x1, P6 ;  /* 0x000000070407a211 */ /* 0x000fe200030f0c00 */
[----:B------:R-:W-:Y:S01]  /*1060*/  @!P1 IMAD R0, R37, R8, RZ ;  /* 0x0000000825009224 */ /* 0x000fe200078e02ff */
[----:B------:R-:W-:-:S02]  /*1070*/  ISETP.GE.AND.EX P4, PT, R43, UR5, PT, P4 ;  /* 0x000000052b007c0c */ /* 0x000fc4000bf86340 */
[----:B------:R-:W-:Y:S01]  /*1080*/  @!P1 MOV R4, R114 ;  /* 0x0000007200049202 */ /* 0x000fe20000000f00 */
[----:B------:R0:W2:Y:S01]  /*1090*/  @!P2 LDG.E R19, desc[UR6][R6.64] ;  /* 0x000000060613a981 */ /* 0x0000a2000c1e1900 */
[----:B------:R-:W-:Y:S02]  /*10a0*/  @!P1 MOV R5, R117 ;  /* 0x0000007500059202 */ /* 0x000fe40000000f00 */
[----:B------:R-:W-:Y:S01]  /*10b0*/  IADD3 R37, PT, PT, R31, 0x88, RZ ;  /* 0x000000881f257810 */ /* 0x000fe20007ffe0ff */
[C---:B------:R-:W-:Y:S02]  /*10c0*/  @!P1 IMAD R17, R23.reuse, R9, R0 ;  /* 0x0000000917119224 */ /* 0x040fe400078e0200 */
[----:B------:R-:W-:Y:S01]  /*10d0*/  @!P1 IMAD.WIDE.U32 R8, R23, R8, R4 ;  /* 0x0000000817089225 */ /* 0x000fe200078e0004 */
[----:B------:R-:W-:Y:S02]  /*10e0*/  ISETP.GE.U32.AND P2, PT, R37, UR4, PT ;  /* 0x0000000425007c0c */ /* 0x000fe4000bf46070 */
[----:B------:R-:W-:Y:S01]  /*10f0*/  SHF.R.S32.HI R45, RZ, 0x1f, R37 ;  /* 0x0000001fff2d7819 */ /* 0x000fe20000011425 */
[----:B----4-:R-:W-:Y:S01]  /*1100*/  @!P3 IMAD R0, R39, R2, RZ ;  /* 0x000000022700b224 */ /* 0x010fe200078e02ff */
[----:B0-----:R-:W-:Y:S01]  /*1110*/  @!P1 LEA R16, P6, R8, R10, 0x1 ;  /* 0x0000000a08109211 */ /* 0x001fe200078c08ff */
[----:B------:R-:W0:Y:S01]  /*1120*/  @!P4 LDC.64 R4, c[0x0][0x3e0] ;  /* 0x0000f800ff04cb82 */ /* 0x000e220000000a00 */
[----:B------:R-:W-:Y:S01]  /*1130*/  ISETP.GE.AND.EX P2, PT, R45, UR5, PT, P2 ;  /* 0x000000052d007c0c */ /* 0x000fe2000bf46320 */
[----:B------:R-:W-:Y:S01]  /*1140*/  @!P3 IMAD R23, R25, R3, R0 ;  /* 0x000000031917b224 */ /* 0x000fe200078e0200 */
[----:B------:R-:W-:-:S02]  /*1150*/  @!P1 IADD3 R0, PT, PT, R9, R17, RZ ;  /* 0x0000001109009210 */ /* 0x000fc40007ffe0ff */
[----:B------:R-:W-:Y:S02]  /*1160*/  @!P3 MOV R6, R114 ;  /* 0x000000720006b202 */ /* 0x000fe40000000f00 */
[----:B------:R-:W-:Y:S02]  /*1170*/  @!P3 MOV R7, R117 ;  /* 0x000000750007b202 */ /* 0x000fe40000000f00 */
[----:B------:R-:W-:Y:S01]  /*1180*/  @!P1 LEA.HI.X R17, R8, R11, R0, 0x1, P6 ;  /* 0x0000000b08119211 */ /* 0x000fe200030f0c00 */
[----:B---3--:R-:W-:Y:S01]  /*1190*/  @!P5 IMAD R8, R41, R12, RZ ;  /* 0x0000000c2908d224 */ /* 0x008fe200078e02ff */
[----:B------:R-:W-:Y:S01]  /*11a0*/  MOV R21, RZ ;  /* 0x000000ff00157202 */ /* 0x000fe20000000f00 */
[----:B------:R-:W-:Y:S01]  /*11b0*/  @!P3 IMAD.WIDE.U32 R2, R25, R2, R6 ;  /* 0x000000021902b225 */ /* 0x000fe200078e0006 */
[----:B------:R-:W3:Y:S03]  /*11c0*/  @!P4 LDC.64 R10, c[0x0][0x390] ;  /* 0x0000e400ff0acb82 */ /* 0x000ee60000000a00 */
[----:B------:R-:W-:Y:S01]  /*11d0*/  @!P5 IMAD R25, R27, R13, R8 ;  /* 0x0000000d1b19d224 */ /* 0x000fe200078e0208 */
[----:B------:R-:W-:Y:S01]  /*11e0*/  IADD3 R39, PT, PT, R31, 0xa0, RZ ;  /* 0x000000a01f277810 */ /* 0x000fe20007ffe0ff */
[----:B------:R4:W2:Y:S03]  /*11f0*/  @!P1 LDG.E R21, desc[UR6][R16.64] ;  /* 0x0000000610159981 */ /* 0x0008a6000c1e1900 */
[----:B------:R-:W4:Y:S01]  /*1200*/  @!P5 LDC.64 R6, c[0x0][0x390] ;  /* 0x0000e400ff06db82 */ /* 0x000f220000000a00 */
[----:B------:R-:W-:-:S07]  /*1210*/  @!P3 IADD3 R0, PT, PT, R3, R23, RZ ;  /* 0x000000170300b210 */ /* 0x000fce0007ffe0ff */
[----:B------:R-:W5:Y:S01]  /*1220*/  @!P2 LDC.64 R8, c[0x0][0x3e0] ;  /* 0x0000f800ff08ab82 */ /* 0x000f620000000a00 */
[C---:B-1----:R-:W-:Y:S02]  /*1230*/  @!P3 LEA R14, P6, R2.reuse, R14, 0x1 ;  /* 0x0000000e020eb211 */ /* 0x042fe400078c08ff */
[----:B------:R-:W-:Y:S02]  /*1240*/  ISETP.GE.U32.AND P1, PT, R39, UR4, PT ;  /* 0x0000000427007c0c */ /* 0x000fe4000bf26070 */
[----:B------:R-:W-:Y:S02]  /*1250*/  SHF.R.S32.HI R47, RZ, 0x1f, R39 ;  /* 0x0000001fff2f7819 */ /* 0x000fe40000011427 */
[----:B------:R-:W-:Y:S02]  /*1260*/  IADD3 R41, PT, PT, R31, 0xa8, RZ ;  /* 0x000000a81f297810 */ /* 0x000fe40007ffe0ff */
[----:B------:R-:W-:Y:S02]  /*1270*/  @!P3 LEA.HI.X R15, R2, R15, R0, 0x1, P6 ;  /* 0x0000000f020fb211 */ /* 0x000fe400030f0c00 */
[----:B------:R-:W-:-:S02]  /*1280*/  MOV R23, RZ ;  /* 0x000000ff00177202 */ /* 0x000fc40000000f00 */
[----:B------:R-:W-:Y:S02]  /*1290*/  @!P5 MOV R2, R114 ;  /* 0x000000720002d202 */ /* 0x000fe40000000f00 */
[-C--:B------:R-:W-:Y:S02]  /*12a0*/  @!P5 MOV R3, R117.reuse ;  /* 0x000000750003d202 */ /* 0x080fe40000000f00 */
[----:B------:R-:W-:Y:S02]  /*12b0*/  ISETP.GE.AND.EX P1, PT, R47, UR5, PT, P1 ;  /* 0x000000052f007c0c */ /* 0x000fe4000bf26310 */
[----:B------:R-:W-:Y:S02]  /*12c0*/  SHF.R.S32.HI R49, RZ, 0x1f, R41 ;  /* 0x0000001fff317819 */ /* 0x000fe40000011429 */
[----:B------:R-:W-:Y:S01]  /*12d0*/  ISETP.GE.U32.AND P6, PT, R41, UR4, PT ;  /* 0x0000000429007c0c */ /* 0x000fe2000bfc6070 */
[----:B------:R-:W-:Y:S01]  /*12e0*/  @!P5 IMAD.WIDE.U32 R12, R27, R12, R2 ;  /* 0x0000000c1b0cd225 */ /* 0x000fe200078e0002 */
[----:B------:R1:W2:Y:S01]  /*12f0*/  @!P3 LDG.E R23, desc[UR6][R14.64] ;  /* 0x000000060e17b981 */ /* 0x0002a2000c1e1900 */
[----:B------:R-:W-:Y:S01]  /*1300*/  @!P4 MOV R32, R114 ;  /* 0x000000720020c202 */ /* 0x000fe20000000f00 */
[----:B------:R-:W1:Y:S01]  /*1310*/  @!P2 LDC.64 R2, c[0x0][0x390] ;  /* 0x0000e400ff02ab82 */ /* 0x000e620000000a00 */
[----:B0-----:R-:W-:Y:S01]  /*1320*/  @!P4 IMAD R0, R43, R4, RZ ;  /* 0x000000042b00c224 */ /* 0x001fe200078e02ff */
[----:B------:R-:W-:-:S02]  /*1330*/  @!P4 MOV R33, R117 ;  /* 0x000000750021c202 */ /* 0x000fc40000000f00 */
[----:B------:R-:W-:Y:S01]  /*1340*/  ISETP.GE.AND.EX P3, PT, R49, UR5, PT, P6 ;  /* 0x0000000531007c0c */ /* 0x000fe2000bf66360 */
[----:B------:R-:W-:Y:S01]  /*1350*/  @!P4 IMAD R27, R35, R5, R0 ;  /* 0x00000005231bc224 */ /* 0x000fe200078e0200 */
[----:B------:R-:W-:Y:S01]  /*1360*/  @!P5 IADD3 R0, PT, PT, R13, R25, RZ ;  /* 0x000000190d00d210 */ /* 0x000fe20007ffe0ff */
[----:B------:R-:W-:Y:S01]  /*1370*/  @!P4 IMAD.WIDE.U32 R32, R35, R4, R32 ;  /* 0x000000042320c225 */ /* 0x000fe200078e0020 */
[C---:B----4-:R-:W-:Y:S01]  /*1380*/  @!P5 LEA R16, P6, R12.reuse, R6, 0x1 ;  /* 0x000000060c10d211 */ /* 0x050fe200078c08ff */
[----:B------:R-:W0:Y:S02]  /*1390*/  @!P1 LDC.64 R4, c[0x0][0x3e0] ;  /* 0x0000f800ff049b82 */ /* 0x000e240000000a00 */
[----:B-----5:R-:W-:Y:S01]  /*13a0*/  @!P2 IMAD R6, R45, R8, RZ ;  /* 0x000000082d06a224 */ /* 0x020fe200078e02ff */
[----:B------:R-:W-:Y:S02]  /*13b0*/  @!P5 LEA.HI.X R17, R12, R7, R0, 0x1, P6 ;  /* 0x000000070c11d211 */ /* 0x000fe400030f0c00 */
[----:B------:R-:W-:-:S02]  /*13c0*/  @!P4 IADD3 R0, PT, PT, R33, R27, RZ ;  /* 0x0000001b2100c210 */ /* 0x000fc40007ffe0ff */
[C---:B---3--:R-:W-:Y:S01]  /*13d0*/  @!P4 LEA R12, P6, R32.reuse, R10, 0x1 ;  /* 0x0000000a200cc211 */ /* 0x048fe200078c08ff */
[----:B-1----:R-:W-:Y:S01]  /*13e0*/  @!P2 IMAD R15, R37, R9, R6 ;  /* 0x00000009250fa224 */ /* 0x002fe200078e0206 */
[----:B------:R-:W-:Y:S01]  /*13f0*/  MOV R25, RZ ;  /* 0x000000ff00197202 */ /* 0x000fe20000000f00 */
[----:B------:R-:W1:Y:S01]  /*1400*/  @!P3 LDC.64 R6, c[0x0][0x3e0] ;  /* 0x0000f800ff06bb82 */ /* 0x000e620000000a00 */
[----:B------:R-:W-:Y:S02]  /*1410*/  @!P4 LEA.HI.X R13, R32, R11, R0, 0x1, P6 ;  /* 0x0000000b200dc211 */ /* 0x000fe400030f0c00 */
[----:B------:R-:W-:Y:S02]  /*1420*/  @!P2 MOV R10, R114 ;  /* 0x00000072000aa202 */ /* 0x000fe40000000f00 */
[----:B------:R-:W-:Y:S01]  /*1430*/  @!P2 MOV R11, R117 ;  /* 0x00000075000ba202 */ /* 0x000fe20000000f00 */
[----:B------:R3:W4:Y:S01]  /*1440*/  @!P5 LDG.E R25, desc[UR6][R16.64] ;  /* 0x000000061019d981 */ /* 0x000722000c1e1900 */
[----:B------:R-:W-:Y:S01]  /*1450*/  IADD3 R33, PT, PT, R31, 0xb8, RZ ;  /* 0x000000b81f217810 */ /* 0x000fe20007ffe0ff */
[----:B------:R-:W-:-:S03]  /*1460*/  @!P2 IMAD.WIDE.U32 R10, R37, R8, R10 ;  /* 0x00000008250aa225 */ /* 0x000fc600078e000a */
[----:B------:R-:W-:Y:S01]  /*1470*/  ISETP.GE.U32.AND P5, PT, R33, UR4, PT ;  /* 0x0000000421007c0c */ /* 0x000fe2000bfa6070 */
[----:B------:R-:W5:Y:S01]  /*1480*/  @!P1 LDC.64 R8, c[0x0][0x390] ;  /* 0x0000e400ff089b82 */ /* 0x000f620000000a00 */
[----:B------:R-:W-:Y:S02]  /*1490*/  SHF.R.S32.HI R43, RZ, 0x1f, R33 ;  /* 0x0000001fff2b7819 */ /* 0x000fe40000011421 */
[----:B------:R-:W-:Y:S02]  /*14a0*/  MOV R27, RZ ;  /* 0x000000ff001b7202 */ /* 0x000fe40000000f00 */
[----:B------:R-:W-:Y:S02]  /*14b0*/  ISETP.GE.AND.EX P5, PT, R43, UR5, PT, P5 ;  /* 0x000000052b007c0c */ /* 0x000fe4000bfa6350 */
[----:B------:R-:W-:Y:S02]  /*14c0*/  @!P2 IADD3 R0, PT, PT, R11, R15, RZ ;  /* 0x0000000f0b00a210 */ /* 0x000fe40007ffe0ff */
[----:B------:R-:W-:Y:S01]  /*14d0*/  @!P2 LEA R14, P6, R10, R2, 0x1 ;  /* 0x000000020a0ea211 */ /* 0x000fe200078c08ff */
[----:B------:R3:W4:Y:S01]  /*14e0*/  @!P4 LDG.E R27, desc[UR6][R12.64] ;  /* 0x000000060c1bc981 */ /* 0x000722000c1e1900 */
[----:B------:R-:W-:-:S02]  /*14f0*/  ISETP.GE.U32.AND P4, PT, R110, UR4, PT ;  /* 0x000000046e007c0c */ /* 0x000fc4000bf86070 */
[----:B------:R-:W-:Y:S02]  /*1500*/  @!P2 LEA.HI.X R15, R10, R3, R0, 0x1, P6 ;  /* 0x000000030a0fa211 */ /* 0x000fe400030f0c00 */
[----:B------:R-:W5:Y:S01]  /*1510*/  @!P3 LDC.64 R10, c[0x0][0x390] ;  /* 0x0000e400ff0abb82 */ /* 0x000f620000000a00 */
[----:B0-----:R-:W-:Y:S01]  /*1520*/  @!P1 IMAD R0, R47, R4, RZ ;  /* 0x000000042f009224 */ /* 0x001fe200078e02ff */
[----:B------:R-:W-:Y:S02]  /*1530*/  @!P1 MOV R2, R114 ;  /* 0x0000007200029202 */ /* 0x000fe40000000f00 */
[----:B------:R-:W-:Y:S02]  /*1540*/  @!P1 MOV R3, R117 ;  /* 0x0000007500039202 */ /* 0x000fe40000000f00 */
[----:B------:R-:W-:Y:S02]  /*1550*/  MOV R53, RZ ;  /* 0x000000ff00357202 */ /* 0x000fe40000000f00 */
[----:B------:R-:W-:Y:S01]  /*1560*/  ISETP.GE.AND.EX P4, PT, R103, UR5, PT, P4 ;  /* 0x0000000567007c0c */ /* 0x000fe2000bf86340 */
[----:B---3--:R-:W-:Y:S01]  /*1570*/  @!P1 IMAD R17, R39, R5, R0 ;  /* 0x0000000527119224 */ /* 0x008fe200078e0200 */
[----:B------:R-:W0:Y:S01]  /*1580*/  @!P5 LDC.64 R12, c[0x0][0x3e0] ;  /* 0x0000f800ff0cdb82 */ /* 0x000e220000000a00 */
[----:B------:R-:W-:Y:S01]  /*1590*/  IADD3 R35, PT, PT, R31, 0xc0, RZ ;  /* 0x000000c01f237810 */ /* 0x000fe20007ffe0ff */
[----:B-1----:R-:W-:Y:S01]  /*15a0*/  @!P3 IMAD R0, R49, R6, RZ ;  /* 0x000000063100b224 */ /* 0x002fe200078e02ff */
[----:B------:R5:W3:Y:S01]  /*15b0*/  @!P2 LDG.E R53, desc[UR6][R14.64] ;  /* 0x000000060e35a981 */ /* 0x000ae2000c1e1900 */
[----:B------:R-:W-:Y:S01]  /*15c0*/  @!P1 IMAD.WIDE.U32 R2, R39, R4, R2 ;  /* 0x0000000427029225 */ /* 0x000fe200078e0002 */
[----:B------:R-:W-:-:S02]  /*15d0*/  ISETP.GE.U32.AND P2, PT, R35, UR4, PT ;  /* 0x0000000423007c0c */ /* 0x000fc4000bf46070 */
[----:B------:R-:W-:Y:S01]  /*15e0*/  SHF.R.S32.HI R45, RZ, 0x1f, R35 ;  /* 0x0000001fff2d7819 */ /* 0x000fe20000011423 */
[----:B------:R-:W-:Y:S01]  /*15f0*/  @!P3 IMAD R39, R41, R7, R0 ;  /* 0x000000072927b224 */ /* 0x000fe200078e0200 */
[----:B------:R-:W-:Y:S02]  /*1600*/  @!P1 IADD3 R0, PT, PT, R3, R17, RZ ;  /* 0x0000001103009210 */ /* 0x000fe40007ffe0ff */
[----:B------:R-:W-:Y:S01]  /*1610*/  @!P3 MOV R16, R114 ;  /* 0x000000720010b202 */ /* 0x000fe20000000f00 */
[----:B------:R-:W1:Y:S01]  /*1620*/  @!P4 LDC.64 R4, c[0x0][0x3e0] ;  /* 0x0000f800ff04cb82 */ /* 0x000e620000000a00 */
[----:B------:R-:W-:Y:S02]  /*1630*/  @!P3 MOV R17, R117 ;  /* 0x000000750011b202 */ /* 0x000fe40000000f00 */
[----:B------:R-:W-:Y:S02]  /*1640*/  ISETP.GE.AND.EX P2, PT, R45, UR5, PT, P2 ;  /* 0x000000052d007c0c */ /* 0x000fe4000bf46320 */
[----:B-----5:R-:W-:Y:S01]  /*1650*/  @!P1 LEA R14, P6, R2, R8, 0x1 ;  /* 0x00000008020e9211 */ /* 0x020fe200078c08ff */
[----:B------:R-:W-:-:S03]  /*1660*/  @!P3 IMAD.WIDE.U32 R6, R41, R6, R16 ;  /* 0x000000062906b225 */ /* 0x000fc600078e0010 */
[----:B------:R-:W-:Y:S02]  /*1670*/  @!P1 LEA.HI.X R15, R2, R9, R0, 0x1, P6 ;  /* 0x00000009020f9211 */ /* 0x000fe400030f0c00 */
[----:B------:R-:W5:Y:S01]  /*1680*/  @!P5 LDC.64 R2, c[0x0][0x390] ;  /* 0x0000e400ff02db82 */ /* 0x000f620000000a00 */
[----:B------:R-:W-:Y:S02]  /*1690*/  @!P3 IADD3 R0, PT, PT, R7, R39, RZ ;  /* 0x000000270700b210 */ /* 0x000fe40007ffe0ff */
[----:B------:R-:W-:Y:S01]  /*16a0*/  @!P3 LEA R16, P6, R6, R10, 0x1 ;  /* 0x0000000a0610b211 */ /* 0x000fe200078c08ff */
[----:B0-----:R-:W-:-:S03]  /*16b0*/  @!P5 IMAD R10, R43, R12, RZ ;  /* 0x0000000c2b0ad224 */ /* 0x001fc600078e02ff */
[----:B------:R-:W-:Y:S01]  /*16c0*/  @!P3 LEA.HI.X R17, R6, R11, R0, 0x1, P6 ;  /* 0x0000000b0611b211 */ /* 0x000fe200030f0c00 */
[----:B------:R-:W0:Y:S01]  /*16d0*/  @!P4 LDC.64 R8, c[0x0][0x390] ;  /* 0x0000e400ff08cb82 */ /* 0x000e220000000a00 */
[----:B------:R-:W-:Y:S01]  /*16e0*/  MOV R59, RZ ;  /* 0x000000ff003b7202 */ /* 0x000fe20000000f00 */
[----:B------:R-:W-:-:S06]  /*16f0*/  @!P5 IMAD R43, R33, R13, R10 ;  /* 0x0000000d212bd224 */ /* 0x000fcc00078e020a */
[----:B------:R-:W0:Y:S01]  /*1700*/  @!P2 LDC.64 R6, c[0x0][0x3e0] ;  /* 0x0000f800ff06ab82 */ /* 0x000e220000000a00 */
[----:B------:R-:W-:Y:S01]  /*1710*/  IADD3 R37, PT, PT, R31, 0xc8, RZ ;  /* 0x000000c81f257810 */ /* 0x000fe20007ffe0ff */
[----:B------:R1:W3:Y:S01]  /*1720*/  @!P1 LDG.E R59, desc[UR6][R14.64] ;  /* 0x000000060e3b9981 */ /* 0x0002e2000c1e1900 */
[----:B------:R-:W-:Y:S02]  /*1730*/  @!P5 MOV R10, R114 ;  /* 0x00000072000ad202 */ /* 0x000fe40000000f00 */
[-C--:B------:R-:W-:Y:S02]  /*1740*/  @!P5 MOV R11, R117.reuse ;  /* 0x00000075000bd202 */ /* 0x080fe40000000f00 */
[----:B------:R-:W-:Y:S02]  /*1750*/  ISETP.GE.U32.AND P1, PT, R37, UR4, PT ;  /* 0x0000000425007c0c */ /* 0x000fe4000bf26070 */
[----:B------:R-:W-:Y:S01]  /*1760*/  SHF.R.S32.HI R41, RZ, 0x1f, R37 ;  /* 0x0000001fff297819 */ /* 0x000fe20000011425 */
[----:B------:R-:W-:Y:S01]  /*1770*/  @!P5 IMAD.WIDE.U32 R12, R33, R12, R10 ;  /* 0x0000000c210cd225 */ /* 0x000fe200078e000a */
[----:B------:R-:W-:Y:S01]  /*1780*/  @!P4 MOV R32, R114 ;  /* 0x000000720020c202 */ /* 0x000fe20000000f00 */
[----:B------:R-:W0:Y:S01]  /*1790*/  @!P2 LDC.64 R10, c[0x0][0x390] ;  /* 0x0000e400ff0aab82 */ /* 0x000e220000000a00 */
[----:B------:R-:W-:Y:S01]  /*17a0*/  @!P4 MOV R33, R117 ;  /* 0x000000750021c202 */ /* 0x000fe20000000f00 */
[----:B-1----:R-:W-:Y:S01]  /*17b0*/  @!P4 IMAD R0, R103, R4, RZ ;  /* 0x000000046700c224 */ /* 0x002fe200078e02ff */
[----:B------:R-:W-:-:S02]  /*17c0*/  MOV R61, RZ ;  /* 0x000000ff003d7202 */ /* 0x000fc40000000f00 */
[----:B------:R-:W-:Y:S01]  /*17d0*/  ISETP.GE.AND.EX P1, PT, R41, UR5, PT, P1 ;  /* 0x0000000529007c0c */ /* 0x000fe2000bf26310 */
[C---:B------:R-:W-:Y:S01]  /*17e0*/  @!P4 IMAD R15, R110.reuse, R5, R0 ;  /* 0x000000056e0fc224 */ /* 0x040fe200078e0200 */
[----:B------:R-:W-:Y:S01]  /*17f0*/  IADD3 R39, PT, PT, R31, 0xe0, RZ ;  /* 0x000000e01f277810 */ /* 0x000fe20007ffe0ff */
[----:B------:R-:W-:Y:S01]  /*1800*/  @!P4 IMAD.WIDE.U32 R32, R110, R4, R32 ;  /* 0x000000046e20c225 */ /* 0x000fe200078e0020 */
[----:B------:R-:W-:Y:S01]  /*1810*/  @!P5 IADD3 R0, PT, PT, R13, R43, RZ ;  /* 0x0000002b0d00d210 */ /* 0x000fe20007ffe0ff */
[----:B------:R1:W3:Y:S01]  /*1820*/  @!P3 LDG.E R61, desc[UR6][R16.64] ;  /* 0x00000006103db981 */ /* 0x0002e2000c1e1900 */
[C---:B-----5:R-:W-:Y:S02]  /*1830*/  @!P5 LEA R2, P6, R12.reuse, R2, 0x1 ;  /* 0x000000020c02d211 */ /* 0x060fe400078c08ff */
[----:B------:R-:W-:Y:S02]  /*1840*/  ISETP.GE.U32.AND P3, PT, R39, UR4, PT ;  /* 0x0000000427007c0c */ /* 0x000fe4000bf66070 */
[----:B------:R-:W-:-:S02]  /*1850*/  @!P5 LEA.HI.X R3, R12, R3, R0, 0x1, P6 ;  /* 0x000000030c03d211 */ /* 0x000fc400030f0c00 */
[C---:B0-----:R-:W-:Y:S01]  /*1860*/  @!P4 LEA R14, P6, R32.reuse, R8, 0x1 ;  /* 0x00000008200ec211 */ /* 0x041fe200078c08ff */
[----:B------:R-:W0:Y:S01]  /*1870*/  @!P1 LDC.64 R4, c[0x0][0x3e0] ;  /* 0x0000f800ff049b82 */ /* 0x000e220000000a00 */
[----:B-1----:R-:W-:Y:S01]  /*1880*/  SHF.R.S32.HI R17, RZ, 0x1f, R39 ;  /* 0x0000001fff117819 */ /* 0x002fe20000011427 */
[----:B------:R-:W-:Y:S01]  /*1890*/  @!P2 IMAD R8, R45, R6, RZ ;  /* 0x000000062d08a224 */ /* 0x000fe200078e02ff */
[----:B------:R-:W-:Y:S02]  /*18a0*/  @!P4 IADD3 R0, PT, PT, R33, R15, RZ ;  /* 0x0000000f2100c210 */ /* 0x000fe40007ffe0ff */
[----:B------:R-:W-:Y:S01]  /*18b0*/  ISETP.GE.AND.EX P3, PT, R17, UR5, PT, P3 ;  /* 0x0000000511007c0c */ /* 0x000fe2000bf66330 */
[----:B------:R-:W-:Y:S01]  /*18c0*/  @!P2 IMAD R33, R35, R7, R8 ;  /* 0x000000072321a224 */ /* 0x000fe200078e0208 */
[----:B------:R-:W-:Y:S01]  /*18d0*/  @!P4 LEA.HI.X R15, R32, R9, R0, 0x1, P6 ;  /* 0x00000009200fc211 */ /* 0x000fe200030f0c00 */
[----:B------:R-:W1:Y:S01]  /*18e0*/  @!P1 LDC.64 R12, c[0x0][0x390] ;  /* 0x0000e400ff0c9b82 */ /* 0x000e620000000a00 */
[----:B------:R-:W-:-:S02]  /*18f0*/  @!P2 MOV R8, R114 ;  /* 0x000000720008a202 */ /* 0x000fc40000000f00 */
[----:B------:R-:W-:Y:S02]  /*1900*/  @!P2 MOV R9, R117 ;  /* 0x000000750009a202 */ /* 0x000fe40000000f00 */
[----:B------:R-:W-:Y:S01]  /*1910*/  MOV R30, RZ ;  /* 0x000000ff001e7202 */ /* 0x000fe20000000f00 */
[----:B------:R-:W-:-:S04]  /*1920*/  @!P2 IMAD.WIDE.U32 R6, R35, R6, R8 ;  /* 0x000000062306a225 */ /* 0x000fc800078e0008 */
[----:B------:R-:W5:Y:S01]  /*1930*/  @!P3 LDC.64 R8, c[0x0][0x3e0] ;  /* 0x0000f800ff08bb82 */ /* 0x000f620000000a00 */
[----:B------:R0:W2:Y:S01]  /*1940*/  @!P4 LDG.E R30, desc[UR6][R14.64] ;  /* 0x000000060e1ec981 */ /* 0x0000a2000c1e1900 */
[----:B------:R-:W-:Y:S02]  /*1950*/  @!P2 IADD3 R0, PT, PT, R7, R33, RZ ;  /* 0x000000210700a210 */ /* 0x000fe40007ffe0ff */
[----:B------:R-:W-:-:S04]  /*1960*/  @!P2 LEA R10, P4, R6, R10, 0x1 ;  /* 0x0000000a060aa211 */ /* 0x000fc800078808ff */
[----:B------:R-:W-:Y:S02]  /*1970*/  @!P2 LEA.HI.X R11, R6, R11, R0, 0x1, P4 ;  /* 0x0000000b060ba211 */ /* 0x000fe400020f0c00 */
[----:B------:R-:W-:Y:S02]  /*1980*/  ISETP.GE.U32.AND P4, PT, R106, UR4, PT ;  /* 0x000000046a007c0c */ /* 0x000fe4000bf86070 */
[----:B------:R-:W-:Y:S01]  /*1990*/  MOV R67, RZ ;  /* 0x000000ff00437202 */ /* 0x000fe20000000f00 */
[----:B------:R-:W1:Y:S01]  /*19a0*/  @!P3 LDC.64 R6, c[0x0][0x390] ;  /* 0x0000e400ff06bb82 */ /* 0x000e620000000a00 */
[----:B------:R-:W-:Y:S01]  /*19b0*/  ISETP.GE.AND.EX P4, PT, R99, UR5, PT, P4 ;  /* 0x0000000563007c0c */ /* 0x000fe2000bf86340 */
[----:B0-----:R-:W-:Y:S01]  /*19c0*/  @!P1 IMAD R0, R41, R4, RZ ;  /* 0x0000000429009224 */ /* 0x001fe200078e02ff */
[----:B------:R-:W-:Y:S02]  /*19d0*/  @!P1 MOV R14, R114 ;  /* 0x00000072000e9202 */ /* 0x000fe40000000f00 */
[----:B------:R-:W-:Y:S01]  /*19e0*/  @!P1 MOV R15, R117 ;  /* 0x00000075000f9202 */ /* 0x000fe20000000f00 */
[----:B------:R0:W3:Y:S01]  /*19f0*/  @!P2 LDG.E R67, desc[UR6][R10.64] ;  /* 0x000000060a43a981 */ /* 0x0000e2000c1e1900 */
[C---:B------:R-:W-:Y:S01]  /*1a00*/  @!P1 IMAD R5, R37.reuse, R5, R0 ;  /* 0x0000000525059224 */ /* 0x040fe200078e0200 */
[----:B------:R-:W-:Y:S01]  /*1a10*/  ISETP.GE.U32.AND P2, PT, R108, UR4, PT ;  /* 0x000000046c007c0c */ /* 0x000fe2000bf46070 */
[----:B------:R-:W-:Y:S01]  /*1a20*/  @!P1 IMAD.WIDE.U32 R14, R37, R4, R14 ;  /* 0x00000004250e9225 */ /* 0x000fe200078e000e */
[----:B------:R-:W-:-:S02]  /*1a30*/  MOV R65, RZ ;  /* 0x000000ff00417202 */ /* 0x000fc40000000f00 */
[----:B------:R-:W-:Y:S02]  /*1a40*/  ISETP.GE.AND.EX P2, PT, R101, UR5, PT, P2 ;  /* 0x0000000565007c0c */ /* 0x000fe4000bf46320 */
[----:B------:R-:W-:Y:S01]  /*1a50*/  @!P1 IADD3 R0, PT, PT, R15, R5, RZ ;  /* 0x000000050f009210 */ /* 0x000fe20007ffe0ff */
[----:B-----5:R-:W-:Y:S01]  /*1a60*/  @!P3 IMAD R16, R17, R8, RZ ;  /* 0x000000081110b224 */ /* 0x020fe200078e02ff */
[----:B------:R-:W5:Y:S01]  /*1a70*/  @!P4 LDC.64 R4, c[0x0][0x3e0] ;  /* 0x0000f800ff04cb82 */ /* 0x000f620000000a00 */
[----:B0-----:R-:W-:Y:S01]  /*1a80*/  @!P3 MOV R10, R114 ;  /* 0x00000072000ab202 */ /* 0x001fe20000000f00 */
[----:B------:R0:W3:Y:S01]  /*1a90*/  @!P5 LDG.E R65, desc[UR6][R2.64] ;  /* 0x000000060241d981 */ /* 0x0000e2000c1e1900 */
[----:B------:R-:W-:Y:S01]  /*1aa0*/  @!P3 MOV R11, R117 ;  /* 0x00000075000bb202 */ /* 0x000fe20000000f00 */
[C---:B------:R-:W-:Y:S01]  /*1ab0*/  @!P3 IMAD R9, R39.reuse, R9, R16 ;  /* 0x000000092709b224 */ /* 0x040fe200078e0210 */
[----:B-1----:R-:W-:Y:S01]  /*1ac0*/  @!P1 LEA R12, P5, R14, R12, 0x1 ;  /* 0x0000000c0e0c9211 */ /* 0x002fe200078a08ff */
[----:B------:R-:W-:Y:S01]  /*1ad0*/  @!P3 IMAD.WIDE.U32 R10, R39, R8, R10 ;  /* 0x00000008270ab225 */ /* 0x000fe200078e000a */
[----:B------:R-:W-:-:S02]  /*1ae0*/  MOV R69, RZ ;  /* 0x000000ff00457202 */ /* 0x000fc40000000f00 */
[----:B------:R-:W1:Y:S01]  /*1af0*/  @!P2 LDC.64 R16, c[0x0][0x390] ;  /* 0x0000e400ff10ab82 */ /* 0x000e620000000a00 */
[----:B------:R-:W-:Y:S02]  /*1b00*/  @!P1 LEA.HI.X R13, R14, R13, R0, 0x1, P5 ;  /* 0x0000000d0e0d9211 */ /* 0x000fe400028f0c00 */
[----:B------:R-:W-:Y:S02]  /*1b10*/  @!P3 IADD3 R0, PT, PT, R11, R9, RZ ;  /* 0x000000090b00b210 */ /* 0x000fe40007ffe0ff */
[----:B------:R-:W-:Y:S01]  /*1b20*/  ISETP.GE.U32.AND P5, PT, R104, UR4, PT ;  /* 0x0000000468007c0c */ /* 0x000fe2000bfa6070 */
[----:B------:R-:W3:Y:S02]  /*1b30*/  @!P1 LDG.E R69, desc[UR6][R12.64] ;  /* 0x000000060c459981 */ /* 0x000ee4000c1e1900 */
[----:B------:R-:W1:Y:S01]  /*1b40*/  @!P4 LDC.64 R8, c[0x0][0x390] ;  /* 0x0000e400ff08cb82 */ /* 0x000e620000000a00 */
[----:B------:R-:W-:-:S07]  /*1b50*/  @!P3 LEA R6, P1, R10, R6, 0x1 ;  /* 0x000000060a06b211 */ /* 0x000fce00078208ff */
[----:B0-----:R-:W0:Y:S01]  /*1b60*/  @!P2 LDC.64 R2, c[0x0][0x3e0] ;  /* 0x0000f800ff02ab82 */ /* 0x001e220000000a00 */
[----:B------:R-:W-:Y:S02]  /*1b70*/  MOV R75, RZ ;  /* 0x000000ff004b7202 */ /* 0x000fe40000000f00 */
[----:B------:R-:W-:Y:S02]  /*1b80*/  ISETP.GE.AND.EX P5, PT, R97, UR5, PT, P5 ;  /* 0x0000000561007c0c */ /* 0x000fe4000bfa6350 */
[----:B------:R-:W-:Y:S02]  /*1b90*/  @!P3 LEA.HI.X R7, R10, R7, R0, 0x1, P1 ;  /* 0x000000070a07b211 */ /* 0x000fe400008f0c00 */
[----:B------:R-:W-:Y:S01]  /*1ba0*/  ISETP.GE.U32.AND P1, PT, R102, UR4, PT ;  /* 0x0000000466007c0c */ /* 0x000fe2000bf26070 */
[----:B-----5:R-:W-:Y:S02]  /*1bb0*/  @!P4 IMAD R0, R99, R4, RZ ;  /* 0x000000046300c224 */ /* 0x020fe400078e02ff */
[----:B------:R5:W3:Y:S01]  /*1bc0*/  @!P3 LDG.E R75, desc[UR6][R6.64] ;  /* 0x00000006064bb981 */ /* 0x000ae2000c1e1900 */
[----:B------:R-:W-:Y:S01]  /*1bd0*/  ISETP.GE.AND.EX P1, PT, R95, UR5, PT, P1 ;  /* 0x000000055f007c0c */ /* 0x000fe2000bf26310 */
[----:B------:R-:W-:-:S04]  /*1be0*/  @!P4 IMAD R11, R106, R5, R0 ;  /* 0x000000056a0bc224 */ /* 0x000fc800078e0200 */
[----:B------:R-:W4:Y:S01]  /*1bf0*/  @!P5 LDC.64 R14, c[0x0][0x3e0] ;  /* 0x0000f800ff0edb82 */ /* 0x000f220000000a00 */
[----:B-----5:R-:W-:Y:S02]  /*1c00*/  @!P4 MOV R6, R114 ;  /* 0x000000720006c202 */ /* 0x020fe40000000f00 */
[----:B------:R-:W-:-:S05]  /*1c10*/  @!P4 MOV R7, R117 ;  /* 0x000000750007c202 */ /* 0x000fca0000000f00 */
[----:B------:R-:W5:Y:S01]  /*1c20*/  @!P1 LDC.64 R12, c[0x0][0x3e0] ;  /* 0x0000f800ff0c9b82 */ /* 0x000f620000000a00 */
[----:B------:R-:W-:Y:S01]  /*1c30*/  @!P4 IMAD.WIDE.U32 R4, R106, R4, R6 ;  /* 0x000000046a04c225 */ /* 0x000fe200078e0006 */
[----:B------:R-:W-:-:S04]  /*1c40*/  ISETP.GE.U32.AND P3, PT, R100, UR4, PT ;  /* 0x0000000464007c0c */ /* 0x000fc8000bf66070 */
[----:B------:R-:W-:Y:S01]  /*1c50*/  @!P4 IADD3 R0, PT, PT, R5, R11, RZ ;  /* 0x0000000b0500c210 */ /* 0x000fe20007ffe0ff */
[----:B0-----:R-:W-:Y:S01]  /*1c60*/  @!P2 IMAD R5, R101, R2, RZ ;  /* 0x000000026505a224 */ /* 0x001fe200078e02ff */
[----:B-1----:R-:W-:Y:S01]  /*1c70*/  @!P4 LEA R8, P6, R4, R8, 0x1 ;  /* 0x000000080408c211 */ /* 0x002fe200078c08ff */
[----:B------:R-:W0:Y:S02]  /*1c80*/  @!P5 LDC.64 R10, c[0x0][0x390] ;  /* 0x0000e400ff0adb82 */ /* 0x000e240000000a00 */
[----:B------:R-:W-:Y:S01]  /*1c90*/  @!P2 IMAD R33, R108, R3, R5 ;  /* 0x000000036c21a224 */ /* 0x000fe200078e0205 */
[----:B------:R-:W-:Y:S02]  /*1ca0*/  @!P4 LEA.HI.X R9, R4, R9, R0, 0x1, P6 ;  /* 0x000000090409c211 */ /* 0x000fe400030f0c00 */
[----:B------:R-:W-:Y:S02]  /*1cb0*/  @!P2 MOV R4, R114 ;  /* 0x000000720004a202 */ /* 0x000fe40000000f00 */
[----:B------:R-:W-:-:S02]  /*1cc0*/  @!P2 MOV R5, R117 ;  /* 0x000000750005a202 */ /* 0x000fc40000000f00 */
[----:B------:R-:W-:Y:S01]  /*1cd0*/  MOV R51, RZ ;  /* 0x000000ff00337202 */ /* 0x000fe20000000f00 */
[----:B----4-:R-:W-:Y:S01]  /*1ce0*/  @!P5 IMAD R32, R97, R14, RZ ;  /* 0x0000000e6120d224 */ /* 0x010fe200078e02ff */
[----:B------:R-:W-:Y:S01]  /*1cf0*/  ISETP.GE.AND.EX P3, PT, R93, UR5, PT, P3 ;  /* 0x000000055d007c0c */ /* 0x000fe2000bf66330 */
[----:B------:R-:W-:Y:S01]  /*1d00*/  @!P2 IMAD.WIDE.U32 R2, R108, R2, R4 ;  /* 0x000000026c02a225 */ /* 0x000fe200078e0004 */
[----:B------:R-:W1:Y:S02]  /*1d10*/  @!P1 LDC.64 R6, c[0x0][0x390] ;  /* 0x0000e400ff069b82 */ /* 0x000e640000000a00 */
[----:B------:R4:W3:Y:S01]  /*1d20*/  @!P4 LDG.E R51, desc[UR6][R8.64] ;  /* 0x000000060833c981 */ /* 0x0008e2000c1e1900 */
[----:B------:R-:W-:Y:S02]  /*1d30*/  ISETP.GE.U32.AND P4, PT, R98, UR4, PT ;  /* 0x0000000462007c0c */ /* 0x000fe4000bf86070 */
[----:B------:R-:W-:Y:S02]  /*1d40*/  @!P2 IADD3 R0, PT, PT, R3, R33, RZ ;  /* 0x000000210300a210 */ /* 0x000fe40007ffe0ff */
[----:B------:R-:W-:-:S02]  /*1d50*/  @!P2 LEA R16, P6, R2, R16, 0x1 ;  /* 0x000000100210a211 */ /* 0x000fc400078c08ff */
[----:B------:R-:W-:Y:S02]  /*1d60*/  ISETP.GE.AND.EX P4, PT, R91, UR5, PT, P4 ;  /* 0x000000055b007c0c */ /* 0x000fe4000bf86340 */
[----:B------:R-:W-:Y:S01]  /*1d70*/  @!P2 LEA.HI.X R17, R2, R17, R0, 0x1, P6 ;  /* 0x000000110211a211 */ /* 0x000fe200030f0c00 */
[----:B------:R-:W1:Y:S01]  /*1d80*/  @!P3 LDC.64 R4, c[0x0][0x3e0] ;  /* 0x0000f800ff04bb82 */ /* 0x000e620000000a00 */
[----:B------:R-:W-:Y:S02]  /*1d90*/  @!P5 MOV R2, R114 ;  /* 0x000000720002d202 */ /* 0x000fe40000000f00 */
[----:B------:R-:W-:Y:S01]  /*1da0*/  @!P5 MOV R3, R117 ;  /* 0x000000750003d202 */ /* 0x000fe20000000f00 */
[C---:B------:R-:W-:Y:S02]  /*1db0*/  @!P5 IMAD R33, R104.reuse, R15, R32 ;  /* 0x0000000f6821d224 */ /* 0x040fe400078e0220 */
[----:B-----5:R-:W-:Y:S02]  /*1dc0*/  @!P1 IMAD R0, R95, R12, RZ ;  /* 0x0000000c5f009224 */ /* 0x020fe400078e02ff */
[----:B------:R-:W-:Y:S01]  /*1dd0*/  @!P5 IMAD.WIDE.U32 R14, R104, R14, R2 ;  /* 0x0000000e680ed225 */ /* 0x000fe200078e0002 */
[----:B------:R-:W-:Y:S01]  /*1de0*/  @!P1 MOV R2, R114 ;  /* 0x0000007200029202 */ /* 0x000fe20000000f00 */
[----:B----4-:R-:W4:Y:S01]  /*1df0*/  @!P3 LDC.64 R8, c[0x0][0x390] ;  /* 0x0000e400ff08bb82 */ /* 0x010f220000000a00 */
[----:B------:R-:W-:Y:S01]  /*1e00*/  @!P1 MOV R3, R117 ;  /* 0x0000007500039202 */ /* 0x000fe20000000f00 */
[----:B------:R-:W-:-:S02]  /*1e10*/  @!P1 IMAD R35, R102, R13, R0 ;  /* 0x0000000d66239224 */ /* 0x000fc400078e0200 */
[----:B------:R-:W-:-:S04]  /*1e20*/  @!P1 IMAD.WIDE.U32 R12, R102, R12, R2 ;  /* 0x0000000c660c9225 */ /* 0x000fc800078e0002 */
[----:B------:R-:W5:Y:S01]  /*1e30*/  @!P4 LDC.64 R2, c[0x0][0x3e0] ;  /* 0x0000f800ff02cb82 */ /* 0x000f620000000a00 */
[----:B------:R-:W-:Y:S02]  /*1e40*/  @!P5 IADD3 R0, PT, PT, R15, R33, RZ ;  /* 0x000000210f00d210 */ /* 0x000fe40007ffe0ff */
[C---:B0-----:R-:W-:Y:S02]  /*1e50*/  @!P5 LEA R10, P6, R14.reuse, R10, 0x1 ;  /* 0x0000000a0e0ad211 */ /* 0x041fe400078c08ff */
[----:B------:R-:W-:Y:S02]  /*1e60*/  MOV R55, RZ ;  /* 0x000000ff00377202 */ /* 0x000fe40000000f00 */
[----:B------:R-:W-:Y:S02]  /*1e70*/  @!P5 LEA.HI.X R11, R14, R11, R0, 0x1, P6 ;  /* 0x0000000b0e0bd211 */ /* 0x000fe400030f0c00 */
[----:B------:R-:W-:Y:S01]  /*1e80*/  MOV R49, RZ ;  /* 0x000000ff00317202 */ /* 0x000fe20000000f00 */
[----:B-1----:R-:W-:-:S02]  /*1e90*/  @!P3 IMAD R14, R93, R4, RZ ;  /* 0x000000045d0eb224 */ /* 0x002fc400078e02ff */
[----:B------:R0:W3:Y:S01]  /*1ea0*/  @!P5 LDG.E R55, desc[UR6][R10.64] ;  /* 0x000000060a37d981 */ /* 0x0000e2000c1e1900 */
[----:B------:R-:W-:Y:S02]  /*1eb0*/  ISETP.GE.U32.AND P5, PT, R96, UR4, PT ;  /* 0x0000000460007c0c */ /* 0x000fe4000bfa6070 */
[----:B------:R-:W-:Y:S01]  /*1ec0*/  @!P1 IADD3 R0, PT, PT, R13, R35, RZ ;  /* 0x000000230d009210 */ /* 0x000fe20007ffe0ff */
[----:B------:R1:W3:Y:S01]  /*1ed0*/  @!P2 LDG.E R49, desc[UR6][R16.64] ;  /* 0x000000061031a981 */ /* 0x0002e2000c1e1900 */
[----:B------:R-:W-:Y:S02]  /*1ee0*/  @!P1 LEA R6, P6, R12, R6, 0x1 ;  /* 0x000000060c069211 */ /* 0x000fe400078c08ff */
[----:B0-----:R-:W-:Y:S02]  /*1ef0*/  @!P3 MOV R10, R114 ;  /* 0x00000072000ab202 */ /* 0x001fe40000000f00 */
[----:B------:R-:W-:Y:S01]  /*1f00*/  @!P3 MOV R11, R117 ;  /* 0x00000075000bb202 */ /* 0x000fe20000000f00 */
[C---:B-1----:R-:W-:Y:S01]  /*1f10*/  @!P3 IMAD R17, R100.reuse, R5, R14 ;  /* 0x000000056411b224 */ /* 0x042fe200078e020e */
[----:B------:R-:W-:Y:S01]  /*1f20*/  ISETP.GE.AND.EX P5, PT, R89, UR5, PT, P5 ;  /* 0x0000000559007c0c */ /* 0x000fe2000bfa6350 */
[----:B------:R-:W0:Y:S01]  /*1f30*/  @!P4 LDC.64 R14, c[0x0][0x390] ;  /* 0x0000e400ff0ecb82 */ /* 0x000e220000000a00 */
[----:B------:R-:W-:Y:S01]  /*1f40*/  MOV R57, RZ ;  /* 0x000000ff00397202 */ /* 0x000fe20000000f00 */
[----:B------:R-:W-:Y:S01]  /*1f50*/  @!P3 IMAD.WIDE.U32 R4, R100, R4, R10 ;  /* 0x000000046404b225 */ /* 0x000fe200078e000a */
[----:B------:R-:W-:-:S02]  /*1f60*/  @!P1 LEA.HI.X R7, R12, R7, R0, 0x1, P6 ;  /* 0x000000070c079211 */ /* 0x000fc400030f0c00 */
[----:B------:R-:W-:Y:S02]  /*1f70*/  IADD3 R33, PT, PT, R31, 0xe8, RZ ;  /* 0x000000e81f217810 */ /* 0x000fe40007ffe0ff */
[----:B------:R-:W-:Y:S01]  /*1f80*/  @!P3 IADD3 R0, PT, PT, R5, R17, RZ ;  /* 0x000000110500b210 */ /* 0x000fe20007ffe0ff */
[----:B------:R1:W3:Y:S01]  /*1f90*/  @!P1 LDG.E R57, desc[UR6][R6.64] ;  /* 0x0000000606399981 */ /* 0x0002e2000c1e1900 */
[----:B-----5:R-:W-:Y:S01]  /*1fa0*/  @!P4 IMAD R5, R91, R2, RZ ;  /* 0x000000025b05c224 */ /* 0x020fe200078e02ff */
[----:B------:R-:W-:Y:S02]  /*1fb0*/  ISETP.GE.U32.AND P1, PT, R33, UR4, PT ;  /* 0x0000000421007c0c */ /* 0x000fe4000bf26070 */
[----:B------:R-:W-:Y:S02]  /*1fc0*/  SHF.R.S32.HI R13, RZ, 0x1f, R33 ;  /* 0x0000001fff0d7819 */ /* 0x000fe40000011421 */
[----:B----4-:R-:W-:Y:S01]  /*1fd0*/  @!P3 LEA R8, P6, R4, R8, 0x1 ;  /* 0x000000080408b211 */ /* 0x010fe200078c08ff */
[----:B------:R-:W-:Y:S01]  /*1fe0*/  @!P4 IMAD R11, R98, R3, R5 ;  /* 0x00000003620bc224 */ /* 0x000fe200078e0205 */
[----:B------:R-:W-:-:S02]  /*1ff0*/  ISETP.GE.AND.EX P1, PT, R13, UR5, PT, P1 ;  /* 0x000000050d007c0c */ /* 0x000fc4000bf26310 */
[----:B------:R-:W-:Y:S02]  /*2000*/  @!P3 LEA.HI.X R9, R4, R9, R0, 0x1, P6 ;  /* 0x000000090409b211 */ /* 0x000fe400030f0c00 */
[----:B------:R-:W4:Y:S01]  /*2010*/  @!P5 LDC.64 R4, c[0x0][0x3e0] ;  /* 0x0000f800ff04db82 */ /* 0x000f220000000a00 */
[----:B-1----:R-:W-:Y:S02]  /*2020*/  @!P4 MOV R6, R114 ;  /* 0x000000720006c202 */ /* 0x002fe40000000f00 */
[----:B------:R-:W-:Y:S02]  /*2030*/  @!P4 MOV R7, R117 ;  /* 0x000000750007c202 */ /* 0x000fe40000000f00 */
[----:B------:R-:W-:Y:S01]  /*2040*/  MOV R63, RZ ;  /* 0x000000ff003f7202 */ /* 0x000fe20000000f00 */
[----:B------:R-:W-:-:S03]  /*2050*/  @!P4 IMAD.WIDE.U32 R2, R98, R2, R6 ;  /* 0x000000026202c225 */ /* 0x000fc600078e0006 */
[----:B------:R-:W1:Y:S02]  /*2060*/  @!P5 LDC.64 R6, c[0x0][0x390] ;  /* 0x0000e400ff06db82 */ /* 0x000e640000000a00 */
[----:B------:R5:W3:Y:S01]  /*2070*/  @!P3 LDG.E R63, desc[UR6][R8.64] ;  /* 0x00000006083fb981 */ /* 0x000ae2000c1e1900 */
[----:B------:R-:W-:Y:S02]  /*2080*/  ISETP.GE.U32.AND P3, PT, R94, UR4, PT ;  /* 0x000000045e007c0c */ /* 0x000fe4000bf66070 */
[----:B------:R-:W-:Y:S02]  /*2090*/  @!P4 IADD3 R0, PT, PT, R3, R11, RZ ;  /* 0x0000000b0300c210 */ /* 0x000fe40007ffe0ff */
[C---:B0-----:R-:W-:Y:S01]  /*20a0*/  @!P4 LEA R14, P6, R2.reuse, R14, 0x1 ;  /* 0x0000000e020ec211 */ /* 0x041fe200078c08ff */
[----:B------:R-:W0:Y:S01]  /*20b0*/  @!P1 LDC.64 R10, c[0x0][0x3e0] ;  /* 0x0000f800ff0a9b82 */ /* 0x000e220000000a00 */
[----:B------:R-:W-:Y:S02]  /*20c0*/  IADD3 R31, PT, PT, R31, 0xf8, RZ ;  /* 0x000000f81f1f7810 */ /* 0x000fe40007ffe0ff */
[----:B------:R-:W-:-:S02]  /*20d0*/  @!P4 LEA.HI.X R15, R2, R15, R0, 0x1, P6 ;  /* 0x0000000f020fc211 */ /* 0x000fc400030f0c00 */
[----:B------:R-:W-:Y:S02]  /*20e0*/  ISETP.GE.AND.EX P3, PT, R87, UR5, PT, P3 ;  /* 0x0000000557007c0c */ /* 0x000fe4000bf66330 */
[----:B------:R-:W-:Y:S01]  /*20f0*/  ISETP.GE.U32.AND P6, PT, R31, UR4, PT ;  /* 0x000000041f007c0c */ /* 0x000fe2000bfc6070 */
[----:B-----5:R-:W5:Y:S01]  /*2100*/  @!P1 LDC.64 R8, c[0x0][0x390] ;  /* 0x0000e400ff089b82 */ /* 0x020f620000000a00 */
[----:B------:R-:W-:Y:S01]  /*2110*/  SHF.R.S32.HI R35, RZ, 0x1f, R31 ;  /* 0x0000001fff237819 */ /* 0x000fe2000001141f */
[----:B----4-:R-:W-:Y:S01]  /*2120*/  @!P5 IMAD R0, R89, R4, RZ ;  /* 0x000000045900d224 */ /* 0x010fe200078e02ff */
[----:B------:R-:W-:Y:S02]  /*2130*/  @!P5 MOV R16, R114 ;  /* 0x000000720010d202 */ /* 0x000fe40000000f00 */
[----:B------:R-:W-:Y:S02]  /*2140*/  ISETP.GE.AND.EX P6, PT, R35, UR5, PT, P6 ;  /* 0x0000000523007c0c */ /* 0x000fe4000bfc6360 */
[----:B------:R-:W-:-:S02]  /*2150*/  @!P5 MOV R17, R117 ;  /* 0x000000750011d202 */ /* 0x000fc40000000f00 */
[----:B------:R-:W-:Y:S01]  /*2160*/  MOV R71, RZ ;  /* 0x000000ff00477202 */ /* 0x000fe20000000f00 */
[C---:B------:R-:W-:Y:S01]  /*2170*/  @!P5 IMAD R37, R96.reuse, R5, R0 ;  /* 0x000000056025d224 */ /* 0x040fe200078e0200 */
[----:B------:R-:W4:Y:S01]  /*2180*/  @!P3 LDC.64 R2, c[0x0][0x3e0] ;  /* 0x0000f800ff02bb82 */ /* 0x000f220000000a00 */
[----:B------:R-:W-:-:S03]  /*2190*/  @!P5 IMAD.WIDE.U32 R16, R96, R4, R16 ;  /* 0x000000046010d225 */ /* 0x000fc600078e0010 */
[----:B------:R4:W3:Y:S02]  /*21a0*/  @!P4 LDG.E R71, desc[UR6][R14.64] ;  /* 0x000000060e47c981 */ /* 0x0008e4000c1e1900 */
[----:B------:R-:W-:Y:S02]  /*21b0*/  @!P5 IADD3 R0, PT, PT, R17, R37, RZ ;  /* 0x000000251100d210 */ /* 0x000fe40007ffe0ff */
[C---:B-1----:R-:W-:Y:S01]  /*21c0*/  @!P5 LEA R12, P4, R16.reuse, R6, 0x1 ;  /* 0x00000006100cd211 */ /* 0x042fe200078808ff */
[----:B------:R-:W1:Y:S01]  /*21d0*/  @!P6 LDC.64 R4, c[0x0][0x3e0] ;  /* 0x0000f800ff04eb82 */ /* 0x000e620000000a00 */
[----:B0-----:R-:W-:Y:S01]  /*21e0*/  @!P1 IMAD R32, R13, R10, RZ ;  /* 0x0000000a0d209224 */ /* 0x001fe200078e02ff */
[----:B------:R-:W-:Y:S02]  /*21f0*/  @!P1 MOV R17, R117 ;  /* 0x0000007500119202 */ /* 0x000fe40000000f00 */
[----:B------:R-:W-:Y:S02]  /*2200*/  @!P5 LEA.HI.X R13, R16, R7, R0, 0x1, P4 ;  /* 0x00000007100dd211 */ /* 0x000fe400020f0c00 */
[----:B------:R-:W-:-:S02]  /*2210*/  @!P1 MOV R16, R114 ;  /* 0x0000007200109202 */ /* 0x000fc40000000f00 */
[----:B------:R-:W0:Y:S01]  /*2220*/  @!P3 LDC.64 R6, c[0x0][0x390] ;  /* 0x0000e400ff06bb82 */ /* 0x000e220000000a00 */
[C---:B------:R-:W-:Y:S02]  /*2230*/  @!P1 IMAD R37, R33.reuse, R11, R32 ;  /* 0x0000000b21259224 */ /* 0x040fe400078e0220 */
[----:B------:R-:W-:Y:S01]  /*2240*/  @!P1 IMAD.WIDE.U32 R16, R33, R10, R16 ;  /* 0x0000000a21109225 */ /* 0x000fe200078e0010 */
[----:B------:R-:W-:-:S04]  /*2250*/  MOV R73, RZ ;  /* 0x000000ff00497202 */ /* 0x000fc80000000f00 */
[----:B------:R-:W2:Y:S01]  /*2260*/  @!P6 LDC.64 R10, c[0x0][0x390] ;  /* 0x0000e400ff0aeb82 */ /* 0x000ea20000000a00 */
[----:B------:R-:W-:Y:S01]  /*2270*/  @!P1 IADD3 R0, PT, PT, R17, R37, RZ ;  /* 0x0000002511009210 */ /* 0x000fe20007ffe0ff */
[----:B------:R4:W3:Y:S01]  /*2280*/  @!P5 LDG.E R73, desc[UR6][R12.64] ;  /* 0x000000060c49d981 */ /* 0x0008e2000c1e1900 */
[C---:B-----5:R-:W-:Y:S02]  /*2290*/  @!P1 LEA R8, P4, R16.reuse, R8, 0x1 ;  /* 0x0000000810089211 */ /* 0x060fe400078808ff */
[----:B------:R-:W-:Y:S01]  /*22a0*/  MOV R77, RZ ;  /* 0x000000ff004d7202 */ /* 0x000fe20000000f00 */
[----:B----4-:R-:W-:Y:S01]  /*22b0*/  @!P3 IMAD R14, R87, R2, RZ ;  /* 0x00000002570eb224 */ /* 0x010fe200078e02ff */
[----:B------:R-:W-:Y:S02]  /*22c0*/  @!P1 LEA.HI.X R9, R16, R9, R0, 0x1, P4 ;  /* 0x0000000910099211 */ /* 0x000fe400020f0c00 */
[----:B------:R-:W-:Y:S02]  /*22d0*/  @!P3 MOV R12, R114 ;  /* 0x00000072000cb202 */ /* 0x000fe40000000f00 */
[----:B------:R-:W-:Y:S01]  /*22e0*/  @!P3 MOV R13, R117 ;  /* 0x00000075000db202 */ /* 0x000fe20000000f00 */
[----:B------:R-:W-:Y:S01]  /*22f0*/  @!P3 IMAD R15, R94, R3, R14 ;  /* 0x000000035e0fb224 */ /* 0x000fe200078e020e */
[----:B------:R4:W5:Y:S01]  /*2300*/  @!P1 LDG.E R77, desc[UR6][R8.64] ;  /* 0x00000006084d9981 */ /* 0x000962000c1e1900 */
[----:B-1----:R-:W-:-:S02]  /*2310*/  @!P6 IMAD R0, R35, R4, RZ ;  /* 0x000000042300e224 */ /* 0x002fc400078e02ff */
[----:B------:R-:W-:Y:S01]  /*2320*/  @!P3 IMAD.WIDE.U32 R2, R94, R2, R12 ;  /* 0x000000025e02b225 */ /* 0x000fe200078e000c */
[----:B----4-:R-:W-:Y:S02]  /*2330*/  @!P6 MOV R8, R114 ;  /* 0x000000720008e202 */ /* 0x010fe40000000f00 */
[----:B------:R-:W-:Y:S01]  /*2340*/  @!P6 MOV R9, R117 ;  /* 0x000000750009e202 */ /* 0x000fe20000000f00 */
[----:B------:R-:W-:Y:S01]  /*2350*/  @!P6 IMAD R13, R31, R5, R0 ;  /* 0x000000051f0de224 */ /* 0x000fe200078e0200 */
[----:B------:R-:W-:Y:S02]  /*2360*/  @!P3 IADD3 R0, PT, PT, R3, R15, RZ ;  /* 0x0000000f0300b210 */ /* 0x000fe40007ffe0ff */
[C---:B0-----:R-:W-:Y:S01]  /*2370*/  @!P3 LEA R6, P1, R2.reuse, R6, 0x1 ;  /* 0x000000060206b211 */ /* 0x041fe200078208ff */
[----:B------:R-:W-:Y:S01]  /*2380*/  @!P6 IMAD.WIDE.U32 R4, R31, R4, R8 ;  /* 0x000000041f04e225 */ /* 0x000fe200078e0008 */
[----:B------:R-:W-:Y:S02]  /*2390*/  MOV R79, RZ ;  /* 0x000000ff004f7202 */ /* 0x000fe40000000f00 */
[----:B------:R-:W-:-:S02]  /*23a0*/  @!P3 LEA.HI.X R7, R2, R7, R0, 0x1, P1 ;  /* 0x000000070207b211 */ /* 0x000fc400008f0c00 */
[----:B------:R-:W-:Y:S02]  /*23b0*/  @!P6 IADD3 R0, PT, PT, R5, R13, RZ ;  /* 0x0000000d0500e210 */ /* 0x000fe40007ffe0ff */
[C---:B--2---:R-:W-:Y:S01]  /*23c0*/  @!P6 LEA R10, P1, R4.reuse, R10, 0x1 ;  /* 0x0000000a040ae211 */ /* 0x044fe200078208ff */
[----:B------:R0:W2:Y:S03]  /*23d0*/  @!P3 LDG.E R79, desc[UR6][R6.64] ;  /* 0x00000006064fb981 */ /* 0x0000a6000c1e1900 */
[----:B------:R-:W-:-:S05]  /*23e0*/  @!P6 LEA.HI.X R11, R4, R11, R0, 0x1, P1 ;  /* 0x0000000b040be211 */ /* 0x000fca00008f0c00 */
[----:B------:R1:W4:Y:S01]  /*23f0*/  @!P6 LDG.E R81, desc[UR6][R10.64] ;  /* 0x000000060a51e981 */ /* 0x000322000c1e1900 */
[--C-:B------:R-:W-:Y:S02]  /*2400*/  HADD2.F32 R85, -RZ, R82.reuse.H0_H0 ;  /* 0x20000052ff557230 */ /* 0x100fe40000004100 */
[----:B------:R-:W-:Y:S02]  /*2410*/  HADD2.F32 R82, -RZ, R82.H1_H1 ;  /* 0x30000052ff527230 */ /* 0x000fe40000004100 */
[--C-:B------:R-:W-:Y:S02]  /*2420*/  HADD2.F32 R83, -RZ, R80.reuse.H0_H0 ;  /* 0x20000050ff537230 */ /* 0x100fe40000004100 */
[----:B------:R-:W-:Y:S02]  /*2430*/  HADD2.F32 R80, -RZ, R80.H1_H1 ;  /* 0x30000050ff507230 */ /* 0x000fe40000004100 */
[----:B------:R-:W-:Y:S01]  /*2440*/  FADD.FTZ R2, R85, R82 ;  /* 0x0000005255027221 */ /* 0x000fe20000010000 */
[----:B------:R-:W-:Y:S01]  /*2450*/  FMUL.FTZ R4, R82, R82 ;  /* 0x0000005252047220 */ /* 0x000fe20000410000 */
[----:B------:R-:W-:-:S02]  /*2460*/  HADD2.F32 R0, -RZ, R30.H0_H0 ;  /* 0x2000001eff007230 */ /* 0x000fc40000004100 */
[----:B------:R-:W-:Y:S01]  /*2470*/  FADD.FTZ R5, R83, R80 ;  /* 0x0000005053057221 */ /* 0x000fe20000010000 */
[----:B------:R-:W-:Y:S01]  /*2480*/  FADD.FTZ R2, RZ, R2 ;  /* 0x00000002ff027221 */ /* 0x000fe20000010000 */
[----:B------:R-:W-:Y:S02]  /*2490*/  HADD2.F32 R3, -RZ, R30.H1_H1 ;  /* 0x3000001eff037230 */ /* 0x000fe40000004100 */
[----:B------:R-:W-:Y:S01]  /*24a0*/  FMUL.FTZ R8, R80, R80 ;  /* 0x0000005050087220 */ /* 0x000fe20000410000 */
[----:B------:R-:W-:Y:S01]  /*24b0*/  FFMA.FTZ R4, R85, R85, R4 ;  /* 0x0000005555047223 */ /* 0x000fe20000010004 */
[----:B0-----:R-:W-:Y:S01]  /*24c0*/  FADD.FTZ R6, R2, R5 ;  /* 0x0000000502067221 */ /* 0x001fe20000010000 */
[--C-:B------:R-:W-:Y:S02]  /*24d0*/  HADD2.F32 R2, -RZ, R29.reuse.H0_H0 ;  /* 0x2000001dff027230 */ /* 0x100fe40000004100 */
[----:B------:R-:W-:Y:S01]  /*24e0*/  FFMA.FTZ R7, R83, R83, R8 ;  /* 0x0000005353077223 */ /* 0x000fe20000010008 */
[----:B------:R-:W-:Y:S01]  /*24f0*/  FADD.FTZ R4, RZ, R4 ;  /* 0x00000004ff047221 */ /* 0x000fe20000010000 */
[----:B------:R-:W-:Y:S01]  /*2500*/  FADD.FTZ R9, R0, R3 ;  /* 0x0000000300097221 */ /* 0x000fe20000010000 */
[----:B------:R-:W-:-:S02]  /*2510*/  HADD2.F32 R5, -RZ, R29.H1_H1 ;  /* 0x3000001dff057230 */ /* 0x000fc40000004100 */
[----:B-1----:R-:W-:Y:S01]  /*2520*/  FMUL.FTZ R11, R3, R3 ;  /* 0x00000003030b7220 */ /* 0x002fe20000410000 */
[----:B------:R-:W-:Y:S01]  /*2530*/  FADD.FTZ R8, R4, R7 ;  /* 0x0000000704087221 */ /* 0x000fe20000010000 */
[----:B------:R-:W-:Y:S01]  /*2540*/  FADD.FTZ R6, R6, R9 ;  /* 0x0000000906067221 */ /* 0x000fe20000010000 */
[--C-:B------:R-:W-:Y:S02]  /*2550*/  HADD2.F32 R4, -RZ, R28.reuse.H0_H0 ;  /* 0x2000001cff047230 */ /* 0x100fe40000004100 */
[----:B------:R-:W-:Y:S01]  /*2560*/  FFMA.FTZ R11, R0, R0, R11 ;  /* 0x00000000000b7223 */ /* 0x000fe2000001000b */
[----:B------:R-:W-:Y:S01]  /*2570*/  FADD.FTZ R9, R2, R5 ;  /* 0x0000000502097221 */ /* 0x000fe20000010000 */
[----:B------:R-:W-:Y:S02]  /*2580*/  HADD2.F32 R7, -RZ, R28.H1_H1 ;  /* 0x3000001cff077230 */ /* 0x000fe40000004100 */
[----:B------:R-:W-:Y:S01]  /*2590*/  FMUL.FTZ R13, R5, R5 ;  /* 0x00000005050d7220 */ /* 0x000fe20000410000 */
[----:B------:R-:W-:Y:S01]  /*25a0*/  FADD.FTZ R8, R8, R11 ;  /* 0x0000000b08087221 */ /* 0x000fe20000010000 */
[----:B------:R-:W-:Y:S01]  /*25b0*/  FADD.FTZ R10, R6, R9 ;  /* 0x00000009060a7221 */ /* 0x000fe20000010000 */
[----:B------:R-:W-:-:S02]  /*25c0*/  HADD2.F32 R6, -RZ, R26.H0_H0 ;  /* 0x2000001aff067230 */ /* 0x000fc40000004100 */
[----:B------:R-:W-:Y:S01]  /*25d0*/  FFMA.FTZ R13, R2, R2, R13 ;  /* 0x00000002020d7223 */ /* 0x000fe2000001000d */
[----:B------:R-:W-:Y:S01]  /*25e0*/  FADD.FTZ R11, R4, R7 ;  /* 0x00000007040b7221 */ /* 0x000fe20000010000 */
[----:B------:R-:W-:Y:S02]  /*25f0*/  HADD2.F32 R9, -RZ, R26.H1_H1 ;  /* 0x3000001aff097230 */ /* 0x000fe40000004100 */
[----:B------:R-:W-:Y:S01]  /*2600*/  FMUL.FTZ R15, R7, R7 ;  /* 0x00000007070f7220 */ /* 0x000fe20000410000 */
[----:B------:R-:W-:Y:S01]  /*2610*/  FADD.FTZ R13, R8, R13 ;  /* 0x0000000d080d7221 */ /* 0x000fe20000010000 */
[----:B------:R-:W-:Y:S01]  /*2620*/  FADD.FTZ R10, R10, R11 ;  /* 0x0000000b0a0a7221 */ /* 0x000fe20000010000 */
[--C-:B------:R-:W-:Y:S02]  /*2630*/  HADD2.F32 R8, -RZ, R24.reuse.H0_H0 ;  /* 0x20000018ff087230 */ /* 0x100fe40000004100 */
[----:B------:R-:W-:Y:S01]  /*2640*/  FFMA.FTZ R12, R4, R4, R15 ;  /* 0x00000004040c7223 */ /* 0x000fe2000001000f */
[----:B------:R-:W-:Y:S01]  /*2650*/  FADD.FTZ R15, R6, R9 ;  /* 0x00000009060f7221 */ /* 0x000fe20000010000 */
[----:B------:R-:W-:-:S02]  /*2660*/  HADD2.F32 R11, -RZ, R24.H1_H1 ;  /* 0x30000018ff0b7230 */ /* 0x000fc40000004100 */
[----:B------:R-:W-:Y:S01]  /*2670*/  FMUL.FTZ R17, R9, R9 ;  /* 0x0000000909117220 */ /* 0x000fe20000410000 */
        /* <DEDUP_REMOVED lines=31> */
[----:B------:R-:W-:Y:S01]  /*2870*/  FADD.FTZ R29, R16, R19 ;  /* 0x00000013101d7221 */ /* 0x000fe20000010000 */
[----:B------:R-:W-:Y:S01]  /*2880*/  FFMA.FTZ R22, R14, R14, R33 ;  /* 0x0000000e0e167223 */ /* 0x000fe20000010021 */
[----:B------:R-:W-:Y:S02]  /*2890*/  HADD2.F32 R21, -RZ, R21.H1_H1 ;  /* 0x30000015ff157230 */ /* 0x000fe40000004100 */
[----:B------:R-:W-:Y:S01]  /*28a0*/  FMUL.FTZ R33, R19, R19 ;  /* 0x0000001313217220 */ /* 0x000fe20000410000 */
[----:B------:R-:W-:Y:S01]  /*28b0*/  FADD.FTZ R29, R20, R29 ;  /* 0x0000001d141d7221 */ /* 0x000fe20000010000 */
[--C-:B------:R-:W-:Y:S02]  /*28c0*/  HADD2.F32 R20, -RZ, R23.reuse.H0_H0 ;  /* 0x20000017ff147230 */ /* 0x100fe40000004100 */
[----:B------:R-:W-:Y:S01]  /*28d0*/  FADD.FTZ R22, R31, R22 ;  /* 0x000000161f167221 */ /* 0x000fe20000010000 */
        /* <DEDUP_REMOVED lines=20> */
[----:B------:R-:W-:Y:S01]  /*2a20*/  FADD.FTZ R29, R24, R27 ;  /* 0x0000001b181d7221 */ /* 0x000fe20000010000 */
[----:B------:R-:W-:Y:S01]  /*2a30*/  FFMA.FTZ R30, R22, R22, R33 ;  /* 0x00000016161e7223 */ /* 0x000fe20000010021 */
[----:B------:R-:W-:Y:S02]  /*2a40*/  FMUL.FTZ R33, R27, R27 ;  /* 0x0000001b1b217220 */ /* 0x000fe40000410000 */
[----:B------:R-:W-:Y:S01]  /*2a50*/  FADD.FTZ R28, R28, R29 ;  /* 0x0000001d1c1c7221 */ /* 0x000fe20000010000 */
[----:B------:R-:W-:Y:S01]  /*2a60*/  FADD.FTZ R30, R31, R30 ;  /* 0x0000001e1f1e7221 */ /* 0x000fe20000010000 */
[----:B------:R-:W-:Y:S01]  /*2a70*/  FFMA.FTZ R33, R24, R24, R33 ;  /* 0x0000001818217223 */ /* 0x000fe20000010021 */
[----:B---3--:R-:W-:-:S02]  /*2a80*/  HADD2.F32 R48, -RZ, R51.H0_H0 ;  /* 0x20000033ff307230 */ /* 0x008fc40000004100 */
[----:B------:R-:W-:Y:S02]  /*2a90*/  HADD2.F32 R51, -RZ, R51.H1_H1 ;  /* 0x30000033ff337230 */ /* 0x000fe40000004100 */
[----:B------:R-:W-:Y:S01]  /*2aa0*/  FADD.FTZ R30, R30, R33 ;  /* 0x000000211e1e7221 */ /* 0x000fe20000010000 */
[--C-:B------:R-:W-:Y:S02]  /*2ab0*/  HADD2.F32 R50, -RZ, R53.reuse.H0_H0 ;  /* 0x20000035ff327230 */ /* 0x100fe40000004100 */
[----:B------:R-:W-:Y:S02]  /*2ac0*/  HADD2.F32 R53, -RZ, R53.H1_H1 ;  /* 0x30000035ff357230 */ /* 0x000fe40000004100 */
[----:B------:R-:W-:-:S04]  /*2ad0*/  FMUL.FTZ R33, R51, R51 ;  /* 0x0000003333217220 */ /* 0x000fc80000410000 */
[----:B------:R-:W-:Y:S01]  /*2ae0*/  FFMA.FTZ R33, R48, R48, R33 ;  /* 0x0000003030217223 */ /* 0x000fe20000010021 */
[--C-:B------:R-:W-:Y:S02]  /*2af0*/  HADD2.F32 R56, -RZ, R59.reuse.H0_H0 ;  /* 0x2000003bff387230 */ /* 0x100fe40000004100 */
[----:B------:R-:W-:Y:S02]  /*2b00*/  HADD2.F32 R59, -RZ, R59.H1_H1 ;  /* 0x3000003bff3b7230 */ /* 0x000fe40000004100 */
[----:B------:R-:W-:Y:S02]  /*2b10*/  HADD2.F32 R58, -RZ, R61.H0_H0 ;  /* 0x2000003dff3a7230 */ /* 0x000fe40000004100 */
[--C-:B------:R-:W-:Y:S02]  /*2b20*/  HADD2.F32 R26, -RZ, R49.reuse.H0_H0 ;  /* 0x20000031ff1a7230 */ /* 0x100fe40000004100 */
[----:B------:R-:W-:-:S05]  /*2b30*/  HADD2.F32 R49, -RZ, R49.H1_H1 ;  /* 0x30000031ff317230 */ /* 0x000fca0000004100 */
[----:B------:R-:W-:Y:S01]  /*2b40*/  FADD.FTZ R29, R26, R49 ;  /* 0x000000311a1d7221 */ /* 0x000fe20000010000 */
[----:B------:R-:W-:-:S03]  /*2b50*/  FMUL.FTZ R31, R49, R49 ;  /* 0x00000031311f7220 */ /* 0x000fc60000410000 */
[----:B------:R-:W-:Y:S01]  /*2b60*/  FADD.FTZ R28, R28, R29 ;  /* 0x0000001d1c1c7221 */ /* 0x000fe20000010000 */
[----:B------:R-:W-:Y:S01]  /*2b70*/  FFMA.FTZ R31, R26, R26, R31 ;  /* 0x0000001a1a1f7223 */ /* 0x000fe2000001001f */
[----:B------:R-:W-:Y:S01]  /*2b80*/  FADD.FTZ R29, R48, R51 ;  /* 0x00000033301d7221 */ /* 0x000fe20000010000 */
[--C-:B------:R-:W-:Y:S02]  /*2b90*/  HADD2.F32 R52, -RZ, R55.reuse.H0_H0 ;  /* 0x20000037ff347230 */ /* 0x100fe40000004100 */
[----:B------:R-:W-:Y:S01]  /*2ba0*/  FADD.FTZ R30, R30, R31 ;  /* 0x0000001f1e1e7221 */ /* 0x000fe20000010000 */
[----:B------:R-:W-:Y:S01]  /*2bb0*/  FADD.FTZ R28, R28, R29 ;  /* 0x0000001d1c1c7221 */ /* 0x000fe20000010000 */
[----:B------:R-:W-:Y:S01]  /*2bc0*/  FADD.FTZ R29, R50, R53 ;  /* 0x00000035321d7221 */ /* 0x000fe20000010000 */
[----:B------:R-:W-:Y:S02]  /*2bd0*/  HADD2.F32 R55, -RZ, R55.H1_H1 ;  /* 0x30000037ff377230 */ /* 0x000fe40000004100 */
[----:B------:R-:W-:Y:S01]  /*2be0*/  FMUL.FTZ R31, R53, R53 ;  /* 0x00000035351f7220 */ /* 0x000fe20000410000 */
[----:B------:R-:W-:-:S02]  /*2bf0*/  HADD2.F32 R54, -RZ, R57.H0_H0 ;  /* 0x20000039ff367230 */ /* 0x000fc40000004100 */
[----:B------:R-:W-:Y:S01]  /*2c00*/  FADD.FTZ R30, R30, R33 ;  /* 0x000000211e1e7221 */ /* 0x000fe20000010000 */
[----:B------:R-:W-:Y:S01]  /*2c10*/  FADD.FTZ R28, R28, R29 ;  /* 0x0000001d1c1c7221 */ /* 0x000fe20000010000 */
[----:B------:R-:W-:Y:S01]  /*2c20*/  FFMA.FTZ R31, R50, R50, R31 ;  /* 0x00000032321f7223 */ /* 0x000fe2000001001f */
[----:B------:R-:W-:Y:S02]  /*2c30*/  HADD2.F32 R57, -RZ, R57.H1_H1 ;  /* 0x30000039ff397230 */ /* 0x000fe40000004100 */
[----:B------:R-:W-:Y:S01]  /*2c40*/  FADD.FTZ R29, R52, R55 ;  /* 0x00000037341d7221 */ /* 0x000fe20000010000 */
[----:B------:R-:W-:Y:S01]  /*2c50*/  FMUL.FTZ R33, R55, R55 ;  /* 0x0000003737217220 */ /* 0x000fe20000410000 */
[----:B------:R-:W-:Y:S02]  /*2c60*/  FADD.FTZ R30, R30, R31 ;  /* 0x0000001f1e1e7221 */ /* 0x000fe40000010000 */
[----:B------:R-:W-:Y:S01]  /*2c70*/  FADD.FTZ R28, R28, R29 ;  /* 0x0000001d1c1c7221 */ /* 0x000fe20000010000 */
[----:B------:R-:W-:Y:S01]  /*2c80*/  FFMA.FTZ R33, R52, R52, R33 ;  /* 0x0000003434217223 */ /* 0x000fe20000010021 */
[----:B------:R-:W-:Y:S01]  /*2c90*/  FMUL.FTZ R31, R57, R57 ;  /* 0x00000039391f7220 */ /* 0x000fe20000410000 */
[----:B------:R-:W-:Y:S01]  /*2ca0*/  FADD.FTZ R29, R54, R57 ;  /* 0x00000039361d7221 */ /* 0x000fe20000010000 */
[----:B------:R-:W-:-:S02]  /*2cb0*/  HADD2.F32 R61, -RZ, R61.H1_H1 ;  /* 0x3000003dff3d7230 */ /* 0x000fc40000004100 */
[----:B------:R-:W-:Y:S01]  /*2cc0*/  FADD.FTZ R30, R30, R33 ;  /* 0x000000211e1e7221 */ /* 0x000fe20000010000 */
[----:B------:R-:W-:Y:S01]  /*2cd0*/  FFMA.FTZ R31, R54, R54, R31 ;  /* 0x00000036361f7223 */ /* 0x000fe2000001001f */
[----:B------:R-:W-:Y:S01]  /*2ce0*/  FADD.FTZ R28, R28, R29 ;  /* 0x0000001d1c1c7221 */ /* 0x000fe20000010000 */
[----:B------:R-:W-:Y:S01]  /*2cf0*/  FMUL.FTZ R33, R59, R59 ;  /* 0x0000003b3b217220 */ /* 0x000fe20000410000 */
[----:B------:R-:W-:Y:S01]  /*2d00*/  FADD.FTZ R29, R56, R59 ;  /* 0x0000003b381d7221 */ /* 0x000fe20000010000 */
[----:B------:R-:W-:Y:S01]  /*2d10*/  FADD.FTZ R30, R30, R31 ;  /* 0x0000001f1e1e7221 */ /* 0x000fe20000010000 */
[----:B------:R-:W-:Y:S01]  /*2d20*/  FMUL.FTZ R31, R61, R61 ;  /* 0x0000003d3d1f7220 */ /* 0x000fe20000410000 */
[----:B------:R-:W-:Y:S01]  /*2d30*/  FFMA.FTZ R33, R56, R56, R33 ;  /* 0x0000003838217223 */ /* 0x000fe20000010021 */
[--C-:B------:R-:W-:Y:S02]  /*2d40*/  HADD2.F32 R60, -RZ, R63.reuse.H0_H0 ;  /* 0x2000003fff3c7230 */ /* 0x100fe40000004100 */
[----:B------:R-:W-:Y:S01]  /*2d50*/  FADD.FTZ R28, R28, R29 ;  /* 0x0000001d1c1c7221 */ /* 0x000fe20000010000 */
[----:B------:R-:W-:-:S02]  /*2d60*/  HADD2.F32 R63, -RZ, R63.H1_H1 ;  /* 0x3000003fff3f7230 */ /* 0x000fc40000004100 */
[----:B------:R-:W-:Y:S01]  /*2d70*/  FADD.FTZ R29, R58, R61 ;  /* 0x0000003d3a1d7221 */ /* 0x000fe20000010000 */
[--C-:B------:R-:W-:Y:S02]  /*2d80*/  HADD2.F32 R62, -RZ, R65.reuse.H0_H0 ;  /* 0x20000041ff3e7230 */ /* 0x100fe40000004100 */
[----:B------:R-:W-:Y:S01]  /*2d90*/  FADD.FTZ R30, R30, R33 ;  /* 0x000000211e1e7221 */ /* 0x000fe20000010000 */
[----:B------:R-:W-:Y:S01]  /*2da0*/  FFMA.FTZ R31, R58, R58, R31 ;  /* 0x0000003a3a1f7223 */ /* 0x000fe2000001001f */
[----:B------:R-:W-:Y:S02]  /*2db0*/  HADD2.F32 R65, -RZ, R65.H1_H1 ;  /* 0x30000041ff417230 */ /* 0x000fe40000004100 */
[----:B------:R-:W-:Y:S01]  /*2dc0*/  FMUL.FTZ R33, R63, R63 ;  /* 0x0000003f3f217220 */ /* 0x000fe20000410000 */
[----:B------:R-:W-:Y:S01]  /*2dd0*/  FADD.FTZ R28, R28, R29 ;  /* 0x0000001d1c1c7221 */ /* 0x000fe20000010000 */
[----:B------:R-:W-:Y:S01]  /*2de0*/  FADD.FTZ R29, R60, R63 ;  /* 0x0000003f3c1d7221 */ /* 0x000fe20000010000 */
[----:B------:R-:W-:Y:S01]  /*2df0*/  FADD.FTZ R30, R30, R31 ;  /* 0x0000001f1e1e7221 */ /* 0x000fe20000010000 */
[----:B------:R-:W-:-:S02]  /*2e00*/  HADD2.F32 R64, -RZ, R67.H0_H0 ;  /* 0x20000043ff407230 */ /* 0x000fc40000004100 */
[----:B------:R-:W-:Y:S01]  /*2e10*/  FFMA.FTZ R33, R60, R60, R33 ;  /* 0x0000003c3c217223 */ /* 0x000fe20000010021 */
[----:B------:R-:W-:Y:S02]  /*2e20*/  HADD2.F32 R67, -RZ, R67.H1_H1 ;  /* 0x30000043ff437230 */ /* 0x000fe40000004100 */
[----:B------:R-:W-:Y:S01]  /*2e30*/  FMUL.FTZ R31, R65, R65 ;  /* 0x00000041411f7220 */ /* 0x000fe20000410000 */
[----:B------:R-:W-:Y:S01]  /*2e40*/  FADD.FTZ R28, R28, R29 ;  /* 0x0000001d1c1c7221 */ /* 0x000fe20000010000 */
[----:B------:R-:W-:Y:S01]  /*2e50*/  FADD.FTZ R29, R62, R65 ;  /* 0x000000413e1d7221 */ /* 0x000fe20000010000 */
[--C-:B------:R-:W-:Y:S02]  /*2e60*/  HADD2.F32 R66, -RZ, R69.reuse.H0_H0 ;  /* 0x20000045ff427230 */ /* 0x100fe40000004100 */
[----:B------:R-:W-:Y:S01]  /*2e70*/  FADD.FTZ R30, R30, R33 ;  /* 0x000000211e1e7221 */ /* 0x000fe20000010000 */
[----:B------:R-:W-:Y:S01]  /*2e80*/  FFMA.FTZ R31, R62, R62, R31 ;  /* 0x0000003e3e1f7223 */ /* 0x000fe2000001001f */
[----:B------:R-:W-:-:S02]  /*2e90*/  HADD2.F32 R69, -RZ, R69.H1_H1 ;  /* 0x30000045ff457230 */ /* 0x000fc40000004100 */
[----:B------:R-:W-:Y:S01]  /*2ea0*/  FMUL.FTZ R33, R67, R67 ;  /* 0x0000004343217220 */ /* 0x000fe20000410000 */
[----:B------:R-:W-:Y:S01]  /*2eb0*/  FADD.FTZ R28, R28, R29 ;  /* 0x0000001d1c1c7221 */ /* 0x000fe20000010000 */
[----:B------:R-:W-:Y:S01]  /*2ec0*/  FADD.FTZ R29, R64, R67 ;  /* 0x00000043401d7221 */ /* 0x000fe20000010000 */
[----:B------:R-:W-:Y:S01]  /*2ed0*/  FADD.FTZ R30, R30, R31 ;  /* 0x0000001f1e1e7221 */ /* 0x000fe20000010000 */
[----:B------:R-:W-:Y:S01]  /*2ee0*/  FFMA.FTZ R33, R64, R64, R33 ;  /* 0x0000004040217223 */ /* 0x000fe20000010021 */
        /* <DEDUP_REMOVED lines=12> */
[----:B------:R-:W-:Y:S02]  /*2fb0*/  HADD2.F32 R72, -RZ, R75.H1_H1 ;  /* 0x3000004bff487230 */ /* 0x000fe40000004100 */
[----:B------:R-:W-:Y:S01]  /*2fc0*/  FADD.FTZ R28, R28, R29 ;  /* 0x0000001d1c1c7221 */ /* 0x000fe20000010000 */
[----:B------:R-:W-:Y:S01]  /*2fd0*/  FADD.FTZ R30, R30, R31 ;  /* 0x0000001f1e1e7221 */ /* 0x000fe20000010000 */
[----:B------:R-:W-:-:S02]  /*2fe0*/  HADD2.F32 R70, -RZ, R73.H1_H1 ;  /* 0x30000049ff467230 */ /* 0x000fc40000004100 */
[----:B------:R-:W-:-:S03]  /*2ff0*/  HADD2.F32 R73, -RZ, R73.H0_H0 ;  /* 0x20000049ff497230 */ /* 0x000fc60000004100 */
[----:B------:R-:W-:Y:S01]  /*3000*/  FMUL.FTZ R32, R70, R70 ;  /* 0x0000004646207220 */ /* 0x000fe20000410000 */
[----:B------:R-:W-:Y:S02]  /*3010*/  HADD2.F32 R75, -RZ, R75.H0_H0 ;  /* 0x2000004bff4b7230 */ /* 0x000fe40000004100 */
[C---:B------:R-:W-:Y:S01]  /*3020*/  FADD.FTZ R29, R73.reuse, R70 ;  /* 0x00000046491d7221 */ /* 0x040fe20000010000 */
[----:B------:R-:W-:Y:S01]  /*3030*/  FFMA.FTZ R31, R73, R73, R32 ;  /* 0x00000049491f7223 */ /* 0x000fe20000010020 */
[----:B------:R-:W-:Y:S02]  /*3040*/  FMUL.FTZ R32, R72, R72 ;  /* 0x0000004848207220 */ /* 0x000fe40000410000 */
[----:B------:R-:W-:Y:S01]  /*3050*/  FADD.FTZ R28, R28, R29 ;  /* 0x0000001d1c1c7221 */ /* 0x000fe20000010000 */
[--C-:B-----5:R-:W-:Y:S02]  /*3060*/  HADD2.F32 R74, -RZ, R77.reuse.H1_H1 ;  /* 0x3000004dff4a7230 */ /* 0x120fe40000004100 */
        /* <DEDUP_REMOVED lines=8> */
[----:B------:R-:W-:-:S03]  /*30f0*/  FFMA.FTZ R31, R77, R77, R32 ;  /* 0x0000004d4d1f7223 */ /* 0x000fc60000010020 */
[----:B------:R-:W-:Y:S01]  /*3100*/  FADD.FTZ R28, R28, R29 ;  /* 0x0000001d1c1c7221 */ /* 0x000fe20000010000 */
[----:B------:R-:W-:Y:S01]  /*3110*/  FADD.FTZ R30, R30, R31 ;  /* 0x0000001f1e1e7221 */ /* 0x000fe20000010000 */
[--C-:B--2---:R-:W-:Y:S02]  /*3120*/  HADD2.F32 R76, -RZ, R79.reuse.H1_H1 ;  /* 0x3000004fff4c7230 */ /* 0x104fe40000004100 */
[----:B------:R-:W-:-:S03]  /*3130*/  HADD2.F32 R79, -RZ, R79.H0_H0 ;  /* 0x2000004fff4f7230 */ /* 0x000fc60000004100 */
[----:B------:R-:W-:Y:S01]  /*3140*/  FMUL.FTZ R32, R76, R76 ;  /* 0x0000004c4c207220 */ /* 0x000fe20000410000 */
[--C-:B----4-:R-:W-:Y:S02]  /*3150*/  HADD2.F32 R78, -RZ, R81.reuse.H1_H1 ;  /* 0x30000051ff4e7230 */ /* 0x110fe40000004100 */
[C---:B------:R-:W-:Y:S01]  /*3160*/  FADD.FTZ R29, R79.reuse, R76 ;  /* 0x0000004c4f1d7221 */ /* 0x040fe20000010000 */
[----:B------:R-:W-:Y:S02]  /*3170*/  HADD2.F32 R81, -RZ, R81.H0_H0 ;  /* 0x20000051ff517230 */ /* 0x000fe40000004100 */
[----:B------:R-:W-:Y:S01]  /*3180*/  FFMA.FTZ R31, R79, R79, R32 ;  /* 0x0000004f4f1f7223 */ /* 0x000fe20000010020 */
[----:B------:R-:W-:Y:S01]  /*3190*/  FMUL.FTZ R32, R78, R78 ;  /* 0x0000004e4e207220 */ /* 0x000fe20000410000 */
[----:B------:R-:W-:Y:S02]  /*31a0*/  FADD.FTZ R28, R28, R29 ;  /* 0x0000001d1c1c7221 */ /* 0x000fe40000010000 */
        /* <DEDUP_REMOVED lines=43> */
.L_x_2848:
[----:B------:R-:W-:Y:S05]  /*3460*/  BSYNC.RECONVERGENT B0 ;  /* 0x0000000000007941 */ /* 0x000fea0003800200 */
.L_x_2847:
        /* <DEDUP_REMOVED lines=42> */
.L_x_2850:
[----:B------:R-:W-:Y:S05]  /*3710*/  BSYNC.RECONVERGENT B0 ;  /* 0x0000000000007941 */ /* 0x000fea0003800200 */
.L_x_2849:
        /* <DEDUP_REMOVED lines=13> */
[----:B-1----:R-:W-:Y:S01]  /*37f0*/  LOP3.LUT P1, R34, R90, 0x2, RZ, 0xc0, !PT ;  /* 0x000000025a227812 */ /* 0x002fe2000782c0ff */
[----:B------:R-:W-:Y:S02]  /*3800*/  IMAD R35, R105, R86, R107 ;  /* 0x0000005669237224 */ /* 0x000fe400078e026b */
        /* <DEDUP_REMOVED lines=12> */
.L_x_2853:
[----:B------:R-:W3:Y:S04]  /*38d0*/  LDG.E.STRONG.GPU R30, desc[UR6][R28.64] ;  /* 0x000000061c1e7981 */ /* 0x000ee8000c1ef900 */
[----:B---3--:R-:W-:Y:S01]  /*38e0*/  CCTL.IVALL ;  /* 0x00000000ff00798f */ /* 0x008fe20002000000 */
[----:B------:R-:W-:Y:S05]  /*38f0*/  YIELD ;  /* 0x0000000000007946 */ /* 0x000fea0003800000 */
[----:B------:R-:W-:-:S13]  /*3900*/  ISETP.NE.AND P1, PT, R30, R37, PT ;  /* 0x000000251e00720c */ /* 0x000fda0003f25270 */
[----:B------:R-:W-:Y:S05]  /*3910*/  @P1 BRA `(.L_x_2853) ;  /* 0xfffffffc00ec1947 */ /* 0x000fea000383ffff */
.L_x_2852:
        /* <DEDUP_REMOVED lines=16> */
.L_x_2855:
        /* <DEDUP_REMOVED lines=62> */
.L_x_2854:
        /* <DEDUP_REMOVED lines=14> */
[----:B-1----:R-:W-:Y:S02]  /*3ee0*/  IADD3 R34, PT, PT, R40, 0x3, RZ ;  /* 0x0000000328227810 */ /* 0x002fe40007ffe0ff */
[----:B------:R-:W-:-:S02]  /*3ef0*/  ISETP.EQ.OR P5, PT, R30, R105, P3 ;  /* 0x000000691e00720c */ /* 0x000fc40001fa2670 */
[----:B------:R-:W-:-:S03]  /*3f00*/  ISETP.EQ.OR P6, PT, R34, R105, P3 ;  /* 0x000000692200720c */ /* 0x000fc60001fc2670 */
[----:B------:R-:W-:-:S04]  /*3f10*/  @!P1 IMAD R29, R40, R86, R107 ;  /* 0x00000056281d9224 */ /* 0x000fc800078e026b */
[----:B------:R-:W-:Y:S02]  /*3f20*/  @!P4 IMAD R31, R28, R86, R107 ;  /* 0x000000561c1fc224 */ /* 0x000fe400078e026b */
[----:B------:R-:W-:-:S04]  /*3f30*/  @!P1 IMAD.WIDE.U32 R28, R29, 0x8, R38 ;  /* 0x000000081d1c9825 */ /* 0x000fc800078e0026 */
[-C--:B------:R-:W-:Y:S02]  /*3f40*/  @!P5 IMAD R35, R30, R86.reuse, R107 ;  /* 0x000000561e23d224 */ /* 0x080fe400078e026b */
        /* <DEDUP_REMOVED lines=17> */
.L_x_2856:
[----:B------:R-:W-:Y:S05]  /*4060*/  BRA.U !UP1, `(.L_x_2851) ;  /* 0x0000000109707547 */ /* 0x000fea000b800000 */
[----:B-1----:R-:W1:Y:S01]  /*4070*/  LDC R34, c[0x0][0x370] ;  /* 0x0000dc00ff227b82 */ /* 0x002e620000000800 */
[----:B------:R-:W-:Y:S01]  /*4080*/  UISETP.NE.AND UP0, UPT, UR5, 0x1, UPT ;  /* 0x000000010500788c */ /* 0x000fe2000bf05270 */
[----:B-1----:R-:W-:-:S08]  /*4090*/  LOP3.LUT R34, R34, 0x1, RZ, 0xc0, !PT ;  /* 0x0000000122227812 */ /* 0x002fd000078ec0ff */
        /* <DEDUP_REMOVED lines=15> */
.L_x_2857:
        /* <DEDUP_REMOVED lines=9> */
.L_x_2858:
[----:B------:R-:W-:Y:S05]  /*4220*/  BSYNC.RECONVERGENT B0 ;  /* 0x0000000000007941 */ /* 0x000fea0003800200 */
.L_x_2851:
[----:B------:R-:W4:Y:S01]  /*4230*/  S2UR UR5, SR_CgaCtaId ;  /* 0x00000000000579c3 */ /* 0x000f220000008800 */
[----:B------:R-:W2:Y:S01]  /*4240*/  LDCU UR8, c[0x0][0x414] ;  /* 0x00008280ff0877ac */ /* 0x000ea20008000800 */
[----:B-1----:R-:W-:Y:S01]  /*4250*/  LOP3.LUT R34, R92, 0xffff, RZ, 0xc0, !PT ;  /* 0x0000ffff5c227812 */ /* 0x002fe200078ec0ff */
[----:B------:R-:W-:-:S03]  /*4260*/  UMOV UR4, 0x400 ;  /* 0x0000040000047882 */ /* 0x000fc60000000000 */
[----:B------:R-:W-:Y:S02]  /*4270*/  IADD3 R111, PT, PT, R111, R34, RZ ;  /* 0x000000226f6f7210 */ /* 0x000fe40007ffe0ff */
[----:B------:R-:W1:Y:S08]  /*4280*/  @P0 LDC.64 R40, c[0x0][0x388] ;  /* 0x0000e200ff280b82 */ /* 0x000e700000000a00 */
[----:B------:R-:W0:Y:S01]  /*4290*/  LDC.64 R30, c[0x0][0x398] ;  /* 0x0000e600ff1e7b82 */ /* 0x000e220000000a00 */
[----:B--2---:R-:W-:Y:S01]  /*42a0*/  @P0 FMUL.FTZ R36, R32, UR8 ;  /* 0x0000000820240c20 */ /* 0x004fe20008410000 */
[----:B------:R-:W-:Y:S01]  /*42b0*/  @P0 FMUL.FTZ R37, R33, UR8 ;  /* 0x0000000821250c20 */ /* 0x000fe20008410000 */
[----:B----4-:R-:W-:-:S05]  /*42c0*/  ULEA UR4, UR5, UR4, 0x18 ;  /* 0x0000000405047291 */ /* 0x010fca000f8ec0ff */
[----:B---3--:R-:W2:Y:S01]  /*42d0*/  LDC.64 R28, c[0x0][0x3a0] ;  /* 0x0000e800ff1c7b82 */ /* 0x008ea20000000a00 */
[----:B------:R-:W3:Y:S01]  /*42e0*/  LDCU UR5, c[0x0][0x404] ;  /* 0x00008080ff0577ac */ /* 0x000ee20008000800 */
[----:B-1----:R-:W-:Y:S02]  /*42f0*/  @P0 IMAD.WIDE R40, R109, 0x8, R40 ;  /* 0x000000086d280825 */ /* 0x002fe400078e0228 */
[----:B------:R-:W-:Y:S04]  /*4300*/  @!P3 STS.64 [UR4+0x90], R32 ;  /* 0x00009020ff00b988 */ /* 0x000fe80008000a04 */
[----:B------:R-:W-:Y:S01]  /*4310*/  @P0 STG.E.64 desc[UR6][R40.64], R36 ;  /* 0x0000002428000986 */ /* 0x000fe2000c101b06 */
[C---:B0-----:R-:W-:Y:S01]  /*4320*/  IMAD.WIDE R42, R111.reuse, 0x4, R30 ;  /* 0x000000046f2a7825 */ /* 0x041fe200078e021e */
[----:B------:R-:W-:Y:S03]  /*4330*/  BAR.SYNC.DEFER_BLOCKING 0x0 ;  /* 0x0000000000007b1d */ /* 0x000fe60000010000 */
[----:B--2---:R-:W-:-:S06]  /*4340*/  IMAD.WIDE R30, R111, 0x4, R28 ;  /* 0x000000046f1e7825 */ /* 0x004fcc00078e021c */
        /* <DEDUP_REMOVED lines=54> */
[----:B------:R-:W-:-:S05]  /*46b0*/  F2FP.F16.F32.PACK_AB R33, R32, R33 ;  /* 0x000000212021723e */ /* 0x000fca00000000ff */
[----:B------:R2:W-:Y:S02]  /*46c0*/  STG.E desc[UR6][R34.64], R33 ;  /* 0x0000002122007986 */ /* 0x0005e4000c101906 */
.L_x_2862:
[----:B------:R-:W-:Y:S05]  /*46d0*/  BSYNC.RECONVERGENT B1 ;  /* 0x0000000000017941 */ /* 0x000fea0003800200 */
.L_x_2861:
        /* <DEDUP_REMOVED lines=17> */
[----:B------:R-:W-:Y:S02]  /*47f0*/  F2FP.F16.F32.PACK_AB R33, R80, R83 ;  /* 0x000000535021723e */ /* 0x000fe400000000ff */
[----:B------:R-:W-:-:S05]  /*4800*/  LEA.HI.X R35, R32, UR11, R113, 0x1, P1 ;  /* 0x0000000b20237c11 */ /* 0x000fca00088f0c71 */
[----:B------:R3:W-:Y:S02]  /*4810*/  STG.E desc[UR6][R34.64], R33 ;  /* 0x0000002122007986 */ /* 0x0007e4000c101906 */
.L_x_2864:
[----:B------:R-:W-:Y:S05]  /*4820*/  BSYNC.RECONVERGENT B1 ;  /* 0x0000000000017941 */ /* 0x000fea0003800200 */
.L_x_2863:
        /* <DEDUP_REMOVED lines=13> */
[----:B------:R-:W-:Y:S01]  /*4900*/  F2FP.F16.F32.PACK_AB R3, R0, R3 ;  /* 0x000000030003723e */ /* 0x000fe200000000ff */
[----:B------:R-:W-:-:S04]  /*4910*/  IMAD.WIDE.U32 R32, R110, UR8, R32 ;  /* 0x000000086e207c25 */ /* 0x000fc8000f8e0020 */
[----:B------:R-:W-:Y:S01]  /*4920*/  IMAD R83, R110, UR9, R83 ;  /* 0x000000096e537c24 */ /* 0x000fe2000f8e0253 */
[----:B0-----:R-:W-:-:S04]  /*4930*/  LEA R34, P1, R32, UR10, 0x1 ;  /* 0x0000000a20227c11 */ /* 0x001fc8000f8208ff */
[----:B------:R-:W-:-:S04]  /*4940*/  IADD3 R83, PT, PT, R33, R83, RZ ;  /* 0x0000005321537210 */ /* 0x000fc80007ffe0ff */
[----:B------:R-:W-:-:S05]  /*4950*/  LEA.HI.X R35, R32, UR11, R83, 0x1, P1 ;  /* 0x0000000b20237c11 */ /* 0x000fca00088f0c53 */
[----:B------:R4:W-:Y:S02]  /*4960*/  STG.E desc[UR6][R34.64], R3 ;  /* 0x0000000322007986 */ /* 0x0009e4000c101906 */
.L_x_2866:
[----:B------:R-:W-:Y:S05]  /*4970*/  BSYNC.RECONVERGENT B1 ;  /* 0x0000000000017941 */ /* 0x000fea0003800200 */
.L_x_2865:
        /* <DEDUP_REMOVED lines=26> */
[----:B------:R-:W2:Y:S01]  /*4b20*/  LDCU.64 UR10, c[0x0][0x380] ;  /* 0x00007000ff0a77ac */ /* 0x000ea20008000a00 */
[----:B-1----:R-:W-:Y:S01]  /*4b30*/  FMUL.FTZ R33, R33, R46 ;  /* 0x0000002e21217220 */ /* 0x002fe20000410000 */
[----:B0-----:R-:W-:Y:S01]  /*4b40*/  IMAD R32, R3, UR8, RZ ;  /* 0x0000000803207c24 */ /* 0x001fe2000f8e02ff */
[----:B------:R-:W-:-:S03]  /*4b50*/  MOV R3, R117 ;  /* 0x0000007500037202 */ /* 0x000fc60000000f00 */
[----:B------:R-:W-:Y:S02]  /*4b60*/  IMAD R113, R47, UR9, R32 ;  /* 0x000000092f717c24 */ /* 0x000fe4000f8e0220 */
[----:B------:R-:W-:Y:S01]  /*4b70*/  FMUL.FTZ R32, R5, R46 ;  /* 0x0000002e05207220 */ /* 0x000fe20000410000 */
[----:B------:R-:W-:-:S04]  /*4b80*/  IMAD.WIDE.U32 R2, R47, UR8, R2 ;  /* 0x000000082f027c25 */ /* 0x000fc8000f8e0002 */
[----:B-----5:R-:W-:Y:S01]  /*4b90*/  FFMA.FTZ R5, R28, R33, R30 ;  /* 0x000000211c057223 */ /* 0x020fe2000001001e */
[----:B------:R-:W-:Y:S01]  /*4ba0*/  FFMA.FTZ R118, R29, R32, R31 ;  /* 0x000000201d767223 */ /* 0x000fe2000001001f */
[----:B------:R-:W-:Y:S02]  /*4bb0*/  IADD3 R113, PT, PT, R3, R113, RZ ;  /* 0x0000007103717210 */ /* 0x000fe40007ffe0ff */
[----:B--2---:R-:W-:Y:S02]  /*4bc0*/  LEA R32, P5, R2, UR10, 0x1 ;  /* 0x0000000a02207c11 */ /* 0x004fe4000f8a08ff */
[----:B------:R-:W-:Y:S02]  /*4bd0*/  F2FP.F16.F32.PACK_AB R3, R118, R5 ;  /* 0x000000057603723e */ /* 0x000fe400000000ff */
[----:B------:R-:W-:-:S05]  /*4be0*/  LEA.HI.X R33, R2, UR11, R113, 0x1, P5 ;  /* 0x0000000b02217c11 */ /* 0x000fca000a8f0c71 */
[----:B------:R0:W-:Y:S04]  /*4bf0*/  STG.E desc[UR6][R32.64], R3 ;  /* 0x0000000320007986 */ /* 0x0001e8000c101906 */
.L_x_2868:
[----:B------:R-:W-:Y:S05]  /*4c00*/  BSYNC.RECONVERGENT B1 ;  /* 0x0000000000017941 */ /* 0x000fea0003800200 */
.L_x_2867:
        /* <DEDUP_REMOVED lines=17> */
[----:B------:R-:W-:Y:S02]  /*4d20*/  F2FP.F16.F32.PACK_AB R3, R32, R7 ;  /* 0x000000072003723e */ /* 0x000fe400000000ff */
[----:B------:R-:W-:-:S05]  /*4d30*/  LEA.HI.X R5, R2, UR11, R111, 0x1, P2 ;  /* 0x0000000b02057c11 */ /* 0x000fca00090f0c6f */
[----:B------:R2:W-:Y:S02]  /*4d40*/  STG.E desc[UR6][R4.64], R3 ;  /* 0x0000000304007986 */ /* 0x0005e4000c101906 */
.L_x_2870:
[----:B------:R-:W-:Y:S05]  /*4d50*/  BSYNC.RECONVERGENT B1 ;  /* 0x0000000000017941 */ /* 0x000fea0003800200 */
.L_x_2869:
[----:B------:R-:W-:Y:S04]  /*4d60*/  BSSY.RECONVERGENT B1, `(.L_x_2871) ;  /* 0x0000014000017945 */ /* 0x000fe80003800200 */
[----:B------:R-:W-:Y:S05]  /*4d70*/  @P1 BRA `(.L_x_2872) ;  /* 0x0000000000481947 */ /* 0x000fea0003800000 */
[----:B------:R-:W3:Y:S01]  /*4d80*/  LDCU.64 UR8, c[0x0][0x3e0] ;  /* 0x00007c00ff0877ac */ /* 0x000ee20008000a00 */
[----:B------:R-:W-:Y:S01]  /*4d90*/  MOV R2, R114 ;  /* 0x0000007200027202 */ /* 0x000fe20000000f00 */
[--C-:B--2---:R-:W-:Y:S01]  /*4da0*/  FADD.FTZ R5, R6, -R38.reuse ;  /* 0x8000002606057221 */ /* 0x104fe20000010000 */
[----:B0-----:R-:W-:Y:S01]  /*4db0*/  MOV R3, R117 ;  /* 0x0000007500037202 */ /* 0x001fe20000000f00 */
        /* <DEDUP_REMOVED lines=11> */
[----:B------:R-:W-:Y:S02]  /*4e70*/  F2FP.F16.F32.PACK_AB R3, R7, R6 ;  /* 0x000000060703723e */ /* 0x000fe400000000ff */
[----:B------:R-:W-:-:S05]  /*4e80*/  LEA.HI.X R5, R2, UR11, R83, 0x1, P1 ;  /* 0x0000000b02057c11 */ /* 0x000fca00088f0c53 */
[----:B------:R3:W-:Y:S02]  /*4e90*/  STG.E desc[UR6][R4.64], R3 ;  /* 0x0000000304007986 */ /* 0x0007e4000c101906 */
.L_x_2872:
[----:B------:R-:W-:Y:S05]  /*4ea0*/  BSYNC.RECONVERGENT B1 ;  /* 0x0000000000017941 */ /* 0x000fea0003800200 */
.L_x_2871:
        /* <DEDUP_REMOVED lines=17> */
[----:B------:R-:W-:Y:S02]  /*4fc0*/  F2FP.F16.F32.PACK_AB R3, R7, R0 ;  /* 0x000000000703723e */ /* 0x000fe400000000ff */
[----:B------:R-:W-:-:S05]  /*4fd0*/  LEA.HI.X R5, R2, UR11, R9, 0x1, P1 ;  /* 0x0000000b02057c11 */ /* 0x000fca00088f0c09 */
[----:B------:R4:W-:Y:S02]  /*4fe0*/  STG.E desc[UR6][R4.64], R3 ;  /* 0x0000000304007986 */ /* 0x0009e4000c101906 */
.L_x_2874:
[----:B------:R-:W-:Y:S05]  /*4ff0*/  BSYNC.RECONVERGENT B1 ;  /* 0x0000000000017941 */ /* 0x000fea0003800200 */
.L_x_2873:
[----:B------:R-:W-:Y:S04]  /*5000*/  BSSY.RECONVERGENT B1, `(.L_x_2875) ;  /* 0x0000014000017945 */ /* 0x000fe80003800200 */
[----:B------:R-:W-:Y:S05]  /*5010*/  @P3 BRA `(.L_x_2876) ;  /* 0x0000000000483947 */ /* 0x000fea0003800000 */
[----:B------:R-:W1:Y:S01]  /*5020*/  LDCU.64 UR8, c[0x0][0x3e0] ;  /* 0x00007c00ff0877ac */ /* 0x000e620008000a00 */
[----:B------:R-:W-:Y:S01]  /*5030*/  MOV R2, R114 ;  /* 0x0000007200027202 */ /* 0x000fe20000000f00 */
[--C-:B--234-:R-:W-:Y:S01]  /*5040*/  FADD.FTZ R5, R10, -R38.reuse ;  /* 0x800000260a057221 */ /* 0x11cfe20000010000 */
[----:B0-----:R-:W-:Y:S01]  /*5050*/  MOV R3, R117 ;  /* 0x0000007500037202 */ /* 0x001fe20000000f00 */
        /* <DEDUP_REMOVED lines=14> */
.L_x_2876:
[----:B------:R-:W-:Y:S05]  /*5140*/  BSYNC.RECONVERGENT B1 ;  /* 0x0000000000017941 */ /* 0x000fea0003800200 */
.L_x_2875:
        /* <DEDUP_REMOVED lines=20> */
.L_x_2878:
[----:B------:R-:W-:Y:S05]  /*5290*/  BSYNC.RECONVERGENT B1 ;  /* 0x0000000000017941 */ /* 0x000fea0003800200 */
.L_x_2877:
        /* <DEDUP_REMOVED lines=41> */
.L_x_2880:
[----:B------:R-:W-:Y:S05]  /*5530*/  BSYNC.RECONVERGENT B1 ;  /* 0x0000000000017941 */ /* 0x000fea0003800200 */
.L_x_2879:
        /* <DEDUP_REMOVED lines=17> */
[----:B------:R-:W-:Y:S02]  /*5650*/  F2FP.F16.F32.PACK_AB R3, R14, R13 ;  /* 0x0000000d0e03723e */ /* 0x000fe400000000ff */
[----:B------:R-:W-:-:S05]  /*5660*/  LEA.HI.X R5, R2, UR11, R15, 0x1, P1 ;  /* 0x0000000b02057c11 */ /* 0x000fca00088f0c0f */
[----:B------:R2:W-:Y:S02]  /*5670*/  STG.E desc[UR6][R4.64], R3 ;  /* 0x0000000304007986 */ /* 0x0005e4000c101906 */
.L_x_2882:
[----:B------:R-:W-:Y:S05]  /*5680*/  BSYNC.RECONVERGENT B1 ;  /* 0x0000000000017941 */ /* 0x000fea0003800200 */
.L_x_2881:
        /* <DEDUP_REMOVED lines=9> */
[----:B------:R-:W-:Y:S01]  /*5720*/  FMUL.FTZ R4, R21, R46 ;  /* 0x0000002e15047220 */ /* 0x000fe20000410000 */
[----:B---3--:R-:W-:Y:S02]  /*5730*/  IMAD R12, R12, UR8, RZ ;  /* 0x000000080c0c7c24 */ /* 0x008fe4000f8e02ff */
[----:B------:R-:W-:-:S04]  /*5740*/  IMAD.WIDE.U32 R2, R11, UR8, R2 ;  /* 0x000000080b027c25 */ /* 0x000fc8000f8e0002 */
[----:B------:R-:W-:Y:S02]  /*5750*/  IMAD R13, R11, UR9, R12 ;  /* 0x000000090b0d7c24 */ /* 0x000fe4000f8e020c */
[----:B-----5:R-:W-:Y:S01]  /*5760*/  FFMA.FTZ R11, R28, R5, R30 ;  /* 0x000000051c0b7223 */ /* 0x020fe2000001001e */
[----:B------:R-:W-:Y:S01]  /*5770*/  FFMA.FTZ R12, R29, R4, R31 ;  /* 0x000000041d0c7223 */ /* 0x000fe2000001001f */
[----:B0-----:R-:W-:Y:S02]  /*5780*/  LEA R4, P1, R2, UR10, 0x1 ;  /* 0x0000000a02047c11 */ /* 0x001fe4000f8208ff */
[----:B------:R-:W-:Y:S02]  /*5790*/  IADD3 R13, PT, PT, R3, R13, RZ ;  /* 0x0000000d030d7210 */ /* 0x000fe40007ffe0ff */
[----:B------:R-:W-:Y:S02]  /*57a0*/  F2FP.F16.F32.PACK_AB R3, R12, R11 ;  /* 0x0000000b0c03723e */ /* 0x000fe400000000ff */
[----:B------:R-:W-:-:S05]  /*57b0*/  LEA.HI.X R5, R2, UR11, R13, 0x1, P1 ;  /* 0x0000000b02057c11 */ /* 0x000fca00088f0c0d */
[----:B------:R3:W-:Y:S02]  /*57c0*/  STG.E desc[UR6][R4.64], R3 ;  /* 0x0000000304007986 */ /* 0x0007e4000c101906 */
.L_x_2884:
[----:B------:R-:W-:Y:S05]  /*57d0*/  BSYNC.RECONVERGENT B1 ;  /* 0x0000000000017941 */ /* 0x000fea0003800200 */
.L_x_2883:
        /* <DEDUP_REMOVED lines=20> */
.L_x_2886:
[----:B------:R-:W-:Y:S05]  /*5920*/  BSYNC.RECONVERGENT B1 ;  /* 0x0000000000017941 */ /* 0x000fea0003800200 */
.L_x_2885:
        /* <DEDUP_REMOVED lines=10> */
[----:B------:R-:W-:Y:S02]  /*59d0*/  IMAD R8, R8, UR8, RZ ;  /* 0x0000000808087c24 */ /* 0x000fe4000f8e02ff */
        /* <DEDUP_REMOVED lines=9> */
.L_x_2888:
[----:B------:R-:W-:Y:S05]  /*5a70*/  BSYNC.RECONVERGENT B1 ;  /* 0x0000000000017941 */ /* 0x000fea0003800200 */
.L_x_2887:
        /* <DEDUP_REMOVED lines=32> */
[----:B------:R-:W-:Y:S02]  /*5c80*/  F2FP.F16.F32.PACK_AB R3, R11, R6 ;  /* 0x000000060b03723e */ /* 0x000fe400000000ff */
[----:B------:R-:W-:-:S05]  /*5c90*/  LEA.HI.X R5, R2, UR11, R13, 0x1, P5 ;  /* 0x0000000b02057c11 */ /* 0x000fca000a8f0c0d */
[----:B------:R0:W-:Y:S02]  /*5ca0*/  STG.E desc[UR6][R4.64], R3 ;  /* 0x0000000304007986 */ /* 0x0001e4000c101906 */
.L_x_2890:
[----:B------:R-:W-:Y:S05]  /*5cb0*/  BSYNC.RECONVERGENT B1 ;  /* 0x0000000000017941 */ /* 0x000fea0003800200 */
.L_x_2889:
        /* <DEDUP_REMOVED lines=20> */
.L_x_2892:
[----:B------:R-:W-:Y:S05]  /*5e00*/  BSYNC.RECONVERGENT B1 ;  /* 0x0000000000017941 */ /* 0x000fea0003800200 */
.L_x_2891:
        /* <DEDUP_REMOVED lines=20> */
.L_x_2894:
[----:B------:R-:W-:Y:S05]  /*5f50*/  BSYNC.RECONVERGENT B1 ;  /* 0x0000000000017941 */ /* 0x000fea0003800200 */
.L_x_2893:
        /* <DEDUP_REMOVED lines=20> */
.L_x_2896:
[----:B------:R-:W-:Y:S05]  /*60a0*/  BSYNC.RECONVERGENT B1 ;  /* 0x0000000000017941 */ /* 0x000fea0003800200 */
.L_x_2895:
        /* <DEDUP_REMOVED lines=20> */
.L_x_2898:
[----:B------:R-:W-:Y:S05]  /*61f0*/  BSYNC.RECONVERGENT B1 ;  /* 0x0000000000017941 */ /* 0x000fea0003800200 */
.L_x_2897:
        /* <DEDUP_REMOVED lines=20> */
.L_x_2900:
[----:B------:R-:W-:Y:S05]  /*6340*/  BSYNC.RECONVERGENT B1 ;  /* 0x0000000000017941 */ /* 0x000fea0003800200 */
.L_x_2899:
        /* <DEDUP_REMOVED lines=33> */
[----:B--2---:R-:W-:Y:S02]  /*6560*/  LEA R4, P5, R2, UR10, 0x1 ;  /* 0x0000000a02047c11 */ /* 0x004fe4000f8a08ff */
[----:B------:R-:W-:Y:S02]  /*6570*/  IADD3 R11, PT, PT, R3, R11, RZ ;  /* 0x0000000b030b7210 */ /* 0x000fe40007ffe0ff */
[----:B------:R-:W-:Y:S02]  /*6580*/  F2FP.F16.F32.PACK_AB R3, R12, R9 ;  /* 0x000000090c03723e */ /* 0x000fe400000000ff */
[----:B------:R-:W-:-:S05]  /*6590*/  LEA.HI.X R5, R2, UR11, R11, 0x1, P5 ;  /* 0x0000000b02057c11 */ /* 0x000fca000a8f0c0b */
[----:B------:R0:W-:Y:S02]  /*65a0*/  STG.E desc[UR6][R4.64], R3 ;  /* 0x0000000304007986 */ /* 0x0001e4000c101906 */
.L_x_2902:
[----:B------:R-:W-:Y:S05]  /*65b0*/  BSYNC.RECONVERGENT B1 ;  /* 0x0000000000017941 */ /* 0x000fea0003800200 */
.L_x_2901:
        /* <DEDUP_REMOVED lines=20> */
.L_x_2904:
[----:B------:R-:W-:Y:S05]  /*6700*/  BSYNC.RECONVERGENT B1 ;  /* 0x0000000000017941 */ /* 0x000fea0003800200 */
.L_x_2903:
        /* <DEDUP_REMOVED lines=20> */
.L_x_2906:
[----:B------:R-:W-:Y:S05]  /*6850*/  BSYNC.RECONVERGENT B1 ;  /* 0x0000000000017941 */ /* 0x000fea0003800200 */
.L_x_2905:
        /* <DEDUP_REMOVED lines=17> */
[----:B------:R-:W-:Y:S02]  /*6970*/  F2FP.F16.F32.PACK_AB R3, R12, R7 ;  /* 0x000000070c03723e */ /* 0x000fe400000000ff */
[----:B------:R-:W-:-:S05]  /*6980*/  LEA.HI.X R5, R2, UR11, R41, 0x1, P1 ;  /* 0x0000000b02057c11 */ /* 0x000fca00088f0c29 */
[----:B------:R4:W-:Y:S02]  /*6990*/  STG.E desc[UR6][R4.64], R3 ;  /* 0x0000000304007986 */ /* 0x0009e4000c101906 */
.L_x_2908:
[----:B------:R-:W-:Y:S05]  /*69a0*/  BSYNC.RECONVERGENT B1 ;  /* 0x0000000000017941 */ /* 0x000fea0003800200 */
.L_x_2907:
        /* <DEDUP_REMOVED lines=20> */
.L_x_2910:
[----:B------:R-:W-:Y:S05]  /*6af0*/  BSYNC.RECONVERGENT B1 ;  /* 0x0000000000017941 */ /* 0x000fea0003800200 */
.L_x_2909:
        /* <DEDUP_REMOVED lines=17> */
[----:B------:R-:W-:Y:S02]  /*6c10*/  F2FP.F16.F32.PACK_AB R5, R10, R7 ;  /* 0x000000070a05723e */ /* 0x000fe400000000ff */
[----:B------:R-:W-:-:S05]  /*6c20*/  LEA.HI.X R3, R4, UR11, R9, 0x1, P1 ;  /* 0x0000000b04037c11 */ /* 0x000fca00088f0c09 */
[----:B------:R0:W-:Y:S02]  /*6c30*/  STG.E desc[UR6][R2.64], R5 ;  /* 0x0000000502007986 */ /* 0x0001e4000c101906 */
.L_x_2912:
[----:B------:R-:W-:Y:S05]  /*6c40*/  BSYNC.RECONVERGENT B1 ;  /* 0x0000000000017941 */ /* 0x000fea0003800200 */
.L_x_2911:
        /* <DEDUP_REMOVED lines=29> */
[----:B------:R-:W-:Y:S01]  /*6e20*/  F2FP.F16.F32.PACK_AB R3, R10, R3 ;  /* 0x000000030a03723e */ /* 0x000fe200000000ff */
[----:B------:R-:W-:-:S04]  /*6e30*/  IMAD.WIDE.U32 R8, R98, UR8, R4 ;  /* 0x0000000862087c25 */ /* 0x000fc8000f8e0004 */
[----:B------:R-:W-:Y:S01]  /*6e40*/  IMAD R7, R98, UR9, R7 ;  /* 0x0000000962077c24 */ /* 0x000fe2000f8e0207 */
[----:B--2---:R-:W-:-:S04]  /*6e50*/  LEA R4, P5, R8, UR10, 0x1 ;  /* 0x0000000a08047c11 */ /* 0x004fc8000f8a08ff */
[----:B------:R-:W-:-:S04]  /*6e60*/  IADD3 R7, PT, PT, R9, R7, RZ ;  /* 0x0000000709077210 */ /* 0x000fc80007ffe0ff */
[----:B------:R-:W-:-:S05]  /*6e70*/  LEA.HI.X R5, R8, UR11, R7, 0x1, P5 ;  /* 0x0000000b08057c11 */ /* 0x000fca000a8f0c07 */
[----:B------:R0:W-:Y:S02]  /*6e80*/  STG.E desc[UR6][R4.64], R3 ;  /* 0x0000000304007986 */ /* 0x0001e4000c101906 */
.L_x_2914:
[----:B------:R-:W-:Y:S05]  /*6e90*/  BSYNC.RECONVERGENT B1 ;  /* 0x0000000000017941 */ /* 0x000fea0003800200 */
.L_x_2913:
        /* <DEDUP_REMOVED lines=13> */
[----:B------:R-:W-:Y:S01]  /*6f70*/  F2FP.F16.F32.PACK_AB R3, R10, R3 ;  /* 0x000000030a03723e */ /* 0x000fe200000000ff */
[----:B------:R-:W-:-:S04]  /*6f80*/  IMAD.WIDE.U32 R8, R96, UR8, R4 ;  /* 0x0000000860087c25 */ /* 0x000fc8000f8e0004 */
[----:B------:R-:W-:Y:S01]  /*6f90*/  IMAD R7, R96, UR9, R7 ;  /* 0x0000000960077c24 */ /* 0x000fe2000f8e0207 */
[----:B0-----:R-:W-:-:S04]  /*6fa0*/  LEA R4, P2, R8, UR10, 0x1 ;  /* 0x0000000a08047c11 */ /* 0x001fc8000f8408ff */
[----:B------:R-:W-:-:S04]  /*6fb0*/  IADD3 R7, PT, PT, R9, R7, RZ ;  /* 0x0000000709077210 */ /* 0x000fc80007ffe0ff */
[----:B------:R-:W-:-:S05]  /*6fc0*/  LEA.HI.X R5, R8, UR11, R7, 0x1, P2 ;  /* 0x0000000b08057c11 */ /* 0x000fca00090f0c07 */
[----:B------:R0:W-:Y:S02]  /*6fd0*/  STG.E desc[UR6][R4.64], R3 ;  /* 0x0000000304007986 */ /* 0x0001e4000c101906 */
.L_x_2916:
[----:B------:R-:W-:Y:S05]  /*6fe0*/  BSYNC.RECONVERGENT B1 ;  /* 0x0000000000017941 */ /* 0x000fea0003800200 */
.L_x_2915:
        /* <DEDUP_REMOVED lines=20> */
.L_x_2918:
[----:B------:R-:W-:Y:S05]  /*7130*/  BSYNC.RECONVERGENT B1 ;  /* 0x0000000000017941 */ /* 0x000fea0003800200 */
.L_x_2917:
        /* <DEDUP_REMOVED lines=20> */
.L_x_2920:
[----:B------:R-:W-:Y:S05]  /*7280*/  BSYNC.RECONVERGENT B1 ;  /* 0x0000000000017941 */ /* 0x000fea0003800200 */
.L_x_2919:
        /* <DEDUP_REMOVED lines=20> */
.L_x_2922:
[----:B------:R-:W-:Y:S05]  /*73d0*/  BSYNC.RECONVERGENT B1 ;  /* 0x0000000000017941 */ /* 0x000fea0003800200 */
.L_x_2921:
        /* <DEDUP_REMOVED lines=10> */
[----:B------:R-:W-:Y:S01]  /*7480*/  F2FP.F16.F32.PACK_AB R5, R46, R5 ;  /* 0x000000052e05723e */ /* 0x000fe200000000ff */
        /* <DEDUP_REMOVED lines=8> */
.L_x_2860:
        /* <DEDUP_REMOVED lines=46> */
[----:B------:R-:W-:-:S05]  /*77f0*/  F2FP.F16.F32.PACK_AB R121, R122, R121 ;  /* 0x000000797a79723e */ /* 0x000fca00000000ff */
[----:B------:R0:W-:Y:S02]  /*7800*/  STG.E desc[UR6][R32.64], R121 ;  /* 0x0000007920007986 */ /* 0x0001e4000c101906 */
.L_x_2925:
[----:B------:R-:W-:Y:S05]  /*7810*/  BSYNC.RECONVERGENT B1 ;  /* 0x0000000000017941 */ /* 0x000fea0003800200 */
.L_x_2924:
        /* <DEDUP_REMOVED lines=28> */
[----:B------:R-:W-:-:S05]  /*79e0*/  F2FP.F16.F32.PACK_AB R85, R85, R82 ;  /* 0x000000525555723e */ /* 0x000fca00000000ff */
[----:B------:R2:W-:Y:S02]  /*79f0*/  STG.E desc[UR6][R32.64], R85 ;  /* 0x0000005520007986 */ /* 0x0005e4000c101906 */
.L_x_2927:
[----:B------:R-:W-:Y:S05]  /*7a00*/  BSYNC.RECONVERGENT B1 ;  /* 0x0000000000017941 */ /* 0x000fea0003800200 */
.L_x_2926:
        /* <DEDUP_REMOVED lines=30> */
[----:B------:R-:W-:-:S05]  /*7bf0*/  F2FP.F16.F32.PACK_AB R3, R3, R0 ;  /* 0x000000000303723e */ /* 0x000fca00000000ff */
[----:B------:R3:W-:Y:S02]  /*7c00*/  STG.E desc[UR6][R32.64], R3 ;  /* 0x0000000320007986 */ /* 0x0007e4000c101906 */
.L_x_2929:
[----:B------:R-:W-:Y:S05]  /*7c10*/  BSYNC.RECONVERGENT B1 ;  /* 0x0000000000017941 */ /* 0x000fea0003800200 */
.L_x_2928:
[----:B------:R-:W-:Y:S04]  /*7c20*/  BSSY.RECONVERGENT B1, `(.L_x_2930) ;  /* 0x000001e000017945 */ /* 0x000fe80003800200 */
[----:B------:R-:W-:Y:S05]  /*7c30*/  @P3 BRA `(.L_x_2931) ;  /* 0x0000000000703947 */ /* 0x000fea0003800000 */
[--C-:B---3--:R-:W-:Y:S01]  /*7c40*/  FADD.FTZ R3, R2, -R38.reuse ;  /* 0x8000002602037221 */ /* 0x108fe20000010000 */
        /* <DEDUP_REMOVED lines=25> */
[----:B------:R-:W-:-:S05]  /*7de0*/  F2FP.F16.F32.PACK_AB R35, R35, R0 ;  /* 0x000000002323723e */ /* 0x000fca00000000ff */
[----:B------:R4:W-:Y:S02]  /*7df0*/  STG.E desc[UR6][R32.64], R35 ;  /* 0x0000002320007986 */ /* 0x0009e4000c101906 */
.L_x_2931:
[----:B------:R-:W-:Y:S05]  /*7e00*/  BSYNC.RECONVERGENT B1 ;  /* 0x0000000000017941 */ /* 0x000fea0003800200 */
.L_x_2930:
[----:B------:R-:W-:Y:S04]  /*7e10*/  BSSY.RECONVERGENT B1, `(.L_x_2932) ;  /* 0x000001e000017945 */ /* 0x000fe80003800200 */
[----:B------:R-:W-:Y:S05]  /*7e20*/  @P4 BRA `(.L_x_2933) ;  /* 0x0000000000704947 */ /* 0x000fea0003800000 */
[--C-:B---3--:R-:W-:Y:S01]  /*7e30*/  FADD.FTZ R3, R4, -R38.reuse ;  /* 0x8000002604037221 */ /* 0x108fe20000010000 */
[----:B------:R-:W-:Y:S01]  /*7e40*/  FADD.FTZ R7, R7, -R38 ;  /* 0x8000002607077221 */ /* 0x000fe20000010000 */
[----:B------:R-:W3:Y:S02]  /*7e50*/  LDCU.64 UR8, c[0x0][0x3e0] ;  /* 0x00007c00ff0877ac */ /* 0x000ee40008000a00 */
[-C--:B-1----:R-:W-:Y:S01]  /*7e60*/  FMUL.FTZ R3, R3, R46.reuse ;  /* 0x0000002e03037220 */ /* 0x082fe20000410000 */
[----:B------:R-:W-:Y:S01]  /*7e70*/  FMUL.FTZ R2, R7, R46 ;  /* 0x0000002e07027220 */ /* 0x000fe20000410000 */
[----:B------:R-:W1:Y:S02]  /*7e80*/  LDCU.64 UR10, c[0x0][0x380] ;  /* 0x00007000ff0a77ac */ /* 0x000e640008000a00 */
[----:B0-2-45:R-:W-:Y:S01]  /*7e90*/  FFMA.FTZ R33, R28, R3, R30 ;  /* 0x000000031c217223 */ /* 0x035fe2000001001e */
[----:B------:R-:W-:Y:S01]  /*7ea0*/  FFMA.FTZ R32, R29, R2, R31 ;  /* 0x000000021d207223 */ /* 0x000fe2000001001f */
[----:B------:R-:W-:-:S02]  /*7eb0*/  MOV R2, R114 ;  /* 0x0000007200027202 */ /* 0x000fc40000000f00 */
[----:B------:R-:W-:Y:S01]  /*7ec0*/  FMUL.FTZ R0, R33, -1.4426950216293334961 ;  /* 0xbfb8aa3b21007820 */ /* 0x000fe20000410000 */
[----:B------:R-:W-:Y:S01]  /*7ed0*/  FMUL.FTZ R5, R32, -1.4426950216293334961 ;  /* 0xbfb8aa3b20057820 */ /* 0x000fe20000410000 */
[----:B------:R-:W-:-:S04]  /*7ee0*/  MOV R3, R117 ;  /* 0x0000007500037202 */ /* 0x000fc80000000f00 */
        /* <DEDUP_REMOVED lines=14> */
[----:B------:R-:W-:-:S05]  /*7fd0*/  F2FP.F16.F32.PACK_AB R33, R33, R0 ;  /* 0x000000002121723e */ /* 0x000fca00000000ff */
[----:B------:R0:W-:Y:S02]  /*7fe0*/  STG.E desc[UR6][R4.64], R33 ;  /* 0x0000002104007986 */ /* 0x0001e4000c101906 */
.L_x_2933:
[----:B------:R-:W-:Y:S05]  /*7ff0*/  BSYNC.RECONVERGENT B1 ;  /* 0x0000000000017941 */ /* 0x000fea0003800200 */
.L_x_2932:
        /* <DEDUP_REMOVED lines=44> */
[----:B------:R-:W-:-:S05]  /*82c0*/  F2FP.F16.F32.PACK_AB R35, R35, R6 ;  /* 0x000000062323723e */ /* 0x000fca00000000ff */
[----:B------:R0:W-:Y:S02]  /*82d0*/  STG.E desc[UR6][R4.64], R35 ;  /* 0x0000002304007986 */ /* 0x0001e4000c101906 */
.L_x_2935:
[----:B------:R-:W-:Y:S05]  /*82e0*/  BSYNC.RECONVERGENT B1 ;  /* 0x0000000000017941 */ /* 0x000fea0003800200 */
.L_x_2934:
        /* <DEDUP_REMOVED lines=30> */
.L_x_2937:
[----:B------:R-:W-:Y:S05]  /*84d0*/  BSYNC.RECONVERGENT B1 ;  /* 0x0000000000017941 */ /* 0x000fea0003800200 */
.L_x_2936:
        /* <DEDUP_REMOVED lines=28> */
[----:B------:R-:W-:-:S05]  /*86a0*/  F2FP.F16.F32.PACK_AB R9, R9, R6 ;  /* 0x000000060909723e */ /* 0x000fca00000000ff */
[----:B------:R3:W-:Y:S02]  /*86b0*/  STG.E desc[UR6][R4.64], R9 ;  /* 0x0000000904007986 */ /* 0x0007e4000c101906 */
.L_x_2939:
[----:B------:R-:W-:Y:S05]  /*86c0*/  BSYNC.RECONVERGENT B1 ;  /* 0x0000000000017941 */ /* 0x000fea0003800200 */
.L_x_2938:
        /* <DEDUP_REMOVED lines=30> */
.L_x_2941:
[----:B------:R-:W-:Y:S05]  /*88b0*/  BSYNC.RECONVERGENT B1 ;  /* 0x0000000000017941 */ /* 0x000fea0003800200 */
.L_x_2940:
        /* <DEDUP_REMOVED lines=30> */
.L_x_2943:
[----:B------:R-:W-:Y:S05]  /*8aa0*/  BSYNC.RECONVERGENT B1 ;  /* 0x0000000000017941 */ /* 0x000fea0003800200 */
.L_x_2942:
        /* <DEDUP_REMOVED lines=47> */
.L_x_2945:
[----:B------:R-:W-:Y:S05]  /*8da0*/  BSYNC.RECONVERGENT B1 ;  /* 0x0000000000017941 */ /* 0x000fea0003800200 */
.L_x_2944:
        /* <DEDUP_REMOVED lines=30> */
.L_x_2947:
[----:B------:R-:W-:Y:S05]  /*8f90*/  BSYNC.RECONVERGENT B1 ;  /* 0x0000000000017941 */ /* 0x000fea0003800200 */
.L_x_2946:
        /* <DEDUP_REMOVED lines=28> */
[----:B------:R-:W-:-:S05]  /*9160*/  F2FP.F16.F32.PACK_AB R11, R11, R8 ;  /* 0x000000080b0b723e */ /* 0x000fca00000000ff */
[----:B------:R3:W-:Y:S02]  /*9170*/  STG.E desc[UR6][R2.64], R11 ;  /* 0x0000000b02007986 */ /* 0x0007e4000c101906 */
.L_x_2949:
[----:B------:R-:W-:Y:S05]  /*9180*/  BSYNC.RECONVERGENT B1 ;  /* 0x0000000000017941 */ /* 0x000fea0003800200 */
.L_x_2948:
[----:B------:R-:W-:Y:S04]  /*9190*/  BSSY.RECONVERGENT B1, `(.L_x_2950) ;  /* 0x000001e000017945 */ /* 0x000fe80003800200 */
[----:B------:R-:W-:Y:S05]  /*91a0*/  @P3 BRA `(.L_x_2951) ;  /* 0x0000000000703947 */ /* 0x000fea0003800000 */
[--C-:B---3--:R-:W-:Y:S01]  /*91b0*/  FADD.FTZ R3, R22, -R38.reuse ;  /* 0x8000002616037221 */ /* 0x108fe20000010000 */
        /* <DEDUP_REMOVED lines=27> */
.L_x_2951:
[----:B------:R-:W-:Y:S05]  /*9370*/  BSYNC.RECONVERGENT B1 ;  /* 0x0000000000017941 */ /* 0x000fea0003800200 */
.L_x_2950:
        /* <DEDUP_REMOVED lines=41> */
[----:B------:R-:W-:-:S05]  /*9610*/  F2FP.F16.F32.PACK_AB R9, R10, R9 ;  /* 0x000000090a09723e */ /* 0x000fca00000000ff */
[----:B------:R0:W-:Y:S02]  /*9620*/  STG.E desc[UR6][R2.64], R9 ;  /* 0x0000000902007986 */ /* 0x0001e4000c101906 */
.L_x_2953:
[----:B------:R-:W-:Y:S05]  /*9630*/  BSYNC.RECONVERGENT B1 ;  /* 0x0000000000017941 */ /* 0x000fea0003800200 */
.L_x_2952:
[----:B------:R-:W-:Y:S04]  /*9640*/  BSSY.RECONVERGENT B1, `(.L_x_2954) ;  /* 0x000001e000017945 */ /* 0x000fe80003800200 */
[----:B------:R-:W-:Y:S05]  /*9650*/  @P2 BRA `(.L_x_2955) ;  /* 0x0000000000702947 */ /* 0x000fea0003800000 */
[--C-:B0--3--:R-:W-:Y:S01]  /*9660*/  FADD.FTZ R3, R26, -R38.reuse ;  /* 0x800000261a037221 */ /* 0x109fe20000010000 */
        /* <DEDUP_REMOVED lines=25> */
[----:B------:R-:W-:-:S05]  /*9800*/  F2FP.F16.F32.PACK_AB R9, R12, R9 ;  /* 0x000000090c09723e */ /* 0x000fca00000000ff */
[----:B------:R2:W-:Y:S02]  /*9810*/  STG.E desc[UR6][R2.64], R9 ;  /* 0x0000000902007986 */ /* 0x0005e4000c101906 */
.L_x_2955:
[----:B------:R-:W-:Y:S05]  /*9820*/  BSYNC.RECONVERGENT B1 ;  /* 0x0000000000017941 */ /* 0x000fea0003800200 */
.L_x_2954:
[----:B------:R-:W-:Y:S04]  /*9830*/  BSSY.RECONVERGENT B1, `(.L_x_2956) ;  /* 0x000001e000017945 */ /* 0x000fe80003800200 */
[----:B------:R-:W-:Y:S05]  /*9840*/  @P1 BRA `(.L_x_2957) ;  /* 0x0000000000701947 */ /* 0x000fea0003800000 */
[--C-:B0-23--:R-:W-:Y:S01]  /*9850*/  FADD.FTZ R3, R48, -R38.reuse ;  /* 0x8000002630037221 */ /* 0x10dfe20000010000 */
        /* <DEDUP_REMOVED lines=27> */
.L_x_2957:
[----:B------:R-:W-:Y:S05]  /*9a10*/  BSYNC.RECONVERGENT B1 ;  /* 0x0000000000017941 */ /* 0x000fea0003800200 */
.L_x_2956:
        /* <DEDUP_REMOVED lines=30> */
.L_x_2959:
[----:B------:R-:W-:Y:S05]  /*9c00*/  BSYNC.RECONVERGENT B1 ;  /* 0x0000000000017941 */ /* 0x000fea0003800200 */
.L_x_2958:
        /* <DEDUP_REMOVED lines=30> */
.L_x_2961:
[----:B------:R-:W-:Y:S05]  /*9df0*/  BSYNC.RECONVERGENT B1 ;  /* 0x0000000000017941 */ /* 0x000fea0003800200 */
.L_x_2960:
        /* <DEDUP_REMOVED lines=30> */
.L_x_2963:
[----:B------:R-:W-:Y:S05]  /*9fe0*/  BSYNC.RECONVERGENT B1 ;  /* 0x0000000000017941 */ /* 0x000fea0003800200 */
.L_x_2962:
        /* <DEDUP_REMOVED lines=48> */
.L_x_2965:
[----:B------:R-:W-:Y:S05]  /*a2f0*/  BSYNC.RECONVERGENT B1 ;  /* 0x0000000000017941 */ /* 0x000fea0003800200 */
.L_x_2964:
        /* <DEDUP_REMOVED lines=30> */
.L_x_2967:
[----:B------:R-:W-:Y:S05]  /*a4e0*/  BSYNC.RECONVERGENT B1 ;  /* 0x0000000000017941 */ /* 0x000fea0003800200 */
.L_x_2966:
        /* <DEDUP_REMOVED lines=30> */
.L_x_2969:
[----:B------:R-:W-:Y:S05]  /*a6d0*/  BSYNC.RECONVERGENT B1 ;  /* 0x0000000000017941 */ /* 0x000fea0003800200 */
.L_x_2968:
        /* <DEDUP_REMOVED lines=30> */
.L_x_2971:
[----:B------:R-:W-:Y:S05]  /*a8c0*/  BSYNC.RECONVERGENT B1 ;  /* 0x0000000000017941 */ /* 0x000fea0003800200 */
.L_x_2970:
        /* <DEDUP_REMOVED lines=30> */
.L_x_2973:
[----:B------:R-:W-:Y:S05]  /*aab0*/  BSYNC.RECONVERGENT B1 ;  /* 0x0000000000017941 */ /* 0x000fea0003800200 */
.L_x_2972:
        /* <DEDUP_REMOVED lines=30> */
.L_x_2975:
[----:B------:R-:W-:Y:S05]  /*aca0*/  BSYNC.RECONVERGENT B1 ;  /* 0x0000000000017941 */ /* 0x000fea0003800200 */
.L_x_2974:
        /* <DEDUP_REMOVED lines=46> */
.L_x_2977:
[----:B------:R-:W-:Y:S05]  /*af90*/  BSYNC.RECONVERGENT B1 ;  /* 0x0000000000017941 */ /* 0x000fea0003800200 */
.L_x_2976:
        /* <DEDUP_REMOVED lines=30> */
.L_x_2979:
[----:B------:R-:W-:Y:S05]  /*b180*/  BSYNC.RECONVERGENT B1 ;  /* 0x0000000000017941 */ /* 0x000fea0003800200 */
.L_x_2978:
        /* <DEDUP_REMOVED lines=30> */
.L_x_2981:
[----:B------:R-:W-:Y:S05]  /*b370*/  BSYNC.RECONVERGENT B1 ;  /* 0x0000000000017941 */ /* 0x000fea0003800200 */
.L_x_2980:
        /* <DEDUP_REMOVED lines=30> */
.L_x_2983:
[----:B------:R-:W-:Y:S05]  /*b560*/  BSYNC.RECONVERGENT B1 ;  /* 0x0000000000017941 */ /* 0x000fea0003800200 */
.L_x_2982:
        /* <DEDUP_REMOVED lines=28> */
[----:B------:R-:W-:-:S05]  /*b730*/  F2FP.F16.F32.PACK_AB R9, R9, R0 ;  /* 0x000000000909723e */ /* 0x000fca00000000ff */
[----:B------:R0:W-:Y:S02]  /*b740*/  STG.E desc[UR6][R6.64], R9 ;  /* 0x0000000906007986 */ /* 0x0001e4000c101906 */
.L_x_2985:
[----:B------:R-:W-:Y:S05]  /*b750*/  BSYNC.RECONVERGENT B1 ;  /* 0x0000000000017941 */ /* 0x000fea0003800200 */
.L_x_2984:
        /* <DEDUP_REMOVED lines=28> */
.L_x_2923:
[----:B------:R-:W-:Y:S05]  /*b920*/  BSYNC.RECONVERGENT B0 ;  /* 0x0000000000007941 */ /* 0x000fea0003800200 */
.L_x_2859:
        /* <DEDUP_REMOVED lines=8> */
.L_x_2987:
        /* <DEDUP_REMOVED lines=13> */
.L_x_4930:


//--------------------- .text._Z35group_norm_nhwc_fwd_one_pass_kernelI11Fp16IOFp32WLi512ELi120ELi480EEv26Group_norm_nhwc_fwd_params --------------------------
	.section	.text._Z35group_norm_nhwc_fwd_one_pass_kernelI11Fp16IOFp32WLi512ELi120ELi480EEv26Group_norm_nhwc_fwd_params,"ax",@progbits
	.align	128
        .global         _Z35group_norm_nhwc_fwd_one_pass_kernelI11Fp16IOFp32WLi512ELi120ELi480EEv26Group_norm_nhwc_fwd_params
        .type           _Z35group_norm_nhwc_fwd_one_pass_kernelI11Fp16IOFp32WLi512ELi120ELi480EEv26Group_norm_nhwc_fwd_params,@function
        .size           _Z35group_norm_nhwc_fwd_one_pass_kernelI11Fp16IOFp32WLi512ELi120ELi480EEv26Group_norm_nhwc_fwd_params,(.L_x_4931 - _Z35group_norm_nhwc_fwd_one_pass_kernelI11Fp16IOFp32WLi512ELi120ELi480EEv26Group_norm_nhwc_fwd_params)
        .other          _Z35group_norm_nhwc_fwd_one_pass_kernelI11Fp16IOFp32WLi512ELi120ELi480EEv26Group_norm_nhwc_fwd_params,@"STO_CUDA_ENTRY STV_DEFAULT"
_Z35group_norm_nhwc_fwd_one_pass_kernelI11Fp16IOFp32WLi512ELi120ELi480EEv26Group_norm_nhwc_fwd_params:
.text._Z35group_norm_nhwc_fwd_one_pass_kernelI11Fp16IOFp32WLi512ELi120ELi480EEv26Group_norm_nhwc_fwd_params:
        /* <DEDUP_REMOVED lines=32> */
[----:B------:R-:W-:-:S04]  /*0200*/  PRMT R0, R0, 0x7710, RZ ;  /* 0x0000771000007816 */ /* 0x000fc800000000ff */
[----:B------:R-:W-:-:S05]  /*0210*/  IADD3 R0, PT, PT, R0, R7, RZ ;  /* 0x0000000700007210 */ /* 0x000fca0007ffe0ff */
[----:B------:R-:W-:-:S05]  /*0220*/  IMAD.SHL.U32 R0, R0, 0x2, RZ ;  /* 0x0000000200007824 */ /* 0x000fca00078e00ff */
[----:B------:R-:W-:-:S07]  /*0230*/  LOP3.LUT R2, R0, 0xffff, RZ, 0xc0, !PT ;  /* 0x0000ffff00027812 */ /* 0x000fce00078ec0ff */
.L_x_3025:
[----:B------:R-:W0:Y:S01]  /*0240*/  LDCU UR12, c[0x0][0x3f8] ;  /* 0x00007f00ff0c77ac */ /* 0x000e220008000800 */
[----:B------:R-:W-:Y:S01]  /*0250*/  IABS R6, UR9 ;  /* 0x0000000900067c13 */ /* 0x000fe20008000000 */
[C---:B------:R-:W-:Y:S01]  /*0260*/  VIADD R13, R3.reuse, 0x8 ;  /* 0x00000008030d7836 */ /* 0x040fe20000000000 */
[----:B-1----:R-:W1:Y:S01]  /*0270*/  @!P0 LDC.64 R26, c[0x0][0x3e0] ;  /* 0x0000f800ff1a8b82 */ /* 0x002e620000000a00 */
[----:B------:R-:W-:Y:S01]  /*0280*/  UMOV UR6, URZ ;  /* 0x000000ff00067c82 */ /* 0x000fe20008000000 */
[----:B------:R-:W-:Y:S01]  /*0290*/  R2UR UR10, R6 ;  /* 0x00000000060a72ca */ /* 0x000fe200000e0000 */
[----:B--2---:R-:W2:Y:S01]  /*02a0*/  LDCU.64 UR16, c[0x0][0x3e8] ;  /* 0x00007d00ff1077ac */ /* 0x004ea20008000a00 */
[C---:B------:R-:W-:Y:S01]  /*02b0*/  VIADD R15, R3.reuse, 0x10 ;  /* 0x00000010030f7836 */ /* 0x040fe20000000000 */
[----:B-----5:R-:W-:Y:S01]  /*02c0*/  SHF.R.S32.HI R11, RZ, 0x1f, R13 ;  /* 0x0000001fff0b7819 */ /* 0x020fe2000001140d */
[C---:B---3--:R-:W-:Y:S01]  /*02d0*/  VIADD R17, R3.reuse, 0x18 ;  /* 0x0000001803117836 */ /* 0x048fe20000000000 */
[----:B------:R-:W3:Y:S01]  /*02e0*/  LDCU.64 UR14, c[0x0][0x3f0] ;  /* 0x00007e00ff0e77ac */ /* 0x000ee20008000a00 */
[----:B----4-:R-:W4:Y:S01]  /*02f0*/  @!P0 LDC.64 R28, c[0x0][0x390] ;  /* 0x0000e400ff1c8b82 */ /* 0x010f220000000a00 */
[----:B------:R-:W-:Y:S01]  /*0300*/  SHF.R.S32.HI R21, RZ, 0x1f, R15 ;  /* 0x0000001fff157819 */ /* 0x000fe2000001140f */
[----:B------:R-:W-:Y:S01]  /*0310*/  VIADD R19, R3, 0x20 ;  /* 0x0000002003137836 */ /* 0x000fe20000000000 */
[----:B------:R-:W-:-:S02]  /*0320*/  SHF.R.S32.HI R23, RZ, 0x1f, R17 ;  /* 0x0000001fff177819 */ /* 0x000fc40000011411 */
[----:B------:R-:W-:Y:S01]  /*0330*/  @!P0 SHF.R.S32.HI R7, RZ, 0x1f, R3 ;  /* 0x0000001fff078819 */ /* 0x000fe20000011403 */
[----:B0-----:R-:W-:Y:S01]  /*0340*/  IMAD.U32 R0, RZ, RZ, UR12 ;  /* 0x0000000cff007e24 */ /* 0x001fe2000f8e00ff */
[----:B------:R-:W-:Y:S01]  /*0350*/  UISETP.NE.AND UP1, UPT, UR12, URZ, UPT ;  /* 0x000000ff0c00728c */ /* 0x000fe2000bf25270 */
[----:B------:R-:W-:Y:S02]  /*0360*/  SHF.R.S32.HI R25, RZ, 0x1f, R19 ;  /* 0x0000001fff197819 */ /* 0x000fe40000011413 */
[----:B------:R-:W-:Y:S02]  /*0370*/  LOP3.LUT R5, R5, 0xff7fffff, RZ, 0xc0, !PT ;  /* 0xff7fffff05057812 */ /* 0x000fe400078ec0ff */
[----:B------:R-:W-:Y:S02]  /*0380*/  IABS R0, R0 ;  /* 0x0000000000007213 */ /* 0x000fe40000000000 */
[----:B--2---:R-:W-:Y:S02]  /*0390*/  ISETP.GE.U32.AND P1, PT, R13, UR16, PT ;  /* 0x000000100d007c0c */ /* 0x004fe4000bf26070 */
[----:B------:R-:W-:-:S02]  /*03a0*/  R2UR UR11, R0 ;  /* 0x00000000000b72ca */ /* 0x000fc400000e0000 */
[----:B------:R-:W-:Y:S02]  /*03b0*/  ISETP.GE.AND.EX P6, PT, R11, UR17, PT, P1 ;  /* 0x000000110b007c0c */ /* 0x000fe4000bfc6310 */
[----:B------:R-:W-:Y:S02]  /*03c0*/  ISETP.GE.U32.AND P2, PT, R15, UR16, PT ;  /* 0x000000100f007c0c */ /* 0x000fe4000bf46070 */
[----:B------:R-:W-:Y:S02]  /*03d0*/  ISETP.GE.U32.AND P1, PT, R17, UR16, PT ;  /* 0x0000001011007c0c */ /* 0x000fe4000bf26070 */
[----:B------:R-:W-:Y:S02]  /*03e0*/  ISETP.GE.AND.EX P5, PT, R21, UR17, PT, P2 ;  /* 0x0000001115007c0c */ /* 0x000fe4000bfa6320 */
[----:B---3--:R-:W-:Y:S02]  /*03f0*/  MOV R33, UR14 ;  /* 0x0000000e00217c02 */ /* 0x008fe40008000f00 */
[----:B------:R-:W-:Y:S01]  /*0400*/  ISETP.GE.AND.EX P4, PT, R23, UR17, PT, P1 ;  /* 0x0000001117007c0c */ /* 0x000fe2000bf86310 */
[----:B------:R-:W0:Y:S01]  /*0410*/  I2F.RP R0, UR11 ;  /* 0x0000000b00007d06 */ /* 0x000e220008209400 */
[----:B------:R-:W-:Y:S01]  /*0420*/  LOP3.LUT R9, R9, 0x7fffffff, RZ, 0xc0, !PT ;  /* 0x7fffffff09097812 */ /* 0x000fe200078ec0ff */
[----:B------:R-:W2:Y:S01]  /*0430*/  @!P6 LDC.64 R30, c[0x0][0x3e0] ;  /* 0x0000f800ff1eeb82 */ /* 0x000ea20000000a00 */
[----:B------:R-:W-:-:S04]  /*0440*/  @P6 LOP3.LUT R5, R5, 0x800000, RZ, 0xfc, !PT ;  /* 0x0080000005056812 */ /* 0x000fc800078efcff */
[----:B------:R-:W-:-:S03]  /*0450*/  LOP3.LUT R5, R5, 0xffbfffff, RZ, 0xc0, !PT ;  /* 0xffbfffff05057812 */ /* 0x000fc600078ec0ff */
[----:B------:R-:W3:Y:S01]  /*0460*/  @!P5 LDC.64 R34, c[0x0][0x3e0] ;  /* 0x0000f800ff22db82 */ /* 0x000ee20000000a00 */
[----:B------:R-:W-:Y:S01]  /*0470*/  @P5 LOP3.LUT R5, R5, 0x400000, RZ, 0xfc, !PT ;  /* 0x0040000005055812 */ /* 0x000fe200078efcff */
[----:B0-----:R-:W0:Y:S03]  /*0480*/  MUFU.RCP R0, R0 ;  /* 0x0000000000007308 */ /* 0x001e260000001000 */
[----:B------:R-:W-:-:S03]  /*0490*/  LOP3.LUT R5, R5, 0xffdfffff, RZ, 0xc0, !PT ;  /* 0xffdfffff05057812 */ /* 0x000fc600078ec0ff */
[----:B------:R-:W5:Y:S01]  /*04a0*/  @!P5 LDC.64 R44, c[0x0][0x390] ;  /* 0x0000e400ff2cdb82 */ /* 0x000f620000000a00 */
[----:B------:R-:W-:-:S04]  /*04b0*/  @P4 LOP3.LUT R5, R5, 0x200000, RZ, 0xfc, !PT ;  /* 0x0020000005054812 */ /* 0x000fc800078efcff */
[----:B------:R-:W-:-:S03]  /*04c0*/  LOP3.LUT R5, R5, 0xffefffff, RZ, 0xc0, !PT ;  /* 0xffefffff05057812 */ /* 0x000fc600078ec0ff */
[----:B------:R-:W1:Y:S01]  /*04d0*/  @!P4 LDC.64 R36, c[0x0][0x3e0] ;  /* 0x0000f800ff24cb82 */ /* 0x000e620000000a00 */
[----:B0-----:R-:W-:-:S06]  /*04e0*/  IADD3 R4, PT, PT, R0, 0xffffffe, RZ ;  /* 0x0ffffffe00047810 */ /* 0x001fcc0007ffe0ff */
[----:B------:R-:W0:Y:S02]  /*04f0*/  F2I.FTZ.U32.TRUNC.NTZ R4, R4 ;  /* 0x0000000400047305 */ /* 0x000e24000021f000 */
[----:B0-----:R-:W-:Y:S01]  /*0500*/  R2UR UR7, R4 ;  /* 0x00000000040772ca */ /* 0x001fe200000e0000 */
[----:B-1----:R-:W-:-:S04]  /*0510*/  @!P4 IMAD R4, R23, R36, RZ ;  /* 0x000000241704c224 */ /* 0x002fc800078e02ff */
[----:B------:R-:W-:-:S08]  /*0520*/  @!P4 IMAD R23, R17, R37, R4 ;  /* 0x000000251117c224 */ /* 0x000fd000078e0204 */
        /* <DEDUP_REMOVED lines=21> */
[----:B------:R-:W-:Y:S01]  /*0680*/  IADD3 R92, P2, PT, R2, UR11, RZ ;  /* 0x0000000b025c7c10 */ /* 0x000fe2000ff5e0ff */
[----:B--2---:R-:W-:Y:S01]  /*0690*/  @!P6 IMAD R2, R11, R30, RZ ;  /* 0x0000001e0b02e224 */ /* 0x004fe200078e02ff */
[----:B------:R-:W-:-:S04]  /*06a0*/  MOV R0, UR11 ;  /* 0x0000000b00007c02 */ /* 0x000fc80008000f00 */
[----:B------:R-:W-:Y:S01]  /*06b0*/  LEA.HI.X.SX32 R93, R0, RZ, 0x1, P2 ;  /* 0x000000ff005d7211 */ /* 0x000fe200010f0eff */
[----:B------:R-:W-:Y:S01]  /*06c0*/  @!P0 IMAD R0, R7, R26, RZ ;  /* 0x0000001a07008224 */ /* 0x000fe200078e02ff */
[----:B------:R-:W-:Y:S01]  /*06d0*/  ISETP.GE.U32.AND P2, PT, R19, UR16, PT ;  /* 0x0000001013007c0c */ /* 0x000fe2000bf46070 */
[----:B------:R-:W-:-:S03]  /*06e0*/  IMAD.WIDE.U32 R92, R33, UR7, R92 ;  /* 0x00000007215c7c25 */ /* 0x000fc6000f8e005c */
[----:B------:R-:W-:Y:S01]  /*06f0*/  ISETP.GE.AND.EX P3, PT, R25, UR17, PT, P2 ;  /* 0x0000001119007c0c */ /* 0x000fe2000bf66320 */
[----:B------:R-:W0:Y:S01]  /*0700*/  @!P6 LDC.64 R32, c[0x0][0x390] ;  /* 0x0000e400ff20eb82 */ /* 0x000e220000000a00 */
[----:B------:R-:W-:Y:S01]  /*0710*/  VIADD R95, R93, UR5 ;  /* 0x000000055d5f7c36 */ /* 0x000fe20008000000 */
[----:B------:R-:W-:Y:S01]  /*0720*/  @!P5 MOV R12, R92 ;  /* 0x0000005c000cd202 */ /* 0x000fe20000000f00 */
[----:B------:R-:W-:Y:S01]  /*0730*/  @!P0 IMAD.MOV.U32 R94, RZ, RZ, R92 ;  /* 0x000000ffff5e8224 */ /* 0x000fe200078e005c */
[----:B------:R-:W1:Y:S01]  /*0740*/  LDCU UR5, c[0x0][0x3ec] ;  /* 0x00007d80ff0577ac */ /* 0x000e620008000800 */
[C---:B------:R-:W-:Y:S02]  /*0750*/  @!P0 IMAD R27, R3.reuse, R27, R0 ;  /* 0x0000001b031b8224 */ /* 0x040fe400078e0200 */
[----:B------:R-:W-:-:S05]  /*0760*/  @!P0 IMAD.WIDE.U32 R6, R3, R26, R94 ;  /* 0x0000001a03068225 */ /* 0x000fca00078e005e */
[----:B------:R-:W2:Y:S01]  /*0770*/  @!P3 LDC.64 R38, c[0x0][0x3e0] ;  /* 0x0000f800ff26bb82 */ /* 0x000ea20000000a00 */
[----:B------:R-:W-:Y:S01]  /*0780*/  @!P0 IADD3 R7, PT, PT, R7, R27, RZ ;  /* 0x0000001b07078210 */ /* 0x000fe20007ffe0ff */
[----:B------:R-:W-:Y:S01]  /*0790*/  @!P6 IMAD.MOV.U32 R10, RZ, RZ, R92 ;  /* 0x000000ffff0ae224 */ /* 0x000fe200078e005c */
[C---:B----4-:R-:W-:Y:S01]  /*07a0*/  @!P0 LEA R0, P1, R6.reuse, R28, 0x1 ;  /* 0x0000001c06008211 */ /* 0x050fe200078208ff */
[----:B------:R-:W-:Y:S01]  /*07b0*/  @!P6 IMAD.MOV.U32 R11, RZ, RZ, R95 ;  /* 0x000000ffff0be224 */ /* 0x000fe200078e005f */
[----:B------:R-:W-:Y:S01]  /*07c0*/  @P3 LOP3.LUT R5, R5, 0x100000, RZ, 0xfc, !PT ;  /* 0x0010000005053812 */ /* 0x000fe200078efcff */
[----:B------:R-:W-:Y:S01]  /*07d0*/  @!P6 IMAD R27, R13, R31, R2 ;  /* 0x0000001f0d1be224 */ /* 0x000fe200078e0202 */
[----:B------:R-:W-:Y:S01]  /*07e0*/  @!P0 LEA.HI.X R7, R6, R29, R7, 0x1, P1 ;  /* 0x0000001d06078211 */ /* 0x000fe200008f0c07 */
[----:B---3--:R-:W-:Y:S01]  /*07f0*/  @!P5 IMAD R2, R21, R34, RZ ;  /* 0x000000221502d224 */ /* 0x008fe200078e02ff */
[----:B------:R-:W3:Y:S01]  /*0800*/  @!P4 LDC.64 R28, c[0x0][0x390] ;  /* 0x0000e400ff1ccb82 */ /* 0x000ee20000000a00 */
[----:B------:R-:W-:Y:S01]  /*0810*/  @!P6 IMAD.WIDE.U32 R10, R13, R30, R10 ;  /* 0x0000001e0d0ae225 */ /* 0x000fe200078e000a */
[----:B------:R-:W-:-:S03]  /*0820*/  LOP3.LUT R5, R5, 0xfff7ffff, RZ, 0xc0, !PT ;  /* 0xfff7ffff05057812 */ /* 0x000fc600078ec0ff */
[----:B------:R-:W-:Y:S01]  /*0830*/  @!P5 IMAD.MOV.U32 R13, RZ, RZ, R95 ;  /* 0x000000ffff0dd224 */ /* 0x000fe200078e005f */
[----:B0-----:R-:W-:Y:S01]  /*0840*/  @!P6 LEA R14, P1, R10, R32, 0x1 ;  /* 0x000000200a0ee211 */ /* 0x001fe200078208ff */
[----:B------:R-:W-:Y:S01]  /*0850*/  @!P5 IMAD R21, R15, R35, R2 ;  /* 0x000000230f15d224 */ /* 0x000fe200078e0202 */
[----:B------:R-:W0:Y:S01]  /*0860*/  @!P3 LDC.64 R60, c[0x0][0x390] ;  /* 0x0000e400ff3cbb82 */ /* 0x000e220000000a00 */
[----:B------:R-:W-:Y:S02]  /*0870*/  @!P6 IMAD.IADD R2, R11, 0x1, R27 ;  /* 0x000000010b02e824 */ /* 0x000fe400078e021b */
[----:B------:R-:W-:-:S03]  /*0880*/  @!P5 IMAD.WIDE.U32 R12, R15, R34, R12 ;  /* 0x000000220f0cd225 */ /* 0x000fc600078e000c */
[----:B------:R-:W-:Y:S01]  /*0890*/  @!P6 LEA.HI.X R15, R10, R33, R2, 0x1, P1 ;  /* 0x000000210a0fe211 */ /* 0x000fe200008f0c02 */
[----:B------:R-:W-:Y:S01]  /*08a0*/  @!P4 IMAD.MOV.U32 R10, RZ, RZ, R92 ;  /* 0x000000ffff0ac224 */ /* 0x000fe200078e005c */
[----:B------:R-:W-:Y:S01]  /*08b0*/  @!P5 IADD3 R2, PT, PT, R13, R21, RZ ;  /* 0x000000150d02d210 */ /* 0x000fe20007ffe0ff */
[----:B------:R-:W-:Y:S01]  /*08c0*/  @!P4 IMAD.MOV.U32 R11, RZ, RZ, R95 ;  /* 0x000000ffff0bc224 */ /* 0x000fe200078e005f */
[C---:B-----5:R-:W-:Y:S01]  /*08d0*/  @!P5 LEA R44, P1, R12.reuse, R44, 0x1 ;  /* 0x0000002c0c2cd211 */ /* 0x060fe200078208ff */
[----:B--2---:R-:W-:Y:S02]  /*08e0*/  @!P3 IMAD R4, R25, R38, RZ ;  /* 0x000000261904b224 */ /* 0x004fe400078e02ff */
[----:B------:R-:W-:Y:S01]  /*08f0*/  @!P4 IMAD.WIDE.U32 R10, R17, R36, R10 ;  /* 0x00000024110ac225 */ /* 0x000fe200078e000a */
[----:B------:R-:W-:Y:S02]  /*0900*/  @!P5 LEA.HI.X R45, R12, R45, R2, 0x1, P1 ;  /* 0x0000002d0c2dd211 */ /* 0x000fe400008f0c02 */
[----:B------:R-:W-:Y:S01]  /*0910*/  @!P3 MOV R12, R92 ;  /* 0x0000005c000cb202 */ /* 0x000fe20000000f00 */
[----:B------:R-:W-:Y:S01]  /*0920*/  @!P3 IMAD.MOV.U32 R13, RZ, RZ, R95 ;  /* 0x000000ffff0db224 */ /* 0x000fe200078e005f */
[----:B---3--:R-:W-:Y:S01]  /*0930*/  @!P4 LEA R32, P1, R10, R28, 0x1 ;  /* 0x0000001c0a20c211 */ /* 0x008fe200078208ff */
[----:B------:R-:W-:-:S02]  /*0940*/  @!P4 IMAD.IADD R2, R11, 0x1, R23 ;  /* 0x000000010b02c824 */ /* 0x000fc400078e0217 */
[C---:B------:R-:W-:Y:S02]  /*0950*/  @!P3 IMAD R17, R19.reuse, R39, R4 ;  /* 0x000000271311b224 */ /* 0x040fe400078e0204 */
[----:B------:R-:W-:Y:S01]  /*0960*/  @!P3 IMAD.WIDE.U32 R12, R19, R38, R12 ;  /* 0x00000026130cb225 */ /* 0x000fe200078e000c */
[----:B------:R-:W-:-:S04]  /*0970*/  @!P4 LEA.HI.X R33, R10, R29, R2, 0x1, P1 ;  /* 0x0000001d0a21c211 */ /* 0x000fc800008f0c02 */
[----:B------:R-:W-:Y:S01]  /*0980*/  @!P3 IADD3 R2, PT, PT, R13, R17, RZ ;  /* 0x000000110d02b210 */ /* 0x000fe20007ffe0ff */
[----:B------:R-:W-:Y:S01]  /*0990*/  VIADD R13, R3, 0x28 ;  /* 0x00000028030d7836 */ /* 0x000fe20000000000 */
[----:B0-----:R-:W-:-:S04]  /*09a0*/  @!P3 LEA R60, P1, R12, R60, 0x1 ;  /* 0x0000003c0c3cb211 */ /* 0x001fc800078208ff */
[----:B------:R-:W-:Y:S02]  /*09b0*/  @!P3 LEA.HI.X R61, R12, R61, R2, 0x1, P1 ;  /* 0x0000003d0c3db211 */ /* 0x000fe400008f0c02 */
[----:B------:R-:W-:Y:S02]  /*09c0*/  ISETP.GE.U32.AND P1, PT, R13, UR16, PT ;  /* 0x000000100d007c0c */ /* 0x000fe4000bf26070 */
[----:B------:R-:W-:-:S04]  /*09d0*/  SHF.R.S32.HI R11, RZ, 0x1f, R13 ;  /* 0x0000001fff0b7819 */ /* 0x000fc8000001140d */
[----:B------:R-:W-:-:S13]  /*09e0*/  ISETP.GE.AND.EX P2, PT, R11, UR17, PT, P1 ;  /* 0x000000110b007c0c */ /* 0x000fda000bf46310 */
[----:B------:R-:W0:Y:S01]  /*09f0*/  @!P2 LDC.64 R16, c[0x0][0x3e0] ;  /* 0x0000f800ff10ab82 */ /* 0x000e220000000a00 */
[----:B------:R-:W-:Y:S01]  /*0a00*/  @!P2 IMAD.MOV.U32 R10, RZ, RZ, R92 ;  /* 0x000000ffff0aa224 */ /* 0x000fe200078e005c */
[----:B------:R-:W-:-:S04]  /*0a10*/  @P2 LOP3.LUT R5, R5, 0x80000, RZ, 0xfc, !PT ;  /* 0x0008000005052812 */ /* 0x000fc800078efcff */
[----:B------:R-:W-:Y:S02]  /*0a20*/  LOP3.LUT R5, R5, 0xfffbffff, RZ, 0xc0, !PT ;  /* 0xfffbffff05057812 */ /* 0x000fe400078ec0ff */
[----:B------:R-:W2:Y:S01]  /*0a30*/  @!P2 LDC.64 R56, c[0x0][0x390] ;  /* 0x0000e400ff38ab82 */ /* 0x000ea20000000a00 */
[----:B0-----:R-:W-:Y:S01]  /*0a40*/  @!P2 IMAD R2, R11, R16, RZ ;  /* 0x000000100b02a224 */ /* 0x001fe200078e02ff */
[----:B------:R-:W-:-:S03]  /*0a50*/  @!P2 MOV R11, R95 ;  /* 0x0000005f000ba202 */ /* 0x000fc60000000f00 */
[C---:B------:R-:W-:Y:S02]  /*0a60*/  @!P2 IMAD R17, R13.reuse, R17, R2 ;  /* 0x000000110d11a224 */ /* 0x040fe400078e0202 */
[----:B------:R-:W-:-:S04]  /*0a70*/  @!P2 IMAD.WIDE.U32 R10, R13, R16, R10 ;  /* 0x000000100d0aa225 */ /* 0x000fc800078e000a */
[----:B------:R-:W-:Y:S01]  /*0a80*/  @!P2 IMAD.IADD R2, R11, 0x1, R17 ;  /* 0x000000010b02a824 */ /* 0x000fe200078e0211 */
[----:B--2---:R-:W-:Y:S01]  /*0a90*/  @!P2 LEA R56, P1, R10, R56, 0x1 ;  /* 0x000000380a38a211 */ /* 0x004fe200078208ff */
[----:B------:R-:W-:-:S03]  /*0aa0*/  VIADD R13, R3, 0x30 ;  /* 0x00000030030d7836 */ /* 0x000fc60000000000 */
[----:B------:R-:W-:Y:S02]  /*0ab0*/  @!P2 LEA.HI.X R57, R10, R57, R2, 0x1, P1 ;  /* 0x000000390a39a211 */ /* 0x000fe400008f0c02 */
        /* <DEDUP_REMOVED lines=8> */
[-C--:B0-----:R-:W-:Y:S02]  /*0b40*/  @!P2 IMAD R2, R11, R16.reuse, RZ ;  /* 0x000000100b02a224 */ /* 0x081fe400078e02ff */
[----:B------:R-:W-:Y:S02]  /*0b50*/  @!P2 IMAD.MOV.U32 R11, RZ, RZ, R95 ;  /* 0x000000ffff0ba224 */ /* 0x000fe400078e005f */
[C---:B------:R-:W-:Y:S02]  /*0b60*/  @!P2 IMAD R17, R13.reuse, R17, R2 ;  /* 0x000000110d11a224 */ /* 0x040fe400078e0202 */
[----:B------:R-:W-:Y:S01]  /*0b70*/  @!P2 IMAD.WIDE.U32 R10, R13, R16, R10 ;  /* 0x000000100d0aa225 */ /* 0x000fe200078e000a */
[----:B------:R-:W-:-:S03]  /*0b80*/  IADD3 R13, PT, PT, R3, 0x38, RZ ;  /* 0x00000038030d7810 */ /* 0x000fc60007ffe0ff */
[----:B------:R-:W-:Y:S01]  /*0b90*/  @!P2 IMAD.IADD R2, R11, 0x1, R17 ;  /* 0x000000010b02a824 */ /* 0x000fe200078e0211 */
[C---:B--2---:R-:W-:Y:S02]  /*0ba0*/  @!P2 LEA R42, P1, R10.reuse, R42, 0x1 ;  /* 0x0000002a0a2aa211 */ /* 0x044fe400078208ff */
[----:B------:R-:W-:Y:S02]  /*0bb0*/  SHF.R.S32.HI R11, RZ, 0x1f, R13 ;  /* 0x0000001fff0b7819 */ /* 0x000fe4000001140d */
[----:B------:R-:W-:Y:S02]  /*0bc0*/  @!P2 LEA.HI.X R43, R10, R43, R2, 0x1, P1 ;  /* 0x0000002b0a2ba211 */ /* 0x000fe400008f0c02 */
[----:B------:R-:W-:-:S04]  /*0bd0*/  ISETP.GE.U32.AND P1, PT, R13, UR16, PT ;  /* 0x000000100d007c0c */ /* 0x000fc8000bf26070 */
[----:B------:R-:W-:-:S13]  /*0be0*/  ISETP.GE.AND.EX P2, PT, R11, UR17, PT, P1 ;  /* 0x000000110b007c0c */ /* 0x000fda000bf46310 */
[----:B------:R-:W0:Y:S01]  /*0bf0*/  @!P2 LDC.64 R16, c[0x0][0x3e0] ;  /* 0x0000f800ff10ab82 */ /* 0x000e220000000a00 */
[----:B------:R-:W-:Y:S01]  /*0c00*/  @!P2 IMAD.MOV.U32 R10, RZ, RZ, R92 ;  /* 0x000000ffff0aa224 */ /* 0x000fe200078e005c */
[----:B------:R-:W-:-:S04]  /*0c10*/  @P2 LOP3.LUT R5, R5, 0x20000, RZ, 0xfc, !PT ;  /* 0x0002000005052812 */ /* 0x000fc800078efcff */
[----:B------:R-:W-:Y:S02]  /*0c20*/  LOP3.LUT R5, R5, 0xfffeffff, RZ, 0xc0, !PT ;  /* 0xfffeffff05057812 */ /* 0x000fe400078ec0ff */
[----:B------:R-:W2:Y:S01]  /*0c30*/  @!P2 LDC.64 R48, c[0x0][0x390] ;  /* 0x0000e400ff30ab82 */ /* 0x000ea20000000a00 */
[-C--:B0-----:R-:W-:Y:S02]  /*0c40*/  @!P2 IMAD R2, R11, R16.reuse, RZ ;  /* 0x000000100b02a224 */ /* 0x081fe400078e02ff */
[----:B------:R-:W-:Y:S02]  /*0c50*/  @!P2 IMAD.MOV.U32 R11, RZ, RZ, R95 ;  /* 0x000000ffff0ba224 */ /* 0x000fe400078e005f */
[C---:B------:R-:W-:Y:S02]  /*0c60*/  @!P2 IMAD R17, R13.reuse, R17, R2 ;  /* 0x000000110d11a224 */ /* 0x040fe400078e0202 */
[----:B------:R-:W-:-:S04]  /*0c70*/  @!P2 IMAD.WIDE.U32 R10, R13, R16, R10 ;  /* 0x000000100d0aa225 */ /* 0x000fc800078e000a */
[----:B------:R-:W-:Y:S01]  /*0c80*/  VIADD R13, R3, 0x40 ;  /* 0x00000040030d7836 */ /* 0x000fe20000000000 */
[----:B------:R-:W-:Y:S02]  /*0c90*/  @!P2 IADD3 R2, PT, PT, R11, R17, RZ ;  /* 0x000000110b02a210 */ /* 0x000fe40007ffe0ff */
        /* <DEDUP_REMOVED lines=67> */
[----:B------:R-:W-:Y:S02]  /*10d0*/  ISETP.GE.U32.AND P1, PT, R13, UR16, PT ;  /* 0x000000100d007c0c */ /* 0x000fe4000bf26070 */
[----:B------:R-:W-:Y:S02]  /*10e0*/  P2R R2, PR, RZ, 0x20 ;  /* 0x00000020ff027803 */ /* 0x000fe40000000000 */
        /* <DEDUP_REMOVED lines=57> */
[----:B------:R-:W-:-:S04]  /*1480*/  @!P6 IMAD.WIDE.U32 R12, R11, R16, R12 ;  /* 0x000000100b0ce225 */ /* 0x000fc800078e000c */
[----:B------:R-:W-:Y:S01]  /*1490*/  @!P6 IMAD.IADD R4, R13, 0x1, R17 ;  /* 0x000000010d04e824 */ /* 0x000fe200078e0211 */
[C---:B--2---:R-:W-:Y:S02]  /*14a0*/  @!P6 LEA R10, P1, R12.reuse, R18, 0x1 ;  /* 0x000000120c0ae211 */ /* 0x044fe400078208ff */
[----:B------:R-:W-:Y:S02]  /*14b0*/  IADD3 R17, PT, PT, R3, 0x80, RZ ;  /* 0x0000008003117810 */ /* 0x000fe40007ffe0ff */
        /* <DEDUP_REMOVED lines=135> */
[----:B------:R-:W-:Y:S02]  /*1d30*/  LOP3.LUT P5, RZ, R5, 0x800000, RZ, 0xc0, !PT ;  /* 0x0080000005ff7812 */ /* 0x000fe400078ac0ff */
        /* <DEDUP_REMOVED lines=58> */
[----:B------:R-:W-:Y:S02]  /*20e0*/  ISETP.GE.U32.AND P1, PT, R19, UR16, PT ;  /* 0x0000001013007c0c */ /* 0x000fe4000bf26070 */
[----:B------:R-:W-:Y:S02]  /*20f0*/  P2R R4, PR, RZ, 0x4 ;  /* 0x00000004ff047803 */ /* 0x000fe40000000000 */
        /* <DEDUP_REMOVED lines=48> */
[----:B------:R-:W-:-:S04]  /*2400*/  ISETP.GE.AND.EX P3, PT, R13, UR17, PT, P1 ;  /* 0x000000110d007c0c */ /* 0x000fc8000bf66310 */
[----:B------:R-:W-:-:S09]  /*2410*/  P2R R8, PR, RZ, 0x8 ;  /* 0x00000008ff087803 */ /* 0x000fd20000000000 */
        /* <DEDUP_REMOVED lines=9> */
[----:B------:R-:W-:Y:S02]  /*24b0*/  HFMA2 R34, -RZ, RZ, 0, 0 ;  /* 0x00000000ff227431 */ /* 0x000fe400000001ff */
[----:B------:R-:W-:Y:S01]  /*24c0*/  @!P3 IMAD.IADD R6, R13, 0x1, R35 ;  /* 0x000000010d06b824 */ /* 0x000fe200078e0223 */
[C---:B--2---:R-:W-:Y:S02]  /*24d0*/  @!P3 LEA R18, P1, R12.reuse, R38, 0x1 ;  /* 0x000000260c12b211 */ /* 0x044fe400078208ff */
[----:B------:R-:W-:Y:S02]  /*24e0*/  IADD3 R35, PT, PT, R3, 0x100, RZ ;  /* 0x0000010003237810 */ /* 0x000fe40007ffe0ff */
[----:B------:R-:W-:Y:S02]  /*24f0*/  @!P3 LEA.HI.X R19, R12, R39, R6, 0x1, P1 ;  /* 0x000000270c13b211 */ /* 0x000fe400008f0c06 */
[----:B------:R-:W-:Y:S02]  /*2500*/  SHF.R.S32.HI R13, RZ, 0x1f, R35 ;  /* 0x0000001fff0d7819 */ /* 0x000fe40000011423 */
[----:B------:R-:W-:-:S02]  /*2510*/  ISETP.GE.U32.AND P1, PT, R35, UR16, PT ;  /* 0x0000001023007c0c */ /* 0x000fc4000bf26070 */
[----:B------:R-:W-:Y:S02]  /*2520*/  LOP3.LUT P3, RZ, R5, 0x400000, RZ, 0xc0, !PT ;  /* 0x0040000005ff7812 */ /* 0x000fe4000786c0ff */
        /* <DEDUP_REMOVED lines=19> */
[----:B------:R-:W-:-:S06]  /*2660*/  @P2 LOP3.LUT R9, R9, 0x800000, RZ, 0xfc, !PT ;  /* 0x0080000009092812 */ /* 0x000fcc00078efcff */
[----:B------:R-:W2:Y:S01]  /*2670*/  @!P2 LDC.64 R66, c[0x0][0x390] ;  /* 0x0000e400ff42ab82 */ /* 0x000ea20000000a00 */
[----:B0-----:R-:W-:Y:S01]  /*2680*/  @!P2 IMAD R6, R13, R38, RZ ;  /* 0x000000260d06a224 */ /* 0x001fe200078e02ff */
[----:B------:R-:W-:-:S03]  /*2690*/  @!P2 MOV R13, R95 ;  /* 0x0000005f000da202 */ /* 0x000fc60000000f00 */
[----:B------:R-:W-:-:S04]  /*26a0*/  @!P2 IMAD.WIDE.U32 R12, R35, R38, R12 ;  /* 0x00000026230ca225 */ /* 0x000fc800078e000c */
[----:B------:R-:W-:Y:S01]  /*26b0*/  @!P2 IMAD R35, R35, R39, R6 ;  /* 0x000000272323a224 */ /* 0x000fe200078e0206 */
[----:B--2---:R-:W-:-:S03]  /*26c0*/  @!P2 LEA R66, P1, R12, R66, 0x1 ;  /* 0x000000420c42a211 */ /* 0x004fc600078208ff */
[----:B------:R-:W-:Y:S02]  /*26d0*/  @!P2 IMAD.IADD R6, R13, 0x1, R35 ;  /* 0x000000010d06a824 */ /* 0x000fe400078e0223 */
[----:B------:R-:W-:-:S03]  /*26e0*/  VIADD R13, R3, 0x110 ;  /* 0x00000110030d7836 */ /* 0x000fc60000000000 */
[----:B------:R-:W-:Y:S01]  /*26f0*/  @!P2 LEA.HI.X R67, R12, R67, R6, 0x1, P1 ;  /* 0x000000430c43a211 */ /* 0x000fe200008f0c06 */
[----:B------:R-:W-:Y:S01]  /*2700*/  @!P0 IMAD.MOV.U32 R6, RZ, RZ, R0 ;  /* 0x000000ffff068224 */ /* 0x000fe200078e0000 */
[----:B------:R-:W-:Y:S02]  /*2710*/  SHF.R.S32.HI R35, RZ, 0x1f, R13 ;  /* 0x0000001fff237819 */ /* 0x000fe4000001140d */
[----:B------:R-:W-:Y:S02]  /*2720*/  ISETP.GE.U32.AND P1, PT, R13, UR16, PT ;  /* 0x000000100d007c0c */ /* 0x000fe4000bf26070 */
[----:B------:R0:W2:Y:S01]  /*2730*/  @!P0 LDG.E R34, desc[UR18][R6.64] ;  /* 0x0000001206228981 */ /* 0x0000a2000c1e1900 */
[----:B------:R-:W-:-:S06]  /*2740*/  MOV R12, RZ ;  /* 0x000000ff000c7202 */ /* 0x000fcc0000000f00 */
[----:B------:R3:W4:Y:S01]  /*2750*/  @!P5 LDG.E R12, desc[UR18][R14.64] ;  /* 0x000000120e0cd981 */ /* 0x000722000c1e1900 */
[----:B0-----:R-:W-:Y:S02]  /*2760*/  P2R R7, PR, RZ, 0x1 ;  /* 0x00000001ff077803 */ /* 0x001fe40000000000 */
[----:B------:R-:W-:-:S13]  /*2770*/  ISETP.GE.AND.EX P0, PT, R35, UR17, PT, P1 ;  /* 0x0000001123007c0c */ /* 0x000fda000bf06310 */
[----:B------:R-:W0:Y:S08]  /*2780*/  @!P0 LDC.64 R58, c[0x0][0x3e0] ;  /* 0x0000f800ff3a8b82 */ /* 0x000e300000000a00 */
[----:B------:R-:W5:Y:S01]  /*2790*/  @!P0 LDC.64 R64, c[0x0][0x390] ;  /* 0x0000e400ff408b82 */ /* 0x000f620000000a00 */
[----:B------:R-:W-:Y:S01]  /*27a0*/  @!P0 MOV R38, R92 ;  /* 0x0000005c00268202 */ /* 0x000fe20000000f00 */
[----:B------:R-:W-:-:S02]  /*27b0*/  @!P0 IMAD.MOV.U32 R39, RZ, RZ, R95 ;  /* 0x000000ffff278224 */ /* 0x000fc400078e005f */
[-C--:B0-----:R-:W-:Y:S02]  /*27c0*/  @!P0 IMAD R0, R35, R58.reuse, RZ ;  /* 0x0000003a23008224 */ /* 0x081fe400078e02ff */
[----:B------:R-:W-:-:S04]  /*27d0*/  @!P0 IMAD.WIDE.U32 R38, R13, R58, R38 ;  /* 0x0000003a0d268225 */ /* 0x000fc800078e0026 */
[----:B------:R-:W-:Y:S01]  /*27e0*/  @!P0 IMAD R13, R13, R59, R0 ;  /* 0x0000003b0d0d8224 */ /* 0x000fe200078e0200 */
[----:B-----5:R-:W-:-:S04]  /*27f0*/  @!P0 LEA R64, P1, R38, R64, 0x1 ;  /* 0x0000004026408211 */ /* 0x020fc800078208ff */
[----:B------:R-:W-:Y:S01]  /*2800*/  @!P0 IADD3 R0, PT, PT, R39, R13, RZ ;  /* 0x0000000d27008210 */ /* 0x000fe20007ffe0ff */
[----:B------:R-:W-:-:S03]  /*2810*/  VIADD R13, R3, 0x118 ;  /* 0x00000118030d7836 */ /* 0x000fc60000000000 */
[----:B------:R-:W-:Y:S01]  /*2820*/  @!P0 LEA.HI.X R65, R38, R65, R0, 0x1, P1 ;  /* 0x0000004126418211 */ /* 0x000fe200008f0c00 */
[----:B------:R-:W-:Y:S01]  /*2830*/  HFMA2 R38, -RZ, RZ, 0, 0 ;  /* 0x00000000ff267431 */ /* 0x000fe200000001ff */
[----:B---3--:R-:W-:Y:S02]  /*2840*/  SHF.R.S32.HI R15, RZ, 0x1f, R13 ;  /* 0x0000001fff0f7819 */ /* 0x008fe4000001140d */
[----:B------:R-:W-:-:S03]  /*2850*/  ISETP.GE.U32.AND P1, PT, R13, UR16, PT ;  /* 0x000000100d007c0c */ /* 0x000fc6000bf26070 */
[----:B------:R0:W3:Y:S01]  /*2860*/  @!P4 LDG.E R38, desc[UR18][R32.64] ;  /* 0x000000122026c981 */ /* 0x0000e2000c1e1900 */
[----:B------:R-:W-:-:S13]  /*2870*/  ISETP.GE.AND.EX P4, PT, R15, UR17, PT, P1 ;  /* 0x000000110f007c0c */ /* 0x000fda000bf86310 */
[----:B------:R-:W5:Y:S01]  /*2880*/  @!P4 LDC.64 R58, c[0x0][0x3e0] ;  /* 0x0000f800ff3acb82 */ /* 0x000f620000000a00 */
[----:B------:R-:W-:Y:S01]  /*2890*/  @!P4 MOV R76, R92 ;  /* 0x0000005c004cc202 */ /* 0x000fe20000000f00 */
[----:B------:R-:W-:Y:S02]  /*28a0*/  @!P4 IMAD.MOV.U32 R77, RZ, RZ, R95 ;  /* 0x000000ffff4dc224 */ /* 0x000fe400078e005f */
[-C--:B-----5:R-:W-:Y:S02]  /*28b0*/  @!P4 IMAD R0, R15, R58.reuse, RZ ;  /* 0x0000003a0f00c224 */ /* 0x0a0fe400078e02ff */
[----:B------:R-:W-:-:S04]  /*28c0*/  @!P4 IMAD.WIDE.U32 R76, R13, R58, R76 ;  /* 0x0000003a0d4cc225 */ /* 0x000fc800078e004c */
[----:B------:R-:W-:Y:S02]  /*28d0*/  @!P4 IMAD R13, R13, R59, R0 ;  /* 0x0000003b0d0dc224 */ /* 0x000fe400078e0200 */
[----:B------:R-:W5:Y:S01]  /*28e0*/  @!P4 LDC.64 R58, c[0x0][0x390] ;  /* 0x0000e400ff3acb82 */ /* 0x000f620000000a00 */
[----:B------:R-:W-:Y:S02]  /*28f0*/  LOP3.LUT P5, RZ, R5, 0x80000, RZ, 0xc0, !PT ;  /* 0x0008000005ff7812 */ /* 0x000fe400078ac0ff */
[----:B------:R-:W-:Y:S01]  /*2900*/  @!P4 IADD3 R0, PT, PT, R77, R13, RZ ;  /* 0x0000000d4d00c210 */ /* 0x000fe20007ffe0ff */
[----:B------:R-:W-:Y:S02]  /*2910*/  VIADD R13, R3, 0x120 ;  /* 0x00000120030d7836 */ /* 0x000fe40000000000 */
[----:B0-----:R-:W-:-:S03]  /*2920*/  HFMA2 R32, -RZ, RZ, 0, 0 ;  /* 0x00000000ff207431 */ /* 0x001fc600000001ff */
[----:B------:R-:W-:-:S05]  /*2930*/  SHF.R.S32.HI R33, RZ, 0x1f, R13 ;  /* 0x0000001fff217819 */ /* 0x000fca000001140d */
[----:B------:R0:W2:Y:S01]  /*2940*/  @!P5 LDG.E R32, desc[UR18][R56.64] ;  /* 0x000000123820d981 */ /* 0x0000a2000c1e1900 */
[----:B-----5:R-:W-:-:S04]  /*2950*/  @!P4 LEA R58, P1, R76, R58, 0x1 ;  /* 0x0000003a4c3ac211 */ /* 0x020fc800078208ff */
[----:B------:R-:W-:Y:S02]  /*2960*/  @!P4 LEA.HI.X R59, R76, R59, R0, 0x1, P1 ;  /* 0x0000003b4c3bc211 */ /* 0x000fe400008f0c00 */
[----:B------:R-:W-:-:S04]  /*2970*/  ISETP.GE.U32.AND P1, PT, R13, UR16, PT ;  /* 0x000000100d007c0c */ /* 0x000fc8000bf26070 */
[----:B------:R-:W-:-:S13]  /*2980*/  ISETP.GE.AND.EX P5, PT, R33, UR17, PT, P1 ;  /* 0x0000001121007c0c */ /* 0x000fda000bfa6310 */
[----:B------:R-:W5:Y:S08]  /*2990*/  @!P5 LDC.64 R80, c[0x0][0x3e0] ;  /* 0x0000f800ff50db82 */ /* 0x000f700000000a00 */
[----:B------:R-:W1:Y:S01]  /*29a0*/  @!P5 LDC.64 R84, c[0x0][0x390] ;  /* 0x0000e400ff54db82 */ /* 0x000e620000000a00 */
[----:B------:R-:W-:Y:S01]  /*29b0*/  @!P5 MOV R76, R92 ;  /* 0x0000005c004cd202 */ /* 0x000fe20000000f00 */
[----:B------:R-:W-:Y:S01]  /*29c0*/  @!P5 IMAD.MOV.U32 R77, RZ, RZ, R95 ;  /* 0x000000ffff4dd224 */ /* 0x000fe200078e005f */
[----:B------:R-:W-:-:S04]  /*29d0*/  LOP3.LUT R9, R9, 0xffbfffff, RZ, 0xc0, !PT ;  /* 0xffbfffff09097812 */ /* 0x000fc800078ec0ff */
[----:B------:R-:W-:Y:S02]  /*29e0*/  @P0 LOP3.LUT R9, R9, 0x400000, RZ, 0xfc, !PT ;  /* 0x0040000009090812 */ /* 0x000fe400078efcff */
[----:B------:R-:W-:Y:S01]  /*29f0*/  LOP3.LUT P0, RZ, R5, 0x20000, RZ, 0xc0, !PT ;  /* 0x0002000005ff7812 */ /* 0x000fe2000780c0ff */
[-C--:B-----5:R-:W-:Y:S02]  /*2a00*/  @!P5 IMAD R0, R33, R80.reuse, RZ ;  /* 0x000000502100d224 */ /* 0x0a0fe400078e02ff */
[----:B------:R-:W-:-:S04]  /*2a10*/  @!P5 IMAD.WIDE.U32 R76, R13, R80, R76 ;  /* 0x000000500d4cd225 */ /* 0x000fc800078e004c */
[----:B------:R-:W-:Y:S01]  /*2a20*/  @!P5 IMAD R13, R13, R81, R0 ;  /* 0x000000510d0dd224 */ /* 0x000fe200078e0200 */
[----:B-1----:R-:W-:-:S04]  /*2a30*/  @!P5 LEA R84, P1, R76, R84, 0x1 ;  /* 0x000000544c54d211 */ /* 0x002fc800078208ff */
[----:B------:R-:W-:Y:S01]  /*2a40*/  @!P5 IADD3 R0, PT, PT, R77, R13, RZ ;  /* 0x0000000d4d00d210 */ /* 0x000fe20007ffe0ff */
[----:B------:R-:W-:-:S03]  /*2a50*/  VIADD R13, R3, 0x128 ;  /* 0x00000128030d7836 */ /* 0x000fc60000000000 */
[----:B------:R-:W-:Y:S01]  /*2a60*/  @!P5 LEA.HI.X R85, R76, R85, R0, 0x1, P1 ;  /* 0x000000554c55d211 */ /* 0x000fe200008f0c00 */
[----:B------:R-:W-:Y:S01]  /*2a70*/  HFMA2 R76, -RZ, RZ, 0, 0 ;  /* 0x00000000ff4c7431 */ /* 0x000fe200000001ff */
[----:B------:R-:W-:Y:S02]  /*2a80*/  SHF.R.S32.HI R33, RZ, 0x1f, R13 ;  /* 0x0000001fff217819 */ /* 0x000fe4000001140d */
[----:B------:R-:W-:-:S03]  /*2a90*/  ISETP.GE.U32.AND P1, PT, R13, UR16, PT ;  /* 0x000000100d007c0c */ /* 0x000fc6000bf26070 */
[----:B------:R-:W5:Y:S01]  /*2aa0*/  @!P0 LDG.E R76, desc[UR18][R48.64] ;  /* 0x00000012304c8981 */ /* 0x000f62000c1e1900 */
[----:B------:R-:W-:Y:S02]  /*2ab0*/  ISETP.GE.AND.EX P0, PT, R33, UR17, PT, P1 ;  /* 0x0000001121007c0c */ /* 0x000fe4000bf06310 */
[----:B------:R-:W-:Y:S02]  /*2ac0*/  LOP3.LUT R9, R9, 0xffdfffff, RZ, 0xc0, !PT ;  /* 0xffdfffff09097812 */ /* 0x000fe400078ec0ff */
[----:B------:R-:W-:Y:S02]  /*2ad0*/  P2R R15, PR, RZ, 0x10 ;  /* 0x00000010ff0f7803 */ /* 0x000fe40000000000 */
[----:B------:R-:W-:Y:S02]  /*2ae0*/  @P4 LOP3.LUT R9, R9, 0x200000, RZ, 0xfc, !PT ;  /* 0x0020000009094812 */ /* 0x000fe400078efcff */
[----:B------:R-:W-:Y:S01]  /*2af0*/  LOP3.LUT P4, RZ, R5, 0x40000, RZ, 0xc0, !PT ;  /* 0x0004000005ff7812 */ /* 0x000fe2000788c0ff */
[----:B0-----:R-:W-:-:S04]  /*2b00*/  IMAD.MOV.U32 R56, RZ, RZ, RZ ;  /* 0x000000ffff387224 */ /* 0x001fc800078e00ff */
[----:B------:R-:W0:Y:S01]  /*2b10*/  @!P0 LDC.64 R80, c[0x0][0x3e0] ;  /* 0x0000f800ff508b82 */ /* 0x000e220000000a00 */
[----:B------:R-:W-:Y:S01]  /*2b20*/  LOP3.LUT P2, RZ, R5, 0x100000, RZ, 0xc0, !PT ;  /* 0x0010000005ff7812 */ /* 0x000fe2000784c0ff */
[----:B------:R-:W-:-:S06]  /*2b30*/  IMAD.MOV.U32 R14, RZ, RZ, RZ ;  /* 0x000000ffff0e7224 */ /* 0x000fcc00078e00ff */
[----:B------:R1:W3:Y:S04]  /*2b40*/  @!P4 LDG.E R56, desc[UR18][R42.64] ;  /* 0x000000122a38c981 */ /* 0x0002e8000c1e1900 */
[----:B------:R4:W2:Y:S01]  /*2b50*/  @!P3 LDG.E R14, desc[UR18][R44.64] ;  /* 0x000000122c0eb981 */ /* 0x0008a2000c1e1900 */
[----:B-1----:R-:W1:Y:S01]  /*2b60*/  @!P0 LDC.64 R42, c[0x0][0x390] ;  /* 0x0000e400ff2a8b82 */ /* 0x002e620000000a00 */
[----:B----4-:R-:W-:Y:S02]  /*2b70*/  IMAD.MOV.U32 R44, RZ, RZ, RZ ;  /* 0x000000ffff2c7224 */ /* 0x010fe400078e00ff */
[----:B0-----:R-:W-:-:S04]  /*2b80*/  @!P0 IMAD R0, R33, R80, RZ ;  /* 0x0000005021008224 */ /* 0x001fc800078e02ff */
[----:B------:R0:W4:Y:S01]  /*2b90*/  @!P2 LDG.E R44, desc[UR18][R60.64] ;  /* 0x000000123c2ca981 */ /* 0x000122000c1e1900 */
[----:B------:R-:W-:Y:S02]  /*2ba0*/  LOP3.LUT R9, R9, 0xffefffff, RZ, 0xc0, !PT ;  /* 0xffefffff09097812 */ /* 0x000fe400078ec0ff */
[----:B0-----:R-:W-:Y:S01]  /*2bb0*/  @!P0 MOV R60, R92 ;  /* 0x0000005c003c8202 */ /* 0x001fe20000000f00 */
[----:B------:R-:W-:-:S04]  /*2bc0*/  @!P0 IMAD.MOV.U32 R61, RZ, RZ, R95 ;  /* 0x000000ffff3d8224 */ /* 0x000fc800078e005f */
[----:B------:R-:W-:-:S04]  /*2bd0*/  @!P0 IMAD.WIDE.U32 R60, R13, R80, R60 ;  /* 0x000000500d3c8225 */ /* 0x000fc800078e003c */
[----:B------:R-:W-:Y:S01]  /*2be0*/  @!P0 IMAD R13, R13, R81, R0 ;  /* 0x000000510d0d8224 */ /* 0x000fe200078e0200 */
[----:B------:R-:W-:Y:S02]  /*2bf0*/  @P5 LOP3.LUT R9, R9, 0x100000, RZ, 0xfc, !PT ;  /* 0x0010000009095812 */ /* 0x000fe400078efcff */
[C---:B-1----:R-:W-:Y:S02]  /*2c00*/  @!P0 LEA R48, P1, R60.reuse, R42, 0x1 ;  /* 0x0000002a3c308211 */ /* 0x042fe400078208ff */
[----:B------:R-:W-:Y:S01]  /*2c10*/  @!P0 IADD3 R0, PT, PT, R61, R13, RZ ;  /* 0x0000000d3d008210 */ /* 0x000fe20007ffe0ff */
[----:B------:R-:W-:Y:S01]  /*2c20*/  VIADD R13, R3, 0x130 ;  /* 0x00000130030d7836 */ /* 0x000fe20000000000 */
[----:B------:R-:W-:Y:S02]  /*2c30*/  LOP3.LUT R9, R9, 0xfff7ffff, RZ, 0xc0, !PT ;  /* 0xfff7ffff09097812 */ /* 0x000fe400078ec0ff */
[----:B------:R-:W-:Y:S02]  /*2c40*/  @!P0 LEA.HI.X R49, R60, R43, R0, 0x1, P1 ;  /* 0x0000002b3c318211 */ /* 0x000fe400008f0c00 */
[----:B------:R-:W-:-:S02]  /*2c50*/  SHF.R.S32.HI R33, RZ, 0x1f, R13 ;  /* 0x0000001fff217819 */ /* 0x000fc4000001140d */
[----:B------:R-:W-:Y:S02]  /*2c60*/  ISETP.GE.U32.AND P1, PT, R13, UR16, PT ;  /* 0x000000100d007c0c */ /* 0x000fe4000bf26070 */
[----:B------:R-:W-:Y:S02]  /*2c70*/  @P0 LOP3.LUT R9, R9, 0x80000, RZ, 0xfc, !PT ;  /* 0x0008000009090812 */ /* 0x000fe400078efcff */
[----:B------:R-:W-:Y:S02]  /*2c80*/  P2R R0, PR, RZ, 0x1 ;  /* 0x00000001ff007803 */ /* 0x000fe40000000000 */
[----:B------:R-:W-:Y:S02]  /*2c90*/  ISETP.GE.AND.EX P0, PT, R33, UR17, PT, P1 ;  /* 0x0000001121007c0c */ /* 0x000fe4000bf06310 */
[----:B------:R-:W-:Y:S01]  /*2ca0*/  LOP3.LUT P3, RZ, R5, 0x10000, RZ, 0xc0, !PT ;  /* 0x0001000005ff7812 */ /* 0x000fe2000786c0ff */
[----:B------:R-:W-:-:S10]  /*2cb0*/  IMAD.MOV.U32 R42, RZ, RZ, RZ ;  /* 0x000000ffff2a7224 */ /* 0x000fd400078e00ff */
[----:B------:R-:W0:Y:S02]  /*2cc0*/  @!P0 LDC.64 R82, c[0x0][0x3e0] ;  /* 0x0000f800ff528b82 */ /* 0x000e240000000a00 */
[----:B------:R1:W5:Y:S06]  /*2cd0*/  @!P3 LDG.E R42, desc[UR18][R46.64] ;  /* 0x000000122e2ab981 */ /* 0x00036c000c1e1900 */
[----:B-1----:R-:W1:Y:S01]  /*2ce0*/  @!P0 LDC.64 R46, c[0x0][0x390] ;  /* 0x0000e400ff2e8b82 */ /* 0x002e620000000a00 */
[----:B------:R-:W-:Y:S01]  /*2cf0*/  LOP3.LUT P2, RZ, R5, 0x8000, RZ, 0xc0, !PT ;  /* 0x0000800005ff7812 */ /* 0x000fe2000784c0ff */
[----:B------:R-:W-:Y:S01]  /*2d00*/  @!P0 IMAD.MOV.U32 R81, RZ, RZ, R95 ;  /* 0x000000ffff518224 */ /* 0x000fe200078e005f */
[----:B------:R-:W-:-:S02]  /*2d10*/  @!P0 MOV R80, R92 ;  /* 0x0000005c00508202 */ /* 0x000fc40000000f00 */
[----:B------:R-:W-:Y:S01]  /*2d20*/  ISETP.NE.AND P5, PT, R2, RZ, PT ;  /* 0x000000ff0200720c */ /* 0x000fe20003fa5270 */
[----:B------:R-:W-:Y:S02]  /*2d30*/  HFMA2 R60, -RZ, RZ, 0, 0 ;  /* 0x00000000ff3c7431 */ /* 0x000fe400000001ff */
[-C--:B0-----:R-:W-:Y:S02]  /*2d40*/  @!P0 IMAD R2, R33, R82.reuse, RZ ;  /* 0x0000005221028224 */ /* 0x081fe400078e02ff */
[----:B------:R-:W-:-:S04]  /*2d50*/  @!P0 IMAD.WIDE.U32 R80, R13, R82, R80 ;  /* 0x000000520d508225 */ /* 0x000fc800078e0050 */
[----:B------:R0:W5:Y:S01]  /*2d60*/  @!P2 LDG.E R60, desc[UR18][R28.64] ;  /* 0x000000121c3ca981 */ /* 0x000162000c1e1900 */
[----:B------:R-:W-:-:S05]  /*2d70*/  @!P0 IMAD R13, R13, R83, R2 ;  /* 0x000000530d0d8224 */ /* 0x000fca00078e0202 */
[----:B------:R-:W-:Y:S01]  /*2d80*/  @!P0 IADD3 R2, PT, PT, R81, R13, RZ ;  /* 0x0000000d51028210 */ /* 0x000fe20007ffe0ff */
[----:B------:R-:W-:Y:S01]  /*2d90*/  VIADD R13, R3, 0x138 ;  /* 0x00000138030d7836 */ /* 0x000fe20000000000 */
[----:B-1----:R-:W-:Y:S01]  /*2da0*/  @!P0 LEA R46, P1, R80, R46, 0x1 ;  /* 0x0000002e502e8211 */ /* 0x002fe200078208ff */
[----:B0-----:R-:W-:-:S03]  /*2db0*/  HFMA2 R28, -RZ, RZ, 0, 0 ;  /* 0x00000000ff1c7431 */ /* 0x001fc600000001ff */
[----:B------:R-:W-:Y:S02]  /*2dc0*/  @!P0 LEA.HI.X R47, R80, R47, R2, 0x1, P1 ;  /* 0x0000002f502f8211 */ /* 0x000fe400008f0c02 */
[----:B------:R-:W-:Y:S01]  /*2dd0*/  SHF.R.S32.HI R29, RZ, 0x1f, R13 ;  /* 0x0000001fff1d7819 */ /* 0x000fe2000001140d */
[----:B------:R-:W5:Y:S01]  /*2de0*/  @!P5 LDG.E R28, desc[UR18][R54.64] ;  /* 0x00000012361cd981 */ /* 0x000f62000c1e1900 */
[----:B------:R-:W-:-:S04]  /*2df0*/  ISETP.GE.U32.AND P1, PT, R13, UR16, PT ;  /* 0x000000100d007c0c */ /* 0x000fc8000bf26070 */
[----:B------:R-:W-:Y:S02]  /*2e00*/  ISETP.GE.AND.EX P5, PT, R29, UR17, PT, P1 ;  /* 0x000000111d007c0c */ /* 0x000fe4000bfa6310 */
[----:B------:R-:W-:Y:S01]  /*2e10*/  LOP3.LUT P4, RZ, R5, 0x4000, RZ, 0xc0, !PT ;  /* 0x0000400005ff7812 */ /* 0x000fe2000788c0ff */
[----:B------:R-:W-:-:S10]  /*2e20*/  IMAD.MOV.U32 R82, RZ, RZ, RZ ;  /* 0x000000ffff527224 */ /* 0x000fd400078e00ff */
[----:B------:R-:W0:Y:S02]  /*2e30*/  @!P5 LDC.64 R86, c[0x0][0x3e0] ;  /* 0x0000f800ff56db82 */ /* 0x000e240000000a00 */
[----:B------:R1:W5:Y:S06]  /*2e40*/  @!P4 LDG.E R82, desc[UR18][R40.64] ;  /* 0x000000122852c981 */ /* 0x00036c000c1e1900 */
[----:B-1----:R-:W1:Y:S01]  /*2e50*/  @!P5 LDC.64 R40, c[0x0][0x390] ;  /* 0x0000e400ff28db82 */ /* 0x002e620000000a00 */
[----:B------:R-:W-:Y:S01]  /*2e60*/  @!P5 MOV R80, R92 ;  /* 0x0000005c0050d202 */ /* 0x000fe20000000f00 */
[----:B------:R-:W-:-:S02]  /*2e70*/  @!P5 IMAD.MOV.U32 R81, RZ, RZ, R95 ;  /* 0x000000ffff51d224 */ /* 0x000fc400078e005f */
[-C--:B0-----:R-:W-:Y:S02]  /*2e80*/  @!P5 IMAD R2, R29, R86.reuse, RZ ;  /* 0x000000561d02d224 */ /* 0x081fe400078e02ff */
[----:B------:R-:W-:-:S04]  /*2e90*/  @!P5 IMAD.WIDE.U32 R80, R13, R86, R80 ;  /* 0x000000560d50d225 */ /* 0x000fc800078e0050 */
[----:B------:R-:W-:-:S05]  /*2ea0*/  @!P5 IMAD R13, R13, R87, R2 ;  /* 0x000000570d0dd224 */ /* 0x000fca00078e0202 */
[----:B------:R-:W-:Y:S01]  /*2eb0*/  @!P5 IADD3 R2, PT, PT, R81, R13, RZ ;  /* 0x0000000d5102d210 */ /* 0x000fe20007ffe0ff */
[----:B------:R-:W-:Y:S01]  /*2ec0*/  VIADD R13, R3, 0x140 ;  /* 0x00000140030d7836 */ /* 0x000fe20000000000 */
[C---:B-1----:R-:W-:Y:S02]  /*2ed0*/  @!P5 LEA R54, P1, R80.reuse, R40, 0x1 ;  /* 0x000000285036d211 */ /* 0x042fe400078208ff */
[----:B------:R-:W-:Y:S02]  /*2ee0*/  LOP3.LUT R9, R9, 0xfffbffff, RZ, 0xc0, !PT ;  /* 0xfffbffff09097812 */ /* 0x000fe400078ec0ff */
[----:B------:R-:W-:Y:S02]  /*2ef0*/  @!P5 LEA.HI.X R55, R80, R41, R2, 0x1, P1 ;  /* 0x000000295037d211 */ /* 0x000fe400008f0c02 */
[----:B------:R-:W-:Y:S02]  /*2f00*/  SHF.R.S32.HI R29, RZ, 0x1f, R13 ;  /* 0x0000001fff1d7819 */ /* 0x000fe4000001140d */
[----:B------:R-:W-:-:S02]  /*2f10*/  ISETP.GE.U32.AND P1, PT, R13, UR16, PT ;  /* 0x000000100d007c0c */ /* 0x000fc4000bf26070 */
[----:B------:R-:W-:Y:S02]  /*2f20*/  @P0 LOP3.LUT R9, R9, 0x40000, RZ, 0xfc, !PT ;  /* 0x0004000009090812 */ /* 0x000fe400078efcff */
[----:B------:R-:W-:-:S13]  /*2f30*/  ISETP.GE.AND.EX P0, PT, R29, UR17, PT, P1 ;  /* 0x000000111d007c0c */ /* 0x000fda000bf06310 */
[----:B------:R-:W0:Y:S01]  /*2f40*/  @!P0 LDC.64 R90, c[0x0][0x3e0] ;  /* 0x0000f800ff5a8b82 */ /* 0x000e220000000a00 */
[----:B------:R-:W-:Y:S01]  /*2f50*/  @!P0 MOV R86, R92 ;  /* 0x0000005c00568202 */ /* 0x000fe20000000f00 */
[----:B------:R-:W-:Y:S01]  /*2f60*/  @!P0 IMAD.MOV.U32 R87, RZ, RZ, R95 ;  /* 0x000000ffff578224 */ /* 0x000fe200078e005f */
[----:B------:R-:W-:Y:S01]  /*2f70*/  LOP3.LUT P2, RZ, R5, 0x800, RZ, 0xc0, !PT ;  /* 0x0000080005ff7812 */ /* 0x000fe2000784c0ff */
[-C--:B0-----:R-:W-:Y:S02]  /*2f80*/  @!P0 IMAD R2, R29, R90.reuse, RZ ;  /* 0x0000005a1d028224 */ /* 0x081fe400078e02ff */
[----:B------:R-:W-:-:S04]  /*2f90*/  @!P0 IMAD.WIDE.U32 R86, R13, R90, R86 ;  /* 0x0000005a0d568225 */ /* 0x000fc800078e0056 */
[----:B------:R-:W-:Y:S02]  /*2fa0*/  @!P0 IMAD R13, R13, R91, R2 ;  /* 0x0000005b0d0d8224 */ /* 0x000fe400078e0202 */
[----:B------:R-:W0:Y:S01]  /*2fb0*/  @!P0 LDC.64 R90, c[0x0][0x390] ;  /* 0x0000e400ff5a8b82 */ /* 0x000e220000000a00 */
[----:B------:R-:W-:Y:S02]  /*2fc0*/  HFMA2 R80, -RZ, RZ, 0, 0 ;  /* 0x00000000ff507431 */ /* 0x000fe400000001ff */
[----:B------:R-:W-:Y:S01]  /*2fd0*/  @!P0 IADD3 R2, PT, PT, R87, R13, RZ ;  /* 0x0000000d57028210 */ /* 0x000fe20007ffe0ff */
[----:B------:R-:W-:-:S03]  /*2fe0*/  VIADD R13, R3, 0x148 ;  /* 0x00000148030d7836 */ /* 0x000fc60000000000 */
[----:B------:R1:W5:Y:S02]  /*2ff0*/  @!P2 LDG.E R80, desc[UR18][R62.64] ;  /* 0x000000123e50a981 */ /* 0x000364000c1e1900 */
[----:B------:R-:W-:Y:S01]  /*3000*/  SHF.R.S32.HI R29, RZ, 0x1f, R13 ;  /* 0x0000001fff1d7819 */ /* 0x000fe2000001140d */
[----:B-1----:R-:W-:-:S06]  /*3010*/  HFMA2 R62, -RZ, RZ, 0, 0 ;  /* 0x00000000ff3e7431 */ /* 0x002fcc00000001ff */
[----:B------:R1:W5:Y:S01]  /*3020*/  @!P6 LDG.E R62, desc[UR18][R10.64] ;  /* 0x000000120a3ee981 */ /* 0x000362000c1e1900 */
[----:B0-----:R-:W-:-:S04]  /*3030*/  @!P0 LEA R90, P1, R86, R90, 0x1 ;  /* 0x0000005a565a8211 */ /* 0x001fc800078208ff */
[----:B------:R-:W-:Y:S02]  /*3040*/  @!P0 LEA.HI.X R91, R86, R91, R2, 0x1, P1 ;  /* 0x0000005b565b8211 */ /* 0x000fe400008f0c02 */
[----:B------:R-:W-:-:S04]  /*3050*/  ISETP.GE.U32.AND P1, PT, R13, UR16, PT ;  /* 0x000000100d007c0c */ /* 0x000fc8000bf26070 */
[----:B------:R-:W-:-:S13]  /*3060*/  ISETP.GE.AND.EX P6, PT, R29, UR17, PT, P1 ;  /* 0x000000111d007c0c */ /* 0x000fda000bfc6310 */
[----:B------:R-:W0:Y:S01]  /*3070*/  @!P6 LDC.64 R86, c[0x0][0x3e0] ;  /* 0x0000f800ff56eb82 */ /* 0x000e220000000a00 */
[----:B------:R-:W-:Y:S01]  /*3080*/  @!P6 MOV R98, R92 ;  /* 0x0000005c0062e202 */ /* 0x000fe20000000f00 */
[----:B------:R-:W-:Y:S02]  /*3090*/  @!P6 IMAD.MOV.U32 R99, RZ, RZ, R95 ;  /* 0x000000ffff63e224 */ /* 0x000fe400078e005f */
[-C--:B0-----:R-:W-:Y:S02]  /*30a0*/  @!P6 IMAD R2, R29, R86.reuse, RZ ;  /* 0x000000561d02e224 */ /* 0x081fe400078e02ff */
[----:B------:R-:W-:-:S04]  /*30b0*/  @!P6 IMAD.WIDE.U32 R98, R13, R86, R98 ;  /* 0x000000560d62e225 */ /* 0x000fc800078e0062 */
[----:B------:R-:W-:Y:S02]  /*30c0*/  @!P6 IMAD R13, R13, R87, R2 ;  /* 0x000000570d0de224 */ /* 0x000fe400078e0202 */
[----:B------:R-:W0:Y:S01]  /*30d0*/  @!P6 LDC.64 R86, c[0x0][0x390] ;  /* 0x0000e400ff56eb82 */ /* 0x000e220000000a00 */
[----:B-1----:R-:W-:Y:S02]  /*30e0*/  VIADD R11, R3, 0x150 ;  /* 0x00000150030b7836 */ /* 0x002fe40000000000 */
[----:B------:R-:W-:Y:S02]  /*30f0*/  @!P6 IADD3 R2, PT, PT, R99, R13, RZ ;  /* 0x0000000d6302e210 */ /* 0x000fe40007ffe0ff */
[----:B------:R-:W-:Y:S02]  /*3100*/  LOP3.LUT R9, R9, 0xfffdffff, RZ, 0xc0, !PT ;  /* 0xfffdffff09097812 */ /* 0x000fe400078ec0ff */
[----:B------:R-:W-:Y:S02]  /*3110*/  SHF.R.S32.HI R13, RZ, 0x1f, R11 ;  /* 0x0000001fff0d7819 */ /* 0x000fe4000001140b */
[----:B------:R-:W-:-:S02]  /*3120*/  @P5 LOP3.LUT R9, R9, 0x20000, RZ, 0xfc, !PT ;  /* 0x0002000009095812 */ /* 0x000fc400078efcff */
[----:B------:R-:W-:Y:S02]  /*3130*/  P2R R6, PR, RZ, 0x20 ;  /* 0x00000020ff067803 */ /* 0x000fe40000000000 */
[----:B0-----:R-:W-:-:S04]  /*3140*/  @!P6 LEA R86, P1, R98, R86, 0x1 ;  /* 0x000000566256e211 */ /* 0x001fc800078208ff */
[----:B------:R-:W-:Y:S02]  /*3150*/  @!P6 LEA.HI.X R87, R98, R87, R2, 0x1, P1 ;  /* 0x000000576257e211 */ /* 0x000fe400008f0c02 */
[----:B------:R-:W-:-:S04]  /*3160*/  ISETP.GE.U32.AND P1, PT, R11, UR16, PT ;  /* 0x000000100b007c0c */ /* 0x000fc8000bf26070 */
[----:B------:R-:W-:-:S13]  /*3170*/  ISETP.GE.AND.EX P5, PT, R13, UR17, PT, P1 ;  /* 0x000000110d007c0c */ /* 0x000fda000bfa6310 */
[----:B------:R-:W0:Y:S01]  /*3180*/  @!P5 LDC.64 R98, c[0x0][0x3e0] ;  /* 0x0000f800ff62db82 */ /* 0x000e220000000a00 */
[----:B------:R-:W-:Y:S01]  /*3190*/  @!P5 MOV R104, R92 ;  /* 0x0000005c0068d202 */ /* 0x000fe20000000f00 */
[----:B------:R-:W-:Y:S01]  /*31a0*/  @!P5 IMAD.MOV.U32 R105, RZ, RZ, R95 ;  /* 0x000000ffff69d224 */ /* 0x000fe200078e005f */
[C---:B------:R-:W-:Y:S01]  /*31b0*/  LOP3.LUT P3, RZ, R5.reuse, 0x1000, RZ, 0xc0, !PT ;  /* 0x0000100005ff7812 */ /* 0x040fe2000786c0ff */
[----:B------:R-:W-:Y:S01]  /*31c0*/  IMAD.MOV.U32 R40, RZ, RZ, RZ ;  /* 0x000000ffff287224 */ /* 0x000fe200078e00ff */
[C---:B------:R-:W-:Y:S02]  /*31d0*/  LOP3.LUT P4, RZ, R5.reuse, 0x400, RZ, 0xc0, !PT ;  /* 0x0000040005ff7812 */ /* 0x040fe4000788c0ff */
[----:B------:R-:W-:Y:S02]  /*31e0*/  LOP3.LUT P2, RZ, R5, 0x80, RZ, 0xc0, !PT ;  /* 0x0000008005ff7812 */ /* 0x000fe4000784c0ff */
[----:B------:R-:W-:-:S07]  /*31f0*/  LOP3.LUT R9, R9, 0xfffeffff, RZ, 0xc0, !PT ;  /* 0xfffeffff09097812 */ /* 0x000fce00078ec0ff */
[----:B------:R1:W5:Y:S01]  /*3200*/  @!P3 LDG.E R40, desc[UR18][R70.64] ;  /* 0x000000124628b981 */ /* 0x000362000c1e1900 */
[-C--:B0-----:R-:W-:Y:S02]  /*3210*/  @!P5 IMAD R2, R13, R98.reuse, RZ ;  /* 0x000000620d02d224 */ /* 0x081fe400078e02ff */
[----:B------:R-:W-:-:S04]  /*3220*/  @!P5 IMAD.WIDE.U32 R104, R11, R98, R104 ;  /* 0x000000620b68d225 */ /* 0x000fc800078e0068 */
[----:B------:R-:W-:Y:S02]  /*3230*/  @!P5 IMAD R11, R11, R99, R2 ;  /* 0x000000630b0bd224 */ /* 0x000fe400078e0202 */
[----:B------:R-:W0:Y:S01]  /*3240*/  @!P5 LDC.64 R98, c[0x0][0x390] ;  /* 0x0000e400ff62db82 */ /* 0x000e220000000a00 */
[----:B-1----:R-:W-:Y:S01]  /*3250*/  IMAD.MOV.U32 R70, RZ, RZ, RZ ;  /* 0x000000ffff467224 */ /* 0x002fe200078e00ff */
[----:B------:R-:W-:Y:S02]  /*3260*/  @P0 LOP3.LUT R9, R9, 0x10000, RZ, 0xfc, !PT ;  /* 0x0001000009090812 */ /* 0x000fe400078efcff */
[----:B------:R-:W-:-:S03]  /*3270*/  LOP3.LUT P0, RZ, R5, 0x40, RZ, 0xc0, !PT ;  /* 0x0000004005ff7812 */ /* 0x000fc6000780c0ff */
[----:B------:R1:W5:Y:S01]  /*3280*/  @!P4 LDG.E R70, desc[UR18][R36.64] ;  /* 0x000000122446c981 */ /* 0x000362000c1e1900 */
[----:B------:R-:W-:Y:S01]  /*3290*/  @!P5 IADD3 R2, PT, PT, R105, R11, RZ ;  /* 0x0000000b6902d210 */ /* 0x000fe20007ffe0ff */
[----:B------:R-:W-:Y:S02]  /*32a0*/  VIADD R11, R3, 0x158 ;  /* 0x00000158030b7836 */ /* 0x000fe40000000000 */
[----:B-1----:R-:W-:-:S03]  /*32b0*/  HFMA2 R36, -RZ, RZ, 0, 0 ;  /* 0x00000000ff247431 */ /* 0x002fc600000001ff */
[----:B------:R-:W-:-:S03]  /*32c0*/  SHF.R.S32.HI R13, RZ, 0x1f, R11 ;  /* 0x0000001fff0d7819 */ /* 0x000fc6000001140b */
[----:B------:R1:W5:Y:S01]  /*32d0*/  @!P2 LDG.E R36, desc[UR18][R26.64] ;  /* 0x000000121a24a981 */ /* 0x000362000c1e1900 */
[----:B0-----:R-:W-:-:S04]  /*32e0*/  @!P5 LEA R98, P1, R104, R98, 0x1 ;  /* 0x000000626862d211 */ /* 0x001fc800078208ff */
[----:B------:R-:W-:Y:S02]  /*32f0*/  @!P5 LEA.HI.X R99, R104, R99, R2, 0x1, P1 ;  /* 0x000000636863d211 */ /* 0x000fe400008f0c02 */
[----:B------:R-:W-:Y:S01]  /*3300*/  ISETP.GE.U32.AND P1, PT, R11, UR16, PT ;  /* 0x000000100b007c0c */ /* 0x000fe2000bf26070 */
[----:B-1----:R-:W-:-:S06]  /*3310*/  IMAD.MOV.U32 R26, RZ, RZ, RZ ;  /* 0x000000ffff1a7224 */ /* 0x002fcc00078e00ff */
[----:B------:R0:W5:Y:S01]  /*3320*/  @!P0 LDG.E R26, desc[UR18][R88.64] ;  /* 0x00000012581a8981 */ /* 0x000162000c1e1900 */
[----:B------:R-:W-:-:S13]  /*3330*/  ISETP.GE.AND.EX P0, PT, R13, UR17, PT, P1 ;  /* 0x000000110d007c0c */ /* 0x000fda000bf06310 */
[----:B------:R-:W1:Y:S08]  /*3340*/  @!P0 LDC.64 R106, c[0x0][0x3e0] ;  /* 0x0000f800ff6a8b82 */ /* 0x000e700000000a00 */
[----:B0-----:R-:W0:Y:S01]  /*3350*/  @!P0 LDC.64 R88, c[0x0][0x390] ;  /* 0x0000e400ff588b82 */ /* 0x001e220000000a00 */
[----:B------:R-:W-:Y:S01]  /*3360*/  LOP3.LUT R9, R9, 0xffff7fff, RZ, 0xc0, !PT ;  /* 0xffff7fff09097812 */ /* 0x000fe200078ec0ff */
[----:B------:R-:W-:Y:S01]  /*3370*/  @!P0 IMAD.MOV.U32 R105, RZ, RZ, R95 ;  /* 0x000000ffff698224 */ /* 0x000fe200078e005f */
[----:B------:R-:W-:-:S02]  /*3380*/  @!P0 MOV R104, R92 ;  /* 0x0000005c00688202 */ /* 0x000fc40000000f00 */
[----:B------:R-:W-:-:S04]  /*3390*/  @P6 LOP3.LUT R9, R9, 0x8000, RZ, 0xfc, !PT ;  /* 0x0000800009096812 */ /* 0x000fc800078efcff */
[----:B------:R-:W-:Y:S01]  /*33a0*/  LOP3.LUT R9, R9, 0xffffbfff, RZ, 0xc0, !PT ;  /* 0xffffbfff09097812 */ /* 0x000fe200078ec0ff */
[-C--:B-1----:R-:W-:Y:S02]  /*33b0*/  @!P0 IMAD R2, R13, R106.reuse, RZ ;  /* 0x0000006a0d028224 */ /* 0x082fe400078e02ff */
[----:B------:R-:W-:-:S04]  /*33c0*/  @!P0 IMAD.WIDE.U32 R104, R11, R106, R104 ;  /* 0x0000006a0b688225 */ /* 0x000fc800078e0068 */
[----:B------:R-:W-:Y:S01]  /*33d0*/  @!P0 IMAD R11, R11, R107, R2 ;  /* 0x0000006b0b0b8224 */ /* 0x000fe200078e0202 */
[----:B------:R-:W-:Y:S02]  /*33e0*/  @P5 LOP3.LUT R9, R9, 0x4000, RZ, 0xfc, !PT ;  /* 0x0000400009095812 */ /* 0x000fe400078efcff */
[C---:B0-----:R-:W-:Y:S02]  /*33f0*/  @!P0 LEA R88, P1, R104.reuse, R88, 0x1 ;  /* 0x0000005868588211 */ /* 0x041fe400078208ff */
[----:B------:R-:W-:Y:S01]  /*3400*/  @!P0 IADD3 R2, PT, PT, R105, R11, RZ ;  /* 0x0000000b69028210 */ /* 0x000fe20007ffe0ff */
[----:B------:R-:W-:Y:S01]  /*3410*/  VIADD R11, R3, 0x160 ;  /* 0x00000160030b7836 */ /* 0x000fe20000000000 */
[----:B------:R-:W-:Y:S02]  /*3420*/  LOP3.LUT R9, R9, 0xffffdfff, RZ, 0xc0, !PT ;  /* 0xffffdfff09097812 */ /* 0x000fe400078ec0ff */
[----:B------:R-:W-:Y:S02]  /*3430*/  @!P0 LEA.HI.X R89, R104, R89, R2, 0x1, P1 ;  /* 0x0000005968598211 */ /* 0x000fe400008f0c02 */
[----:B------:R-:W-:-:S02]  /*3440*/  SHF.R.S32.HI R13, RZ, 0x1f, R11 ;  /* 0x0000001fff0d7819 */ /* 0x000fc4000001140b */
[----:B------:R-:W-:Y:S02]  /*3450*/  ISETP.GE.U32.AND P1, PT, R11, UR16, PT ;  /* 0x000000100b007c0c */ /* 0x000fe4000bf26070 */
[----:B------:R-:W-:Y:S02]  /*3460*/  @P0 LOP3.LUT R9, R9, 0x2000, RZ, 0xfc, !PT ;  /* 0x0000200009090812 */ /* 0x000fe400078efcff */
[----:B------:R-:W-:-:S13]  /*3470*/  ISETP.GE.AND.EX P0, PT, R13, UR17, PT, P1 ;  /* 0x000000110d007c0c */ /* 0x000fda000bf06310 */
[----:B------:R-:W0:Y:S08]  /*3480*/  @!P0 LDC.64 R106, c[0x0][0x3e0] ;  /* 0x0000f800ff6a8b82 */ /* 0x000e300000000a00 */
[----:B------:R-:W1:Y:S01]  /*3490*/  @!P0 LDC.64 R118, c[0x0][0x390] ;  /* 0x0000e400ff768b82 */ /* 0x000e620000000a00 */
[----:B------:R-:W-:Y:S01]  /*34a0*/  LOP3.LUT P3, RZ, R5, 0x100, RZ, 0xc0, !PT ;  /* 0x0000010005ff7812 */ /* 0x000fe2000786c0ff */
[----:B------:R-:W-:Y:S01]  /*34b0*/  @!P0 IMAD.MOV.U32 R105, RZ, RZ, R95 ;  /* 0x000000ffff698224 */ /* 0x000fe200078e005f */
[----:B------:R-:W-:Y:S01]  /*34c0*/  @!P0 MOV R104, R92 ;  /* 0x0000005c00688202 */ /* 0x000fe20000000f00 */
[----:B------:R-:W-:Y:S01]  /*34d0*/  IMAD.MOV.U32 R10, RZ, RZ, RZ ;  /* 0x000000ffff0a7224 */ /* 0x000fe200078e00ff */
[----:B------:R-:W-:-:S02]  /*34e0*/  ISETP.NE.AND P5, PT, R6, RZ, PT ;  /* 0x000000ff0600720c */ /* 0x000fc40003fa5270 */
[C---:B------:R-:W-:Y:S02]  /*34f0*/  LOP3.LUT P4, RZ, R5.reuse, 0x20, RZ, 0xc0, !PT ;  /* 0x0000002005ff7812 */ /* 0x040fe4000788c0ff */
[----:B------:R-:W-:-:S05]  /*3500*/  LOP3.LUT P2, RZ, R5, 0x8, RZ, 0xc0, !PT ;  /* 0x0000000805ff7812 */ /* 0x000fca000784c0ff */
[----:B------:R3:W5:Y:S01]  /*3510*/  @!P3 LDG.E R10, desc[UR18][R30.64] ;  /* 0x000000121e0ab981 */ /* 0x000762000c1e1900 */
[-C--:B0-----:R-:W-:Y:S02]  /*3520*/  @!P0 IMAD R6, R13, R106.reuse, RZ ;  /* 0x0000006a0d068224 */ /* 0x081fe400078e02ff */
[----:B------:R-:W-:Y:S01]  /*3530*/  @!P0 IMAD.WIDE.U32 R104, R11, R106, R104 ;  /* 0x0000006a0b688225 */ /* 0x000fe200078e0068 */
[----:B------:R-:W-:-:S03]  /*3540*/  LOP3.LUT P3, RZ, R5, 0x10, RZ, 0xc0, !PT ;  /* 0x0000001005ff7812 */ /* 0x000fc6000786c0ff */
[----:B------:R-:W-:Y:S02]  /*3550*/  @!P0 IMAD R11, R11, R107, R6 ;  /* 0x0000006b0b0b8224 */ /* 0x000fe400078e0206 */
[----:B---3--:R-:W-:Y:S01]  /*3560*/  HFMA2 R30, -RZ, RZ, 0, 0 ;  /* 0x00000000ff1e7431 */ /* 0x008fe200000001ff */
[----:B-1----:R-:W-:Y:S02]  /*3570*/  @!P0 LEA R118, P1, R104, R118, 0x1 ;  /* 0x0000007668768211 */ /* 0x002fe400078208ff */
[----:B------:R-:W-:-:S03]  /*3580*/  @!P0 IADD3 R6, PT, PT, R105, R11, RZ ;  /* 0x0000000b69068210 */ /* 0x000fc60007ffe0ff */
[----:B------:R0:W3:Y:S01]  /*3590*/  @!P4 LDG.E R30, desc[UR18][R24.64] ;  /* 0x00000012181ec981 */ /* 0x0000e2000c1e1900 */
[----:B------:R-:W-:Y:S02]  /*35a0*/  @!P0 LEA.HI.X R119, R104, R119, R6, 0x1, P1 ;  /* 0x0000007768778211 */ /* 0x000fe400008f0c06 */
[C---:B------:R-:W-:Y:S01]  /*35b0*/  LOP3.LUT P1, RZ, R5.reuse, 0x4, RZ, 0xc0, !PT ;  /* 0x0000000405ff7812 */ /* 0x040fe2000782c0ff */
[----:B------:R-:W-:Y:S01]  /*35c0*/  HFMA2 R2, -RZ, RZ, 0, 0 ;  /* 0x00000000ff027431 */ /* 0x000fe200000001ff */
[----:B------:R-:W-:Y:S01]  /*35d0*/  LOP3.LUT P4, RZ, R5, 0x2, RZ, 0xc0, !PT ;  /* 0x0000000205ff7812 */ /* 0x000fe2000788c0ff */
[----:B0-----:R-:W-:-:S04]  /*35e0*/  IMAD.MOV.U32 R24, RZ, RZ, RZ ;  /* 0x000000ffff187224 */ /* 0x001fc800078e00ff */
[----:B------:R0:W3:Y:S01]  /*35f0*/  @!P2 LDG.E R2, desc[UR18][R52.64] ;  /* 0x000000123402a981 */ /* 0x0000e2000c1e1900 */
[----:B------:R-:W-:-:S03]  /*3600*/  VIADD R11, R3, 0x168 ;  /* 0x00000168030b7836 */ /* 0x000fc60000000000 */
[----:B------:R1:W3:Y:S02]  /*3610*/  @!P3 LDG.E R24, desc[UR18][R72.64] ;  /* 0x000000124818b981 */ /* 0x0002e4000c1e1900 */
[----:B------:R-:W-:Y:S01]  /*3620*/  SHF.R.S32.HI R13, RZ, 0x1f, R11 ;  /* 0x0000001fff0d7819 */ /* 0x000fe2000001140b */
[----:B0-----:R-:W-:Y:S02]  /*3630*/  HFMA2 R52, -RZ, RZ, 0, 0 ;  /* 0x00000000ff347431 */ /* 0x001fe400000001ff */
[----:B-1----:R-:W-:-:S04]  /*3640*/  IMAD.MOV.U32 R72, RZ, RZ, RZ ;  /* 0x000000ffff487224 */ /* 0x002fc800078e00ff */
[----:B------:R0:W3:Y:S04]  /*3650*/  @!P4 LDG.E R52, desc[UR18][R50.64] ;  /* 0x000000123234c981 */ /* 0x0000e8000c1e1900 */
[----:B------:R1:W3:Y:S01]  /*3660*/  @!P1 LDG.E R72, desc[UR18][R102.64] ;  /* 0x0000001266489981 */ /* 0x0002e2000c1e1900 */
[----:B------:R-:W-:-:S04]  /*3670*/  ISETP.GE.U32.AND P1, PT, R11, UR16, PT ;  /* 0x000000100b007c0c */ /* 0x000fc8000bf26070 */
[----:B------:R-:W-:-:S13]  /*3680*/  ISETP.GE.AND.EX P4, PT, R13, UR17, PT, P1 ;  /* 0x000000110d007c0c */ /* 0x000fda000bf86310 */
[----:B------:R-:W2:Y:S01]  /*3690*/  @!P4 LDC.64 R106, c[0x0][0x3e0] ;  /* 0x0000f800ff6acb82 */ /* 0x000ea20000000a00 */
[----:B------:R-:W-:-:S07]  /*36a0*/  LOP3.LUT P2, RZ, R9, 0x80000000, RZ, 0xc0, !PT ;  /* 0x8000000009ff7812 */ /* 0x000fce000784c0ff */
[----:B------:R-:W4:Y:S01]  /*36b0*/  @!P4 LDC.64 R116, c[0x0][0x390] ;  /* 0x0000e400ff74cb82 */ /* 0x000f220000000a00 */
[----:B------:R-:W-:Y:S01]  /*36c0*/  LOP3.LUT R9, R9, 0xffffefff, RZ, 0xc0, !PT ;  /* 0xffffefff09097812 */ /* 0x000fe200078ec0ff */
[----:B------:R-:W-:Y:S01]  /*36d0*/  @!P4 IMAD.MOV.U32 R105, RZ, RZ, R95 ;  /* 0x000000ffff69c224 */ /* 0x000fe200078e005f */
[----:B------:R-:W-:Y:S02]  /*36e0*/  @!P4 MOV R104, R92 ;  /* 0x0000005c0068c202 */ /* 0x000fe40000000f00 */
[----:B------:R-:W-:Y:S02]  /*36f0*/  @P0 LOP3.LUT R9, R9, 0x1000, RZ, 0xfc, !PT ;  /* 0x0000100009090812 */ /* 0x000fe400078efcff */
[----:B------:R-:W-:Y:S01]  /*3700*/  ISETP.NE.AND P0, PT, R0, RZ, PT ;  /* 0x000000ff0000720c */ /* 0x000fe20003f05270 */
[-C--:B--2---:R-:W-:Y:S02]  /*3710*/  @!P4 IMAD R0, R13, R106.reuse, RZ ;  /* 0x0000006a0d00c224 */ /* 0x084fe400078e02ff */
[----:B------:R-:W-:-:S04]  /*3720*/  @!P4 IMAD.WIDE.U32 R104, R11, R106, R104 ;  /* 0x0000006a0b68c225 */ /* 0x000fc800078e0068 */
[----:B------:R-:W-:Y:S01]  /*3730*/  @!P4 IMAD R11, R11, R107, R0 ;  /* 0x0000006b0b0bc224 */ /* 0x000fe200078e0200 */
[----:B----4-:R-:W-:-:S04]  /*3740*/  @!P4 LEA R116, P1, R104, R116, 0x1 ;  /* 0x000000746874c211 */ /* 0x010fc800078208ff */
[----:B------:R-:W-:Y:S01]  /*3750*/  @!P4 IADD3 R0, PT, PT, R105, R11, RZ ;  /* 0x0000000b6900c210 */ /* 0x000fe20007ffe0ff */
[----:B------:R-:W-:Y:S02]  /*3760*/  VIADD R11, R3, 0x170 ;  /* 0x00000170030b7836 */ /* 0x000fe40000000000 */
[----:B0-----:R-:W-:Y:S01]  /*3770*/  HFMA2 R50, -RZ, RZ, 0, 0 ;  /* 0x00000000ff327431 */ /* 0x001fe200000001ff */
[----:B------:R-:W-:Y:S02]  /*3780*/  @!P4 LEA.HI.X R117, R104, R117, R0, 0x1, P1 ;  /* 0x000000756875c211 */ /* 0x000fe400008f0c00 */
[----:B------:R-:W-:Y:S02]  /*3790*/  SHF.R.S32.HI R13, RZ, 0x1f, R11 ;  /* 0x0000001fff0d7819 */ /* 0x000fe4000001140b */
[----:B------:R-:W-:Y:S01]  /*37a0*/  ISETP.GE.U32.AND P1, PT, R11, UR16, PT ;  /* 0x000000100b007c0c */ /* 0x000fe2000bf26070 */
[----:B------:R0:W2:Y:S03]  /*37b0*/  @!P2 LDG.E R50, desc[UR18][R16.64] ;  /* 0x000000121032a981 */ /* 0x0000a6000c1e1900 */
[----:B------:R-:W-:-:S13]  /*37c0*/  ISETP.GE.AND.EX P2, PT, R13, UR17, PT, P1 ;  /* 0x000000110d007c0c */ /* 0x000fda000bf46310 */
[----:B------:R-:W4:Y:S01]  /*37d0*/  @!P2 LDC.64 R104, c[0x0][0x3e0] ;  /* 0x0000f800ff68ab82 */ /* 0x000f220000000a00 */
[----:B------:R-:W-:-:S07]  /*37e0*/  LOP3.LUT P3, RZ, R5, 0x1, RZ, 0xc0, !PT ;  /* 0x0000000105ff7812 */ /* 0x000fce000786c0ff */
[----:B------:R-:W0:Y:S01]  /*37f0*/  @!P2 LDC.64 R112, c[0x0][0x390] ;  /* 0x0000e400ff70ab82 */ /* 0x000e220000000a00 */
[----:B------:R-:W-:Y:S01]  /*3800*/  LOP3.LUT R9, R9, 0xfffff7ff, RZ, 0xc0, !PT ;  /* 0xfffff7ff09097812 */ /* 0x000fe200078ec0ff */
[----:B------:R-:W-:Y:S01]  /*3810*/  IMAD.MOV.U32 R0, RZ, RZ, RZ ;  /* 0x000000ffff007224 */ /* 0x000fe200078e00ff */
[----:B-1----:R-:W-:Y:S01]  /*3820*/  @!P2 MOV R102, R92 ;  /* 0x0000005c0066a202 */ /* 0x002fe20000000f00 */
[----:B------:R-:W-:Y:S01]  /*3830*/  @!P2 IMAD.MOV.U32 R103, RZ, RZ, R95 ;  /* 0x000000ffff67a224 */ /* 0x000fe200078e005f */
[----:B------:R-:W-:-:S03]  /*3840*/  @P4 LOP3.LUT R9, R9, 0x800, RZ, 0xfc, !PT ;  /* 0x0000080009094812 */ /* 0x000fc600078efcff */
[----:B------:R1:W2:Y:S01]  /*3850*/  @!P3 LDG.E R0, desc[UR18][R100.64] ;  /* 0x000000126400b981 */ /* 0x0002a2000c1e1900 */
[C---:B------:R-:W-:Y:S02]  /*3860*/  LOP3.LUT P4, RZ, R9.reuse, 0x10000000, RZ, 0xc0, !PT ;  /* 0x1000000009ff7812 */ /* 0x040fe4000788c0ff */
[----:B------:R-:W-:Y:S01]  /*3870*/  LOP3.LUT P3, RZ, R9, 0x8000000, RZ, 0xc0, !PT ;  /* 0x0800000009ff7812 */ /* 0x000fe2000786c0ff */
[-C--:B----4-:R-:W-:Y:S02]  /*3880*/  @!P2 IMAD R6, R13, R104.reuse, RZ ;  /* 0x000000680d06a224 */ /* 0x090fe400078e02ff */
[----:B------:R-:W-:Y:S01]  /*3890*/  @!P2 IMAD.WIDE.U32 R102, R11, R104, R102 ;  /* 0x000000680b66a225 */ /* 0x000fe200078e0066 */
[----:B------:R-:W-:-:S03]  /*38a0*/  LOP3.LUT R9, R9, 0xfffffbff, RZ, 0xc0, !PT ;  /* 0xfffffbff09097812 */ /* 0x000fc600078ec0ff */
[----:B------:R-:W-:Y:S01]  /*38b0*/  @!P2 IMAD R11, R11, R105, R6 ;  /* 0x000000690b0ba224 */ /* 0x000fe200078e0206 */
[----:B------:R-:W-:Y:S02]  /*38c0*/  @P2 LOP3.LUT R9, R9, 0x400, RZ, 0xfc, !PT ;  /* 0x0000040009092812 */ /* 0x000fe400078efcff */
[----:B0-----:R-:W-:Y:S02]  /*38d0*/  @!P2 LEA R112, P1, R102, R112, 0x1 ;  /* 0x000000706670a211 */ /* 0x001fe400078208ff */
[----:B------:R-:W-:-:S04]  /*38e0*/  @!P2 IADD3 R6, PT, PT, R103, R11, RZ ;  /* 0x0000000b6706a210 */ /* 0x000fc80007ffe0ff */
[----:B------:R-:W-:Y:S02]  /*38f0*/  @!P2 LEA.HI.X R113, R102, R113, R6, 0x1, P1 ;  /* 0x000000716671a211 */ /* 0x000fe400008f0c06 */
[----:B------:R-:W-:Y:S02]  /*3900*/  LOP3.LUT P1, RZ, R9, 0x40000000, RZ, 0xc0, !PT ;  /* 0x4000000009ff7812 */ /* 0x000fe4000782c0ff */
[----:B------:R-:W-:Y:S01]  /*3910*/  ISETP.NE.AND P2, PT, R4, RZ, PT ;  /* 0x000000ff0400720c */ /* 0x000fe20003f45270 */
[----:B------:R-:W-:Y:S02]  /*3920*/  IMAD.MOV.U32 R16, RZ, RZ, RZ ;  /* 0x000000ffff107224 */ /* 0x000fe400078e00ff */
[----:B------:R-:W-:Y:S02]  /*3930*/  VIADD R11, R3, 0x178 ;  /* 0x00000178030b7836 */ /* 0x000fe40000000000 */
[----:B------:R-:W-:-:S03]  /*3940*/  HFMA2 R6, -RZ, RZ, 0, 0 ;  /* 0x00000000ff067431 */ /* 0x000fc600000001ff */
[----:B------:R-:W-:-:S03]  /*3950*/  SHF.R.S32.HI R13, RZ, 0x1f, R11 ;  /* 0x0000001fff0d7819 */ /* 0x000fc6000001140b */
[----:B------:R-:W4:Y:S01]  /*3960*/  @!P1 LDG.E R16, desc[UR18][R96.64] ;  /* 0x0000001260109981 */ /* 0x000f22000c1e1900 */
[----:B------:R-:W-:-:S03]  /*3970*/  ISETP.GE.U32.AND P1, PT, R11, UR16, PT ;  /* 0x000000100b007c0c */ /* 0x000fc6000bf26070 */
[----:B------:R0:W4:Y:S01]  /*3980*/  @!P2 LDG.E R6, desc[UR18][R20.64] ;  /* 0x000000121406a981 */ /* 0x000122000c1e1900 */
[----:B------:R-:W-:-:S13]  /*3990*/  ISETP.GE.AND.EX P2, PT, R13, UR17, PT, P1 ;  /* 0x000000110d007c0c */ /* 0x000fda000bf46310 */
[----:B------:R-:W5:Y:S08]  /*39a0*/  @!P2 LDC.64 R102, c[0x0][0x3e0] ;  /* 0x0000f800ff66ab82 */ /* 0x000f700000000a00 */
[----:B------:R-:W5:Y:S01]  /*39b0*/  @!P2 LDC.64 R114, c[0x0][0x390] ;  /* 0x0000e400ff72ab82 */ /* 0x000f620000000a00 */
[----:B-1----:R-:W-:Y:S01]  /*39c0*/  @!P2 MOV R100, R92 ;  /* 0x0000005c0064a202 */ /* 0x002fe20000000f00 */
[----:B------:R-:W-:-:S02]  /*39d0*/  @!P2 IMAD.MOV.U32 R101, RZ, RZ, R95 ;  /* 0x000000ffff65a224 */ /* 0x000fc400078e005f */
[----:B0-----:R-:W-:-:S06]  /*39e0*/  HFMA2 R20, -RZ, RZ, 0, 0 ;  /* 0x00000000ff147431 */ /* 0x001fcc00000001ff */
[----:B------:R0:W4:Y:S01]  /*39f0*/  @!P3 LDG.E R20, desc[UR18][R22.64] ;  /* 0x000000121614b981 */ /* 0x000122000c1e1900 */
[-C--:B-----5:R-:W-:Y:S02]  /*3a00*/  @!P2 IMAD R4, R13, R102.reuse, RZ ;  /* 0x000000660d04a224 */ /* 0x0a0fe400078e02ff */
[----:B------:R-:W-:-:S04]  /*3a10*/  @!P2 IMAD.WIDE.U32 R100, R11, R102, R100 ;  /* 0x000000660b64a225 */ /* 0x000fc800078e0064 */
[----:B------:R-:W-:Y:S01]  /*3a20*/  @!P2 IMAD R11, R11, R103, R4 ;  /* 0x000000670b0ba224 */ /* 0x000fe200078e0204 */
[----:B------:R-:W-:Y:S01]  /*3a30*/  @!P2 LEA R114, P1, R100, R114, 0x1 ;  /* 0x000000726472a211 */ /* 0x000fe200078208ff */
[----:B------:R-:W-:-:S03]  /*3a40*/  VIADD R13, R3, 0x180 ;  /* 0x00000180030d7836 */ /* 0x000fc60000000000 */
[----:B------:R-:W-:Y:S02]  /*3a50*/  @!P2 IADD3 R4, PT, PT, R101, R11, RZ ;  /* 0x0000000b6504a210 */ /* 0x000fe40007ffe0ff */
[----:B------:R-:W-:Y:S02]  /*3a60*/  SHF.R.S32.HI R17, RZ, 0x1f, R13 ;  /* 0x0000001fff117819 */ /* 0x000fe4000001140d */
[----:B------:R-:W-:Y:S02]  /*3a70*/  @!P2 LEA.HI.X R115, R100, R115, R4, 0x1, P1 ;  /* 0x000000736473a211 */ /* 0x000fe400008f0c04 */
[----:B------:R-:W-:-:S04]  /*3a80*/  ISETP.GE.U32.AND P1, PT, R13, UR16, PT ;  /* 0x000000100d007c0c */ /* 0x000fc8000bf26070 */
[----:B------:R-:W-:-:S13]  /*3a90*/  ISETP.GE.AND.EX P3, PT, R17, UR17, PT, P1 ;  /* 0x0000001111007c0c */ /* 0x000fda000bf66310 */
[----:B------:R-:W1:Y:S08]  /*3aa0*/  @!P3 LDC.64 R96, c[0x0][0x3e0] ;  /* 0x0000f800ff60bb82 */ /* 0x000e700000000a00 */
[----:B------:R-:W5:Y:S01]  /*3ab0*/  @!P3 LDC.64 R110, c[0x0][0x390] ;  /* 0x0000e400ff6ebb82 */ /* 0x000f620000000a00 */
[----:B------:R-:W-:Y:S01]  /*3ac0*/  LOP3.LUT R9, R9, 0xfffffdff, RZ, 0xc0, !PT ;  /* 0xfffffdff09097812 */ /* 0x000fe200078ec0ff */
[----:B------:R-:W-:Y:S01]  /*3ad0*/  IMAD.MOV.U32 R4, RZ, RZ, RZ ;  /* 0x000000ffff047224 */ /* 0x000fe200078e00ff */
[----:B------:R-:W-:Y:S01]  /*3ae0*/  @!P3 MOV R100, R92 ;  /* 0x0000005c0064b202 */ /* 0x000fe20000000f00 */
[----:B------:R-:W-:Y:S01]  /*3af0*/  @!P3 IMAD.MOV.U32 R101, RZ, RZ, R95 ;  /* 0x000000ffff65b224 */ /* 0x000fe200078e005f */
[----:B------:R-:W-:-:S02]  /*3b00*/  @P2 LOP3.LUT R9, R9, 0x200, RZ, 0xfc, !PT ;  /* 0x0000020009092812 */ /* 0x000fc400078efcff */
[----:B------:R-:W-:Y:S01]  /*3b10*/  P2R R11, PR, RZ, 0x4 ;  /* 0x00000004ff0b7803 */ /* 0x000fe20000000000 */
[----:B------:R3:W4:Y:S01]  /*3b20*/  @!P4 LDG.E R4, desc[UR18][R78.64] ;  /* 0x000000124e04c981 */ /* 0x000722000c1e1900 */
[C---:B------:R-:W-:Y:S02]  /*3b30*/  LOP3.LUT P2, RZ, R9.reuse, 0x1000000, RZ, 0xc0, !PT ;  /* 0x0100000009ff7812 */ /* 0x040fe4000784c0ff */
[----:B------:R-:W-:Y:S01]  /*3b40*/  LOP3.LUT P4, RZ, R9, 0x800000, RZ, 0xc0, !PT ;  /* 0x0080000009ff7812 */ /* 0x000fe2000788c0ff */
[-C--:B-1----:R-:W-:Y:S02]  /*3b50*/  @!P3 IMAD R102, R17, R96.reuse, RZ ;  /* 0x000000601166b224 */ /* 0x082fe400078e02ff */
[----:B------:R-:W-:Y:S01]  /*3b60*/  @!P3 IMAD.WIDE.U32 R100, R13, R96, R100 ;  /* 0x000000600d64b225 */ /* 0x000fe200078e0064 */
[----:B------:R-:W-:-:S03]  /*3b70*/  LOP3.LUT R9, R9, 0xfffffeff, RZ, 0xc0, !PT ;  /* 0xfffffeff09097812 */ /* 0x000fc600078ec0ff */
[----:B------:R-:W-:Y:S01]  /*3b80*/  @!P3 IMAD R13, R13, R97, R102 ;  /* 0x000000610d0db224 */ /* 0x000fe200078e0266 */
[----:B------:R-:W-:Y:S02]  /*3b90*/  @P3 LOP3.LUT R9, R9, 0x100, RZ, 0xfc, !PT ;  /* 0x0000010009093812 */ /* 0x000fe400078efcff */
[----:B-----5:R-:W-:Y:S02]  /*3ba0*/  @!P3 LEA R110, P1, R100, R110, 0x1 ;  /* 0x0000006e646eb211 */ /* 0x020fe400078208ff */
[----:B------:R-:W-:-:S04]  /*3bb0*/  @!P3 IADD3 R13, PT, PT, R101, R13, RZ ;  /* 0x0000000d650db210 */ /* 0x000fc80007ffe0ff */
[----:B------:R-:W-:Y:S02]  /*3bc0*/  @!P3 LEA.HI.X R111, R100, R111, R13, 0x1, P1 ;  /* 0x0000006f646fb211 */ /* 0x000fe400008f0c0d */
[----:B------:R-:W-:Y:S02]  /*3bd0*/  LOP3.LUT P1, RZ, R9, 0x4000000, RZ, 0xc0, !PT ;  /* 0x0400000009ff7812 */ /* 0x000fe4000782c0ff */
[----:B------:R-:W-:Y:S01]  /*3be0*/  ISETP.NE.AND P3, PT, R8, RZ, PT ;  /* 0x000000ff0800720c */ /* 0x000fe20003f65270 */
[----:B0-----:R-:W-:Y:S02]  /*3bf0*/  IMAD.MOV.U32 R22, RZ, RZ, RZ ;  /* 0x000000ffff167224 */ /* 0x001fe400078e00ff */
[----:B------:R-:W-:Y:S02]  /*3c00*/  VIADD R13, R3, 0x188 ;  /* 0x00000188030d7836 */ /* 0x000fe40000000000 */
[----:B------:R-:W-:-:S03]  /*3c10*/  HFMA2 R8, -RZ, RZ, 0, 0 ;  /* 0x00000000ff087431 */ /* 0x000fc600000001ff */
[----:B------:R-:W-:-:S03]  /*3c20*/  SHF.R.S32.HI R17, RZ, 0x1f, R13 ;  /* 0x0000001fff117819 */ /* 0x000fc6000001140d */
[----:B------:R-:W5:Y:S01]  /*3c30*/  @!P1 LDG.E R22, desc[UR18][R74.64] ;  /* 0x000000124a169981 */ /* 0x000f62000c1e1900 */
[----:B------:R-:W-:-:S03]  /*3c40*/  ISETP.GE.U32.AND P1, PT, R13, UR16, PT ;  /* 0x000000100d007c0c */ /* 0x000fc6000bf26070 */
[----:B------:R0:W5:Y:S01]  /*3c50*/  @!P3 LDG.E R8, desc[UR18][R18.64] ;  /* 0x000000121208b981 */ /* 0x000162000c1e1900 */
[----:B------:R-:W-:-:S13]  /*3c60*/  ISETP.GE.AND.EX P3, PT, R17, UR17, PT, P1 ;  /* 0x0000001111007c0c */ /* 0x000fda000bf66310 */
[----:B---3--:R-:W1:Y:S08]  /*3c70*/  @!P3 LDC.64 R78, c[0x0][0x3e0] ;  /* 0x0000f800ff4ebb82 */ /* 0x008e700000000a00 */
[----:B------:R-:W3:Y:S01]  /*3c80*/  @!P3 LDC.64 R108, c[0x0][0x390] ;  /* 0x0000e400ff6cbb82 */ /* 0x000ee20000000a00 */
[----:B------:R-:W-:Y:S01]  /*3c90*/  @!P3 MOV R96, R92 ;  /* 0x0000005c0060b202 */ /* 0x000fe20000000f00 */
[----:B------:R-:W-:-:S02]  /*3ca0*/  @!P3 IMAD.MOV.U32 R97, RZ, RZ, R95 ;  /* 0x000000ffff61b224 */ /* 0x000fc400078e005f */
[-C--:B-1----:R-:W-:Y:S02]  /*3cb0*/  @!P3 IMAD R100, R17, R78.reuse, RZ ;  /* 0x0000004e1164b224 */ /* 0x082fe400078e02ff */
[----:B------:R-:W-:-:S04]  /*3cc0*/  @!P3 IMAD.WIDE.U32 R96, R13, R78, R96 ;  /* 0x0000004e0d60b225 */ /* 0x000fc800078e0060 */
[----:B------:R-:W-:Y:S01]  /*3cd0*/  @!P3 IMAD R13, R13, R79, R100 ;  /* 0x0000004f0d0db224 */ /* 0x000fe200078e0264 */
[----:B---3--:R-:W-:Y:S01]  /*3ce0*/  @!P3 LEA R108, P1, R96, R108, 0x1 ;  /* 0x0000006c606cb211 */ /* 0x008fe200078208ff */
[----:B------:R-:W-:-:S03]  /*3cf0*/  VIADD R17, R3, 0x190 ;  /* 0x0000019003117836 */ /* 0x000fc60000000000 */
[----:B------:R-:W-:Y:S01]  /*3d00*/  @!P3 IADD3 R13, PT, PT, R97, R13, RZ ;  /* 0x0000000d610db210 */ /* 0x000fe20007ffe0ff */
[----:B------:R-:W-:Y:S01]  /*3d10*/  HFMA2 R78, -RZ, RZ, 0, 0 ;  /* 0x00000000ff4e7431 */ /* 0x000fe200000001ff */
[----:B0-----:R-:W-:Y:S02]  /*3d20*/  SHF.R.S32.HI R19, RZ, 0x1f, R17 ;  /* 0x0000001fff137819 */ /* 0x001fe40000011411 */
[----:B------:R-:W-:Y:S02]  /*3d30*/  @!P3 LEA.HI.X R109, R96, R109, R13, 0x1, P1 ;  /* 0x0000006d606db211 */ /* 0x000fe400008f0c0d */
[----:B------:R-:W-:Y:S01]  /*3d40*/  ISETP.GE.U32.AND P1, PT, R17, UR16, PT ;  /* 0x0000001011007c0c */ /* 0x000fe2000bf26070 */
[----:B------:R0:W3:Y:S03]  /*3d50*/  @!P4 LDG.E R78, desc[UR18][R66.64] ;  /* 0x00000012424ec981 */ /* 0x0000e6000c1e1900 */
[----:B------:R-:W-:-:S13]  /*3d60*/  ISETP.GE.AND.EX P4, PT, R19, UR17, PT, P1 ;  /* 0x0000001113007c0c */ /* 0x000fda000bf86310 */
[----:B------:R-:W1:Y:S08]  /*3d70*/  @!P4 LDC.64 R96, c[0x0][0x3e0] ;  /* 0x0000f800ff60cb82 */ /* 0x000e700000000a00 */
[----:B------:R-:W2:Y:S01]  /*3d80*/  @!P4 LDC.64 R106, c[0x0][0x390] ;  /* 0x0000e400ff6acb82 */ /* 0x000ea20000000a00 */
[----:B------:R-:W-:Y:S01]  /*3d90*/  @!P4 MOV R74, R92 ;  /* 0x0000005c004ac202 */ /* 0x000fe20000000f00 */
[----:B------:R-:W-:Y:S01]  /*3da0*/  @!P4 IMAD.MOV.U32 R75, RZ, RZ, R95 ;  /* 0x000000ffff4bc224 */ /* 0x000fe200078e005f */
[----:B------:R-:W-:Y:S01]  /*3db0*/  LOP3.LUT R9, R9, 0xffffff7f, RZ, 0xc0, !PT ;  /* 0xffffff7f09097812 */ /* 0x000fe200078ec0ff */
[----:B------:R-:W-:-:S03]  /*3dc0*/  IMAD.MOV.U32 R18, RZ, RZ, RZ ;  /* 0x000000ffff127224 */ /* 0x000fc600078e00ff */
[----:B------:R-:W-:Y:S02]  /*3dd0*/  @P3 LOP3.LUT R9, R9, 0x80, RZ, 0xfc, !PT ;  /* 0x0000008009093812 */ /* 0x000fe400078efcff */
[----:B------:R-:W-:Y:S01]  /*3de0*/  P2R R13, PR, RZ, 0x8 ;  /* 0x00000008ff0d7803 */ /* 0x000fe20000000000 */
[----:B------:R-:W3:Y:S01]  /*3df0*/  @!P2 LDG.E R18, desc[UR18][R68.64] ;  /* 0x000000124412a981 */ /* 0x000ee2000c1e1900 */
[-C--:B-1----:R-:W-:Y:S02]  /*3e00*/  @!P4 IMAD R100, R19, R96.reuse, RZ ;  /* 0x000000601364c224 */ /* 0x082fe400078e02ff */
[----:B------:R-:W-:-:S04]  /*3e10*/  @!P4 IMAD.WIDE.U32 R74, R17, R96, R74 ;  /* 0x00000060114ac225 */ /* 0x000fc800078e004a */
[----:B------:R-:W-:Y:S01]  /*3e20*/  @!P4 IMAD R17, R17, R97, R100 ;  /* 0x000000611111c224 */ /* 0x000fe200078e0264 */
[C---:B------:R-:W-:Y:S02]  /*3e30*/  LOP3.LUT P3, RZ, R9.reuse, 0x400000, RZ, 0xc0, !PT ;  /* 0x0040000009ff7812 */ /* 0x040fe4000786c0ff */
[C---:B------:R-:W-:Y:S02]  /*3e40*/  LOP3.LUT P2, RZ, R9.reuse, 0x100000, RZ, 0xc0, !PT ;  /* 0x0010000009ff7812 */ /* 0x040fe4000784c0ff */
[----:B------:R-:W-:Y:S02]  /*3e50*/  LOP3.LUT R9, R9, 0xffffffbf, RZ, 0xc0, !PT ;  /* 0xffffffbf09097812 */ /* 0x000fe400078ec0ff */
[----:B------:R-:W-:Y:S02]  /*3e60*/  @!P4 IADD3 R17, PT, PT, R75, R17, RZ ;  /* 0x000000114b11c210 */ /* 0x000fe40007ffe0ff */
[----:B--2---:R-:W-:Y:S02]  /*3e70*/  @!P4 LEA R106, P1, R74, R106, 0x1 ;  /* 0x0000006a4a6ac211 */ /* 0x004fe400078208ff */
[----:B------:R-:W-:-:S02]  /*3e80*/  @P4 LOP3.LUT R9, R9, 0x40, RZ, 0xfc, !PT ;  /* 0x0000004009094812 */ /* 0x000fc400078efcff */
[----:B------:R-:W-:Y:S02]  /*3e90*/  @!P4 LEA.HI.X R107, R74, R107, R17, 0x1, P1 ;  /* 0x0000006b4a6bc211 */ /* 0x000fe400008f0c11 */
[----:B------:R-:W-:Y:S01]  /*3ea0*/  ISETP.NE.AND P4, PT, R15, RZ, PT ;  /* 0x000000ff0f00720c */ /* 0x000fe20003f85270 */
[----:B------:R-:W-:Y:S02]  /*3eb0*/  VIADD R15, R3, 0x198 ;  /* 0x00000198030f7836 */ /* 0x000fe40000000000 */
[----:B------:R-:W-:-:S03]  /*3ec0*/  HFMA2 R74, -RZ, RZ, 0, 0 ;  /* 0x00000000ff4a7431 */ /* 0x000fc600000001ff */
[----:B------:R-:W-:Y:S02]  /*3ed0*/  SHF.R.S32.HI R17, RZ, 0x1f, R15 ;  /* 0x0000001fff117819 */ /* 0x000fe4000001140f */
[----:B------:R-:W-:-:S05]  /*3ee0*/  ISETP.GE.U32.AND P1, PT, R15, UR16, PT ;  /* 0x000000100f007c0c */ /* 0x000fca000bf26070 */
[----:B------:R1:W2:Y:S01]  /*3ef0*/  @!P4 LDG.E R74, desc[UR18][R58.64] ;  /* 0x000000123a4ac981 */ /* 0x0002a2000c1e1900 */
[----:B------:R-:W-:-:S13]  /*3f00*/  ISETP.GE.AND.EX P4, PT, R17, UR17, PT, P1 ;  /* 0x0000001111007c0c */ /* 0x000fda000bf86310 */
[----:B------:R-:W1:Y:S01]  /*3f10*/  @!P4 LDC.64 R96, c[0x0][0x3e0] ;  /* 0x0000f800ff60cb82 */ /* 0x000e620000000a00 */
[----:B0-----:R-:W-:Y:S01]  /*3f20*/  @!P4 MOV R66, R92 ;  /* 0x0000005c0042c202 */ /* 0x001fe20000000f00 */
[----:B------:R-:W-:Y:S02]  /*3f30*/  @!P4 IMAD.MOV.U32 R67, RZ, RZ, R95 ;  /* 0x000000ffff43c224 */ /* 0x000fe400078e005f */
[-C--:B-1----:R-:W-:Y:S02]  /*3f40*/  @!P4 IMAD R100, R17, R96.reuse, RZ ;  /* 0x000000601164c224 */ /* 0x082fe400078e02ff */
[----:B------:R-:W-:-:S04]  /*3f50*/  @!P4 IMAD.WIDE.U32 R66, R15, R96, R66 ;  /* 0x000000600f42c225 */ /* 0x000fc800078e0042 */
[----:B------:R-:W-:Y:S02]  /*3f60*/  @!P4 IMAD R15, R15, R97, R100 ;  /* 0x000000610f0fc224 */ /* 0x000fe400078e0264 */
[----:B------:R-:W0:Y:S03]  /*3f70*/  @!P4 LDC.64 R96, c[0x0][0x390] ;  /* 0x0000e400ff60cb82 */ /* 0x000e260000000a00 */
[----:B------:R-:W-:Y:S02]  /*3f80*/  @!P4 IADD3 R15, PT, PT, R67, R15, RZ ;  /* 0x0000000f430fc210 */ /* 0x000fe40007ffe0ff */
[----:B0-----:R-:W-:-:S04]  /*3f90*/  @!P4 LEA R96, P1, R66, R96, 0x1 ;  /* 0x000000604260c211 */ /* 0x001fc800078208ff */
[----:B------:R-:W-:Y:S01]  /*3fa0*/  @!P4 LEA.HI.X R97, R66, R97, R15, 0x1, P1 ;  /* 0x000000614261c211 */ /* 0x000fe200008f0c0f */
[----:B------:R-:W-:Y:S02]  /*3fb0*/  VIADD R15, R3, 0x1a0 ;  /* 0x000001a0030f7836 */ /* 0x000fe40000000000 */
[----:B------:R-:W-:-:S03]  /*3fc0*/  HFMA2 R66, -RZ, RZ, 0, 0 ;  /* 0x00000000ff427431 */ /* 0x000fc600000001ff */
[----:B------:R-:W-:Y:S02]  /*3fd0*/  SHF.R.S32.HI R17, RZ, 0x1f, R15 ;  /* 0x0000001fff117819 */ /* 0x000fe4000001140f */
[----:B------:R-:W-:Y:S01]  /*3fe0*/  ISETP.GE.U32.AND P1, PT, R15, UR16, PT ;  /* 0x000000100f007c0c */ /* 0x000fe2000bf26070 */
[----:B------:R0:W2:Y:S03]  /*3ff0*/  @!P0 LDG.E R66, desc[UR18][R48.64] ;  /* 0x0000001230428981 */ /* 0x0000a6000c1e1900 */
[----:B------:R-:W-:-:S13]  /*4000*/  ISETP.GE.AND.EX P0, PT, R17, UR17, PT, P1 ;  /* 0x0000001111007c0c */ /* 0x000fda000bf06310 */
[----:B------:R-:W1:Y:S08]  /*4010*/  @!P0 LDC.64 R100, c[0x0][0x3e0] ;  /* 0x0000f800ff648b82 */ /* 0x000e700000000a00 */
[----:B------:R-:W4:Y:S01]  /*4020*/  @!P0 LDC.64 R104, c[0x0][0x390] ;  /* 0x0000e400ff688b82 */ /* 0x000f220000000a00 */
[----:B------:R-:W-:Y:S01]  /*4030*/  @!P0 MOV R58, R92 ;  /* 0x0000005c003a8202 */ /* 0x000fe20000000f00 */
[----:B------:R-:W-:-:S02]  /*4040*/  @!P0 IMAD.MOV.U32 R59, RZ, RZ, R95 ;  /* 0x000000ffff3b8224 */ /* 0x000fc400078e005f */
[-C--:B-1----:R-:W-:Y:S02]  /*4050*/  @!P0 IMAD R102, R17, R100.reuse, RZ ;  /* 0x0000006411668224 */ /* 0x082fe400078e02ff */
[----:B------:R-:W-:-:S04]  /*4060*/  @!P0 IMAD.WIDE.U32 R58, R15, R100, R58 ;  /* 0x000000640f3a8225 */ /* 0x000fc800078e003a */
[----:B------:R-:W-:Y:S01]  /*4070*/  @!P0 IMAD R15, R15, R101, R102 ;  /* 0x000000650f0f8224 */ /* 0x000fe200078e0266 */
[----:B----4-:R-:W-:-:S04]  /*4080*/  @!P0 LEA R104, P1, R58, R104, 0x1 ;  /* 0x000000683a688211 */ /* 0x010fc800078208ff */
[----:B------:R-:W-:Y:S01]  /*4090*/  @!P0 IADD3 R15, PT, PT, R59, R15, RZ ;  /* 0x0000000f3b0f8210 */ /* 0x000fe20007ffe0ff */
[----:B0-----:R-:W-:-:S03]  /*40a0*/  HFMA2 R48, -RZ, RZ, 0, 0 ;  /* 0x00000000ff307431 */ /* 0x001fc600000001ff */
[----:B------:R-:W-:Y:S01]  /*40b0*/  @!P0 LEA.HI.X R105, R58, R105, R15, 0x1, P1 ;  /* 0x000000693a698211 */ /* 0x000fe200008f0c0f */
[----:B------:R-:W-:Y:S02]  /*40c0*/  VIADD R15, R3, 0x1a8 ;  /* 0x000001a8030f7836 */ /* 0x000fe40000000000 */
[----:B------:R-:W-:Y:S01]  /*40d0*/  IMAD.MOV.U32 R68, RZ, RZ, RZ ;  /* 0x000000ffff447224 */ /* 0x000fe200078e00ff */
[----:B------:R-:W4:Y:S02]  /*40e0*/  @!P5 LDG.E R48, desc[UR18][R54.64] ;  /* 0x000000123630d981 */ /* 0x000f24000c1e1900 */
[----:B------:R-:W-:Y:S02]  /*40f0*/  SHF.R.S32.HI R17, RZ, 0x1f, R15 ;  /* 0x0000001fff117819 */ /* 0x000fe4000001140f */
[----:B------:R-:W-:Y:S01]  /*4100*/  ISETP.GE.U32.AND P1, PT, R15, UR16, PT ;  /* 0x000000100f007c0c */ /* 0x000fe2000bf26070 */
[----:B------:R0:W2:Y:S03]  /*4110*/  @!P3 LDG.E R68, desc[UR18][R64.64] ;  /* 0x000000124044b981 */ /* 0x0000a6000c1e1900 */
[----:B------:R-:W-:Y:S01]  /*4120*/  ISETP.GE.AND.EX P5, PT, R17, UR5, PT, P1 ;  /* 0x0000000511007c0c */ /* 0x000fe2000bfa6310 */
[----:B0-----:R-:W-:-:S06]  /*4130*/  IMAD.MOV.U32 R64, RZ, RZ, RZ ;  /* 0x000000ffff407224 */ /* 0x001fcc00078e00ff */
[----:B------:R0:W4:Y:S01]  /*4140*/  @!P2 LDG.E R64, desc[UR18][R84.64] ;  /* 0x000000125440a981 */ /* 0x000122000c1e1900 */
[----:B------:R-:W-:-:S05]  /*4150*/  LOP3.LUT P3, RZ, R9, 0x40000, RZ, 0xc0, !PT ;  /* 0x0004000009ff7812 */ /* 0x000fca000786c0ff */
[----:B------:R-:W1:Y:S08]  /*4160*/  @!P5 LDC.64 R102, c[0x0][0x390] ;  /* 0x0000e400ff66db82 */ /* 0x000e700000000a00 */
[----:B0-----:R-:W0:Y:S01]  /*4170*/  @!P5 LDC.64 R84, c[0x0][0x3e0] ;  /* 0x0000f800ff54db82 */ /* 0x001e220000000a00 */
[----:B------:R-:W-:-:S06]  /*4180*/  IMAD.MOV.U32 R58, RZ, RZ, RZ ;  /* 0x000000ffff3a7224 */ /* 0x000fcc00078e00ff */
[----:B------:R5:W4:Y:S02]  /*4190*/  @!P3 LDG.E R58, desc[UR18][R46.64] ;  /* 0x000000122e3ab981 */ /* 0x000b24000c1e1900 */
[----:B-----5:R-:W-:Y:S01]  /*41a0*/  @!P5 MOV R46, R92 ;  /* 0x0000005c002ed202 */ /* 0x020fe20000000f00 */
[----:B------:R-:W-:Y:S02]  /*41b0*/  @!P5 IMAD.MOV.U32 R47, RZ, RZ, R95 ;  /* 0x000000ffff2fd224 */ /* 0x000fe400078e005f */
[-C--:B0-----:R-:W-:Y:S02]  /*41c0*/  @!P5 IMAD R100, R17, R84.reuse, RZ ;  /* 0x000000541164d224 */ /* 0x081fe400078e02ff */
[----:B------:R-:W-:-:S04]  /*41d0*/  @!P5 IMAD.WIDE.U32 R46, R15, R84, R46 ;  /* 0x000000540f2ed225 */ /* 0x000fc800078e002e */
[----:B------:R-:W-:Y:S01]  /*41e0*/  @!P5 IMAD R15, R15, R85, R100 ;  /* 0x000000550f0fd224 */ /* 0x000fe200078e0264 */
[----:B-1----:R-:W-:-:S04]  /*41f0*/  @!P5 LEA R102, P1, R46, R102, 0x1 ;  /* 0x000000662e66d211 */ /* 0x002fc800078208ff */
[----:B------:R-:W-:-:S04]  /*4200*/  @!P5 IADD3 R15, PT, PT, R47, R15, RZ ;  /* 0x0000000f2f0fd210 */ /* 0x000fc80007ffe0ff */
[----:B------:R-:W-:Y:S01]  /*4210*/  @!P5 LEA.HI.X R103, R46, R103, R15, 0x1, P1 ;  /* 0x000000672e67d211 */ /* 0x000fe200008f0c0f */
[----:B------:R-:W-:Y:S02]  /*4220*/  VIADD R15, R3, 0x1b0 ;  /* 0x000001b0030f7836 */ /* 0x000fe40000000000 */
[----:B------:R-:W-:-:S03]  /*4230*/  HFMA2 R46, -RZ, RZ, 0, 0 ;  /* 0x00000000ff2e7431 */ /* 0x000fc600000001ff */
[----:B------:R-:W-:Y:S02]  /*4240*/  SHF.R.S32.HI R17, RZ, 0x1f, R15 ;  /* 0x0000001fff117819 */ /* 0x000fe4000001140f */
[----:B------:R-:W-:Y:S01]  /*4250*/  ISETP.GE.U32.AND P1, PT, R15, UR16, PT ;  /* 0x000000100f007c0c */ /* 0x000fe2000bf26070 */
[----:B------:R0:W5:Y:S03]  /*4260*/  @!P6 LDG.E R46, desc[UR18][R86.64] ;  /* 0x00000012562ee981 */ /* 0x000166000c1e1900 */
[----:B------:R-:W-:-:S13]  /*4270*/  ISETP.GE.AND.EX P6, PT, R17, UR5, PT, P1 ;  /* 0x0000000511007c0c */ /* 0x000fda000bfc6310 */
[----:B------:R-:W1:Y:S01]  /*4280*/  @!P6 LDC.64 R100, c[0x0][0x3e0] ;  /* 0x0000f800ff64eb82 */ /* 0x000e620000000a00 */
[----:B------:R-:W-:Y:S01]  /*4290*/  @!P6 MOV R84, R92 ;  /* 0x0000005c0054e202 */ /* 0x000fe20000000f00 */
[----:B------:R-:W-:Y:S01]  /*42a0*/  @!P6 IMAD.MOV.U32 R85, RZ, RZ, R95 ;  /* 0x000000ffff55e224 */ /* 0x000fe200078e005f */
[----:B------:R-:W-:-:S04]  /*42b0*/  LOP3.LUT R9, R9, 0xffffffdf, RZ, 0xc0, !PT ;  /* 0xffffffdf09097812 */ /* 0x000fc800078ec0ff */
[----:B------:R-:W-:-:S04]  /*42c0*/  @P4 LOP3.LUT R9, R9, 0x20, RZ, 0xfc, !PT ;  /* 0x0000002009094812 */ /* 0x000fc800078efcff */
[C---:B------:R-:W-:Y:S02]  /*42d0*/  LOP3.LUT P2, RZ, R9.reuse, 0x10000, RZ, 0xc0, !PT ;  /* 0x0001000009ff7812 */ /* 0x040fe4000784c0ff */
[----:B------:R-:W-:Y:S01]  /*42e0*/  LOP3.LUT R9, R9, 0xffffffef, RZ, 0xc0, !PT ;  /* 0xffffffef09097812 */ /* 0x000fe200078ec0ff */
[-C--:B-1----:R-:W-:Y:S02]  /*42f0*/  @!P6 IMAD R120, R17, R100.reuse, RZ ;  /* 0x000000641178e224 */ /* 0x082fe400078e02ff */
[----:B------:R-:W-:-:S04]  /*4300*/  @!P6 IMAD.WIDE.U32 R84, R15, R100, R84 ;  /* 0x000000640f54e225 */ /* 0x000fc800078e0054 */
[----:B------:R-:W-:Y:S02]  /*4310*/  @!P6 IMAD R15, R15, R101, R120 ;  /* 0x000000650f0fe224 */ /* 0x000fe400078e0278 */
[----:B------:R-:W1:Y:S01]  /*4320*/  @!P6 LDC.64 R100, c[0x0][0x390] ;  /* 0x0000e400ff64eb82 */ /* 0x000e620000000a00 */
[----:B------:R-:W-:Y:S01]  /*4330*/  @P0 LOP3.LUT R9, R9, 0x10, RZ, 0xfc, !PT ;  /* 0x0000001009090812 */ /* 0x000fe200078efcff */
[----:B------:R-:W-:-:S03]  /*4340*/  IMAD.MOV.U32 R54, RZ, RZ, RZ ;  /* 0x000000ffff367224 */ /* 0x000fc600078e00ff */
[C---:B------:R-:W-:Y:S02]  /*4350*/  LOP3.LUT P3, RZ, R9.reuse, 0x2000, RZ, 0xc0, !PT ;  /* 0x0000200009ff7812 */ /* 0x040fe4000786c0ff */
[----:B------:R-:W-:Y:S01]  /*4360*/  LOP3.LUT R9, R9, 0xfffffff7, RZ, 0xc0, !PT ;  /* 0xfffffff709097812 */ /* 0x000fe200078ec0ff */
[----:B------:R-:W5:Y:S03]  /*4370*/  @!P2 LDG.E R54, desc[UR18][R90.64] ;  /* 0x000000125a36a981 */ /* 0x000f66000c1e1900 */
[----:B------:R-:W-:-:S04]  /*4380*/  @P5 LOP3.LUT R9, R9, 0x8, RZ, 0xfc, !PT ;  /* 0x0000000809095812 */ /* 0x000fc800078efcff */
[C---:B------:R-:W-:Y:S02]  /*4390*/  LOP3.LUT P2, RZ, R9.reuse, 0x800, RZ, 0xc0, !PT ;  /* 0x0000080009ff7812 */ /* 0x040fe4000784c0ff */
[----:B------:R-:W-:Y:S02]  /*43a0*/  LOP3.LUT R9, R9, 0xfffffffb, RZ, 0xc0, !PT ;  /* 0xfffffffb09097812 */ /* 0x000fe400078ec0ff */
[----:B------:R-:W-:Y:S02]  /*43b0*/  @!P6 IADD3 R15, PT, PT, R85, R15, RZ ;  /* 0x0000000f550fe210 */ /* 0x000fe40007ffe0ff */
[----:B------:R-:W-:Y:S02]  /*43c0*/  @P6 LOP3.LUT R9, R9, 0x4, RZ, 0xfc, !PT ;  /* 0x0000000409096812 */ /* 0x000fe400078efcff */
[----:B-1----:R-:W-:-:S04]  /*43d0*/  @!P6 LEA R100, P1, R84, R100, 0x1 ;  /* 0x000000645464e211 */ /* 0x002fc800078208ff */
[----:B------:R-:W-:Y:S02]  /*43e0*/  @!P6 LEA.HI.X R101, R84, R101, R15, 0x1, P1 ;  /* 0x000000655465e211 */ /* 0x000fe400008f0c0f */
[----:B------:R-:W-:Y:S01]  /*43f0*/  LOP3.LUT P1, RZ, R9, 0x4000, RZ, 0xc0, !PT ;  /* 0x0000400009ff7812 */ /* 0x000fe2000782c0ff */
[----:B------:R-:W-:Y:S02]  /*4400*/  IMAD.MOV.U32 R84, RZ, RZ, RZ ;  /* 0x000000ffff547224 */ /* 0x000fe400078e00ff */
[----:B------:R-:W-:Y:S02]  /*4410*/  VIADD R15, R3, 0x1b8 ;  /* 0x000001b8030f7836 */ /* 0x000fe40000000000 */
[----:B0-----:R-:W-:-:S03]  /*4420*/  HFMA2 R86, -RZ, RZ, 0, 0 ;  /* 0x00000000ff567431 */ /* 0x001fc600000001ff */
[----:B------:R-:W-:-:S03]  /*4430*/  SHF.R.S32.HI R17, RZ, 0x1f, R15 ;  /* 0x0000001fff117819 */ /* 0x000fc6000001140f */
[----:B------:R-:W5:Y:S04]  /*4440*/  @!P3 LDG.E R86, desc[UR18][R88.64] ;  /* 0x000000125856b981 */ /* 0x000f68000c1e1900 */
[----:B------:R0:W5:Y:S01]  /*4450*/  @!P1 LDG.E R84, desc[UR18][R98.64] ;  /* 0x0000001262549981 */ /* 0x000162000c1e1900 */
[----:B------:R-:W-:-:S04]  /*4460*/  ISETP.GE.U32.AND P1, PT, R15, UR16, PT ;  /* 0x000000100f007c0c */ /* 0x000fc8000bf26070 */
[----:B------:R-:W-:-:S13]  /*4470*/  ISETP.GE.AND.EX P3, PT, R17, UR5, PT, P1 ;  /* 0x0000000511007c0c */ /* 0x000fda000bf66310 */
[----:B------:R-:W1:Y:S08]  /*4480*/  @!P3 LDC.64 R120, c[0x0][0x3e0] ;  /* 0x0000f800ff78bb82 */ /* 0x000e700000000a00 */
[----:B0-----:R-:W0:Y:S01]  /*4490*/  @!P3 LDC.64 R98, c[0x0][0x390] ;  /* 0x0000e400ff62bb82 */ /* 0x001e220000000a00 */
[----:B------:R-:W-:Y:S01]  /*44a0*/  @!P3 MOV R90, R92 ;  /* 0x0000005c005ab202 */ /* 0x000fe20000000f00 */
[----:B------:R-:W-:Y:S01]  /*44b0*/  @!P3 IMAD.MOV.U32 R91, RZ, RZ, R95 ;  /* 0x000000ffff5bb224 */ /* 0x000fe200078e005f */
[----:B------:R-:W-:Y:S01]  /*44c0*/  LOP3.LUT R9, R9, 0xfffffffd, RZ, 0xc0, !PT ;  /* 0xfffffffd09097812 */ /* 0x000fe200078ec0ff */
[----:B-1----:R-:W-:-:S02]  /*44d0*/  @!P3 IMAD R122, R17, R120, RZ ;  /* 0x00000078117ab224 */ /* 0x002fc400078e02ff */
[----:B------:R-:W-:-:S04]  /*44e0*/  @!P3 IMAD.WIDE.U32 R90, R15, R120, R90 ;  /* 0x000000780f5ab225 */ /* 0x000fc800078e005a */
[----:B------:R-:W-:Y:S01]  /*44f0*/  @!P3 IMAD R15, R15, R121, R122 ;  /* 0x000000790f0fb224 */ /* 0x000fe200078e027a */
[----:B------:R-:W-:Y:S02]  /*4500*/  @P3 LOP3.LUT R9, R9, 0x2, RZ, 0xfc, !PT ;  /* 0x0000000209093812 */ /* 0x000fe400078efcff */
[----:B0-----:R-:W-:Y:S02]  /*4510*/  @!P3 LEA R98, P1, R90, R98, 0x1 ;  /* 0x000000625a62b211 */ /* 0x001fe400078208ff */
[----:B------:R-:W-:-:S04]  /*4520*/  @!P3 IADD3 R15, PT, PT, R91, R15, RZ ;  /* 0x0000000f5b0fb210 */ /* 0x000fc80007ffe0ff */
[----:B------:R-:W-:Y:S02]  /*4530*/  @!P3 LEA.HI.X R99, R90, R99, R15, 0x1, P1 ;  /* 0x000000635a63b211 */ /* 0x000fe400008f0c0f */
[----:B------:R-:W-:Y:S01]  /*4540*/  LOP3.LUT P1, RZ, R9, 0x1000, RZ, 0xc0, !PT ;  /* 0x0000100009ff7812 */ /* 0x000fe2000782c0ff */
[----:B------:R-:W-:Y:S01]  /*4550*/  IMAD.MOV.U32 R88, RZ, RZ, RZ ;  /* 0x000000ffff587224 */ /* 0x000fe200078e00ff */
[----:B------:R-:W-:Y:S01]  /*4560*/  ISETP.NE.AND P3, PT, R13, RZ, PT ;  /* 0x000000ff0d00720c */ /* 0x000fe20003f65270 */
[----:B------:R-:W-:Y:S02]  /*4570*/  VIADD R13, R3, 0x1c0 ;  /* 0x000001c0030d7836 */ /* 0x000fe40000000000 */
[----:B------:R-:W-:-:S03]  /*4580*/  HFMA2 R90, -RZ, RZ, 0, 0 ;  /* 0x00000000ff5a7431 */ /* 0x000fc600000001ff */
        /* <DEDUP_REMOVED lines=20> */
[----:B------:R-:W-:-:S05]  /*46d0*/  VIADD R11, R3, 0x1c8 ;  /* 0x000001c8030b7836 */ /* 0x000fca0000000000 */
[----:B------:R-:W-:-:S05]  /*46e0*/  SHF.R.S32.HI R13, RZ, 0x1f, R11 ;  /* 0x0000001fff0d7819 */ /* 0x000fca000001140b */
[----:B------:R0:W5:Y:S01]  /*46f0*/  @!P1 LDG.E R122, desc[UR18][R112.64] ;  /* 0x00000012707a9981 */ /* 0x000162000c1e1900 */
[----:B------:R-:W-:-:S04]  /*4700*/  ISETP.GE.U32.AND P1, PT, R11, UR16, PT ;  /* 0x000000100b007c0c */ /* 0x000fc8000bf26070 */
[----:B------:R-:W-:-:S13]  /*4710*/  ISETP.GE.AND.EX P1, PT, R13, UR5, PT, P1 ;  /* 0x000000050d007c0c */ /* 0x000fda000bf26310 */
[----:B------:R-:W1:Y:S08]  /*4720*/  @!P1 LDC.64 R120, c[0x0][0x3e0] ;  /* 0x0000f800ff789b82 */ /* 0x000e700000000a00 */
[----:B0-----:R-:W0:Y:S01]  /*4730*/  @!P1 LDC.64 R112, c[0x0][0x390] ;  /* 0x0000e400ff709b82 */ /* 0x001e220000000a00 */
[----:B------:R-:W-:Y:S01]  /*4740*/  @!P1 MOV R118, R92 ;  /* 0x0000005c00769202 */ /* 0x000fe20000000f00 */
[----:B------:R-:W-:-:S02]  /*4750*/  @!P1 IMAD.MOV.U32 R119, RZ, RZ, R95 ;  /* 0x000000ffff779224 */ /* 0x000fc400078e005f */
[----:B------:R-:W-:-:S06]  /*4760*/  HFMA2 R124, -RZ, RZ, 0, 0 ;  /* 0x00000000ff7c7431 */ /* 0x000fcc00000001ff */
[----:B------:R-:W5:Y:S01]  /*4770*/  @!P2 LDG.E R124, desc[UR18][R114.64] ;  /* 0x00000012727ca981 */ /* 0x000f62000c1e1900 */
[-C--:B-1----:R-:W-:Y:S02]  /*4780*/  @!P1 IMAD R13, R13, R120.reuse, RZ ;  /* 0x000000780d0d9224 */ /* 0x082fe400078e02ff */
[----:B------:R-:W-:-:S04]  /*4790*/  @!P1 IMAD.WIDE.U32 R118, R11, R120, R118 ;  /* 0x000000780b769225 */ /* 0x000fc800078e0076 */
[----:B------:R-:W-:Y:S01]  /*47a0*/  @!P1 IMAD R11, R11, R121, R13 ;  /* 0x000000790b0b9224 */ /* 0x000fe200078e020d */
[----:B0-----:R-:W-:-:S04]  /*47b0*/  @!P1 LEA R112, P2, R118, R112, 0x1 ;  /* 0x0000007076709211 */ /* 0x001fc800078408ff */
[----:B------:R-:W-:-:S04]  /*47c0*/  @!P1 IADD3 R11, PT, PT, R119, R11, RZ ;  /* 0x0000000b770b9210 */ /* 0x000fc80007ffe0ff */
[----:B------:R-:W-:Y:S02]  /*47d0*/  @!P1 LEA.HI.X R113, R118, R113, R11, 0x1, P2 ;  /* 0x0000007176719211 */ /* 0x000fe400010f0c0b */
[----:B------:R-:W-:Y:S01]  /*47e0*/  LOP3.LUT P2, RZ, R9, 0x100, RZ, 0xc0, !PT ;  /* 0x0000010009ff7812 */ /* 0x000fe2000784c0ff */
[----:B------:R-:W-:Y:S02]  /*47f0*/  IMAD.MOV.U32 R120, RZ, RZ, RZ ;  /* 0x000000ffff787224 */ /* 0x000fe400078e00ff */
        /* <DEDUP_REMOVED lines=35> */
[----:B------:R-:W-:Y:S01]  /*4a30*/  @!P3 LEA.HI.X R107, R108, R107, R15, 0x1, P4 ;  /* 0x0000006b6c6bb211 */ /* 0x000fe200020f0c0f */
[----:B------:R-:W-:-:S05]  /*4a40*/  VIADD R15, R3, 0x1e0 ;  /* 0x000001e0030f7836 */ /* 0x000fca0000000000 */
[----:B------:R-:W-:Y:S02]  /*4a50*/  SHF.R.S32.HI R17, RZ, 0x1f, R15 ;  /* 0x0000001fff117819 */ /* 0x000fe4000001140f */
[----:B------:R-:W-:-:S04]  /*4a60*/  ISETP.GE.U32.AND P4, PT, R15, UR16, PT ;  /* 0x000000100f007c0c */ /* 0x000fc8000bf86070 */
[----:B------:R-:W-:Y:S01]  /*4a70*/  ISETP.GE.AND.EX P4, PT, R17, UR5, PT, P4 ;  /* 0x0000000511007c0c */ /* 0x000fe2000bf86340 */
[----:B------:R-:W-:-:S06]  /*4a80*/  IMAD.MOV.U32 R114, RZ, RZ, RZ ;  /* 0x000000ffff727224 */ /* 0x000fcc00078e00ff */
[----:B------:R0:W5:Y:S06]  /*4a90*/  @!P0 LDG.E R114, desc[UR18][R104.64] ;  /* 0x0000001268728981 */ /* 0x00016c000c1e1900 */
[----:B------:R-:W1:Y:S08]  /*4aa0*/  @!P4 LDC.64 R108, c[0x0][0x3e0] ;  /* 0x0000f800ff6ccb82 */ /* 0x000e700000000a00 */
[----:B0-----:R-:W0:Y:S01]  /*4ab0*/  @!P4 LDC.64 R104, c[0x0][0x390] ;  /* 0x0000e400ff68cb82 */ /* 0x001e220000000a00 */
[----:B------:R-:W-:Y:S01]  /*4ac0*/  @!P4 MOV R96, R92 ;  /* 0x0000005c0060c202 */ /* 0x000fe20000000f00 */
[----:B------:R-:W-:Y:S01]  /*4ad0*/  @!P4 IMAD.MOV.U32 R97, RZ, RZ, R95 ;  /* 0x000000ffff61c224 */ /* 0x000fe200078e005f */
[----:B------:R-:W-:Y:S01]  /*4ae0*/  ISETP.NE.AND P0, PT, R7, RZ, PT ;  /* 0x000000ff0700720c */ /* 0x000fe20003f05270 */
[----:B------:R-:W-:-:S06]  /*4af0*/  HFMA2 R7, -RZ, RZ, 0, 0 ;  /* 0x00000000ff077431 */ /* 0x000fcc00000001ff */
[----:B------:R3:W5:Y:S01]  /*4b00*/  @!P5 LDG.E R7, desc[UR18][R102.64] ;  /* 0x000000126607d981 */ /* 0x000762000c1e1900 */
[-C--:B-1----:R-:W-:Y:S02]  /*4b10*/  @!P4 IMAD R17, R17, R108.reuse, RZ ;  /* 0x0000006c1111c224 */ /* 0x082fe400078e02ff */
[----:B------:R-:W-:-:S04]  /*4b20*/  @!P4 IMAD.WIDE.U32 R96, R15, R108, R96 ;  /* 0x0000006c0f60c225 */ /* 0x000fc800078e0060 */
[----:B------:R-:W-:Y:S01]  /*4b30*/  @!P4 IMAD R15, R15, R109, R17 ;  /* 0x0000006d0f0fc224 */ /* 0x000fe200078e0211 */
[----:B0-----:R-:W-:Y:S01]  /*4b40*/  @!P4 LEA R104, P5, R96, R104, 0x1 ;  /* 0x000000686068c211 */ /* 0x001fe200078a08ff */
[----:B------:R-:W-:-:S03]  /*4b50*/  VIADD R17, R3, 0x1e8 ;  /* 0x000001e803117836 */ /* 0x000fc60000000000 */
[----:B------:R-:W-:Y:S02]  /*4b60*/  @!P4 IADD3 R15, PT, PT, R97, R15, RZ ;  /* 0x0000000f610fc210 */ /* 0x000fe40007ffe0ff */
[----:B------:R-:W-:Y:S02]  /*4b70*/  SHF.R.S32.HI R19, RZ, 0x1f, R17 ;  /* 0x0000001fff137819 */ /* 0x000fe40000011411 */
[----:B------:R-:W-:Y:S02]  /*4b80*/  @!P4 LEA.HI.X R105, R96, R105, R15, 0x1, P5 ;  /* 0x000000696069c211 */ /* 0x000fe400028f0c0f */
[----:B------:R-:W-:-:S04]  /*4b90*/  ISETP.GE.U32.AND P5, PT, R17, UR16, PT ;  /* 0x0000001011007c0c */ /* 0x000fc8000bfa6070 */
[----:B------:R-:W-:Y:S01]  /*4ba0*/  ISETP.GE.AND.EX P5, PT, R19, UR5, PT, P5 ;  /* 0x0000000513007c0c */ /* 0x000fe2000bfa6350 */
[----:B------:R-:W-:-:S06]  /*4bb0*/  IMAD.MOV.U32 R108, RZ, RZ, RZ ;  /* 0x000000ffff6c7224 */ /* 0x000fcc00078e00ff */
[----:B------:R0:W5:Y:S06]  /*4bc0*/  @!P6 LDG.E R108, desc[UR18][R100.64] ;  /* 0x00000012646ce981 */ /* 0x00016c000c1e1900 */
[----:B---3--:R-:W1:Y:S08]  /*4bd0*/  @!P5 LDC.64 R102, c[0x0][0x3e0] ;  /* 0x0000f800ff66db82 */ /* 0x008e700000000a00 */
[----:B0-----:R-:W0:Y:S01]  /*4be0*/  @!P5 LDC.64 R100, c[0x0][0x390] ;  /* 0x0000e400ff64db82 */ /* 0x001e220000000a00 */
[----:B------:R-:W-:-:S02]  /*4bf0*/  P2R R35, PR, RZ, 0x10 ;  /* 0x00000010ff237803 */ /* 0x000fc40000000000 */
[C---:B------:R-:W-:Y:S01]  /*4c00*/  LOP3.LUT P4, RZ, R9.reuse, 0x2, RZ, 0xc0, !PT ;  /* 0x0000000209ff7812 */ /* 0x040fe2000788c0ff */
[----:B------:R-:W-:Y:S01]  /*4c10*/  @!P5 IMAD.MOV.U32 R97, RZ, RZ, R95 ;  /* 0x000000ffff61d224 */ /* 0x000fe200078e005f */
[----:B------:R-:W-:Y:S01]  /*4c20*/  @!P5 MOV R96, R92 ;  /* 0x0000005c0060d202 */ /* 0x000fe20000000f00 */
[----:B------:R-:W-:Y:S01]  /*4c30*/  HFMA2 R15, -RZ, RZ, 0, 0 ;  /* 0x00000000ff0f7431 */ /* 0x000fe200000001ff */
[----:B------:R-:W-:Y:S02]  /*4c40*/  P2R R27, PR, RZ, 0x8 ;  /* 0x00000008ff1b7803 */ /* 0x000fe40000000000 */
[----:B------:R-:W-:Y:S01]  /*4c50*/  LOP3.LUT P3, RZ, R9, 0x1, RZ, 0xc0, !PT ;  /* 0x0000000109ff7812 */ /* 0x000fe2000786c0ff */
[----:B-1----:R-:W-:-:S06]  /*4c60*/  @!P5 IMAD R19, R19, R102, RZ ;  /* 0x000000661313d224 */ /* 0x002fcc00078e02ff */
[----:B------:R1:W3:Y:S01]  /*4c70*/  @!P4 LDG.E R15, desc[UR18][R98.64] ;  /* 0x00000012620fc981 */ /* 0x0002e2000c1e1900 */
[----:B------:R-:W-:-:S04]  /*4c80*/  @!P5 IMAD.WIDE.U32 R96, R17, R102, R96 ;  /* 0x000000661160d225 */ /* 0x000fc800078e0060 */
[----:B------:R-:W-:Y:S01]  /*4c90*/  @!P5 IMAD R17, R17, R103, R19 ;  /* 0x000000671111d224 */ /* 0x000fe200078e0213 */
[----:B0-----:R-:W-:-:S04]  /*4ca0*/  @!P5 LEA R100, P6, R96, R100, 0x1 ;  /* 0x000000646064d211 */ /* 0x001fc800078c08ff */
[----:B------:R-:W-:-:S04]  /*4cb0*/  @!P5 IADD3 R17, PT, PT, R97, R17, RZ ;  /* 0x000000116111d210 */ /* 0x000fc80007ffe0ff */
[----:B------:R-:W-:Y:S01]  /*4cc0*/  @!P5 LEA.HI.X R101, R96, R101, R17, 0x1, P6 ;  /* 0x000000656065d211 */ /* 0x000fe200030f0c11 */
[----:B------:R-:W-:-:S06]  /*4cd0*/  IMAD.MOV.U32 R17, RZ, RZ, RZ ;  /* 0x000000ffff117224 */ /* 0x000fcc00078e00ff */
[----:B------:R-:W3:Y:S01]  /*4ce0*/  @!P3 LDG.E R17, desc[UR18][R116.64] ;  /* 0x000000127411b981 */ /* 0x000ee2000c1e1900 */
[----:B------:R-:W-:-:S05]  /*4cf0*/  VIADD R19, R3, 0x1f0 ;  /* 0x000001f003137836 */ /* 0x000fca0000000000 */
[----:B------:R-:W-:Y:S02]  /*4d00*/  SHF.R.S32.HI R21, RZ, 0x1f, R19 ;  /* 0x0000001fff157819 */ /* 0x000fe40000011413 */
[----:B------:R-:W-:-:S04]  /*4d10*/  ISETP.GE.U32.AND P6, PT, R19, UR16, PT ;  /* 0x0000001013007c0c */ /* 0x000fc8000bfc6070 */
[----:B------:R-:W-:-:S13]  /*4d20*/  ISETP.GE.AND.EX P6, PT, R21, UR5, PT, P6 ;  /* 0x0000000515007c0c */ /* 0x000fda000bfc6360 */
[----:B-1----:R-:W0:Y:S01]  /*4d30*/  @!P6 LDC.64 R98, c[0x0][0x3e0] ;  /* 0x0000f800ff62eb82 */ /* 0x002e220000000a00 */
[----:B------:R-:W-:Y:S01]  /*4d40*/  @!P6 MOV R96, R92 ;  /* 0x0000005c0060e202 */ /* 0x000fe20000000f00 */
[----:B------:R-:W-:Y:S02]  /*4d50*/  @!P6 IMAD.MOV.U32 R97, RZ, RZ, R95 ;  /* 0x000000ffff61e224 */ /* 0x000fe400078e005f */
[-C--:B0-----:R-:W-:Y:S02]  /*4d60*/  @!P6 IMAD R21, R21, R98.reuse, RZ ;  /* 0x000000621515e224 */ /* 0x081fe400078e02ff */
[----:B------:R-:W-:-:S04]  /*4d70*/  @!P6 IMAD.WIDE.U32 R96, R19, R98, R96 ;  /* 0x000000621360e225 */ /* 0x000fc800078e0060 */
[----:B------:R-:W-:Y:S02]  /*4d80*/  @!P6 IMAD R19, R19, R99, R21 ;  /* 0x000000631313e224 */ /* 0x000fe400078e0215 */
[----:B------:R-:W0:Y:S01]  /*4d90*/  @!P6 LDC.64 R98, c[0x0][0x390] ;  /* 0x0000e400ff62eb82 */ /* 0x000e220000000a00 */
[----:B------:R-:W-:Y:S02]  /*4da0*/  P2R R39, PR, RZ, 0x10 ;  /* 0x00000010ff277803 */ /* 0x000fe40000000000 */
[----:B------:R-:W-:Y:S02]  /*4db0*/  @!P6 IADD3 R19, PT, PT, R97, R19, RZ ;  /* 0x000000136113e210 */ /* 0x000fe40007ffe0ff */
[----:B------:R-:W-:Y:S01]  /*4dc0*/  P2R R51, PR, RZ, 0x40 ;  /* 0x00000040ff337803 */ /* 0x000fe20000000000 */
[----:B------:R-:W-:Y:S01]  /*4dd0*/  HFMA2 R102, -RZ, RZ, 0, 0 ;  /* 0x00000000ff667431 */ /* 0x000fe200000001ff */
[----:B------:R-:W-:Y:S02]  /*4de0*/  P2R R49, PR, RZ, 0x2 ;  /* 0x00000002ff317803 */ /* 0x000fe40000000000 */
[----:B------:R-:W-:-:S03]  /*4df0*/  P2R R43, PR, RZ, 0x20 ;  /* 0x00000020ff2b7803 */ /* 0x000fc60000000000 */
[----:B------:R-:W3:Y:S01]  /*4e00*/  @!P1 LDG.E R102, desc[UR18][R112.64] ;  /* 0x0000001270669981 */ /* 0x000ee2000c1e1900 */
[----:B0-----:R-:W-:-:S04]  /*4e10*/  @!P6 LEA R98, P4, R96, R98, 0x1 ;  /* 0x000000626062e211 */ /* 0x001fc800078808ff */
[----:B------:R-:W-:Y:S02]  /*4e20*/  @!P6 LEA.HI.X R99, R96, R99, R19, 0x1, P4 ;  /* 0x000000636063e211 */ /* 0x000fe400020f0c13 */
[C---:B------:R-:W-:Y:S01]  /*4e30*/  LOP3.LUT P6, RZ, R5.reuse, 0x800000, RZ, 0xc0, !PT ;  /* 0x0080000005ff7812 */ /* 0x040fe200078cc0ff */
[----:B------:R-:W-:Y:S01]  /*4e40*/  IMAD.MOV.U32 R96, RZ, RZ, RZ ;  /* 0x000000ffff607224 */ /* 0x000fe200078e00ff */
[C---:B------:R-:W-:Y:S02]  /*4e50*/  LOP3.LUT P1, RZ, R5.reuse, 0x400000, RZ, 0xc0, !PT ;  /* 0x0040000005ff7812 */ /* 0x040fe4000782c0ff */
[----:B------:R-:W-:Y:S02]  /*4e60*/  LOP3.LUT P5, RZ, R5, 0x100000, RZ, 0xc0, !PT ;  /* 0x0010000005ff7812 */ /* 0x000fe400078ac0ff */
[----:B------:R-:W-:Y:S01]  /*4e70*/  PRMT R77, RZ, 0x5410, RZ ;  /* 0x00005410ff4d7816 */ /* 0x000fe200000000ff */
[----:B------:R-:W3:Y:S01]  /*4e80*/  @!P2 LDG.E R96, desc[UR18][R110.64] ;  /* 0x000000126e60a981 */ /* 0x000ee2000c1e1900 */
[----:B------:R-:W-:-:S02]  /*4e90*/  P2R R53, PR, RZ, 0x4 ;  /* 0x00000004ff357803 */ /* 0x000fc40000000000 */
[----:B------:R-:W-:Y:S02]  /*4ea0*/  P2R R47, PR, RZ, 0x8 ;  /* 0x00000008ff2f7803 */ /* 0x000fe40000000000 */
[----:B------:R-:W-:Y:S02]  /*4eb0*/  LOP3.LUT P2, RZ, R5, 0x40000, RZ, 0xc0, !PT ;  /* 0x0004000005ff7812 */ /* 0x000fe4000784c0ff */
[----:B------:R-:W-:Y:S02]  /*4ec0*/  @!P6 PRMT R77, R77, 0x5410, R12 ;  /* 0x000054104d4de816 */ /* 0x000fe4000000000c */
[C---:B------:R-:W-:Y:S02]  /*4ed0*/  LOP3.LUT P3, RZ, R5.reuse, 0x200000, RZ, 0xc0, !PT ;  /* 0x0020000005ff7812 */ /* 0x040fe4000786c0ff */
[----:B------:R-:W-:Y:S02]  /*4ee0*/  LOP3.LUT P4, RZ, R5, 0x80000, RZ, 0xc0, !PT ;  /* 0x0008000005ff7812 */ /* 0x000fe4000788c0ff */
[----:B------:R-:W-:-:S02]  /*4ef0*/  @!P6 PRMT R77, R12, 0x7632, R77 ;  /* 0x000076320c4de816 */ /* 0x000fc4000000004d */
[----:B------:R-:W-:Y:S02]  /*4f00*/  PRMT R79, RZ, 0x5410, RZ ;  /* 0x00005410ff4f7816 */ /* 0x000fe400000000ff */
[----:B------:R-:W-:Y:S02]  /*4f10*/  LOP3.LUT P6, RZ, R5, 0x20000, RZ, 0xc0, !PT ;  /* 0x0002000005ff7812 */ /* 0x000fe400078cc0ff */
[----:B------:R-:W-:Y:S02]  /*4f20*/  PRMT R41, RZ, 0x7610, R41 ;  /* 0x00007610ff297816 */ /* 0x000fe40000000029 */
[----:B------:R-:W-:Y:S01]  /*4f30*/  PRMT R45, RZ, 0x7610, R45 ;  /* 0x00007610ff2d7816 */ /* 0x000fe2000000002d */
[----:B------:R0:W-:Y:S01]  /*4f40*/  STL [R1+0x14], R12 ;  /* 0x0000140c01007387 */ /* 0x0001e20000100800 */
[----:B------:R-:W-:Y:S02]  /*4f50*/  @!P1 PRMT R79, R79, 0x5410, R14 ;  /* 0x000054104f4f9816 */ /* 0x000fe4000000000e */
[----:B------:R-:W-:-:S02]  /*4f60*/  @!P5 PRMT R41, R44, 0x7610, R41 ;  /* 0x000076102c29d816 */ /* 0x000fc40000000029 */
[----:B------:R-:W-:Y:S02]  /*4f70*/  @!P5 PRMT R45, R44, 0x7632, R45 ;  /* 0x000076322c2dd816 */ /* 0x000fe4000000002d */
[----:B------:R-:W-:Y:S02]  /*4f80*/  PRMT R81, RZ, 0x5410, RZ ;  /* 0x00005410ff517816 */ /* 0x000fe400000000ff */
[----:B------:R-:W-:Y:S02]  /*4f90*/  LOP3.LUT P5, RZ, R5, 0x4000, RZ, 0xc0, !PT ;  /* 0x0000400005ff7812 */ /* 0x000fe400078ac0ff */
[----:B0-----:R-:W-:Y:S02]  /*4fa0*/  PRMT R12, RZ, 0x5410, RZ ;  /* 0x00005410ff0c7816 */ /* 0x001fe400000000ff */
[----:B------:R-:W-:Y:S01]  /*4fb0*/  PRMT R33, RZ, 0x5410, RZ ;  /* 0x00005410ff217816 */ /* 0x000fe200000000ff */
[----:B------:R0:W-:Y:S01]  /*4fc0*/  STL [R1+0x18], R14 ;  /* 0x0000180e01007387 */ /* 0x0001e20000100800 */
[----:B------:R-:W-:-:S02]  /*4fd0*/  @!P1 PRMT R79, R14, 0x7632, R79 ;  /* 0x000076320e4f9816 */ /* 0x000fc4000000004f */
[----:B------:R-:W-:Y:S02]  /*4fe0*/  LOP3.LUT P1, RZ, R5, 0x10000, RZ, 0xc0, !PT ;  /* 0x0001000005ff7812 */ /* 0x000fe4000782c0ff */
[----:B------:R-:W-:Y:S02]  /*4ff0*/  @!P2 PRMT R12, R56, 0x7610, R12 ;  /* 0x00007610380ca816 */ /* 0x000fe4000000000c */
[----:B------:R-:W-:Y:S02]  /*5000*/  @!P3 PRMT R81, R81, 0x5410, R38 ;  /* 0x000054105151b816 */ /* 0x000fe40000000026 */
[----:B------:R-:W-:Y:S02]  /*5010*/  @!P4 PRMT R33, R32, 0x7610, R33 ;  /* 0x000076102021c816 */ /* 0x000fe40000000021 */
[----:B0-----:R-:W-:Y:S02]  /*5020*/  PRMT R14, RZ, 0x5410, RZ ;  /* 0x00005410ff0e7816 */ /* 0x001fe400000000ff */
[----:B------:R-:W-:-:S02]  /*5030*/  @!P2 PRMT R12, R12, 0x7610, R56 ;  /* 0x000076100c0ca816 */ /* 0x000fc40000000038 */
[----:B------:R-:W-:Y:S02]  /*5040*/  @!P3 PRMT R81, R38, 0x7632, R81 ;  /* 0x000076322651b816 */ /* 0x000fe40000000051 */
[C---:B------:R-:W-:Y:S02]  /*5050*/  LOP3.LUT P2, RZ, R5.reuse, 0x1000, RZ, 0xc0, !PT ;  /* 0x0000100005ff7812 */ /* 0x040fe4000784c0ff */
[----:B------:R-:W-:Y:S02]  /*5060*/  @!P6 PRMT R14, R76, 0x7610, R14 ;  /* 0x000076104c0ee816 */ /* 0x000fe4000000000e */
[----:B------:R-:W-:Y:S02]  /*5070*/  LOP3.LUT P3, RZ, R5, 0x8000, RZ, 0xc0, !PT ;  /* 0x0000800005ff7812 */ /* 0x000fe4000786c0ff */
[----:B------:R-:W-:Y:S02]  /*5080*/  @!P4 PRMT R33, R33, 0x7610, R32 ;  /* 0x000076102121c816 */ /* 0x000fe40000000020 */
[----:B------:R-:W-:-:S02]  /*5090*/  PRMT R23, RZ, 0x5410, RZ ;  /* 0x00005410ff177816 */ /* 0x000fc400000000ff */
[C---:B------:R-:W-:Y:S02]  /*50a0*/  LOP3.LUT P4, RZ, R5.reuse, 0x2000, RZ, 0xc0, !PT ;  /* 0x0000200005ff7812 */ /* 0x040fe4000788c0ff */
[----:B------:R-:W-:Y:S02]  /*50b0*/  @!P6 PRMT R14, R14, 0x7610, R76 ;  /* 0x000076100e0ee816 */ /* 0x000fe4000000004c */
[----:B------:R-:W-:Y:S02]  /*50c0*/  PRMT R19, RZ, 0x5410, RZ ;  /* 0x00005410ff137816 */ /* 0x000fe400000000ff */
[----:B------:R-:W-:Y:S02]  /*50d0*/  LOP3.LUT P6, RZ, R5, 0x800, RZ, 0xc0, !PT ;  /* 0x0000080005ff7812 */ /* 0x000fe400078cc0ff */
[----:B------:R-:W-:Y:S02]  /*50e0*/  @!P5 PRMT R23, R82, 0x7610, R23 ;  /* 0x000076105217d816 */ /* 0x000fe40000000017 */
[----:B------:R-:W-:-:S02]  /*50f0*/  @!P1 PRMT R19, R19, 0x5410, R42 ;  /* 0x0000541013139816 */ /* 0x000fc4000000002a */
[----:B------:R-:W-:Y:S02]  /*5100*/  @!P5 PRMT R23, R23, 0x7610, R82 ;  /* 0x000076101717d816 */ /* 0x000fe40000000052 */
[----:B------:R-:W-:Y:S02]  /*5110*/  PRMT R29, RZ, 0x5410, RZ ;  /* 0x00005410ff1d7816 */ /* 0x000fe400000000ff */
[----:B------:R-:W-:Y:S02]  /*5120*/  PRMT R75, RZ, 0x5410, RZ ;  /* 0x00005410ff4b7816 */ /* 0x000fe400000000ff */
[----:B------:R-:W-:Y:S02]  /*5130*/  PRMT R21, RZ, 0x5410, RZ ;  /* 0x00005410ff157816 */ /* 0x000fe400000000ff */
[----:B------:R-:W-:Y:S02]  /*5140*/  LOP3.LUT P5, RZ, R5, 0x100, RZ, 0xc0, !PT ;  /* 0x0000010005ff7812 */ /* 0x000fe400078ac0ff */
[----:B------:R-:W-:-:S02]  /*5150*/  PRMT R25, RZ, 0x5410, RZ ;  /* 0x00005410ff197816 */ /* 0x000fc400000000ff */
[----:B------:R-:W-:Y:S02]  /*5160*/  @!P1 PRMT R19, R42, 0x7632, R19 ;  /* 0x000076322a139816 */ /* 0x000fe40000000013 */
[----:B------:R-:W-:Y:S02]  /*5170*/  LOP3.LUT P1, RZ, R5, 0x400, RZ, 0xc0, !PT ;  /* 0x0000040005ff7812 */ /* 0x000fe4000782c0ff */
[----:B------:R-:W-:Y:S02]  /*5180*/  @!P2 PRMT R29, R40, 0x7610, R29 ;  /* 0x00007610281da816 */ /* 0x000fe4000000001d */
[----:B------:R-:W-:Y:S02]  /*5190*/  @!P0 PRMT R75, R75, 0x5410, R34 ;  /* 0x000054104b4b8816 */ /* 0x000fe40000000022 */
[----:B------:R-:W-:Y:S02]  /*51a0*/  @!P3 PRMT R21, R60, 0x7610, R21 ;  /* 0x000076103c15b816 */ /* 0x000fe40000000015 */
[----:B------:R-:W-:-:S02]  /*51b0*/  PRMT R31, RZ, 0x5410, RZ ;  /* 0x00005410ff1f7816 */ /* 0x000fc400000000ff */
[----:B------:R-:W-:Y:S01]  /*51c0*/  @!P4 PRMT R25, R28, 0x7610, R25 ;  /* 0x000076101c19c816 */ /* 0x000fe20000000019 */
[----:B------:R0:W-:Y:S01]  /*51d0*/  STL [R1+0x10], R34 ;  /* 0x0000102201007387 */ /* 0x0001e20000100800 */
[----:B------:R-:W-:Y:S02]  /*51e0*/  @!P2 PRMT R29, R29, 0x7610, R40 ;  /* 0x000076101d1da816 */ /* 0x000fe40000000028 */
[----:B------:R-:W-:Y:S02]  /*51f0*/  @!P0 PRMT R75, R34, 0x7632, R75 ;  /* 0x00007632224b8816 */ /* 0x000fe4000000004b */
[----:B------:R-:W-:Y:S02]  /*5200*/  @!P3 PRMT R21, R21, 0x7610, R60 ;  /* 0x000076101515b816 */ /* 0x000fe4000000003c */
[----:B------:R-:W-:Y:S02]  /*5210*/  LOP3.LUT P2, RZ, R5, 0x40, RZ, 0xc0, !PT ;  /* 0x0000004005ff7812 */ /* 0x000fe4000784c0ff */
[----:B------:R-:W-:-:S02]  /*5220*/  @!P6 PRMT R31, R31, 0x5410, R80 ;  /* 0x000054101f1fe816 */ /* 0x000fc40000000050 */
[----:B------:R-:W-:Y:S02]  /*5230*/  LOP3.LUT P3, RZ, R5, 0x200, RZ, 0xc0, !PT ;  /* 0x0000020005ff7812 */ /* 0x000fe4000786c0ff */
[----:B------:R-:W-:Y:S02]  /*5240*/  @!P4 PRMT R25, R25, 0x7610, R28 ;  /* 0x000076101919c816 */ /* 0x000fe4000000001c */
[----:B0-----:R-:W-:Y:S01]  /*5250*/  PRMT R34, RZ, 0x5410, RZ ;  /* 0x00005410ff227816 */ /* 0x001fe200000000ff */
[----:B------:R0:W-:Y:S01]  /*5260*/  STL [R1+0x24], R32 ;  /* 0x0000242001007387 */ /* 0x0001e20000100800 */
[C---:B------:R-:W-:Y:S02]  /*5270*/  LOP3.LUT P4, RZ, R5.reuse, 0x80, RZ, 0xc0, !PT ;  /* 0x0000008005ff7812 */ /* 0x040fe4000788c0ff */
[----:B------:R-:W-:Y:S02]  /*5280*/  @!P6 PRMT R31, R80, 0x7632, R31 ;  /* 0x00007632501fe816 */ /* 0x000fe4000000001f */
[----:B------:R-:W-:-:S02]  /*5290*/  LOP3.LUT P6, RZ, R5, 0x20, RZ, 0xc0, !PT ;  /* 0x0000002005ff7812 */ /* 0x000fc400078cc0ff */
[----:B------:R-:W-:Y:S02]  /*52a0*/  @!P5 PRMT R34, R10, 0x7610, R34 ;  /* 0x000076100a22d816 */ /* 0x000fe40000000022 */
[----:B0-----:R-:W-:Y:S01]  /*52b0*/  PRMT R32, RZ, 0x5410, RZ ;  /* 0x00005410ff207816 */ /* 0x001fe200000000ff */
[----:B------:R0:W-:Y:S01]  /*52c0*/  STL [R1+0x1c], R38 ;  /* 0x00001c2601007387 */ /* 0x0001e20000100800 */
[----:B------:R-:W-:Y:S02]  /*52d0*/  @!P5 PRMT R34, R34, 0x7610, R10 ;  /* 0x000076102222d816 */ /* 0x000fe4000000000a */
[----:B------:R-:W-:Y:S01]  /*52e0*/  @!P1 PRMT R32, R70, 0x7610, R32 ;  /* 0x0000761046209816 */ /* 0x000fe20000000020 */
[----:B------:R1:W-:Y:S01]  /*52f0*/  STL [R1+0x3c], R28 ;  /* 0x00003c1c01007387 */ /* 0x0003e20000100800 */
[----:B------:R-:W-:Y:S02]  /*5300*/  LOP3.LUT P5, RZ, R5, 0x4, RZ, 0xc0, !PT ;  /* 0x0000000405ff7812 */ /* 0x000fe400078ac0ff */
[----:B------:R-:W-:-:S02]  /*5310*/  PRMT R37, RZ, 0x5410, RZ ;  /* 0x00005410ff257816 */ /* 0x000fc400000000ff */
[----:B0-----:R-:W-:Y:S01]  /*5320*/  PRMT R38, RZ, 0x5410, RZ ;  /* 0x00005410ff267816 */ /* 0x001fe200000000ff */
[----:B------:R0:W-:Y:S01]  /*5330*/  STL [R1+0x40], R40 ;  /* 0x0000402801007387 */ /* 0x0001e20000100800 */
[----:B------:R-:W-:Y:S02]  /*5340*/  @!P1 PRMT R32, R32, 0x7610, R70 ;  /* 0x0000761020209816 */ /* 0x000fe40000000046 */
[----:B-1----:R-:W-:Y:S02]  /*5350*/  PRMT R28, RZ, 0x5410, RZ ;  /* 0x00005410ff1c7816 */ /* 0x002fe400000000ff */
[----:B------:R-:W-:Y:S02]  /*5360*/  LOP3.LUT P1, RZ, R5, 0x10, RZ, 0xc0, !PT ;  /* 0x0000001005ff7812 */ /* 0x000fe4000782c0ff */
[----:B------:R-:W-:Y:S02]  /*5370*/  @!P2 PRMT R38, R26, 0x7610, R38 ;  /* 0x000076101a26a816 */ /* 0x000fe40000000026 */
[----:B------:R-:W-:-:S02]  /*5380*/  @!P3 PRMT R28, R62, 0x7610, R28 ;  /* 0x000076103e1cb816 */ /* 0x000fc4000000001c */
[----:B0-----:R-:W-:Y:S02]  /*5390*/  PRMT R40, RZ, 0x5410, RZ ;  /* 0x00005410ff287816 */ /* 0x001fe400000000ff */
[----:B------:R-:W-:Y:S01]  /*53a0*/  @!P4 PRMT R37, R36, 0x7610, R37 ;  /* 0x000076102425c816 */ /* 0x000fe20000000025 */
[----:B------:R0:W-:Y:S01]  /*53b0*/  STL [R1+0x58], R26 ;  /* 0x0000581a01007387 */ /* 0x0001e20000100800 */
        /* <DEDUP_REMOVED lines=8> */
[----:B------:R-:W-:Y:S02]  /*5440*/  LOP3.LUT P4, RZ, R5, 0x2, RZ, 0xc0, !PT ;  /* 0x0000000205ff7812 */ /* 0x000fe4000788c0ff */
[----:B------:R-:W-:Y:S02]  /*5450*/  @!P6 PRMT R40, R40, 0x7610, R30 ;  /* 0x000076102828e816 */ /* 0x000fe4000000001e */
[----:B------:R-:W-:-:S02]  /*5460*/  PRMT R41, R41, 0x5410, RZ ;  /* 0x0000541029297816 */ /* 0x000fc400000000ff */
[----:B------:R-:W-:Y:S02]  /*5470*/  LOP3.LUT P6, RZ, R9, 0x80000000, RZ, 0xc0, !PT ;  /* 0x8000000009ff7812 */ /* 0x000fe400078cc0ff */
[----:B------:R-:W-:Y:S02]  /*5480*/  @!P5 PRMT R26, R72, 0x7610, R26 ;  /* 0x00007610481ad816 */ /* 0x000fe4000000001a */
[----:B0-----:R-:W-:Y:S01]  /*5490*/  PRMT R42, RZ, 0x7610, R42 ;  /* 0x00007610ff2a7816 */ /* 0x001fe2000000002a */
[----:B------:R0:W-:Y:S01]  /*54a0*/  STL [R1+0x60], R24 ;  /* 0x0000601801007387 */ /* 0x0001e20000100800 */
[----:B------:R-:W-:Y:S02]  /*54b0*/  @!P1 PRMT R41, R41, 0x5410, R24 ;  /* 0x0000541029299816 */ /* 0x000fe40000000018 */
[----:B------:R-:W-:Y:S01]  /*54c0*/  @!P1 PRMT R42, R24, 0x7632, R42 ;  /* 0x00007632182a9816 */ /* 0x000fe2000000002a */
[----:B------:R1:W-:Y:S01]  /*54d0*/  STL [R1+0x54], R36 ;  /* 0x0000542401007387 */ /* 0x0003e20000100800 */
[----:B------:R-:W-:-:S02]  /*54e0*/  @!P5 PRMT R26, R26, 0x7610, R72 ;  /* 0x000076101a1ad816 */ /* 0x000fc40000000048 */
[C---:B------:R-:W-:Y:S01]  /*54f0*/  LOP3.LUT P5, RZ, R9.reuse, 0x10000000, RZ, 0xc0, !PT ;  /* 0x1000000009ff7812 */ /* 0x040fe200078ac0ff */
[----:B------:R2:W-:Y:S01]  /*5500*/  STL [R1+0x5c], R30 ;  /* 0x00005c1e01007387 */ /* 0x0005e20000100800 */
[----:B0-----:R-:W-:Y:S02]  /*5510*/  PRMT R24, RZ, 0x5410, RZ ;  /* 0x00005410ff187816 */ /* 0x001fe400000000ff */
[----:B-1----:R-:W-:Y:S01]  /*5520*/  PRMT R36, RZ, 0x5410, RZ ;  /* 0x00005410ff247816 */ /* 0x002fe200000000ff */
[----:B------:R0:W-:Y:S01]  /*5530*/  STL [R1+0x20], R44 ;  /* 0x0000202c01007387 */ /* 0x0001e20000100800 */
[----:B------:R-:W-:Y:S02]  /*5540*/  LOP3.LUT P1, RZ, R9, 0x40000000, RZ, 0xc0, !PT ;  /* 0x4000000009ff7812 */ /* 0x000fe4000782c0ff */
[----:B--2---:R-:W-:Y:S02]  /*5550*/  PRMT R30, RZ, 0x5410, RZ ;  /* 0x00005410ff1e7816 */ /* 0x004fe400000000ff */
[----:B------:R-:W-:-:S02]  /*5560*/  @!P2 PRMT R24, R0, 0x7610, R24 ;  /* 0x000076100018a816 */ /* 0x000fc40000000018 */
[----:B------:R-:W-:Y:S02]  /*5570*/  @!P3 PRMT R36, R2, 0x7610, R36 ;  /* 0x000076100224b816 */ /* 0x000fe40000000024 */
[----:B------:R-:W-:Y:S02]  /*5580*/  @!P4 PRMT R30, R52, 0x7610, R30 ;  /* 0x00007610341ec816 */ /* 0x000fe4000000001e */
[----:B0-----:R-:W-:Y:S01]  /*5590*/  PRMT R44, RZ, 0x7610, R44 ;  /* 0x00007610ff2c7816 */ /* 0x001fe2000000002c */
[----:B------:R0:W-:Y:S01]  /*55a0*/  STL [R1+0x28], R56 ;  /* 0x0000283801007387 */ /* 0x0001e20000100800 */
[----:B------:R-:W-:Y:S02]  /*55b0*/  @!P2 PRMT R24, R24, 0x7610, R0 ;  /* 0x000076101818a816 */ /* 0x000fe40000000000 */
[----:B------:R-:W-:Y:S02]  /*55c0*/  @!P3 PRMT R36, R36, 0x7610, R2 ;  /* 0x000076102424b816 */ /* 0x000fe40000000002 */
[----:B------:R-:W-:-:S02]  /*55d0*/  LOP3.LUT P2, RZ, R9, 0x4000000, RZ, 0xc0, !PT ;  /* 0x0400000009ff7812 */ /* 0x000fc4000784c0ff */
[----:B------:R-:W-:Y:S02]  /*55e0*/  @!P6 PRMT R44, R50, 0x7610, R44 ;  /* 0x00007610322ce816 */ /* 0x000fe4000000002c */
[C---:B------:R-:W-:Y:S02]  /*55f0*/  LOP3.LUT P3, RZ, R9.reuse, 0x20000000, RZ, 0xc0, !PT ;  /* 0x2000000009ff7812 */ /* 0x040fe4000786c0ff */
[----:B------:R-:W-:Y:S02]  /*5600*/  @!P4 PRMT R30, R30, 0x7610, R52 ;  /* 0x000076101e1ec816 */ /* 0x000fe40000000034 */
[----:B0-----:R-:W-:Y:S02]  /*5610*/  PRMT R56, RZ, 0x5410, RZ ;  /* 0x00005410ff387816 */ /* 0x001fe400000000ff */
[----:B------:R-:W-:Y:S02]  /*5620*/  LOP3.LUT P4, RZ, R9, 0x8000000, RZ, 0xc0, !PT ;  /* 0x0800000009ff7812 */ /* 0x000fe4000788c0ff */
[----:B------:R-:W-:-:S02]  /*5630*/  PRMT R44, R44, 0x5410, RZ ;  /* 0x000054102c2c7816 */ /* 0x000fc400000000ff */
[----:B------:R-:W-:Y:S02]  /*5640*/  PRMT R45, R45, 0x5410, RZ ;  /* 0x000054102d2d7816 */ /* 0x000fe400000000ff */
[----:B------:R-:W-:Y:S02]  /*5650*/  PRMT R42, R42, 0x5410, RZ ;  /* 0x000054102a2a7816 */ /* 0x000fe400000000ff */
[----:B------:R-:W-:Y:S01]  /*5660*/  @!P5 PRMT R56, R4, 0x7610, R56 ;  /* 0x000076100438d816 */ /* 0x000fe20000000038 */
[----:B------:R0:W-:Y:S01]  /*5670*/  STL [R1+0x78], R16 ;  /* 0x0000781001007387 */ /* 0x0001e20000100800 */
[--C-:B------:R-:W-:Y:S02]  /*5680*/  @!P1 PRMT R44, R44, 0x5410, R16.reuse ;  /* 0x000054102c2c9816 */ /* 0x100fe40000000010 */
[----:B------:R-:W-:Y:S01]  /*5690*/  @!P1 PRMT R45, R45, 0x7610, R16 ;  /* 0x000076102d2d9816 */ /* 0x000fe20000000010 */
[----:B------:R1:W-:Y:S01]  /*56a0*/  STL [R1+0x6c], R52 ;  /* 0x00006c3401007387 */ /* 0x0003e20000100800 */
[----:B------:R-:W-:-:S02]  /*56b0*/  @!P6 PRMT R42, R42, 0x7610, R50 ;  /* 0x000076102a2ae816 */ /* 0x000fc40000000032 */
[C---:B------:R-:W-:Y:S01]  /*56c0*/  LOP3.LUT P1, RZ, R9.reuse, 0x1000000, RZ, 0xc0, !PT ;  /* 0x0100000009ff7812 */ /* 0x040fe2000782c0ff */
[----:B------:R2:W-:Y:S01]  /*56d0*/  STL [R1+0x74], R50 ;  /* 0x0000743201007387 */ /* 0x0005e20000100800 */
[----:B------:R-:W-:Y:S02]  /*56e0*/  @!P5 PRMT R56, R56, 0x7610, R4 ;  /* 0x000076103838d816 */ /* 0x000fe40000000004 */
[----:B0-----:R-:W-:Y:S02]  /*56f0*/  PRMT R16, RZ, 0x5410, RZ ;  /* 0x00005410ff107816 */ /* 0x001fe400000000ff */
[C---:B------:R-:W-:Y:S02]  /*5700*/  LOP3.LUT P6, RZ, R9.reuse, 0x2000000, RZ, 0xc0, !PT ;  /* 0x0200000009ff7812 */ /* 0x040fe400078cc0ff */
[----:B-1----:R-:W-:Y:S02]  /*5710*/  PRMT R52, RZ, 0x5410, RZ ;  /* 0x00005410ff347816 */ /* 0x002fe400000000ff */
[----:B------:R-:W-:-:S02]  /*5720*/  LOP3.LUT P5, RZ, R9, 0x400000, RZ, 0xc0, !PT ;  /* 0x0040000009ff7812 */ /* 0x000fc400078ac0ff */
[----:B--2---:R-:W-:Y:S02]  /*5730*/  PRMT R50, RZ, 0x5410, RZ ;  /* 0x00005410ff327816 */ /* 0x004fe400000000ff */
[----:B------:R-:W-:Y:S02]  /*5740*/  @!P2 PRMT R16, R16, 0x5410, R22 ;  /* 0x000054101010a816 */ /* 0x000fe40000000016 */
[----:B------:R-:W-:Y:S02]  /*5750*/  @!P3 PRMT R52, R6, 0x7610, R52 ;  /* 0x000076100634b816 */ /* 0x000fe40000000034 */
[----:B------:R-:W-:Y:S01]  /*5760*/  @!P4 PRMT R50, R20, 0x7610, R50 ;  /* 0x000076101432c816 */ /* 0x000fe20000000032 */
[----:B------:R0:W-:Y:S01]  /*5770*/  STL [R1+0x88], R22 ;  /* 0x0000881601007387 */ /* 0x0001e20000100800 */
[----:B------:R-:W-:Y:S02]  /*5780*/  @!P2 PRMT R16, R22, 0x7632, R16 ;  /* 0x000076321610a816 */ /* 0x000fe40000000010 */
[----:B------:R-:W-:-:S02]  /*5790*/  @!P3 PRMT R52, R52, 0x7610, R6 ;  /* 0x000076103434b816 */ /* 0x000fc40000000006 */
[C---:B------:R-:W-:Y:S02]  /*57a0*/  LOP3.LUT P2, RZ, R9.reuse, 0x100000, RZ, 0xc0, !PT ;  /* 0x0010000009ff7812 */ /* 0x040fe4000784c0ff */
[----:B------:R-:W-:Y:S02]  /*57b0*/  PRMT R59, RZ, 0x5410, RZ ;  /* 0x00005410ff3b7816 */ /* 0x000fe400000000ff */
[----:B------:R-:W-:Y:S02]  /*57c0*/  LOP3.LUT P3, RZ, R9, 0x800000, RZ, 0xc0, !PT ;  /* 0x0080000009ff7812 */ /* 0x000fe4000786c0ff */
[----:B------:R-:W-:Y:S02]  /*57d0*/  @!P4 PRMT R50, R50, 0x7610, R20 ;  /* 0x000076103232c816 */ /* 0x000fe40000000014 */
[----:B------:R-:W-:Y:S02]  /*57e0*/  PRMT R57, RZ, 0x5410, RZ ;  /* 0x00005410ff397816 */ /* 0x000fe400000000ff */
[----:B0-----:R-:W-:-:S02]  /*57f0*/  PRMT R22, RZ, 0x5410, RZ ;  /* 0x00005410ff167816 */ /* 0x001fc400000000ff */
[----:B------:R-:W-:Y:S02]  /*5800*/  LOP3.LUT P4, RZ, R9, 0x200000, RZ, 0xc0, !PT ;  /* 0x0020000009ff7812 */ /* 0x000fe4000788c0ff */
[----:B------:R-:W-:Y:S02]  /*5810*/  @!P1 PRMT R59, R18, 0x7610, R59 ;  /* 0x00007610123b9816 */ /* 0x000fe4000000003b */
[----:B------:R-:W-:Y:S02]  /*5820*/  @!P6 PRMT R57, R8, 0x7610, R57 ;  /* 0x000076100839e816 */ /* 0x000fe40000000039 */
[----:B------:R-:W-:Y:S01]  /*5830*/  @!P5 PRMT R22, R68, 0x7610, R22 ;  /* 0x000076104416d816 */ /* 0x000fe20000000016 */
[----:B------:R0:W-:Y:S01]  /*5840*/  STL [R1+0x90], R18 ;  /* 0x0000901201007387 */ /* 0x0001e20000100800 */
[----:B------:R-:W-:Y:S02]  /*5850*/  @!P1 PRMT R59, R59, 0x7610, R18 ;  /* 0x000076103b3b9816 */ /* 0x000fe40000000012 */
[----:B------:R-:W-:Y:S01]  /*5860*/  @!P6 PRMT R57, R57, 0x7610, R8 ;  /* 0x000076103939e816 */ /* 0x000fe20000000008 */
[----:B------:R1:W-:Y:S01]  /*5870*/  STL [R1+0x84], R20 ;  /* 0x0000841401007387 */ /* 0x0003e20000100800 */
[----:B------:R-:W-:-:S02]  /*5880*/  LOP3.LUT P1, RZ, R9, 0x40000, RZ, 0xc0, !PT ;  /* 0x0004000009ff7812 */ /* 0x000fc4000782c0ff */
[----:B------:R-:W-:Y:S01]  /*5890*/  @!P5 PRMT R22, R22, 0x7610, R68 ;  /* 0x000076101616d816 */ /* 0x000fe20000000044 */
[----:B------:R2:W-:Y:S01]  /*58a0*/  STL [R1+0x34], R60 ;  /* 0x0000343c01007387 */ /* 0x0005e20000100800 */
[C---:B------:R-:W-:Y:S02]  /*58b0*/  LOP3.LUT P6, RZ, R9.reuse, 0x80000, RZ, 0xc0, !PT ;  /* 0x0008000009ff7812 */ /* 0x040fe400078cc0ff */
[----:B0-----:R-:W-:Y:S02]  /*58c0*/  PRMT R18, RZ, 0x5410, RZ ;  /* 0x00005410ff127816 */ /* 0x001fe400000000ff */
[----:B------:R-:W-:Y:S02]  /*58d0*/  LOP3.LUT P5, RZ, R9, 0x10000, RZ, 0xc0, !PT ;  /* 0x0001000009ff7812 */ /* 0x000fe400078ac0ff */
[----:B-1----:R-:W-:Y:S02]  /*58e0*/  PRMT R20, RZ, 0x5410, RZ ;  /* 0x00005410ff147816 */ /* 0x002fe400000000ff */
[----:B--2---:R-:W-:-:S02]  /*58f0*/  PRMT R60, RZ, 0x5410, RZ ;  /* 0x00005410ff3c7816 */ /* 0x004fc400000000ff */
[----:B----4-:R-:W-:Y:S02]  /*5900*/  @!P2 PRMT R18, R64, 0x7610, R18 ;  /* 0x000076104012a816 */ /* 0x010fe40000000012 */
[----:B------:R-:W-:Y:S02]  /*5910*/  @!P3 PRMT R20, R78, 0x7610, R20 ;  /* 0x000076104e14b816 */ /* 0x000fe40000000014 */
[----:B------:R-:W-:Y:S01]  /*5920*/  @!P4 PRMT R60, R60, 0x5410, R74 ;  /* 0x000054103c3cc816 */ /* 0x000fe2000000004a */
[----:B------:R0:W-:Y:S01]  /*5930*/  STL [R1+0x4c], R62 ;  /* 0x00004c3e01007387 */ /* 0x0001e20000100800 */
[----:B------:R-:W-:Y:S02]  /*5940*/  @!P2 PRMT R18, R18, 0x7610, R64 ;  /* 0x000076101212a816 */ /* 0x000fe40000000040 */
[----:B------:R-:W-:Y:S01]  /*5950*/  @!P3 PRMT R20, R20, 0x7610, R78 ;  /* 0x000076101414b816 */ /* 0x000fe2000000004e */
[----:B------:R1:W-:Y:S01]  /*5960*/  STL [R1+0xa0], R64 ;  /* 0x0000a04001007387 */ /* 0x0003e20000100800 */
[----:B------:R-:W-:-:S02]  /*5970*/  LOP3.LUT P2, RZ, R9, 0x4000, RZ, 0xc0, !PT ;  /* 0x0000400009ff7812 */ /* 0x000fc4000784c0ff */
[C---:B------:R-:W-:Y:S02]  /*5980*/  LOP3.LUT P3, RZ, R9.reuse, 0x20000, RZ, 0xc0, !PT ;  /* 0x0002000009ff7812 */ /* 0x040fe4000786c0ff */
[----:B------:R-:W-:Y:S02]  /*5990*/  @!P4 PRMT R60, R74, 0x7632, R60 ;  /* 0x000076324a3cc816 */ /* 0x000fe4000000003c */
[----:B0-----:R-:W-:Y:S02]  /*59a0*/  PRMT R62, RZ, 0x5410, RZ ;  /* 0x00005410ff3e7816 */ /* 0x001fe400000000ff */
[----:B------:R-:W-:Y:S02]  /*59b0*/  PRMT R61, RZ, 0x5410, RZ ;  /* 0x00005410ff3d7816 */ /* 0x000fe400000000ff */
[----:B-1----:R-:W-:Y:S02]  /*59c0*/  PRMT R64, RZ, 0x5410, RZ ;  /* 0x00005410ff407816 */ /* 0x002fe400000000ff */
[----:B------:R-:W-:-:S02]  /*59d0*/  LOP3.LUT P4, RZ, R9, 0x8000, RZ, 0xc0, !PT ;  /* 0x0000800009ff7812 */ /* 0x000fc4000788c0ff */
[----:B------:R-:W-:Y:S02]  /*59e0*/  @!P1 PRMT R62, R58, 0x7610, R62 ;  /* 0x000076103a3e9816 */ /* 0x000fe4000000003e */
[----:B------:R-:W-:Y:S02]  /*59f0*/  @!P6 PRMT R61, R66, 0x7610, R61 ;  /* 0x00007610423de816 */ /* 0x000fe4000000003d */
[----:B-----5:R-:W-:Y:S01]  /*5a00*/  @!P5 PRMT R64, R64, 0x5410, R54 ;  /* 0x000054104040d816 */ /* 0x020fe20000000036 */
[----:B------:R0:W-:Y:S01]  /*5a10*/  STL [R1+0xa8], R58 ;  /* 0x0000a83a01007387 */ /* 0x0001e20000100800 */
[----:B------:R-:W-:Y:S02]  /*5a20*/  P2R R55, PR, RZ, 0x1 ;  /* 0x00000001ff377803 */ /* 0x000fe40000000000 */
[----:B------:R-:W-:Y:S02]  /*5a30*/  @!P1 PRMT R62, R62, 0x7610, R58 ;  /* 0x000076103e3e9816 */ /* 0x000fe4000000003a */
[----:B------:R-:W-:-:S02]  /*5a40*/  LOP3.LUT P0, RZ, R9, 0x100, RZ, 0xc0, !PT ;  /* 0x0000010009ff7812 */ /* 0x000fc4000780c0ff */
[----:B------:R-:W-:Y:S02]  /*5a50*/  @!P6 PRMT R61, R61, 0x7610, R66 ;  /* 0x000076103d3de816 */ /* 0x000fe40000000042 */
[----:B------:R-:W-:Y:S02]  /*5a60*/  @!P5 PRMT R64, R54, 0x7632, R64 ;  /* 0x000076323640d816 */ /* 0x000fe40000000040 */
[----:B0-----:R-:W-:Y:S02]  /*5a70*/  PRMT R58, RZ, 0x5410, RZ ;  /* 0x00005410ff3a7816 */ /* 0x001fe400000000ff */
[C---:B------:R-:W-:Y:S02]  /*5a80*/  LOP3.LUT P6, RZ, R9.reuse, 0x2000, RZ, 0xc0, !PT ;  /* 0x0000200009ff7812 */ /* 0x040fe400078cc0ff */
[----:B------:R-:W-:Y:S02]  /*5a90*/  PRMT R63, RZ, 0x5410, RZ ;  /* 0x00005410ff3f7816 */ /* 0x000fe400000000ff */
[----:B------:R-:W-:-:S02]  /*5aa0*/  LOP3.LUT P5, RZ, R9, 0x400, RZ, 0xc0, !PT ;  /* 0x0000040009ff7812 */ /* 0x000fc400078ac0ff */
[----:B------:R-:W-:Y:S02]  /*5ab0*/  PRMT R65, RZ, 0x5410, RZ ;  /* 0x00005410ff417816 */ /* 0x000fe400000000ff */
[----:B------:R-:W-:Y:S02]  /*5ac0*/  @!P2 PRMT R58, R84, 0x7610, R58 ;  /* 0x00007610543aa816 */ /* 0x000fe4000000003a */
[----:B------:R-:W-:Y:S02]  /*5ad0*/  @!P3 PRMT R63, R48, 0x7610, R63 ;  /* 0x00007610303fb816 */ /* 0x000fe4000000003f */
[----:B------:R-:W-:Y:S01]  /*5ae0*/  @!P4 PRMT R65, R46, 0x7610, R65 ;  /* 0x000076102e41c816 */ /* 0x000fe20000000041 */
[----:B------:R0:W-:Y:S01]  /*5af0*/  STL [R1+0xac], R48 ;  /* 0x0000ac3001007387 */ /* 0x0001e20000100800 */
[----:B------:R-:W-:Y:S02]  /*5b00*/  @!P2 PRMT R58, R58, 0x7610, R84 ;  /* 0x000076103a3aa816 */ /* 0x000fe40000000054 */
[----:B------:R-:W-:-:S02]  /*5b10*/  PRMT R69, RZ, 0x5410, RZ ;  /* 0x00005410ff457816 */ /* 0x000fc400000000ff */
[----:B------:R-:W-:Y:S02]  /*5b20*/  @!P3 PRMT R63, R63, 0x7610, R48 ;  /* 0x000076103f3fb816 */ /* 0x000fe40000000030 */
[----:B------:R-:W-:Y:S02]  /*5b30*/  LOP3.LUT P2, RZ, R9, 0x80, RZ, 0xc0, !PT ;  /* 0x0000008009ff7812 */ /* 0x000fe4000784c0ff */
[----:B------:R-:W-:Y:S02]  /*5b40*/  @!P4 PRMT R65, R65, 0x7610, R46 ;  /* 0x000076104141c816 */ /* 0x000fe4000000002e */
[----:B0-----:R-:W-:Y:S02]  /*5b50*/  PRMT R48, RZ, 0x5410, RZ ;  /* 0x00005410ff307816 */ /* 0x001fe400000000ff */
[----:B------:R-:W-:Y:S02]  /*5b60*/  PRMT R67, RZ, 0x5410, RZ ;  /* 0x00005410ff437816 */ /* 0x000fe400000000ff */
[----:B------:R-:W-:-:S02]  /*5b70*/  LOP3.LUT P1, RZ, R9, 0x1000, RZ, 0xc0, !PT ;  /* 0x0000100009ff7812 */ /* 0x000fc4000782c0ff */
[----:B------:R-:W-:Y:S02]  /*5b80*/  LOP3.LUT P4, RZ, R9, 0x200, RZ, 0xc0, !PT ;  /* 0x0000020009ff7812 */ /* 0x000fe4000788c0ff */
[----:B------:R-:W-:Y:S02]  /*5b90*/  @!P0 PRMT R69, R120, 0x7610, R69 ;  /* 0x0000761078458816 */ /* 0x000fe40000000045 */
[----:B------:R-:W-:Y:S02]  /*5ba0*/  @!P6 PRMT R48, R86, 0x7610, R48 ;  /* 0x000076105630e816 */ /* 0x000fe40000000030 */
[----:B------:R-:W-:Y:S02]  /*5bb0*/  @!P5 PRMT R67, R122, 0x7610, R67 ;  /* 0x000076107a43d816 */ /* 0x000fe40000000043 */
[----:B------:R-:W-:Y:S02]  /*5bc0*/  @!P0 PRMT R69, R69, 0x7610, R120 ;  /* 0x0000761045458816 */ /* 0x000fe40000000078 */
[----:B------:R-:W-:Y:S01]  /*5bd0*/  ISETP.NE.AND P0, PT, R55, RZ, PT ;  /* 0x000000ff3700720c */ /* 0x000fe20003f05270 */
[----:B------:R0:W-:Y:S01]  /*5be0*/  STL [R1+0x98], R68 ;  /* 0x0000984401007387 */ /* 0x0001e20000100800 */
[----:B------:R-:W-:-:S02]  /*5bf0*/  @!P6 PRMT R48, R48, 0x7610, R86 ;  /* 0x000076103030e816 */ /* 0x000fc40000000056 */
[----:B------:R-:W-:Y:S01]  /*5c00*/  @!P5 PRMT R67, R67, 0x7610, R122 ;  /* 0x000076104343d816 */ /* 0x000fe2000000007a */
[----:B------:R1:W-:Y:S01]  /*5c10*/  STL [R1+0xb0], R54 ;  /* 0x0000b03601007387 */ /* 0x0003e20000100800 */
[----:B------:R-:W-:Y:S02]  /*5c20*/  PRMT R55, RZ, 0x5410, RZ ;  /* 0x00005410ff377816 */ /* 0x000fe400000000ff */
[C---:B------:R-:W-:Y:S02]  /*5c30*/  LOP3.LUT P6, RZ, R9.reuse, 0x40, RZ, 0xc0, !PT ;  /* 0x0000004009ff7812 */ /* 0x040fe400078cc0ff */
[C---:B------:R-:W-:Y:S02]  /*5c40*/  LOP3.LUT P5, RZ, R9.reuse, 0x8, RZ, 0xc0, !PT ;  /* 0x0000000809ff7812 */ /* 0x040fe400078ac0ff */
[----:B0-----:R-:W-:Y:S02]  /*5c50*/  PRMT R68, RZ, 0x5410, RZ ;  /* 0x00005410ff447816 */ /* 0x001fe400000000ff */
[----:B------:R-:W-:-:S02]  /*5c60*/  LOP3.LUT P3, RZ, R9, 0x800, RZ, 0xc0, !PT ;  /* 0x0000080009ff7812 */ /* 0x000fc4000786c0ff */
[----:B-1----:R-:W-:Y:S02]  /*5c70*/  PRMT R54, RZ, 0x5410, RZ ;  /* 0x00005410ff367816 */ /* 0x002fe400000000ff */
[----:B------:R-:W-:Y:S02]  /*5c80*/  @!P2 PRMT R55, R11, 0x7610, R55 ;  /* 0x000076100b37a816 */ /* 0x000fe40000000037 */
[----:B------:R-:W-:Y:S02]  /*5c90*/  @!P1 PRMT R54, R88, 0x7610, R54 ;  /* 0x0000761058369816 */ /* 0x000fe40000000036 */
[----:B------:R-:W-:Y:S01]  /*5ca0*/  @!P4 PRMT R68, R124, 0x7610, R68 ;  /* 0x000076107c44c816 */ /* 0x000fe20000000044 */
[----:B------:R0:W-:Y:S01]  /*5cb0*/  STL [R1+0x48], R70 ;  /* 0x0000484601007387 */ /* 0x0001e20000100800 */
[----:B------:R-:W-:Y:S02]  /*5cc0*/  @!P2 PRMT R55, R55, 0x7610, R11 ;  /* 0x000076103737a816 */ /* 0x000fe4000000000b */
[----:B------:R-:W-:Y:S01]  /*5cd0*/  ISETP.NE.AND P2, PT, R53, RZ, PT ;  /* 0x000000ff3500720c */ /* 0x000fe20003f45270 */
[----:B------:R1:W-:Y:S01]  /*5ce0*/  STL [R1+0xa4], R66 ;  /* 0x0000a44201007387 */ /* 0x0003e20000100800 */
[----:B------:R-:W-:-:S02]  /*5cf0*/  @!P1 PRMT R54, R54, 0x7610, R88 ;  /* 0x0000761036369816 */ /* 0x000fc40000000058 */
[----:B------:R-:W-:Y:S02]  /*5d00*/  @!P4 PRMT R68, R68, 0x7610, R124 ;  /* 0x000076104444c816 */ /* 0x000fe4000000007c */
[----:B------:R-:W-:Y:S02]  /*5d10*/  PRMT R53, RZ, 0x5410, RZ ;  /* 0x00005410ff357816 */ /* 0x000fe400000000ff */
[----:B0-----:R-:W-:Y:S02]  /*5d20*/  PRMT R70, RZ, 0x5410, RZ ;  /* 0x00005410ff467816 */ /* 0x001fe400000000ff */
[C---:B------:R-:W-:Y:S02]  /*5d30*/  LOP3.LUT P1, RZ, R9.reuse, 0x20, RZ, 0xc0, !PT ;  /* 0x0000002009ff7812 */ /* 0x040fe4000782c0ff */
[----:B------:R-:W-:Y:S02]  /*5d40*/  LOP3.LUT P4, RZ, R9, 0x4, RZ, 0xc0, !PT ;  /* 0x0000000409ff7812 */ /* 0x000fe4000788c0ff */
[----:B-1----:R-:W-:-:S02]  /*5d50*/  PRMT R66, RZ, 0x5410, RZ ;  /* 0x00005410ff427816 */ /* 0x002fc400000000ff */
[----:B------:R-:W-:Y:S02]  /*5d60*/  @!P6 PRMT R53, R53, 0x5410, R118 ;  /* 0x000054103535e816 */ /* 0x000fe40000000076 */
[----:B------:R-:W-:Y:S02]  /*5d70*/  @!P5 PRMT R70, R7, 0x7610, R70 ;  /* 0x000076100746d816 */ /* 0x000fe40000000046 */
[----:B------:R-:W-:Y:S02]  /*5d80*/  @!P3 PRMT R66, R66, 0x5410, R90 ;  /* 0x000054104242b816 */ /* 0x000fe4000000005a */
[----:B------:R-:W-:Y:S02]  /*5d90*/  @!P6 PRMT R53, R118, 0x7632, R53 ;  /* 0x000076327635e816 */ /* 0x000fe40000000035 */
[----:B------:R-:W-:Y:S02]  /*5da0*/  @!P5 PRMT R70, R70, 0x7610, R7 ;  /* 0x000076104646d816 */ /* 0x000fe40000000007 */
[----:B------:R-:W-:-:S02]  /*5db0*/  ISETP.NE.AND P6, PT, R51, RZ, PT ;  /* 0x000000ff3300720c */ /* 0x000fc40003fc5270 */
[----:B------:R-:W-:Y:S02]  /*5dc0*/  ISETP.NE.AND P5, PT, R43, RZ, PT ;  /* 0x000000ff2b00720c */ /* 0x000fe40003fa5270 */
[----:B------:R-:W-:Y:S02]  /*5dd0*/  @!P3 PRMT R66, R90, 0x7632, R66 ;  /* 0x000076325a42b816 */ /* 0x000fe40000000042 */
[----:B------:R-:W-:Y:S02]  /*5de0*/  PRMT R51, RZ, 0x5410, RZ ;  /* 0x00005410ff337816 */ /* 0x000fe400000000ff */
[----:B------:R-:W-:Y:S02]  /*5df0*/  PRMT R43, RZ, 0x5410, RZ ;  /* 0x00005410ff2b7816 */ /* 0x000fe400000000ff */
[----:B------:R-:W-:Y:S02]  /*5e00*/  LOP3.LUT P3, RZ, R9, 0x10, RZ, 0xc0, !PT ;  /* 0x0000001009ff7812 */ /* 0x000fe4000786c0ff */
[----:B------:R-:W-:-:S02]  /*5e10*/  @!P1 PRMT R51, R13, 0x7610, R51 ;  /* 0x000076100d339816 */ /* 0x000fc40000000033 */
[----:B------:R-:W-:Y:S02]  /*5e20*/  @!P4 PRMT R43, R108, 0x7610, R43 ;  /* 0x000076106c2bc816 */ /* 0x000fe4000000002b */
[----:B------:R-:W-:Y:S02]  /*5e30*/  @!P1 PRMT R51, R51, 0x7610, R13 ;  /* 0x0000761033339816 */ /* 0x000fe4000000000d */
[----:B------:R-:W-:Y:S02]  /*5e40*/  @!P4 PRMT R43, R43, 0x7610, R108 ;  /* 0x000076102b2bc816 */ /* 0x000fe4000000006c */
[----:B------:R-:W-:Y:S02]  /*5e50*/  ISETP.NE.AND P1, PT, R49, RZ, PT ;  /* 0x000000ff3100720c */ /* 0x000fe40003f25270 */
[----:B------:R-:W-:Y:S02]  /*5e60*/  ISETP.NE.AND P4, PT, R39, RZ, PT ;  /* 0x000000ff2700720c */ /* 0x000fe40003f85270 */
[----:B------:R-:W-:Y:S01]  /*5e70*/  PRMT R49, RZ, 0x5410, RZ ;  /* 0x00005410ff317816 */ /* 0x000fe200000000ff */
[----:B------:R0:W-:Y:S03]  /*5e80*/  STL [R1+0xdc], R13 ;  /* 0x0000dc0d01007387 */ /* 0x0001e60000100800 */
[----:B------:R-:W-:-:S04]  /*5e90*/  @!P3 PRMT R49, R114, 0x7610, R49 ;  /* 0x000076107231b816 */ /* 0x000fc80000000031 */
[----:B------:R-:W-:Y:S02]  /*5ea0*/  @!P3 PRMT R49, R49, 0x7610, R114 ;  /* 0x000076103131b816 */ /* 0x000fe40000000072 */
[----:B------:R-:W-:Y:S02]  /*5eb0*/  ISETP.NE.AND P3, PT, R47, RZ, PT ;  /* 0x000000ff2f00720c */ /* 0x000fe40003f65270 */
[----:B0-----:R-:W-:-:S04]  /*5ec0*/  PRMT R13, RZ, 0x5410, RZ ;  /* 0x00005410ff0d7816 */ /* 0x001fc800000000ff */
[----:B---3--:R-:W-:-:S04]  /*5ed0*/  @!P4 PRMT R13, R13, 0x5410, R15 ;  /* 0x000054100d0dc816 */ /* 0x008fc8000000000f */
[----:B------:R-:W-:Y:S02]  /*5ee0*/  @!P4 PRMT R13, R15, 0x7632, R13 ;  /* 0x000076320f0dc816 */ /* 0x000fe4000000000d */
[----:B------:R-:W-:Y:S02]  /*5ef0*/  ISETP.NE.AND P4, PT, R35, RZ, PT ;  /* 0x000000ff2300720c */ /* 0x000fe40003f85270 */
[----:B------:R-:W-:-:S04]  /*5f00*/  PRMT R35, RZ, 0x5410, RZ ;  /* 0x00005410ff237816 */ /* 0x000fc800000000ff */
[----:B------:R-:W-:Y:S01]  /*5f10*/  @!P3 PRMT R35, R17, 0x7610, R35 ;  /* 0x000076101123b816 */ /* 0x000fe20000000023 */
[----:B------:R0:W-:Y:S03]  /*5f20*/  STL [R1+0x64], R2 ;  /* 0x0000640201007387 */ /* 0x0001e60000100800 */
[----:B------:R-:W-:Y:S02]  /*5f30*/  @!P3 PRMT R35, R35, 0x7610, R17 ;  /* 0x000076102323b816 */ /* 0x000fe40000000011 */
[----:B------:R-:W-:Y:S01]  /*5f40*/  ISETP.NE.AND P3, PT, R27, RZ, PT ;  /* 0x000000ff1b00720c */ /* 0x000fe20003f65270 */
[----:B------:R1:W-:Y:S01]  /*5f50*/  STL [R1+0x70], R0 ;  /* 0x0000700001007387 */ /* 0x0003e20000100800 */
[----:B0-----:R-:W-:Y:S02]  /*5f60*/  IMAD.MOV.U32 R2, RZ, RZ, RZ ;  /* 0x000000ffff027224 */ /* 0x001fe400078e00ff */
[----:B-1----:R-:W-:-:S04]  /*5f70*/  HFMA2 R0, -RZ, RZ, 0, 0 ;  /* 0x00000000ff007431 */ /* 0x002fc800000001ff */
[----:B------:R-:W2:Y:S05]  /*5f80*/  @!P4 LDG.E R2, desc[UR18][R104.64] ;  /* 0x000000126802c981 */ /* 0x000eaa000c1e1900 */
[----:B------:R-:W3:Y:S04]  /*5f90*/  @!P3 LDG.E R0, desc[UR18][R106.64] ;  /* 0x000000126a00b981 */ /* 0x000ee8000c1e1900 */
[----:B------:R0:W-:Y:S02]  /*5fa0*/  STL [R1+0x80], R4 ;  /* 0x0000800401007387 */ /* 0x0001e40000100800 */
[----:B0-----:R-:W-:-:S06]  /*5fb0*/  MOV R4, RZ ;  /* 0x000000ff00047202 */ /* 0x001fcc0000000f00 */
[----:B------:R-:W4:Y:S04]  /*5fc0*/  @!P5 LDG.E R4, desc[UR18][R100.64] ;  /* 0x000000126404d981 */ /* 0x000f28000c1e1900 */
[----:B------:R0:W-:Y:S02]  /*5fd0*/  STL [R1+0x50], R10 ;  /* 0x0000500a01007387 */ /* 0x0001e40000100800 */
[----:B0-----:R-:W-:-:S06]  /*5fe0*/  IMAD.MOV.U32 R10, RZ, RZ, RZ ;  /* 0x000000ffff0a7224 */ /* 0x001fcc00078e00ff */
[----:B------:R-:W5:Y:S01]  /*5ff0*/  @!P6 LDG.E R10, desc[UR18][R98.64] ;  /* 0x00000012620ae981 */ /* 0x000f62000c1e1900 */
[----:B------:R-:W-:-:S03]  /*6000*/  PRMT R27, RZ, 0x5410, RZ ;  /* 0x00005410ff1b7816 */ /* 0x000fc600000000ff */
[----:B------:R0:W-:Y:S01]  /*6010*/  STL [R1+0x8c], R8 ;  /* 0x00008c0801007387 */ /* 0x0001e20000100800 */
[----:B------:R-:W-:-:S04]  /*6020*/  @!P1 PRMT R27, R102, 0x7610, R27 ;  /* 0x00007610661b9816 */ /* 0x000fc8000000001b */
[----:B------:R-:W-:Y:S02]  /*6030*/  @!P1 PRMT R27, R27, 0x7610, R102 ;  /* 0x000076101b1b9816 */ /* 0x000fe40000000066 */
[----:B0-----:R-:W-:-:S04]  /*6040*/  IADD3 R8, PT, PT, R3, 0x1f8, RZ ;  /* 0x000001f803087810 */ /* 0x001fc80007ffe0ff */
[----:B------:R-:W-:Y:S02]  /*6050*/  ISETP.GE.U32.AND P1, PT, R8, UR16, PT ;  /* 0x0000001008007c0c */ /* 0x000fe4000bf26070 */
[----:B------:R-:W-:-:S04]  /*6060*/  SHF.R.S32.HI R9, RZ, 0x1f, R8 ;  /* 0x0000001fff097819 */ /* 0x000fc80000011408 */
[----:B------:R-:W-:Y:S01]  /*6070*/  ISETP.GE.AND.EX P1, PT, R9, UR5, PT, P1 ;  /* 0x0000000509007c0c */ /* 0x000fe2000bf26310 */
[----:B------:R-:W-:Y:S04]  /*6080*/  STL [R1+0x7c], R6 ;  /* 0x00007c0601007387 */ /* 0x000fe80000100800 */
[----:B------:R0:W-:Y:S08]  /*6090*/  STL [R1+0xe4], R7 ;  /* 0x0000e40701007387 */ /* 0x0001f00000100800 */
[----:B0-----:R-:W0:Y:S01]  /*60a0*/  @!P1 LDC.64 R6, c[0x0][0x3e0] ;  /* 0x0000f800ff069b82 */ /* 0x001e220000000a00 */
[----:B------:R-:W-:Y:S01]  /*60b0*/  STL [R1+0xd4], R11 ;  /* 0x0000d40b01007387 */ /* 0x000fe20000100800 */
[----:B------:R-:W-:-:S03]  /*60c0*/  @!P1 MOV R47, R95 ;  /* 0x0000005f002f9202 */ /* 0x000fc60000000f00 */
[----:B------:R1:W-:Y:S02]  /*60d0*/  STL [R1+0xb4], R46 ;  /* 0x0000b42e01007387 */ /* 0x0003e40000100800 */
[----:B-1----:R-:W-:Y:S02]  /*60e0*/  @!P1 IMAD.MOV.U32 R46, RZ, RZ, R92 ;  /* 0x000000ffff2e9224 */ /* 0x002fe400078e005c */
[----:B0-----:R-:W-:-:S04]  /*60f0*/  @!P1 IMAD R11, R9, R6, RZ ;  /* 0x00000006090b9224 */ /* 0x001fc800078e02ff */
[C---:B------:R-:W-:Y:S02]  /*6100*/  @!P1 IMAD R11, R8.reuse, R7, R11 ;  /* 0x00000007080b9224 */ /* 0x040fe400078e020b */
[----:B------:R-:W-:Y:S02]  /*6110*/  @!P1 IMAD.WIDE.U32 R8, R8, R6, R46 ;  /* 0x0000000608089225 */ /* 0x000fe400078e002e */
[----:B------:R-:W0:Y:S01]  /*6120*/  @!P1 LDC.64 R6, c[0x0][0x390] ;  /* 0x0000e400ff069b82 */ /* 0x000e220000000a00 */
[----:B------:R1:W-:Y:S04]  /*6130*/  STL [R1+0xec], R15 ;  /* 0x0000ec0f01007387 */ /* 0x0003e80000100800 */
[----:B------:R1:W-:Y:S02]  /*6140*/  STL [R1+0x68], R72 ;  /* 0x0000684801007387 */ /* 0x0003e40000100800 */
[----:B-1----:R-:W-:-:S02]  /*6150*/  PRMT R15, RZ, 0x5410, RZ ;  /* 0x00005410ff0f7816 */ /* 0x002fc400000000ff */
[----:B------:R1:W-:Y:S01]  /*6160*/  STL [R1+0xf0], R17 ;  /* 0x0000f01101007387 */ /* 0x0003e20000100800 */
[----:B------:R-:W-:Y:S02]  /*6170*/  PRMT R72, RZ, 0x5410, RZ ;  /* 0x00005410ff487816 */ /* 0x000fe400000000ff */
[----:B------:R-:W-:Y:S01]  /*6180*/  @!P2 PRMT R15, R96, 0x7610, R15 ;  /* 0x00007610600fa816 */ /* 0x000fe2000000000f */
[----:B------:R-:W-:Y:S01]  /*6190*/  @!P1 IMAD.IADD R11, R9, 0x1, R11 ;  /* 0x00000001090b9824 */ /* 0x000fe200078e020b */
[----:B-1----:R-:W-:Y:S01]  /*61a0*/  PRMT R17, RZ, 0x5410, RZ ;  /* 0x00005410ff117816 */ /* 0x002fe200000000ff */
[----:B------:R-:W-:Y:S01]  /*61b0*/  HADD2.F32 R9, -RZ, R75.H0_H0 ;  /* 0x2000004bff097230 */ /* 0x000fe20000004100 */
[----:B------:R-:W-:Y:S02]  /*61c0*/  @!P2 PRMT R15, R15, 0x7610, R96 ;  /* 0x000076100f0fa816 */ /* 0x000fe40000000060 */
[----:B0-----:R-:W-:Y:S02]  /*61d0*/  @!P1 LEA R6, P2, R8, R6, 0x1 ;  /* 0x0000000608069211 */ /* 0x001fe400078408ff */
[----:B------:R-:W-:-:S02]  /*61e0*/  FMUL.FTZ R39, R9, R9 ;  /* 0x0000000909277220 */ /* 0x000fc40000410000 */
[----:B------:R-:W-:Y:S01]  /*61f0*/  @!P1 LEA.HI.X R7, R8, R7, R11, 0x1, P2 ;  /* 0x0000000708079211 */ /* 0x000fe200010f0c0b */
[----:B------:R-:W-:Y:S01]  /*6200*/  HADD2.F32 R11, -RZ, R77.H0_H0 ;  /* 0x2000004dff0b7230 */ /* 0x000fe20000004100 */
[----:B------:R-:W-:Y:S02]  /*6210*/  PRMT R73, RZ, 0x5410, RZ ;  /* 0x00005410ff497816 */ /* 0x000fe400000000ff */
[----:B------:R-:W-:Y:S02]  /*6220*/  PRMT R71, RZ, 0x5410, RZ ;  /* 0x00005410ff477816 */ /* 0x000fe400000000ff */
[----:B--2---:R-:W-:Y:S01]  /*6230*/  @!P4 PRMT R72, R2, 0x7610, R72 ;  /* 0x000076100248c816 */ /* 0x004fe20000000048 */
[----:B------:R0:W-:Y:S03]  /*6240*/  STL [R1+0x100], R2 ;  /* 0x0001000201007387 */ /* 0x0001e60000100800 */
[----:B------:R-:W-:-:S02]  /*6250*/  @!P4 PRMT R72, R72, 0x7610, R2 ;  /* 0x000076104848c816 */ /* 0x000fc40000000002 */
[----:B---3--:R-:W-:Y:S01]  /*6260*/  @!P3 PRMT R17, R0, 0x7610, R17 ;  /* 0x000076100011b816 */ /* 0x008fe20000000011 */
[----:B------:R1:W-:Y:S01]  /*6270*/  STL [R1+0xfc], R0 ;  /* 0x0000fc0001007387 */ /* 0x0003e20000100800 */
[----:B0-----:R-:W-:Y:S02]  /*6280*/  HADD2.F32 R2, -RZ, R75.H1_H1 ;  /* 0x3000004bff027230 */ /* 0x001fe40000004100 */
[----:B------:R-:W-:-:S03]  /*6290*/  @!P3 PRMT R17, R17, 0x7610, R0 ;  /* 0x000076101111b816 */ /* 0x000fc60000000000 */
[C---:B------:R-:W-:Y:S01]  /*62a0*/  FADD.FTZ R9, R2.reuse, R9 ;  /* 0x0000000902097221 */ /* 0x040fe20000010000 */
[----:B-1----:R-:W-:Y:S02]  /*62b0*/  HADD2.F32 R0, -RZ, R77.H1_H1 ;  /* 0x3000004dff007230 */ /* 0x002fe40000004100 */
[----:B------:R-:W-:Y:S01]  /*62c0*/  FFMA.FTZ R39, R2, R2, R39 ;  /* 0x0000000202277223 */ /* 0x000fe20000010027 */
[----:B------:R-:W-:Y:S02]  /*62d0*/  FADD.FTZ R9, RZ, R9 ;  /* 0x00000009ff097221 */ /* 0x000fe40000010000 */
[----:B------:R-:W-:Y:S01]  /*62e0*/  FADD.FTZ R2, R0, R11 ;  /* 0x0000000b00027221 */ /* 0x000fe20000010000 */
[----:B------:R-:W-:Y:S01]  /*62f0*/  FMUL.FTZ R11, R11, R11 ;  /* 0x0000000b0b0b7220 */ /* 0x000fe20000410000 */
[----:B----4-:R-:W-:Y:S02]  /*6300*/  @!P5 PRMT R73, R4, 0x7610, R73 ;  /* 0x000076100449d816 */ /* 0x010fe40000000049 */
[----:B------:R-:W-:Y:S01]  /*6310*/  FADD.FTZ R2, R9, R2 ;  /* 0x0000000209027221 */ /* 0x000fe20000010000 */
[----:B------:R-:W-:Y:S01]  /*6320*/  FFMA.FTZ R11, R0, R0, R11 ;  /* 0x00000000000b7223 */ /* 0x000fe2000001000b */
[----:B------:R-:W-:-:S02]  /*6330*/  HADD2.F32 R9, -RZ, R79.H0_H0 ;  /* 0x2000004fff097230 */ /* 0x000fc40000004100 */
[----:B------:R-:W-:Y:S01]  /*6340*/  HADD2.F32 R0, -RZ, R79.H1_H1 ;  /* 0x3000004fff007230 */ /* 0x000fe20000004100 */
[----:B------:R-:W-:Y:S01]  /*6350*/  @!P5 PRMT R73, R73, 0x7610, R4 ;  /* 0x000076104949d816 */ /* 0x000fe20000000004 */
[----:B------:R0:W-:Y:S02]  /*6360*/  STL [R1+0x104], R4 ;  /* 0x0001040401007387 */ /* 0x0001e40000100800 */
[----:B0-----:R-:W-:Y:S01]  /*6370*/  FADD.FTZ R4, RZ, R39 ;  /* 0x00000027ff047221 */ /* 0x001fe20000010000 */
[----:B------:R-:W-:Y:S01]  /*6380*/  FMUL.FTZ R39, R9, R9 ;  /* 0x0000000909277220 */ /* 0x000fe20000410000 */
[----:B------:R-:W-:-:S04]  /*6390*/  FADD.FTZ R9, R0, R9 ;  /* 0x0000000900097221 */ /* 0x000fc80000010000 */
[----:B------:R-:W-:Y:S01]  /*63a0*/  FADD.FTZ R9, R2, R9 ;  /* 0x0000000902097221 */ /* 0x000fe20000010000 */
[--C-:B------:R-:W-:Y:S02]  /*63b0*/  HADD2.F32 R2, -RZ, R81.reuse.H0_H0 ;  /* 0x20000051ff027230 */ /* 0x100fe40000004100 */
[----:B------:R-:W-:Y:S01]  /*63c0*/  FFMA.FTZ R0, R0, R0, R39 ;  /* 0x0000000000007223 */ /* 0x000fe20000010027 */
[----:B------:R-:W-:Y:S02]  /*63d0*/  HADD2.F32 R39, -RZ, R81.H1_H1 ;  /* 0x30000051ff277230 */ /* 0x000fe40000004100 */
[----:B------:R-:W-:Y:S01]  /*63e0*/  FADD.FTZ R11, R4, R11 ;  /* 0x0000000b040b7221 */ /* 0x000fe20000010000 */
[----:B------:R-:W-:Y:S02]  /*63f0*/  FMUL.FTZ R4, R2, R2 ;  /* 0x0000000202047220 */ /* 0x000fe40000410000 */
[C---:B------:R-:W-:Y:S02]  /*6400*/  FADD.FTZ R2, R39.reuse, R2 ;  /* 0x0000000227027221 */ /* 0x040fe40000010000 */
[----:B------:R-:W-:Y:S01]  /*6410*/  FFMA.FTZ R39, R39, R39, R4 ;  /* 0x0000002727277223 */ /* 0x000fe20000010004 */
[----:B------:R-:W-:-:S02]  /*6420*/  HADD2.F32 R4, -RZ, R45.H0_H0 ;  /* 0x2000002dff047230 */ /* 0x000fc40000004100 */
[----:B------:R-:W-:Y:S01]  /*6430*/  FADD.FTZ R2, R9, R2 ;  /* 0x0000000209027221 */ /* 0x000fe20000010000 */
[----:B------:R-:W-:Y:S02]  /*6440*/  HADD2.F32 R9, -RZ, R41.H0_H0 ;  /* 0x20000029ff097230 */ /* 0x000fe40000004100 */
[----:B------:R-:W-:Y:S01]  /*6450*/  FADD.FTZ R0, R11, R0 ;  /* 0x000000000b007221 */ /* 0x000fe20000010000 */
[----:B------:R-:W-:Y:S02]  /*6460*/  FMUL.FTZ R8, R4, R4 ;  /* 0x0000000404087220 */ /* 0x000fe40000410000 */
[C---:B------:R-:W-:Y:S01]  /*6470*/  FADD.FTZ R11, R9.reuse, R4 ;  /* 0x00000004090b7221 */ /* 0x040fe20000010000 */
[----:B------:R-:W-:Y:S01]  /*6480*/  FADD.FTZ R0, R0, R39 ;  /* 0x0000002700007221 */ /* 0x000fe20000010000 */
[----:B------:R-:W-:Y:S01]  /*6490*/  FFMA.FTZ R9, R9, R9, R8 ;  /* 0x0000000909097223 */ /* 0x000fe20000010008 */
[--C-:B------:R-:W-:Y:S02]  /*64a0*/  HADD2.F32 R4, -RZ, R33.reuse.H1_H1 ;  /* 0x30000021ff047230 */ /* 0x100fe40000004100 */
[----:B------:R-:W-:-:S02]  /*64b0*/  HADD2.F32 R33, -RZ, R33.H0_H0 ;  /* 0x20000021ff217230 */ /* 0x000fc40000004100 */
[----:B------:R-:W-:Y:S01]  /*64c0*/  FADD.FTZ R9, R0, R9 ;  /* 0x0000000900097221 */ /* 0x000fe20000010000 */
[----:B------:R-:W-:Y:S01]  /*64d0*/  FMUL.FTZ R0, R4, R4 ;  /* 0x0000000404007220 */ /* 0x000fe20000410000 */
[----:B------:R-:W-:Y:S01]  /*64e0*/  FADD.FTZ R2, R2, R11 ;  /* 0x0000000b02027221 */ /* 0x000fe20000010000 */
[C---:B------:R-:W-:Y:S01]  /*64f0*/  FADD.FTZ R11, R33.reuse, R4 ;  /* 0x00000004210b7221 */ /* 0x040fe20000010000 */
[--C-:B------:R-:W-:Y:S02]  /*6500*/  HADD2.F32 R4, -RZ, R12.reuse.H1_H1 ;  /* 0x3000000cff047230 */ /* 0x100fe40000004100 */
[----:B------:R-:W-:Y:S01]  /*6510*/  FFMA.FTZ R0, R33, R33, R0 ;  /* 0x0000002121007223 */ /* 0x000fe20000010000 */
[----:B------:R-:W-:Y:S02]  /*6520*/  HADD2.F32 R33, -RZ, R12.H0_H0 ;  /* 0x2000000cff217230 */ /* 0x000fe40000004100 */
[----:B------:R-:W-:Y:S01]  /*6530*/  FADD.FTZ R2, R2, R11 ;  /* 0x0000000b02027221 */ /* 0x000fe20000010000 */
[----:B------:R-:W-:Y:S01]  /*6540*/  FADD.FTZ R0, R9, R0 ;  /* 0x0000000009007221 */ /* 0x000fe20000010000 */
[----:B------:R-:W-:Y:S01]  /*6550*/  FMUL.FTZ R8, R4, R4 ;  /* 0x0000000404087220 */ /* 0x000fe20000410000 */
[----:B------:R-:W-:Y:S01]  /*6560*/  FADD.FTZ R9, R33, R4 ;  /* 0x0000000421097221 */ /* 0x000fe20000010000 */
[----:B------:R-:W-:-:S02]  /*6570*/  HADD2.F32 R4, -RZ, R14.H1_H1 ;  /* 0x3000000eff047230 */ /* 0x000fc40000004100 */
[----:B------:R-:W-:Y:S02]  /*6580*/  HADD2.F32 R11, -RZ, R14.H0_H0 ;  /* 0x2000000eff0b7230 */ /* 0x000fe40000004100 */
[----:B------:R-:W-:Y:S01]  /*6590*/  FFMA.FTZ R33, R33, R33, R8 ;  /* 0x0000002121217223 */ /* 0x000fe20000010008 */
[----:B------:R-:W-:Y:S01]  /*65a0*/  FADD.FTZ R2, R2, R9 ;  /* 0x0000000902027221 */ /* 0x000fe20000010000 */
[----:B------:R-:W-:Y:S01]  /*65b0*/  FMUL.FTZ R8, R4, R4 ;  /* 0x0000000404087220 */ /* 0x000fe20000410000 */
[C---:B------:R-:W-:Y:S01]  /*65c0*/  FADD.FTZ R9, R11.reuse, R4 ;  /* 0x000000040b097221 */ /* 0x040fe20000010000 */
[--C-:B------:R-:W-:Y:S02]  /*65d0*/  HADD2.F32 R4, -RZ, R19.reuse.H0_H0 ;  /* 0x20000013ff047230 */ /* 0x100fe40000004100 */
[----:B------:R-:W-:Y:S02]  /*65e0*/  HADD2.F32 R19, -RZ, R19.H1_H1 ;  /* 0x30000013ff137230 */ /* 0x000fe40000004100 */
[----:B------:R-:W-:Y:S01]  /*65f0*/  FFMA.FTZ R11, R11, R11, R8 ;  /* 0x0000000b0b0b7223 */ /* 0x000fe20000010008 */
[----:B------:R-:W-:Y:S01]  /*6600*/  FADD.FTZ R9, R2, R9 ;  /* 0x0000000902097221 */ /* 0x000fe20000010000 */
[----:B------:R-:W-:Y:S01]  /*6610*/  FMUL.FTZ R8, R4, R4 ;  /* 0x0000000404087220 */ /* 0x000fe20000410000 */
[----:B------:R-:W-:-:S02]  /*6620*/  HADD2.F32 R2, -RZ, R21.H1_H1 ;  /* 0x30000015ff027230 */ /* 0x000fc40000004100 */
[C---:B------:R-:W-:Y:S01]  /*6630*/  FADD.FTZ R4, R19.reuse, R4 ;  /* 0x0000000413047221 */ /* 0x040fe20000010000 */
[----:B------:R-:W-:Y:S01]  /*6640*/  HADD2.F32 R21, -RZ, R21.H0_H0 ;  /* 0x20000015ff157230 */ /* 0x000fe20000004100 */
[----:B-----5:R-:W-:Y:S01]  /*6650*/  @!P6 PRMT R71, R10, 0x7610, R71 ;  /* 0x000076100a47e816 */ /* 0x020fe20000000047 */
[----:B------:R-:W-:Y:S01]  /*6660*/  FFMA.FTZ R19, R19, R19, R8 ;  /* 0x0000001313137223 */ /* 0x000fe20000010008 */
[----:B------:R-:W-:Y:S01]  /*6670*/  FADD.FTZ R9, R9, R4 ;  /* 0x0000000409097221 */ /* 0x000fe20000010000 */
[----:B------:R-:W-:Y:S01]  /*6680*/  FMUL.FTZ R8, R2, R2 ;  /* 0x0000000202087220 */ /* 0x000fe20000410000 */
[--C-:B------:R-:W-:Y:S02]  /*6690*/  HADD2.F32 R4, -RZ, R23.reuse.H1_H1 ;  /* 0x30000017ff047230 */ /* 0x100fe40000004100 */
[----:B------:R-:W-:Y:S01]  /*66a0*/  FADD.FTZ R2, R21, R2 ;  /* 0x0000000215027221 */ /* 0x000fe20000010000 */
[----:B------:R-:W-:Y:S01]  /*66b0*/  HADD2.F32 R23, -RZ, R23.H0_H0 ;  /* 0x20000017ff177230 */ /* 0x000fe20000004100 */
[----:B------:R-:W-:Y:S01]  /*66c0*/  @!P6 PRMT R71, R71, 0x7610, R10 ;  /* 0x000076104747e816 */ /* 0x000fe2000000000a */
[----:B------:R0:W-:Y:S01]  /*66d0*/  STL [R1+0x108], R10 ;  /* 0x0001080a01007387 */ /* 0x0001e20000100800 */
[----:B------:R-:W-:Y:S01]  /*66e0*/  FADD.FTZ R2, R9, R2 ;  /* 0x0000000209027221 */ /* 0x000fe20000010000 */
[----:B------:R-:W-:Y:S01]  /*66f0*/  FFMA.FTZ R21, R21, R21, R8 ;  /* 0x0000001515157223 */ /* 0x000fe20000010008 */
[----:B------:R-:W-:Y:S01]  /*6700*/  FADD.FTZ R9, R23, R4 ;  /* 0x0000000417097221 */ /* 0x000fe20000010000 */
[----:B------:R-:W-:Y:S01]  /*6710*/  FADD.FTZ R0, R0, R33 ;  /* 0x0000002100007221 */ /* 0x000fe20000010000 */
[----:B------:R-:W-:Y:S01]  /*6720*/  FMUL.FTZ R8, R4, R4 ;  /* 0x0000000404087220 */ /* 0x000fe20000410000 */
[----:B0-----:R-:W-:-:S02]  /*6730*/  HADD2.F32 R10, -RZ, R25.H1_H1 ;  /* 0x30000019ff0a7230 */ /* 0x001fc40000004100 */
[----:B------:R-:W-:Y:S02]  /*6740*/  HADD2.F32 R25, -RZ, R25.H0_H0 ;  /* 0x20000019ff197230 */ /* 0x000fe40000004100 */
[----:B------:R-:W-:Y:S01]  /*6750*/  FADD.FTZ R2, R2, R9 ;  /* 0x0000000902027221 */ /* 0x000fe20000010000 */
[----:B------:R-:W-:Y:S01]  /*6760*/  FMUL.FTZ R4, R10, R10 ;  /* 0x0000000a0a047220 */ /* 0x000fe20000410000 */
[----:B------:R-:W-:Y:S01]  /*6770*/  FADD.FTZ R0, R0, R11 ;  /* 0x0000000b00007221 */ /* 0x000fe20000010000 */
[C---:B------:R-:W-:Y:S02]  /*6780*/  FADD.FTZ R9, R25.reuse, R10 ;  /* 0x0000000a19097221 */ /* 0x040fe40000010000 */
[----:B------:R-:W-:Y:S01]  /*6790*/  FFMA.FTZ R25, R25, R25, R4 ;  /* 0x0000001919197223 */ /* 0x000fe20000010004 */
[--C-:B------:R-:W-:Y:S02]  /*67a0*/  HADD2.F32 R4, -RZ, R29.reuse.H1_H1 ;  /* 0x3000001dff047230 */ /* 0x100fe40000004100 */
[----:B------:R-:W-:Y:S01]  /*67b0*/  FADD.FTZ R0, R0, R19 ;  /* 0x0000001300007221 */ /* 0x000fe20000010000 */
[----:B------:R-:W-:-:S02]  /*67c0*/  HADD2.F32 R29, -RZ, R29.H0_H0 ;  /* 0x2000001dff1d7230 */ /* 0x000fc40000004100 */
[----:B------:R-:W-:Y:S01]  /*67d0*/  FFMA.FTZ R23, R23, R23, R8 ;  /* 0x0000001717177223 */ /* 0x000fe20000010008 */
[----:B------:R-:W-:Y:S01]  /*67e0*/  FADD.FTZ R2, R2, R9 ;  /* 0x0000000902027221 */ /* 0x000fe20000010000 */
[----:B------:R-:W-:Y:S01]  /*67f0*/  FADD.FTZ R0, R0, R21 ;  /* 0x0000001500007221 */ /* 0x000fe20000010000 */
[----:B------:R-:W-:Y:S01]  /*6800*/  FMUL.FTZ R8, R4, R4 ;  /* 0x0000000404087220 */ /* 0x000fe20000410000 */
[C---:B------:R-:W-:Y:S01]  /*6810*/  FADD.FTZ R9, R29.reuse, R4 ;  /* 0x000000041d097221 */ /* 0x040fe20000010000 */
[--C-:B------:R-:W-:Y:S02]  /*6820*/  HADD2.F32 R4, -RZ, R31.reuse.H0_H0 ;  /* 0x2000001fff047230 */ /* 0x100fe40000004100 */
[----:B------:R-:W-:Y:S02]  /*6830*/  HADD2.F32 R31, -RZ, R31.H1_H1 ;  /* 0x3000001fff1f7230 */ /* 0x000fe40000004100 */
[----:B------:R-:W-:Y:S01]  /*6840*/  FADD.FTZ R0, R0, R23 ;  /* 0x0000001700007221 */ /* 0x000fe20000010000 */
[----:B------:R-:W-:Y:S01]  /*6850*/  FADD.FTZ R2, R2, R9 ;  /* 0x0000000902027221 */ /* 0x000fe20000010000 */
[----:B------:R-:W-:Y:S01]  /*6860*/  FFMA.FTZ R29, R29, R29, R8 ;  /* 0x0000001d1d1d7223 */ /* 0x000fe20000010008 */
[----:B------:R-:W-:-:S02]  /*6870*/  HADD2.F32 R11, -RZ, R32.H1_H1 ;  /* 0x30000020ff0b7230 */ /* 0x000fc40000004100 */
[C---:B------:R-:W-:Y:S01]  /*6880*/  FADD.FTZ R9, R31.reuse, R4 ;  /* 0x000000041f097221 */ /* 0x040fe20000010000 */
[----:B------:R-:W-:Y:S01]  /*6890*/  FADD.FTZ R0, R0, R25 ;  /* 0x0000001900007221 */ /* 0x000fe20000010000 */
[----:B------:R-:W-:Y:S01]  /*68a0*/  FMUL.FTZ R8, R4, R4 ;  /* 0x0000000404087220 */ /* 0x000fe20000410000 */
[----:B------:R-:W-:Y:S02]  /*68b0*/  HADD2.F32 R32, -RZ, R32.H0_H0 ;  /* 0x20000020ff207230 */ /* 0x000fe40000004100 */
[----:B------:R-:W-:Y:S01]  /*68c0*/  FADD.FTZ R2, R2, R9 ;  /* 0x0000000902027221 */ /* 0x000fe20000010000 */
[----:B------:R-:W-:Y:S01]  /*68d0*/  FADD.FTZ R0, R0, R29 ;  /* 0x0000001d00007221 */ /* 0x000fe20000010000 */
[----:B------:R-:W-:Y:S01]  /*68e0*/  FFMA.FTZ R31, R31, R31, R8 ;  /* 0x0000001f1f1f7223 */ /* 0x000fe20000010008 */
[----:B------:R-:W-:Y:S01]  /*68f0*/  FMUL.FTZ R9, R11, R11 ;  /* 0x0000000b0b097220 */ /* 0x000fe20000410000 */
[--C-:B------:R-:W-:Y:S02]  /*6900*/  HADD2.F32 R19, -RZ, R28.reuse.H1_H1 ;  /* 0x3000001cff137230 */ /* 0x100fe40000004100 */
[----:B------:R-:W-:Y:S01]  /*6910*/  FADD.FTZ R11, R32, R11 ;  /* 0x0000000b200b7221 */ /* 0x000fe20000010000 */
[----:B------:R-:W-:Y:S01]  /*6920*/  FADD.FTZ R0, R0, R31 ;  /* 0x0000001f00007221 */ /* 0x000fe20000010000 */
[----:B------:R-:W-:Y:S01]  /*6930*/  FFMA.FTZ R9, R32, R32, R9 ;  /* 0x0000002020097223 */ /* 0x000fe20000010009 */
[----:B------:R-:W-:-:S02]  /*6940*/  HADD2.F32 R28, -RZ, R28.H0_H0 ;  /* 0x2000001cff1c7230 */ /* 0x000fc40000004100 */
[----:B------:R-:W-:Y:S01]  /*6950*/  FADD.FTZ R2, R2, R11 ;  /* 0x0000000b02027221 */ /* 0x000fe20000010000 */
[----:B------:R-:W-:Y:S01]  /*6960*/  FADD.FTZ R0, R0, R9 ;  /* 0x0000000900007221 */ /* 0x000fe20000010000 */
[--C-:B------:R-:W-:Y:S02]  /*6970*/  HADD2.F32 R9, -RZ, R34.reuse.H1_H1 ;  /* 0x30000022ff097230 */ /* 0x100fe40000004100 */
[----:B------:R-:W-:Y:S01]  /*6980*/  FMUL.FTZ R11, R19, R19 ;  /* 0x00000013130b7220 */ /* 0x000fe20000410000 */
[----:B------:R-:W-:Y:S02]  /*6990*/  HADD2.F32 R34, -RZ, R34.H0_H0 ;  /* 0x20000022ff227230 */ /* 0x000fe40000004100 */
[C---:B------:R-:W-:Y:S01]  /*69a0*/  FADD.FTZ R19, R28.reuse, R19 ;  /* 0x000000131c137221 */ /* 0x040fe20000010000 */
[--C-:B------:R-:W-:Y:S02]  /*69b0*/  HADD2.F32 R4, -RZ, R37.reuse.H1_H1 ;  /* 0x30000025ff047230 */ /* 0x100fe40000004100 */
[----:B------:R-:W-:Y:S01]  /*69c0*/  FMUL.FTZ R21, R9, R9 ;  /* 0x0000000909157220 */ /* 0x000fe20000410000 */
[----:B------:R-:W-:Y:S01]  /*69d0*/  FFMA.FTZ R11, R28, R28, R11 ;  /* 0x0000001c1c0b7223 */ /* 0x000fe2000001000b */
[----:B------:R-:W-:Y:S01]  /*69e0*/  FADD.FTZ R2, R2, R19 ;  /* 0x0000001302027221 */ /* 0x000fe20000010000 */
[----:B------:R-:W-:Y:S01]  /*69f0*/  FADD.FTZ R9, R34, R9 ;  /* 0x0000000922097221 */ /* 0x000fe20000010000 */
[----:B------:R-:W-:-:S02]  /*6a00*/  HADD2.F32 R37, -RZ, R37.H0_H0 ;  /* 0x20000025ff257230 */ /* 0x000fc40000004100 */
[----:B------:R-:W-:Y:S01]  /*6a10*/  FADD.FTZ R0, R0, R11 ;  /* 0x0000000b00007221 */ /* 0x000fe20000010000 */
[--C-:B------:R-:W-:Y:S02]  /*6a20*/  HADD2.F32 R11, -RZ, R38.reuse.H1_H1 ;  /* 0x30000026ff0b7230 */ /* 0x100fe40000004100 */
[----:B------:R-:W-:Y:S01]  /*6a30*/  FADD.FTZ R2, R2, R9 ;  /* 0x0000000902027221 */ /* 0x000fe20000010000 */
[----:B------:R-:W-:Y:S02]  /*6a40*/  HADD2.F32 R38, -RZ, R38.H0_H0 ;  /* 0x20000026ff267230 */ /* 0x000fe40000004100 */
[----:B------:R-:W-:Y:S01]  /*6a50*/  FADD.FTZ R9, R37, R4 ;  /* 0x0000000425097221 */ /* 0x000fe20000010000 */
[----:B------:R-:W-:Y:S01]  /*6a60*/  FFMA.FTZ R21, R34, R34, R21 ;  /* 0x0000002222157223 */ /* 0x000fe20000010015 */
[----:B------:R-:W-:Y:S02]  /*6a70*/  FMUL.FTZ R8, R4, R4 ;  /* 0x0000000404087220 */ /* 0x000fe40000410000 */
[----:B------:R-:W-:Y:S01]  /*6a80*/  FADD.FTZ R2, R2, R9 ;  /* 0x0000000902027221 */ /* 0x000fe20000010000 */
[----:B------:R-:W-:Y:S01]  /*6a90*/  FMUL.FTZ R9, R11, R11 ;  /* 0x0000000b0b097220 */ /* 0x000fe20000410000 */
[----:B------:R-:W-:-:S02]  /*6aa0*/  HADD2.F32 R19, -RZ, R40.H1_H1 ;  /* 0x30000028ff137230 */ /* 0x000fc40000004100 */
[----:B------:R-:W-:Y:S01]  /*6ab0*/  FADD.FTZ R11, R38, R11 ;  /* 0x0000000b260b7221 */ /* 0x000fe20000010000 */
[----:B------:R-:W-:Y:S01]  /*6ac0*/  FADD.FTZ R0, R0, R21 ;  /* 0x0000001500007221 */ /* 0x000fe20000010000 */
[----:B------:R-:W-:Y:S01]  /*6ad0*/  FFMA.FTZ R37, R37, R37, R8 ;  /* 0x0000002525257223 */ /* 0x000fe20000010008 */
[----:B------:R-:W-:Y:S02]  /*6ae0*/  HADD2.F32 R40, -RZ, R40.H0_H0 ;  /* 0x20000028ff287230 */ /* 0x000fe40000004100 */
[----:B------:R-:W-:Y:S01]  /*6af0*/  FADD.FTZ R2, R2, R11 ;  /* 0x0000000b02027221 */ /* 0x000fe20000010000 */
[----:B------:R-:W-:Y:S02]  /*6b00*/  HADD2.F32 R4, -RZ, R42.H0_H0 ;  /* 0x2000002aff047230 */ /* 0x000fe40000004100 */
[----:B------:R-:W-:Y:S01]  /*6b10*/  FADD.FTZ R0, R0, R37 ;  /* 0x0000002500007221 */ /* 0x000fe20000010000 */
[----:B------:R-:W-:Y:S01]  /*6b20*/  FFMA.FTZ R9, R38, R38, R9 ;  /* 0x0000002626097223 */ /* 0x000fe20000010009 */
[----:B------:R-:W-:Y:S01]  /*6b30*/  FMUL.FTZ R11, R19, R19 ;  /* 0x00000013130b7220 */ /* 0x000fe20000410000 */
[----:B------:R-:W-:-:S02]  /*6b40*/  HADD2.F32 R41, -RZ, R41.H1_H1 ;  /* 0x30000029ff297230 */ /* 0x000fc40000004100 */
[----:B------:R-:W-:Y:S01]  /*6b50*/  FMUL.FTZ R8, R4, R4 ;  /* 0x0000000404087220 */ /* 0x000fe20000410000 */
[----:B------:R-:W-:Y:S01]  /*6b60*/  FADD.FTZ R0, R0, R9 ;  /* 0x0000000900007221 */ /* 0x000fe20000010000 */
[----:B------:R-:W-:Y:S01]  /*6b70*/  FFMA.FTZ R11, R40, R40, R11 ;  /* 0x00000028280b7223 */ /* 0x000fe2000001000b */
[C---:B------:R-:W-:Y:S01]  /*6b80*/  FADD.FTZ R9, R41.reuse, R4 ;  /* 0x0000000429097221 */ /* 0x040fe20000010000 */
[----:B------:R-:W-:Y:S02]  /*6b90*/  FFMA.FTZ R41, R41, R41, R8 ;  /* 0x0000002929297223 */ /* 0x000fe40000010008 */
[----:B------:R-:W-:-:S04]  /*6ba0*/  FADD.FTZ R0, R0, R11 ;  /* 0x0000000b00007221 */ /* 0x000fc80000010000 */
[----:B------:R-:W-:Y:S01]  /*6bb0*/  FADD.FTZ R41, R0, R41 ;  /* 0x0000002900297221 */ /* 0x000fe20000010000 */
[----:B------:R-:W-:-:S06]  /*6bc0*/  HFMA2 R0, -RZ, RZ, 0, 0 ;  /* 0x00000000ff007431 */ /* 0x000fcc00000001ff */
[----:B------:R0:W2:Y:S01]  /*6bd0*/  @!P1 LDG.E R0, desc[UR18][R6.64] ;  /* 0x0000001206009981 */ /* 0x0000a2000c1e1900 */
[----:B------:R-:W-:Y:S01]  /*6be0*/  FADD.FTZ R19, R40, R19 ;  /* 0x0000001328137221 */ /* 0x000fe20000010000 */
[--C-:B------:R-:W-:Y:S02]  /*6bf0*/  HADD2.F32 R11, -RZ, R36.reuse.H1_H1 ;  /* 0x30000024ff0b7230 */ /* 0x100fe40000004100 */
[----:B------:R-:W-:Y:S02]  /*6c00*/  HADD2.F32 R36, -RZ, R36.H0_H0 ;  /* 0x20000024ff247230 */ /* 0x000fe40000004100 */
[----:B------:R-:W-:Y:S01]  /*6c10*/  FADD.FTZ R2, R2, R19 ;  /* 0x0000001302027221 */ /* 0x000fe20000010000 */
[----:B------:R-:W-:-:S03]  /*6c20*/  FMUL.FTZ R19, R11, R11 ;  /* 0x0000000b0b137220 */ /* 0x000fc60000410000 */
[----:B------:R-:W-:Y:S01]  /*6c30*/  FADD.FTZ R2, R2, R9 ;  /* 0x0000000902027221 */ /* 0x000fe20000010000 */
[C---:B------:R-:W-:Y:S01]  /*6c40*/  FADD.FTZ R11, R36.reuse, R11 ;  /* 0x0000000b240b7221 */ /* 0x040fe20000010000 */
[--C-:B------:R-:W-:Y:S02]  /*6c50*/  HADD2.F32 R9, -RZ, R26.reuse.H1_H1 ;  /* 0x3000001aff097230 */ /* 0x100fe40000004100 */
[----:B------:R-:W-:Y:S02]  /*6c60*/  HADD2.F32 R26, -RZ, R26.H0_H0 ;  /* 0x2000001aff1a7230 */ /* 0x000fe40000004100 */
[----:B------:R-:W-:Y:S01]  /*6c70*/  FFMA.FTZ R36, R36, R36, R19 ;  /* 0x0000002424247223 */ /* 0x000fe20000010013 */
[----:B------:R-:W-:Y:S01]  /*6c80*/  FADD.FTZ R2, R2, R11 ;  /* 0x0000000b02027221 */ /* 0x000fe20000010000 */
[--C-:B------:R-:W-:Y:S02]  /*6c90*/  HADD2.F32 R19, -RZ, R30.reuse.H1_H1 ;  /* 0x3000001eff137230 */ /* 0x100fe40000004100 */
[----:B------:R-:W-:Y:S01]  /*6ca0*/  FMUL.FTZ R11, R9, R9 ;  /* 0x00000009090b7220 */ /* 0x000fe20000410000 */
[----:B------:R-:W-:-:S02]  /*6cb0*/  HADD2.F32 R30, -RZ, R30.H0_H0 ;  /* 0x2000001eff1e7230 */ /* 0x000fc40000004100 */
[----:B------:R-:W-:Y:S01]  /*6cc0*/  FADD.FTZ R9, R26, R9 ;  /* 0x000000091a097221 */ /* 0x000fe20000010000 */
[--C-:B0-----:R-:W-:Y:S02]  /*6cd0*/  HADD2.F32 R7, -RZ, R24.reuse.H1_H1 ;  /* 0x30000018ff077230 */ /* 0x101fe40000004100 */
[----:B------:R-:W-:Y:S01]  /*6ce0*/  FMUL.FTZ R21, R19, R19 ;  /* 0x0000001313157220 */ /* 0x000fe20000410000 */
[----:B------:R-:W-:Y:S02]  /*6cf0*/  HADD2.F32 R24, -RZ, R24.H0_H0 ;  /* 0x20000018ff187230 */ /* 0x000fe40000004100 */
[----:B------:R-:W-:Y:S01]  /*6d00*/  FADD.FTZ R2, R2, R9 ;  /* 0x0000000902027221 */ /* 0x000fe20000010000 */
[----:B------:R-:W-:Y:S01]  /*6d10*/  FADD.FTZ R19, R30, R19 ;  /* 0x000000131e137221 */ /* 0x000fe20000010000 */
[----:B------:R-:W-:Y:S01]  /*6d20*/  FADD.FTZ R36, R41, R36 ;  /* 0x0000002429247221 */ /* 0x000fe20000010000 */
[----:B------:R-:W-:Y:S01]  /*6d30*/  FFMA.FTZ R11, R26, R26, R11 ;  /* 0x0000001a1a0b7223 */ /* 0x000fe2000001000b */
[----:B------:R-:W-:Y:S01]  /*6d40*/  FMUL.FTZ R9, R7, R7 ;  /* 0x0000000707097220 */ /* 0x000fe20000410000 */
[----:B------:R-:W-:Y:S01]  /*6d50*/  FADD.FTZ R2, R2, R19 ;  /* 0x0000001302027221 */ /* 0x000fe20000010000 */
[----:B------:R-:W-:Y:S01]  /*6d60*/  FADD.FTZ R7, R24, R7 ;  /* 0x0000000718077221 */ /* 0x000fe20000010000 */
[----:B------:R-:W-:-:S02]  /*6d70*/  HADD2.F32 R19, -RZ, R42.H1_H1 ;  /* 0x3000002aff137230 */ /* 0x000fc40000004100 */
[----:B------:R-:W-:Y:S01]  /*6d80*/  FADD.FTZ R11, R36, R11 ;  /* 0x0000000b240b7221 */ /* 0x000fe20000010000 */
[----:B------:R-:W-:Y:S01]  /*6d90*/  FFMA.FTZ R30, R30, R30, R21 ;  /* 0x0000001e1e1e7223 */ /* 0x000fe20000010015 */
[--C-:B------:R-:W-:Y:S02]  /*6da0*/  HADD2.F32 R4, -RZ, R44.reuse.H0_H0 ;  /* 0x2000002cff047230 */ /* 0x100fe40000004100 */
[----:B------:R-:W-:Y:S01]  /*6db0*/  FADD.FTZ R2, R2, R7 ;  /* 0x0000000702027221 */ /* 0x000fe20000010000 */
[----:B------:R-:W-:Y:S02]  /*6dc0*/  HADD2.F32 R45, -RZ, R45.H1_H1 ;  /* 0x3000002dff2d7230 */ /* 0x000fe40000004100 */
[----:B------:R-:W-:Y:S01]  /*6dd0*/  FMUL.FTZ R7, R19, R19 ;  /* 0x0000001313077220 */ /* 0x000fe20000410000 */
[----:B------:R-:W-:Y:S01]  /*6de0*/  FADD.FTZ R11, R11, R30 ;  /* 0x0000001e0b0b7221 */ /* 0x000fe20000010000 */
[----:B------:R-:W-:Y:S01]  /*6df0*/  FFMA.FTZ R24, R24, R24, R9 ;  /* 0x0000001818187223 */ /* 0x000fe20000010009 */
[----:B------:R-:W-:Y:S01]  /*6e00*/  FADD.FTZ R19, R4, R19 ;  /* 0x0000001304137221 */ /* 0x000fe20000010000 */
[----:B------:R-:W-:-:S02]  /*6e10*/  HADD2.F32 R44, -RZ, R44.H1_H1 ;  /* 0x3000002cff2c7230 */ /* 0x000fc40000004100 */
[----:B------:R-:W-:Y:S01]  /*6e20*/  FFMA.FTZ R4, R4, R4, R7 ;  /* 0x0000000404047223 */ /* 0x000fe20000010007 */
[----:B------:R-:W-:Y:S01]  /*6e30*/  FADD.FTZ R11, R11, R24 ;  /* 0x000000180b0b7221 */ /* 0x000fe20000010000 */
[----:B------:R-:W-:Y:S01]  /*6e40*/  FMUL.FTZ R7, R45, R45 ;  /* 0x0000002d2d077220 */ /* 0x000fe20000410000 */
[--C-:B------:R-:W-:Y:S02]  /*6e50*/  HADD2.F32 R9, -RZ, R52.reuse.H1_H1 ;  /* 0x30000034ff097230 */ /* 0x100fe40000004100 */
[----:B------:R-:W-:Y:S01]  /*6e60*/  FADD.FTZ R4, R11, R4 ;  /* 0x000000040b047221 */ /* 0x000fe20000010000 */
[----:B------:R-:W-:Y:S01]  /*6e70*/  FFMA.FTZ R7, R44, R44, R7 ;  /* 0x0000002c2c077223 */ /* 0x000fe20000010007 */
[----:B------:R-:W-:Y:S02]  /*6e80*/  HADD2.F32 R52, -RZ, R52.H0_H0 ;  /* 0x20000034ff347230 */ /* 0x000fe40000004100 */
[----:B------:R-:W-:Y:S01]  /*6e90*/  FADD.FTZ R2, R2, R19 ;  /* 0x0000001302027221 */ /* 0x000fe20000010000 */
[----:B------:R-:W-:Y:S01]  /*6ea0*/  FADD.FTZ R45, R44, R45 ;  /* 0x0000002d2c2d7221 */ /* 0x000fe20000010000 */
[----:B------:R-:W-:Y:S01]  /*6eb0*/  FADD.FTZ R4, R4, R7 ;  /* 0x0000000704047221 */ /* 0x000fe20000010000 */
[----:B------:R-:W-:Y:S01]  /*6ec0*/  FMUL.FTZ R11, R9, R9 ;  /* 0x00000009090b7220 */ /* 0x000fe20000410000 */
[----:B------:R-:W-:-:S02]  /*6ed0*/  HADD2.F32 R7, -RZ, R56.H1_H1 ;  /* 0x30000038ff077230 */ /* 0x000fc40000004100 */
[----:B------:R-:W-:Y:S01]  /*6ee0*/  FADD.FTZ R2, R2, R45 ;  /* 0x0000002d02027221 */ /* 0x000fe20000010000 */
[----:B------:R-:W-:Y:S01]  /*6ef0*/  FADD.FTZ R9, R52, R9 ;  /* 0x0000000934097221 */ /* 0x000fe20000010000 */
[----:B------:R-:W-:Y:S02]  /*6f00*/  HADD2.F32 R56, -RZ, R56.H0_H0 ;  /* 0x20000038ff387230 */ /* 0x000fe40000004100 */
[----:B------:R-:W-:Y:S01]  /*6f10*/  FMUL.FTZ R19, R7, R7 ;  /* 0x0000000707137220 */ /* 0x000fe20000410000 */
[----:B------:R-:W-:Y:S01]  /*6f20*/  FADD.FTZ R2, R2, R9 ;  /* 0x0000000902027221 */ /* 0x000fe20000010000 */
[--C-:B------:R-:W-:Y:S02]  /*6f30*/  HADD2.F32 R9, -RZ, R50.reuse.H1_H1 ;  /* 0x30000032ff097230 */ /* 0x100fe40000004100 */
[----:B------:R-:W-:Y:S01]  /*6f40*/  FADD.FTZ R7, R56, R7 ;  /* 0x0000000738077221 */ /* 0x000fe20000010000 */
[----:B------:R-:W-:Y:S01]  /*6f50*/  FFMA.FTZ R11, R52, R52, R11 ;  /* 0x00000034340b7223 */ /* 0x000fe2000001000b */
[----:B------:R-:W-:-:S02]  /*6f60*/  HADD2.F32 R50, -RZ, R50.H0_H0 ;  /* 0x20000032ff327230 */ /* 0x000fc40000004100 */
[----:B------:R-:W-:Y:S01]  /*6f70*/  FADD.FTZ R2, R2, R7 ;  /* 0x0000000702027221 */ /* 0x000fe20000010000 */
[----:B------:R-:W-:Y:S01]  /*6f80*/  FADD.FTZ R4, R4, R11 ;  /* 0x0000000b04047221 */ /* 0x000fe20000010000 */
[----:B------:R-:W-:Y:S01]  /*6f90*/  FMUL.FTZ R7, R9, R9 ;  /* 0x0000000909077220 */ /* 0x000fe20000410000 */
[----:B------:R-:W-:Y:S01]  /*6fa0*/  FADD.FTZ R9, R50, R9 ;  /* 0x0000000932097221 */ /* 0x000fe20000010000 */
[--C-:B------:R-:W-:Y:S02]  /*6fb0*/  HADD2.F32 R11, -RZ, R16.reuse.H0_H0 ;  /* 0x20000010ff0b7230 */ /* 0x100fe40000004100 */
[----:B------:R-:W-:Y:S01]  /*6fc0*/  FFMA.FTZ R19, R56, R56, R19 ;  /* 0x0000003838137223 */ /* 0x000fe20000010013 */
[----:B------:R-:W-:Y:S02]  /*6fd0*/  HADD2.F32 R16, -RZ, R16.H1_H1 ;  /* 0x30000010ff107230 */ /* 0x000fe40000004100 */
[----:B------:R-:W-:Y:S01]  /*6fe0*/  FADD.FTZ R2, R2, R9 ;  /* 0x0000000902027221 */ /* 0x000fe20000010000 */
[----:B------:R-:W-:Y:S01]  /*6ff0*/  FFMA.FTZ R7, R50, R50, R7 ;  /* 0x0000003232077223 */ /* 0x000fe20000010007 */
[----:B------:R-:W-:Y:S01]  /*7000*/  FADD.FTZ R4, R4, R19 ;  /* 0x0000001304047221 */ /* 0x000fe20000010000 */
[----:B------:R-:W-:Y:S01]  /*7010*/  FMUL.FTZ R9, R11, R11 ;  /* 0x0000000b0b097220 */ /* 0x000fe20000410000 */
[----:B------:R-:W-:-:S02]  /*7020*/  HADD2.F32 R6, -RZ, R57.H1_H1 ;  /* 0x30000039ff067230 */ /* 0x000fc40000004100 */
[----:B------:R-:W-:Y:S01]  /*7030*/  FADD.FTZ R11, R16, R11 ;  /* 0x0000000b100b7221 */ /* 0x000fe20000010000 */
[----:B------:R-:W-:Y:S02]  /*7040*/  HADD2.F32 R57, -RZ, R57.H0_H0 ;  /* 0x20000039ff397230 */ /* 0x000fe40000004100 */
[----:B------:R-:W-:Y:S01]  /*7050*/  FADD.FTZ R4, R4, R7 ;  /* 0x0000000704047221 */ /* 0x000fe20000010000 */
[----:B------:R-:W-:Y:S01]  /*7060*/  FFMA.FTZ R9, R16, R16, R9 ;  /* 0x0000001010097223 */ /* 0x000fe20000010009 */
[--C-:B------:R-:W-:Y:S02]  /*7070*/  HADD2.F32 R10, -RZ, R59.reuse.H1_H1 ;  /* 0x3000003bff0a7230 */ /* 0x100fe40000004100 */
[----:B------:R-:W-:Y:S01]  /*7080*/  FMUL.FTZ R8, R6, R6 ;  /* 0x0000000606087220 */ /* 0x000fe20000410000 */
[----:B------:R-:W-:Y:S01]  /*7090*/  FADD.FTZ R2, R2, R11 ;  /* 0x0000000b02027221 */ /* 0x000fe20000010000 */
[----:B------:R-:W-:Y:S01]  /*70a0*/  FADD.FTZ R7, R57, R6 ;  /* 0x0000000639077221 */ /* 0x000fe20000010000 */
[----:B------:R-:W-:-:S02]  /*70b0*/  HADD2.F32 R59, -RZ, R59.H0_H0 ;  /* 0x2000003bff3b7230 */ /* 0x000fc40000004100 */
[----:B------:R-:W-:Y:S01]  /*70c0*/  FADD.FTZ R4, R4, R9 ;  /* 0x0000000904047221 */ /* 0x000fe20000010000 */
[--C-:B------:R-:W-:Y:S02]  /*70d0*/  HADD2.F32 R9, -RZ, R20.reuse.H1_H1 ;  /* 0x30000014ff097230 */ /* 0x100fe40000004100 */
[----:B------:R-:W-:Y:S01]  /*70e0*/  FFMA.FTZ R57, R57, R57, R8 ;  /* 0x0000003939397223 */ /* 0x000fe20000010008 */
[----:B------:R-:W-:Y:S01]  /*70f0*/  FMUL.FTZ R6, R10, R10 ;  /* 0x0000000a0a067220 */ /* 0x000fe20000410000 */
[----:B------:R-:W-:Y:S01]  /*7100*/  FADD.FTZ R2, R2, R7 ;  /* 0x0000000702027221 */ /* 0x000fe20000010000 */
[C---:B------:R-:W-:Y:S01]  /*7110*/  FADD.FTZ R7, R59.reuse, R10 ;  /* 0x0000000a3b077221 */ /* 0x040fe20000010000 */
[----:B------:R-:W-:Y:S02]  /*7120*/  HADD2.F32 R20, -RZ, R20.H0_H0 ;  /* 0x20000014ff147230 */ /* 0x000fe40000004100 */
        /* <DEDUP_REMOVED lines=8> */
[----:B------:R-:W-:Y:S02]  /*71b0*/  HADD2.F32 R22, -RZ, R22.H0_H0 ;  /* 0x20000016ff167230 */ /* 0x000fe40000004100 */
[----:B------:R-:W-:Y:S01]  /*71c0*/  FADD.FTZ R2, R2, R9 ;  /* 0x0000000902027221 */ /* 0x000fe20000010000 */
[----:B------:R-:W-:Y:S01]  /*71d0*/  FMUL.FTZ R9, R7, R7 ;  /* 0x0000000707097220 */ /* 0x000fe20000410000 */
[----:B------:R-:W-:Y:S01]  /*71e0*/  FADD.FTZ R4, R4, R11 ;  /* 0x0000000b04047221 */ /* 0x000fe20000010000 */
[--C-:B------:R-:W-:Y:S02]  /*71f0*/  HADD2.F32 R11, -RZ, R60.reuse.H0_H0 ;  /* 0x2000003cff0b7230 */ /* 0x100fe40000004100 */
[----:B------:R-:W-:Y:S01]  /*7200*/  FADD.FTZ R7, R22, R7 ;  /* 0x0000000716077221 */ /* 0x000fe20000010000 */
[----:B------:R-:W-:-:S02]  /*7210*/  HADD2.F32 R60, -RZ, R60.H1_H1 ;  /* 0x3000003cff3c7230 */ /* 0x000fc40000004100 */
[----:B------:R-:W-:Y:S01]  /*7220*/  FFMA.FTZ R9, R22, R22, R9 ;  /* 0x0000001616097223 */ /* 0x000fe20000010009 */
[--C-:B------:R-:W-:Y:S02]  /*7230*/  HADD2.F32 R19, -RZ, R18.reuse.H1_H1 ;  /* 0x30000012ff137230 */ /* 0x100fe40000004100 */
[----:B------:R-:W-:Y:S01]  /*7240*/  FADD.FTZ R2, R2, R7 ;  /* 0x0000000702027221 */ /* 0x000fe20000010000 */
[----:B------:R-:W-:Y:S01]  /*7250*/  FMUL.FTZ R7, R11, R11 ;  /* 0x0000000b0b077220 */ /* 0x000fe20000410000 */
[----:B------:R-:W-:Y:S01]  /*7260*/  FADD.FTZ R4, R4, R9 ;  /* 0x0000000904047221 */ /* 0x000fe20000010000 */
[----:B------:R-:W-:Y:S02]  /*7270*/  HADD2.F32 R18, -RZ, R18.H0_H0 ;  /* 0x20000012ff127230 */ /* 0x000fe40000004100 */
[----:B------:R-:W-:Y:S01]  /*7280*/  FMUL.FTZ R9, R19, R19 ;  /* 0x0000001313097220 */ /* 0x000fe20000410000 */
[C---:B------:R-:W-:Y:S01]  /*7290*/  FFMA.FTZ R7, R60.reuse, R60, R7 ;  /* 0x0000003c3c077223 */ /* 0x040fe20000010007 */
[----:B------:R-:W-:Y:S01]  /*72a0*/  FADD.FTZ R11, R60, R11 ;  /* 0x0000000b3c0b7221 */ /* 0x000fe20000010000 */
[----:B------:R-:W-:-:S02]  /*72b0*/  HADD2.F32 R6, -RZ, R61.H1_H1 ;  /* 0x3000003dff067230 */ /* 0x000fc40000004100 */
[----:B------:R-:W-:Y:S01]  /*72c0*/  FFMA.FTZ R9, R18, R18, R9 ;  /* 0x0000001212097223 */ /* 0x000fe20000010009 */
[----:B------:R-:W-:Y:S01]  /*72d0*/  FADD.FTZ R4, R4, R7 ;  /* 0x0000000704047221 */ /* 0x000fe20000010000 */
[----:B------:R-:W-:Y:S02]  /*72e0*/  HADD2.F32 R61, -RZ, R61.H0_H0 ;  /* 0x2000003dff3d7230 */ /* 0x000fe40000004100 */
[----:B------:R-:W-:Y:S01]  /*72f0*/  FADD.FTZ R2, R2, R11 ;  /* 0x0000000b02027221 */ /* 0x000fe20000010000 */
[----:B------:R-:W-:Y:S01]  /*7300*/  FADD.FTZ R19, R18, R19 ;  /* 0x0000001312137221 */ /* 0x000fe20000010000 */
[----:B------:R-:W-:Y:S01]  /*7310*/  FADD.FTZ R4, R4, R9 ;  /* 0x0000000904047221 */ /* 0x000fe20000010000 */
[--C-:B------:R-:W-:Y:S02]  /*7320*/  HADD2.F32 R9, -RZ, R62.reuse.H1_H1 ;  /* 0x3000003eff097230 */ /* 0x100fe40000004100 */
[----:B------:R-:W-:Y:S01]  /*7330*/  FADD.FTZ R7, R61, R6 ;  /* 0x000000063d077221 */ /* 0x000fe20000010000 */
[----:B------:R-:W-:-:S02]  /*7340*/  HADD2.F32 R62, -RZ, R62.H0_H0 ;  /* 0x2000003eff3e7230 */ /* 0x000fc40000004100 */
[----:B------:R-:W-:Y:S01]  /*7350*/  FADD.FTZ R2, R2, R19 ;  /* 0x0000001302027221 */ /* 0x000fe20000010000 */
[----:B------:R-:W-:Y:S01]  /*7360*/  FMUL.FTZ R8, R6, R6 ;  /* 0x0000000606087220 */ /* 0x000fe20000410000 */
[----:B------:R-:W-:Y:S01]  /*7370*/  FMUL.FTZ R11, R9, R9 ;  /* 0x00000009090b7220 */ /* 0x000fe20000410000 */
[--C-:B------:R-:W-:Y:S02]  /*7380*/  HADD2.F32 R6, -RZ, R63.reuse.H1_H1 ;  /* 0x3000003fff067230 */ /* 0x100fe40000004100 */
[----:B------:R-:W-:Y:S01]  /*7390*/  FADD.FTZ R2, R2, R7 ;  /* 0x0000000702027221 */ /* 0x000fe20000010000 */
[----:B------:R-:W-:Y:S01]  /*73a0*/  FADD.FTZ R9, R62, R9 ;  /* 0x000000093e097221 */ /* 0x000fe20000010000 */
[----:B------:R-:W-:Y:S02]  /*73b0*/  HADD2.F32 R63, -RZ, R63.H0_H0 ;  /* 0x2000003fff3f7230 */ /* 0x000fe40000004100 */
[----:B------:R-:W-:Y:S01]  /*73c0*/  FFMA.FTZ R61, R61, R61, R8 ;  /* 0x0000003d3d3d7223 */ /* 0x000fe20000010008 */
[----:B------:R-:W-:Y:S01]  /*73d0*/  FADD.FTZ R2, R2, R9 ;  /* 0x0000000902027221 */ /* 0x000fe20000010000 */
[----:B------:R-:W-:-:S02]  /*73e0*/  HADD2.F32 R9, -RZ, R64.H0_H0 ;  /* 0x20000040ff097230 */ /* 0x000fc40000004100 */
[C---:B------:R-:W-:Y:S01]  /*73f0*/  FADD.FTZ R7, R63.reuse, R6 ;  /* 0x000000063f077221 */ /* 0x040fe20000010000 */
[----:B------:R-:W-:Y:S01]  /*7400*/  FADD.FTZ R4, R4, R61 ;  /* 0x0000003d04047221 */ /* 0x000fe20000010000 */
[----:B------:R-:W-:Y:S01]  /*7410*/  FFMA.FTZ R11, R62, R62, R11 ;  /* 0x0000003e3e0b7223 */ /* 0x000fe2000001000b */
[----:B------:R-:W-:Y:S01]  /*7420*/  FMUL.FTZ R8, R6, R6 ;  /* 0x0000000606087220 */ /* 0x000fe20000410000 */
[----:B------:R-:W-:Y:S02]  /*7430*/  HADD2.F32 R64, -RZ, R64.H1_H1 ;  /* 0x30000040ff407230 */ /* 0x000fe40000004100 */
[----:B------:R-:W-:Y:S01]  /*7440*/  FADD.FTZ R2, R2, R7 ;  /* 0x0000000702027221 */ /* 0x000fe20000010000 */
[----:B------:R-:W-:Y:S01]  /*7450*/  FADD.FTZ R4, R4, R11 ;  /* 0x0000000b04047221 */ /* 0x000fe20000010000 */
[----:B------:R-:W-:Y:S01]  /*7460*/  FFMA.FTZ R63, R63, R63, R8 ;  /* 0x0000003f3f3f7223 */ /* 0x000fe20000010008 */
[--C-:B------:R-:W-:Y:S02]  /*7470*/  HADD2.F32 R6, -RZ, R65.reuse.H1_H1 ;  /* 0x30000041ff067230 */ /* 0x100fe40000004100 */
[----:B------:R-:W-:Y:S01]  /*7480*/  FMUL.FTZ R7, R9, R9 ;  /* 0x0000000909077220 */ /* 0x000fe20000410000 */
[----:B------:R-:W-:Y:S01]  /*7490*/  FADD.FTZ R9, R64, R9 ;  /* 0x0000000940097221 */ /* 0x000fe20000010000 */
[----:B------:R-:W-:-:S02]  /*74a0*/  HADD2.F32 R65, -RZ, R65.H0_H0 ;  /* 0x20000041ff417230 */ /* 0x000fc40000004100 */
[----:B------:R-:W-:Y:S01]  /*74b0*/  FADD.FTZ R4, R4, R63 ;  /* 0x0000003f04047221 */ /* 0x000fe20000010000 */
[----:B------:R-:W-:Y:S01]  /*74c0*/  FFMA.FTZ R7, R64, R64, R7 ;  /* 0x0000004040077223 */ /* 0x000fe20000010007 */
[--C-:B------:R-:W-:Y:S02]  /*74d0*/  HADD2.F32 R11, -RZ, R58.reuse.H1_H1 ;  /* 0x3000003aff0b7230 */ /* 0x100fe40000004100 */
[----:B------:R-:W-:Y:S01]  /*74e0*/  FMUL.FTZ R8, R6, R6 ;  /* 0x0000000606087220 */ /* 0x000fe20000410000 */
[----:B------:R-:W-:Y:S01]  /*74f0*/  FADD.FTZ R2, R2, R9 ;  /* 0x0000000902027221 */ /* 0x000fe20000010000 */
[C---:B------:R-:W-:Y:S01]  /*7500*/  FADD.FTZ R9, R65.reuse, R6 ;  /* 0x0000000641097221 */ /* 0x040fe20000010000 */
[----:B------:R-:W-:Y:S01]  /*7510*/  FADD.FTZ R4, R4, R7 ;  /* 0x0000000704047221 */ /* 0x000fe20000010000 */
[----:B------:R-:W-:Y:S02]  /*7520*/  HADD2.F32 R58, -RZ, R58.H0_H0 ;  /* 0x2000003aff3a7230 */ /* 0x000fe40000004100 */
[----:B------:R-:W-:Y:S01]  /*7530*/  FFMA.FTZ R65, R65, R65, R8 ;  /* 0x0000004141417223 */ /* 0x000fe20000010008 */
[----:B------:R-:W-:Y:S01]  /*7540*/  FMUL.FTZ R7, R11, R11 ;  /* 0x0000000b0b077220 */ /* 0x000fe20000410000 */
[----:B------:R-:W-:Y:S01]  /*7550*/  FADD.FTZ R2, R2, R9 ;  /* 0x0000000902027221 */ /* 0x000fe20000010000 */
[----:B------:R-:W-:-:S02]  /*7560*/  HADD2.F32 R9, -RZ, R48.H1_H1 ;  /* 0x30000030ff097230 */ /* 0x000fc40000004100 */
[----:B------:R-:W-:Y:S01]  /*7570*/  FADD.FTZ R4, R4, R65 ;  /* 0x0000004104047221 */ /* 0x000fe20000010000 */
[C---:B------:R-:W-:Y:S01]  /*7580*/  FFMA.FTZ R7, R58.reuse, R58, R7 ;  /* 0x0000003a3a077223 */ /* 0x040fe20000010007 */
[----:B------:R-:W-:Y:S02]  /*7590*/  HADD2.F32 R48, -RZ, R48.H0_H0 ;  /* 0x20000030ff307230 */ /* 0x000fe40000004100 */
[----:B------:R-:W-:Y:S01]  /*75a0*/  FADD.FTZ R11, R58, R11 ;  /* 0x0000000b3a0b7221 */ /* 0x000fe20000010000 */
[----:B------:R-:W-:Y:S01]  /*75b0*/  FMUL.FTZ R19, R9, R9 ;  /* 0x0000000909137220 */ /* 0x000fe20000410000 */
[----:B------:R-:W-:Y:S01]  /*75c0*/  FADD.FTZ R4, R4, R7 ;  /* 0x0000000704047221 */ /* 0x000fe20000010000 */
[--C-:B------:R-:W-:Y:S02]  /*75d0*/  HADD2.F32 R7, -RZ, R54.reuse.H1_H1 ;  /* 0x30000036ff077230 */ /* 0x100fe40000004100 */
[----:B------:R-:W-:Y:S01]  /*75e0*/  FADD.FTZ R2, R2, R11 ;  /* 0x0000000b02027221 */ /* 0x000fe20000010000 */
[----:B------:R-:W-:Y:S01]  /*75f0*/  FADD.FTZ R9, R48, R9 ;  /* 0x0000000930097221 */ /* 0x000fe20000010000 */
[----:B------:R-:W-:-:S03]  /*7600*/  HADD2.F32 R54, -RZ, R54.H0_H0 ;  /* 0x20000036ff367230 */ /* 0x000fc60000004100 */
[----:B------:R-:W-:Y:S01]  /*7610*/  FADD.FTZ R2, R2, R9 ;  /* 0x0000000902027221 */ /* 0x000fe20000010000 */
[----:B------:R-:W-:Y:S01]  /*7620*/  FMUL.FTZ R9, R7, R7 ;  /* 0x0000000707097220 */ /* 0x000fe20000410000 */
[----:B------:R-:W-:Y:S01]  /*7630*/  FADD.FTZ R7, R54, R7 ;  /* 0x0000000736077221 */ /* 0x000fe20000010000 */
[--C-:B------:R-:W-:Y:S02]  /*7640*/  HADD2.F32 R11, -RZ, R66.reuse.H0_H0 ;  /* 0x20000042ff0b7230 */ /* 0x100fe40000004100 */
[----:B------:R-:W-:Y:S02]  /*7650*/  HADD2.F32 R66, -RZ, R66.H1_H1 ;  /* 0x30000042ff427230 */ /* 0x000fe40000004100 */
[----:B------:R-:W-:Y:S01]  /*7660*/  FFMA.FTZ R19, R48, R48, R19 ;  /* 0x0000003030137223 */ /* 0x000fe20000010013 */
[----:B------:R-:W-:Y:S01]  /*7670*/  FADD.FTZ R2, R2, R7 ;  /* 0x0000000702027221 */ /* 0x000fe20000010000 */
[----:B------:R-:W-:Y:S01]  /*7680*/  FMUL.FTZ R7, R11, R11 ;  /* 0x0000000b0b077220 */ /* 0x000fe20000410000 */
[----:B------:R-:W-:Y:S01]  /*7690*/  FFMA.FTZ R9, R54, R54, R9 ;  /* 0x0000003636097223 */ /* 0x000fe20000010009 */
[----:B------:R-:W-:Y:S01]  /*76a0*/  FADD.FTZ R11, R66, R11 ;  /* 0x0000000b420b7221 */ /* 0x000fe20000010000 */
[----:B------:R-:W-:Y:S01]  /*76b0*/  FADD.FTZ R4, R4, R19 ;  /* 0x0000001304047221 */ /* 0x000fe20000010000 */
[----:B------:R-:W-:-:S02]  /*76c0*/  HADD2.F32 R6, -RZ, R67.H1_H1 ;  /* 0x30000043ff067230 */ /* 0x000fc40000004100 */
[----:B------:R-:W-:Y:S01]  /*76d0*/  FFMA.FTZ R7, R66, R66, R7 ;  /* 0x0000004242077223 */ /* 0x000fe20000010007 */
[----:B------:R-:W-:Y:S02]  /*76e0*/  HADD2.F32 R67, -RZ, R67.H0_H0 ;  /* 0x20000043ff437230 */ /* 0x000fe40000004100 */
[----:B------:R-:W-:Y:S01]  /*76f0*/  FADD.FTZ R2, R2, R11 ;  /* 0x0000000b02027221 */ /* 0x000fe20000010000 */
[----:B------:R-:W-:Y:S01]  /*7700*/  FADD.FTZ R4, R4, R9 ;  /* 0x0000000904047221 */ /* 0x000fe20000010000 */
[--C-:B------:R-:W-:Y:S02]  /*7710*/  HADD2.F32 R11, -RZ, R68.reuse.H1_H1 ;  /* 0x30000044ff0b7230 */ /* 0x100fe40000004100 */
[----:B------:R-:W-:Y:S01]  /*7720*/  FMUL.FTZ R8, R6, R6 ;  /* 0x0000000606087220 */ /* 0x000fe20000410000 */
[----:B------:R-:W-:Y:S01]  /*7730*/  FADD.FTZ R9, R67, R6 ;  /* 0x0000000643097221 */ /* 0x000fe20000010000 */
[----:B------:R-:W-:Y:S01]  /*7740*/  FADD.FTZ R4, R4, R7 ;  /* 0x0000000704047221 */ /* 0x000fe20000010000 */
[----:B------:R-:W-:-:S02]  /*7750*/  HADD2.F32 R68, -RZ, R68.H0_H0 ;  /* 0x20000044ff447230 */ /* 0x000fc40000004100 */
[----:B------:R-:W-:Y:S01]  /*7760*/  FFMA.FTZ R67, R67, R67, R8 ;  /* 0x0000004343437223 */ /* 0x000fe20000010008 */
        /* <DEDUP_REMOVED lines=9> */
[----:B------:R-:W-:Y:S01]  /*7800*/  FADD.FTZ R7, R69, R6 ;  /* 0x0000000645077221 */ /* 0x000fe20000010000 */
[----:B------:R-:W-:-:S02]  /*7810*/  HADD2.F32 R6, -RZ, R55.H1_H1 ;  /* 0x30000037ff067230 */ /* 0x000fc40000004100 */
[----:B------:R-:W-:Y:S01]  /*7820*/  FADD.FTZ R2, R2, R11 ;  /* 0x0000000b02027221 */ /* 0x000fe20000010000 */
        /* <DEDUP_REMOVED lines=8> */
[----:B------:R-:W-:-:S02]  /*78b0*/  HADD2.F32 R10, -RZ, R51.H1_H1 ;  /* 0x30000033ff0a7230 */ /* 0x000fc40000004100 */
[----:B------:R-:W-:Y:S01]  /*78c0*/  FMUL.FTZ R8, R6, R6 ;  /* 0x0000000606087220 */ /* 0x000fe20000410000 */
[----:B------:R-:W-:Y:S01]  /*78d0*/  FADD.FTZ R2, R2, R7 ;  /* 0x0000000702027221 */ /* 0x000fe20000010000 */
[C---:B------:R-:W-:Y:S01]  /*78e0*/  FADD.FTZ R7, R53.reuse, R6 ;  /* 0x0000000635077221 */ /* 0x040fe20000010000 */
[----:B------:R-:W-:Y:S02]  /*78f0*/  HADD2.F32 R51, -RZ, R51.H0_H0 ;  /* 0x20000033ff337230 */ /* 0x000fe40000004100 */
[----:B------:R-:W-:Y:S01]  /*7900*/  FFMA.FTZ R53, R53, R53, R8 ;  /* 0x0000003535357223 */ /* 0x000fe20000010008 */
[----:B------:R-:W-:Y:S01]  /*7910*/  FMUL.FTZ R6, R10, R10 ;  /* 0x0000000a0a067220 */ /* 0x000fe20000410000 */
[--C-:B------:R-:W-:Y:S02]  /*7920*/  HADD2.F32 R8, -RZ, R49.reuse.H1_H1 ;  /* 0x30000031ff087230 */ /* 0x100fe40000004100 */
[----:B------:R-:W-:Y:S01]  /*7930*/  FADD.FTZ R2, R2, R7 ;  /* 0x0000000702027221 */ /* 0x000fe20000010000 */
[----:B------:R-:W-:Y:S01]  /*7940*/  FADD.FTZ R7, R51, R10 ;  /* 0x0000000a33077221 */ /* 0x000fe20000010000 */
[----:B------:R-:W-:-:S02]  /*7950*/  HADD2.F32 R49, -RZ, R49.H0_H0 ;  /* 0x20000031ff317230 */ /* 0x000fc40000004100 */
[----:B------:R-:W-:Y:S01]  /*7960*/  FFMA.FTZ R51, R51, R51, R6 ;  /* 0x0000003333337223 */ /* 0x000fe20000010006 */
[----:B------:R-:W-:Y:S01]  /*7970*/  FMUL.FTZ R6, R8, R8 ;  /* 0x0000000808067220 */ /* 0x000fe20000410000 */
[----:B------:R-:W-:Y:S01]  /*7980*/  FADD.FTZ R2, R2, R7 ;  /* 0x0000000702027221 */ /* 0x000fe20000010000 */
[C---:B------:R-:W-:Y:S02]  /*7990*/  FADD.FTZ R7, R49.reuse, R8 ;  /* 0x0000000831077221 */ /* 0x040fe40000010000 */
[----:B------:R-:W-:Y:S01]  /*79a0*/  FFMA.FTZ R49, R49, R49, R6 ;  /* 0x0000003131317223 */ /* 0x000fe20000010006 */
[--C-:B------:R-:W-:Y:S02]  /*79b0*/  HADD2.F32 R9, -RZ, R70.reuse.H1_H1 ;  /* 0x30000046ff097230 */ /* 0x100fe40000004100 */
[----:B------:R-:W-:Y:S02]  /*79c0*/  HADD2.F32 R6, -RZ, R43.H1_H1 ;  /* 0x3000002bff067230 */ /* 0x000fe40000004100 */
[----:B------:R-:W-:-:S02]  /*79d0*/  HADD2.F32 R70, -RZ, R70.H0_H0 ;  /* 0x20000046ff467230 */ /* 0x000fc40000004100 */
[----:B------:R-:W-:Y:S02]  /*79e0*/  HADD2.F32 R43, -RZ, R43.H0_H0 ;  /* 0x2000002bff2b7230 */ /* 0x000fe40000004100 */
[----:B------:R-:W-:Y:S01]  /*79f0*/  FMUL.FTZ R11, R9, R9 ;  /* 0x00000009090b7220 */ /* 0x000fe20000410000 */
[----:B------:R-:W-:Y:S01]  /*7a00*/  FADD.FTZ R2, R2, R7 ;  /* 0x0000000702027221 */ /* 0x000fe20000010000 */
        /* <DEDUP_REMOVED lines=8> */
[----:B------:R-:W-:Y:S01]  /*7a90*/  FMUL.FTZ R8, R6, R6 ;  /* 0x0000000606087220 */ /* 0x000fe20000410000 */
[----:B------:R-:W-:Y:S01]  /*7aa0*/  FADD.FTZ R2, R2, R7 ;  /* 0x0000000702027221 */ /* 0x000fe20000010000 */
[C---:B------:R-:W-:Y:S01]  /*7ab0*/  FADD.FTZ R7, R13.reuse, R6 ;  /* 0x000000060d077221 */ /* 0x040fe20000010000 */
[----:B------:R-:W-:Y:S02]  /*7ac0*/  HADD2.F32 R35, -RZ, R35.H0_H0 ;  /* 0x20000023ff237230 */ /* 0x000fe40000004100 */
[----:B------:R-:W-:Y:S01]  /*7ad0*/  FFMA.FTZ R13, R13, R13, R8 ;  /* 0x0000000d0d0d7223 */ /* 0x000fe20000010008 */
[----:B------:R-:W-:Y:S01]  /*7ae0*/  FMUL.FTZ R6, R10, R10 ;  /* 0x0000000a0a067220 */ /* 0x000fe20000410000 */
[----:B------:R-:W-:-:S02]  /*7af0*/  HADD2.F32 R8, -RZ, R27.H1_H1 ;  /* 0x3000001bff087230 */ /* 0x000fc40000004100 */
[----:B------:R-:W-:Y:S01]  /*7b00*/  FADD.FTZ R4, R4, R69 ;  /* 0x0000004504047221 */ /* 0x000fe20000010000 */
[----:B------:R-:W-:Y:S01]  /*7b10*/  FADD.FTZ R2, R2, R7 ;  /* 0x0000000702027221 */ /* 0x000fe20000010000 */
[C---:B------:R-:W-:Y:S01]  /*7b20*/  FADD.FTZ R7, R35.reuse, R10 ;  /* 0x0000000a23077221 */ /* 0x040fe20000010000 */
[----:B------:R-:W-:Y:S02]  /*7b30*/  HADD2.F32 R27, -RZ, R27.H0_H0 ;  /* 0x2000001bff1b7230 */ /* 0x000fe40000004100 */
[----:B------:R-:W-:Y:S01]  /*7b40*/  FFMA.FTZ R35, R35, R35, R6 ;  /* 0x0000002323237223 */ /* 0x000fe20000010006 */
[----:B------:R-:W-:Y:S01]  /*7b50*/  FADD.FTZ R4, R4, R55 ;  /* 0x0000003704047221 */ /* 0x000fe20000010000 */
[----:B------:R-:W-:Y:S01]  /*7b60*/  FMUL.FTZ R6, R8, R8 ;  /* 0x0000000808067220 */ /* 0x000fe20000410000 */
[--C-:B------:R-:W-:Y:S02]  /*7b70*/  HADD2.F32 R10, -RZ, R15.reuse.H1_H1 ;  /* 0x3000000fff0a7230 */ /* 0x100fe40000004100 */
[----:B------:R-:W-:Y:S01]  /*7b80*/  FADD.FTZ R2, R2, R7 ;  /* 0x0000000702027221 */ /* 0x000fe20000010000 */
[----:B------:R-:W-:Y:S01]  /*7b90*/  FADD.FTZ R7, R27, R8 ;  /* 0x000000081b077221 */ /* 0x000fe20000010000 */
[----:B------:R-:W-:-:S02]  /*7ba0*/  HADD2.F32 R15, -RZ, R15.H0_H0 ;  /* 0x2000000fff0f7230 */ /* 0x000fc40000004100 */
[----:B------:R-:W-:Y:S01]  /*7bb0*/  FADD.FTZ R4, R4, R53 ;  /* 0x0000003504047221 */ /* 0x000fe20000010000 */
[----:B------:R-:W-:Y:S01]  /*7bc0*/  FFMA.FTZ R27, R27, R27, R6 ;  /* 0x0000001b1b1b7223 */ /* 0x000fe20000010006 */
[----:B------:R-:W-:Y:S01]  /*7bd0*/  FMUL.FTZ R6, R10, R10 ;  /* 0x0000000a0a067220 */ /* 0x000fe20000410000 */
[----:B------:R-:W-:Y:S01]  /*7be0*/  FADD.FTZ R2, R2, R7 ;  /* 0x0000000702027221 */ /* 0x000fe20000010000 */
[----:B------:R-:W-:Y:S01]  /*7bf0*/  FADD.FTZ R4, R4, R51 ;  /* 0x0000003304047221 */ /* 0x000fe20000010000 */
[C---:B------:R-:W-:Y:S01]  /*7c00*/  FADD.FTZ R7, R15.reuse, R10 ;  /* 0x0000000a0f077221 */ /* 0x040fe20000010000 */
[----:B------:R-:W-:Y:S01]  /*7c10*/  FFMA.FTZ R15, R15, R15, R6 ;  /* 0x0000000f0f0f7223 */ /* 0x000fe20000010006 */
[--C-:B------:R-:W-:Y:S02]  /*7c20*/  HADD2.F32 R6, -RZ, R17.reuse.H1_H1 ;  /* 0x30000011ff067230 */ /* 0x100fe40000004100 */
[----:B------:R-:W-:Y:S01]  /*7c30*/  FADD.FTZ R4, R4, R49 ;  /* 0x0000003104047221 */ /* 0x000fe20000010000 */
[----:B------:R-:W-:-:S02]  /*7c40*/  HADD2.F32 R17, -RZ, R17.H0_H0 ;  /* 0x20000011ff117230 */ /* 0x000fc40000004100 */
[----:B------:R-:W-:Y:S01]  /*7c50*/  FFMA.FTZ R11, R70, R70, R11 ;  /* 0x00000046460b7223 */ /* 0x000fe2000001000b */
[----:B------:R-:W-:Y:S01]  /*7c60*/  FADD.FTZ R2, R2, R7 ;  /* 0x0000000702027221 */ /* 0x000fe20000010000 */
[--C-:B------:R-:W-:Y:S02]  /*7c70*/  HADD2.F32 R9, -RZ, R72.reuse.H1_H1 ;  /* 0x30000048ff097230 */ /* 0x100fe40000004100 */
[----:B------:R-:W-:Y:S01]  /*7c80*/  FADD.FTZ R4, R4, R11 ;  /* 0x0000000b04047221 */ /* 0x000fe20000010000 */
[----:B------:R-:W-:Y:S01]  /*7c90*/  FADD.FTZ R7, R17, R6 ;  /* 0x0000000611077221 */ /* 0x000fe20000010000 */
[----:B------:R-:W-:Y:S02]  /*7ca0*/  HADD2.F32 R72, -RZ, R72.H0_H0 ;  /* 0x20000048ff487230 */ /* 0x000fe40000004100 */
[----:B------:R-:W-:Y:S01]  /*7cb0*/  FMUL.FTZ R8, R6, R6 ;  /* 0x0000000606087220 */ /* 0x000fe20000410000 */
[----:B------:R-:W-:Y:S01]  /*7cc0*/  FADD.FTZ R4, R4, R43 ;  /* 0x0000002b04047221 */ /* 0x000fe20000010000 */
[----:B------:R-:W-:Y:S01]  /*7cd0*/  FADD.FTZ R2, R2, R7 ;  /* 0x0000000702027221 */ /* 0x000fe20000010000 */
[----:B------:R-:W-:-:S02]  /*7ce0*/  HADD2.F32 R6, -RZ, R73.H1_H1 ;  /* 0x30000049ff067230 */ /* 0x000fc40000004100 */
[----:B------:R-:W-:Y:S01]  /*7cf0*/  FMUL.FTZ R7, R9, R9 ;  /* 0x0000000909077220 */ /* 0x000fe20000410000 */
[----:B------:R-:W-:Y:S01]  /*7d00*/  FADD.FTZ R9, R72, R9 ;  /* 0x0000000948097221 */ /* 0x000fe20000010000 */
[----:B------:R-:W-:Y:S02]  /*7d10*/  HADD2.F32 R73, -RZ, R73.H0_H0 ;  /* 0x20000049ff497230 */ /* 0x000fe40000004100 */
[----:B------:R-:W-:Y:S01]  /*7d20*/  FADD.FTZ R4, R4, R13 ;  /* 0x0000000d04047221 */ /* 0x000fe20000010000 */
[----:B------:R-:W-:Y:S02]  /*7d30*/  FADD.FTZ R2, R2, R9 ;  /* 0x0000000902027221 */ /* 0x000fe40000010000 */
[----:B------:R-:W-:Y:S01]  /*7d40*/  FADD.FTZ R9, R73, R6 ;  /* 0x0000000649097221 */ /* 0x000fe20000010000 */
[----:B------:R-:W-:-:S03]  /*7d50*/  FADD.FTZ R4, R4, R35 ;  /* 0x0000002304047221 */ /* 0x000fc60000010000 */
[----:B------:R-:W-:Y:S01]  /*7d60*/  FADD.FTZ R9, R2, R9 ;  /* 0x0000000902097221 */ /* 0x000fe20000010000 */
[----:B------:R-:W-:Y:S01]  /*7d70*/  FADD.FTZ R4, R4, R27 ;  /* 0x0000001b04047221 */ /* 0x000fe20000010000 */
[----:B------:R-:W-:Y:S01]  /*7d80*/  PRMT R2, RZ, 0x5410, RZ ;  /* 0x00005410ff027816 */ /* 0x000fe200000000ff */
[----:B------:R-:W-:Y:S02]  /*7d90*/  FFMA.FTZ R17, R17, R17, R8 ;  /* 0x0000001111117223 */ /* 0x000fe40000010008 */
[----:B------:R-:W-:Y:S01]  /*7da0*/  FADD.FTZ R4, R4, R15 ;  /* 0x0000000f04047221 */ /* 0x000fe20000010000 */
[----:B--2---:R-:W-:Y:S01]  /*7db0*/  @!P1 PRMT R2, R0, 0x7632, R2 ;  /* 0x0000763200029816 */ /* 0x004fe20000000002 */
[----:B------:R-:W-:Y:S01]  /*7dc0*/  FFMA.FTZ R7, R72, R72, R7 ;  /* 0x0000004848077223 */ /* 0x000fe20000010007 */
[----:B------:R-:W-:Y:S01]  /*7dd0*/  FMUL.FTZ R8, R6, R6 ;  /* 0x0000000606087220 */ /* 0x000fe20000410000 */
[----:B------:R-:W-:Y:S01]  /*7de0*/  FADD.FTZ R4, R4, R17 ;  /* 0x0000001104047221 */ /* 0x000fe20000010000 */
[----:B------:R-:W-:Y:S01]  /*7df0*/  @!P1 PRMT R2, R2, 0x5410, R0 ;  /* 0x0000541002029816 */ /* 0x000fe20000000000 */
[--C-:B------:R-:W-:Y:S01]  /*7e00*/  HADD2.F32 R6, -RZ, R71.reuse.H1_H1 ;  /* 0x30000047ff067230 */ /* 0x100fe20000004100 */
[----:B------:R-:W0:Y:S01]  /*7e10*/  S2R R10, SR_LANEID ;  /* 0x00000000000a7919 */ /* 0x000e220000000000 */
[----:B------:R-:W-:Y:S01]  /*7e20*/  FADD.FTZ R4, R4, R7 ;  /* 0x0000000704047221 */ /* 0x000fe20000010000 */
[----:B------:R-:W-:-:S02]  /*7e30*/  HADD2.F32 R71, -RZ, R71.H0_H0 ;  /* 0x20000047ff477230 */ /* 0x000fc40000004100 */
[----:B------:R-:W-:Y:S01]  /*7e40*/  FFMA.FTZ R73, R73, R73, R8 ;  /* 0x0000004949497223 */ /* 0x000fe20000010008 */
[--C-:B------:R-:W-:Y:S02]  /*7e50*/  HADD2.F32 R7, -RZ, R2.reuse.H0_H0 ;  /* 0x20000002ff077230 */ /* 0x100fe40000004100 */
[----:B------:R-:W-:Y:S01]  /*7e60*/  FMUL.FTZ R8, R6, R6 ;  /* 0x0000000606087220 */ /* 0x000fe20000410000 */
[----:B------:R-:W-:Y:S02]  /*7e70*/  HADD2.F32 R2, -RZ, R2.H1_H1 ;  /* 0x30000002ff027230 */ /* 0x000fe40000004100 */
[C---:B------:R-:W-:Y:S01]  /*7e80*/  FADD.FTZ R6, R71.reuse, R6 ;  /* 0x0000000647067221 */ /* 0x040fe20000010000 */
[----:B------:R-:W-:Y:S01]  /*7e90*/  FADD.FTZ R4, R4, R73 ;  /* 0x0000004904047221 */ /* 0x000fe20000010000 */
[----:B------:R-:W-:Y:S01]  /*7ea0*/  FFMA.FTZ R71, R71, R71, R8 ;  /* 0x0000004747477223 */ /* 0x000fe20000010008 */
[----:B------:R-:W-:Y:S01]  /*7eb0*/  FMUL.FTZ R11, R7, R7 ;  /* 0x00000007070b7220 */ /* 0x000fe20000410000 */
[----:B------:R-:W-:Y:S01]  /*7ec0*/  FADD.FTZ R6, R9, R6 ;  /* 0x0000000609067221 */ /* 0x000fe20000010000 */
[----:B------:R-:W-:Y:S01]  /*7ed0*/  FADD.FTZ R7, R2, R7 ;  /* 0x0000000702077221 */ /* 0x000fe20000010000 */
[----:B------:R-:W-:Y:S01]  /*7ee0*/  FADD.FTZ R4, R4, R71 ;  /* 0x0000004704047221 */ /* 0x000fe20000010000 */
[----:B------:R-:W-:-:S02]  /*7ef0*/  FFMA.FTZ R11, R2, R2, R11 ;  /* 0x00000002020b7223 */ /* 0x000fc4000001000b */
[----:B------:R-:W-:Y:S02]  /*7f00*/  FADD.FTZ R7, R6, R7 ;  /* 0x0000000706077221 */ /* 0x000fe40000010000 */
[----:B------:R-:W-:-:S03]  /*7f10*/  FADD.FTZ R11, R4, R11 ;  /* 0x0000000b040b7221 */ /* 0x000fc60000010000 */
[----:B------:R-:W1:Y:S04]  /*7f20*/  SHFL.DOWN PT, R2, R7, 0x1, 0x1f ;  /* 0x08201f0007027f89 */ /* 0x000e6800000e0000 */
[----:B------:R-:W2:Y:S01]  /*7f30*/  SHFL.DOWN PT, R4, R11, 0x1, 0x1f ;  /* 0x08201f000b047f89 */ /* 0x000ea200000e0000 */
[----:B0-----:R-:W-:-:S13]  /*7f40*/  ISETP.GT.AND P1, PT, R10, 0x1e, PT ;  /* 0x0000001e0a00780c */ /* 0x001fda0003f24270 */
[----:B-1----:R-:W-:Y:S01]  /*7f50*/  @!P1 FADD.FTZ R7, R7, R2 ;  /* 0x0000000207079221 */ /* 0x002fe20000010000 */
[----:B--2---:R-:W-:-:S04]  /*7f60*/  @!P1 FADD.FTZ R11, R11, R4 ;  /* 0x000000040b0b9221 */ /* 0x004fc80000010000 */
        /* <DEDUP_REMOVED lines=8> */
[----:B------:R-:W2:-:S12]  /*7ff0*/  S2R R20, SR_TID.X ;  /* 0x0000000000147919 */ /* 0x000e980000002100 */
[----:B0-----:R-:W-:Y:S01]  /*8000*/  @!P1 FADD.FTZ R7, R7, R2 ;  /* 0x0000000207079221 */ /* 0x001fe20000010000 */
[----:B-1----:R-:W-:-:S04]  /*8010*/  @!P1 FADD.FTZ R11, R11, R4 ;  /* 0x000000040b0b9221 */ /* 0x002fc80000010000 */
[----:B------:R-:W0:Y:S04]  /*8020*/  SHFL.DOWN PT, R2, R7, 0x8, 0x1f ;  /* 0x09001f0007027f89 */ /* 0x000e2800000e0000 */
[----:B------:R-:W1:Y:S04]  /*8030*/  SHFL.DOWN PT, R4, R11, 0x8, 0x1f ;  /* 0x09001f000b047f89 */ /* 0x000e6800000e0000 */
[----:B------:R3:W-:Y:S04]  /*8040*/  STL [R1+0x2c], R76 ;  /* 0x00002c4c01007387 */ /* 0x0007e80000100800 */
        /* <DEDUP_REMOVED lines=16> */
[----:B------:R3:W-:Y:S01]  /*8150*/  STL [R1+0x10c], R0 ;  /* 0x00010c0001007387 */ /* 0x0007e20000100800 */
[C---:B------:R-:W-:Y:S01]  /*8160*/  ISETP.GT.AND P2, PT, R10.reuse, 0xf, PT ;  /* 0x0000000f0a00780c */ /* 0x040fe20003f44270 */
[----:B0-----:R-:W-:Y:S01]  /*8170*/  FADD.FTZ R2, R7, R2 ;  /* 0x0000000207027221 */ /* 0x001fe20000010000 */
[----:B------:R-:W-:Y:S01]  /*8180*/  ISETP.GT.AND P1, PT, R10, 0x17, PT ;  /* 0x000000170a00780c */ /* 0x000fe20003f24270 */
[----:B-1----:R-:W-:-:S03]  /*8190*/  FADD.FTZ R4, R11, R4 ;  /* 0x000000040b047221 */ /* 0x002fc60000010000 */
[----:B------:R-:W-:Y:S02]  /*81a0*/  FSEL R6, R7, R2, P1 ;  /* 0x0000000207067208 */ /* 0x000fe40000800000 */
[----:B------:R-:W-:Y:S01]  /*81b0*/  FSEL R7, R11, R4, P1 ;  /* 0x000000040b077208 */ /* 0x000fe20000800000 */
[----:B------:R-:W0:Y:S01]  /*81c0*/  LDCU UR10, c[0x0][0x374] ;  /* 0x00006e80ff0a77ac */ /* 0x000e220008000800 */
[----:B------:R-:W-:Y:S01]  /*81d0*/  BSSY.RECONVERGENT B0, `(.L_x_2988) ;  /* 0x0000011000007945 */ /* 0x000fe20003800200 */
[----:B------:R3:W1:Y:S01]  /*81e0*/  SHFL.DOWN PT, R9, R6, 0x10, 0x1f ;  /* 0x0a001f0006097f89 */ /* 0x00066200000e0000 */
[----:B------:R-:W4:Y:S03]  /*81f0*/  LDCU UR12, c[0x0][0x370] ;  /* 0x00006e00ff0c77ac */ /* 0x000f260008000800 */
[----:B------:R3:W0:Y:S01]  /*8200*/  SHFL.DOWN PT, R13, R7, 0x10, 0x1f ;  /* 0x0a001f00070d7f89 */ /* 0x00062200000e0000 */
[----:B--2---:R-:W-:Y:S01]  /*8210*/  ISETP.NE.AND P3, PT, R20, RZ, PT ;  /* 0x000000ff1400720c */ /* 0x004fe20003f65270 */
[----:B------:R-:W-:-:S12]  /*8220*/  @P2 BRA `(.L_x_2989) ;  /* 0x00000000002c2947 */ /* 0x000fd80003800000 */
[----:B---3--:R-:W2:Y:S01]  /*8230*/  S2R R0, SR_LANEID ;  /* 0x0000000000007919 */ /* 0x008ea20000000000 */
[----:B0-----:R-:W-:Y:S01]  /*8240*/  FADD.FTZ R7, R4, R13 ;  /* 0x0000000d04077221 */ /* 0x001fe20000010000 */
[----:B--2---:R-:W-:-:S13]  /*8250*/  ISETP.NE.AND P1, PT, R0, RZ, PT ;  /* 0x000000ff0000720c */ /* 0x004fda0003f25270 */
[----:B------:R-:W0:Y:S01]  /*8260*/  @!P1 S2R R11, SR_CgaCtaId ;  /* 0x00000000000b9919 */ /* 0x000e220000008800 */
[----:B------:R-:W-:Y:S02]  /*8270*/  @!P1 MOV R6, 0x400 ;  /* 0x0000040000069802 */ /* 0x000fe40000000f00 */
[----:B------:R-:W-:-:S04]  /*8280*/  @!P1 SHF.R.U32.HI R0, RZ, 0x2, R20 ;  /* 0x00000002ff009819 */ /* 0x000fc80000011614 */
[----:B------:R-:W-:Y:S02]  /*8290*/  @!P1 LOP3.LUT R0, R0, 0xf8, RZ, 0xc0, !PT ;  /* 0x000000f800009812 */ /* 0x000fe400078ec0ff */
[----:B0-----:R-:W-:Y:S01]  /*82a0*/  @!P1 LEA R11, R11, R6, 0x18 ;  /* 0x000000060b0b9211 */ /* 0x001fe200078ec0ff */
[----:B-1----:R-:W-:-:S04]  /*82b0*/  FADD.FTZ R6, R2, R9 ;  /* 0x0000000902067221 */ /* 0x002fc80000010000 */
[----:B------:R-:W-:-:S05]  /*82c0*/  @!P1 IMAD.IADD R0, R0, 0x1, R11 ;  /* 0x0000000100009824 */ /* 0x000fca00078e020b */
[----:B------:R2:W-:Y:S02]  /*82d0*/  @!P1 STS.64 [R0+0x10], R6 ;  /* 0x0000100600009388 */ /* 0x0005e40000000a00 */
.L_x_2989:
[----:B0---4-:R-:W-:Y:S05]  /*82e0*/  BSYNC.RECONVERGENT B0 ;  /* 0x0000000000007941 */ /* 0x011fea0003800200 */
.L_x_2988:
[----:B------:R-:W-:Y:S06]  /*82f0*/  BAR.SYNC.DEFER_BLOCKING 0x0 ;  /* 0x0000000000007b1d */ /* 0x000fec0000010000 */
[----:B------:R-:W-:Y:S04]  /*8300*/  BSSY.RECONVERGENT B0, `(.L_x_2990) ;  /* 0x0000029000007945 */ /* 0x000fe80003800200 */
[----:B------:R-:W-:Y:S05]  /*8310*/  @P3 BRA `(.L_x_2991) ;  /* 0x00000000009c3947 */ /* 0x000fea0003800000 */
[----:B------:R-:W0:Y:S01]  /*8320*/  S2UR UR6, SR_CgaCtaId ;  /* 0x00000000000679c3 */ /* 0x000e220000008800 */
[----:B------:R-:W-:Y:S02]  /*8330*/  UMOV UR5, 0x400 ;  /* 0x0000040000057882 */ /* 0x000fe40000000000 */
[----:B0-----:R-:W-:-:S09]  /*8340*/  ULEA UR5, UR6, UR5, 0x18 ;  /* 0x0000000506057291 */ /* 0x001fd2000f8ec0ff */
[----:B------:R-:W0:Y:S04]  /*8350*/  LDS.64 R12, [UR5+0x18] ;  /* 0x00001805ff0c7984 */ /* 0x000e280008000a00 */
[----:B------:R-:W4:Y:S04]  /*8360*/  LDS.128 R24, [UR5+0x20] ;  /* 0x00002005ff187984 */ /* 0x000f280008000c00 */
[----:B------:R-:W5:Y:S04]  /*8370*/  LDS.128 R28, [UR5+0x30] ;  /* 0x00003005ff1c7984 */ /* 0x000f680008000c00 */
[----:B------:R-:W5:Y:S04]  /*8380*/  LDS.128 R32, [UR5+0x40] ;  /* 0x00004005ff207984 */ /* 0x000f680008000c00 */
[----:B------:R-:W5:Y:S04]  /*8390*/  LDS.128 R16, [UR5+0x50] ;  /* 0x00005005ff107984 */ /* 0x000f680008000c00 */
[----:B-1----:R-:W1:Y:S04]  /*83a0*/  LDS.128 R8, [UR5+0x60] ;  /* 0x00006005ff087984 */ /* 0x002e680008000c00 */
[----:B------:R-:W-:Y:S01]  /*83b0*/  LDS.64 R22, [UR5+0x80] ;  /* 0x00008005ff167984 */ /* 0x000fe20008000a00 */
[----:B0-----:R-:W-:Y:S01]  /*83c0*/  FADD.FTZ R15, R6, R12 ;  /* 0x0000000c060f7221 */ /* 0x001fe20000010000 */
[----:B--23--:R-:W-:-:S03]  /*83d0*/  FADD.FTZ R0, R7, R13 ;  /* 0x0000000d07007221 */ /* 0x00cfc60000010000 */
[----:B----4-:R-:W-:Y:S01]  /*83e0*/  FADD.FTZ R7, R15, R24 ;  /* 0x000000180f077221 */ /* 0x010fe20000010000 */
[----:B------:R-:W-:Y:S01]  /*83f0*/  FADD.FTZ R0, R0, R25 ;  /* 0x0000001900007221 */ /* 0x000fe20000010000 */
[----:B------:R-:W0:Y:S02]  /*8400*/  LDS.128 R12, [UR5+0x70] ;  /* 0x00007005ff0c7984 */ /* 0x000e240008000c00 */
        /* <DEDUP_REMOVED lines=24> */
.L_x_2991:
[----:B------:R-:W-:Y:S05]  /*8590*/  BSYNC.RECONVERGENT B0 ;  /* 0x0000000000007941 */ /* 0x000fea0003800200 */
.L_x_2990:
[----:B------:R-:W-:-:S09]  /*85a0*/  UISETP.GE.U32.AND UP0, UPT, UR12, 0x2, UPT ;  /* 0x000000020c00788c */ /* 0x000fd2000bf06070 */
[----:B------:R-:W-:Y:S05]  /*85b0*/  BRA.U !UP0, `(.L_x_2992) ;  /* 0x0000000d08ec7547 */ /* 0x000fea000b800000 */
[----:B------:R-:W-:Y:S01]  /*85c0*/  ULOP3.LUT UR5, UR4, 0x1, URZ, 0xc0, !UPT ;  /* 0x0000000104057892 */ /* 0x000fe2000f8ec0ff */
[----:B------:R-:W0:Y:S01]  /*85d0*/  S2UR UR23, SR_CTAID.X ;  /* 0x00000000001779c3 */ /* 0x000e220000002500 */
[----:B------:R-:W4:Y:S01]  /*85e0*/  LDCU.64 UR6, c[0x0][0x3b8] ;  /* 0x00007700ff0677ac */ /* 0x000f220008000a00 */
[----:B------:R-:W-:Y:S01]  /*85f0*/  BSSY.RECONVERGENT B0, `(.L_x_2993) ;  /* 0x0000024000007945 */ /* 0x000fe20003800200 */
[----:B------:R-:W-:-:S04]  /*8600*/  UIMAD UR5, UR5, UR10, URZ ;  /* 0x0000000a050572a4 */ /* 0x000fc8000f8e02ff */
[----:B------:R-:W-:-:S04]  /*8610*/  UIMAD UR13, UR5, UR12, URZ ;  /* 0x0000000c050d72a4 */ /* 0x000fc8000f8e02ff */
[----:B------:R-:W-:-:S04]  /*8620*/  USHF.L.U32 UR14, UR13, 0x1, URZ ;  /* 0x000000010d0e7899 */ /* 0x000fc800080006ff */
[----:B----4-:R-:W-:-:S03]  /*8630*/  UIMAD.WIDE UR6, UR14, 0x4, UR6 ;  /* 0x000000040e0678a5 */ /* 0x010fc6000f8e0206 */
[----:B------:R-:W4:Y:S01]  /*8640*/  S2UR UR13, SR_CTAID.Y ;  /* 0x00000000000d79c3 */ /* 0x000f220000002600 */
[----:B------:R-:W-:Y:S08]  /*8650*/  @P3 BRA `(.L_x_2994) ;  /* 0x0000000000743947 */ /* 0x000ff00003800000 */
[----:B------:R-:W5:Y:S01]  /*8660*/  LDCU.64 UR20, c[0x0][0x3b0] ;  /* 0x00007600ff1477ac */ /* 0x000f620008000a00 */
[----:B----4-:R-:W-:Y:S02]  /*8670*/  UIADD3 UR22, UPT, UPT, UR5, UR13, URZ ;  /* 0x0000000d05167290 */ /* 0x010fe4000fffe0ff */
[----:B0-----:R-:W-:Y:S02]  /*8680*/  UIMAD UR14, UR23, UR10, UR13 ;  /* 0x0000000a170e72a4 */ /* 0x001fe4000f8e020d */
[----:B------:R-:W-:Y:S02]  /*8690*/  ULOP3.LUT UP0, UR16, UR4, 0x2, URZ, 0xc0, !UPT ;  /* 0x0000000204107892 */ /* 0x000fe4000f80c0ff */
[----:B------:R-:W-:Y:S02]  /*86a0*/  UIMAD.WIDE.U32 UR14, UR14, 0x8, UR6 ;  /* 0x000000080e0e78a5 */ /* 0x000fe4000f8e0006 */
[----:B------:R-:W-:Y:S01]  /*86b0*/  UIADD3 UR16, UPT, UPT, -UR16, 0x1, URZ ;  /* 0x0000000110107890 */ /* 0x000fe2000fffe1ff */
[----:B--23--:R-:W-:-:S03]  /*86c0*/  IMAD.MOV.U32 R0, RZ, RZ, -0x1 ;  /* 0xffffffffff007424 */ /* 0x00cfc600078e00ff */
[----:B------:R-:W-:Y:S01]  /*86d0*/  IMAD.U32 R10, RZ, RZ, UR14 ;  /* 0x0000000eff0a7e24 */ /* 0x000fe2000f8e00ff */
[----:B------:R-:W-:Y:S01]  /*86e0*/  MOV R11, UR15 ;  /* 0x0000000f000b7c02 */ /* 0x000fe20008000f00 */
[----:B-----5:R-:W-:Y:S01]  /*86f0*/  ULEA UR17, UP1, UR22, UR20, 0x2 ;  /* 0x0000001416117291 */ /* 0x020fe2000f8210ff */
[----:B------:R-:W-:-:S03]  /*8700*/  MOV R13, UR16 ;  /* 0x00000010000d7c02 */ /* 0x000fc60008000f00 */
[----:B------:R-:W-:Y:S01]  /*8710*/  ULEA.HI.X UR20, UR22, UR21, URZ, 0x2, UP1 ;  /* 0x0000001516147291 */ /* 0x000fe200088f14ff */
[----:B------:R0:W-:Y:S01]  /*8720*/  STG.E.64 desc[UR18][R10.64], R6 ;  /* 0x000000060a007986 */ /* 0x0001e2000c101b12 */
[----:B------:R-:W-:-:S04]  /*8730*/  MOV R8, UR17 ;  /* 0x0000001100087c02 */ /* 0x000fc80008000f00 */
[----:B-1----:R-:W-:Y:S01]  /*8740*/  IMAD.U32 R9, RZ, RZ, UR20 ;  /* 0x00000014ff097e24 */ /* 0x002fe2000f8e00ff */
        /* <DEDUP_REMOVED lines=9> */
.L_x_2995:
[----:B------:R-:W2:Y:S04]  /*87e0*/  LDG.E.STRONG.GPU R0, desc[UR18][R8.64] ;  /* 0x0000001208007981 */ /* 0x000ea8000c1ef900 */
[----:B--2---:R-:W-:Y:S04]  /*87f0*/  CCTL.IVALL ;  /* 0x00000000ff00798f */ /* 0x004fe80002000000 */
[----:B------:R0:W-:Y:S01]  /*8800*/  STL [R1], R0 ;  /* 0x0000000001007387 */ /* 0x0001e20000100800 */
[----:B------:R-:W-:-:S13]  /*8810*/  ISETP.NE.AND P1, PT, R0, UR14, PT ;  /* 0x0000000e00007c0c */ /* 0x000fda000bf25270 */
[----:B0-----:R-:W-:Y:S05]  /*8820*/  @P1 BRA `(.L_x_2995) ;  /* 0xfffffffc00ec1947 */ /* 0x001fea000383ffff */
.L_x_2994:
[----:B0---4-:R-:W-:Y:S05]  /*8830*/  BSYNC.RECONVERGENT B0 ;  /* 0x0000000000007941 */ /* 0x011fea0003800200 */
.L_x_2993:
        /* <DEDUP_REMOVED lines=15> */
.L_x_2997:
        /* <DEDUP_REMOVED lines=14> */
[----:B-1----:R-:W-:Y:S01]  /*8a10*/  IMAD.U32 R9, RZ, RZ, UR29 ;  /* 0x0000001dff097e24 */ /* 0x002fe2000f8e00ff */
[----:B------:R-:W-:Y:S02]  /*8a20*/  @!UP0 UIMAD.WIDE.U32 UR28, UR25, 0x8, UR6 ;  /* 0x00000008191c88a5 */ /* 0x000fe4000f8e0006 */
[----:B------:R-:W-:-:S03]  /*8a30*/  VOTEU.ALL UP0, P4 ;  /* 0x0000000000ff7886 */ /* 0x000fc60002000000 */
[----:B------:R-:W2:Y:S01]  /*8a40*/  @!P1 LDG.E.64 R8, desc[UR18][R8.64] ;  /* 0x0000001208089981 */ /* 0x000ea2000c1e1b00 */
[----:B------:R-:W-:Y:S01]  /*8a50*/  MOV R10, UR28 ;  /* 0x0000001c000a7c02 */ /* 0x000fe20008000f00 */
[----:B------:R-:W-:Y:S01]  /*8a60*/  IMAD.U32 R11, RZ, RZ, UR29 ;  /* 0x0000001dff0b7e24 */ /* 0x000fe2000f8e00ff */
[----:B------:R-:W-:-:S05]  /*8a70*/  @!UP0 UIMAD.WIDE.U32 UR28, UR20, 0x8, UR6 ;  /* 0x00000008141c88a5 */ /* 0x000fca000f8e0006 */
[----:B------:R-:W4:Y:S01]  /*8a80*/  @!P2 LDG.E.64 R10, desc[UR18][R10.64] ;  /* 0x000000120a0aa981 */ /* 0x000f22000c1e1b00 */
[----:B------:R-:W-:Y:S01]  /*8a90*/  MOV R12, UR28 ;  /* 0x0000001c000c7c02 */ /* 0x000fe20008000f00 */
[----:B------:R-:W-:-:S06]  /*8aa0*/  IMAD.U32 R13, RZ, RZ, UR29 ;  /* 0x0000001dff0d7e24 */ /* 0x000fcc000f8e00ff */
[----:B------:R-:W5:Y:S01]  /*8ab0*/  @!P4 LDG.E.64 R12, desc[UR18][R12.64] ;  /* 0x000000120c0cc981 */ /* 0x000f62000c1e1b00 */
        /* <DEDUP_REMOVED lines=11> */
[----:B--23--:R-:W-:Y:S01]  /*8b70*/  @!P1 FADD.FTZ R6, R6, R8 ;  /* 0x0000000806069221 */ /* 0x00cfe20000010000 */
[----:B------:R-:W-:Y:S01]  /*8b80*/  @!P1 FADD.FTZ R7, R7, R9 ;  /* 0x0000000907079221 */ /* 0x000fe20000010000 */
[----:B------:R-:W-:Y:S01]  /*8b90*/  PLOP3.LUT P1, PT, PT, PT, UP0, 0x80, 0x8 ;  /* 0x000000000008781c */ /* 0x000fe20003f2f008 */
[----:B------:R-:W-:-:S03]  /*8ba0*/  UISETP.NE.AND UP0, UPT, UR30, UR23, UPT ;  /* 0x000000171e00728c */ /* 0x000fc6000bf05270 */
[----:B------:R-:W-:Y:S01]  /*8bb0*/  ISETP.NE.OR P1, PT, R20, RZ, !P1 ;  /* 0x000000ff1400720c */ /* 0x000fe20004f25670 */
[----:B----4-:R-:W-:Y:S01]  /*8bc0*/  @!P2 FADD.FTZ R6, R6, R10 ;  /* 0x0000000a0606a221 */ /* 0x010fe20000010000 */
[----:B------:R-:W-:Y:S01]  /*8bd0*/  @!P2 FADD.FTZ R7, R7, R11 ;  /* 0x0000000b0707a221 */ /* 0x000fe20000010000 */
[----:B------:R-:W-:Y:S02]  /*8be0*/  ISETP.NE.OR P2, PT, R20, RZ, !P3 ;  /* 0x000000ff1400720c */ /* 0x000fe40005f45670 */
[----:B------:R-:W-:Y:S01]  /*8bf0*/  PLOP3.LUT P3, PT, PT, PT, UP0, 0x80, 0x8 ;  /* 0x000000000008781c */ /* 0x000fe20003f6f008 */
[----:B-----5:R-:W-:Y:S01]  /*8c00*/  @!P4 FADD.FTZ R6, R6, R12 ;  /* 0x0000000c0606c221 */ /* 0x020fe20000010000 */
        /* <DEDUP_REMOVED lines=10> */
[----:B------:R-:W-:Y:S01]  /*8cb0*/  MOV R8, UR28 ;  /* 0x0000001c00087c02 */ /* 0x000fe20008000f00 */
[----:B------:R-:W-:Y:S02]  /*8cc0*/  IMAD.U32 R9, RZ, RZ, UR29 ;  /* 0x0000001dff097e24 */ /* 0x000fe4000f8e00ff */
[----:B------:R-:W-:Y:S01]  /*8cd0*/  MOV R10, UR30 ;  /* 0x0000001e000a7c02 */ /* 0x000fe20008000f00 */
[----:B------:R-:W-:Y:S01]  /*8ce0*/  VOTEU.ALL UP1, P3 ;  /* 0x0000000000ff7886 */ /* 0x000fe20001820000 */
[----:B------:R-:W-:Y:S01]  /*8cf0*/  @!UP0 UIMAD.WIDE.U32 UR28, UR24, 0x8, UR6 ;  /* 0x00000008181c88a5 */ /* 0x000fe2000f8e0006 */
[----:B------:R-:W-:Y:S01]  /*8d00*/  IMAD.U32 R11, RZ, RZ, UR31 ;  /* 0x0000001fff0b7e24 */ /* 0x000fe2000f8e00ff */
[----:B------:R-:W-:Y:S01]  /*8d10*/  VOTEU.ALL UP0, P5 ;  /* 0x0000000000ff7886 */ /* 0x000fe20002800000 */
[----:B------:R-:W2:Y:S01]  /*8d20*/  @!P1 LDG.E.64 R8, desc[UR18][R8.64] ;  /* 0x0000001208089981 */ /* 0x000ea2000c1e1b00 */
[----:B------:R-:W-:-:S02]  /*8d30*/  @!UP1 UIMAD.WIDE.U32 UR30, UR22, 0x8, UR6 ;  /* 0x00000008161e98a5 */ /* 0x000fc4000f8e0006 */
[----:B------:R-:W-:Y:S01]  /*8d40*/  MOV R12, UR28 ;  /* 0x0000001c000c7c02 */ /* 0x000fe20008000f00 */
[----:B------:R-:W-:Y:S01]  /*8d50*/  IMAD.U32 R13, RZ, RZ, UR29 ;  /* 0x0000001dff0d7e24 */ /* 0x000fe2000f8e00ff */
[----:B------:R-:W3:Y:S01]  /*8d60*/  @!P2 LDG.E.64 R10, desc[UR18][R10.64] ;  /* 0x000000120a0aa981 */ /* 0x000ee2000c1e1b00 */
[----:B------:R-:W-:Y:S01]  /*8d70*/  @!UP0 UIMAD.WIDE.U32 UR28, UR21, 0x8, UR6 ;  /* 0x00000008151c88a5 */ /* 0x000fe2000f8e0006 */
[----:B------:R-:W-:Y:S01]  /*8d80*/  MOV R14, UR30 ;  /* 0x0000001e000e7c02 */ /* 0x000fe20008000f00 */
[----:B------:R-:W-:Y:S02]  /*8d90*/  IMAD.U32 R15, RZ, RZ, UR31 ;  /* 0x0000001fff0f7e24 */ /* 0x000fe4000f8e00ff */
[----:B------:R-:W4:Y:S02]  /*8da0*/  @!P4 LDG.E.64 R12, desc[UR18][R12.64] ;  /* 0x000000120c0cc981 */ /* 0x000f24000c1e1b00 */
[----:B------:R-:W-:Y:S01]  /*8db0*/  MOV R16, UR28 ;  /* 0x0000001c00107c02 */ /* 0x000fe20008000f00 */
[----:B------:R-:W-:Y:S01]  /*8dc0*/  IMAD.U32 R17, RZ, RZ, UR29 ;  /* 0x0000001dff117e24 */ /* 0x000fe2000f8e00ff */
[----:B------:R-:W5:Y:S05]  /*8dd0*/  @!P3 LDG.E.64 R14, desc[UR18][R14.64] ;  /* 0x000000120e0eb981 */ /* 0x000f6a000c1e1b00 */
[----:B------:R-:W5:Y:S01]  /*8de0*/  @!P5 LDG.E.64 R16, desc[UR18][R16.64] ;  /* 0x000000121010d981 */ /* 0x000f62000c1e1b00 */
[----:B------:R-:W-:-:S02]  /*8df0*/  UIADD3 UR5, UPT, UPT, UR5, 0x8, URZ ;  /* 0x0000000805057890 */ /* 0x000fc4000fffe0ff */
[----:B------:R-:W-:Y:S02]  /*8e00*/  UIADD3 UR26, UPT, UPT, UR26, 0x8, URZ ;  /* 0x000000081a1a7890 */ /* 0x000fe4000fffe0ff */
[----:B------:R-:W-:Y:S02]  /*8e10*/  UISETP.NE.AND UP0, UPT, UR5, UR15, UPT ;  /* 0x0000000f0500728c */ /* 0x000fe4000bf05270 */
        /* <DEDUP_REMOVED lines=14> */
[----:B-----5:R-:W-:Y:S01]  /*8f00*/  @!P3 FADD.FTZ R6, R6, R14 ;  /* 0x0000000e0606b221 */ /* 0x020fe20000010000 */
[----:B------:R-:W-:-:S03]  /*8f10*/  @!P3 FADD.FTZ R7, R7, R15 ;  /* 0x0000000f0707b221 */ /* 0x000fc60000010000 */
[----:B------:R-:W-:Y:S01]  /*8f20*/  @!P5 FADD.FTZ R6, R6, R16 ;  /* 0x000000100606d221 */ /* 0x000fe20000010000 */
[----:B------:R-:W-:Y:S01]  /*8f30*/  @!P5 FADD.FTZ R7, R7, R17 ;  /* 0x000000110707d221 */ /* 0x000fe20000010000 */
[----:B------:R-:W-:Y:S06]  /*8f40*/  BRA.U UP0, `(.L_x_2997) ;  /* 0xfffffff900787547 */ /* 0x000fec000b83ffff */
[----:B------:R-:W-:-:S05]  /*8f50*/  UMOV UR5, UR15 ;  /* 0x0000000f00057c82 */ /* 0x000fca0008000000 */
.L_x_2996:
        /* <DEDUP_REMOVED lines=28> */
[----:B------:R-:W-:Y:S02]  /*9120*/  MOV R8, UR14 ;  /* 0x0000000e00087c02 */ /* 0x000fe40008000f00 */
[----:B------:R-:W-:Y:S01]  /*9130*/  @!UP3 UIMAD UR20, UR20, UR10, UR13 ;  /* 0x0000000a1414b2a4 */ /* 0x000fe2000f8e020d */
[----:B-1----:R-:W-:Y:S01]  /*9140*/  IMAD.U32 R9, RZ, RZ, UR15 ;  /* 0x0000000fff097e24 */ /* 0x002fe2000f8e00ff */
[----:B------:R-:W-:Y:S02]  /*9150*/  @!UP2 UIMAD.WIDE.U32 UR16, UR16, 0x8, UR6 ;  /* 0x000000081010a8a5 */ /* 0x000fe4000f8e0006 */
[----:B------:R-:W-:Y:S02]  /*9160*/  @!UP4 UIMAD UR21, UR21, UR10, UR13 ;  /* 0x0000000a1515c2a4 */ /* 0x000fe4000f8e020d */
[----:B------:R-:W-:Y:S01]  /*9170*/  @!UP3 UIMAD.WIDE.U32 UR14, UR20, 0x8, UR6 ;  /* 0x00000008140eb8a5 */ /* 0x000fe2000f8e0006 */
[----:B------:R-:W2:Y:S01]  /*9180*/  @!P1 LDG.E.64 R8, desc[UR18][R8.64] ;  /* 0x0000001208089981 */ /* 0x000ea2000c1e1b00 */
[----:B------:R-:W-:Y:S01]  /*9190*/  MOV R10, UR16 ;  /* 0x00000010000a7c02 */ /* 0x000fe20008000f00 */
[----:B------:R-:W-:Y:S01]  /*91a0*/  IMAD.U32 R11, RZ, RZ, UR17 ;  /* 0x00000011ff0b7e24 */ /* 0x000fe2000f8e00ff */
[----:B------:R-:W-:-:S02]  /*91b0*/  @!UP4 UIMAD.WIDE.U32 UR16, UR21, 0x8, UR6 ;  /* 0x000000081510c8a5 */ /* 0x000fc4000f8e0006 */
[----:B------:R-:W-:Y:S01]  /*91c0*/  MOV R12, UR14 ;  /* 0x0000000e000c7c02 */ /* 0x000fe20008000f00 */
[----:B------:R-:W-:Y:S02]  /*91d0*/  IMAD.U32 R13, RZ, RZ, UR15 ;  /* 0x0000000fff0d7e24 */ /* 0x000fe4000f8e00ff */
[----:B------:R-:W4:Y:S01]  /*91e0*/  @!P3 LDG.E.64 R10, desc[UR18][R10.64] ;  /* 0x000000120a0ab981 */ /* 0x000f22000c1e1b00 */
[----:B------:R-:W-:Y:S01]  /*91f0*/  MOV R14, UR16 ;  /* 0x00000010000e7c02 */ /* 0x000fe20008000f00 */
[----:B------:R-:W-:Y:S02]  /*9200*/  IMAD.U32 R15, RZ, RZ, UR17 ;  /* 0x00000011ff0f7e24 */ /* 0x000fe4000f8e00ff */
[----:B------:R-:W5:Y:S04]  /*9210*/  @!P4 LDG.E.64 R12, desc[UR18][R12.64] ;  /* 0x000000120c0cc981 */ /* 0x000f68000c1e1b00 */
[----:B------:R-:W5:Y:S01]  /*9220*/  @!P2 LDG.E.64 R14, desc[UR18][R14.64] ;  /* 0x000000120e0ea981 */ /* 0x000f62000c1e1b00 */
[----:B------:R-:W-:Y:S01]  /*9230*/  UIADD3 UR5, UPT, UPT, UR5, 0x4, URZ ;  /* 0x0000000405057890 */ /* 0x000fe2000fffe0ff */
[----:B--23--:R-:W-:Y:S01]  /*9240*/  @!P1 FADD.FTZ R6, R6, R8 ;  /* 0x0000000806069221 */ /* 0x00cfe20000010000 */
[----:B------:R-:W-:-:S03]  /*9250*/  @!P1 FADD.FTZ R7, R7, R9 ;  /* 0x0000000907079221 */ /* 0x000fc60000010000 */
[----:B----4-:R-:W-:Y:S01]  /*9260*/  @!P3 FADD.FTZ R6, R6, R10 ;  /* 0x0000000a0606b221 */ /* 0x010fe20000010000 */
[----:B------:R-:W-:-:S03]  /*9270*/  @!P3 FADD.FTZ R7, R7, R11 ;  /* 0x0000000b0707b221 */ /* 0x000fc60000010000 */
[----:B-----5:R-:W-:Y:S01]  /*9280*/  @!P4 FADD.FTZ R6, R6, R12 ;  /* 0x0000000c0606c221 */ /* 0x020fe20000010000 */
[----:B------:R-:W-:-:S03]  /*9290*/  @!P4 FADD.FTZ R7, R7, R13 ;  /* 0x0000000d0707c221 */ /* 0x000fc60000010000 */
[----:B------:R-:W-:Y:S01]  /*92a0*/  @!P2 FADD.FTZ R6, R6, R14 ;  /* 0x0000000e0606a221 */ /* 0x000fe20000010000 */
[----:B------:R-:W-:-:S07]  /*92b0*/  @!P2 FADD.FTZ R7, R7, R15 ;  /* 0x0000000f0707a221 */ /* 0x000fce0000010000 */
.L_x_2998:
        /* <DEDUP_REMOVED lines=17> */
[----:B-1----:R-:W-:-:S05]  /*93d0*/  IMAD.U32 R9, RZ, RZ, UR17 ;  /* 0x00000011ff097e24 */ /* 0x002fca000f8e00ff */
[----:B------:R-:W-:Y:S01]  /*93e0*/  MOV R10, UR14 ;  /* 0x0000000e000a7c02 */ /* 0x000fe20008000f00 */
[----:B------:R-:W-:Y:S01]  /*93f0*/  IMAD.U32 R11, RZ, RZ, UR15 ;  /* 0x0000000fff0b7e24 */ /* 0x000fe2000f8e00ff */
[----:B------:R-:W2:Y:S05]  /*9400*/  @!P2 LDG.E.64 R8, desc[UR18][R8.64] ;  /* 0x000000120808a981 */ /* 0x000eaa000c1e1b00 */
[----:B------:R-:W4:Y:S01]  /*9410*/  @!P1 LDG.E.64 R10, desc[UR18][R10.64] ;  /* 0x000000120a0a9981 */ /* 0x000f22000c1e1b00 */
[----:B------:R-:W-:Y:S01]  /*9420*/  UIADD3 UR5, UPT, UPT, UR5, 0x2, URZ ;  /* 0x0000000205057890 */ /* 0x000fe2000fffe0ff */
[----:B--23--:R-:W-:Y:S01]  /*9430*/  @!P2 FADD.FTZ R6, R6, R8 ;  /* 0x000000080606a221 */ /* 0x00cfe20000010000 */
[----:B------:R-:W-:-:S03]  /*9440*/  @!P2 FADD.FTZ R7, R7, R9 ;  /* 0x000000090707a221 */ /* 0x000fc60000010000 */
[----:B----4-:R-:W-:Y:S01]  /*9450*/  @!P1 FADD.FTZ R6, R6, R10 ;  /* 0x0000000a06069221 */ /* 0x010fe20000010000 */
[----:B------:R-:W-:-:S07]  /*9460*/  @!P1 FADD.FTZ R7, R7, R11 ;  /* 0x0000000b07079221 */ /* 0x000fce0000010000 */
.L_x_2999:
[----:B------:R-:W-:Y:S01]  /*9470*/  UISETP.NE.AND UP0, UPT, UR5, UR23, UPT ;  /* 0x000000170500728c */ /* 0x000fe2000bf05270 */
[----:B------:R-:W-:Y:S01]  /*9480*/  BSSY.RECONVERGENT B0, `(.L_x_2992) ;  /* 0x000000e000007945 */ /* 0x000fe20003800200 */
[----:B------:R-:W-:-:S04]  /*9490*/  ULOP3.LUT UR12, UR12, 0x1, URZ, 0xc0, !UPT ;  /* 0x000000010c0c7892 */ /* 0x000fc8000f8ec0ff */
[----:B------:R-:W-:Y:S02]  /*94a0*/  PLOP3.LUT P1, PT, PT, PT, UP0, 0x80, 0x8 ;  /* 0x000000000008781c */ /* 0x000fe40003f2f008 */
[----:B--23--:R-:W-:Y:S02]  /*94b0*/  MOV R0, UR12 ;  /* 0x0000000c00007c02 */ /* 0x00cfe40008000f00 */
[----:B------:R-:W-:-:S04]  /*94c0*/  ISETP.NE.OR P1, PT, R20, RZ, !P1 ;  /* 0x000000ff1400720c */ /* 0x000fc80004f25670 */
[----:B------:R-:W-:-:S13]  /*94d0*/  ISETP.NE.U32.OR P1, PT, R0, 0x1, P1 ;  /* 0x000000010000780c */ /* 0x000fda0000f25470 */
[----:B------:R-:W-:Y:S05]  /*94e0*/  @P1 BRA `(.L_x_3000) ;  /* 0x00000000001c1947 */ /* 0x000fea0003800000 */
[----:B------:R-:W-:-:S04]  /*94f0*/  UIMAD UR14, UR10, UR5, UR13 ;  /* 0x000000050a0e72a4 */ /* 0x000fc8000f8e020d */
[----:B------:R-:W-:-:S06]  /*9500*/  UIMAD.WIDE.U32 UR14, UR14, 0x8, UR6 ;  /* 0x000000080e0e78a5 */ /* 0x000fcc000f8e0006 */
[----:B------:R-:W-:Y:S01]  /*9510*/  IMAD.U32 R8, RZ, RZ, UR14 ;  /* 0x0000000eff087e24 */ /* 0x000fe2000f8e00ff */
[----:B-1----:R-:W-:-:S06]  /*9520*/  MOV R9, UR15 ;  /* 0x0000000f00097c02 */ /* 0x002fcc0008000f00 */
[----:B------:R-:W2:Y:S02]  /*9530*/  LDG.E.64 R8, desc[UR18][R8.64] ;  /* 0x0000001208087981 */ /* 0x000ea4000c1e1b00 */
[----:B--2---:R-:W-:Y:S01]  /*9540*/  FADD.FTZ R6, R6, R8 ;  /* 0x0000000806067221 */ /* 0x004fe20000010000 */
[----:B------:R-:W-:-:S07]  /*9550*/  FADD.FTZ R7, R7, R9 ;  /* 0x0000000907077221 */ /* 0x000fce0000010000 */
.L_x_3000:
[----:B------:R-:W-:Y:S05]  /*9560*/  BSYNC.RECONVERGENT B0 ;  /* 0x0000000000007941 */ /* 0x000fea0003800200 */
.L_x_2992:
[----:B--23--:R-:W0:Y:S01]  /*9570*/  S2R R0, SR_TID.X ;  /* 0x0000000000007919 */ /* 0x00ce220000002100 */
[----:B------:R-:W-:Y:S01]  /*9580*/  LOP3.LUT P2, RZ, R5, 0x2000000, RZ, 0xc0, !PT ;  /* 0x0200000005ff7812 */ /* 0x000fe2000784c0ff */
[----:B------:R-:W2:Y:S01]  /*9590*/  S2UR UR6, SR_CgaCtaId ;  /* 0x00000000000679c3 */ /* 0x000ea20000008800 */
[----:B------:R-:W3:Y:S01]  /*95a0*/  LDCU UR7, c[0x0][0x414] ;  /* 0x00008280ff0777ac */ /* 0x000ee20008000800 */
[----:B------:R-:W-:Y:S02]  /*95b0*/  ISETP.NE.AND P1, PT, R20, RZ, PT ;  /* 0x000000ff1400720c */ /* 0x000fe40003f25270 */
[----:B------:R-:W-:Y:S01]  /*95c0*/  MOV R19, UR9 ;  /* 0x0000000900137c02 */ /* 0x000fe20008000f00 */
[----:B------:R-:W-:-:S03]  /*95d0*/  UMOV UR5, 0x400 ;  /* 0x0000040000057882 */ /* 0x000fc60000000000 */
[----:B------:R-:W4:Y:S08]  /*95e0*/  LDC.64 R12, c[0x0][0x398] ;  /* 0x0000e600ff0c7b82 */ /* 0x000f300000000a00 */
[----:B-1----:R-:W1:Y:S01]  /*95f0*/  @P2 LDC.64 R8, c[0x0][0x388] ;  /* 0x0000e200ff082b82 */ /* 0x002e620000000a00 */
[----:B---3--:R-:W-:Y:S01]  /*9600*/  @P2 FMUL.FTZ R10, R6, UR7 ;  /* 0x00000007060a2c20 */ /* 0x008fe20008410000 */
[----:B--2---:R-:W-:-:S06]  /*9610*/  ULEA UR5, UR6, UR5, 0x18 ;  /* 0x0000000506057291 */ /* 0x004fcc000f8ec0ff */
[----:B------:R-:W2:Y:S01]  /*9620*/  LDC.64 R14, c[0x0][0x3a0] ;  /* 0x0000e800ff0e7b82 */ /* 0x000ea20000000a00 */
[----:B0-----:R-:W-:Y:S02]  /*9630*/  LOP3.LUT R2, R0, 0xffff, RZ, 0xc0, !PT ;  /* 0x0000ffff00027812 */ /* 0x001fe400078ec0ff */
[----:B------:R-:W-:Y:S03]  /*9640*/  @!P1 STS.64 [UR5+0x90], R6 ;  /* 0x00009006ff009988 */ /* 0x000fe60008000a05 */
[----:B------:R-:W-:-:S05]  /*9650*/  IMAD R2, R2, 0x445, RZ ;  /* 0x0000044502027824 */ /* 0x000fca00078e02ff */
[----:B------:R-:W-:Y:S01]  /*9660*/  SHF.R.U32.HI R2, RZ, 0x10, R2 ;  /* 0x00000010ff027819 */ /* 0x000fe20000011602 */
[----:B-1----:R-:W-:-:S03]  /*9670*/  @P2 IMAD.WIDE R8, R19, 0x8, R8 ;  /* 0x0000000813082825 */ /* 0x002fc600078e0208 */
[----:B------:R-:W-:-:S05]  /*9680*/  PRMT R2, R2, 0x9910, RZ ;  /* 0x0000991002027816 */ /* 0x000fca00000000ff */
[----:B------:R-:W-:-:S04]  /*9690*/  IMAD R2, R2, 0x3c, RZ ;  /* 0x0000003c02027824 */ /* 0x000fc800078e02ff */
[----:B------:R-:W-:-:S05]  /*96a0*/  IMAD.MOV R2, RZ, RZ, -R2 ;  /* 0x000000ffff027224 */ /* 0x000fca00078e0a02 */
[----:B------:R-:W-:-:S04]  /*96b0*/  PRMT R11, R2, 0x7710, RZ ;  /* 0x00007710020b7816 */ /* 0x000fc800000000ff */
[----:B------:R-:W-:-:S05]  /*96c0*/  IADD3 R11, PT, PT, R11, R0, RZ ;  /* 0x000000000b0b7210 */ /* 0x000fca0007ffe0ff */
[----:B------:R-:W-:-:S05]  /*96d0*/  IMAD.SHL.U32 R11, R11, 0x2, RZ ;  /* 0x000000020b0b7824 */ /* 0x000fca00078e00ff */
[----:B------:R-:W-:Y:S01]  /*96e0*/  LOP3.LUT R2, R11, 0xffff, RZ, 0xc0, !PT ;  /* 0x0000ffff0b027812 */ /* 0x000fe200078ec0ff */
[----:B------:R-:W-:-:S04]  /*96f0*/  @P2 FMUL.FTZ R11, R7, UR7 ;  /* 0x00000007070b2c20 */ /* 0x000fc80008410000 */
[----:B------:R-:W-:Y:S01]  /*9700*/  VIADD R17, R2, UR11 ;  /* 0x0000000b02117c36 */ /* 0x000fe20008000000 */
[----:B------:R-:W-:Y:S03]  /*9710*/  @P2 STG.E.64 desc[UR18][R8.64], R10 ;  /* 0x0000000a08002986 */ /* 0x000fe6000c101b12 */
[C---:B----4-:R-:W-:Y:S01]  /*9720*/  IMAD.WIDE R12, R17.reuse, 0x4, R12 ;  /* 0x00000004110c7825 */ /* 0x050fe200078e020c */
[----:B------:R-:W-:Y:S03]  /*9730*/  BAR.SYNC.DEFER_BLOCKING 0x0 ;  /* 0x0000000000007b1d */ /* 0x000fe60000010000 */
[----:B--2---:R-:W-:-:S03]  /*9740*/  IMAD.WIDE R14, R17, 0x4, R14 ;  /* 0x00000004110e7825 */ /* 0x004fc600078e020e */
[----:B------:R-:W5:Y:S04]  /*9750*/  LDG.E.64 R12, desc[UR18][R12.64] ;  /* 0x000000120c0c7981 */ /* 0x000f68000c1e1b00 */
[----:B------:R-:W5:Y:S04]  /*9760*/  LDG.E.64 R14, desc[UR18][R14.64] ;  /* 0x000000120e0e7981 */ /* 0x000f68000c1e1b00 */
[----:B------:R-:W0:Y:S01]  /*9770*/  LDS.64 R16, [UR5+0x90] ;  /* 0x00009005ff107984 */ /* 0x000e220008000a00 */
[----:B------:R-:W1:Y:S02]  /*9780*/  LDCU.U8 UR5, c[0x0][0x3fc] ;  /* 0x00007f80ff0577ac */ /* 0x000e640008000000 */
[----:B-1----:R-:W-:Y:S01]  /*9790*/  UISETP.NE.AND UP0, UPT, UR5, URZ, UPT ;  /* 0x000000ff0500728c */ /* 0x002fe2000bf05270 */
[----:B0-----:R-:W-:Y:S01]  /*97a0*/  FMUL.FTZ R4, R16, UR7 ;  /* 0x0000000710047c20 */ /* 0x001fe20008410000 */
[----:B------:R-:W-:-:S03]  /*97b0*/  HFMA2 R16, -RZ, RZ, 1.875, 0 ;  /* 0x3f800000ff107431 */ /* 0x000fc600000001ff */
[----:B------:R-:W-:-:S04]  /*97c0*/  FMUL.FTZ R0, R4, R4 ;  /* 0x0000000404007220 */ /* 0x000fc80000410000 */
[----:B------:R-:W-:-:S05]  /*97d0*/  FFMA.FTZ R0, R17, UR7, -R0 ;  /* 0x0000000711007c23 */ /* 0x000fca0008010800 */
[----:B------:R-:W-:-:S13]  /*97e0*/  FSETP.GTU.FTZ.AND P1, PT, R0, RZ, PT ;  /* 0x000000ff0000720b */ /* 0x000fda0003f3c000 */
[----:B------:R-:W0:Y:S02]  /*97f0*/  @P1 LDC R17, c[0x0][0x3a8] ;  /* 0x0000ea00ff111b82 */ /* 0x000e240000000800 */
[----:B0-----:R-:W-:-:S04]  /*9800*/  @P1 FADD.FTZ R0, R0, R17 ;  /* 0x0000001100001221 */ /* 0x001fc80000010000 */
[----:B------:R0:W1:Y:S01]  /*9810*/  @P1 MUFU.RSQ R16, R0 ;  /* 0x0000000000101308 */ /* 0x0000620000001400 */
[----:B------:R-:W-:Y:S05]  /*9820*/  BRA.U !UP0, `(.L_x_3001) ;  /* 0x0000000908587547 */ /* 0x000fea000b800000 */
[----:B0-----:R-:W-:Y:S01]  /*9830*/  IMAD.MOV.U32 R0, RZ, RZ, RZ ;  /* 0x000000ffff007224 */ /* 0x001fe200078e00ff */
[----:B------:R-:W0:Y:S01]  /*9840*/  LDCU.64 UR14, c[0x0][0x3e0] ;  /* 0x00007c00ff0e77ac */ /* 0x000e220008000a00 */
[----:B------:R-:W2:Y:S01]  /*9850*/  LDCU.64 UR6, c[0x0][0x380] ;  /* 0x00007000ff0677ac */ /* 0x000ea20008000a00 */
[----:B------:R-:W3:Y:S04]  /*9860*/  LDCU.64 UR12, c[0x0][0x3e8] ;  /* 0x00007d00ff0c77ac */ /* 0x000ee80008000a00 */
.L_x_3010:
[----:B----45:R-:W-:-:S06]  /*9870*/  LEA R8, R0, UR8, 0x2 ;  /* 0x0000000800087c11 */ /* 0x030fcc000f8e10ff */
[----:B0-2--5:R-:W5:Y:S01]  /*9880*/  LDL.128 R8, [R8] ;  /* 0x0000000008087983 */ /* 0x025f620000100c00 */
[C---:B------:R-:W-:Y:S01]  /*9890*/  LEA R24, R0.reuse, R3, 0x3 ;  /* 0x0000000300187211 */ /* 0x040fe200078e18ff */
[----:B------:R-:W-:Y:S01]  /*98a0*/  VIADD R0, R0, 0x4 ;  /* 0x0000000400007836 */ /* 0x000fe20000000000 */
[----:B------:R-:W-:Y:S02]  /*98b0*/  BSSY.RECONVERGENT B0, `(.L_x_3002) ;  /* 0x000002e000007945 */ /* 0x000fe40003800200 */
[C---:B---3--:R-:W-:Y:S01]  /*98c0*/  ISETP.GE.U32.AND P3, PT, R24.reuse, UR12, PT ;  /* 0x0000000c18007c0c */ /* 0x048fe2000bf66070 */
[C---:B------:R-:W-:Y:S01]  /*98d0*/  VIADD R28, R24.reuse, 0x10 ;  /* 0x00000010181c7836 */ /* 0x040fe20000000000 */
[----:B------:R-:W-:Y:S02]  /*98e0*/  SHF.R.S32.HI R21, RZ, 0x1f, R24 ;  /* 0x0000001fff157819 */ /* 0x000fe40000011418 */
[----:B------:R-:W-:Y:S02]  /*98f0*/  IADD3 R26, PT, PT, R24, 0x8, RZ ;  /* 0x00000008181a7810 */ /* 0x000fe40007ffe0ff */
[----:B------:R-:W-:-:S02]  /*9900*/  ISETP.GE.AND.EX P3, PT, R21, UR13, PT, P3 ;  /* 0x0000000d15007c0c */ /* 0x000fc4000bf66330 */
[----:B------:R-:W-:Y:S02]  /*9910*/  IADD3 R6, PT, PT, R24, 0x18, RZ ;  /* 0x0000001818067810 */ /* 0x000fe40007ffe0ff */
[----:B------:R-:W-:Y:S02]  /*9920*/  ISETP.GE.U32.AND P1, PT, R26, UR12, PT ;  /* 0x0000000c1a007c0c */ /* 0x000fe4000bf26070 */
[----:B------:R-:W-:Y:S02]  /*9930*/  ISETP.GE.U32.AND P4, PT, R28, UR12, PT ;  /* 0x0000000c1c007c0c */ /* 0x000fe4000bf86070 */
[----:B------:R-:W-:Y:S02]  /*9940*/  ISETP.GE.U32.AND P2, PT, R6, UR12, PT ;  /* 0x0000000c06007c0c */ /* 0x000fe4000bf46070 */
[----:B------:R-:W-:Y:S02]  /*9950*/  SHF.R.S32.HI R27, RZ, 0x1f, R26 ;  /* 0x0000001fff1b7819 */ /* 0x000fe4000001141a */
[----:B------:R-:W-:-:S02]  /*9960*/  SHF.R.S32.HI R29, RZ, 0x1f, R28 ;  /* 0x0000001fff1d7819 */ /* 0x000fc4000001141c */
[----:B------:R-:W-:Y:S02]  /*9970*/  SHF.R.S32.HI R7, RZ, 0x1f, R6 ;  /* 0x0000001fff077819 */ /* 0x000fe40000011406 */
[----:B------:R-:W-:Y:S02]  /*9980*/  ISETP.NE.AND P5, PT, R0, 0x40, PT ;  /* 0x000000400000780c */ /* 0x000fe40003fa5270 */
[----:B------:R-:W-:Y:S02]  /*9990*/  ISETP.GE.AND.EX P1, PT, R27, UR13, PT, P1 ;  /* 0x0000000d1b007c0c */ /* 0x000fe4000bf26310 */
[----:B------:R-:W-:Y:S02]  /*99a0*/  ISETP.GE.AND.EX P4, PT, R29, UR13, PT, P4 ;  /* 0x0000000d1d007c0c */ /* 0x000fe4000bf86340 */
[----:B------:R-:W-:Y:S01]  /*99b0*/  ISETP.GE.AND.EX P2, PT, R7, UR13, PT, P2 ;  /* 0x0000000d07007c0c */ /* 0x000fe2000bf46320 */
[----:B------:R-:W-:-:S12]  /*99c0*/  @P3 BRA `(.L_x_3003) ;  /* 0x0000000000703947 */ /* 0x000fd80003800000 */
[--C-:B-----5:R-:W-:Y:S02]  /*99d0*/  HADD2.F32 R17, -RZ, R8.reuse.H0_H0 ;  /* 0x20000008ff117230 */ /* 0x120fe40000004100 */
[----:B------:R-:W-:Y:S02]  /*99e0*/  HADD2.F32 R19, -RZ, R8.H1_H1 ;  /* 0x30000008ff137230 */ /* 0x000fe40000004100 */
[----:B0-----:R-:W-:Y:S02]  /*99f0*/  IMAD R21, R21, UR14, RZ ;  /* 0x0000000e15157c24 */ /* 0x001fe4000f8e02ff */
[C---:B------:R-:W-:Y:S01]  /*9a00*/  FADD.FTZ R17, -R4.reuse, R17 ;  /* 0x0000001104117221 */ /* 0x040fe20000010100 */
[----:B------:R-:W-:Y:S02]  /*9a10*/  IMAD.MOV.U32 R18, RZ, RZ, R92 ;  /* 0x000000ffff127224 */ /* 0x000fe400078e005c */
[----:B------:R-:W-:Y:S01]  /*9a20*/  FADD.FTZ R19, -R4, R19 ;  /* 0x0000001304137221 */ /* 0x000fe20000010100 */
[----:B------:R-:W-:-:S02]  /*9a30*/  IMAD R21, R24, UR15, R21 ;  /* 0x0000000f18157c24 */ /* 0x000fc4000f8e0215 */
[-C--:B-1----:R-:W-:Y:S01]  /*9a40*/  FMUL.FTZ R17, R17, R16.reuse ;  /* 0x0000001011117220 */ /* 0x082fe20000410000 */
[----:B------:R-:W-:Y:S01]  /*9a50*/  FMUL.FTZ R8, R19, R16 ;  /* 0x0000001013087220 */ /* 0x000fe20000410000 */
[----:B------:R-:W-:Y:S02]  /*9a60*/  MOV R19, R95 ;  /* 0x0000005f00137202 */ /* 0x000fe40000000f00 */
[----:B------:R-:W-:Y:S01]  /*9a70*/  FFMA.FTZ R23, R12, R17, R14 ;  /* 0x000000110c177223 */ /* 0x000fe2000001000e */
[----:B------:R-:W-:-:S03]  /*9a80*/  FFMA.FTZ R25, R13, R8, R15 ;  /* 0x000000080d197223 */ /* 0x000fc6000001000f */
[----:B------:R-:W-:Y:S01]  /*9a90*/  FMUL.FTZ R17, R23, -1.4426950216293334961 ;  /* 0xbfb8aa3b17117820 */ /* 0x000fe20000410000 */
[----:B------:R-:W-:-:S04]  /*9aa0*/  IMAD.WIDE.U32 R18, R24, UR14, R18 ;  /* 0x0000000e18127c25 */ /* 0x000fc8000f8e0012 */
[----:B------:R-:W-:Y:S01]  /*9ab0*/  FMUL.FTZ R20, R25, -1.4426950216293334961 ;  /* 0xbfb8aa3b19147820 */ /* 0x000fe20000410000 */
[----:B------:R-:W-:Y:S01]  /*9ac0*/  IMAD.IADD R19, R19, 0x1, R21 ;  /* 0x0000000113137824 */ /* 0x000fe200078e0215 */
[----:B------:R-:W0:Y:S04]  /*9ad0*/  MUFU.EX2 R17, R17 ;  /* 0x0000001100117308 */ /* 0x000e280000000800 */
[----:B------:R-:W1:Y:S01]  /*9ae0*/  MUFU.EX2 R20, R20 ;  /* 0x0000001400147308 */ /* 0x000e620000000800 */
[----:B0-----:R-:W-:Y:S01]  /*9af0*/  FADD.FTZ R8, R17, 1 ;  /* 0x3f80000011087421 */ /* 0x001fe20000010000 */
[----:B-1----:R-:W-:Y:S01]  /*9b00*/  FADD.FTZ R22, R20, 1 ;  /* 0x3f80000014167421 */ /* 0x002fe20000010000 */
[----:B--2---:R-:W-:-:S04]  /*9b10*/  LEA R20, P3, R18, UR6, 0x1 ;  /* 0x0000000612147c11 */ /* 0x004fc8000f8608ff */
[----:B------:R-:W0:Y:S01]  /*9b20*/  MUFU.RCP R8, R8 ;  /* 0x0000000800087308 */ /* 0x000e220000001000 */
[----:B------:R-:W-:-:S07]  /*9b30*/  LEA.HI.X R21, R18, UR7, R19, 0x1, P3 ;  /* 0x0000000712157c11 */ /* 0x000fce00098f0c13 */
[----:B------:R-:W1:Y:S01]  /*9b40*/  MUFU.RCP R22, R22 ;  /* 0x0000001600167308 */ /* 0x000e620000001000 */
[----:B0-----:R-:W-:Y:S01]  /*9b50*/  FMUL.FTZ R17, R23, R8 ;  /* 0x0000000817117220 */ /* 0x001fe20000410000 */
[----:B-1----:R-:W-:-:S05]  /*9b60*/  FMUL.FTZ R24, R25, R22 ;  /* 0x0000001619187220 */ /* 0x002fca0000410000 */
[----:B------:R-:W-:-:S05]  /*9b70*/  F2FP.F16.F32.PACK_AB R17, R24, R17 ;  /* 0x000000111811723e */ /* 0x000fca00000000ff */
[----:B------:R3:W-:Y:S02]  /*9b80*/  STG.E desc[UR18][R20.64], R17 ;  /* 0x0000001114007986 */ /* 0x0007e4000c101912 */
.L_x_3003:
[----:B0-2---:R-:W-:Y:S05]  /*9b90*/  BSYNC.RECONVERGENT B0 ;  /* 0x0000000000007941 */ /* 0x005fea0003800200 */
.L_x_3002:
[----:B------:R-:W-:Y:S04]  /*9ba0*/  BSSY.RECONVERGENT B0, `(.L_x_3004) ;  /* 0x000001e000007945 */ /* 0x000fe80003800200 */
[----:B------:R-:W-:Y:S05]  /*9bb0*/  @P1 BRA `(.L_x_3005) ;  /* 0x0000000000701947 */ /* 0x000fea0003800000 */
[--C-:B---3-5:R-:W-:Y:S02]  /*9bc0*/  HADD2.F32 R17, -RZ, R9.reuse.H0_H0 ;  /* 0x20000009ff117230 */ /* 0x128fe40000004100 */
[----:B------:R-:W-:Y:S02]  /*9bd0*/  HADD2.F32 R9, -RZ, R9.H1_H1 ;  /* 0x30000009ff097230 */ /* 0x000fe40000004100 */
[----:B------:R-:W-:Y:S02]  /*9be0*/  IMAD R19, R27, UR14, RZ ;  /* 0x0000000e1b137c24 */ /* 0x000fe4000f8e02ff */
[C---:B------:R-:W-:Y:S01]  /*9bf0*/  FADD.FTZ R17, -R4.reuse, R17 ;  /* 0x0000001104117221 */ /* 0x040fe20000010100 */
[----:B------:R-:W-:Y:S01]  /*9c00*/  FADD.FTZ R9, -R4, R9 ;  /* 0x0000000904097221 */ /* 0x000fe20000010100 */
[----:B------:R-:W-:Y:S02]  /*9c10*/  IMAD R19, R26, UR15, R19 ;  /* 0x0000000f1a137c24 */ /* 0x000fe4000f8e0213 */
[-C--:B-1----:R-:W-:Y:S01]  /*9c20*/  FMUL.FTZ R17, R17, R16.reuse ;  /* 0x0000001011117220 */ /* 0x082fe20000410000 */
[----:B------:R-:W-:Y:S01]  /*9c30*/  FMUL.FTZ R8, R9, R16 ;  /* 0x0000001009087220 */ /* 0x000fe20000410000 */
[----:B------:R-:W-:-:S02]  /*9c40*/  IMAD.MOV.U32 R9, RZ, RZ, R95 ;  /* 0x000000ffff097224 */ /* 0x000fc400078e005f */
[----:B------:R-:W-:Y:S01]  /*9c50*/  FFMA.FTZ R23, R12, R17, R14 ;  /* 0x000000110c177223 */ /* 0x000fe2000001000e */
[----:B------:R-:W-:Y:S01]  /*9c60*/  FFMA.FTZ R22, R13, R8, R15 ;  /* 0x000000080d167223 */ /* 0x000fe2000001000f */
[----:B------:R-:W-:Y:S02]  /*9c70*/  MOV R8, R92 ;  /* 0x0000005c00087202 */ /* 0x000fe40000000f00 */
[----:B------:R-:W-:Y:S01]  /*9c80*/  FMUL.FTZ R17, R23, -1.4426950216293334961 ;  /* 0xbfb8aa3b17117820 */ /* 0x000fe20000410000 */
[----:B------:R-:W-:Y:S02]  /*9c90*/  FMUL.FTZ R18, R22, -1.4426950216293334961 ;  /* 0xbfb8aa3b16127820 */ /* 0x000fe40000410000 */
[----:B------:R-:W-:-:S03]  /*9ca0*/  IMAD.WIDE.U32 R8, R26, UR14, R8 ;  /* 0x0000000e1a087c25 */ /* 0x000fc6000f8e0008 */
[----:B------:R-:W0:Y:S04]  /*9cb0*/  MUFU.EX2 R17, R17 ;  /* 0x0000001100117308 */ /* 0x000e280000000800 */
[----:B------:R-:W1:Y:S01]  /*9cc0*/  MUFU.EX2 R18, R18 ;  /* 0x0000001200127308 */ /* 0x000e620000000800 */
[----:B0-----:R-:W-:Y:S01]  /*9cd0*/  FADD.FTZ R20, R17, 1 ;  /* 0x3f80000011147421 */ /* 0x001fe20000010000 */
[----:B------:R-:W-:Y:S01]  /*9ce0*/  IADD3 R17, PT, PT, R9, R19, RZ ;  /* 0x0000001309117210 */ /* 0x000fe20007ffe0ff */
[----:B-1----:R-:W-:Y:S01]  /*9cf0*/  FADD.FTZ R21, R18, 1 ;  /* 0x3f80000012157421 */ /* 0x002fe20000010000 */
[----:B------:R-:W-:-:S03]  /*9d00*/  LEA R18, P1, R8, UR6, 0x1 ;  /* 0x0000000608127c11 */ /* 0x000fc6000f8208ff */
[----:B------:R-:W0:Y:S01]  /*9d10*/  MUFU.RCP R20, R20 ;  /* 0x0000001400147308 */ /* 0x000e220000001000 */
[----:B------:R-:W-:-:S07]  /*9d20*/  LEA.HI.X R19, R8, UR7, R17, 0x1, P1 ;  /* 0x0000000708137c11 */ /* 0x000fce00088f0c11 */
[----:B------:R-:W1:Y:S01]  /*9d30*/  MUFU.RCP R21, R21 ;  /* 0x0000001500157308 */ /* 0x000e620000001000 */
[----:B0-----:R-:W-:Y:S01]  /*9d40*/  FMUL.FTZ R9, R23, R20 ;  /* 0x0000001417097220 */ /* 0x001fe20000410000 */
[----:B-1----:R-:W-:-:S05]  /*9d50*/  FMUL.FTZ R22, R22, R21 ;  /* 0x0000001516167220 */ /* 0x002fca0000410000 */
[----:B------:R-:W-:-:S05]  /*9d60*/  F2FP.F16.F32.PACK_AB R9, R22, R9 ;  /* 0x000000091609723e */ /* 0x000fca00000000ff */
[----:B------:R0:W-:Y:S02]  /*9d70*/  STG.E desc[UR18][R18.64], R9 ;  /* 0x0000000912007986 */ /* 0x0001e4000c101912 */
.L_x_3005:
[----:B------:R-:W-:Y:S05]  /*9d80*/  BSYNC.RECONVERGENT B0 ;  /* 0x0000000000007941 */ /* 0x000fea0003800200 */
.L_x_3004:
[----:B------:R-:W-:Y:S04]  /*9d90*/  BSSY.RECONVERGENT B0, `(.L_x_3006) ;  /* 0x000001e000007945 */ /* 0x000fe80003800200 */
[----:B------:R-:W-:Y:S05]  /*9da0*/  @P4 BRA `(.L_x_3007) ;  /* 0x0000000000704947 */ /* 0x000fea0003800000 */
[--C-:B0----5:R-:W-:Y:S02]  /*9db0*/  HADD2.F32 R9, -RZ, R10.reuse.H0_H0 ;  /* 0x2000000aff097230 */ /* 0x121fe40000004100 */
[----:B---3--:R-:W-:Y:S02]  /*9dc0*/  HADD2.F32 R17, -RZ, R10.H1_H1 ;  /* 0x3000000aff117230 */ /* 0x008fe40000004100 */
[----:B------:R-:W-:Y:S02]  /*9dd0*/  IMAD R19, R29, UR14, RZ ;  /* 0x0000000e1d137c24 */ /* 0x000fe4000f8e02ff */
[C---:B------:R-:W-:Y:S01]  /*9de0*/  FADD.FTZ R9, -R4.reuse, R9 ;  /* 0x0000000904097221 */ /* 0x040fe20000010100 */
[----:B------:R-:W-:Y:S01]  /*9df0*/  FADD.FTZ R17, -R4, R17 ;  /* 0x0000001104117221 */ /* 0x000fe20000010100 */
[----:B------:R-:W-:Y:S02]  /*9e00*/  IMAD R19, R28, UR15, R19 ;  /* 0x0000000f1c137c24 */ /* 0x000fe4000f8e0213 */
[-C--:B-1----:R-:W-:Y:S01]  /*9e10*/  FMUL.FTZ R9, R9, R16.reuse ;  /* 0x0000001009097220 */ /* 0x082fe20000410000 */
[----:B------:R-:W-:-:S03]  /*9e20*/  FMUL.FTZ R8, R17, R16 ;  /* 0x0000001011087220 */ /* 0x000fc60000410000 */
[----:B------:R-:W-:Y:S01]  /*9e30*/  FFMA.FTZ R22, R12, R9, R14 ;  /* 0x000000090c167223 */ /* 0x000fe2000001000e */
[----:B------:R-:W-:Y:S01]  /*9e40*/  MOV R9, R95 ;  /* 0x0000005f00097202 */ /* 0x000fe20000000f00 */
[----:B------:R-:W-:Y:S01]  /*9e50*/  FFMA.FTZ R21, R13, R8, R15 ;  /* 0x000000080d157223 */ /* 0x000fe2000001000f */
[----:B------:R-:W-:Y:S02]  /*9e60*/  IMAD.MOV.U32 R8, RZ, RZ, R92 ;  /* 0x000000ffff087224 */ /* 0x000fe400078e005c */
[----:B------:R-:W-:Y:S01]  /*9e70*/  FMUL.FTZ R10, R22, -1.4426950216293334961 ;  /* 0xbfb8aa3b160a7820 */ /* 0x000fe20000410000 */
[----:B------:R-:W-:Y:S01]  /*9e80*/  FMUL.FTZ R18, R21, -1.4426950216293334961 ;  /* 0xbfb8aa3b15127820 */ /* 0x000fe20000410000 */
[----:B------:R-:W-:-:S04]  /*9e90*/  IMAD.WIDE.U32 R8, R28, UR14, R8 ;  /* 0x0000000e1c087c25 */ /* 0x000fc8000f8e0008 */
[----:B------:R-:W0:Y:S01]  /*9ea0*/  MUFU.EX2 R10, R10 ;  /* 0x0000000a000a7308 */ /* 0x000e220000000800 */
[----:B------:R-:W-:-:S03]  /*9eb0*/  IMAD.IADD R19, R9, 0x1, R19 ;  /* 0x0000000109137824 */ /* 0x000fc600078e0213 */
[----:B------:R-:W1:Y:S01]  /*9ec0*/  MUFU.EX2 R18, R18 ;  /* 0x0000001200127308 */ /* 0x000e620000000800 */
[----:B0-----:R-:W-:Y:S01]  /*9ed0*/  FADD.FTZ R17, R10, 1 ;  /* 0x3f8000000a117421 */ /* 0x001fe20000010000 */
[----:B-1----:R-:W-:Y:S01]  /*9ee0*/  FADD.FTZ R20, R18, 1 ;  /* 0x3f80000012147421 */ /* 0x002fe20000010000 */
[----:B------:R-:W-:-:S04]  /*9ef0*/  LEA R18, P1, R8, UR6, 0x1 ;  /* 0x0000000608127c11 */ /* 0x000fc8000f8208ff */
[----:B------:R-:W0:Y:S01]  /*9f00*/  MUFU.RCP R17, R17 ;  /* 0x0000001100117308 */ /* 0x000e220000001000 */
[----:B------:R-:W-:-:S07]  /*9f10*/  LEA.HI.X R19, R8, UR7, R19, 0x1, P1 ;  /* 0x0000000708137c11 */ /* 0x000fce00088f0c13 */
[----:B------:R-:W1:Y:S01]  /*9f20*/  MUFU.RCP R20, R20 ;  /* 0x0000001400147308 */ /* 0x000e620000001000 */
[----:B0-----:R-:W-:Y:S01]  /*9f30*/  FMUL.FTZ R9, R22, R17 ;  /* 0x0000001116097220 */ /* 0x001fe20000410000 */
[----:B-1----:R-:W-:-:S05]  /*9f40*/  FMUL.FTZ R10, R21, R20 ;  /* 0x00000014150a7220 */ /* 0x002fca0000410000 */
[----:B------:R-:W-:-:S05]  /*9f50*/  F2FP.F16.F32.PACK_AB R9, R10, R9 ;  /* 0x000000090a09723e */ /* 0x000fca00000000ff */
[----:B------:R2:W-:Y:S02]  /*9f60*/  STG.E desc[UR18][R18.64], R9 ;  /* 0x0000000912007986 */ /* 0x0005e4000c101912 */
.L_x_3007:
[----:B------:R-:W-:Y:S05]  /*9f70*/  BSYNC.RECONVERGENT B0 ;  /* 0x0000000000007941 */ /* 0x000fea0003800200 */
.L_x_3006:
[----:B------:R-:W-:Y:S04]  /*9f80*/  BSSY.RECONVERGENT B0, `(.L_x_3008) ;  /* 0x000001e000007945 */ /* 0x000fe80003800200 */
[----:B------:R-:W-:Y:S05]  /*9f90*/  @P2 BRA `(.L_x_3009) ;  /* 0x0000000000702947 */ /* 0x000fea0003800000 */
[--C-:B0-2--5:R-:W-:Y:S02]  /*9fa0*/  HADD2.F32 R9, -RZ, R11.reuse.H0_H0 ;  /* 0x2000000bff097230 */ /* 0x125fe40000004100 */
[----:B------:R-:W-:Y:S02]  /*9fb0*/  HADD2.F32 R11, -RZ, R11.H1_H1 ;  /* 0x3000000bff0b7230 */ /* 0x000fe40000004100 */
[----:B------:R-:W-:Y:S02]  /*9fc0*/  IMAD R7, R7, UR14, RZ ;  /* 0x0000000e07077c24 */ /* 0x000fe4000f8e02ff */
[C---:B------:R-:W-:Y:S01]  /*9fd0*/  FADD.FTZ R9, -R4.reuse, R9 ;  /* 0x0000000904097221 */ /* 0x040fe20000010100 */
[----:B------:R-:W-:Y:S01]  /*9fe0*/  FADD.FTZ R11, -R4, R11 ;  /* 0x0000000b040b7221 */ /* 0x000fe20000010100 */
[----:B---3--:R-:W-:Y:S02]  /*9ff0*/  IMAD R17, R6, UR15, R7 ;  /* 0x0000000f06117c24 */ /* 0x008fe4000f8e0207 */
[-C--:B-1----:R-:W-:Y:S01]  /*a000*/  FMUL.FTZ R9, R9, R16.reuse ;  /* 0x0000001009097220 */ /* 0x082fe20000410000 */
[----:B------:R-:W-:-:S03]  /*a010*/  FMUL.FTZ R8, R11, R16 ;  /* 0x000000100b087220 */ /* 0x000fc60000410000 */
[----:B------:R-:W-:Y:S01]  /*a020*/  FFMA.FTZ R19, R12, R9, R14 ;  /* 0x000000090c137223 */ /* 0x000fe2000001000e */
[----:B------:R-:W-:-:S03]  /*a030*/  FFMA.FTZ R18, R13, R8, R15 ;  /* 0x000000080d127223 */ /* 0x000fc6000001000f */
        /* <DEDUP_REMOVED lines=11> */
[----:B------:R-:W-:Y:S02]  /*a0f0*/  IADD3 R9, PT, PT, R7, R17, RZ ;  /* 0x0000001107097210 */ /* 0x000fe40007ffe0ff */
[----:B------:R-:W-:-:S04]  /*a100*/  LEA R8, P1, R6, UR6, 0x1 ;  /* 0x0000000606087c11 */ /* 0x000fc8000f8208ff */
[----:B------:R-:W-:Y:S01]  /*a110*/  LEA.HI.X R9, R6, UR7, R9, 0x1, P1 ;  /* 0x0000000706097c11 */ /* 0x000fe200088f0c09 */
[----:B0-----:R-:W-:Y:S01]  /*a120*/  FMUL.FTZ R7, R19, R10 ;  /* 0x0000000a13077220 */ /* 0x001fe20000410000 */
[----:B-1----:R-:W-:-:S05]  /*a130*/  FMUL.FTZ R18, R18, R11 ;  /* 0x0000000b12127220 */ /* 0x002fca0000410000 */
[----:B------:R-:W-:-:S05]  /*a140*/  F2FP.F16.F32.PACK_AB R7, R18, R7 ;  /* 0x000000071207723e */ /* 0x000fca00000000ff */
[----:B------:R4:W-:Y:S02]  /*a150*/  STG.E desc[UR18][R8.64], R7 ;  /* 0x0000000708007986 */ /* 0x0009e4000c101912 */
.L_x_3009:
[----:B------:R-:W-:Y:S05]  /*a160*/  BSYNC.RECONVERGENT B0 ;  /* 0x0000000000007941 */ /* 0x000fea0003800200 */
.L_x_3008:
[----:B------:R-:W-:Y:S05]  /*a170*/  @P5 BRA `(.L_x_3010) ;  /* 0xfffffff400bc5947 */ /* 0x000fea000383ffff */
[----:B------:R-:W-:Y:S05]  /*a180*/  BRA `(.L_x_3011) ;  /* 0x0000000c005c7947 */ /* 0x000fea0003800000 */
.L_x_3001:
[----:B------:R-:W2:Y:S01]  /*a190*/  LDL.128 R20, [R1+0x10] ;  /* 0x0000100001147983 */ /* 0x000ea20000100c00 */
[----:B------:R-:W3:Y:S01]  /*a1a0*/  LDCU.64 UR6, c[0x0][0x3e8] ;  /* 0x00007d00ff0677ac */ /* 0x000ee20008000a00 */
[----:B------:R-:W-:Y:S01]  /*a1b0*/  SHF.R.S32.HI R7, RZ, 0x1f, R3 ;  /* 0x0000001fff077819 */ /* 0x000fe20000011403 */
[C---:B------:R-:W-:Y:S01]  /*a1c0*/  VIADD R25, R3.reuse, 0x8 ;  /* 0x0000000803197836 */ /* 0x040fe20000000000 */
[C---:B------:R-:W-:Y:S01]  /*a1d0*/  IADD3 R27, PT, PT, R3.reuse, 0x10, RZ ;  /* 0x00000010031b7810 */ /* 0x040fe20007ffe0ff */
[C---:B------:R-:W-:Y:S01]  /*a1e0*/  VIADD R29, R3.reuse, 0x18 ;  /* 0x00000018031d7836 */ /* 0x040fe20000000000 */
[----:B------:R-:W4:Y:S01]  /*a1f0*/  LDCU.64 UR20, c[0x0][0x3e0] ;  /* 0x00007c00ff1477ac */ /* 0x000f220008000a00 */
[----:B------:R-:W-:Y:S01]  /*a200*/  BSSY.RECONVERGENT B0, `(.L_x_3012) ;  /* 0x0000038000007945 */ /* 0x000fe20003800200 */
[----:B------:R-:W-:Y:S01]  /*a210*/  SHF.R.S32.HI R18, RZ, 0x1f, R27 ;  /* 0x0000001fff127819 */ /* 0x000fe2000001141b */
[----:B------:R-:W0:Y:S01]  /*a220*/  LDCU.64 UR22, c[0x0][0x380] ;  /* 0x00007000ff1677ac */ /* 0x000e220008000a00 */
[----:B------:R-:W0:Y:S01]  /*a230*/  LDCU.64 UR16, c[0x0][0x3e8] ;  /* 0x00007d00ff1077ac */ /* 0x000e220008000a00 */
[----:B---3--:R-:W-:-:S02]  /*a240*/  ISETP.GE.U32.AND P0, PT, R3, UR6, PT ;  /* 0x0000000603007c0c */ /* 0x008fc4000bf06070 */
[----:B------:R-:W-:Y:S02]  /*a250*/  ISETP.GE.U32.AND P2, PT, R25, UR6, PT ;  /* 0x0000000619007c0c */ /* 0x000fe4000bf46070 */
[----:B------:R-:W-:Y:S02]  /*a260*/  ISETP.GE.AND.EX P0, PT, R7, UR7, PT, P0 ;  /* 0x0000000707007c0c */ /* 0x000fe4000bf06300 */
[----:B------:R-:W-:Y:S02]  /*a270*/  ISETP.GE.U32.AND P3, PT, R27, UR6, PT ;  /* 0x000000061b007c0c */ /* 0x000fe4000bf66070 */
[----:B------:R-:W-:Y:S02]  /*a280*/  ISETP.GE.U32.AND P1, PT, R29, UR6, PT ;  /* 0x000000061d007c0c */ /* 0x000fe4000bf26070 */
[----:B------:R-:W-:-:S07]  /*a290*/  ISETP.GE.AND.EX P3, PT, R18, UR7, PT, P3 ;  /* 0x0000000712007c0c */ /* 0x000fce000bf66330 */
[----:B------:R-:W0:Y:S01]  /*a2a0*/  @!P0 LDC.64 R8, c[0x0][0x3e0] ;  /* 0x0000f800ff088b82 */ /* 0x000e220000000a00 */
[----:B------:R-:W-:-:S07]  /*a2b0*/  @!P0 IMAD.MOV.U32 R6, RZ, RZ, R92 ;  /* 0x000000ffff068224 */ /* 0x000fce00078e005c */
[----:B------:R-:W3:Y:S01]  /*a2c0*/  @!P0 LDC.64 R10, c[0x0][0x380] ;  /* 0x0000e000ff0a8b82 */ /* 0x000ee20000000a00 */
[----:B0-----:R-:W-:Y:S01]  /*a2d0*/  @!P0 IMAD R0, R7, R8, RZ ;  /* 0x0000000807008224 */ /* 0x001fe200078e02ff */
[----:B------:R-:W-:-:S03]  /*a2e0*/  @!P0 MOV R7, R95 ;  /* 0x0000005f00078202 */ /* 0x000fc60000000f00 */
[C---:B------:R-:W-:Y:S02]  /*a2f0*/  @!P0 IMAD R19, R3.reuse, R9, R0 ;  /* 0x0000000903138224 */ /* 0x040fe400078e0200 */
[----:B------:R-:W-:Y:S01]  /*a300*/  @!P0 IMAD.WIDE.U32 R6, R3, R8, R6 ;  /* 0x0000000803068225 */ /* 0x000fe200078e0006 */
[----:B------:R-:W-:Y:S02]  /*a310*/  SHF.R.S32.HI R8, RZ, 0x1f, R25 ;  /* 0x0000001fff087819 */ /* 0x000fe40000011419 */
[----:B---3--:R-:W-:Y:S02]  /*a320*/  @!P0 LEA R10, P4, R6, R10, 0x1 ;  /* 0x0000000a060a8211 */ /* 0x008fe400078808ff */
[----:B------:R-:W-:Y:S02]  /*a330*/  @!P0 IADD3 R7, PT, PT, R7, R19, RZ ;  /* 0x0000001307078210 */ /* 0x000fe40007ffe0ff */
[----:B------:R-:W-:Y:S02]  /*a340*/  ISETP.GE.AND.EX P2, PT, R8, UR7, PT, P2 ;  /* 0x0000000708007c0c */ /* 0x000fe4000bf46320 */
[----:B------:R-:W-:Y:S01]  /*a350*/  @!P0 LEA.HI.X R7, R6, R11, R7, 0x1, P4 ;  /* 0x0000000b06078211 */ /* 0x000fe200020f0c07 */
[----:B------:R-:W-:-:S02]  /*a360*/  @!P0 IMAD.MOV.U32 R6, RZ, RZ, R10 ;  /* 0x000000ffff068224 */ /* 0x000fc400078e000a */
[--C-:B--2---:R-:W-:Y:S02]  /*a370*/  HADD2.F32 R9, -RZ, R20.reuse.H0_H0 ;  /* 0x20000014ff097230 */ /* 0x104fe40000004100 */
[----:B------:R-:W-:Y:S01]  /*a380*/  HADD2.F32 R17, -RZ, R20.H1_H1 ;  /* 0x30000014ff117230 */ /* 0x000fe20000004100 */
[----:B------:R-:W-:Y:S02]  /*a390*/  SHF.R.S32.HI R20, RZ, 0x1f, R29 ;  /* 0x0000001fff147819 */ /* 0x000fe4000001141d */
[C---:B------:R-:W-:Y:S02]  /*a3a0*/  FADD.FTZ R9, -R4.reuse, R9 ;  /* 0x0000000904097221 */ /* 0x040fe40000010100 */
[----:B------:R-:W-:Y:S01]  /*a3b0*/  FADD.FTZ R17, -R4, R17 ;  /* 0x0000001104117221 */ /* 0x000fe20000010100 */
[----:B------:R-:W-:Y:S01]  /*a3c0*/  ISETP.GE.AND.EX P1, PT, R20, UR7, PT, P1 ;  /* 0x0000000714007c0c */ /* 0x000fe2000bf26310 */
[-C--:B-1----:R-:W-:Y:S02]  /*a3d0*/  FMUL.FTZ R9, R9, R16.reuse ;  /* 0x0000001009097220 */ /* 0x082fe40000410000 */
[----:B------:R-:W-:-:S02]  /*a3e0*/  FMUL.FTZ R0, R17, R16 ;  /* 0x0000001011007220 */ /* 0x000fc40000410000 */
[----:B-----5:R-:W-:Y:S02]  /*a3f0*/  FFMA.FTZ R9, R12, R9, R14 ;  /* 0x000000090c097223 */ /* 0x020fe4000001000e */
[----:B------:R-:W-:-:S05]  /*a400*/  FFMA.FTZ R0, R13, R0, R15 ;  /* 0x000000000d007223 */ /* 0x000fca000001000f */
[----:B------:R-:W-:-:S05]  /*a410*/  @!P0 F2FP.F16.F32.PACK_AB R9, R0, R9 ;  /* 0x000000090009823e */ /* 0x000fca00000000ff */
[----:B------:R0:W-:Y:S01]  /*a420*/  @!P0 STG.E desc[UR18][R6.64], R9 ;  /* 0x0000000906008986 */ /* 0x0001e2000c101912 */
[----:B----4-:R-:W-:Y:S05]  /*a430*/  @P2 BRA `(.L_x_3013) ;  /* 0x0000000000502947 */ /* 0x010fea0003800000 */
[----:B------:R-:W1:Y:S01]  /*a440*/  LDCU.64 UR12, c[0x0][0x3e0] ;  /* 0x00007c00ff0c77ac */ /* 0x000e620008000a00 */
[--C-:B------:R-:W-:Y:S01]  /*a450*/  HADD2.F32 R11, -RZ, R21.reuse.H0_H0 ;  /* 0x20000015ff0b7230 */ /* 0x100fe20000004100 */
[----:B0-----:R-:W-:Y:S01]  /*a460*/  MOV R6, R92 ;  /* 0x0000005c00067202 */ /* 0x001fe20000000f00 */
[----:B------:R-:W-:Y:S01]  /*a470*/  HADD2.F32 R21, -RZ, R21.H1_H1 ;  /* 0x30000015ff157230 */ /* 0x000fe20000004100 */
[----:B------:R-:W0:Y:S01]  /*a480*/  LDCU.64 UR14, c[0x0][0x380] ;  /* 0x00007000ff0e77ac */ /* 0x000e220008000a00 */
[----:B------:R-:W-:Y:S02]  /*a490*/  IMAD.MOV.U32 R7, RZ, RZ, R95 ;  /* 0x000000ffff077224 */ /* 0x000fe400078e005f */
[C---:B------:R-:W-:Y:S01]  /*a4a0*/  FADD.FTZ R11, -R4.reuse, R11 ;  /* 0x0000000b040b7221 */ /* 0x040fe20000010100 */
[----:B------:R-:W-:-:S03]  /*a4b0*/  FADD.FTZ R21, -R4, R21 ;  /* 0x0000001504157221 */ /* 0x000fc60000010100 */
[----:B------:R-:W-:Y:S01]  /*a4c0*/  FMUL.FTZ R11, R11, R16 ;  /* 0x000000100b0b7220 */ /* 0x000fe20000410000 */
[----:B-1----:R-:W-:Y:S02]  /*a4d0*/  IMAD R0, R8, UR12, RZ ;  /* 0x0000000c08007c24 */ /* 0x002fe4000f8e02ff */
[----:B------:R-:W-:-:S04]  /*a4e0*/  IMAD.WIDE.U32 R8, R25, UR12, R6 ;  /* 0x0000000c19087c25 */ /* 0x000fc8000f8e0006 */
[----:B------:R-:W-:Y:S02]  /*a4f0*/  IMAD R25, R25, UR13, R0 ;  /* 0x0000000d19197c24 */ /* 0x000fe4000f8e0200 */
[----:B------:R-:W-:Y:S01]  /*a500*/  FMUL.FTZ R0, R21, R16 ;  /* 0x0000001015007220 */ /* 0x000fe20000410000 */
[----:B0-----:R-:W-:Y:S02]  /*a510*/  LEA R6, P2, R8, UR14, 0x1 ;  /* 0x0000000e08067c11 */ /* 0x001fe4000f8408ff */
[----:B------:R-:W-:Y:S01]  /*a520*/  IADD3 R25, PT, PT, R9, R25, RZ ;  /* 0x0000001909197210 */ /* 0x000fe20007ffe0ff */
[----:B------:R-:W-:Y:S01]  /*a530*/  FFMA.FTZ R9, R12, R11, R14 ;  /* 0x0000000b0c097223 */ /* 0x000fe2000001000e */
[----:B------:R-:W-:Y:S02]  /*a540*/  FFMA.FTZ R0, R13, R0, R15 ;  /* 0x000000000d007223 */ /* 0x000fe4000001000f */
[----:B------:R-:W-:-:S03]  /*a550*/  LEA.HI.X R7, R8, UR15, R25, 0x1, P2 ;  /* 0x0000000f08077c11 */ /* 0x000fc600090f0c19 */
[----:B------:R-:W-:-:S05]  /*a560*/  F2FP.F16.F32.PACK_AB R9, R0, R9 ;  /* 0x000000090009723e */ /* 0x000fca00000000ff */
[----:B------:R1:W-:Y:S02]  /*a570*/  STG.E desc[UR18][R6.64], R9 ;  /* 0x0000000906007986 */ /* 0x0003e4000c101912 */
.L_x_3013:
[----:B------:R-:W-:Y:S05]  /*a580*/  BSYNC.RECONVERGENT B0 ;  /* 0x0000000000007941 */ /* 0x000fea0003800200 */
.L_x_3012:
[----:B------:R-:W-:Y:S04]  /*a590*/  BSSY.RECONVERGENT B0, `(.L_x_3014) ;  /* 0x0000016000007945 */ /* 0x000fe80003800200 */
[----:B------:R-:W-:Y:S05]  /*a5a0*/  @P3 BRA `(.L_x_3015) ;  /* 0x0000000000503947 */ /* 0x000fea0003800000 */
[----:B------:R-:W2:Y:S01]  /*a5b0*/  LDCU.64 UR12, c[0x0][0x3e0] ;  /* 0x00007c00ff0c77ac */ /* 0x000ea20008000a00 */
[--C-:B------:R-:W-:Y:S01]  /*a5c0*/  HADD2.F32 R11, -RZ, R22.reuse.H0_H0 ;  /* 0x20000016ff0b7230 */ /* 0x100fe20000004100 */
[----:B01----:R-:W-:Y:S01]  /*a5d0*/  MOV R7, R95 ;  /* 0x0000005f00077202 */ /* 0x003fe20000000f00 */
[----:B------:R-:W-:Y:S01]  /*a5e0*/  HADD2.F32 R17, -RZ, R22.H1_H1 ;  /* 0x30000016ff117230 */ /* 0x000fe20000004100 */
[----:B------:R-:W0:Y:S01]  /*a5f0*/  LDCU.64 UR14, c[0x0][0x380] ;  /* 0x00007000ff0e77ac */ /* 0x000e220008000a00 */
[----:B------:R-:W-:Y:S02]  /*a600*/  IMAD.MOV.U32 R6, RZ, RZ, R92 ;  /* 0x000000ffff067224 */ /* 0x000fe400078e005c */
[C---:B------:R-:W-:Y:S01]  /*a610*/  FADD.FTZ R11, -R4.reuse, R11 ;  /* 0x0000000b040b7221 */ /* 0x040fe20000010100 */
[----:B------:R-:W-:-:S03]  /*a620*/  FADD.FTZ R17, -R4, R17 ;  /* 0x0000001104117221 */ /* 0x000fc60000010100 */
[-C--:B------:R-:W-:Y:S01]  /*a630*/  FMUL.FTZ R11, R11, R16.reuse ;  /* 0x000000100b0b7220 */ /* 0x080fe20000410000 */
[----:B------:R-:W-:-:S04]  /*a640*/  FMUL.FTZ R0, R17, R16 ;  /* 0x0000001011007220 */ /* 0x000fc80000410000 */
[----:B------:R-:W-:Y:S01]  /*a650*/  FFMA.FTZ R0, R13, R0, R15 ;  /* 0x000000000d007223 */ /* 0x000fe2000001000f */
[----:B--2---:R-:W-:Y:S02]  /*a660*/  IMAD R18, R18, UR12, RZ ;  /* 0x0000000c12127c24 */ /* 0x004fe4000f8e02ff */
[----:B------:R-:W-:-:S04]  /*a670*/  IMAD.WIDE.U32 R8, R27, UR12, R6 ;  /* 0x0000000c1b087c25 */ /* 0x000fc8000f8e0006 */
[----:B------:R-:W-:Y:S01]  /*a680*/  IMAD R27, R27, UR13, R18 ;  /* 0x0000000d1b1b7c24 */ /* 0x000fe2000f8e0212 */
[----:B0-----:R-:W-:-:S03]  /*a690*/  LEA R6, P2, R8, UR14, 0x1 ;  /* 0x0000000e08067c11 */ /* 0x001fc6000f8408ff */
[----:B------:R-:W-:Y:S02]  /*a6a0*/  IMAD.IADD R27, R9, 0x1, R27 ;  /* 0x00000001091b7824 */ /* 0x000fe400078e021b */
[----:B------:R-:W-:-:S03]  /*a6b0*/  FFMA.FTZ R9, R12, R11, R14 ;  /* 0x0000000b0c097223 */ /* 0x000fc6000001000e */
[----:B------:R-:W-:Y:S02]  /*a6c0*/  LEA.HI.X R7, R8, UR15, R27, 0x1, P2 ;  /* 0x0000000f08077c11 */ /* 0x000fe400090f0c1b */
[----:B------:R-:W-:-:S05]  /*a6d0*/  F2FP.F16.F32.PACK_AB R9, R0, R9 ;  /* 0x000000090009723e */ /* 0x000fca00000000ff */
[----:B------:R2:W-:Y:S02]  /*a6e0*/  STG.E desc[UR18][R6.64], R9 ;  /* 0x0000000906007986 */ /* 0x0005e4000c101912 */
.L_x_3015:
[----:B------:R-:W-:Y:S05]  /*a6f0*/  BSYNC.RECONVERGENT B0 ;  /* 0x0000000000007941 */ /* 0x000fea0003800200 */
.L_x_3014:
[----:B------:R-:W-:Y:S04]  /*a700*/  BSSY.RECONVERGENT B0, `(.L_x_3016) ;  /* 0x0000016000007945 */ /* 0x000fe80003800200 */
[----:B------:R-:W-:Y:S05]  /*a710*/  @P1 BRA `(.L_x_3017) ;  /* 0x0000000000501947 */ /* 0x000fea0003800000 */
[----:B------:R-:W3:Y:S01]  /*a720*/  LDCU.64 UR6, c[0x0][0x3e0] ;  /* 0x00007c00ff0677ac */ /* 0x000ee20008000a00 */
[--C-:B------:R-:W-:Y:S01]  /*a730*/  HADD2.F32 R11, -RZ, R23.reuse.H0_H0 ;  /* 0x20000017ff0b7230 */ /* 0x100fe20000004100 */
[----:B012---:R-:W-:Y:S01]  /*a740*/  MOV R6, R92 ;  /* 0x0000005c00067202 */ /* 0x007fe20000000f00 */
        /* <DEDUP_REMOVED lines=8> */
[----:B---3--:R-:W-:Y:S02]  /*a7d0*/  IMAD R20, R20, UR6, RZ ;  /* 0x0000000614147c24 */ /* 0x008fe4000f8e02ff */
[----:B------:R-:W-:-:S04]  /*a7e0*/  IMAD.WIDE.U32 R8, R29, UR6, R6 ;  /* 0x000000061d087c25 */ /* 0x000fc8000f8e0006 */
[----:B------:R-:W-:Y:S01]  /*a7f0*/  IMAD R29, R29, UR7, R20 ;  /* 0x000000071d1d7c24 */ /* 0x000fe2000f8e0214 */
[----:B0-----:R-:W-:-:S04]  /*a800*/  LEA R6, P1, R8, UR12, 0x1 ;  /* 0x0000000c08067c11 */ /* 0x001fc8000f8208ff */
[----:B------:R-:W-:Y:S01]  /*a810*/  IADD3 R29, PT, PT, R9, R29, RZ ;  /* 0x0000001d091d7210 */ /* 0x000fe20007ffe0ff */
[----:B------:R-:W-:-:S03]  /*a820*/  FFMA.FTZ R9, R12, R11, R14 ;  /* 0x0000000b0c097223 */ /* 0x000fc6000001000e */
[----:B------:R-:W-:Y:S02]  /*a830*/  LEA.HI.X R7, R8, UR13, R29, 0x1, P1 ;  /* 0x0000000d08077c11 */ /* 0x000fe400088f0c1d */
[----:B------:R-:W-:-:S05]  /*a840*/  F2FP.F16.F32.PACK_AB R9, R0, R9 ;  /* 0x000000090009723e */ /* 0x000fca00000000ff */
[----:B------:R3:W-:Y:S02]  /*a850*/  STG.E desc[UR18][R6.64], R9 ;  /* 0x0000000906007986 */ /* 0x0007e4000c101912 */
.L_x_3017:
[----:B------:R-:W-:Y:S05]  /*a860*/  BSYNC.RECONVERGENT B0 ;  /* 0x0000000000007941 */ /* 0x000fea0003800200 */
.L_x_3016:
[----:B------:R-:W-:-:S07]  /*a870*/  IMAD.MOV.U32 R20, RZ, RZ, 0x4 ;  /* 0x00000004ff147424 */ /* 0x000fce00078e00ff */
.L_x_3024:
[----:B012---:R-:W-:-:S06]  /*a880*/  LEA R8, R20, UR8, 0x2 ;  /* 0x0000000814087c11 */ /* 0x007fcc000f8e10ff */
[----:B0123--:R-:W2:Y:S01]  /*a890*/  LDL.128 R8, [R8] ;  /* 0x0000000008087983 */ /* 0x00fea20000100c00 */
[C---:B------:R-:W-:Y:S01]  /*a8a0*/  LEA R21, R20.reuse, R3, 0x3 ;  /* 0x0000000314157211 */ /* 0x040fe200078e18ff */
[----:B------:R-:W-:Y:S01]  /*a8b0*/  VIADD R20, R20, 0x4 ;  /* 0x0000000414147836 */ /* 0x000fe20000000000 */
[----:B------:R-:W-:Y:S02]  /*a8c0*/  BSSY.RECONVERGENT B0, `(.L_x_3018) ;  /* 0x0000038000007945 */ /* 0x000fe40003800200 */
[----:B------:R-:W-:Y:S02]  /*a8d0*/  ISETP.GE.U32.AND P1, PT, R21, UR16, PT ;  /* 0x0000001015007c0c */ /* 0x000fe4000bf26070 */
[----:B------:R-:W-:Y:S02]  /*a8e0*/  SHF.R.S32.HI R23, RZ, 0x1f, R21 ;  /* 0x0000001fff177819 */ /* 0x000fe40000011415 */
[----:B------:R-:W-:Y:S02]  /*a8f0*/  ISETP.NE.AND P5, PT, R20, 0x40, PT ;  /* 0x000000401400780c */ /* 0x000fe40003fa5270 */
[----:B------:R-:W-:-:S13]  /*a900*/  ISETP.GE.AND.EX P1, PT, R23, UR17, PT, P1 ;  /* 0x0000001117007c0c */ /* 0x000fda000bf26310 */
[----:B------:R-:W0:Y:S01]  /*a910*/  @!P1 LDC.64 R24, c[0x0][0x3e0] ;  /* 0x0000f800ff189b82 */ /* 0x000e220000000a00 */
[----:B------:R-:W-:-:S07]  /*a920*/  @!P1 IMAD.MOV.U32 R6, RZ, RZ, R92 ;  /* 0x000000ffff069224 */ /* 0x000fce00078e005c */
[----:B------:R-:W1:Y:S01]  /*a930*/  @!P1 LDC.64 R26, c[0x0][0x380] ;  /* 0x0000e000ff1a9b82 */ /* 0x000e620000000a00 */
[--C-:B--2---:R-:W-:Y:S02]  /*a940*/  HADD2.F32 R7, -RZ, R8.reuse.H0_H0 ;  /* 0x20000008ff077230 */ /* 0x104fe40000004100 */
[----:B------:R-:W-:Y:S02]  /*a950*/  HADD2.F32 R17, -RZ, R8.H1_H1 ;  /* 0x30000008ff117230 */ /* 0x000fe40000004100 */
[----:B0-----:R-:W-:Y:S02]  /*a960*/  @!P1 IMAD R8, R23, R24, RZ ;  /* 0x0000001817089224 */ /* 0x001fe400078e02ff */
[C---:B------:R-:W-:Y:S01]  /*a970*/  FADD.FTZ R19, -R4.reuse, R7 ;  /* 0x0000000704137221 */ /* 0x040fe20000010100 */
[----:B------:R-:W-:Y:S01]  /*a980*/  @!P1 MOV R7, R95 ;  /* 0x0000005f00079202 */ /* 0x000fe20000000f00 */
[----:B------:R-:W-:Y:S01]  /*a990*/  FADD.FTZ R17, -R4, R17 ;  /* 0x0000001104117221 */ /* 0x000fe20000010100 */
[----:B------:R-:W-:Y:S01]  /*a9a0*/  IADD3 R23, PT, PT, R21, 0x8, RZ ;  /* 0x0000000815177810 */ /* 0x000fe20007ffe0ff */
[----:B------:R-:W-:-:S02]  /*a9b0*/  FMUL.FTZ R19, R19, R16 ;  /* 0x0000001013137220 */ /* 0x000fc40000410000 */
[----:B------:R-:W-:Y:S01]  /*a9c0*/  FMUL.FTZ R0, R17, R16 ;  /* 0x0000001011007220 */ /* 0x000fe20000410000 */
[----:B------:R-:W-:-:S04]  /*a9d0*/  @!P1 IMAD.WIDE.U32 R6, R21, R24, R6 ;  /* 0x0000001815069225 */ /* 0x000fc800078e0006 */
[----:B------:R-:W-:Y:S01]  /*a9e0*/  FFMA.FTZ R19, R12, R19, R14 ;  /* 0x000000130c137223 */ /* 0x000fe2000001000e */
[----:B------:R-:W-:Y:S01]  /*a9f0*/  ISETP.GE.U32.AND P3, PT, R23, UR16, PT ;  /* 0x0000001017007c0c */ /* 0x000fe2000bf66070 */
[----:B------:R-:W-:Y:S02]  /*aa00*/  @!P1 IMAD R17, R21, R25, R8 ;  /* 0x0000001915119224 */ /* 0x000fe400078e0208 */
[----:B------:R-:W-:Y:S01]  /*aa10*/  FFMA.FTZ R8, R13, R0, R15 ;  /* 0x000000000d087223 */ /* 0x000fe2000001000f */
[----:B-1----:R-:W-:Y:S01]  /*aa20*/  @!P1 LEA R18, P2, R6, R26, 0x1 ;  /* 0x0000001a06129211 */ /* 0x002fe200078408ff */
[----:B------:R-:W-:Y:S02]  /*aa30*/  VIADD R25, R21, 0x10 ;  /* 0x0000001015197836 */ /* 0x000fe40000000000 */
[----:B------:R-:W-:Y:S01]  /*aa40*/  @!P1 IMAD.IADD R0, R7, 0x1, R17 ;  /* 0x0000000107009824 */ /* 0x000fe200078e0211 */
[----:B------:R-:W-:Y:S02]  /*aa50*/  @!P1 F2FP.F16.F32.PACK_AB R7, R8, R19 ;  /* 0x000000130807923e */ /* 0x000fe400000000ff */
[----:B------:R-:W-:-:S02]  /*aa60*/  ISETP.GE.U32.AND P4, PT, R25, UR16, PT ;  /* 0x0000001019007c0c */ /* 0x000fc4000bf86070 */
[----:B------:R-:W-:Y:S02]  /*aa70*/  @!P1 LEA.HI.X R19, R6, R27, R0, 0x1, P2 ;  /* 0x0000001b06139211 */ /* 0x000fe400010f0c00 */
[----:B------:R-:W-:Y:S02]  /*aa80*/  SHF.R.S32.HI R0, RZ, 0x1f, R23 ;  /* 0x0000001fff007819 */ /* 0x000fe40000011417 */
[----:B------:R-:W-:Y:S01]  /*aa90*/  IADD3 R27, PT, PT, R21, 0x18, RZ ;  /* 0x00000018151b7810 */ /* 0x000fe20007ffe0ff */
[----:B------:R0:W-:Y:S01]  /*aaa0*/  @!P1 STG.E desc[UR18][R18.64], R7 ;  /* 0x0000000712009986 */ /* 0x0001e2000c101912 */
[----:B------:R-:W-:Y:S02]  /*aab0*/  ISETP.GE.AND.EX P3, PT, R0, UR17, PT, P3 ;  /* 0x0000001100007c0c */ /* 0x000fe4000bf66330 */
[----:B------:R-:W-:Y:S02]  /*aac0*/  ISETP.GE.U32.AND P2, PT, R27, UR16, PT ;  /* 0x000000101b007c0c */ /* 0x000fe4000bf46070 */
[----:B------:R-:W-:-:S02]  /*aad0*/  SHF.R.S32.HI R21, RZ, 0x1f, R25 ;  /* 0x0000001fff157819 */ /* 0x000fc40000011419 */
[----:B------:R-:W-:Y:S02]  /*aae0*/  SHF.R.S32.HI R22, RZ, 0x1f, R27 ;  /* 0x0000001fff167819 */ /* 0x000fe4000001141b */
[----:B------:R-:W-:Y:S02]  /*aaf0*/  ISETP.GE.AND.EX P4, PT, R21, UR17, PT, P4 ;  /* 0x0000001115007c0c */ /* 0x000fe4000bf86340 */
[----:B------:R-:W-:-:S03]  /*ab00*/  ISETP.GE.AND.EX P2, PT, R22, UR17, PT, P2 ;  /* 0x0000001116007c0c */ /* 0x000fc6000bf46320 */
[----:B0-----:R-:W-:Y:S10]  /*ab10*/  @P3 BRA `(.L_x_3019) ;  /* 0x0000000000483947 */ /* 0x001ff40003800000 */
[--C-:B------:R-:W-:Y:S01]  /*ab20*/  HADD2.F32 R17, -RZ, R9.reuse.H0_H0 ;  /* 0x20000009ff117230 */ /* 0x100fe20000004100 */
[----:B------:R-:W-:Y:S01]  /*ab30*/  MOV R6, R92 ;  /* 0x0000005c00067202 */ /* 0x000fe20000000f00 */
[----:B------:R-:W-:Y:S02]  /*ab40*/  HADD2.F32 R9, -RZ, R9.H1_H1 ;  /* 0x30000009ff097230 */ /* 0x000fe40000004100 */
[----:B------:R-:W-:Y:S02]  /*ab50*/  IMAD R0, R0, UR20, RZ ;  /* 0x0000001400007c24 */ /* 0x000fe4000f8e02ff */
[C---:B------:R-:W-:Y:S01]  /*ab60*/  FADD.FTZ R17, -R4.reuse, R17 ;  /* 0x0000001104117221 */ /* 0x040fe20000010100 */
[----:B------:R-:W-:Y:S02]  /*ab70*/  IMAD.MOV.U32 R7, RZ, RZ, R95 ;  /* 0x000000ffff077224 */ /* 0x000fe400078e005f */
[----:B------:R-:W-:Y:S01]  /*ab80*/  FADD.FTZ R9, -R4, R9 ;  /* 0x0000000904097221 */ /* 0x000fe20000010100 */
[----:B------:R-:W-:-:S02]  /*ab90*/  IMAD R19, R23, UR21, R0 ;  /* 0x0000001517137c24 */ /* 0x000fc4000f8e0200 */
[----:B------:R-:W-:Y:S01]  /*aba0*/  FMUL.FTZ R17, R17, R16 ;  /* 0x0000001011117220 */ /* 0x000fe20000410000 */
[----:B------:R-:W-:-:S04]  /*abb0*/  IMAD.WIDE.U32 R6, R23, UR20, R6 ;  /* 0x0000001417067c25 */ /* 0x000fc8000f8e0006 */
[----:B------:R-:W-:Y:S01]  /*abc0*/  FMUL.FTZ R0, R9, R16 ;  /* 0x0000001009007220 */ /* 0x000fe20000410000 */
[----:B------:R-:W-:Y:S01]  /*abd0*/  FFMA.FTZ R17, R12, R17, R14 ;  /* 0x000000110c117223 */ /* 0x000fe2000001000e */
[----:B------:R-:W-:Y:S02]  /*abe0*/  IADD3 R7, PT, PT, R7, R19, RZ ;  /* 0x0000001307077210 */ /* 0x000fe40007ffe0ff */
[----:B------:R-:W-:Y:S01]  /*abf0*/  FFMA.FTZ R0, R13, R0, R15 ;  /* 0x000000000d007223 */ /* 0x000fe2000001000f */
[----:B------:R-:W-:-:S04]  /*ac00*/  LEA R8, P1, R6, UR22, 0x1 ;  /* 0x0000001606087c11 */ /* 0x000fc8000f8208ff */
[----:B------:R-:W-:Y:S02]  /*ac10*/  LEA.HI.X R9, R6, UR23, R7, 0x1, P1 ;  /* 0x0000001706097c11 */ /* 0x000fe400088f0c07 */
[----:B------:R-:W-:-:S05]  /*ac20*/  F2FP.F16.F32.PACK_AB R7, R0, R17 ;  /* 0x000000110007723e */ /* 0x000fca00000000ff */
[----:B------:R0:W-:Y:S02]  /*ac30*/  STG.E desc[UR18][R8.64], R7 ;  /* 0x0000000708007986 */ /* 0x0001e4000c101912 */
.L_x_3019:
[----:B------:R-:W-:Y:S05]  /*ac40*/  BSYNC.RECONVERGENT B0 ;  /* 0x0000000000007941 */ /* 0x000fea0003800200 */
.L_x_3018:
[----:B------:R-:W-:Y:S04]  /*ac50*/  BSSY.RECONVERGENT B0, `(.L_x_3020) ;  /* 0x0000014000007945 */ /* 0x000fe80003800200 */
[----:B------:R-:W-:Y:S05]  /*ac60*/  @P4 BRA `(.L_x_3021) ;  /* 0x0000000000484947 */ /* 0x000fea0003800000 */
[--C-:B0-----:R-:W-:Y:S01]  /*ac70*/  HADD2.F32 R9, -RZ, R10.reuse.H0_H0 ;  /* 0x2000000aff097230 */ /* 0x101fe20000004100 */
        /* <DEDUP_REMOVED lines=11> */
[----:B------:R-:W-:Y:S01]  /*ad30*/  IMAD.IADD R7, R7, 0x1, R19 ;  /* 0x0000000107077824 */ /* 0x000fe200078e0213 */
[----:B------:R-:W-:Y:S01]  /*ad40*/  LEA R8, P1, R6, UR22, 0x1 ;  /* 0x0000001606087c11 */ /* 0x000fe2000f8208ff */
[----:B------:R-:W-:-:S03]  /*ad50*/  FFMA.FTZ R17, R13, R0, R15 ;  /* 0x000000000d117223 */ /* 0x000fc6000001000f */
[----:B------:R-:W-:Y:S02]  /*ad60*/  LEA.HI.X R9, R6, UR23, R7, 0x1, P1 ;  /* 0x0000001706097c11 */ /* 0x000fe400088f0c07 */
[----:B------:R-:W-:-:S05]  /*ad70*/  F2FP.F16.F32.PACK_AB R7, R17, R10 ;  /* 0x0000000a1107723e */ /* 0x000fca00000000ff */
[----:B------:R1:W-:Y:S02]  /*ad80*/  STG.E desc[UR18][R8.64], R7 ;  /* 0x0000000708007986 */ /* 0x0003e4000c101912 */
.L_x_3021:
[----:B------:R-:W-:Y:S05]  /*ad90*/  BSYNC.RECONVERGENT B0 ;  /* 0x0000000000007941 */ /* 0x000fea0003800200 */
.L_x_3020:
[----:B------:R-:W-:Y:S04]  /*ada0*/  BSSY.RECONVERGENT B0, `(.L_x_3022) ;  /* 0x0000014000007945 */ /* 0x000fe80003800200 */
[----:B------:R-:W-:Y:S05]  /*adb0*/  @P2 BRA `(.L_x_3023) ;  /* 0x0000000000482947 */ /* 0x000fea0003800000 */
[--C-:B01----:R-:W-:Y:S01]  /*adc0*/  HADD2.F32 R9, -RZ, R11.reuse.H0_H0 ;  /* 0x2000000bff097230 */ /* 0x103fe20000004100 */
        /* <DEDUP_REMOVED lines=17> */
.L_x_3023:
[----:B------:R-:W-:Y:S05]  /*aee0*/  BSYNC.RECONVERGENT B0 ;  /* 0x0000000000007941 */ /* 0x000fea0003800200 */
.L_x_3022:
[----:B------:R-:W-:Y:S05]  /*aef0*/  @P5 BRA `(.L_x_3024) ;  /* 0xfffffff800605947 */ /* 0x000fea000383ffff */
.L_x_3011:
        /* <DEDUP_REMOVED lines=8> */
.L_x_3026:
        /* <DEDUP_REMOVED lines=16> */
.L_x_4931:


//--------------------- .text._Z35group_norm_nhwc_fwd_one_pass_kernelI11Fp16IOBf16WLi64ELi120ELi480EEv26Group_norm_nhwc_fwd_params --------------------------
	.section	.text._Z35group_norm_nhwc_fwd_one_pass_kernelI11Fp16IOBf16WLi64ELi120ELi480EEv26Group_norm_nhwc_fwd_params,"ax",@progbits
	.align	128
        .global         _Z35group_norm_nhwc_fwd_one_pass_kernelI11Fp16IOBf16WLi64ELi120ELi480EEv26Group_norm_nhwc_fwd_params
        .type           _Z35group_norm_nhwc_fwd_one_pass_kernelI11Fp16IOBf16WLi64ELi120ELi480EEv26Group_norm_nhwc_fwd_params,@function
        .size           _Z35group_norm_nhwc_fwd_one_pass_kernelI11Fp16IOBf16WLi64ELi120ELi480EEv26Group_norm_nhwc_fwd_params,(.L_x_4932 - _Z35group_norm_nhwc_fwd_one_pass_kernelI11Fp16IOBf16WLi64ELi120ELi480EEv26Group_norm_nhwc_fwd_params)
        .other          _Z35group_norm_nhwc_fwd_one_pass_kernelI11Fp16IOBf16WLi64ELi120ELi480EEv26Group_norm_nhwc_fwd_params,@"STO_CUDA_ENTRY STV_DEFAULT"
_Z35group_norm_nhwc_fwd_one_pass_kernelI11Fp16IOBf16WLi64ELi120ELi480EEv26Group_norm_nhwc_fwd_params:
.text._Z35group_norm_nhwc_fwd_one_pass_kernelI11Fp16IOBf16WLi64ELi120ELi480EEv26Group_norm_nhwc_fwd_params:
        /* <DEDUP_REMOVED lines=51> */
.L_x_3070:
[----:B0-----:R-:W0:Y:S01]  /*0330*/  LDCU UR5, c[0x0][0x3f8] ;  /* 0x00007f00ff0577ac */ /* 0x001e220008000800 */
[----:B------:R-:W-:Y:S01]  /*0340*/  IABS R8, UR8 ;  /* 0x0000000800087c13 */ /* 0x000fe20008000000 */
[----:B------:R-:W-:Y:S01]  /*0350*/  HFMA2 R30, -RZ, RZ, 0, 0 ;  /* 0x00000000ff1e7431 */ /* 0x000fe200000001ff */
[----:B------:R-:W-:Y:S01]  /*0360*/  IADD3 R21, PT, PT, R0, 0x20, RZ ;  /* 0x0000002000157810 */ /* 0x000fe20007ffe0ff */
[----:B-1----:R-:W1:Y:S01]  /*0370*/  LDCU.64 UR20, c[0x0][0x3e8] ;  /* 0x00007d00ff1477ac */ /* 0x002e620008000a00 */
[----:B------:R-:W-:Y:S02]  /*0380*/  R2UR UR17, R8 ;  /* 0x00000000081172ca */ /* 0x000fe400000e0000 */
[----:B------:R-:W-:Y:S01]  /*0390*/  SHF.R.S32.HI R19, RZ, 0x1f, R21 ;  /* 0x0000001fff137819 */ /* 0x000fe20000011415 */
[----:B--2---:R-:W2:Y:S01]  /*03a0*/  LDCU.64 UR22, c[0x0][0x3f0] ;  /* 0x00007e00ff1677ac */ /* 0x004ea20008000a00 */
[----:B------:R-:W-:-:S04]  /*03b0*/  IADD3 R23, PT, PT, R0, 0x28, RZ ;  /* 0x0000002800177810 */ /* 0x000fc80007ffe0ff */
[----:B------:R-:W-:Y:S02]  /*03c0*/  SHF.R.S32.HI R20, RZ, 0x1f, R23 ;  /* 0x0000001fff147819 */ /* 0x000fe40000011417 */
[----:B0---4-:R-:W-:-:S04]  /*03d0*/  IABS R6, UR5 ;  /* 0x0000000500067c13 */ /* 0x011fc80008000000 */
[----:B---3--:R-:W0:Y:S01]  /*03e0*/  I2F.RP R3, R6 ;  /* 0x0000000600037306 */ /* 0x008e220000209400 */
        /* <DEDUP_REMOVED lines=23> */
[----:B------:R-:W3:-:S12]  /*0560*/  @!P3 LDC.64 R14, c[0x0][0x390] ;  /* 0x0000e400ff0ebb82 */ /* 0x000ed80000000a00 */
        /* <DEDUP_REMOVED lines=22> */
[----:B------:R-:W-:Y:S02]  /*06d0*/  ISETP.GE.U32.AND P1, PT, R23, UR20, PT ;  /* 0x0000001417007c0c */ /* 0x000fe4000bf26070 */
[----:B------:R-:W-:Y:S02]  /*06e0*/  MOV R3, UR22 ;  /* 0x0000001600037c02 */ /* 0x000fe40008000f00 */
[----:B------:R-:W-:-:S03]  /*06f0*/  ISETP.GE.AND.EX P1, PT, R20, UR21, PT, P1 ;  /* 0x0000001514007c0c */ /* 0x000fc6000bf26310 */
[----:B------:R-:W-:Y:S01]  /*0700*/  IMAD.WIDE.U32 R6, R3, UR19, R6 ;  /* 0x0000001303067c25 */ /* 0x000fe2000f8e0006 */
[----:B------:R-:W-:-:S04]  /*0710*/  IADD3 R3, PT, PT, R0, 0x10, RZ ;  /* 0x0000001000037810 */ /* 0x000fc80007ffe0ff */
[----:B------:R-:W-:Y:S02]  /*0720*/  IADD3 R9, PT, PT, R7, UR5, RZ ;  /* 0x0000000507097c10 */ /* 0x000fe4000fffe0ff */
[----:B------:R-:W-:Y:S02]  /*0730*/  ISETP.GE.U32.AND P5, PT, R3, UR20, PT ;  /* 0x0000001403007c0c */ /* 0x000fe4000bfa6070 */
[----:B------:R-:W-:Y:S02]  /*0740*/  SHF.R.S32.HI R25, RZ, 0x1f, R3 ;  /* 0x0000001fff197819 */ /* 0x000fe40000011403 */
[----:B------:R-:W-:Y:S02]  /*0750*/  @!P3 MOV R8, R6 ;  /* 0x000000060008b202 */ /* 0x000fe40000000f00 */
[----:B------:R-:W-:-:S03]  /*0760*/  ISETP.GE.AND.EX P5, PT, R25, UR21, PT, P5 ;  /* 0x0000001519007c0c */ /* 0x000fc6000bfa6350 */
[----:B------:R-:W-:Y:S02]  /*0770*/  @!P3 IMAD.WIDE.U32 R10, R5, R10, R8 ;  /* 0x0000000a050ab225 */ /* 0x000fe400078e0008 */
[----:B------:R-:W0:Y:S03]  /*0780*/  @!P1 LDC.64 R4, c[0x0][0x3e0] ;  /* 0x0000f800ff049b82 */ /* 0x000e260000000a00 */
[----:B------:R-:W-:Y:S02]  /*0790*/  @!P3 IADD3 R11, PT, PT, R11, R13, RZ ;  /* 0x0000000d0b0bb210 */ /* 0x000fe40007ffe0ff */
[----:B---3--:R-:W-:-:S03]  /*07a0*/  @!P3 LEA R14, P4, R10, R14, 0x1 ;  /* 0x0000000e0a0eb211 */ /* 0x008fc600078808ff */
[----:B------:R-:W2:Y:S01]  /*07b0*/  @!P5 LDC.64 R12, c[0x0][0x3e0] ;  /* 0x0000f800ff0cdb82 */ /* 0x000ea20000000a00 */
[----:B------:R-:W-:Y:S02]  /*07c0*/  @!P3 LEA.HI.X R15, R10, R15, R11, 0x1, P4 ;  /* 0x0000000f0a0fb211 */ /* 0x000fe400020f0c0b */
[----:B------:R-:W-:Y:S01]  /*07d0*/  ISETP.GE.U32.AND P4, PT, R31, UR20, PT ;  /* 0x000000141f007c0c */ /* 0x000fe2000bf86070 */
[----:B-1----:R-:W-:-:S04]  /*07e0*/  @!P2 IMAD R22, R19, R16, RZ ;  /* 0x000000101316a224 */ /* 0x002fc800078e02ff */
[----:B------:R-:W1:Y:S01]  /*07f0*/  @!P2 LDC.64 R10, c[0x0][0x390] ;  /* 0x0000e400ff0aab82 */ /* 0x000e620000000a00 */
[----:B------:R-:W-:Y:S01]  /*0800*/  ISETP.GE.AND.EX P4, PT, R34, UR21, PT, P4 ;  /* 0x0000001522007c0c */ /* 0x000fe2000bf86340 */
[----:B------:R3:W4:Y:S01]  /*0810*/  @!P3 LDG.E R30, desc[UR24][R14.64] ;  /* 0x000000180e1eb981 */ /* 0x000722000c1e1900 */
[----:B------:R-:W-:Y:S01]  /*0820*/  @!P2 MOV R18, R6 ;  /* 0x000000060012a202 */ /* 0x000fe20000000f00 */
[C---:B------:R-:W-:Y:S01]  /*0830*/  @!P2 IMAD R22, R21.reuse, R17, R22 ;  /* 0x000000111516a224 */ /* 0x040fe200078e0216 */
[-C--:B------:R-:W-:Y:S02]  /*0840*/  @!P2 MOV R19, R9.reuse ;  /* 0x000000090013a202 */ /* 0x080fe40000000f00 */
[----:B------:R-:W-:Y:S02]  /*0850*/  CS2R R28, SRZ ;  /* 0x00000000001c7805 */ /* 0x000fe4000001ff00 */
[----:B------:R-:W-:Y:S01]  /*0860*/  ISETP.GE.U32.AND P3, PT, R0, UR20, PT ;  /* 0x0000001400007c0c */ /* 0x000fe2000bf66070 */
[----:B0-----:R-:W-:Y:S01]  /*0870*/  @!P1 IMAD R24, R20, R4, RZ ;  /* 0x0000000414189224 */ /* 0x001fe200078e02ff */
[----:B------:R-:W-:Y:S01]  /*0880*/  @!P1 MOV R20, R6 ;  /* 0x0000000600149202 */ /* 0x000fe20000000f00 */
[----:B------:R-:W-:Y:S01]  /*0890*/  @!P2 IMAD.WIDE.U32 R16, R21, R16, R18 ;  /* 0x000000101510a225 */ /* 0x000fe200078e0012 */
[----:B------:R-:W-:Y:S01]  /*08a0*/  @!P1 MOV R21, R9 ;  /* 0x0000000900159202 */ /* 0x000fe20000000f00 */
[----:B---3--:R-:W0:Y:S01]  /*08b0*/  @!P1 LDC.64 R14, c[0x0][0x390] ;  /* 0x0000e400ff0e9b82 */ /* 0x008e220000000a00 */
[----:B------:R-:W-:Y:S01]  /*08c0*/  ISETP.GE.AND.EX P3, PT, R35, UR21, PT, P3 ;  /* 0x0000001523007c0c */ /* 0x000fe2000bf66330 */
[----:B------:R-:W-:Y:S01]  /*08d0*/  @!P1 IMAD R24, R23, R5, R24 ;  /* 0x0000000517189224 */ /* 0x000fe200078e0218 */
[----:B------:R-:W-:Y:S01]  /*08e0*/  @!P2 IADD3 R17, PT, PT, R17, R22, RZ ;  /* 0x000000161111a210 */ /* 0x000fe20007ffe0ff */
[----:B------:R-:W-:Y:S01]  /*08f0*/  @!P1 IMAD.WIDE.U32 R4, R23, R4, R20 ;  /* 0x0000000417049225 */ /* 0x000fe200078e0014 */
[----:B------:R-:W-:-:S03]  /*0900*/  @!P5 MOV R21, R9 ;  /* 0x000000090015d202 */ /* 0x000fc60000000f00 */
[----:B------:R-:W3:Y:S01]  /*0910*/  @!P5 LDC.64 R18, c[0x0][0x390] ;  /* 0x0000e400ff12db82 */ /* 0x000ee20000000a00 */
[----:B--2---:R-:W-:Y:S01]  /*0920*/  @!P5 IMAD R20, R25, R12, RZ ;  /* 0x0000000c1914d224 */ /* 0x004fe200078e02ff */
[----:B------:R-:W-:Y:S02]  /*0930*/  @!P1 IADD3 R24, PT, PT, R5, R24, RZ ;  /* 0x0000001805189210 */ /* 0x000fe40007ffe0ff */
[C---:B-1----:R-:W-:Y:S01]  /*0940*/  @!P2 LEA R10, P6, R16.reuse, R10, 0x1 ;  /* 0x0000000a100aa211 */ /* 0x042fe200078c08ff */
[C---:B------:R-:W-:Y:S02]  /*0950*/  @!P5 IMAD R25, R3.reuse, R13, R20 ;  /* 0x0000000d0319d224 */ /* 0x040fe400078e0214 */
[----:B------:R-:W-:Y:S01]  /*0960*/  @!P5 IMAD.MOV.U32 R20, RZ, RZ, R6 ;  /* 0x000000ffff14d224 */ /* 0x000fe200078e0006 */
[----:B------:R-:W1:Y:S01]  /*0970*/  @!P4 LDC.64 R22, c[0x0][0x3e0] ;  /* 0x0000f800ff16cb82 */ /* 0x000e620000000a00 */
[----:B------:R-:W-:Y:S02]  /*0980*/  @!P2 LEA.HI.X R11, R16, R11, R17, 0x1, P6 ;  /* 0x0000000b100ba211 */ /* 0x000fe400030f0c11 */
[----:B------:R-:W-:Y:S01]  /*0990*/  @!P5 IMAD.WIDE.U32 R12, R3, R12, R20 ;  /* 0x0000000c030cd225 */ /* 0x000fe200078e0014 */
[----:B------:R-:W-:-:S02]  /*09a0*/  CS2R R26, SRZ ;  /* 0x00000000001a7805 */ /* 0x000fc4000001ff00 */
[----:B------:R-:W2:Y:S02]  /*09b0*/  @!P2 LDG.E R29, desc[UR24][R10.64] ;  /* 0x000000180a1da981 */ /* 0x000ea4000c1e1900 */
[----:B------:R-:W5:Y:S01]  /*09c0*/  @!P3 LDC.64 R16, c[0x0][0x3e0] ;  /* 0x0000f800ff10bb82 */ /* 0x000f620000000a00 */
[C---:B0-----:R-:W-:Y:S02]  /*09d0*/  @!P1 LEA R14, P6, R4.reuse, R14, 0x1 ;  /* 0x0000000e040e9211 */ /* 0x041fe400078c08ff */
[----:B------:R-:W-:Y:S02]  /*09e0*/  @!P5 IADD3 R25, PT, PT, R13, R25, RZ ;  /* 0x000000190d19d210 */ /* 0x000fe40007ffe0ff */
[----:B------:R-:W-:-:S03]  /*09f0*/  @!P1 LEA.HI.X R15, R4, R15, R24, 0x1, P6 ;  /* 0x0000000f040f9211 */ /* 0x000fc600030f0c18 */
[----:B------:R-:W0:Y:S01]  /*0a00*/  @!P4 LDC.64 R4, c[0x0][0x390] ;  /* 0x0000e400ff04cb82 */ /* 0x000e220000000a00 */
[C---:B---3--:R-:W-:Y:S01]  /*0a10*/  @!P5 LEA R18, P6, R12.reuse, R18, 0x1 ;  /* 0x000000120c12d211 */ /* 0x048fe200078c08ff */
[----:B------:R-:W3:Y:S03]  /*0a20*/  @!P1 LDG.E R27, desc[UR24][R14.64] ;  /* 0x000000180e1b9981 */ /* 0x000ee6000c1e1900 */
[----:B------:R-:W-:-:S03]  /*0a30*/  @!P5 LEA.HI.X R19, R12, R19, R25, 0x1, P6 ;  /* 0x000000130c13d211 */ /* 0x000fc600030f0c19 */
[----:B------:R-:W0:Y:S01]  /*0a40*/  @!P3 LDC.64 R12, c[0x0][0x390] ;  /* 0x0000e400ff0cbb82 */ /* 0x000e220000000a00 */
[----:B-1----:R-:W-:Y:S01]  /*0a50*/  @!P4 IMAD R20, R34, R22, RZ ;  /* 0x000000162214c224 */ /* 0x002fe200078e02ff */
[-C--:B------:R-:W-:Y:S01]  /*0a60*/  @!P4 MOV R21, R9.reuse ;  /* 0x000000090015c202 */ /* 0x080fe20000000f00 */
[----:B------:R1:W3:Y:S01]  /*0a70*/  @!P5 LDG.E R28, desc[UR24][R18.64] ;  /* 0x00000018121cd981 */ /* 0x0002e2000c1e1900 */
[----:B------:R-:W-:Y:S01]  /*0a80*/  @!P3 MOV R25, R9 ;  /* 0x000000090019b202 */ /* 0x000fe20000000f00 */
[----:B------:R-:W-:Y:S01]  /*0a90*/  @!P4 IMAD R3, R31, R23, R20 ;  /* 0x000000171f03c224 */ /* 0x000fe200078e0214 */
[----:B------:R-:W-:Y:S01]  /*0aa0*/  @!P4 MOV R20, R6 ;  /* 0x000000060014c202 */ /* 0x000fe20000000f00 */
[----:B-----5:R-:W-:-:S04]  /*0ab0*/  @!P3 IMAD R24, R35, R16, RZ ;  /* 0x000000102318b224 */ /* 0x020fc800078e02ff */
[----:B------:R-:W-:Y:S01]  /*0ac0*/  @!P4 IMAD.WIDE.U32 R22, R31, R22, R20 ;  /* 0x000000161f16c225 */ /* 0x000fe200078e0014 */
[----:B-1----:R-:W-:-:S03]  /*0ad0*/  IADD3 R19, PT, PT, R0, 0x30, RZ ;  /* 0x0000003000137810 */ /* 0x002fc60007ffe0ff */
[C---:B------:R-:W-:Y:S01]  /*0ae0*/  @!P3 IMAD R21, R0.reuse, R17, R24 ;  /* 0x000000110015b224 */ /* 0x040fe200078e0218 */
[----:B------:R-:W-:Y:S02]  /*0af0*/  @!P3 MOV R24, R6 ;  /* 0x000000060018b202 */ /* 0x000fe40000000f00 */
[----:B------:R-:W-:Y:S02]  /*0b00*/  ISETP.GE.U32.AND P5, PT, R19, UR20, PT ;  /* 0x0000001413007c0c */ /* 0x000fe4000bfa6070 */
[----:B------:R-:W-:Y:S01]  /*0b10*/  SHF.R.S32.HI R20, RZ, 0x1f, R19 ;  /* 0x0000001fff147819 */ /* 0x000fe20000011413 */
[----:B------:R-:W-:Y:S01]  /*0b20*/  @!P3 IMAD.WIDE.U32 R16, R0, R16, R24 ;  /* 0x000000100010b225 */ /* 0x000fe200078e0018 */
[----:B------:R-:W-:Y:S02]  /*0b30*/  @!P4 IADD3 R3, PT, PT, R23, R3, RZ ;  /* 0x000000031703c210 */ /* 0x000fe40007ffe0ff */
[----:B------:R-:W-:Y:S02]  /*0b40*/  ISETP.GE.AND.EX P5, PT, R20, UR21, PT, P5 ;  /* 0x0000001514007c0c */ /* 0x000fe4000bfa6350 */
[----:B0-----:R-:W-:-:S02]  /*0b50*/  @!P4 LEA R4, P6, R22, R4, 0x1 ;  /* 0x000000041604c211 */ /* 0x001fc400078c08ff */
[----:B------:R-:W-:Y:S02]  /*0b60*/  @!P3 IADD3 R21, PT, PT, R17, R21, RZ ;  /* 0x000000151115b210 */ /* 0x000fe40007ffe0ff */
[----:B------:R-:W-:Y:S02]  /*0b70*/  @!P4 LEA.HI.X R5, R22, R5, R3, 0x1, P6 ;  /* 0x000000051605c211 */ /* 0x000fe400030f0c03 */
[----:B------:R-:W-:Y:S02]  /*0b80*/  @!P3 LEA R12, P6, R16, R12, 0x1 ;  /* 0x0000000c100cb211 */ /* 0x000fe400078c08ff */
[----:B------:R-:W-:Y:S01]  /*0b90*/  IADD3 R3, PT, PT, R0, 0x38, RZ ;  /* 0x0000003800037810 */ /* 0x000fe20007ffe0ff */
[----:B------:R-:W5:Y:S01]  /*0ba0*/  @!P4 LDG.E R26, desc[UR24][R4.64] ;  /* 0x00000018041ac981 */ /* 0x000f62000c1e1900 */
[----:B------:R-:W-:Y:S01]  /*0bb0*/  @!P3 LEA.HI.X R13, R16, R13, R21, 0x1, P6 ;  /* 0x0000000d100db211 */ /* 0x000fe200030f0c15 */
[----:B------:R-:W-:Y:S01]  /*0bc0*/  HFMA2 R21, -RZ, RZ, 0, 0 ;  /* 0x00000000ff157431 */ /* 0x000fe200000001ff */
[----:B------:R-:W0:Y:S01]  /*0bd0*/  @!P5 LDC.64 R16, c[0x0][0x3e0] ;  /* 0x0000f800ff10db82 */ /* 0x000e220000000a00 */
[----:B------:R-:W-:-:S02]  /*0be0*/  ISETP.GE.U32.AND P6, PT, R3, UR20, PT ;  /* 0x0000001403007c0c */ /* 0x000fc4000bfc6070 */
[----:B------:R-:W-:Y:S02]  /*0bf0*/  SHF.R.S32.HI R18, RZ, 0x1f, R3 ;  /* 0x0000001fff127819 */ /* 0x000fe40000011403 */
[----:B------:R1:W3:Y:S02]  /*0c00*/  @!P3 LDG.E R21, desc[UR24][R12.64] ;  /* 0x000000180c15b981 */ /* 0x0002e4000c1e1900 */
        /* <DEDUP_REMOVED lines=13> */
[----:B------:R1:W3:Y:S01]  /*0ce0*/  @!P5 LDG.E R20, desc[UR24][R12.64] ;  /* 0x000000180c14d981 */ /* 0x0002e2000c1e1900 */
        /* <DEDUP_REMOVED lines=9> */
[----:B------:R2:W3:Y:S01]  /*0d80*/  @!P6 LDG.E R19, desc[UR24][R10.64] ;  /* 0x000000180a13e981 */ /* 0x0004e2000c1e1900 */
[----:B------:R-:W-:Y:S01]  /*0d90*/  ISETP.GT.AND P1, PT, R37, 0x1e, PT ;  /* 0x0000001e2500780c */ /* 0x000fe20003f24270 */
[--C-:B----4-:R-:W-:Y:S02]  /*0da0*/  HADD2.F32 R5, -RZ, R30.reuse.H1_H1 ;  /* 0x3000001eff057230 */ /* 0x110fe40000004100 */
[----:B------:R-:W-:Y:S02]  /*0db0*/  HADD2.F32 R30, -RZ, R30.H0_H0 ;  /* 0x2000001eff1e7230 */ /* 0x000fe40000004100 */
[--C-:B--2---:R-:W-:Y:S02]  /*0dc0*/  HADD2.F32 R10, -RZ, R29.reuse.H1_H1 ;  /* 0x3000001dff0a7230 */ /* 0x104fe40000004100 */
[----:B------:R-:W-:-:S03]  /*0dd0*/  HADD2.F32 R29, -RZ, R29.H0_H0 ;  /* 0x2000001dff1d7230 */ /* 0x000fc60000004100 */
[----:B------:R-:W-:-:S04]  /*0de0*/  FMUL.FTZ R16, R10, R10 ;  /* 0x0000000a0a107220 */ /* 0x000fc80000410000 */
[----:B------:R-:W-:Y:S01]  /*0df0*/  FFMA.FTZ R15, R29, R29, R16 ;  /* 0x0000001d1d0f7223 */ /* 0x000fe20000010010 */
[----:B-----5:R-:W-:Y:S02]  /*0e00*/  HADD2.F32 R3, -RZ, R26.H1_H1 ;  /* 0x3000001aff037230 */ /* 0x020fe40000004100 */
[--C-:B---3--:R-:W-:Y:S02]  /*0e10*/  HADD2.F32 R18, -RZ, R21.reuse.H1_H1 ;  /* 0x30000015ff127230 */ /* 0x108fe40000004100 */
[----:B------:R-:W-:-:S03]  /*0e20*/  HADD2.F32 R21, -RZ, R21.H0_H0 ;  /* 0x20000015ff157230 */ /* 0x000fc60000004100 */
[----:B------:R-:W-:Y:S01]  /*0e30*/  FMUL.FTZ R4, R18, R18 ;  /* 0x0000001212047220 */ /* 0x000fe20000410000 */
[----:B------:R-:W-:Y:S02]  /*0e40*/  HADD2.F32 R26, -RZ, R26.H0_H0 ;  /* 0x2000001aff1a7230 */ /* 0x000fe40000004100 */
[----:B------:R-:W-:Y:S01]  /*0e50*/  FMUL.FTZ R13, R3, R3 ;  /* 0x00000003030d7220 */ /* 0x000fe20000410000 */
[----:B------:R-:W-:Y:S01]  /*0e60*/  FFMA.FTZ R12, R21, R21, R4 ;  /* 0x00000015150c7223 */ /* 0x000fe20000010004 */
[--C-:B------:R-:W-:Y:S02]  /*0e70*/  HADD2.F32 R4, -RZ, R28.reuse.H1_H1 ;  /* 0x3000001cff047230 */ /* 0x100fe40000004100 */
[----:B------:R-:W-:Y:S01]  /*0e80*/  FFMA.FTZ R13, R26, R26, R13 ;  /* 0x0000001a1a0d7223 */ /* 0x000fe2000001000d */
[----:B------:R-:W-:Y:S02]  /*0e90*/  HADD2.F32 R28, -RZ, R28.H0_H0 ;  /* 0x2000001cff1c7230 */ /* 0x000fe40000004100 */
[----:B------:R-:W-:Y:S01]  /*0ea0*/  FADD.FTZ R12, RZ, R12 ;  /* 0x0000000cff0c7221 */ /* 0x000fe20000010000 */
[----:B------:R-:W-:-:S03]  /*0eb0*/  FMUL.FTZ R11, R4, R4 ;  /* 0x00000004040b7220 */ /* 0x000fc60000410000 */
[----:B------:R-:W-:Y:S01]  /*0ec0*/  FADD.FTZ R12, R12, R13 ;  /* 0x0000000d0c0c7221 */ /* 0x000fe20000010000 */
[----:B------:R-:W-:Y:S01]  /*0ed0*/  FMUL.FTZ R13, R5, R5 ;  /* 0x00000005050d7220 */ /* 0x000fe20000410000 */
[----:B------:R-:W-:-:S03]  /*0ee0*/  FFMA.FTZ R11, R28, R28, R11 ;  /* 0x0000001c1c0b7223 */ /* 0x000fc6000001000b */
[----:B------:R-:W-:Y:S01]  /*0ef0*/  FFMA.FTZ R13, R30, R30, R13 ;  /* 0x0000001e1e0d7223 */ /* 0x000fe2000001000d */
[----:B------:R-:W-:Y:S01]  /*0f00*/  FADD.FTZ R12, R12, R11 ;  /* 0x0000000b0c0c7221 */ /* 0x000fe20000010000 */
[----:B------:R-:W-:-:S03]  /*0f10*/  HADD2.F32 R11, -RZ, R27.H1_H1 ;  /* 0x3000001bff0b7230 */ /* 0x000fc60000004100 */
[----:B------:R-:W-:Y:S01]  /*0f20*/  FADD.FTZ R12, R12, R13 ;  /* 0x0000000d0c0c7221 */ /* 0x000fe20000010000 */
[----:B------:R-:W-:Y:S01]  /*0f30*/  FADD.FTZ R13, R21, R18 ;  /* 0x00000012150d7221 */ /* 0x000fe20000010000 */
[----:B------:R-:W-:Y:S01]  /*0f40*/  FADD.FTZ R14, R26, R3 ;  /* 0x000000031a0e7221 */ /* 0x000fe20000010000 */
[----:B------:R-:W-:Y:S02]  /*0f50*/  HADD2.F32 R27, -RZ, R27.H0_H0 ;  /* 0x2000001bff1b7230 */ /* 0x000fe40000004100 */
[----:B------:R-:W-:Y:S01]  /*0f60*/  FMUL.FTZ R16, R11, R11 ;  /* 0x0000000b0b107220 */ /* 0x000fe20000410000 */
[----:B------:R-:W-:Y:S01]  /*0f70*/  FADD.FTZ R13, RZ, R13 ;  /* 0x0000000dff0d7221 */ /* 0x000fe20000010000 */
[----:B------:R-:W-:Y:S01]  /*0f80*/  FADD.FTZ R15, R12, R15 ;  /* 0x0000000f0c0f7221 */ /* 0x000fe20000010000 */
[----:B------:R-:W-:Y:S02]  /*0f90*/  FADD.FTZ R12, R28, R4 ;  /* 0x000000041c0c7221 */ /* 0x000fe40000010000 */
[----:B------:R-:W-:Y:S01]  /*0fa0*/  FADD.FTZ R13, R13, R14 ;  /* 0x0000000e0d0d7221 */ /* 0x000fe20000010000 */
[----:B------:R-:W-:-:S03]  /*0fb0*/  FFMA.FTZ R14, R27, R27, R16 ;  /* 0x0000001b1b0e7223 */ /* 0x000fc60000010010 */
[----:B------:R-:W-:Y:S01]  /*0fc0*/  FADD.FTZ R13, R13, R12 ;  /* 0x0000000c0d0d7221 */ /* 0x000fe20000010000 */
        /* <DEDUP_REMOVED lines=54> */
.L_x_3028:
[----:B------:R-:W-:Y:S05]  /*1330*/  BSYNC.RECONVERGENT B0 ;  /* 0x0000000000007941 */ /* 0x000fea0003800200 */
.L_x_3027:
        /* <DEDUP_REMOVED lines=45> */
.L_x_3030:
[----:B------:R-:W-:Y:S05]  /*1610*/  BSYNC.RECONVERGENT B0 ;  /* 0x0000000000007941 */ /* 0x000fea0003800200 */
.L_x_3029:
        /* <DEDUP_REMOVED lines=18> */
[----:B------:R-:W-:Y:S01]  /*1740*/  IMAD.U32 R23, RZ, RZ, UR19 ;  /* 0x00000013ff177e24 */ /* 0x000fe2000f8e00ff */
[----:B------:R-:W-:-:S02]  /*1750*/  MOV R22, UR19 ;  /* 0x0000001300167c02 */ /* 0x000fc40008000f00 */
        /* <DEDUP_REMOVED lines=12> */
.L_x_3033:
[----:B------:R-:W3:Y:S04]  /*1820*/  LDG.E.STRONG.GPU R22, desc[UR24][R12.64] ;  /* 0x000000180c167981 */ /* 0x000ee8000c1ef900 */
[----:B---3--:R-:W-:Y:S01]  /*1830*/  CCTL.IVALL ;  /* 0x00000000ff00798f */ /* 0x008fe20002000000 */
[----:B------:R-:W-:Y:S05]  /*1840*/  YIELD ;  /* 0x0000000000007946 */ /* 0x000fea0003800000 */
[----:B------:R-:W-:-:S13]  /*1850*/  ISETP.NE.AND P2, PT, R22, R23, PT ;  /* 0x000000171600720c */ /* 0x000fda0003f45270 */
[----:B------:R-:W-:Y:S05]  /*1860*/  @P2 BRA `(.L_x_3033) ;  /* 0xfffffffc00ec2947 */ /* 0x000fea000383ffff */
.L_x_3032:
        /* <DEDUP_REMOVED lines=14> */
.L_x_3035:
        /* <DEDUP_REMOVED lines=24> */
[----:B---3--:R-:W-:-:S04]  /*1ad0*/  @!P2 FADD.FTZ R14, R14, R12 ;  /* 0x0000000c0e0ea221 */ /* 0x008fc80000010000 */
[----:B------:R-:W-:Y:S01]  /*1ae0*/  MOV R12, UR34 ;  /* 0x00000022000c7c02 */ /* 0x000fe20008000f00 */
[----:B------:R-:W3:Y:S01]  /*1af0*/  @!P1 LDG.E.64 R22, desc[UR24][R22.64] ;  /* 0x0000001816169981 */ /* 0x000ee2000c1e1b00 */
[----:B------:R-:W-:Y:S02]  /*1b00*/  @!P2 FADD.FTZ R15, R15, R13 ;  /* 0x0000000d0f0fa221 */ /* 0x000fe40000010000 */
        /* <DEDUP_REMOVED lines=16> */
[----:B----4-:R-:W-:-:S04]  /*1c10*/  @!P2 FADD.FTZ R14, R14, R12 ;  /* 0x0000000c0e0ea221 */ /* 0x010fc80000010000 */
        /* <DEDUP_REMOVED lines=19> */
[----:B------:R-:W-:Y:S02]  /*1d50*/  IMAD.U32 R12, RZ, RZ, UR34 ;  /* 0x00000022ff0c7e24 */ /* 0x000fe4000f8e00ff */
        /* <DEDUP_REMOVED lines=26> */
.L_x_3034:
        /* <DEDUP_REMOVED lines=51> */
.L_x_3036:
        /* <DEDUP_REMOVED lines=18> */
[----:B------:R-:W-:Y:S01]  /*2350*/  MOV R22, UR18 ;  /* 0x0000001200167c02 */ /* 0x000fe20008000f00 */
[----:B------:R-:W-:-:S06]  /*2360*/  IMAD.U32 R23, RZ, RZ, UR19 ;  /* 0x00000013ff177e24 */ /* 0x000fcc000f8e00ff */
        /* <DEDUP_REMOVED lines=8> */
.L_x_3037:
        /* <DEDUP_REMOVED lines=13> */
.L_x_3038:
[----:B------:R-:W-:Y:S05]  /*24c0*/  BSYNC.RECONVERGENT B0 ;  /* 0x0000000000007941 */ /* 0x000fea0003800200 */
.L_x_3031:
        /* <DEDUP_REMOVED lines=37> */
[----:B---3--:R-:W-:Y:S02]  /*2720*/  SHF.L.U32 R12, R14, 0x10, RZ ;  /* 0x000000100e0c7819 */ /* 0x008fe400000006ff */
[----:B--2---:R-:W-:-:S02]  /*2730*/  SHF.L.U32 R13, R22, 0x10, RZ ;  /* 0x00000010160d7819 */ /* 0x004fc400000006ff */
[----:B----4-:R-:W-:Y:S02]  /*2740*/  SHF.L.U32 R14, R15, 0x10, RZ ;  /* 0x000000100f0e7819 */ /* 0x010fe400000006ff */
        /* <DEDUP_REMOVED lines=19> */
[----:B------:R-:W-:Y:S01]  /*2880*/  F2FP.F16.F32.PACK_AB R18, R18, R21 ;  /* 0x000000151212723e */ /* 0x000fe200000000ff */
[----:B0-----:R-:W-:Y:S02]  /*2890*/  IMAD R21, R35, UR22, RZ ;  /* 0x0000001623157c24 */ /* 0x001fe4000f8e02ff */
[----:B------:R-:W-:-:S04]  /*28a0*/  IMAD.WIDE.U32 R22, R0, UR22, R22 ;  /* 0x0000001600167c25 */ /* 0x000fc8000f8e0016 */
[----:B------:R-:W-:Y:S01]  /*28b0*/  IMAD R21, R0, UR23, R21 ;  /* 0x0000001700157c24 */ /* 0x000fe2000f8e0215 */
[----:B--2---:R-:W-:-:S04]  /*28c0*/  LEA R24, P1, R22, UR18, 0x1 ;  /* 0x0000001216187c11 */ /* 0x004fc8000f8208ff */
[----:B------:R-:W-:-:S04]  /*28d0*/  IADD3 R21, PT, PT, R23, R21, RZ ;  /* 0x0000001517157210 */ /* 0x000fc80007ffe0ff */
[----:B-1----:R-:W-:-:S05]  /*28e0*/  LEA.HI.X R25, R22, UR19, R21, 0x1, P1 ;  /* 0x0000001316197c11 */ /* 0x002fca00088f0c15 */
[----:B------:R0:W-:Y:S02]  /*28f0*/  STG.E desc[UR24][R24.64], R18 ;  /* 0x0000001218007986 */ /* 0x0001e4000c101918 */
.L_x_3042:
[----:B------:R-:W-:Y:S05]  /*2900*/  BSYNC.RECONVERGENT B1 ;  /* 0x0000000000017941 */ /* 0x000fea0003800200 */
.L_x_3041:
[----:B------:R-:W-:Y:S04]  /*2910*/  BSSY.RECONVERGENT B1, `(.L_x_3043) ;  /* 0x0000014000017945 */ /* 0x000fe80003800200 */
[----:B------:R-:W-:Y:S05]  /*2920*/  @P2 BRA `(.L_x_3044) ;  /* 0x0000000000482947 */ /* 0x000fea0003800000 */
[----:B------:R-:W0:Y:S01]  /*2930*/  LDCU.64 UR18, c[0x0][0x3e0] ;  /* 0x00007c00ff1277ac */ /* 0x000e220008000a00 */
[----:B------:R-:W-:Y:S01]  /*2940*/  MOV R22, R6 ;  /* 0x0000000600167202 */ /* 0x000fe20000000f00 */
[----:B------:R-:W-:Y:S01]  /*2950*/  FADD.FTZ R26, R26, -UR5 ;  /* 0x800000051a1a7e21 */ /* 0x000fe20008010000 */
[----:B------:R-:W-:Y:S01]  /*2960*/  MOV R23, R9 ;  /* 0x0000000900177202 */ /* 0x000fe20000000f00 */
        /* <DEDUP_REMOVED lines=12> */
[----:B------:R-:W-:-:S05]  /*2a30*/  F2FP.F16.F32.PACK_AB R3, R18, R3 ;  /* 0x000000031203723e */ /* 0x000fca00000000ff */
[----:B------:R2:W-:Y:S02]  /*2a40*/  STG.E desc[UR24][R24.64], R3 ;  /* 0x0000000318007986 */ /* 0x0005e4000c101918 */
.L_x_3044:
[----:B------:R-:W-:Y:S05]  /*2a50*/  BSYNC.RECONVERGENT B1 ;  /* 0x0000000000017941 */ /* 0x000fea0003800200 */
.L_x_3043:
        /* <DEDUP_REMOVED lines=26> */
[----:B------:R-:W-:-:S05]  /*2c00*/  F2FP.F16.F32.PACK_AB R3, R4, R3 ;  /* 0x000000030403723e */ /* 0x000fca00000000ff */
[----:B------:R0:W-:Y:S02]  /*2c10*/  STG.E desc[UR24][R24.64], R3 ;  /* 0x0000000318007986 */ /* 0x0001e4000c101918 */
.L_x_3046:
[----:B------:R-:W-:Y:S05]  /*2c20*/  BSYNC.RECONVERGENT B1 ;  /* 0x0000000000017941 */ /* 0x000fea0003800200 */
.L_x_3045:
        /* <DEDUP_REMOVED lines=19> */
[----:B------:R-:W-:Y:S02]  /*2d60*/  F2FP.F16.F32.PACK_AB R5, R25, R18 ;  /* 0x000000121905723e */ /* 0x000fe400000000ff */
[----:B------:R-:W-:-:S05]  /*2d70*/  LEA.HI.X R23, R4, UR23, R21, 0x1, P1 ;  /* 0x0000001704177c11 */ /* 0x000fca00088f0c15 */
[----:B------:R0:W-:Y:S02]  /*2d80*/  STG.E desc[UR24][R22.64], R5 ;  /* 0x0000000516007986 */ /* 0x0001e4000c101918 */
.L_x_3048:
[----:B------:R-:W-:Y:S05]  /*2d90*/  BSYNC.RECONVERGENT B1 ;  /* 0x0000000000017941 */ /* 0x000fea0003800200 */
.L_x_3047:
        /* <DEDUP_REMOVED lines=32> */
[----:B------:R-:W-:-:S05]  /*2fa0*/  F2FP.F16.F32.PACK_AB R5, R10, R5 ;  /* 0x000000050a05723e */ /* 0x000fca00000000ff */
[----:B------:R0:W-:Y:S02]  /*2fb0*/  STG.E desc[UR24][R22.64], R5 ;  /* 0x0000000516007986 */ /* 0x0001e4000c101918 */
.L_x_3050:
[----:B------:R-:W-:Y:S05]  /*2fc0*/  BSYNC.RECONVERGENT B1 ;  /* 0x0000000000017941 */ /* 0x000fea0003800200 */
.L_x_3049:
        /* <DEDUP_REMOVED lines=20> */
.L_x_3052:
[----:B------:R-:W-:Y:S05]  /*3110*/  BSYNC.RECONVERGENT B1 ;  /* 0x0000000000017941 */ /* 0x000fea0003800200 */
.L_x_3051:
        /* <DEDUP_REMOVED lines=20> */
.L_x_3054:
[----:B------:R-:W-:Y:S05]  /*3260*/  BSYNC.RECONVERGENT B1 ;  /* 0x0000000000017941 */ /* 0x000fea0003800200 */
.L_x_3053:
        /* <DEDUP_REMOVED lines=15> */
[----:B------:R-:W-:Y:S02]  /*3360*/  F2FP.F16.F32.PACK_AB R3, R8, R3 ;  /* 0x000000030803723e */ /* 0x000fe400000000ff */
[----:B0-----:R-:W-:-:S05]  /*3370*/  LEA.HI.X R5, R6, UR21, R21, 0x1, P1 ;  /* 0x0000001506057c11 */ /* 0x001fca00088f0c15 */
[----:B------:R3:W-:Y:S01]  /*3380*/  STG.E desc[UR24][R4.64], R3 ;  /* 0x0000000304007986 */ /* 0x0007e2000c101918 */
[----:B------:R-:W-:Y:S05]  /*3390*/  BRA `(.L_x_3055) ;  /* 0x0000001000447947 */ /* 0x000fea0003800000 */
.L_x_3040:
        /* <DEDUP_REMOVED lines=27> */
[----:B------:R-:W-:Y:S01]  /*3550*/  F2FP.F16.F32.PACK_AB R18, R18, R21 ;  /* 0x000000151212723e */ /* 0x000fe200000000ff */
[----:B------:R-:W-:-:S04]  /*3560*/  IMAD R21, R35, UR18, RZ ;  /* 0x0000001223157c24 */ /* 0x000fc8000f8e02ff */
[----:B------:R-:W-:-:S05]  /*3570*/  IMAD R21, R0, UR19, R21 ;  /* 0x0000001300157c24 */ /* 0x000fca000f8e0215 */
[----:B------:R-:W-:-:S04]  /*3580*/  IADD3 R21, PT, PT, R23, R21, RZ ;  /* 0x0000001517157210 */ /* 0x000fc80007ffe0ff */
[----:B------:R-:W-:-:S05]  /*3590*/  LEA.HI.X R25, R22, UR21, R21, 0x1, P2 ;  /* 0x0000001516197c11 */ /* 0x000fca00090f0c15 */
[----:B------:R0:W-:Y:S02]  /*35a0*/  STG.E desc[UR24][R24.64], R18 ;  /* 0x0000001218007986 */ /* 0x0001e4000c101918 */
.L_x_3057:
[----:B------:R-:W-:Y:S05]  /*35b0*/  BSYNC.RECONVERGENT B1 ;  /* 0x0000000000017941 */ /* 0x000fea0003800200 */
.L_x_3056:
        /* <DEDUP_REMOVED lines=27> */
[----:B------:R-:W-:Y:S02]  /*3770*/  F2FP.F16.F32.PACK_AB R3, R18, R3 ;  /* 0x000000031203723e */ /* 0x000fe400000000ff */
[----:B-1----:R-:W-:-:S05]  /*3780*/  LEA.HI.X R25, R22, UR21, R21, 0x1, P1 ;  /* 0x0000001516197c11 */ /* 0x002fca00088f0c15 */
[----:B------:R2:W-:Y:S04]  /*3790*/  STG.E desc[UR24][R24.64], R3 ;  /* 0x0000000318007986 */ /* 0x0005e8000c101918 */
.L_x_3059:
[----:B------:R-:W-:Y:S05]  /*37a0*/  BSYNC.RECONVERGENT B1 ;  /* 0x0000000000017941 */ /* 0x000fea0003800200 */
.L_x_3058:
        /* <DEDUP_REMOVED lines=35> */
[----:B------:R-:W-:Y:S02]  /*39e0*/  F2FP.F16.F32.PACK_AB R3, R4, R3 ;  /* 0x000000030403723e */ /* 0x000fe400000000ff */
[----:B------:R-:W-:-:S05]  /*39f0*/  LEA.HI.X R25, R22, UR21, R25, 0x1, P1 ;  /* 0x0000001516197c11 */ /* 0x000fca00088f0c19 */
[----:B------:R0:W-:Y:S04]  /*3a00*/  STG.E desc[UR24][R24.64], R3 ;  /* 0x0000000318007986 */ /* 0x0001e8000c101918 */
.L_x_3061:
[----:B------:R-:W-:Y:S05]  /*3a10*/  BSYNC.RECONVERGENT B1 ;  /* 0x0000000000017941 */ /* 0x000fea0003800200 */
.L_x_3060:
        /* <DEDUP_REMOVED lines=32> */
.L_x_3063:
[----:B------:R-:W-:Y:S05]  /*3c20*/  BSYNC.RECONVERGENT B1 ;  /* 0x0000000000017941 */ /* 0x000fea0003800200 */
.L_x_3062:
        /* <DEDUP_REMOVED lines=38> */
[----:B------:R-:W-:Y:S01]  /*3e90*/  F2FP.F16.F32.PACK_AB R29, R29, R10 ;  /* 0x0000000a1d1d723e */ /* 0x000fe200000000ff */
[----:B------:R-:W-:-:S05]  /*3ea0*/  IMAD.WIDE.U32 R4, R26, UR18, R4 ;  /* 0x000000121a047c25 */ /* 0x000fca000f8e0004 */
[----:B------:R-:W-:Y:S02]  /*3eb0*/  IADD3 R5, PT, PT, R5, R22, RZ ;  /* 0x0000001605057210 */ /* 0x000fe40007ffe0ff */
[----:B-1----:R-:W-:-:S04]  /*3ec0*/  LEA R22, P2, R4, UR20, 0x1 ;  /* 0x0000001404167c11 */ /* 0x002fc8000f8408ff */
[----:B------:R-:W-:-:S05]  /*3ed0*/  LEA.HI.X R23, R4, UR21, R5, 0x1, P2 ;  /* 0x0000001504177c11 */ /* 0x000fca00090f0c05 */
[----:B------:R0:W-:Y:S04]  /*3ee0*/  STG.E desc[UR24][R22.64], R29 ;  /* 0x0000001d16007986 */ /* 0x0001e8000c101918 */
.L_x_3065:
[----:B------:R-:W-:Y:S05]  /*3ef0*/  BSYNC.RECONVERGENT B1 ;  /* 0x0000000000017941 */ /* 0x000fea0003800200 */
.L_x_3064:
        /* <DEDUP_REMOVED lines=28> */
[----:B------:R-:W-:-:S05]  /*40c0*/  F2FP.F16.F32.PACK_AB R3, R26, R3 ;  /* 0x000000031a03723e */ /* 0x000fca00000000ff */
[----:B------:R1:W-:Y:S02]  /*40d0*/  STG.E desc[UR24][R10.64], R3 ;  /* 0x000000030a007986 */ /* 0x0003e4000c101918 */
.L_x_3067:
[----:B------:R-:W-:Y:S05]  /*40e0*/  BSYNC.RECONVERGENT B1 ;  /* 0x0000000000017941 */ /* 0x000fea0003800200 */
.L_x_3066:
        /* <DEDUP_REMOVED lines=30> */
.L_x_3069:
[----:B------:R-:W-:Y:S05]  /*42d0*/  BSYNC.RECONVERGENT B1 ;  /* 0x0000000000017941 */ /* 0x000fea0003800200 */
.L_x_3068:
        /* <DEDUP_REMOVED lines=29> */
.L_x_3055:
[----:B------:R-:W-:Y:S05]  /*44b0*/  BSYNC.RECONVERGENT B0 ;  /* 0x0000000000007941 */ /* 0x000fea0003800200 */
.L_x_3039:
[----:B------:R-:W-:Y:S02]  /*44c0*/  UIADD3 UR8, UPT, UPT, UR30, UR8, URZ ;  /* 0x000000081e087290 */ /* 0x000fe4000fffe0ff */
[----:B------:R-:W-:Y:S02]  /*44d0*/  UIADD3 UR4, UPT, UPT, UR4, 0x1, URZ ;  /* 0x0000000104047890 */ /* 0x000fe4000fffe0ff */
[----:B------:R-:W-:-:S09]  /*44e0*/  UISETP.GE.AND UP1, UPT, UR8, UR7, UPT ;  /* 0x000000070800728c */ /* 0x000fd2000bf26270 */
[----:B------:R-:W-:Y:S05]  /*44f0*/  BRA.U !UP1, `(.L_x_3070) ;  /* 0xffffffbd098c7547 */ /* 0x000fea000b83ffff */
[----:B------:R-:W-:Y:S05]  /*4500*/  EXIT ;  /* 0x000000000000794d */ /* 0x000fea0003800000 */
.L_x_3071:
        /* <DEDUP_REMOVED lines=15> */
.L_x_4932:


//--------------------- .text._Z35group_norm_nhwc_fwd_one_pass_kernelI11Fp16IOBf16WLi128ELi120ELi480EEv26Group_norm_nhwc_fwd_params --------------------------
	.section	.text._Z35group_norm_nhwc_fwd_one_pass_kernelI11Fp16IOBf16WLi128ELi120ELi480EEv26Group_norm_nhwc_fwd_params,"ax",@progbits
	.align	128
        .global         _Z35group_norm_nhwc_fwd_one_pass_kernelI11Fp16IOBf16WLi128ELi120ELi480EEv26Group_norm_nhwc_fwd_params
        .type           _Z35group_norm_nhwc_fwd_one_pass_kernelI11Fp16IOBf16WLi128ELi120ELi480EEv26Group_norm_nhwc_fwd_params,@function
        .size           _Z35group_norm_nhwc_fwd_one_pass_kernelI11Fp16IOBf16WLi128ELi120ELi480EEv26Group_norm_nhwc_fwd_params,(.L_x_4933 - _Z35group_norm_nhwc_fwd_one_pass_kernelI11Fp16IOBf16WLi128ELi120ELi480EEv26Group_norm_nhwc_fwd_params)
        .other          _Z35group_norm_nhwc_fwd_one_pass_kernelI11Fp16IOBf16WLi128ELi120ELi480EEv26Group_norm_nhwc_fwd_params,@"STO_CUDA_ENTRY STV_DEFAULT"
_Z35group_norm_nhwc_fwd_one_pass_kernelI11Fp16IOBf16WLi128ELi120ELi480EEv26Group_norm_nhwc_fwd_params:
.text._Z35group_norm_nhwc_fwd_one_pass_kernelI11Fp16IOBf16WLi128ELi120ELi480EEv26Group_norm_nhwc_fwd_params:
        /* <DEDUP_REMOVED lines=61> */
.L_x_3147:
[----:B0-----:R-:W0:Y:S01]  /*03d0*/  LDC R43, c[0x0][0x3f8] ;  /* 0x0000fe00ff2b7b82 */ /* 0x001e220000000800 */
[----:B-1----:R-:W1:Y:S01]  /*03e0*/  LDCU.64 UR4, c[0x0][0x3e8] ;  /* 0x00007d00ff0477ac */ /* 0x002e620008000a00 */
[----:B------:R-:W-:Y:S02]  /*03f0*/  LOP3.LUT R103, R14, 0xffff, RZ, 0xc0, !PT ;  /* 0x0000ffff0e677812 */ /* 0x000fe400078ec0ff */
[----:B------:R-:W-:Y:S01]  /*0400*/  MOV R71, RZ ;  /* 0x000000ff00477202 */ /* 0x000fe20000000f00 */
[----:B--2---:R-:W2:Y:S01]  /*0410*/  LDCU.64 UR8, c[0x0][0x3f0] ;  /* 0x00007e00ff0877ac */ /* 0x004ea20008000a00 */
[----:B-1----:R-:W-:-:S04]  /*0420*/  ISETP.GE.U32.AND P5, PT, R90, UR4, PT ;  /* 0x000000045a007c0c */ /* 0x002fc8000bfa6070 */
[----:B------:R-:W-:Y:S02]  /*0430*/  ISETP.GE.AND.EX P5, PT, R17, UR5, PT, P5 ;  /* 0x0000000511007c0c */ /* 0x000fe4000bfa6350 */
[----:B0--34-:R-:W-:Y:S02]  /*0440*/  IABS R39, R43 ;  /* 0x0000002b00277213 */ /* 0x019fe40000000000 */
        /* <DEDUP_REMOVED lines=402> */
.L_x_3073:
[----:B------:R-:W-:Y:S05]  /*1d70*/  BSYNC.RECONVERGENT B0 ;  /* 0x0000000000007941 */ /* 0x000fea0003800200 */
.L_x_3072:
        /* <DEDUP_REMOVED lines=44> */
.L_x_3075:
[----:B------:R-:W-:Y:S05]  /*2040*/  BSYNC.RECONVERGENT B0 ;  /* 0x0000000000007941 */ /* 0x000fea0003800200 */
.L_x_3074:
        /* <DEDUP_REMOVED lines=24> */
.L_x_3078:
[----:B----4-:R-:W3:Y:S04]  /*21d0*/  LDG.E.STRONG.GPU R38, desc[UR6][R36.64] ;  /* 0x0000000624267981 */ /* 0x010ee8000c1ef900 */
[----:B---3--:R-:W-:Y:S01]  /*21e0*/  CCTL.IVALL ;  /* 0x00000000ff00798f */ /* 0x008fe20002000000 */
[----:B------:R-:W-:Y:S05]  /*21f0*/  YIELD ;  /* 0x0000000000007946 */ /* 0x000fea0003800000 */
[----:B------:R-:W-:-:S13]  /*2200*/  ISETP.NE.AND P1, PT, R38, R43, PT ;  /* 0x0000002b2600720c */ /* 0x000fda0003f25270 */
[----:B------:R-:W-:Y:S05]  /*2210*/  @P1 BRA `(.L_x_3078) ;  /* 0xfffffffc00ec1947 */ /* 0x000fea000383ffff */
.L_x_3077:
        /* <DEDUP_REMOVED lines=15> */
.L_x_3080:
        /* <DEDUP_REMOVED lines=60> */
.L_x_3079:
        /* <DEDUP_REMOVED lines=35> */
.L_x_3081:
        /* <DEDUP_REMOVED lines=18> */
.L_x_3082:
        /* <DEDUP_REMOVED lines=9> */
.L_x_3083:
[----:B------:R-:W-:Y:S05]  /*2ab0*/  BSYNC.RECONVERGENT B0 ;  /* 0x0000000000007941 */ /* 0x000fea0003800200 */
.L_x_3076:
        /* <DEDUP_REMOVED lines=65> */
.L_x_3087:
[----:B------:R-:W-:Y:S05]  /*2ed0*/  BSYNC.RECONVERGENT B1 ;  /* 0x0000000000017941 */ /* 0x000fea0003800200 */
.L_x_3086:
        /* <DEDUP_REMOVED lines=17> */
[----:B------:R-:W-:Y:S02]  /*2ff0*/  F2FP.F16.F32.PACK_AB R37, R71, R16 ;  /* 0x000000104725723e */ /* 0x000fe400000000ff */
[----:B------:R-:W-:-:S05]  /*3000*/  LEA.HI.X R39, R36, UR11, R45, 0x1, P1 ;  /* 0x0000000b24277c11 */ /* 0x000fca00088f0c2d */
[----:B------:R1:W-:Y:S02]  /*3010*/  STG.E desc[UR6][R38.64], R37 ;  /* 0x0000002526007986 */ /* 0x0003e4000c101906 */
.L_x_3089:
[----:B------:R-:W-:Y:S05]  /*3020*/  BSYNC.RECONVERGENT B1 ;  /* 0x0000000000017941 */ /* 0x000fea0003800200 */
.L_x_3088:
        /* <DEDUP_REMOVED lines=28> */
.L_x_3091:
[----:B------:R-:W-:Y:S05]  /*31f0*/  BSYNC.RECONVERGENT B1 ;  /* 0x0000000000017941 */ /* 0x000fea0003800200 */
.L_x_3090:
        /* <DEDUP_REMOVED lines=20> */
.L_x_3093:
[----:B------:R-:W-:Y:S05]  /*3340*/  BSYNC.RECONVERGENT B1 ;  /* 0x0000000000017941 */ /* 0x000fea0003800200 */
.L_x_3092:
        /* <DEDUP_REMOVED lines=20> */
.L_x_3095:
[----:B------:R-:W-:Y:S05]  /*3490*/  BSYNC.RECONVERGENT B1 ;  /* 0x0000000000017941 */ /* 0x000fea0003800200 */
.L_x_3094:
        /* <DEDUP_REMOVED lines=17> */
[----:B------:R-:W-:Y:S02]  /*35b0*/  F2FP.F16.F32.PACK_AB R37, R79, R16 ;  /* 0x000000104f25723e */ /* 0x000fe400000000ff */
[----:B------:R-:W-:-:S05]  /*35c0*/  LEA.HI.X R39, R36, UR11, R45, 0x1, P1 ;  /* 0x0000000b24277c11 */ /* 0x000fca00088f0c2d */
[----:B------:R0:W-:Y:S02]  /*35d0*/  STG.E desc[UR6][R38.64], R37 ;  /* 0x0000002526007986 */ /* 0x0001e4000c101906 */
.L_x_3097:
[----:B------:R-:W-:Y:S05]  /*35e0*/  BSYNC.RECONVERGENT B1 ;  /* 0x0000000000017941 */ /* 0x000fea0003800200 */
.L_x_3096:
        /* <DEDUP_REMOVED lines=28> */
.L_x_3099:
[----:B------:R-:W-:Y:S05]  /*37b0*/  BSYNC.RECONVERGENT B1 ;  /* 0x0000000000017941 */ /* 0x000fea0003800200 */
.L_x_3098:
        /* <DEDUP_REMOVED lines=20> */
.L_x_3101:
[----:B------:R-:W-:Y:S05]  /*3900*/  BSYNC.RECONVERGENT B1 ;  /* 0x0000000000017941 */ /* 0x000fea0003800200 */
.L_x_3100:
        /* <DEDUP_REMOVED lines=20> */
.L_x_3103:
[----:B------:R-:W-:Y:S05]  /*3a50*/  BSYNC.RECONVERGENT B1 ;  /* 0x0000000000017941 */ /* 0x000fea0003800200 */
.L_x_3102:
        /* <DEDUP_REMOVED lines=20> */
.L_x_3105:
[----:B------:R-:W-:Y:S05]  /*3ba0*/  BSYNC.RECONVERGENT B1 ;  /* 0x0000000000017941 */ /* 0x000fea0003800200 */
.L_x_3104:
        /* <DEDUP_REMOVED lines=30> */
.L_x_3107:
[----:B------:R-:W-:Y:S05]  /*3d90*/  BSYNC.RECONVERGENT B1 ;  /* 0x0000000000017941 */ /* 0x000fea0003800200 */
.L_x_3106:
        /* <DEDUP_REMOVED lines=20> */
.L_x_3109:
[----:B------:R-:W-:Y:S05]  /*3ee0*/  BSYNC.RECONVERGENT B1 ;  /* 0x0000000000017941 */ /* 0x000fea0003800200 */
.L_x_3108:
        /* <DEDUP_REMOVED lines=20> */
.L_x_3111:
[----:B------:R-:W-:Y:S05]  /*4030*/  BSYNC.RECONVERGENT B1 ;  /* 0x0000000000017941 */ /* 0x000fea0003800200 */
.L_x_3110:
        /* <DEDUP_REMOVED lines=20> */
.L_x_3113:
[----:B------:R-:W-:Y:S05]  /*4180*/  BSYNC.RECONVERGENT B1 ;  /* 0x0000000000017941 */ /* 0x000fea0003800200 */
.L_x_3112:
        /* <DEDUP_REMOVED lines=20> */
.L_x_3115:
[----:B------:R-:W-:Y:S05]  /*42d0*/  BSYNC.RECONVERGENT B1 ;  /* 0x0000000000017941 */ /* 0x000fea0003800200 */
.L_x_3114:
        /* <DEDUP_REMOVED lines=10> */
[----:B------:R-:W-:Y:S01]  /*4380*/  F2FP.F16.F32.PACK_AB R39, R42, R39 ;  /* 0x000000272a27723e */ /* 0x000fe200000000ff */
        /* <DEDUP_REMOVED lines=8> */
.L_x_3085:
        /* <DEDUP_REMOVED lines=35> */
.L_x_3118:
[----:B------:R-:W-:Y:S05]  /*4640*/  BSYNC.RECONVERGENT B1 ;  /* 0x0000000000017941 */ /* 0x000fea0003800200 */
.L_x_3117:
        /* <DEDUP_REMOVED lines=28> */
[----:B------:R-:W-:-:S05]  /*4810*/  F2FP.F16.F32.PACK_AB R47, R47, R16 ;  /* 0x000000102f2f723e */ /* 0x000fca00000000ff */
[----:B------:R1:W-:Y:S02]  /*4820*/  STG.E desc[UR6][R36.64], R47 ;  /* 0x0000002f24007986 */ /* 0x0003e4000c101906 */
.L_x_3120:
[----:B------:R-:W-:Y:S05]  /*4830*/  BSYNC.RECONVERGENT B1 ;  /* 0x0000000000017941 */ /* 0x000fea0003800200 */
.L_x_3119:
        /* <DEDUP_REMOVED lines=36> */
[----:B------:R-:W-:-:S05]  /*4a80*/  F2FP.F16.F32.PACK_AB R47, R47, R16 ;  /* 0x000000102f2f723e */ /* 0x000fca00000000ff */
[----:B------:R2:W-:Y:S02]  /*4a90*/  STG.E desc[UR6][R36.64], R47 ;  /* 0x0000002f24007986 */ /* 0x0005e4000c101906 */
.L_x_3122:
[----:B------:R-:W-:Y:S05]  /*4aa0*/  BSYNC.RECONVERGENT B1 ;  /* 0x0000000000017941 */ /* 0x000fea0003800200 */
.L_x_3121:
[----:B------:R-:W-:Y:S04]  /*4ab0*/  BSSY.RECONVERGENT B1, `(.L_x_3123) ;  /* 0x000001e000017945 */ /* 0x000fe80003800200 */
[----:B------:R-:W-:Y:S05]  /*4ac0*/  @P2 BRA `(.L_x_3124) ;  /* 0x0000000000702947 */ /* 0x000fea0003800000 */
[--C-:B012---:R-:W-:Y:S01]  /*4ad0*/  FADD.FTZ R37, R22, -R46.reuse ;  /* 0x8000002e16257221 */ /* 0x107fe20000010000 */
        /* <DEDUP_REMOVED lines=27> */
.L_x_3124:
[----:B------:R-:W-:Y:S05]  /*4c90*/  BSYNC.RECONVERGENT B1 ;  /* 0x0000000000017941 */ /* 0x000fea0003800200 */
.L_x_3123:
[----:B------:R-:W-:Y:S04]  /*4ca0*/  BSSY.RECONVERGENT B1, `(.L_x_3125) ;  /* 0x000001e000017945 */ /* 0x000fe80003800200 */
[----:B------:R-:W-:Y:S05]  /*4cb0*/  @P5 BRA `(.L_x_3126) ;  /* 0x0000000000705947 */ /* 0x000fea0003800000 */
[--C-:B0123--:R-:W-:Y:S01]  /*4cc0*/  FADD.FTZ R37, R24, -R46.reuse ;  /* 0x8000002e18257221 */ /* 0x10ffe20000010000 */
        /* <DEDUP_REMOVED lines=27> */
.L_x_3126:
[----:B------:R-:W-:Y:S05]  /*4e80*/  BSYNC.RECONVERGENT B1 ;  /* 0x0000000000017941 */ /* 0x000fea0003800200 */
.L_x_3125:
        /* <DEDUP_REMOVED lines=30> */
.L_x_3128:
[----:B------:R-:W-:Y:S05]  /*5070*/  BSYNC.RECONVERGENT B1 ;  /* 0x0000000000017941 */ /* 0x000fea0003800200 */
.L_x_3127:
        /* <DEDUP_REMOVED lines=38> */
.L_x_3130:
[----:B------:R-:W-:Y:S05]  /*52e0*/  BSYNC.RECONVERGENT B1 ;  /* 0x0000000000017941 */ /* 0x000fea0003800200 */
.L_x_3129:
        /* <DEDUP_REMOVED lines=30> */
.L_x_3132:
[----:B------:R-:W-:Y:S05]  /*54d0*/  BSYNC.RECONVERGENT B1 ;  /* 0x0000000000017941 */ /* 0x000fea0003800200 */
.L_x_3131:
        /* <DEDUP_REMOVED lines=30> */
.L_x_3134:
[----:B------:R-:W-:Y:S05]  /*56c0*/  BSYNC.RECONVERGENT B1 ;  /* 0x0000000000017941 */ /* 0x000fea0003800200 */
.L_x_3133:
        /* <DEDUP_REMOVED lines=30> */
.L_x_3136:
[----:B------:R-:W-:Y:S05]  /*58b0*/  BSYNC.RECONVERGENT B1 ;  /* 0x0000000000017941 */ /* 0x000fea0003800200 */
.L_x_3135:
        /* <DEDUP_REMOVED lines=38> */
[----:B------:R-:W-:-:S05]  /*5b20*/  F2FP.F16.F32.PACK_AB R45, R45, R16 ;  /* 0x000000102d2d723e */ /* 0x000fca00000000ff */
[----:B------:R0:W-:Y:S02]  /*5b30*/  STG.E desc[UR6][R38.64], R45 ;  /* 0x0000002d26007986 */ /* 0x0001e4000c101906 */
.L_x_3138:
[----:B------:R-:W-:Y:S05]  /*5b40*/  BSYNC.RECONVERGENT B1 ;  /* 0x0000000000017941 */ /* 0x000fea0003800200 */
.L_x_3137:
        /* <DEDUP_REMOVED lines=30> */
.L_x_3140:
[----:B------:R-:W-:Y:S05]  /*5d30*/  BSYNC.RECONVERGENT B1 ;  /* 0x0000000000017941 */ /* 0x000fea0003800200 */
.L_x_3139:
        /* <DEDUP_REMOVED lines=30> */
.L_x_3142:
[----:B------:R-:W-:Y:S05]  /*5f20*/  BSYNC.RECONVERGENT B1 ;  /* 0x0000000000017941 */ /* 0x000fea0003800200 */
.L_x_3141:
        /* <DEDUP_REMOVED lines=30> */
.L_x_3144:
[----:B------:R-:W-:Y:S05]  /*6110*/  BSYNC.RECONVERGENT B1 ;  /* 0x0000000000017941 */ /* 0x000fea0003800200 */
.L_x_3143:
        /* <DEDUP_REMOVED lines=30> */
.L_x_3146:
[----:B------:R-:W-:Y:S05]  /*6300*/  BSYNC.RECONVERGENT B1 ;  /* 0x0000000000017941 */ /* 0x000fea0003800200 */
.L_x_3145:
        /* <DEDUP_REMOVED lines=26> */
[----:B------:R-:W-:-:S05]  /*64b0*/  F2FP.F16.F32.PACK_AB R39, R39, R16 ;  /* 0x000000102727723e */ /* 0x000fca00000000ff */
[----:B------:R0:W-:Y:S02]  /*64c0*/  STG.E desc[UR6][R36.64], R39 ;  /* 0x0000002724007986 */ /* 0x0001e4000c101906 */
.L_x_3116:
[----:B------:R-:W-:Y:S05]  /*64d0*/  BSYNC.RECONVERGENT B0 ;  /* 0x0000000000007941 */ /* 0x000fea0003800200 */
.L_x_3084:
        /* <DEDUP_REMOVED lines=8> */
.L_x_3148:
        /* <DEDUP_REMOVED lines=10> */
.L_x_4933:


//--------------------- .text._Z35group_norm_nhwc_fwd_one_pass_kernelI11Fp16IOBf16WLi256ELi120ELi480EEv26Group_norm_nhwc_fwd_params --------------------------
	.section	.text._Z35group_norm_nhwc_fwd_one_pass_kernelI11Fp16IOBf16WLi256ELi120ELi480EEv26Group_norm_nhwc_fwd_params,"ax",@progbits
	.align	128
        .global         _Z35group_norm_nhwc_fwd_one_pass_kernelI11Fp16IOBf16WLi256ELi120ELi480EEv26Group_norm_nhwc_fwd_params
        .type           _Z35group_norm_nhwc_fwd_one_pass_kernelI11Fp16IOBf16WLi256ELi120ELi480EEv26Group_norm_nhwc_fwd_params,@function
        .size           _Z35group_norm_nhwc_fwd_one_pass_kernelI11Fp16IOBf16WLi256ELi120ELi480EEv26Group_norm_nhwc_fwd_params,(.L_x_4934 - _Z35group_norm_nhwc_fwd_one_pass_kernelI11Fp16IOBf16WLi256ELi120ELi480EEv26Group_norm_nhwc_fwd_params)
        .other          _Z35group_norm_nhwc_fwd_one_pass_kernelI11Fp16IOBf16WLi256ELi120ELi480EEv26Group_norm_nhwc_fwd_params,@"STO_CUDA_ENTRY STV_DEFAULT"
_Z35group_norm_nhwc_fwd_one_pass_kernelI11Fp16IOBf16WLi256ELi120ELi480EEv26Group_norm_nhwc_fwd_params:
.text._Z35group_norm_nhwc_fwd_one_pass_kernelI11Fp16IOBf16WLi256ELi120ELi480EEv26Group_norm_nhwc_fwd_params:
        /* <DEDUP_REMOVED lines=47> */
.L_x_3288:
[----:B0-----:R-:W0:Y:S01]  /*02f0*/  LDC R6, c[0x0][0x3f8] ;  /* 0x0000fe00ff067b82 */ /* 0x001e220000000800 */
[----:B-1----:R-:W1:Y:S01]  /*0300*/  LDCU UR8, c[0x0][0x404] ;  /* 0x00008080ff0877ac */ /* 0x002e620008000800 */
[----:B------:R-:W-:Y:S02]  /*0310*/  LOP3.LUT R114, R92, 0xffff, RZ, 0xc0, !PT ;  /* 0x0000ffff5c727812 */ /* 0x000fe400078ec0ff */
[----:B------:R-:W-:Y:S01]  /*0320*/  MOV R82, RZ ;  /* 0x000000ff00527202 */ /* 0x000fe20000000f00 */
[----:B--2---:R-:W2:Y:S01]  /*0330*/  LDCU.64 UR4, c[0x0][0x3e8] ;  /* 0x00007d00ff0477ac */ /* 0x004ea20008000a00 */
[----:B-1----:R-:W-:Y:S01]  /*0340*/  IMAD R17, R105, UR8, R112 ;  /* 0x0000000869117c24 */ /* 0x002fe2000f8e0270 */
[----:B------:R-:W1:Y:S01]  /*0350*/  LDCU.64 UR8, c[0x0][0x3f0] ;  /* 0x00007e00ff0877ac */ /* 0x000e620008000a00 */
[----:B0--34-:R-:W-:-:S03]  /*0360*/  IABS R5, R6 ;  /* 0x0000000600057213 */ /* 0x019fc60000000000 */
[C---:B--2---:R-:W-:Y:S01]  /*0370*/  ISETP.GE.U32.AND P5, PT, R17.reuse, UR4, PT ;  /* 0x0000000411007c0c */ /* 0x044fe2000bfa6070 */
[----:B------:R-:W0:Y:S01]  /*0380*/  I2F.RP R0, R5 ;  /* 0x0000000500007306 */ /* 0x000e220000209400 */
[C---:B------:R-:W-:Y:S02]  /*0390*/  IADD3 R13, PT, PT, R17.reuse, 0x10, RZ ;  /* 0x00000010110d7810 */ /* 0x040fe40007ffe0ff */
[C---:B------:R-:W-:Y:S02]  /*03a0*/  IADD3 R21, PT, PT, R17.reuse, 0x20, RZ ;  /* 0x0000002011157810 */ /* 0x040fe40007ffe0ff */
[----:B------:R-:W-:Y:S02]  /*03b0*/  SHF.R.S32.HI R15, RZ, 0x1f, R13 ;  /* 0x0000001fff0f7819 */ /* 0x000fe4000001140d */
[----:B------:R-:W-:Y:S02]  /*03c0*/  SHF.R.S32.HI R19, RZ, 0x1f, R21 ;  /* 0x0000001fff137819 */ /* 0x000fe40000011415 */
[----:B------:R-:W-:-:S04]  /*03d0*/  IADD3 R25, PT, PT, R17, 0x30, RZ ;  /* 0x0000003011197810 */ /* 0x000fc80007ffe0ff */
[----:B------:R-:W-:Y:S01]  /*03e0*/  ISETP.GE.U32.AND P6, PT, R25, UR4, PT ;  /* 0x0000000419007c0c */ /* 0x000fe2000bfc6070 */
[----:B0-----:R-:W0:Y:S01]  /*03f0*/  MUFU.RCP R0, R0 ;  /* 0x0000000000007308 */ /* 0x001e220000001000 */
[----:B------:R-:W-:Y:S02]  /*0400*/  SHF.R.S32.HI R31, RZ, 0x1f, R25 ;  /* 0x0000001fff1f7819 */ /* 0x000fe40000011419 */
[----:B0-----:R-:W-:-:S05]  /*0410*/  IADD3 R2, PT, PT, R0, 0xffffffe, RZ ;  /* 0x0ffffffe00027810 */ /* 0x001fca0007ffe0ff */
[----:B------:R0:W2:Y:S02]  /*0420*/  F2I.FTZ.U32.TRUNC.NTZ R3, R2 ;  /* 0x0000000200037305 */ /* 0x0000a4000021f000 */
[----:B0-----:R-:W-:Y:S02]  /*0430*/  MOV R2, RZ ;  /* 0x000000ff00027202 */ /* 0x001fe40000000f00 */
[----:B--2---:R-:W-:-:S05]  /*0440*/  IADD3 R4, PT, PT, RZ, -R3, RZ ;  /* 0x80000003ff047210 */ /* 0x004fca0007ffe0ff */
[----:B------:R-:W-:Y:S01]  /*0450*/  IMAD R7, R4, R5, RZ ;  /* 0x0000000504077224 */ /* 0x000fe200078e02ff */
[----:B------:R-:W-:-:S03]  /*0460*/  IABS R4, R109 ;  /* 0x0000006d00047213 */ /* 0x000fc60000000000 */
[----:B------:R-:W-:Y:S01]  /*0470*/  IMAD.HI.U32 R3, R3, R7, R2 ;  /* 0x0000000703037227 */ /* 0x000fe200078e0002 */
[----:B------:R-:W-:-:S04]  /*0480*/  SHF.R.S32.HI R7, RZ, 0x1f, R17 ;  /* 0x0000001fff077819 */ /* 0x000fc80000011411 */
[----:B------:R-:W-:Y:S01]  /*0490*/  ISETP.GE.AND.EX P5, PT, R7, UR5, PT, P5 ;  /* 0x0000000507007c0c */ /* 0x000fe2000bfa6350 */
[----:B------:R-:W-:-:S05]  /*04a0*/  IMAD.HI.U32 R3, R3, R4, RZ ;  /* 0x0000000403037227 */ /* 0x000fca00078e00ff */
[----:B------:R-:W-:-:S05]  /*04b0*/  IADD3 R0, PT, PT, -R3, RZ, RZ ;  /* 0x000000ff03007210 */ /* 0x000fca0007ffe1ff */
[C---:B------:R-:W-:Y:S02]  /*04c0*/  IMAD R0, R5.reuse, R0, R4 ;  /* 0x0000000005007224 */ /* 0x040fe400078e0204 */
[----:B------:R-:W0:Y:S03]  /*04d0*/  @!P5 LDC.64 R10, c[0x0][0x3e0] ;  /* 0x0000f800ff0adb82 */ /* 0x000e260000000a00 */
[----:B------:R-:W-:-:S05]  /*04e0*/  ISETP.GT.U32.AND P2, PT, R5, R0, PT ;  /* 0x000000000500720c */ /* 0x000fca0003f44070 */
[----:B------:R-:W2:Y:S08]  /*04f0*/  @!P5 LDC.64 R22, c[0x0][0x390] ;  /* 0x0000e400ff16db82 */ /* 0x000eb00000000a00 */
[----:B------:R-:W-:Y:S02]  /*0500*/  @!P2 IADD3 R0, PT, PT, R0, -R5, RZ ;  /* 0x800000050000a210 */ /* 0x000fe40007ffe0ff */
[----:B------:R-:W-:-:S02]  /*0510*/  @!P2 IADD3 R3, PT, PT, R3, 0x1, RZ ;  /* 0x000000010303a810 */ /* 0x000fc40007ffe0ff */
[----:B------:R-:W-:Y:S02]  /*0520*/  ISETP.GE.U32.AND P1, PT, R0, R5, PT ;  /* 0x000000050000720c */ /* 0x000fe40003f26070 */
[----:B------:R-:W-:Y:S02]  /*0530*/  LOP3.LUT R0, R109, R6, RZ, 0x3c, !PT ;  /* 0x000000066d007212 */ /* 0x000fe400078e3cff */
[----:B------:R-:W-:Y:S02]  /*0540*/  ISETP.NE.AND P2, PT, R6, RZ, PT ;  /* 0x000000ff0600720c */ /* 0x000fe40003f45270 */
[----:B------:R-:W-:Y:S02]  /*0550*/  ISETP.GE.AND P3, PT, R0, RZ, PT ;  /* 0x000000ff0000720c */ /* 0x000fe40003f66270 */
[----:B------:R-:W-:-:S04]  /*0560*/  IADD3 R5, PT, PT, R17, 0x8, RZ ;  /* 0x0000000811057810 */ /* 0x000fc80007ffe0ff */
[----:B------:R-:W-:Y:S02]  /*0570*/  SHF.R.S32.HI R9, RZ, 0x1f, R5 ;  /* 0x0000001fff097819 */ /* 0x000fe40000011405 */
[----:B------:R-:W-:Y:S02]  /*0580*/  @P1 IADD3 R3, PT, PT, R3, 0x1, RZ ;  /* 0x0000000103031810 */ /* 0x000fe40007ffe0ff */
[----:B------:R-:W-:-:S03]  /*0590*/  ISETP.GE.U32.AND P1, PT, R5, UR4, PT ;  /* 0x0000000405007c0c */ /* 0x000fc6000bf26070 */
[----:B------:R-:W-:Y:S02]  /*05a0*/  @!P3 IADD3 R3, PT, PT, -R3, RZ, RZ ;  /* 0x000000ff0303b210 */ /* 0x000fe40007ffe1ff */
[----:B------:R-:W-:Y:S02]  /*05b0*/  @!P2 LOP3.LUT R3, RZ, R6, RZ, 0x33, !PT ;  /* 0x00000006ff03a212 */ /* 0x000fe400078e33ff */
[----:B------:R-:W-:Y:S02]  /*05c0*/  ISETP.GE.AND.EX P1, PT, R9, UR5, PT, P1 ;  /* 0x0000000509007c0c */ /* 0x000fe4000bf26310 */
[----:B------:R-:W-:Y:S02]  /*05d0*/  IADD3 R0, PT, PT, -R3, RZ, RZ ;  /* 0x000000ff03007210 */ /* 0x000fe40007ffe1ff */
[----:B------:R-:W-:-:S03]  /*05e0*/  ISETP.GE.U32.AND P3, PT, R21, UR4, PT ;  /* 0x0000000415007c0c */ /* 0x000fc6000bf66070 */
[----:B------:R-:W-:Y:S01]  /*05f0*/  IMAD R111, R6, R0, R109 ;  /* 0x00000000066f7224 */ /* 0x000fe200078e026d */
[----:B------:R-:W-:Y:S02]  /*0600*/  SHF.R.S32.HI R0, RZ, 0x1f, R3 ;  /* 0x0000001fff007819 */ /* 0x000fe40000011403 */
[----:B------:R-:W-:Y:S01]  /*0610*/  ISETP.GE.AND.EX P3, PT, R19, UR5, PT, P3 ;  /* 0x0000000513007c0c */ /* 0x000fe2000bf66330 */
[----:B------:R-:W-:Y:S02]  /*0620*/  IMAD R111, R111, 0x78, RZ ;  /* 0x000000786f6f7824 */ /* 0x000fe400078e02ff */
[----:B------:R-:W3:Y:S01]  /*0630*/  @!P1 LDC.64 R26, c[0x0][0x3e0] ;  /* 0x0000f800ff1a9b82 */ /* 0x000ee20000000a00 */
[----:B-1----:R-:W-:Y:S02]  /*0640*/  IMAD R0, R0, UR8, RZ ;  /* 0x0000000800007c24 */ /* 0x002fe4000f8e02ff */
[----:B------:R-:W-:Y:S02]  /*0650*/  IADD3 R114, P2, PT, R111, R114, RZ ;  /* 0x000000726f727210 */ /* 0x000fe40007f5e0ff */
[----:B------:R-:W-:-:S02]  /*0660*/  IMAD R117, R3, UR9, R0 ;  /* 0x0000000903757c24 */ /* 0x000fc4000f8e0200 */
[----:B------:R-:W-:Y:S01]  /*0670*/  LEA.HI.X.SX32 R115, R111, RZ, 0x1, P2 ;  /* 0x000000ff6f737211 */ /* 0x000fe200010f0eff */
[----:B0-----:R-:W-:Y:S01]  /*0680*/  @!P5 IMAD R0, R7, R10, RZ ;  /* 0x0000000a0700d224 */ /* 0x001fe200078e02ff */
[----:B------:R-:W-:Y:S01]  /*0690*/  ISETP.GE.U32.AND P2, PT, R13, UR4, PT ;  /* 0x000000040d007c0c */ /* 0x000fe2000bf46070 */
[----:B------:R-:W0:Y:S01]  /*06a0*/  @!P1 LDC.64 R32, c[0x0][0x390] ;  /* 0x0000e400ff209b82 */ /* 0x000e220000000a00 */
[----:B------:R-:W-:Y:S02]  /*06b0*/  IMAD.WIDE.U32 R114, R3, UR8, R114 ;  /* 0x0000000803727c25 */ /* 0x000fe4000f8e0072 */
[----:B------:R-:W-:Y:S02]  /*06c0*/  ISETP.GE.AND.EX P2, PT, R15, UR5, PT, P2 ;  /* 0x000000050f007c0c */ /* 0x000fe4000bf46320 */
[----:B------:R-:W-:Y:S01]  /*06d0*/  @!P5 IMAD R7, R17, R11, R0 ;  /* 0x0000000b1107d224 */ /* 0x000fe200078e0200 */
[----:B------:R-:W-:Y:S02]  /*06e0*/  IADD3 R117, PT, PT, R115, R117, RZ ;  /* 0x0000007573757210 */ /* 0x000fe40007ffe0ff */
[----:B------:R-:W-:-:S05]  /*06f0*/  @!P5 MOV R116, R114 ;  /* 0x000000720074d202 */ /* 0x000fca0000000f00 */
[----:B------:R-:W-:-:S03]  /*0700*/  @!P5 IMAD.WIDE.U32 R2, R17, R10, R116 ;  /* 0x0000000a1102d225 */ /* 0x000fc600078e0074 */
[----:B------:R-:W1:Y:S01]  /*0710*/  @!P2 LDC.64 R34, c[0x0][0x3e0] ;  /* 0x0000f800ff22ab82 */ /* 0x000e620000000a00 */
[----:B---3--:R-:W-:Y:S01]  /*0720*/  @!P1 IMAD R4, R9, R26, RZ ;  /* 0x0000001a09049224 */ /* 0x008fe200078e02ff */
[----:B------:R-:W-:Y:S02]  /*0730*/  @!P5 IADD3 R0, PT, PT, R3, R7, RZ ;  /* 0x000000070300d210 */ /* 0x000fe40007ffe0ff */
[C---:B--2---:R-:W-:Y:S01]  /*0740*/  @!P5 LEA R8, P4, R2.reuse, R22, 0x1 ;  /* 0x000000160208d211 */ /* 0x044fe200078808ff */
[----:B------:R-:W-:Y:S01]  /*0750*/  @!P1 IMAD R27, R5, R27, R4 ;  /* 0x0000001b051b9224 */ /* 0x000fe200078e0204 */
[----:B------:R-:W-:Y:S02]  /*0760*/  @!P1 MOV R3, R117 ;  /* 0x0000007500039202 */ /* 0x000fe40000000f00 */
[----:B------:R-:W2:Y:S01]  /*0770*/  @!P2 LDC.64 R6, c[0x0][0x390] ;  /* 0x0000e400ff06ab82 */ /* 0x000ea20000000a00 */
[----:B------:R-:W-:Y:S02]  /*0780*/  @!P5 LEA.HI.X R9, R2, R23, R0, 0x1, P4 ;  /* 0x000000170209d211 */ /* 0x000fe400020f0c00 */
[----:B------:R-:W-:-:S02]  /*0790*/  IADD3 R23, PT, PT, R17, 0x28, RZ ;  /* 0x0000002811177810 */ /* 0x000fc40007ffe0ff */
[----:B------:R-:W-:Y:S01]  /*07a0*/  @!P1 MOV R2, R114 ;  /* 0x0000007200029202 */ /* 0x000fe20000000f00 */
[----:B------:R3:W4:Y:S01]  /*07b0*/  @!P5 LDG.E R82, desc[UR6][R8.64] ;  /* 0x000000060852d981 */ /* 0x000722000c1e1900 */
[----:B------:R-:W-:Y:S01]  /*07c0*/  ISETP.GE.U32.AND P4, PT, R23, UR4, PT ;  /* 0x0000000417007c0c */ /* 0x000fe2000bf86070 */
[----:B------:R-:W5:Y:S01]  /*07d0*/  @!P3 LDC.64 R10, c[0x0][0x3e0] ;  /* 0x0000f800ff0abb82 */ /* 0x000f620000000a00 */
[----:B------:R-:W-:Y:S01]  /*07e0*/  SHF.R.S32.HI R29, RZ, 0x1f, R23 ;  /* 0x0000001fff1d7819 */ /* 0x000fe20000011417 */
[----:B------:R-:W-:-:S03]  /*07f0*/  @!P1 IMAD.WIDE.U32 R2, R5, R26, R2 ;  /* 0x0000001a05029225 */ /* 0x000fc600078e0002 */
[----:B------:R-:W-:Y:S01]  /*0800*/  ISETP.GE.AND.EX P4, PT, R29, UR5, PT, P4 ;  /* 0x000000051d007c0c */ /* 0x000fe2000bf86340 */
[----:B-1----:R-:W-:Y:S01]  /*0810*/  @!P2 IMAD R4, R15, R34, RZ ;  /* 0x000000220f04a224 */ /* 0x002fe200078e02ff */
[----:B------:R-:W-:Y:S02]  /*0820*/  ISETP.GE.AND.EX P5, PT, R31, UR5, PT, P6 ;  /* 0x000000051f007c0c */ /* 0x000fe4000bfa6360 */
[----:B------:R-:W-:Y:S01]  /*0830*/  @!P1 IADD3 R0, PT, PT, R3, R27, RZ ;  /* 0x0000001b03009210 */ /* 0x000fe20007ffe0ff */
[C---:B------:R-:W-:Y:S01]  /*0840*/  @!P2 IMAD R27, R13.reuse, R35, R4 ;  /* 0x000000230d1ba224 */ /* 0x040fe200078e0204 */
[----:B------:R-:W-:Y:S01]  /*0850*/  @!P2 MOV R14, R114 ;  /* 0x00000072000ea202 */ /* 0x000fe20000000f00 */
[----:B------:R-:W1:Y:S01]  /*0860*/  @!P3 LDC.64 R4, c[0x0][0x390] ;  /* 0x0000e400ff04bb82 */ /* 0x000e620000000a00 */
[----:B------:R-:W-:Y:S02]  /*0870*/  @!P2 MOV R15, R117 ;  /* 0x00000075000fa202 */ /* 0x000fe40000000f00 */
[----:B0-----:R-:W-:Y:S01]  /*0880*/  @!P1 LEA R12, P6, R2, R32, 0x1 ;  /* 0x00000020020c9211 */ /* 0x001fe200078c08ff */
[----:B------:R-:W-:-:S03]  /*0890*/  @!P2 IMAD.WIDE.U32 R14, R13, R34, R14 ;  /* 0x000000220d0ea225 */ /* 0x000fc600078e000e */
[----:B------:R-:W-:Y:S01]  /*08a0*/  @!P1 LEA.HI.X R13, R2, R33, R0, 0x1, P6 ;  /* 0x00000021020d9211 */ /* 0x000fe200030f0c00 */
[----:B---3--:R-:W0:Y:S01]  /*08b0*/  @!P5 LDC.64 R8, c[0x0][0x3e0] ;  /* 0x0000f800ff08db82 */ /* 0x008e220000000a00 */
[----:B------:R-:W-:Y:S02]  /*08c0*/  @!P2 IADD3 R15, PT, PT, R15, R27, RZ ;  /* 0x0000001b0f0fa210 */ /* 0x000fe40007ffe0ff */
[----:B--2---:R-:W-:-:S05]  /*08d0*/  @!P2 LEA R18, P6, R14, R6, 0x1 ;  /* 0x000000060e12a211 */ /* 0x004fca00078c08ff */
[----:B------:R-:W2:Y:S01]  /*08e0*/  @!P4 LDC.64 R2, c[0x0][0x3e0] ;  /* 0x0000f800ff02cb82 */ /* 0x000ea20000000a00 */
[----:B------:R-:W-:Y:S01]  /*08f0*/  MOV R0, RZ ;  /* 0x000000ff00007202 */ /* 0x000fe20000000f00 */
[----:B-----5:R-:W-:Y:S01]  /*0900*/  @!P3 IMAD R6, R19, R10, RZ ;  /* 0x0000000a1306b224 */ /* 0x020fe200078e02ff */
[----:B------:R-:W-:Y:S02]  /*0910*/  @!P2 LEA.HI.X R19, R14, R7, R15, 0x1, P6 ;  /* 0x000000070e13a211 */ /* 0x000fe400030f0c0f */
[----:B------:R-:W-:Y:S02]  /*0920*/  @!P3 MOV R14, R114 ;  /* 0x00000072000eb202 */ /* 0x000fe40000000f00 */
[----:B------:R-:W-:Y:S01]  /*0930*/  @!P3 MOV R15, R117 ;  /* 0x00000075000fb202 */ /* 0x000fe20000000f00 */
[----:B------:R3:W5:Y:S01]  /*0940*/  @!P1 LDG.E R0, desc[UR6][R12.64] ;  /* 0x000000060c009981 */ /* 0x000762000c1e1900 */
[----:B------:R-:W-:Y:S02]  /*0950*/  IADD3 R27, PT, PT, R17, 0x40, RZ ;  /* 0x00000040111b7810 */ /* 0x000fe40007ffe0ff */
[----:B------:R-:W-:Y:S01]  /*0960*/  MOV R30, RZ ;  /* 0x000000ff001e7202 */ /* 0x000fe20000000f00 */
[----:B------:R-:W-:Y:S01]  /*0970*/  @!P3 IMAD R37, R21, R11, R6 ;  /* 0x0000000b1525b224 */ /* 0x000fe200078e0206 */
[----:B------:R-:W-:Y:S01]  /*0980*/  ISETP.GE.U32.AND P1, PT, R27, UR4, PT ;  /* 0x000000041b007c0c */ /* 0x000fe2000bf26070 */
[----:B------:R-:W-:Y:S01]  /*0990*/  @!P3 IMAD.WIDE.U32 R14, R21, R10, R14 ;  /* 0x0000000a150eb225 */ /* 0x000fe200078e000e */
[----:B------:R-:W-:Y:S01]  /*09a0*/  SHF.R.S32.HI R33, RZ, 0x1f, R27 ;  /* 0x0000001fff217819 */ /* 0x000fe2000001141b */
[----:B------:R-:W0:Y:S01]  /*09b0*/  @!P4 LDC.64 R10, c[0x0][0x390] ;  /* 0x0000e400ff0acb82 */ /* 0x000e220000000a00 */
[----:B------:R-:W-:Y:S01]  /*09c0*/  IADD3 R21, PT, PT, R17, 0x50, RZ ;  /* 0x0000005011157810 */ /* 0x000fe20007ffe0ff */
[----:B------:R0:W5:Y:S01]  /*09d0*/  @!P2 LDG.E R30, desc[UR6][R18.64] ;  /* 0x00000006121ea981 */ /* 0x000162000c1e1900 */
[----:B------:R-:W-:-:S02]  /*09e0*/  ISETP.GE.AND.EX P1, PT, R33, UR5, PT, P1 ;  /* 0x0000000521007c0c */ /* 0x000fc4000bf26310 */
[----:B------:R-:W-:Y:S02]  /*09f0*/  ISETP.GE.U32.AND P2, PT, R21, UR4, PT ;  /* 0x0000000415007c0c */ /* 0x000fe4000bf46070 */
[----:B------:R-:W-:Y:S01]  /*0a00*/  SHF.R.S32.HI R35, RZ, 0x1f, R21 ;  /* 0x0000001fff237819 */ /* 0x000fe20000011415 */
[----:B------:R-:W0:Y:S01]  /*0a10*/  @!P5 LDC.64 R6, c[0x0][0x390] ;  /* 0x0000e400ff06db82 */ /* 0x000e220000000a00 */
[----:B---3--:R-:W-:Y:S02]  /*0a20*/  @!P3 IADD3 R13, PT, PT, R15, R37, RZ ;  /* 0x000000250f0db210 */ /* 0x008fe40007ffe0ff */
[C---:B-1----:R-:W-:Y:S02]  /*0a30*/  @!P3 LEA R12, P6, R14.reuse, R4, 0x1 ;  /* 0x000000040e0cb211 */ /* 0x042fe400078c08ff */
[----:B------:R-:W-:Y:S01]  /*0a40*/  ISETP.GE.AND.EX P2, PT, R35, UR5, PT, P2 ;  /* 0x0000000523007c0c */ /* 0x000fe2000bf46320 */
[----:B--2---:R-:W-:Y:S01]  /*0a50*/  @!P4 IMAD R4, R29, R2, RZ ;  /* 0x000000021d04c224 */ /* 0x004fe200078e02ff */
[----:B------:R-:W-:-:S02]  /*0a60*/  @!P3 LEA.HI.X R13, R14, R5, R13, 0x1, P6 ;  /* 0x000000050e0db211 */ /* 0x000fc400030f0c0d */
[----:B------:R-:W-:Y:S02]  /*0a70*/  @!P4 MOV R14, R114 ;  /* 0x00000072000ec202 */ /* 0x000fe40000000f00 */
[----:B------:R-:W-:Y:S01]  /*0a80*/  @!P4 MOV R15, R117 ;  /* 0x00000075000fc202 */ /* 0x000fe20000000f00 */
[----:B------:R-:W-:Y:S02]  /*0a90*/  @!P4 IMAD R3, R23, R3, R4 ;  /* 0x000000031703c224 */ /* 0x000fe400078e0204 */
[----:B0-----:R-:W-:Y:S01]  /*0aa0*/  @!P5 IMAD R16, R31, R8, RZ ;  /* 0x000000081f10d224 */ /* 0x001fe200078e02ff */
[----:B------:R-:W0:Y:S01]  /*0ab0*/  @!P1 LDC.64 R4, c[0x0][0x3e0] ;  /* 0x0000f800ff049b82 */ /* 0x000e220000000a00 */
[----:B------:R-:W-:Y:S01]  /*0ac0*/  @!P4 IMAD.WIDE.U32 R14, R23, R2, R14 ;  /* 0x00000002170ec225 */ /* 0x000fe200078e000e */
[----:B------:R-:W-:-:S03]  /*0ad0*/  @!P5 MOV R18, R114 ;  /* 0x000000720012d202 */ /* 0x000fc60000000f00 */
[----:B------:R-:W-:Y:S01]  /*0ae0*/  @!P5 IMAD R29, R25, R9, R16 ;  /* 0x00000009191dd224 */ /* 0x000fe200078e0210 */
[----:B------:R-:W-:Y:S02]  /*0af0*/  @!P4 IADD3 R9, PT, PT, R15, R3, RZ ;  /* 0x000000030f09c210 */ /* 0x000fe40007ffe0ff */
[----:B------:R-:W-:Y:S01]  /*0b00*/  @!P5 MOV R19, R117 ;  /* 0x000000750013d202 */ /* 0x000fe20000000f00 */
[----:B------:R-:W1:Y:S01]  /*0b10*/  @!P2 LDC.64 R2, c[0x0][0x3e0] ;  /* 0x0000f800ff02ab82 */ /* 0x000e620000000a00 */
[----:B------:R-:W-:Y:S01]  /*0b20*/  MOV R28, RZ ;  /* 0x000000ff001c7202 */ /* 0x000fe20000000f00 */
[----:B------:R-:W-:Y:S01]  /*0b30*/  @!P5 IMAD.WIDE.U32 R18, R25, R8, R18 ;  /* 0x000000081912d225 */ /* 0x000fe200078e0012 */
[C---:B------:R-:W-:Y:S02]  /*0b40*/  @!P4 LEA R8, P6, R14.reuse, R10, 0x1 ;  /* 0x0000000a0e08c211 */ /* 0x040fe400078c08ff */
[----:B------:R-:W-:Y:S02]  /*0b50*/  IADD3 R23, PT, PT, R17, 0x58, RZ ;  /* 0x0000005811177810 */ /* 0x000fe40007ffe0ff */
[----:B------:R0:W2:Y:S01]  /*0b60*/  @!P3 LDG.E R28, desc[UR6][R12.64] ;  /* 0x000000060c1cb981 */ /* 0x0000a2000c1e1900 */
[----:B------:R-:W-:-:S02]  /*0b70*/  @!P4 LEA.HI.X R9, R14, R11, R9, 0x1, P6 ;  /* 0x0000000b0e09c211 */ /* 0x000fc400030f0c09 */
[----:B------:R-:W3:Y:S01]  /*0b80*/  @!P1 LDC.64 R10, c[0x0][0x390] ;  /* 0x0000e400ff0a9b82 */ /* 0x000ee20000000a00 */
[----:B------:R-:W-:Y:S02]  /*0b90*/  MOV R26, RZ ;  /* 0x000000ff001a7202 */ /* 0x000fe40000000f00 */
[----:B------:R-:W-:Y:S02]  /*0ba0*/  @!P5 IADD3 R15, PT, PT, R19, R29, RZ ;  /* 0x0000001d130fd210 */ /* 0x000fe40007ffe0ff */
[C---:B------:R-:W-:Y:S02]  /*0bb0*/  @!P5 LEA R14, P6, R18.reuse, R6, 0x1 ;  /* 0x00000006120ed211 */ /* 0x040fe400078c08ff */
[----:B------:R-:W-:Y:S01]  /*0bc0*/  ISETP.GE.U32.AND P3, PT, R23, UR4, PT ;  /* 0x0000000417007c0c */ /* 0x000fe2000bf66070 */
[----:B------:R0:W2:Y:S01]  /*0bd0*/  @!P4 LDG.E R26, desc[UR6][R8.64] ;  /* 0x00000006081ac981 */ /* 0x0000a2000c1e1900 */
[----:B------:R-:W-:Y:S02]  /*0be0*/  SHF.R.S32.HI R29, RZ, 0x1f, R23 ;  /* 0x0000001fff1d7819 */ /* 0x000fe40000011417 */
[----:B------:R-:W-:-:S02]  /*0bf0*/  @!P5 LEA.HI.X R15, R18, R7, R15, 0x1, P6 ;  /* 0x00000007120fd211 */ /* 0x000fc400030f0c0f */
[----:B------:R-:W-:Y:S01]  /*0c00*/  ISETP.GE.AND.EX P3, PT, R29, UR5, PT, P3 ;  /* 0x000000051d007c0c */ /* 0x000fe2000bf66330 */
[----:B------:R-:W3:Y:S01]  /*0c10*/  @!P2 LDC.64 R6, c[0x0][0x390] ;  /* 0x0000e400ff06ab82 */ /* 0x000ee20000000a00 */
[----:B0-----:R-:W-:Y:S01]  /*0c20*/  @!P1 IMAD R12, R33, R4, RZ ;  /* 0x00000004210c9224 */ /* 0x001fe200078e02ff */
[----:B------:R-:W-:Y:S02]  /*0c30*/  @!P1 MOV R8, R114 ;  /* 0x0000007200089202 */ /* 0x000fe40000000f00 */
[----:B------:R-:W-:Y:S01]  /*0c40*/  @!P1 MOV R9, R117 ;  /* 0x0000007500099202 */ /* 0x000fe20000000f00 */
[----:B------:R-:W-:Y:S01]  /*0c50*/  @!P1 IMAD R13, R27, R5, R12 ;  /* 0x000000051b0d9224 */ /* 0x000fe200078e020c */
[----:B------:R-:W-:Y:S01]  /*0c60*/  IADD3 R25, PT, PT, R17, 0x68, RZ ;  /* 0x0000006811197810 */ /* 0x000fe20007ffe0ff */
[----:B-1----:R-:W-:Y:S02]  /*0c70*/  @!P2 IMAD R12, R35, R2, RZ ;  /* 0x00000002230ca224 */ /* 0x002fe400078e02ff */
[----:B------:R-:W-:Y:S01]  /*0c80*/  @!P1 IMAD.WIDE.U32 R4, R27, R4, R8 ;  /* 0x000000041b049225 */ /* 0x000fe200078e0008 */
[----:B------:R-:W-:-:S02]  /*0c90*/  ISETP.GE.U32.AND P4, PT, R25, UR4, PT ;  /* 0x0000000419007c0c */ /* 0x000fc4000bf86070 */
[----:B------:R-:W0:Y:S01]  /*0ca0*/  @!P3 LDC.64 R8, c[0x0][0x3e0] ;  /* 0x0000f800ff08bb82 */ /* 0x000e220000000a00 */
[----:B------:R-:W-:Y:S01]  /*0cb0*/  SHF.R.S32.HI R33, RZ, 0x1f, R25 ;  /* 0x0000001fff217819 */ /* 0x000fe20000011419 */
[----:B------:R-:W-:Y:S01]  /*0cc0*/  @!P2 IMAD R19, R21, R3, R12 ;  /* 0x000000031513a224 */ /* 0x000fe200078e020c */
[----:B------:R-:W-:Y:S02]  /*0cd0*/  @!P1 IADD3 R3, PT, PT, R5, R13, RZ ;  /* 0x0000000d05039210 */ /* 0x000fe40007ffe0ff */
[----:B------:R-:W-:Y:S02]  /*0ce0*/  @!P2 MOV R12, R114 ;  /* 0x00000072000ca202 */ /* 0x000fe40000000f00 */
[----:B------:R-:W-:Y:S02]  /*0cf0*/  @!P2 MOV R13, R117 ;  /* 0x00000075000da202 */ /* 0x000fe40000000f00 */
[----:B------:R-:W-:Y:S02]  /*0d00*/  ISETP.GE.AND.EX P4, PT, R33, UR5, PT, P4 ;  /* 0x0000000521007c0c */ /* 0x000fe4000bf86340 */
[----:B------:R-:W-:Y:S01]  /*0d10*/  MOV R24, RZ ;  /* 0x000000ff00187202 */ /* 0x000fe20000000f00 */
[----:B------:R-:W-:Y:S01]  /*0d20*/  @!P2 IMAD.WIDE.U32 R12, R21, R2, R12 ;  /* 0x00000002150ca225 */ /* 0x000fe200078e000c */
[----:B---3--:R-:W-:-:S02]  /*0d30*/  @!P1 LEA R10, P6, R4, R10, 0x1 ;  /* 0x0000000a040a9211 */ /* 0x008fc400078c08ff */
[----:B------:R-:W-:Y:S02]  /*0d40*/  IADD3 R27, PT, PT, R17, 0x70, RZ ;  /* 0x00000070111b7810 */ /* 0x000fe40007ffe0ff */
[----:B------:R-:W-:Y:S01]  /*0d50*/  @!P1 LEA.HI.X R11, R4, R11, R3, 0x1, P6 ;  /* 0x0000000b040b9211 */ /* 0x000fe200030f0c03 */
[----:B------:R1:W3:Y:S01]  /*0d60*/  @!P5 LDG.E R24, desc[UR6][R14.64] ;  /* 0x000000060e18d981 */ /* 0x0002e2000c1e1900 */
[----:B------:R-:W-:Y:S01]  /*0d70*/  @!P2 IADD3 R4, PT, PT, R13, R19, RZ ;  /* 0x000000130d04a210 */ /* 0x000fe20007ffe0ff */
[----:B------:R-:W0:Y:S01]  /*0d80*/  @!P3 LDC.64 R2, c[0x0][0x390] ;  /* 0x0000e400ff02bb82 */ /* 0x000e220000000a00 */
[----:B------:R-:W-:Y:S02]  /*0d90*/  ISETP.GE.U32.AND P5, PT, R27, UR4, PT ;  /* 0x000000041b007c0c */ /* 0x000fe4000bfa6070 */
[----:B------:R-:W-:Y:S02]  /*0da0*/  SHF.R.S32.HI R35, RZ, 0x1f, R27 ;  /* 0x0000001fff237819 */ /* 0x000fe4000001141b */
[----:B-1----:R-:W-:-:S02]  /*0db0*/  @!P2 LEA R14, P6, R12, R6, 0x1 ;  /* 0x000000060c0ea211 */ /* 0x002fc400078c08ff */
[----:B------:R-:W-:Y:S02]  /*0dc0*/  ISETP.GE.AND.EX P5, PT, R35, UR5, PT, P5 ;  /* 0x0000000523007c0c */ /* 0x000fe4000bfa6350 */
[----:B------:R-:W-:Y:S02]  /*0dd0*/  @!P2 LEA.HI.X R15, R12, R7, R4, 0x1, P6 ;  /* 0x000000070c0fa211 */ /* 0x000fe400030f0c04 */
[----:B------:R-:W1:Y:S01]  /*0de0*/  @!P4 LDC.64 R4, c[0x0][0x3e0] ;  /* 0x0000f800ff04cb82 */ /* 0x000e620000000a00 */
[----:B------:R-:W-:Y:S02]  /*0df0*/  CS2R R20, SRZ ;  /* 0x0000000000147805 */ /* 0x000fe4000001ff00 */
[----:B------:R-:W-:Y:S01]  /*0e00*/  CS2R R18, SRZ ;  /* 0x0000000000127805 */ /* 0x000fe2000001ff00 */
[----:B0-----:R-:W-:Y:S01]  /*0e10*/  @!P3 IMAD R12, R29, R8, RZ ;  /* 0x000000081d0cb224 */ /* 0x001fe200078e02ff */
[----:B------:R-:W-:Y:S02]  /*0e20*/  IADD3 R29, PT, PT, R17, 0x78, RZ ;  /* 0x00000078111d7810 */ /* 0x000fe40007ffe0ff */
[----:B------:R0:W3:Y:S02]  /*0e30*/  @!P1 LDG.E R20, desc[UR6][R10.64] ;  /* 0x000000060a149981 */ /* 0x0000e4000c1e1900 */
[----:B------:R-:W-:Y:S01]  /*0e40*/  SHF.R.S32.HI R39, RZ, 0x1f, R29 ;  /* 0x0000001fff277819 */ /* 0x000fe2000001141d */
[----:B------:R-:W1:Y:S01]  /*0e50*/  @!P5 LDC.64 R6, c[0x0][0x3e0] ;  /* 0x0000f800ff06db82 */ /* 0x000e620000000a00 */
[----:B------:R1:W3:Y:S01]  /*0e60*/  @!P2 LDG.E R19, desc[UR6][R14.64] ;  /* 0x000000060e13a981 */ /* 0x0002e2000c1e1900 */
[----:B------:R-:W-:Y:S01]  /*0e70*/  ISETP.GE.U32.AND P2, PT, R29, UR4, PT ;  /* 0x000000041d007c0c */ /* 0x000fe2000bf46070 */
[----:B------:R-:W-:Y:S01]  /*0e80*/  @!P3 IMAD R13, R23, R9, R12 ;  /* 0x00000009170db224 */ /* 0x000fe200078e020c */
[----:B0-----:R-:W-:-:S02]  /*0e90*/  @!P3 MOV R10, R114 ;  /* 0x00000072000ab202 */ /* 0x001fc40000000f00 */
[----:B------:R-:W-:Y:S02]  /*0ea0*/  @!P3 MOV R11, R117 ;  /* 0x00000075000bb202 */ /* 0x000fe40000000f00 */
[----:B------:R-:W-:Y:S01]  /*0eb0*/  ISETP.GE.AND.EX P2, PT, R39, UR5, PT, P2 ;  /* 0x0000000527007c0c */ /* 0x000fe2000bf46320 */
[----:B------:R-:W-:Y:S01]  /*0ec0*/  @!P3 IMAD.WIDE.U32 R8, R23, R8, R10 ;  /* 0x000000081708b225 */ /* 0x000fe200078e000a */
[----:B------:R-:W-:Y:S02]  /*0ed0*/  IADD3 R31, PT, PT, R17, 0x80, RZ ;  /* 0x00000080111f7810 */ /* 0x000fe40007ffe0ff */
[----:B------:R-:W0:Y:S02]  /*0ee0*/  @!P4 LDC.64 R10, c[0x0][0x390] ;  /* 0x0000e400ff0acb82 */ /* 0x000e240000000a00 */
[----:B------:R-:W-:Y:S02]  /*0ef0*/  @!P3 IADD3 R9, PT, PT, R9, R13, RZ ;  /* 0x0000000d0909b210 */ /* 0x000fe40007ffe0ff */
[----:B------:R-:W-:Y:S01]  /*0f00*/  @!P3 LEA R12, P6, R8, R2, 0x1 ;  /* 0x00000002080cb211 */ /* 0x000fe200078c08ff */
[----:B-1----:R-:W-:Y:S01]  /*0f10*/  @!P4 IMAD R2, R33, R4, RZ ;  /* 0x000000042102c224 */ /* 0x002fe200078e02ff */
[----:B------:R-:W-:-:S02]  /*0f20*/  ISETP.GE.U32.AND P1, PT, R31, UR4, PT ;  /* 0x000000041f007c0c */ /* 0x000fc4000bf26070 */
[----:B------:R-:W-:Y:S01]  /*0f30*/  SHF.R.S32.HI R41, RZ, 0x1f, R31 ;  /* 0x0000001fff297819 */ /* 0x000fe2000001141f */
[----:B------:R-:W-:Y:S01]  /*0f40*/  @!P4 IMAD R33, R25, R5, R2 ;  /* 0x000000051921c224 */ /* 0x000fe200078e0202 */
[----:B------:R-:W-:Y:S02]  /*0f50*/  @!P3 LEA.HI.X R13, R8, R3, R9, 0x1, P6 ;  /* 0x00000003080db211 */ /* 0x000fe400030f0c09 */
[----:B------:R-:W-:Y:S01]  /*0f60*/  ISETP.GE.AND.EX P1, PT, R41, UR5, PT, P1 ;  /* 0x0000000529007c0c */ /* 0x000fe2000bf26310 */
[----:B------:R-:W1:Y:S01]  /*0f70*/  @!P5 LDC.64 R8, c[0x0][0x390] ;  /* 0x0000e400ff08db82 */ /* 0x000e620000000a00 */
[----:B------:R-:W-:Y:S01]  /*0f80*/  @!P4 MOV R14, R114 ;  /* 0x00000072000ec202 */ /* 0x000fe20000000f00 */
[----:B------:R-:W-:Y:S01]  /*0f90*/  @!P5 IMAD R16, R35, R6, RZ ;  /* 0x000000062310d224 */ /* 0x000fe200078e02ff */
[----:B------:R-:W-:Y:S01]  /*0fa0*/  @!P4 MOV R15, R117 ;  /* 0x00000075000fc202 */ /* 0x000fe20000000f00 */
[----:B------:R0:W3:Y:S04]  /*0fb0*/  @!P3 LDG.E R21, desc[UR6][R12.64] ;  /* 0x000000060c15b981 */ /* 0x0000e8000c1e1900 */
[----:B------:R-:W4:Y:S01]  /*0fc0*/  @!P2 LDC.64 R2, c[0x0][0x3e0] ;  /* 0x0000f800ff02ab82 */ /* 0x000f220000000a00 */
[----:B------:R-:W-:Y:S01]  /*0fd0*/  IADD3 R35, PT, PT, R17, 0x88, RZ ;  /* 0x0000008811237810 */ /* 0x000fe20007ffe0ff */
[----:B------:R-:W-:Y:S01]  /*0fe0*/  @!P4 IMAD.WIDE.U32 R14, R25, R4, R14 ;  /* 0x00000004190ec225 */ /* 0x000fe200078e000e */
[----:B------:R-:W-:-:S02]  /*0ff0*/  @!P5 MOV R22, R114 ;  /* 0x000000720016d202 */ /* 0x000fc40000000f00 */
[----:B------:R-:W-:-:S03]  /*1000*/  @!P5 MOV R23, R117 ;  /* 0x000000750017d202 */ /* 0x000fc60000000f00 */
[----:B------:R-:W4:Y:S01]  /*1010*/  @!P1 LDC.64 R4, c[0x0][0x3e0] ;  /* 0x0000f800ff049b82 */ /* 0x000f220000000a00 */
[----:B------:R-:W-:Y:S02]  /*1020*/  ISETP.GE.U32.AND P3, PT, R35, UR4, PT ;  /* 0x0000000423007c0c */ /* 0x000fe4000bf66070 */
[----:B------:R-:W-:Y:S01]  /*1030*/  SHF.R.S32.HI R43, RZ, 0x1f, R35 ;  /* 0x0000001fff2b7819 */ /* 0x000fe20000011423 */
[----:B------:R-:W-:Y:S01]  /*1040*/  @!P5 IMAD R45, R27, R7, R16 ;  /* 0x000000071b2dd224 */ /* 0x000fe200078e0210 */
[----:B------:R-:W-:Y:S01]  /*1050*/  @!P4 IADD3 R7, PT, PT, R15, R33, RZ ;  /* 0x000000210f07c210 */ /* 0x000fe20007ffe0ff */
[----:B------:R-:W-:Y:S01]  /*1060*/  @!P5 IMAD.WIDE.U32 R22, R27, R6, R22 ;  /* 0x000000061b16d225 */ /* 0x000fe200078e0016 */
[----:B------:R-:W-:Y:S02]  /*1070*/  ISETP.GE.AND.EX P3, PT, R43, UR5, PT, P3 ;  /* 0x000000052b007c0c */ /* 0x000fe4000bf66330 */
[----:B0-----:R-:W-:Y:S02]  /*1080*/  @!P4 LEA R12, P6, R14, R10, 0x1 ;  /* 0x0000000a0e0cc211 */ /* 0x001fe400078c08ff */
[----:B------:R-:W-:-:S02]  /*1090*/  @!P5 IADD3 R10, PT, PT, R23, R45, RZ ;  /* 0x0000002d170ad210 */ /* 0x000fc40007ffe0ff */
[----:B------:R-:W-:Y:S02]  /*10a0*/  @!P4 LEA.HI.X R13, R14, R11, R7, 0x1, P6 ;  /* 0x0000000b0e0dc211 */ /* 0x000fe400030f0c07 */
[C---:B-1----:R-:W-:Y:S01]  /*10b0*/  @!P5 LEA R32, P6, R22.reuse, R8, 0x1 ;  /* 0x000000081620d211 */ /* 0x042fe200078c08ff */
[----:B------:R-:W0:Y:S01]  /*10c0*/  @!P2 LDC.64 R6, c[0x0][0x390] ;  /* 0x0000e400ff06ab82 */ /* 0x000e220000000a00 */
[----:B----4-:R-:W-:Y:S01]  /*10d0*/  @!P2 IMAD R8, R39, R2, RZ ;  /* 0x000000022708a224 */ /* 0x010fe200078e02ff */
[----:B------:R-:W-:Y:S02]  /*10e0*/  MOV R25, RZ ;  /* 0x000000ff00197202 */ /* 0x000fe40000000f00 */
[----:B------:R-:W-:Y:S01]  /*10f0*/  @!P5 LEA.HI.X R33, R22, R9, R10, 0x1, P6 ;  /* 0x000000091621d211 */ /* 0x000fe200030f0c0a */
[----:B------:R-:W-:-:S03]  /*1100*/  @!P2 IMAD R3, R29, R3, R8 ;  /* 0x000000031d03a224 */ /* 0x000fc600078e0208 */
[----:B------:R-:W1:Y:S01]  /*1110*/  @!P1 LDC.64 R10, c[0x0][0x390] ;  /* 0x0000e400ff0a9b82 */ /* 0x000e620000000a00 */
[----:B------:R4:W3:Y:S01]  /*1120*/  @!P4 LDG.E R25, desc[UR6][R12.64] ;  /* 0x000000060c19c981 */ /* 0x0008e2000c1e1900 */
[----:B------:R-:W-:Y:S01]  /*1130*/  IADD3 R37, PT, PT, R17, 0x90, RZ ;  /* 0x0000009011257810 */ /* 0x000fe20007ffe0ff */
[----:B------:R-:W-:-:S05]  /*1140*/  @!P1 IMAD R14, R41, R4, RZ ;  /* 0x00000004290e9224 */ /* 0x000fca00078e02ff */
[----:B------:R-:W5:Y:S01]  /*1150*/  @!P3 LDC.64 R8, c[0x0][0x3e0] ;  /* 0x0000f800ff08bb82 */ /* 0x000f620000000a00 */
[----:B----4-:R-:W-:Y:S02]  /*1160*/  @!P2 MOV R12, R114 ;  /* 0x00000072000ca202 */ /* 0x010fe40000000f00 */
[----:B------:R-:W-:Y:S02]  /*1170*/  @!P2 MOV R13, R117 ;  /* 0x00000075000da202 */ /* 0x000fe40000000f00 */
[----:B------:R-:W-:Y:S02]  /*1180*/  MOV R27, RZ ;  /* 0x000000ff001b7202 */ /* 0x000fe40000000f00 */
[----:B------:R-:W-:Y:S01]  /*1190*/  ISETP.GE.U32.AND P4, PT, R37, UR4, PT ;  /* 0x0000000425007c0c */ /* 0x000fe2000bf86070 */
[----:B------:R-:W-:Y:S01]  /*11a0*/  @!P2 IMAD.WIDE.U32 R12, R29, R2, R12 ;  /* 0x000000021d0ca225 */ /* 0x000fe200078e000c */
[----:B------:R-:W-:Y:S02]  /*11b0*/  SHF.R.S32.HI R45, RZ, 0x1f, R37 ;  /* 0x0000001fff2d7819 */ /* 0x000fe40000011425 */
[----:B------:R-:W-:Y:S01]  /*11c0*/  IADD3 R29, PT, PT, R17, 0x98, RZ ;  /* 0x00000098111d7810 */ /* 0x000fe20007ffe0ff */
[----:B------:R-:W-:Y:S01]  /*11d0*/  @!P1 IMAD R41, R31, R5, R14 ;  /* 0x000000051f299224 */ /* 0x000fe200078e020e */
[----:B------:R-:W-:Y:S01]  /*11e0*/  ISETP.GE.AND.EX P4, PT, R45, UR5, PT, P4 ;  /* 0x000000052d007c0c */ /* 0x000fe2000bf86340 */
[----:B------:R4:W3:Y:S01]  /*11f0*/  @!P5 LDG.E R27, desc[UR6][R32.64] ;  /* 0x00000006201bd981 */ /* 0x0008e2000c1e1900 */
[----:B------:R-:W-:-:S02]  /*1200*/  @!P1 MOV R14, R114 ;  /* 0x00000072000e9202 */ /* 0x000fc40000000f00 */
[----:B------:R-:W-:Y:S02]  /*1210*/  @!P1 MOV R15, R117 ;  /* 0x00000075000f9202 */ /* 0x000fe40000000f00 */
[----:B------:R-:W-:Y:S02]  /*1220*/  ISETP.GE.U32.AND P5, PT, R29, UR4, PT ;  /* 0x000000041d007c0c */ /* 0x000fe4000bfa6070 */
[----:B------:R-:W-:Y:S01]  /*1230*/  SHF.R.S32.HI R39, RZ, 0x1f, R29 ;  /* 0x0000001fff277819 */ /* 0x000fe2000001141d */
[----:B------:R-:W-:Y:S02]  /*1240*/  @!P1 IMAD.WIDE.U32 R14, R31, R4, R14 ;  /* 0x000000041f0e9225 */ /* 0x000fe400078e000e */
[----:B------:R-:W4:Y:S01]  /*1250*/  @!P3 LDC.64 R4, c[0x0][0x390] ;  /* 0x0000e400ff04bb82 */ /* 0x000f220000000a00 */
[----:B------:R-:W-:Y:S02]  /*1260*/  ISETP.GE.AND.EX P5, PT, R39, UR5, PT, P5 ;  /* 0x0000000527007c0c */ /* 0x000fe4000bfa6350 */
[----:B------:R-:W-:-:S02]  /*1270*/  @!P2 IADD3 R13, PT, PT, R13, R3, RZ ;  /* 0x000000030d0da210 */ /* 0x000fc40007ffe0ff */
[C---:B0-----:R-:W-:Y:S02]  /*1280*/  @!P2 LEA R22, P6, R12.reuse, R6, 0x1 ;  /* 0x000000060c16a211 */ /* 0x041fe400078c08ff */
[----:B------:R-:W-:Y:S01]  /*1290*/  @!P1 IADD3 R6, PT, PT, R15, R41, RZ ;  /* 0x000000290f069210 */ /* 0x000fe20007ffe0ff */
[----:B------:R-:W0:Y:S01]  /*12a0*/  @!P4 LDC.64 R2, c[0x0][0x3e0] ;  /* 0x0000f800ff02cb82 */ /* 0x000e220000000a00 */
[----:B------:R-:W-:Y:S02]  /*12b0*/  @!P2 LEA.HI.X R23, R12, R7, R13, 0x1, P6 ;  /* 0x000000070c17a211 */ /* 0x000fe400030f0c0d */
[C---:B-1----:R-:W-:Y:S01]  /*12c0*/  @!P1 LEA R12, P6, R14.reuse, R10, 0x1 ;  /* 0x0000000a0e0c9211 */ /* 0x042fe200078c08ff */
[----:B-----5:R-:W-:Y:S01]  /*12d0*/  @!P3 IMAD R10, R43, R8, RZ ;  /* 0x000000082b0ab224 */ /* 0x020fe200078e02ff */
[----:B------:R-:W-:Y:S02]  /*12e0*/  MOV R49, RZ ;  /* 0x000000ff00317202 */ /* 0x000fe40000000f00 */
[----:B------:R-:W-:Y:S01]  /*12f0*/  @!P1 LEA.HI.X R13, R14, R11, R6, 0x1, P6 ;  /* 0x0000000b0e0d9211 */ /* 0x000fe200030f0c06 */
[----:B------:R-:W-:Y:S01]  /*1300*/  @!P3 IMAD R15, R35, R9, R10 ;  /* 0x00000009230fb224 */ /* 0x000fe200078e020a */
[----:B------:R-:W1:Y:S01]  /*1310*/  @!P5 LDC.64 R6, c[0x0][0x3e0] ;  /* 0x0000f800ff06db82 */ /* 0x000e620000000a00 */
[----:B------:R-:W-:Y:S01]  /*1320*/  @!P3 MOV R10, R114 ;  /* 0x00000072000ab202 */ /* 0x000fe20000000f00 */
[----:B------:R5:W3:Y:S01]  /*1330*/  @!P2 LDG.E R49, desc[UR6][R22.64] ;  /* 0x000000061631a981 */ /* 0x000ae2000c1e1900 */
[----:B------:R-:W-:-:S02]  /*1340*/  @!P3 MOV R11, R117 ;  /* 0x00000075000bb202 */ /* 0x000fc40000000f00 */
[----:B------:R-:W-:Y:S01]  /*1350*/  IADD3 R31, PT, PT, R17, 0xa0, RZ ;  /* 0x000000a0111f7810 */ /* 0x000fe20007ffe0ff */
[----:B------:R-:W-:-:S03]  /*1360*/  @!P3 IMAD.WIDE.U32 R8, R35, R8, R10 ;  /* 0x000000082308b225 */ /* 0x000fc600078e000a */
[----:B------:R-:W-:Y:S01]  /*1370*/  ISETP.GE.U32.AND P2, PT, R31, UR4, PT ;  /* 0x000000041f007c0c */ /* 0x000fe2000bf46070 */
[----:B------:R-:W2:Y:S01]  /*1380*/  @!P4 LDC.64 R10, c[0x0][0x390] ;  /* 0x0000e400ff0acb82 */ /* 0x000ea20000000a00 */
[----:B------:R-:W-:Y:S02]  /*1390*/  SHF.R.S32.HI R41, RZ, 0x1f, R31 ;  /* 0x0000001fff297819 */ /* 0x000fe4000001141f */
[----:B------:R-:W-:Y:S02]  /*13a0*/  @!P3 IADD3 R9, PT, PT, R9, R15, RZ ;  /* 0x0000000f0909b210 */ /* 0x000fe40007ffe0ff */
[----:B------:R-:W-:Y:S02]  /*13b0*/  MOV R51, RZ ;  /* 0x000000ff00337202 */ /* 0x000fe40000000f00 */
[----:B----4-:R-:W-:Y:S02]  /*13c0*/  @!P3 LEA R14, P6, R8, R4, 0x1 ;  /* 0x00000004080eb211 */ /* 0x010fe400078c08ff */
[----:B------:R-:W-:-:S02]  /*13d0*/  ISETP.GE.AND.EX P2, PT, R41, UR5, PT, P2 ;  /* 0x0000000529007c0c */ /* 0x000fc4000bf46320 */
[----:B------:R-:W-:Y:S01]  /*13e0*/  @!P3 LEA.HI.X R15, R8, R5, R9, 0x1, P6 ;  /* 0x00000005080fb211 */ /* 0x000fe200030f0c09 */
[----:B------:R4:W3:Y:S01]  /*13f0*/  @!P1 LDG.E R51, desc[UR6][R12.64] ;  /* 0x000000060c339981 */ /* 0x0008e2000c1e1900 */
[----:B------:R-:W2:Y:S01]  /*1400*/  @!P5 LDC.64 R8, c[0x0][0x390] ;  /* 0x0000e400ff08db82 */ /* 0x000ea20000000a00 */
[----:B0-----:R-:W-:Y:S01]  /*1410*/  @!P4 IMAD R4, R45, R2, RZ ;  /* 0x000000022d04c224 */ /* 0x001fe200078e02ff */
[----:B------:R-:W-:Y:S02]  /*1420*/  IADD3 R33, PT, PT, R17, 0xa8, RZ ;  /* 0x000000a811217810 */ /* 0x000fe40007ffe0ff */
[----:B------:R-:W-:Y:S01]  /*1430*/  MOV R53, RZ ;  /* 0x000000ff00357202 */ /* 0x000fe20000000f00 */
[----:B-----5:R-:W-:Y:S01]  /*1440*/  @!P4 IMAD R23, R37, R3, R4 ;  /* 0x000000032517c224 */ /* 0x020fe200078e0204 */
[----:B----4-:R-:W-:-:S03]  /*1450*/  @!P4 MOV R12, R114 ;  /* 0x00000072000cc202 */ /* 0x010fc60000000f00 */
[----:B------:R-:W0:Y:S01]  /*1460*/  @!P2 LDC.64 R4, c[0x0][0x3e0] ;  /* 0x0000f800ff04ab82 */ /* 0x000e220000000a00 */
[----:B------:R-:W-:Y:S01]  /*1470*/  @!P4 MOV R13, R117 ;  /* 0x00000075000dc202 */ /* 0x000fe20000000f00 */
[----:B------:R4:W5:Y:S01]  /*1480*/  @!P3 LDG.E R53, desc[UR6][R14.64] ;  /* 0x000000060e35b981 */ /* 0x000962000c1e1900 */
[----:B------:R-:W-:Y:S02]  /*1490*/  ISETP.GE.U32.AND P1, PT, R33, UR4, PT ;  /* 0x0000000421007c0c */ /* 0x000fe4000bf26070 */
[----:B------:R-:W-:Y:S01]  /*14a0*/  SHF.R.S32.HI R43, RZ, 0x1f, R33 ;  /* 0x0000001fff2b7819 */ /* 0x000fe20000011421 */
[----:B------:R-:W-:Y:S01]  /*14b0*/  @!P4 IMAD.WIDE.U32 R2, R37, R2, R12 ;  /* 0x000000022502c225 */ /* 0x000fe200078e000c */
[----:B------:R-:W-:-:S03]  /*14c0*/  IADD3 R35, PT, PT, R17, 0xc0, RZ ;  /* 0x000000c011237810 */ /* 0x000fc60007ffe0ff */
[----:B-1----:R-:W-:Y:S01]  /*14d0*/  @!P5 IMAD R12, R39, R6, RZ ;  /* 0x00000006270cd224 */ /* 0x002fe200078e02ff */
[----:B------:R-:W-:Y:S01]  /*14e0*/  ISETP.GE.AND.EX P1, PT, R43, UR5, PT, P1 ;  /* 0x000000052b007c0c */ /* 0x000fe2000bf26310 */
[----:B----4-:R-:W1:Y:S01]  /*14f0*/  @!P2 LDC.64 R14, c[0x0][0x390] ;  /* 0x0000e400ff0eab82 */ /* 0x010e620000000a00 */
[----:B------:R-:W-:Y:S01]  /*1500*/  ISETP.GE.U32.AND P3, PT, R35, UR4, PT ;  /* 0x0000000423007c0c */ /* 0x000fe2000bf66070 */
[----:B------:R-:W-:Y:S01]  /*1510*/  @!P5 IMAD R39, R29, R7, R12 ;  /* 0x000000071d27d224 */ /* 0x000fe200078e020c */
[----:B------:R-:W-:Y:S02]  /*1520*/  SHF.R.S32.HI R37, RZ, 0x1f, R35 ;  /* 0x0000001fff257819 */ /* 0x000fe40000011423 */
[----:B------:R-:W-:Y:S02]  /*1530*/  @!P5 MOV R12, R114 ;  /* 0x00000072000cd202 */ /* 0x000fe40000000f00 */
[----:B------:R-:W-:Y:S02]  /*1540*/  @!P5 MOV R13, R117 ;  /* 0x00000075000dd202 */ /* 0x000fe40000000f00 */
[----:B------:R-:W-:-:S02]  /*1550*/  ISETP.GE.AND.EX P3, PT, R37, UR5, PT, P3 ;  /* 0x0000000525007c0c */ /* 0x000fc4000bf66330 */
[----:B------:R-:W-:Y:S01]  /*1560*/  @!P4 IADD3 R3, PT, PT, R3, R23, RZ ;  /* 0x000000170303c210 */ /* 0x000fe20007ffe0ff */
[----:B------:R-:W-:Y:S01]  /*1570*/  @!P5 IMAD.WIDE.U32 R6, R29, R6, R12 ;  /* 0x000000061d06d225 */ /* 0x000fe200078e000c */
[C---:B--2---:R-:W-:Y:S01]  /*1580*/  @!P4 LEA R22, P6, R2.reuse, R10, 0x1 ;  /* 0x0000000a0216c211 */ /* 0x044fe200078c08ff */
[----:B------:R-:W2:Y:S03]  /*1590*/  @!P1 LDC.64 R12, c[0x0][0x3e0] ;  /* 0x0000f800ff0c9b82 */ /* 0x000ea60000000a00 */
[----:B------:R-:W-:Y:S02]  /*15a0*/  @!P4 LEA.HI.X R23, R2, R11, R3, 0x1, P6 ;  /* 0x0000000b0217c211 */ /* 0x000fe400030f0c03 */
[----:B------:R-:W-:Y:S02]  /*15b0*/  @!P5 IADD3 R2, PT, PT, R7, R39, RZ ;  /* 0x000000270702d210 */ /* 0x000fe40007ffe0ff */
[----:B------:R-:W-:-:S04]  /*15c0*/  @!P5 LEA R8, P6, R6, R8, 0x1 ;  /* 0x000000080608d211 */ /* 0x000fc800078c08ff */
[----:B------:R-:W-:Y:S02]  /*15d0*/  @!P5 LEA.HI.X R9, R6, R9, R2, 0x1, P6 ;  /* 0x000000090609d211 */ /* 0x000fe400030f0c02 */
[----:B------:R-:W4:Y:S01]  /*15e0*/  @!P3 LDC.64 R2, c[0x0][0x3e0] ;  /* 0x0000f800ff02bb82 */ /* 0x000f220000000a00 */
[----:B0-----:R-:W-:Y:S01]  /*15f0*/  @!P2 IMAD R10, R41, R4, RZ ;  /* 0x00000004290aa224 */ /* 0x001fe200078e02ff */
[----:B------:R-:W-:Y:S02]  /*1600*/  @!P2 MOV R6, R114 ;  /* 0x000000720006a202 */ /* 0x000fe40000000f00 */
[----:B------:R-:W-:Y:S02]  /*1610*/  @!P2 MOV R7, R117 ;  /* 0x000000750007a202 */ /* 0x000fe40000000f00 */
[----:B------:R-:W-:Y:S01]  /*1620*/  MOV R57, RZ ;  /* 0x000000ff00397202 */ /* 0x000fe20000000f00 */
[C---:B------:R-:W-:Y:S01]  /*1630*/  @!P2 IMAD R39, R31.reuse, R5, R10 ;  /* 0x000000051f27a224 */ /* 0x040fe200078e020a */
[----:B------:R-:W-:Y:S01]  /*1640*/  ISETP.GE.U32.AND P6, PT, R110, UR4, PT ;  /* 0x000000046e007c0c */ /* 0x000fe2000bfc6070 */
[----:B------:R-:W-:Y:S01]  /*1650*/  @!P2 IMAD.WIDE.U32 R4, R31, R4, R6 ;  /* 0x000000041f04a225 */ /* 0x000fe200078e0006 */
[----:B------:R-:W0:Y:S01]  /*1660*/  @!P1 LDC.64 R10, c[0x0][0x390] ;  /* 0x0000e400ff0a9b82 */ /* 0x000e220000000a00 */
[----:B------:R-:W-:Y:S01]  /*1670*/  MOV R55, RZ ;  /* 0x000000ff00377202 */ /* 0x000fe20000000f00 */
[----:B------:R-:W5:Y:S01]  /*1680*/  @!P5 LDG.E R57, desc[UR6][R8.64] ;  /* 0x000000060839d981 */ /* 0x000f62000c1e1900 */
[----:B------:R-:W-:-:S02]  /*1690*/  ISETP.GE.AND.EX P5, PT, R103, UR5, PT, P6 ;  /* 0x0000000567007c0c */ /* 0x000fc4000bfa6360 */
[----:B------:R-:W-:Y:S02]  /*16a0*/  @!P2 IADD3 R5, PT, PT, R5, R39, RZ ;  /* 0x000000270505a210 */ /* 0x000fe40007ffe0ff */
[C---:B-1----:R-:W-:Y:S01]  /*16b0*/  @!P2 LEA R14, P6, R4.reuse, R14, 0x1 ;  /* 0x0000000e040ea211 */ /* 0x042fe200078c08ff */
[----:B------:R-:W1:Y:S01]  /*16c0*/  @!P3 LDC.64 R6, c[0x0][0x390] ;  /* 0x0000e400ff06bb82 */ /* 0x000e620000000a00 */
[----:B------:R-:W-:Y:S01]  /*16d0*/  IADD3 R29, PT, PT, R17, 0xd0, RZ ;  /* 0x000000d0111d7810 */ /* 0x000fe20007ffe0ff */
[----:B------:R2:W5:Y:S01]  /*16e0*/  @!P4 LDG.E R55, desc[UR6][R22.64] ;  /* 0x000000061637c981 */ /* 0x000562000c1e1900 */
[----:B------:R-:W-:Y:S01]  /*16f0*/  @!P2 LEA.HI.X R15, R4, R15, R5, 0x1, P6 ;  /* 0x0000000f040fa211 */ /* 0x000fe200030f0c05 */
[----:B--2---:R-:W-:Y:S01]  /*1700*/  @!P1 IMAD R16, R43, R12, RZ ;  /* 0x0000000c2b109224 */ /* 0x004fe200078e02ff */
[----:B------:R-:W-:Y:S02]  /*1710*/  ISETP.GE.U32.AND P4, PT, R29, UR4, PT ;  /* 0x000000041d007c0c */ /* 0x000fe4000bf86070 */
[----:B------:R-:W-:-:S02]  /*1720*/  SHF.R.S32.HI R31, RZ, 0x1f, R29 ;  /* 0x0000001fff1f7819 */ /* 0x000fc4000001141d */
[----:B------:R-:W-:Y:S02]  /*1730*/  @!P1 MOV R4, R114 ;  /* 0x0000007200049202 */ /* 0x000fe40000000f00 */
[----:B------:R-:W-:Y:S01]  /*1740*/  @!P1 MOV R5, R117 ;  /* 0x0000007500059202 */ /* 0x000fe20000000f00 */
[----:B------:R-:W-:Y:S01]  /*1750*/  @!P1 IMAD R23, R33, R13, R16 ;  /* 0x0000000d21179224 */ /* 0x000fe200078e0210 */
[----:B------:R-:W-:Y:S01]  /*1760*/  ISETP.GE.AND.EX P4, PT, R31, UR5, PT, P4 ;  /* 0x000000051f007c0c */ /* 0x000fe2000bf86340 */
[----:B----4-:R-:W-:Y:S02]  /*1770*/  @!P3 IMAD R8, R37, R2, RZ ;  /* 0x000000022508b224 */ /* 0x010fe400078e02ff */
[----:B------:R-:W-:Y:S02]  /*1780*/  @!P1 IMAD.WIDE.U32 R12, R33, R12, R4 ;  /* 0x0000000c210c9225 */ /* 0x000fe400078e0004 */
[----:B------:R-:W2:Y:S01]  /*1790*/  @!P5 LDC.64 R4, c[0x0][0x3e0] ;  /* 0x0000f800ff04db82 */ /* 0x000ea20000000a00 */
[----:B------:R-:W-:Y:S01]  /*17a0*/  MOV R59, RZ ;  /* 0x000000ff003b7202 */ /* 0x000fe20000000f00 */
[----:B------:R-:W-:Y:S01]  /*17b0*/  @!P3 IMAD R33, R35, R3, R8 ;  /* 0x000000032321b224 */ /* 0x000fe200078e0208 */
[----:B------:R-:W-:-:S02]  /*17c0*/  @!P1 IADD3 R3, PT, PT, R13, R23, RZ ;  /* 0x000000170d039210 */ /* 0x000fc40007ffe0ff */
[----:B------:R-:W-:Y:S02]  /*17d0*/  @!P3 MOV R22, R114 ;  /* 0x000000720016b202 */ /* 0x000fe40000000f00 */
[----:B------:R-:W-:Y:S01]  /*17e0*/  @!P3 MOV R23, R117 ;  /* 0x000000750017b202 */ /* 0x000fe20000000f00 */
[----:B------:R2:W4:Y:S01]  /*17f0*/  @!P2 LDG.E R59, desc[UR6][R14.64] ;  /* 0x000000060e3ba981 */ /* 0x000522000c1e1900 */
[----:B------:R-:W-:Y:S01]  /*1800*/  ISETP.GE.U32.AND P2, PT, R108, UR4, PT ;  /* 0x000000046c007c0c */ /* 0x000fe2000bf46070 */
[----:B------:R-:W2:Y:S01]  /*1810*/  @!P4 LDC.64 R8, c[0x0][0x3e0] ;  /* 0x0000f800ff08cb82 */ /* 0x000ea20000000a00 */
[C---:B0-----:R-:W-:Y:S01]  /*1820*/  @!P1 LEA R10, P6, R12.reuse, R10, 0x1 ;  /* 0x0000000a0c0a9211 */ /* 0x041fe200078c08ff */
[----:B------:R-:W-:Y:S01]  /*1830*/  @!P3 IMAD.WIDE.U32 R22, R35, R2, R22 ;  /* 0x000000022316b225 */ /* 0x000fe200078e0016 */
[----:B------:R-:W-:Y:S02]  /*1840*/  ISETP.GE.AND.EX P2, PT, R101, UR5, PT, P2 ;  /* 0x0000000565007c0c */ /* 0x000fe4000bf46320 */
[----:B------:R-:W-:-:S02]  /*1850*/  @!P1 LEA.HI.X R11, R12, R11, R3, 0x1, P6 ;  /* 0x0000000b0c0b9211 */ /* 0x000fc400030f0c03 */
[----:B------:R-:W-:Y:S01]  /*1860*/  @!P3 IADD3 R12, PT, PT, R23, R33, RZ ;  /* 0x00000021170cb210 */ /* 0x000fe20007ffe0ff */
[----:B------:R-:W0:Y:S01]  /*1870*/  @!P5 LDC.64 R2, c[0x0][0x390] ;  /* 0x0000e400ff02db82 */ /* 0x000e220000000a00 */
[C---:B-1----:R-:W-:Y:S02]  /*1880*/  @!P3 LEA R32, P6, R22.reuse, R6, 0x1 ;  /* 0x000000061620b211 */ /* 0x042fe400078c08ff */
[----:B------:R-:W-:Y:S02]  /*1890*/  MOV R61, RZ ;  /* 0x000000ff003d7202 */ /* 0x000fe40000000f00 */
[----:B------:R-:W-:-:S03]  /*18a0*/  @!P3 LEA.HI.X R33, R22, R7, R12, 0x1, P6 ;  /* 0x000000071621b211 */ /* 0x000fc600030f0c0c */
[----:B------:R-:W1:Y:S01]  /*18b0*/  @!P4 LDC.64 R12, c[0x0][0x390] ;  /* 0x0000e400ff0ccb82 */ /* 0x000e620000000a00 */
[----:B------:R2:W4:Y:S01]  /*18c0*/  @!P1 LDG.E R61, desc[UR6][R10.64] ;  /* 0x000000060a3d9981 */ /* 0x000522000c1e1900 */
[----:B------:R-:W-:Y:S01]  /*18d0*/  ISETP.GE.U32.AND P1, PT, R106, UR4, PT ;  /* 0x000000046a007c0c */ /* 0x000fe2000bf26070 */
[----:B--2---:R-:W-:Y:S01]  /*18e0*/  @!P5 IMAD R14, R103, R4, RZ ;  /* 0x00000004670ed224 */ /* 0x004fe200078e02ff */
[----:B------:R-:W-:Y:S02]  /*18f0*/  @!P5 MOV R15, R117 ;  /* 0x00000075000fd202 */ /* 0x000fe40000000f00 */
[----:B------:R-:W-:Y:S02]  /*1900*/  ISETP.GE.AND.EX P1, PT, R99, UR5, PT, P1 ;  /* 0x0000000563007c0c */ /* 0x000fe4000bf26310 */
[----:B------:R-:W2:Y:S01]  /*1910*/  @!P2 LDC.64 R6, c[0x0][0x3e0] ;  /* 0x0000f800ff06ab82 */ /* 0x000ea20000000a00 */
[----:B------:R-:W-:Y:S01]  /*1920*/  @!P5 IMAD R23, R110, R5, R14 ;  /* 0x000000056e17d224 */ /* 0x000fe200078e020e */
[----:B------:R-:W-:-:S02]  /*1930*/  @!P5 MOV R14, R114 ;  /* 0x00000072000ed202 */ /* 0x000fc40000000f00 */
[----:B------:R-:W-:Y:S01]  /*1940*/  MOV R67, RZ ;  /* 0x000000ff00437202 */ /* 0x000fe20000000f00 */
[----:B------:R-:W-:Y:S01]  /*1950*/  @!P4 IMAD R16, R31, R8, RZ ;  /* 0x000000081f10c224 */ /* 0x000fe200078e02ff */
[----:B------:R-:W-:Y:S01]  /*1960*/  @!P4 MOV R5, R117 ;  /* 0x000000750005c202 */ /* 0x000fe20000000f00 */
[----:B------:R-:W-:Y:S01]  /*1970*/  @!P5 IMAD.WIDE.U32 R14, R110, R4, R14 ;  /* 0x000000046e0ed225 */ /* 0x000fe200078e000e */
[----:B------:R-:W-:Y:S01]  /*1980*/  @!P4 MOV R4, R114 ;  /* 0x000000720004c202 */ /* 0x000fe20000000f00 */
[----:B------:R-:W2:Y:S01]  /*1990*/  @!P2 LDC.64 R10, c[0x0][0x390] ;  /* 0x0000e400ff0aab82 */ /* 0x000ea20000000a00 */
[----:B------:R-:W4:Y:S01]  /*19a0*/  @!P3 LDG.E R67, desc[UR6][R32.64] ;  /* 0x000000062043b981 */ /* 0x000f22000c1e1900 */
[C---:B------:R-:W-:Y:S01]  /*19b0*/  @!P4 IMAD R31, R29.reuse, R9, R16 ;  /* 0x000000091d1fc224 */ /* 0x040fe200078e0210 */
[----:B------:R-:W-:Y:S01]  /*19c0*/  ISETP.GE.U32.AND P3, PT, R104, UR4, PT ;  /* 0x0000000468007c0c */ /* 0x000fe2000bf66070 */
[----:B------:R-:W-:Y:S01]  /*19d0*/  @!P4 IMAD.WIDE.U32 R8, R29, R8, R4 ;  /* 0x000000081d08c225 */ /* 0x000fe200078e0004 */
[----:B------:R-:W-:-:S02]  /*19e0*/  @!P5 IADD3 R15, PT, PT, R15, R23, RZ ;  /* 0x000000170f0fd210 */ /* 0x000fc40007ffe0ff */
[C---:B0-----:R-:W-:Y:S01]  /*19f0*/  @!P5 LEA R22, P6, R14.reuse, R2, 0x1 ;  /* 0x000000020e16d211 */ /* 0x041fe200078c08ff */
[----:B------:R-:W0:Y:S01]  /*1a00*/  @!P1 LDC.64 R4, c[0x0][0x3e0] ;  /* 0x0000f800ff049b82 */ /* 0x000e220000000a00 */
[----:B------:R-:W-:Y:S02]  /*1a10*/  ISETP.GE.AND.EX P3, PT, R97, UR5, PT, P3 ;  /* 0x0000000561007c0c */ /* 0x000fe4000bf66330 */
[----:B------:R-:W-:Y:S02]  /*1a20*/  @!P5 LEA.HI.X R23, R14, R3, R15, 0x1, P6 ;  /* 0x000000030e17d211 */ /* 0x000fe400030f0c0f */
[----:B------:R-:W-:Y:S02]  /*1a30*/  @!P4 IADD3 R3, PT, PT, R9, R31, RZ ;  /* 0x0000001f0903c210 */ /* 0x000fe40007ffe0ff */
[----:B-1----:R-:W-:Y:S01]  /*1a40*/  @!P4 LEA R2, P6, R8, R12, 0x1 ;  /* 0x0000000c0802c211 */ /* 0x002fe200078c08ff */
[----:B--2---:R-:W-:Y:S01]  /*1a50*/  @!P2 IMAD R12, R101, R6, RZ ;  /* 0x00000006650ca224 */ /* 0x004fe200078e02ff */
[----:B------:R-:W-:-:S02]  /*1a60*/  @!P2 MOV R14, R114 ;  /* 0x00000072000ea202 */ /* 0x000fc40000000f00 */
[----:B------:R-:W-:Y:S02]  /*1a70*/  @!P4 LEA.HI.X R3, R8, R13, R3, 0x1, P6 ;  /* 0x0000000d0803c211 */ /* 0x000fe400030f0c03 */
[----:B------:R-:W-:Y:S01]  /*1a80*/  @!P2 MOV R15, R117 ;  /* 0x00000075000fa202 */ /* 0x000fe20000000f00 */
[----:B------:R-:W1:Y:S01]  /*1a90*/  @!P1 LDC.64 R8, c[0x0][0x390] ;  /* 0x0000e400ff089b82 */ /* 0x000e620000000a00 */
[----:B------:R-:W-:Y:S01]  /*1aa0*/  MOV R29, RZ ;  /* 0x000000ff001d7202 */ /* 0x000fe20000000f00 */
[C---:B------:R-:W-:Y:S01]  /*1ab0*/  @!P2 IMAD R13, R108.reuse, R7, R12 ;  /* 0x000000076c0da224 */ /* 0x040fe200078e020c */
[----:B------:R-:W-:Y:S01]  /*1ac0*/  IADD3 R31, PT, PT, R17, 0xe0, RZ ;  /* 0x000000e0111f7810 */ /* 0x000fe20007ffe0ff */
[----:B------:R-:W-:-:S03]  /*1ad0*/  @!P2 IMAD.WIDE.U32 R14, R108, R6, R14 ;  /* 0x000000066c0ea225 */ /* 0x000fc600078e000e */
[----:B------:R2:W3:Y:S01]  /*1ae0*/  @!P5 LDG.E R29, desc[UR6][R22.64] ;  /* 0x00000006161dd981 */ /* 0x0004e2000c1e1900 */
[----:B------:R-:W1:Y:S01]  /*1af0*/  @!P3 LDC.64 R6, c[0x0][0x3e0] ;  /* 0x0000f800ff06bb82 */ /* 0x000e620000000a00 */
[----:B------:R-:W-:Y:S02]  /*1b00*/  ISETP.GE.U32.AND P5, PT, R31, UR4, PT ;  /* 0x000000041f007c0c */ /* 0x000fe4000bfa6070 */
[----:B------:R-:W-:Y:S02]  /*1b10*/  SHF.R.S32.HI R35, RZ, 0x1f, R31 ;  /* 0x0000001fff237819 */ /* 0x000fe4000001141f */
[----:B------:R-:W-:Y:S02]  /*1b20*/  @!P2 IADD3 R13, PT, PT, R15, R13, RZ ;  /* 0x0000000d0f0da210 */ /* 0x000fe40007ffe0ff */
[----:B------:R-:W-:Y:S02]  /*1b30*/  @!P2 LEA R12, P6, R14, R10, 0x1 ;  /* 0x0000000a0e0ca211 */ /* 0x000fe400078c08ff */
[----:B------:R-:W-:-:S02]  /*1b40*/  ISETP.GE.AND.EX P5, PT, R35, UR5, PT, P5 ;  /* 0x0000000523007c0c */ /* 0x000fc4000bfa6350 */
[----:B------:R-:W-:Y:S01]  /*1b50*/  @!P2 LEA.HI.X R13, R14, R11, R13, 0x1, P6 ;  /* 0x0000000b0e0da211 */ /* 0x000fe200030f0c0d */
[----:B0-----:R-:W-:Y:S01]  /*1b60*/  @!P1 IMAD R16, R99, R4, RZ ;  /* 0x0000000463109224 */ /* 0x001fe200078e02ff */
[----:B------:R-:W-:Y:S01]  /*1b70*/  @!P1 MOV R14, R114 ;  /* 0x00000072000e9202 */ /* 0x000fe20000000f00 */
[----:B------:R-:W0:Y:S01]  /*1b80*/  @!P3 LDC.64 R10, c[0x0][0x390] ;  /* 0x0000e400ff0abb82 */ /* 0x000e220000000a00 */
[----:B------:R-:W-:Y:S01]  /*1b90*/  @!P1 MOV R15, R117 ;  /* 0x00000075000f9202 */ /* 0x000fe20000000f00 */
[C---:B--2---:R-:W-:Y:S01]  /*1ba0*/  @!P1 IMAD R23, R106.reuse, R5, R16 ;  /* 0x000000056a179224 */ /* 0x044fe200078e0210 */
[----:B------:R-:W-:Y:S01]  /*1bb0*/  MOV R22, RZ ;  /* 0x000000ff00167202 */ /* 0x000fe20000000f00 */
[----:B------:R-:W-:-:S04]  /*1bc0*/  @!P1 IMAD.WIDE.U32 R14, R106, R4, R14 ;  /* 0x000000046a0e9225 */ /* 0x000fc800078e000e */
[----:B------:R-:W2:Y:S01]  /*1bd0*/  @!P5 LDC.64 R4, c[0x0][0x3e0] ;  /* 0x0000f800ff04db82 */ /* 0x000ea20000000a00 */
[----:B------:R1:W5:Y:S01]  /*1be0*/  @!P2 LDG.E R22, desc[UR6][R12.64] ;  /* 0x000000060c16a981 */ /* 0x000362000c1e1900 */
[----:B------:R-:W-:Y:S02]  /*1bf0*/  @!P1 IADD3 R15, PT, PT, R15, R23, RZ ;  /* 0x000000170f0f9210 */ /* 0x000fe40007ffe0ff */
[----:B-1----:R-:W-:Y:S01]  /*1c00*/  @!P1 LEA R32, P6, R14, R8, 0x1 ;  /* 0x000000080e209211 */ /* 0x002fe200078c08ff */
[----:B------:R-:W-:-:S03]  /*1c10*/  @!P3 IMAD R8, R97, R6, RZ ;  /* 0x000000066108b224 */ /* 0x000fc600078e02ff */
[----:B------:R-:W-:Y:S02]  /*1c20*/  @!P1 LEA.HI.X R33, R14, R9, R15, 0x1, P6 ;  /* 0x000000090e219211 */ /* 0x000fe400030f0c0f */
[----:B------:R-:W-:Y:S02]  /*1c30*/  @!P3 MOV R12, R114 ;  /* 0x00000072000cb202 */ /* 0x000fe40000000f00 */
[----:B------:R-:W-:Y:S01]  /*1c40*/  @!P3 MOV R13, R117 ;  /* 0x00000075000db202 */ /* 0x000fe20000000f00 */
[----:B------:R-:W4:Y:S01]  /*1c50*/  @!P1 LDG.E R18, desc[UR6][R32.64] ;  /* 0x0000000620129981 */ /* 0x000f22000c1e1900 */
[----:B------:R-:W-:Y:S01]  /*1c60*/  @!P3 IMAD R9, R104, R7, R8 ;  /* 0x000000076809b224 */ /* 0x000fe200078e0208 */
[----:B------:R-:W-:Y:S01]  /*1c70*/  ISETP.GE.U32.AND P1, PT, R102, UR4, PT ;  /* 0x0000000466007c0c */ /* 0x000fe2000bf26070 */
[----:B------:R-:W-:Y:S02]  /*1c80*/  @!P3 IMAD.WIDE.U32 R12, R104, R6, R12 ;  /* 0x00000006680cb225 */ /* 0x000fe400078e000c */
[----:B------:R-:W1:Y:S01]  /*1c90*/  @!P5 LDC.64 R6, c[0x0][0x390] ;  /* 0x0000e400ff06db82 */ /* 0x000e620000000a00 */
[----:B------:R-:W-:-:S02]  /*1ca0*/  ISETP.GE.AND.EX P1, PT, R95, UR5, PT, P1 ;  /* 0x000000055f007c0c */ /* 0x000fc4000bf26310 */
[----:B------:R-:W-:Y:S02]  /*1cb0*/  @!P3 IADD3 R9, PT, PT, R13, R9, RZ ;  /* 0x000000090d09b210 */ /* 0x000fe40007ffe0ff */
[C---:B0-----:R-:W-:Y:S01]  /*1cc0*/  @!P3 LEA R8, P6, R12.reuse, R10, 0x1 ;  /* 0x0000000a0c08b211 */ /* 0x041fe200078c08ff */
[----:B--2---:R-:W-:Y:S01]  /*1cd0*/  @!P5 IMAD R14, R35, R4, RZ ;  /* 0x00000004230ed224 */ /* 0x004fe200078e02ff */
[----:B------:R-:W-:Y:S02]  /*1ce0*/  @!P5 MOV R10, R114 ;  /* 0x00000072000ad202 */ /* 0x000fe40000000f00 */
[----:B------:R-:W-:Y:S02]  /*1cf0*/  @!P3 LEA.HI.X R9, R12, R11, R9, 0x1, P6 ;  /* 0x0000000b0c09b211 */ /* 0x000fe400030f0c09 */
[----:B------:R-:W-:Y:S01]  /*1d00*/  @!P5 MOV R11, R117 ;  /* 0x00000075000bd202 */ /* 0x000fe20000000f00 */
[C---:B------:R-:W-:Y:S01]  /*1d10*/  @!P5 IMAD R15, R31.reuse, R5, R14 ;  /* 0x000000051f0fd224 */ /* 0x040fe200078e020e */
[----:B------:R-:W-:Y:S01]  /*1d20*/  MOV R23, RZ ;  /* 0x000000ff00177202 */ /* 0x000fe20000000f00 */
[----:B------:R-:W0:Y:S01]  /*1d30*/  @!P1 LDC.64 R12, c[0x0][0x3e0] ;  /* 0x0000f800ff0c9b82 */ /* 0x000e220000000a00 */
[----:B------:R-:W-:Y:S01]  /*1d40*/  ISETP.GE.U32.AND P6, PT, R100, UR4, PT ;  /* 0x0000000464007c0c */ /* 0x000fe2000bfc6070 */
[----:B------:R-:W-:-:S03]  /*1d50*/  @!P5 IMAD.WIDE.U32 R4, R31, R4, R10 ;  /* 0x000000041f04d225 */ /* 0x000fc600078e000a */
[----:B------:R-:W-:Y:S01]  /*1d60*/  ISETP.GE.AND.EX P6, PT, R93, UR5, PT, P6 ;  /* 0x000000055d007c0c */ /* 0x000fe2000bfc6360 */
[----:B------:R2:W4:Y:S01]  /*1d70*/  @!P3 LDG.E R23, desc[UR6][R8.64] ;  /* 0x000000060817b981 */ /* 0x000522000c1e1900 */
[----:B------:R-:W-:Y:S02]  /*1d80*/  @!P5 IADD3 R5, PT, PT, R5, R15, RZ ;  /* 0x0000000f0505d210 */ /* 0x000fe40007ffe0ff */
[----:B-1----:R-:W-:-:S04]  /*1d90*/  @!P5 LEA R10, P3, R4, R6, 0x1 ;  /* 0x00000006040ad211 */ /* 0x002fc800078608ff */
[----:B------:R-:W-:Y:S02]  /*1da0*/  @!P5 LEA.HI.X R11, R4, R7, R5, 0x1, P3 ;  /* 0x00000007040bd211 */ /* 0x000fe400018f0c05 */
[----:B------:R-:W-:Y:S01]  /*1db0*/  ISETP.GE.U32.AND P3, PT, R98, UR4, PT ;  /* 0x0000000462007c0c */ /* 0x000fe2000bf66070 */
[----:B------:R-:W1:Y:S01]  /*1dc0*/  @!P1 LDC.64 R6, c[0x0][0x390] ;  /* 0x0000e400ff069b82 */ /* 0x000e620000000a00 */
[----:B------:R-:W-:Y:S02]  /*1dd0*/  MOV R71, RZ ;  /* 0x000000ff00477202 */ /* 0x000fe40000000f00 */
[----:B------:R-:W-:-:S04]  /*1de0*/  ISETP.GE.AND.EX P3, PT, R91, UR5, PT, P3 ;  /* 0x000000055b007c0c */ /* 0x000fc8000bf66330 */
[----:B------:R2:W4:Y:S01]  /*1df0*/  @!P4 LDG.E R71, desc[UR6][R2.64] ;  /* 0x000000060247c981 */ /* 0x000522000c1e1900 */
[----:B------:R-:W1:Y:S01]  /*1e00*/  @!P6 LDC.64 R4, c[0x0][0x3e0] ;  /* 0x0000f800ff04eb82 */ /* 0x000e620000000a00 */
[----:B0-----:R-:W-:-:S04]  /*1e10*/  @!P1 IMAD R14, R95, R12, RZ ;  /* 0x0000000c5f0e9224 */ /* 0x001fc800078e02ff */
[----:B------:R-:W-:-:S03]  /*1e20*/  @!P1 IMAD R15, R102, R13, R14 ;  /* 0x0000000d660f9224 */ /* 0x000fc600078e020e */
[----:B--2---:R-:W0:Y:S01]  /*1e30*/  @!P6 LDC.64 R8, c[0x0][0x390] ;  /* 0x0000e400ff08eb82 */ /* 0x004e220000000a00 */
[----:B------:R-:W-:Y:S02]  /*1e40*/  @!P1 MOV R2, R114 ;  /* 0x0000007200029202 */ /* 0x000fe40000000f00 */
[----:B------:R-:W-:-:S03]  /*1e50*/  @!P1 MOV R3, R117 ;  /* 0x0000007500039202 */ /* 0x000fc60000000f00 */
[----:B------:R-:W-:-:S03]  /*1e60*/  @!P1 IMAD.WIDE.U32 R12, R102, R12, R2 ;  /* 0x0000000c660c9225 */ /* 0x000fc600078e0002 */
[----:B------:R-:W2:Y:S01]  /*1e70*/  @!P3 LDC.64 R2, c[0x0][0x3e0] ;  /* 0x0000f800ff02bb82 */ /* 0x000ea20000000a00 */
[----:B------:R-:W-:Y:S02]  /*1e80*/  MOV R75, RZ ;  /* 0x000000ff004b7202 */ /* 0x000fe40000000f00 */
[----:B------:R-:W-:-:S04]  /*1e90*/  @!P1 IADD3 R13, PT, PT, R13, R15, RZ ;  /* 0x0000000f0d0d9210 */ /* 0x000fc80007ffe0ff */
[----:B------:R1:W4:Y:S02]  /*1ea0*/  @!P5 LDG.E R75, desc[UR6][R10.64] ;  /* 0x000000060a4bd981 */ /* 0x000324000c1e1900 */
[----:B-1----:R-:W-:Y:S01]  /*1eb0*/  @!P1 LEA R6, P5, R12, R6, 0x1 ;  /* 0x000000060c069211 */ /* 0x002fe200078a08ff */
[----:B------:R-:W-:Y:S01]  /*1ec0*/  @!P6 IMAD R14, R93, R4, RZ ;  /* 0x000000045d0ee224 */ /* 0x000fe200078e02ff */
[----:B------:R-:W-:Y:S02]  /*1ed0*/  ISETP.GE.U32.AND P4, PT, R96, UR4, PT ;  /* 0x0000000460007c0c */ /* 0x000fe4000bf86070 */
[----:B------:R-:W-:Y:S02]  /*1ee0*/  MOV R63, RZ ;  /* 0x000000ff003f7202 */ /* 0x000fe40000000f00 */
[----:B------:R-:W-:Y:S02]  /*1ef0*/  @!P1 LEA.HI.X R7, R12, R7, R13, 0x1, P5 ;  /* 0x000000070c079211 */ /* 0x000fe400028f0c0d */
[----:B------:R-:W-:-:S02]  /*1f00*/  @!P6 MOV R10, R114 ;  /* 0x00000072000ae202 */ /* 0x000fc40000000f00 */
[----:B------:R-:W-:Y:S01]  /*1f10*/  @!P6 MOV R11, R117 ;  /* 0x00000075000be202 */ /* 0x000fe20000000f00 */
[C---:B------:R-:W-:Y:S01]  /*1f20*/  @!P6 IMAD R5, R100.reuse, R5, R14 ;  /* 0x000000056405e224 */ /* 0x040fe200078e020e */
[----:B------:R-:W-:Y:S01]  /*1f30*/  ISETP.GE.AND.EX P4, PT, R89, UR5, PT, P4 ;  /* 0x0000000559007c0c */ /* 0x000fe2000bf86340 */
[----:B------:R-:W1:Y:S01]  /*1f40*/  @!P3 LDC.64 R14, c[0x0][0x390] ;  /* 0x0000e400ff0ebb82 */ /* 0x000e620000000a00 */
[----:B------:R-:W-:Y:S01]  /*1f50*/  IADD3 R31, PT, PT, R17, 0xe8, RZ ;  /* 0x000000e8111f7810 */ /* 0x000fe20007ffe0ff */
[----:B------:R-:W-:Y:S01]  /*1f60*/  @!P6 IMAD.WIDE.U32 R10, R100, R4, R10 ;  /* 0x00000004640ae225 */ /* 0x000fe200078e000a */
[----:B------:R0:W4:Y:S02]  /*1f70*/  @!P1 LDG.E R63, desc[UR6][R6.64] ;  /* 0x00000006063f9981 */ /* 0x000124000c1e1900 */
[----:B------:R-:W-:Y:S02]  /*1f80*/  ISETP.GE.U32.AND P1, PT, R31, UR4, PT ;  /* 0x000000041f007c0c */ /* 0x000fe4000bf26070 */
[----:B------:R-:W-:-:S02]  /*1f90*/  SHF.R.S32.HI R13, RZ, 0x1f, R31 ;  /* 0x0000001fff0d7819 */ /* 0x000fc4000001141f */
[----:B------:R-:W-:Y:S01]  /*1fa0*/  @!P6 IADD3 R4, PT, PT, R11, R5, RZ ;  /* 0x000000050b04e210 */ /* 0x000fe20007ffe0ff */
[----:B--2---:R-:W-:Y:S01]  /*1fb0*/  @!P3 IMAD R5, R91, R2, RZ ;  /* 0x000000025b05b224 */ /* 0x004fe200078e02ff */
[----:B0-----:R-:W-:Y:S02]  /*1fc0*/  @!P6 LEA R8, P5, R10, R8, 0x1 ;  /* 0x000000080a08e211 */ /* 0x001fe400078a08ff */
[----:B------:R-:W-:Y:S01]  /*1fd0*/  ISETP.GE.AND.EX P1, PT, R13, UR5, PT, P1 ;  /* 0x000000050d007c0c */ /* 0x000fe2000bf26310 */
[----:B------:R-:W-:Y:S01]  /*1fe0*/  @!P3 IMAD R37, R98, R3, R5 ;  /* 0x000000036225b224 */ /* 0x000fe200078e0205 */
[----:B------:R-:W-:Y:S02]  /*1ff0*/  @!P6 LEA.HI.X R9, R10, R9, R4, 0x1, P5 ;  /* 0x000000090a09e211 */ /* 0x000fe400028f0c04 */
[----:B------:R-:W0:Y:S01]  /*2000*/  @!P4 LDC.64 R4, c[0x0][0x3e0] ;  /* 0x0000f800ff04cb82 */ /* 0x000e220000000a00 */
[----:B------:R-:W-:Y:S02]  /*2010*/  @!P3 MOV R6, R114 ;  /* 0x000000720006b202 */ /* 0x000fe40000000f00 */
[----:B------:R-:W-:-:S02]  /*2020*/  @!P3 MOV R7, R117 ;  /* 0x000000750007b202 */ /* 0x000fc40000000f00 */
[----:B------:R-:W-:Y:S02]  /*2030*/  MOV R65, RZ ;  /* 0x000000ff00417202 */ /* 0x000fe40000000f00 */
[----:B------:R-:W-:Y:S01]  /*2040*/  IADD3 R33, PT, PT, R17, 0xf0, RZ ;  /* 0x000000f011217810 */ /* 0x000fe20007ffe0ff */
[----:B------:R-:W-:Y:S01]  /*2050*/  @!P3 IMAD.WIDE.U32 R2, R98, R2, R6 ;  /* 0x000000026202b225 */ /* 0x000fe200078e0006 */
[----:B------:R-:W2:Y:S02]  /*2060*/  @!P1 LDC.64 R10, c[0x0][0x3e0] ;  /* 0x0000f800ff0a9b82 */ /* 0x000ea40000000a00 */
[----:B------:R0:W4:Y:S01]  /*2070*/  @!P6 LDG.E R65, desc[UR6][R8.64] ;  /* 0x000000060841e981 */ /* 0x000122000c1e1900 */
[----:B------:R-:W-:Y:S02]  /*2080*/  ISETP.GE.U32.AND P5, PT, R33, UR4, PT ;  /* 0x0000000421007c0c */ /* 0x000fe4000bfa6070 */
[----:B------:R-:W-:-:S03]  /*2090*/  SHF.R.S32.HI R35, RZ, 0x1f, R33 ;  /* 0x0000001fff237819 */ /* 0x000fc60000011421 */
[----:B------:R-:W2:Y:S01]  /*20a0*/  @!P4 LDC.64 R6, c[0x0][0x390] ;  /* 0x0000e400ff06cb82 */ /* 0x000ea20000000a00 */
[----:B------:R-:W-:Y:S02]  /*20b0*/  @!P3 IADD3 R3, PT, PT, R3, R37, RZ ;  /* 0x000000250303b210 */ /* 0x000fe40007ffe0ff */
[C---:B-1----:R-:W-:Y:S02]  /*20c0*/  @!P3 LEA R14, P6, R2.reuse, R14, 0x1 ;  /* 0x0000000e020eb211 */ /* 0x042fe400078c08ff */
[----:B------:R-:W-:Y:S02]  /*20d0*/  ISETP.GE.AND.EX P5, PT, R35, UR5, PT, P5 ;  /* 0x0000000523007c0c */ /* 0x000fe4000bfa6350 */
[----:B------:R-:W-:Y:S01]  /*20e0*/  @!P3 LEA.HI.X R15, R2, R15, R3, 0x1, P6 ;  /* 0x0000000f020fb211 */ /* 0x000fe200030f0c03 */
[----:B0-----:R-:W-:Y:S01]  /*20f0*/  @!P4 IMAD R12, R89, R4, RZ ;  /* 0x00000004590cc224 */ /* 0x001fe200078e02ff */
[----:B------:R-:W-:Y:S01]  /*2100*/  ISETP.GE.U32.AND P6, PT, R94, UR4, PT ;  /* 0x000000045e007c0c */ /* 0x000fe2000bfc6070 */
[----:B------:R-:W0:Y:S01]  /*2110*/  @!P1 LDC.64 R8, c[0x0][0x390] ;  /* 0x0000e400ff089b82 */ /* 0x000e220000000a00 */
[----:B------:R-:W-:-:S02]  /*2120*/  @!P4 MOV R16, R114 ;  /* 0x000000720010c202 */ /* 0x000fc40000000f00 */
[----:B------:R-:W-:Y:S02]  /*2130*/  ISETP.GE.AND.EX P6, PT, R87, UR5, PT, P6 ;  /* 0x0000000557007c0c */ /* 0x000fe4000bfc6360 */
[----:B------:R-:W-:Y:S02]  /*2140*/  @!P4 MOV R17, R117 ;  /* 0x000000750011c202 */ /* 0x000fe40000000f00 */
[----:B------:R-:W-:Y:S01]  /*2150*/  MOV R69, RZ ;  /* 0x000000ff00457202 */ /* 0x000fe20000000f00 */
[C---:B------:R-:W-:Y:S01]  /*2160*/  @!P4 IMAD R37, R96.reuse, R5, R12 ;  /* 0x000000056025c224 */ /* 0x040fe200078e020c */
[----:B------:R-:W1:Y:S01]  /*2170*/  @!P5 LDC.64 R2, c[0x0][0x3e0] ;  /* 0x0000f800ff02db82 */ /* 0x000e620000000a00 */
[----:B------:R-:W-:-:S03]  /*2180*/  @!P4 IMAD.WIDE.U32 R16, R96, R4, R16 ;  /* 0x000000046010c225 */ /* 0x000fc600078e0010 */
[----:B------:R2:W4:Y:S02]  /*2190*/  @!P3 LDG.E R69, desc[UR6][R14.64] ;  /* 0x000000060e45b981 */ /* 0x000524000c1e1900 */
[----:B--2---:R-:W-:Y:S01]  /*21a0*/  @!P1 IMAD R32, R13, R10, RZ ;  /* 0x0000000a0d209224 */ /* 0x004fe200078e02ff */
[----:B------:R-:W-:Y:S02]  /*21b0*/  @!P4 IADD3 R13, PT, PT, R17, R37, RZ ;  /* 0x00000025110dc210 */ /* 0x000fe40007ffe0ff */
[C---:B------:R-:W-:Y:S01]  /*21c0*/  @!P4 LEA R12, P3, R16.reuse, R6, 0x1 ;  /* 0x00000006100cc211 */ /* 0x040fe200078608ff */
[----:B------:R-:W2:Y:S01]  /*21d0*/  @!P6 LDC.64 R4, c[0x0][0x3e0] ;  /* 0x0000f800ff04eb82 */ /* 0x000ea20000000a00 */
[----:B------:R-:W-:Y:S02]  /*21e0*/  @!P1 MOV R17, R117 ;  /* 0x0000007500119202 */ /* 0x000fe40000000f00 */
[----:B------:R-:W-:Y:S02]  /*21f0*/  @!P4 LEA.HI.X R13, R16, R7, R13, 0x1, P3 ;  /* 0x00000007100dc211 */ /* 0x000fe400018f0c0d */
[----:B------:R-:W-:-:S03]  /*2200*/  @!P1 MOV R16, R114 ;  /* 0x0000007200109202 */ /* 0x000fc60000000f00 */
[----:B------:R-:W3:Y:S01]  /*2210*/  @!P5 LDC.64 R6, c[0x0][0x390] ;  /* 0x0000e400ff06db82 */ /* 0x000ee20000000a00 */
[C---:B------:R-:W-:Y:S02]  /*2220*/  @!P1 IMAD R37, R31.reuse, R11, R32 ;  /* 0x0000000b1f259224 */ /* 0x040fe400078e0220 */
[----:B------:R-:W-:Y:S01]  /*2230*/  @!P1 IMAD.WIDE.U32 R16, R31, R10, R16 ;  /* 0x0000000a1f109225 */ /* 0x000fe200078e0010 */
[----:B------:R-:W-:-:S04]  /*2240*/  MOV R73, RZ ;  /* 0x000000ff00497202 */ /* 0x000fc80000000f00 */
[----:B------:R-:W5:Y:S01]  /*2250*/  @!P6 LDC.64 R10, c[0x0][0x390] ;  /* 0x0000e400ff0aeb82 */ /* 0x000f620000000a00 */
[----:B------:R-:W-:Y:S01]  /*2260*/  @!P1 IADD3 R14, PT, PT, R17, R37, RZ ;  /* 0x00000025110e9210 */ /* 0x000fe20007ffe0ff */
[----:B------:R1:W4:Y:S01]  /*2270*/  @!P4 LDG.E R73, desc[UR6][R12.64] ;  /* 0x000000060c49c981 */ /* 0x000322000c1e1900 */
[C---:B0-----:R-:W-:Y:S02]  /*2280*/  @!P1 LEA R8, P3, R16.reuse, R8, 0x1 ;  /* 0x0000000810089211 */ /* 0x041fe400078608ff */
[----:B------:R-:W-:Y:S01]  /*2290*/  MOV R77, RZ ;  /* 0x000000ff004d7202 */ /* 0x000fe20000000f00 */
[----:B-1----:R-:W-:Y:S01]  /*22a0*/  @!P5 IMAD R32, R35, R2, RZ ;  /* 0x000000022320d224 */ /* 0x002fe200078e02ff */
[----:B------:R-:W-:Y:S02]  /*22b0*/  @!P1 LEA.HI.X R9, R16, R9, R14, 0x1, P3 ;  /* 0x0000000910099211 */ /* 0x000fe400018f0c0e */
[----:B------:R-:W-:Y:S02]  /*22c0*/  @!P5 MOV R12, R114 ;  /* 0x00000072000cd202 */ /* 0x000fe40000000f00 */
[----:B------:R-:W-:Y:S01]  /*22d0*/  @!P5 MOV R13, R117 ;  /* 0x00000075000dd202 */ /* 0x000fe20000000f00 */
[----:B------:R-:W-:Y:S01]  /*22e0*/  @!P5 IMAD R15, R33, R3, R32 ;  /* 0x00000003210fd224 */ /* 0x000fe200078e0220 */
[----:B------:R0:W4:Y:S01]  /*22f0*/  @!P1 LDG.E R77, desc[UR6][R8.64] ;  /* 0x00000006084d9981 */ /* 0x000122000c1e1900 */
[----:B--2---:R-:W-:-:S02]  /*2300*/  @!P6 IMAD R14, R87, R4, RZ ;  /* 0x00000004570ee224 */ /* 0x004fc400078e02ff */
[----:B------:R-:W-:Y:S01]  /*2310*/  @!P5 IMAD.WIDE.U32 R2, R33, R2, R12 ;  /* 0x000000022102d225 */ /* 0x000fe200078e000c */
[----:B0-----:R-:W-:Y:S02]  /*2320*/  @!P6 MOV R8, R114 ;  /* 0x000000720008e202 */ /* 0x001fe40000000f00 */
[----:B------:R-:W-:Y:S01]  /*2330*/  @!P6 MOV R9, R117 ;  /* 0x000000750009e202 */ /* 0x000fe20000000f00 */
[----:B------:R-:W-:Y:S01]  /*2340*/  @!P6 IMAD R13, R94, R5, R14 ;  /* 0x000000055e0de224 */ /* 0x000fe200078e020e */
[----:B------:R-:W-:Y:S02]  /*2350*/  @!P5 IADD3 R3, PT, PT, R3, R15, RZ ;  /* 0x0000000f0303d210 */ /* 0x000fe40007ffe0ff */
[----:B---3--:R-:W-:Y:S01]  /*2360*/  @!P5 LEA R6, P1, R2, R6, 0x1 ;  /* 0x000000060206d211 */ /* 0x008fe200078208ff */
[----:B------:R-:W-:Y:S01]  /*2370*/  @!P6 IMAD.WIDE.U32 R4, R94, R4, R8 ;  /* 0x000000045e04e225 */ /* 0x000fe200078e0008 */
[----:B------:R-:W-:Y:S02]  /*2380*/  MOV R79, RZ ;  /* 0x000000ff004f7202 */ /* 0x000fe40000000f00 */
[----:B------:R-:W-:-:S02]  /*2390*/  @!P5 LEA.HI.X R7, R2, R7, R3, 0x1, P1 ;  /* 0x000000070207d211 */ /* 0x000fc400008f0c03 */
[----:B------:R-:W-:Y:S02]  /*23a0*/  @!P6 IADD3 R2, PT, PT, R5, R13, RZ ;  /* 0x0000000d0502e210 */ /* 0x000fe40007ffe0ff */
[C---:B-----5:R-:W-:Y:S01]  /*23b0*/  @!P6 LEA R10, P1, R4.reuse, R10, 0x1 ;  /* 0x0000000a040ae211 */ /* 0x060fe200078208ff */
[----:B------:R-:W2:Y:S01]  /*23c0*/  @!P5 LDG.E R79, desc[UR6][R6.64] ;  /* 0x00000006064fd981 */ /* 0x000ea2000c1e1900 */
[----:B------:R-:W-:Y:S02]  /*23d0*/  MOV R81, RZ ;  /* 0x000000ff00517202 */ /* 0x000fe40000000f00 */
[----:B------:R-:W-:-:S05]  /*23e0*/  @!P6 LEA.HI.X R11, R4, R11, R2, 0x1, P1 ;  /* 0x0000000b040be211 */ /* 0x000fca00008f0c02 */
[----:B------:R0:W3:Y:S01]  /*23f0*/  @!P6 LDG.E R81, desc[UR6][R10.64] ;  /* 0x000000060a51e981 */ /* 0x0000e2000c1e1900 */
        /* <DEDUP_REMOVED lines=10> */
[----:B0-----:R-:W-:Y:S01]  /*24a0*/  FMUL.FTZ R10, R0, R0 ;  /* 0x00000000000a7220 */ /* 0x001fe20000410000 */
[----:B------:R-:W-:Y:S01]  /*24b0*/  FFMA.FTZ R8, R85, R85, R8 ;  /* 0x0000005555087223 */ /* 0x000fe20000010008 */
[----:B------:R-:W-:Y:S02]  /*24c0*/  FADD.FTZ R6, R4, R5 ;  /* 0x0000000504067221 */ /* 0x000fe40000010000 */
[----:B------:R-:W-:Y:S01]  /*24d0*/  FFMA.FTZ R7, R83, R83, R10 ;  /* 0x0000005353077223 */ /* 0x000fe2000001000a */
[----:B------:R-:W-:Y:S01]  /*24e0*/  FADD.FTZ R8, RZ, R8 ;  /* 0x00000008ff087221 */ /* 0x000fe20000010000 */
[----:B------:R-:W-:Y:S01]  /*24f0*/  FADD.FTZ R9, R2, R3 ;  /* 0x0000000302097221 */ /* 0x000fe20000010000 */
[----:B------:R-:W-:-:S02]  /*2500*/  FMUL.FTZ R11, R3, R3 ;  /* 0x00000003030b7220 */ /* 0x000fc40000410000 */
[----:B------:R-:W-:Y:S01]  /*2510*/  FADD.FTZ R8, R8, R7 ;  /* 0x0000000708087221 */ /* 0x000fe20000010000 */
[----:B------:R-:W-:Y:S01]  /*2520*/  FADD.FTZ R9, R6, R9 ;  /* 0x0000000906097221 */ /* 0x000fe20000010000 */
[----:B------:R-:W-:Y:S01]  /*2530*/  FFMA.FTZ R11, R2, R2, R11 ;  /* 0x00000002020b7223 */ /* 0x000fe2000001000b */
[--C-:B------:R-:W-:Y:S02]  /*2540*/  HADD2.F32 R6, -RZ, R28.reuse.H0_H0 ;  /* 0x2000001cff067230 */ /* 0x100fe40000004100 */
[----:B------:R-:W-:Y:S02]  /*2550*/  HADD2.F32 R7, -RZ, R28.H1_H1 ;  /* 0x3000001cff077230 */ /* 0x000fe40000004100 */
[----:B------:R-:W-:Y:S01]  /*2560*/  FADD.FTZ R11, R8, R11 ;  /* 0x0000000b080b7221 */ /* 0x000fe20000010000 */
[----:B------:R-:W-:Y:S02]  /*2570*/  HADD2.F32 R8, -RZ, R26.H0_H0 ;  /* 0x2000001aff087230 */ /* 0x000fe40000004100 */
[----:B------:R-:W-:Y:S01]  /*2580*/  FMUL.FTZ R15, R7, R7 ;  /* 0x00000007070f7220 */ /* 0x000fe20000410000 */
[----:B------:R-:W-:-:S02]  /*2590*/  HADD2.F32 R4, -RZ, R29.H0_H0 ;  /* 0x2000001dff047230 */ /* 0x000fc40000004100 */
[----:B------:R-:W-:-:S05]  /*25a0*/  HADD2.F32 R5, -RZ, R29.H1_H1 ;  /* 0x3000001dff057230 */ /* 0x000fca0000004100 */
[----:B------:R-:W-:Y:S01]  /*25b0*/  FADD.FTZ R10, R4, R5 ;  /* 0x00000005040a7221 */ /* 0x000fe20000010000 */
[----:B------:R-:W-:-:S03]  /*25c0*/  FMUL.FTZ R13, R5, R5 ;  /* 0x00000005050d7220 */ /* 0x000fc60000410000 */
[----:B------:R-:W-:Y:S01]  /*25d0*/  FADD.FTZ R10, R9, R10 ;  /* 0x0000000a090a7221 */ /* 0x000fe20000010000 */
[----:B------:R-:W-:Y:S01]  /*25e0*/  FFMA.FTZ R12, R4, R4, R13 ;  /* 0x00000004040c7223 */ /* 0x000fe2000001000d */
[----:B------:R-:W-:Y:S02]  /*25f0*/  HADD2.F32 R9, -RZ, R26.H1_H1 ;  /* 0x3000001aff097230 */ /* 0x000fe40000004100 */
[C---:B------:R-:W-:Y:S01]  /*2600*/  FADD.FTZ R13, R6.reuse, R7 ;  /* 0x00000007060d7221 */ /* 0x040fe20000010000 */
[----:B------:R-:W-:Y:S01]  /*2610*/  FFMA.FTZ R15, R6, R6, R15 ;  /* 0x00000006060f7223 */ /* 0x000fe2000001000f */
[----:B------:R-:W-:Y:S01]  /*2620*/  FADD.FTZ R12, R11, R12 ;  /* 0x0000000c0b0c7221 */ /* 0x000fe20000010000 */
[--C-:B------:R-:W-:Y:S02]  /*2630*/  HADD2.F32 R11, -RZ, R24.reuse.H1_H1 ;  /* 0x30000018ff0b7230 */ /* 0x100fe40000004100 */
[----:B------:R-:W-:Y:S01]  /*2640*/  FADD.FTZ R13, R10, R13 ;  /* 0x0000000d0a0d7221 */ /* 0x000fe20000010000 */
[----:B------:R-:W-:Y:S01]  /*2650*/  FADD.FTZ R14, R8, R9 ;  /* 0x00000009080e7221 */ /* 0x000fe20000010000 */
[----:B------:R-:W-:-:S02]  /*2660*/  HADD2.F32 R10, -RZ, R24.H0_H0 ;  /* 0x20000018ff0a7230 */ /* 0x000fc40000004100 */
[----:B------:R-:W-:Y:S01]  /*2670*/  FMUL.FTZ R17, R9, R9 ;  /* 0x0000000909117220 */ /* 0x000fe20000410000 */
[----:B------:R-:W-:Y:S01]  /*2680*/  FADD.FTZ R15, R12, R15 ;  /* 0x0000000f0c0f7221 */ /* 0x000fe20000010000 */
[----:B------:R-:W-:Y:S01]  /*2690*/  FADD.FTZ R14, R13, R14 ;  /* 0x0000000e0d0e7221 */ /* 0x000fe20000010000 */
[--C-:B------:R-:W-:Y:S02]  /*26a0*/  HADD2.F32 R12, -RZ, R22.reuse.H0_H0 ;  /* 0x20000016ff0c7230 */ /* 0x100fe40000004100 */
[----:B------:R-:W-:Y:S01]  /*26b0*/  FFMA.FTZ R16, R8, R8, R17 ;  /* 0x0000000808107223 */ /* 0x000fe20000010011 */
[----:B------:R-:W-:Y:S02]  /*26c0*/  HADD2.F32 R13, -RZ, R22.H1_H1 ;  /* 0x30000016ff0d7230 */ /* 0x000fe40000004100 */
[----:B------:R-:W-:Y:S01]  /*26d0*/  FADD.FTZ R17, R10, R11 ;  /* 0x0000000b0a117221 */ /* 0x000fe20000010000 */
[----:B------:R-:W-:Y:S01]  /*26e0*/  FMUL.FTZ R29, R11, R11 ;  /* 0x0000000b0b1d7220 */ /* 0x000fe20000410000 */
[----:B------:R-:W-:Y:S01]  /*26f0*/  FADD.FTZ R16, R15, R16 ;  /* 0x000000100f107221 */ /* 0x000fe20000010000 */
[----:B------:R-:W-:-:S02]  /*2700*/  HADD2.F32 R15, -RZ, R20.H1_H1 ;  /* 0x30000014ff0f7230 */ /* 0x000fc40000004100 */
[----:B------:R-:W-:Y:S01]  /*2710*/  FADD.FTZ R17, R14, R17 ;  /* 0x000000110e117221 */ /* 0x000fe20000010000 */
[----:B------:R-:W-:Y:S01]  /*2720*/  FFMA.FTZ R29, R10, R10, R29 ;  /* 0x0000000a0a1d7223 */ /* 0x000fe2000001001d */
[----:B------:R-:W-:Y:S01]  /*2730*/  FADD.FTZ R22, R12, R13 ;  /* 0x0000000d0c167221 */ /* 0x000fe20000010000 */
[----:B------:R-:W-:Y:S02]  /*2740*/  HADD2.F32 R14, -RZ, R20.H0_H0 ;  /* 0x20000014ff0e7230 */ /* 0x000fe40000004100 */
[----:B------:R-:W-:Y:S01]  /*2750*/  FMUL.FTZ R31, R13, R13 ;  /* 0x0000000d0d1f7220 */ /* 0x000fe20000410000 */
[----:B------:R-:W-:Y:S01]  /*2760*/  FADD.FTZ R29, R16, R29 ;  /* 0x0000001d101d7221 */ /* 0x000fe20000010000 */
[----:B------:R-:W-:Y:S01]  /*2770*/  FADD.FTZ R22, R17, R22 ;  /* 0x0000001611167221 */ /* 0x000fe20000010000 */
[--C-:B----4-:R-:W-:Y:S02]  /*2780*/  HADD2.F32 R16, -RZ, R18.reuse.H0_H0 ;  /* 0x20000012ff107230 */ /* 0x110fe40000004100 */
[----:B------:R-:W-:Y:S01]  /*2790*/  FFMA.FTZ R20, R12, R12, R31 ;  /* 0x0000000c0c147223 */ /* 0x000fe2000001001f */
[----:B------:R-:W-:-:S02]  /*27a0*/  HADD2.F32 R17, -RZ, R18.H1_H1 ;  /* 0x30000012ff117230 */ /* 0x000fc40000004100 */
[----:B------:R-:W-:Y:S01]  /*27b0*/  FADD.FTZ R31, R14, R15 ;  /* 0x0000000f0e1f7221 */ /* 0x000fe20000010000 */
[----:B------:R-:W-:Y:S01]  /*27c0*/  FMUL.FTZ R33, R15, R15 ;  /* 0x0000000f0f217220 */ /* 0x000fe20000410000 */
[----:B------:R-:W-:Y:S01]  /*27d0*/  FADD.FTZ R20, R29, R20 ;  /* 0x000000141d147221 */ /* 0x000fe20000010000 */
[--C-:B------:R-:W-:Y:S02]  /*27e0*/  HADD2.F32 R18, -RZ, R19.reuse.H0_H0 ;  /* 0x20000013ff127230 */ /* 0x100fe40000004100 */
[----:B------:R-:W-:Y:S01]  /*27f0*/  FADD.FTZ R22, R22, R31 ;  /* 0x0000001f16167221 */ /* 0x000fe20000010000 */
        /* <DEDUP_REMOVED lines=12> */
[----:B------:R-:W-:Y:S02]  /*28c0*/  FADD.FTZ R24, R33, R24 ;  /* 0x0000001821187221 */ /* 0x000fe40000010000 */
[----:B------:R-:W-:Y:S01]  /*28d0*/  FFMA.FTZ R31, R18, R18, R31 ;  /* 0x00000012121f7223 */ /* 0x000fe2000001001f */
[----:B------:R-:W-:Y:S01]  /*28e0*/  FADD.FTZ R26, R20, R21 ;  /* 0x00000015141a7221 */ /* 0x000fe20000010000 */
[----:B------:R-:W-:-:S02]  /*28f0*/  HADD2.F32 R22, -RZ, R23.H0_H0 ;  /* 0x20000017ff167230 */ /* 0x000fc40000004100 */
[----:B------:R-:W-:Y:S02]  /*2900*/  HADD2.F32 R23, -RZ, R23.H1_H1 ;  /* 0x30000017ff177230 */ /* 0x000fe40000004100 */
[----:B------:R-:W-:Y:S01]  /*2910*/  FMUL.FTZ R33, R21, R21 ;  /* 0x0000001515217220 */ /* 0x000fe20000410000 */
[----:B------:R-:W-:Y:S01]  /*2920*/  FADD.FTZ R31, R24, R31 ;  /* 0x0000001f181f7221 */ /* 0x000fe20000010000 */
[----:B------:R-:W-:Y:S01]  /*2930*/  FADD.FTZ R26, R29, R26 ;  /* 0x0000001a1d1a7221 */ /* 0x000fe20000010000 */
[--C-:B------:R-:W-:Y:S02]  /*2940*/  HADD2.F32 R24, -RZ, R25.reuse.H0_H0 ;  /* 0x20000019ff187230 */ /* 0x100fe40000004100 */
[----:B------:R-:W-:Y:S01]  /*2950*/  FADD.FTZ R29, R22, R23 ;  /* 0x00000017161d7221 */ /* 0x000fe20000010000 */
[----:B------:R-:W-:Y:S02]  /*2960*/  HADD2.F32 R25, -RZ, R25.H1_H1 ;  /* 0x30000019ff197230 */ /* 0x000fe40000004100 */
[----:B------:R-:W-:Y:S01]  /*2970*/  FFMA.FTZ R28, R20, R20, R33 ;  /* 0x00000014141c7223 */ /* 0x000fe20000010021 */
[----:B------:R-:W-:Y:S01]  /*2980*/  FMUL.FTZ R33, R23, R23 ;  /* 0x0000001717217220 */ /* 0x000fe20000410000 */
[----:B------:R-:W-:Y:S01]  /*2990*/  FADD.FTZ R29, R26, R29 ;  /* 0x0000001d1a1d7221 */ /* 0x000fe20000010000 */
[----:B------:R-:W-:-:S02]  /*29a0*/  HADD2.F32 R26, -RZ, R27.H0_H0 ;  /* 0x2000001bff1a7230 */ /* 0x000fc40000004100 */
[----:B------:R-:W-:Y:S01]  /*29b0*/  FADD.FTZ R30, R24, R25 ;  /* 0x00000019181e7221 */ /* 0x000fe20000010000 */
[----:B------:R-:W-:Y:S02]  /*29c0*/  HADD2.F32 R27, -RZ, R27.H1_H1 ;  /* 0x3000001bff1b7230 */ /* 0x000fe40000004100 */
[----:B------:R-:W-:Y:S01]  /*29d0*/  FADD.FTZ R28, R31, R28 ;  /* 0x0000001c1f1c7221 */ /* 0x000fe20000010000 */
[----:B------:R-:W-:Y:S01]  /*29e0*/  FFMA.FTZ R33, R22, R22, R33 ;  /* 0x0000001616217223 */ /* 0x000fe20000010021 */
[----:B------:R-:W-:Y:S01]  /*29f0*/  FMUL.FTZ R31, R25, R25 ;  /* 0x00000019191f7220 */ /* 0x000fe20000410000 */
[----:B------:R-:W-:Y:S01]  /*2a00*/  FADD.FTZ R29, R29, R30 ;  /* 0x0000001e1d1d7221 */ /* 0x000fe20000010000 */
[--C-:B------:R-:W-:Y:S02]  /*2a10*/  HADD2.F32 R48, -RZ, R49.reuse.H0_H0 ;  /* 0x20000031ff307230 */ /* 0x100fe40000004100 */
[----:B------:R-:W-:Y:S01]  /*2a20*/  FADD.FTZ R30, R26, R27 ;  /* 0x0000001b1a1e7221 */ /* 0x000fe20000010000 */
[----:B------:R-:W-:-:S02]  /*2a30*/  HADD2.F32 R49, -RZ, R49.H1_H1 ;  /* 0x30000031ff317230 */ /* 0x000fc40000004100 */
[----:B------:R-:W-:Y:S01]  /*2a40*/  FADD.FTZ R28, R28, R33 ;  /* 0x000000211c1c7221 */ /* 0x000fe20000010000 */
[----:B------:R-:W-:Y:S01]  /*2a50*/  FFMA.FTZ R31, R24, R24, R31 ;  /* 0x00000018181f7223 */ /* 0x000fe2000001001f */
[----:B------:R-:W-:Y:S01]  /*2a60*/  FMUL.FTZ R33, R27, R27 ;  /* 0x0000001b1b217220 */ /* 0x000fe20000410000 */
[----:B------:R-:W-:Y:S01]  /*2a70*/  FADD.FTZ R29, R29, R30 ;  /* 0x0000001e1d1d7221 */ /* 0x000fe20000010000 */
[--C-:B------:R-:W-:Y:S02]  /*2a80*/  HADD2.F32 R50, -RZ, R51.reuse.H0_H0 ;  /* 0x20000033ff327230 */ /* 0x100fe40000004100 */
[----:B------:R-:W-:Y:S01]  /*2a90*/  FADD.FTZ R28, R28, R31 ;  /* 0x0000001f1c1c7221 */ /* 0x000fe20000010000 */
[----:B------:R-:W-:Y:S01]  /*2aa0*/  FADD.FTZ R30, R48, R49 ;  /* 0x00000031301e7221 */ /* 0x000fe20000010000 */
[----:B------:R-:W-:Y:S02]  /*2ab0*/  HADD2.F32 R51, -RZ, R51.H1_H1 ;  /* 0x30000033ff337230 */ /* 0x000fe40000004100 */
[----:B------:R-:W-:Y:S01]  /*2ac0*/  FFMA.FTZ R33, R26, R26, R33 ;  /* 0x0000001a1a217223 */ /* 0x000fe20000010021 */
[----:B------:R-:W-:Y:S01]  /*2ad0*/  FMUL.FTZ R31, R49, R49 ;  /* 0x00000031311f7220 */ /* 0x000fe20000410000 */
[----:B------:R-:W-:Y:S01]  /*2ae0*/  FADD.FTZ R29, R29, R30 ;  /* 0x0000001e1d1d7221 */ /* 0x000fe20000010000 */
[----:B------:R-:W-:-:S02]  /*2af0*/  HADD2.F32 R52, -RZ, R53.H0_H0 ;  /* 0x20000035ff347230 */ /* 0x000fc40000004100 */
[----:B------:R-:W-:Y:S01]  /*2b00*/  FADD.FTZ R28, R28, R33 ;  /* 0x000000211c1c7221 */ /* 0x000fe20000010000 */
        /* <DEDUP_REMOVED lines=11> */
[--C-:B------:R-:W-:Y:S02]  /*2bc0*/  HADD2.F32 R56, -RZ, R57.reuse.H0_H0 ;  /* 0x20000039ff387230 */ /* 0x100fe40000004100 */
[----:B------:R-:W-:Y:S01]  /*2bd0*/  FADD.FTZ R28, R28, R33 ;  /* 0x000000211c1c7221 */ /* 0x000fe20000010000 */
[----:B------:R-:W-:Y:S01]  /*2be0*/  FADD.FTZ R29, R29, R30 ;  /* 0x0000001e1d1d7221 */ /* 0x000fe20000010000 */
[----:B------:R-:W-:Y:S01]  /*2bf0*/  FFMA.FTZ R31, R52, R52, R31 ;  /* 0x00000034341f7223 */ /* 0x000fe2000001001f */
[----:B------:R-:W-:Y:S02]  /*2c00*/  HADD2.F32 R57, -RZ, R57.H1_H1 ;  /* 0x30000039ff397230 */ /* 0x000fe40000004100 */
[----:B------:R-:W-:Y:S01]  /*2c10*/  FADD.FTZ R30, R54, R55 ;  /* 0x00000037361e7221 */ /* 0x000fe20000010000 */
        /* <DEDUP_REMOVED lines=11> */
[----:B------:R-:W-:-:S02]  /*2cd0*/  HADD2.F32 R61, -RZ, R61.H1_H1 ;  /* 0x3000003dff3d7230 */ /* 0x000fc40000004100 */
[----:B------:R-:W-:Y:S01]  /*2ce0*/  FADD.FTZ R29, R29, R30 ;  /* 0x0000001e1d1d7221 */ /* 0x000fe20000010000 */
        /* <DEDUP_REMOVED lines=15> */
[----:B------:R-:W-:-:S02]  /*2de0*/  HADD2.F32 R66, -RZ, R67.H0_H0 ;  /* 0x20000043ff427230 */ /* 0x000fc40000004100 */
[----:B------:R-:W-:Y:S01]  /*2df0*/  FFMA.FTZ R33, R62, R62, R33 ;  /* 0x0000003e3e217223 */ /* 0x000fe20000010021 */
[--C-:B------:R-:W-:Y:S02]  /*2e00*/  HADD2.F32 R64, -RZ, R65.reuse.H0_H0 ;  /* 0x20000041ff407230 */ /* 0x100fe40000004100 */
[----:B------:R-:W-:Y:S02]  /*2e10*/  HADD2.F32 R65, -RZ, R65.H1_H1 ;  /* 0x30000041ff417230 */ /* 0x000fe40000004100 */
[----:B------:R-:W-:Y:S02]  /*2e20*/  HADD2.F32 R67, -RZ, R67.H1_H1 ;  /* 0x30000043ff437230 */ /* 0x000fe40000004100 */
[----:B------:R-:W-:Y:S01]  /*2e30*/  FADD.FTZ R29, R29, R30 ;  /* 0x0000001e1d1d7221 */ /* 0x000fe20000010000 */
[----:B------:R-:W-:Y:S01]  /*2e40*/  FMUL.FTZ R31, R65, R65 ;  /* 0x00000041411f7220 */ /* 0x000fe20000410000 */
[----:B------:R-:W-:Y:S01]  /*2e50*/  FADD.FTZ R30, R64, R65 ;  /* 0x00000041401e7221 */ /* 0x000fe20000010000 */
[----:B------:R-:W-:Y:S01]  /*2e60*/  FADD.FTZ R28, R28, R33 ;  /* 0x000000211c1c7221 */ /* 0x000fe20000010000 */
[----:B------:R-:W-:Y:S01]  /*2e70*/  FMUL.FTZ R33, R67, R67 ;  /* 0x0000004343217220 */ /* 0x000fe20000410000 */
[----:B------:R-:W-:Y:S01]  /*2e80*/  FFMA.FTZ R31, R64, R64, R31 ;  /* 0x00000040401f7223 */ /* 0x000fe2000001001f */
[----:B------:R-:W-:Y:S01]  /*2e90*/  FADD.FTZ R29, R29, R30 ;  /* 0x0000001e1d1d7221 */ /* 0x000fe20000010000 */
[C---:B------:R-:W-:Y:S01]  /*2ea0*/  FADD.FTZ R30, R66.reuse, R67 ;  /* 0x00000043421e7221 */ /* 0x040fe20000010000 */
[----:B------:R-:W-:Y:S01]  /*2eb0*/  FFMA.FTZ R33, R66, R66, R33 ;  /* 0x0000004242217223 */ /* 0x000fe20000010021 */
[----:B------:R-:W-:Y:S01]  /*2ec0*/  FADD.FTZ R28, R28, R31 ;  /* 0x0000001f1c1c7221 */ /* 0x000fe20000010000 */
[----:B------:R-:W-:-:S02]  /*2ed0*/  HADD2.F32 R70, -RZ, R71.H1_H1 ;  /* 0x30000047ff467230 */ /* 0x000fc40000004100 */
[----:B------:R-:W-:Y:S01]  /*2ee0*/  FADD.FTZ R29, R29, R30 ;  /* 0x0000001e1d1d7221 */ /* 0x000fe20000010000 */
[----:B------:R-:W-:Y:S02]  /*2ef0*/  HADD2.F32 R71, -RZ, R71.H0_H0 ;  /* 0x20000047ff477230 */ /* 0x000fe40000004100 */
[----:B------:R-:W-:Y:S01]  /*2f00*/  FADD.FTZ R28, R28, R33 ;  /* 0x000000211c1c7221 */ /* 0x000fe20000010000 */
[--C-:B------:R-:W-:Y:S02]  /*2f10*/  HADD2.F32 R68, -RZ, R69.reuse.H0_H0 ;  /* 0x20000045ff447230 */ /* 0x100fe40000004100 */
[----:B------:R-:W-:-:S05]  /*2f20*/  HADD2.F32 R69, -RZ, R69.H1_H1 ;  /* 0x30000045ff457230 */ /* 0x000fca0000004100 */
[----:B------:R-:W-:Y:S01]  /*2f30*/  FMUL.FTZ R31, R69, R69 ;  /* 0x00000045451f7220 */ /* 0x000fe20000410000 */
[----:B------:R-:W-:Y:S01]  /*2f40*/  FADD.FTZ R30, R68, R69 ;  /* 0x00000045441e7221 */ /* 0x000fe20000010000 */
[----:B------:R-:W-:Y:S02]  /*2f50*/  FMUL.FTZ R32, R70, R70 ;  /* 0x0000004646207220 */ /* 0x000fe40000410000 */
[----:B------:R-:W-:Y:S01]  /*2f60*/  FFMA.FTZ R31, R68, R68, R31 ;  /* 0x00000044441f7223 */ /* 0x000fe2000001001f */
[----:B------:R-:W-:Y:S01]  /*2f70*/  FADD.FTZ R29, R29, R30 ;  /* 0x0000001e1d1d7221 */ /* 0x000fe20000010000 */
[C---:B------:R-:W-:Y:S02]  /*2f80*/  FADD.FTZ R30, R71.reuse, R70 ;  /* 0x00000046471e7221 */ /* 0x040fe40000010000 */
[----:B------:R-:W-:Y:S01]  /*2f90*/  FADD.FTZ R28, R28, R31 ;  /* 0x0000001f1c1c7221 */ /* 0x000fe20000010000 */
[----:B------:R-:W-:Y:S01]  /*2fa0*/  FFMA.FTZ R31, R71, R71, R32 ;  /* 0x00000047471f7223 */ /* 0x000fe20000010020 */
[----:B------:R-:W-:-:S02]  /*2fb0*/  HADD2.F32 R74, -RZ, R75.H1_H1 ;  /* 0x3000004bff4a7230 */ /* 0x000fc40000004100 */
[--C-:B------:R-:W-:Y:S02]  /*2fc0*/  HADD2.F32 R72, -RZ, R73.reuse.H1_H1 ;  /* 0x30000049ff487230 */ /* 0x100fe40000004100 */
[----:B------:R-:W-:-:S03]  /*2fd0*/  HADD2.F32 R73, -RZ, R73.H0_H0 ;  /* 0x20000049ff497230 */ /* 0x000fc60000004100 */
[----:B------:R-:W-:Y:S01]  /*2fe0*/  FMUL.FTZ R32, R72, R72 ;  /* 0x0000004848207220 */ /* 0x000fe20000410000 */
        /* <DEDUP_REMOVED lines=22> */
[--C-:B---3--:R-:W-:Y:S02]  /*3150*/  HADD2.F32 R80, -RZ, R81.reuse.H1_H1 ;  /* 0x30000051ff507230 */ /* 0x108fe40000004100 */
        /* <DEDUP_REMOVED lines=48> */
.L_x_3150:
[----:B------:R-:W-:Y:S05]  /*3460*/  BSYNC.RECONVERGENT B0 ;  /* 0x0000000000007941 */ /* 0x000fea0003800200 */
.L_x_3149:
        /* <DEDUP_REMOVED lines=42> */
.L_x_3152:
[----:B------:R-:W-:Y:S05]  /*3710*/  BSYNC.RECONVERGENT B0 ;  /* 0x0000000000007941 */ /* 0x000fea0003800200 */
.L_x_3151:
        /* <DEDUP_REMOVED lines=27> */
.L_x_3155:
[----:B------:R-:W3:Y:S04]  /*38d0*/  LDG.E.STRONG.GPU R30, desc[UR6][R28.64] ;  /* 0x000000061c1e7981 */ /* 0x000ee8000c1ef900 */
[----:B---3--:R-:W-:Y:S01]  /*38e0*/  CCTL.IVALL ;  /* 0x00000000ff00798f */ /* 0x008fe20002000000 */
[----:B------:R-:W-:Y:S05]  /*38f0*/  YIELD ;  /* 0x0000000000007946 */ /* 0x000fea0003800000 */
[----:B------:R-:W-:-:S13]  /*3900*/  ISETP.NE.AND P1, PT, R30, R37, PT ;  /* 0x000000251e00720c */ /* 0x000fda0003f25270 */
[----:B------:R-:W-:Y:S05]  /*3910*/  @P1 BRA `(.L_x_3155) ;  /* 0xfffffffc00ec1947 */ /* 0x000fea000383ffff */
.L_x_3154:
        /* <DEDUP_REMOVED lines=16> */
.L_x_3157:
        /* <DEDUP_REMOVED lines=62> */
.L_x_3156:
        /* <DEDUP_REMOVED lines=38> */
.L_x_3158:
        /* <DEDUP_REMOVED lines=19> */
.L_x_3159:
        /* <DEDUP_REMOVED lines=9> */
.L_x_3160:
[----:B------:R-:W-:Y:S05]  /*4220*/  BSYNC.RECONVERGENT B0 ;  /* 0x0000000000007941 */ /* 0x000fea0003800200 */
.L_x_3153:
        /* <DEDUP_REMOVED lines=76> */
[----:B------:R-:W-:-:S05]  /*46f0*/  F2FP.F16.F32.PACK_AB R29, R28, R85 ;  /* 0x000000551c1d723e */ /* 0x000fca00000000ff */
[----:B------:R0:W-:Y:S02]  /*4700*/  STG.E desc[UR6][R30.64], R29 ;  /* 0x0000001d1e007986 */ /* 0x0001e4000c101906 */
.L_x_3164:
[----:B------:R-:W-:Y:S05]  /*4710*/  BSYNC.RECONVERGENT B1 ;  /* 0x0000000000017941 */ /* 0x000fea0003800200 */
.L_x_3163:
        /* <DEDUP_REMOVED lines=20> */
.L_x_3166:
[----:B------:R-:W-:Y:S05]  /*4860*/  BSYNC.RECONVERGENT B1 ;  /* 0x0000000000017941 */ /* 0x000fea0003800200 */
.L_x_3165:
        /* <DEDUP_REMOVED lines=38> */
.L_x_3168:
[----:B------:R-:W-:Y:S05]  /*4ad0*/  BSYNC.RECONVERGENT B1 ;  /* 0x0000000000017941 */ /* 0x000fea0003800200 */
.L_x_3167:
        /* <DEDUP_REMOVED lines=22> */
.L_x_3170:
[----:B------:R-:W-:Y:S05]  /*4c40*/  BSYNC.RECONVERGENT B1 ;  /* 0x0000000000017941 */ /* 0x000fea0003800200 */
.L_x_3169:
        /* <DEDUP_REMOVED lines=20> */
.L_x_3172:
[----:B------:R-:W-:Y:S05]  /*4d90*/  BSYNC.RECONVERGENT B1 ;  /* 0x0000000000017941 */ /* 0x000fea0003800200 */
.L_x_3171:
[----:B------:R-:W-:Y:S04]  /*4da0*/  BSSY.RECONVERGENT B1, `(.L_x_3173) ;  /* 0x0000014000017945 */ /* 0x000fe80003800200 */
[----:B------:R-:W-:Y:S05]  /*4db0*/  @P6 BRA `(.L_x_3174) ;  /* 0x0000000000486947 */ /* 0x000fea0003800000 */
[----:B------:R-:W2:Y:S01]  /*4dc0*/  LDCU.64 UR8, c[0x0][0x3e0] ;  /* 0x00007c00ff0877ac */ /* 0x000ea20008000a00 */
[----:B------:R-:W-:Y:S01]  /*4dd0*/  MOV R2, R114 ;  /* 0x0000007200027202 */ /* 0x000fe20000000f00 */
[--C-:B01----:R-:W-:Y:S01]  /*4de0*/  FADD.FTZ R5, R8, -R34.reuse ;  /* 0x8000002208057221 */ /* 0x103fe20000010000 */
[----:B------:R-:W-:Y:S01]  /*4df0*/  MOV R3, R117 ;  /* 0x0000007500037202 */ /* 0x000fe20000000f00 */
[----:B------:R-:W0:Y:S01]  /*4e00*/  LDCU.64 UR10, c[0x0][0x380] ;  /* 0x00007000ff0a77ac */ /* 0x000e220008000a00 */
[----:B------:R-:W-:Y:S01]  /*4e10*/  FADD.FTZ R9, R9, -R34 ;  /* 0x8000002209097221 */ /* 0x000fe20000010000 */
[----:B------:R-:W-:-:S03]  /*4e20*/  FMUL.FTZ R5, R5, R32 ;  /* 0x0000002005057220 */ /* 0x000fc60000410000 */
[----:B------:R-:W-:-:S04]  /*4e30*/  FMUL.FTZ R9, R9, R32 ;  /* 0x0000002009097220 */ /* 0x000fc80000410000 */
[----:B------:R-:W-:Y:S01]  /*4e40*/  FFMA.FTZ R9, R44, R9, R45 ;  /* 0x000000092c097223 */ /* 0x000fe2000001002d */
        /* <DEDUP_REMOVED lines=9> */
.L_x_3174:
[----:B------:R-:W-:Y:S05]  /*4ee0*/  BSYNC.RECONVERGENT B1 ;  /* 0x0000000000017941 */ /* 0x000fea0003800200 */
.L_x_3173:
        /* <DEDUP_REMOVED lines=20> */
.L_x_3176:
[----:B------:R-:W-:Y:S05]  /*5030*/  BSYNC.RECONVERGENT B1 ;  /* 0x0000000000017941 */ /* 0x000fea0003800200 */
.L_x_3175:
        /* <DEDUP_REMOVED lines=20> */
.L_x_3178:
[----:B------:R-:W-:Y:S05]  /*5180*/  BSYNC.RECONVERGENT B1 ;  /* 0x0000000000017941 */ /* 0x000fea0003800200 */
.L_x_3177:
        /* <DEDUP_REMOVED lines=38> */
.L_x_3180:
[----:B------:R-:W-:Y:S05]  /*53f0*/  BSYNC.RECONVERGENT B1 ;  /* 0x0000000000017941 */ /* 0x000fea0003800200 */
.L_x_3179:
        /* <DEDUP_REMOVED lines=20> */
.L_x_3182:
[----:B------:R-:W-:Y:S05]  /*5540*/  BSYNC.RECONVERGENT B1 ;  /* 0x0000000000017941 */ /* 0x000fea0003800200 */
.L_x_3181:
        /* <DEDUP_REMOVED lines=17> */
[----:B------:R-:W-:Y:S02]  /*5660*/  F2FP.F16.F32.PACK_AB R3, R19, R10 ;  /* 0x0000000a1303723e */ /* 0x000fe400000000ff */
[----:B------:R-:W-:-:S05]  /*5670*/  LEA.HI.X R5, R2, UR11, R11, 0x1, P1 ;  /* 0x0000000b02057c11 */ /* 0x000fca00088f0c0b */
[----:B------:R0:W-:Y:S02]  /*5680*/  STG.E desc[UR6][R4.64], R3 ;  /* 0x0000000304007986 */ /* 0x0001e4000c101906 */
.L_x_3184:
[----:B------:R-:W-:Y:S05]  /*5690*/  BSYNC.RECONVERGENT B1 ;  /* 0x0000000000017941 */ /* 0x000fea0003800200 */
.L_x_3183:
        /* <DEDUP_REMOVED lines=20> */
.L_x_3186:
[----:B------:R-:W-:Y:S05]  /*57e0*/  BSYNC.RECONVERGENT B1 ;  /* 0x0000000000017941 */ /* 0x000fea0003800200 */
.L_x_3185:
        /* <DEDUP_REMOVED lines=20> */
.L_x_3188:
[----:B------:R-:W-:Y:S05]  /*5930*/  BSYNC.RECONVERGENT B1 ;  /* 0x0000000000017941 */ /* 0x000fea0003800200 */
.L_x_3187:
        /* <DEDUP_REMOVED lines=20> */
.L_x_3190:
[----:B------:R-:W-:Y:S05]  /*5a80*/  BSYNC.RECONVERGENT B1 ;  /* 0x0000000000017941 */ /* 0x000fea0003800200 */
.L_x_3189:
        /* <DEDUP_REMOVED lines=44> */
.L_x_3192:
[----:B------:R-:W-:Y:S05]  /*5d50*/  BSYNC.RECONVERGENT B1 ;  /* 0x0000000000017941 */ /* 0x000fea0003800200 */
.L_x_3191:
        /* <DEDUP_REMOVED lines=20> */
.L_x_3194:
[----:B------:R-:W-:Y:S05]  /*5ea0*/  BSYNC.RECONVERGENT B1 ;  /* 0x0000000000017941 */ /* 0x000fea0003800200 */
.L_x_3193:
        /* <DEDUP_REMOVED lines=20> */
.L_x_3196:
[----:B------:R-:W-:Y:S05]  /*5ff0*/  BSYNC.RECONVERGENT B1 ;  /* 0x0000000000017941 */ /* 0x000fea0003800200 */
.L_x_3195:
        /* <DEDUP_REMOVED lines=20> */
.L_x_3198:
[----:B------:R-:W-:Y:S05]  /*6140*/  BSYNC.RECONVERGENT B1 ;  /* 0x0000000000017941 */ /* 0x000fea0003800200 */
.L_x_3197:
        /* <DEDUP_REMOVED lines=20> */
.L_x_3200:
[----:B------:R-:W-:Y:S05]  /*6290*/  BSYNC.RECONVERGENT B1 ;  /* 0x0000000000017941 */ /* 0x000fea0003800200 */
.L_x_3199:
        /* <DEDUP_REMOVED lines=20> */
.L_x_3202:
[----:B------:R-:W-:Y:S05]  /*63e0*/  BSYNC.RECONVERGENT B1 ;  /* 0x0000000000017941 */ /* 0x000fea0003800200 */
.L_x_3201:
        /* <DEDUP_REMOVED lines=36> */
.L_x_3204:
[----:B------:R-:W-:Y:S05]  /*6630*/  BSYNC.RECONVERGENT B1 ;  /* 0x0000000000017941 */ /* 0x000fea0003800200 */
.L_x_3203:
        /* <DEDUP_REMOVED lines=20> */
.L_x_3206:
[----:B------:R-:W-:Y:S05]  /*6780*/  BSYNC.RECONVERGENT B1 ;  /* 0x0000000000017941 */ /* 0x000fea0003800200 */
.L_x_3205:
        /* <DEDUP_REMOVED lines=20> */
.L_x_3208:
[----:B------:R-:W-:Y:S05]  /*68d0*/  BSYNC.RECONVERGENT B1 ;  /* 0x0000000000017941 */ /* 0x000fea0003800200 */
.L_x_3207:
        /* <DEDUP_REMOVED lines=20> */
.L_x_3210:
[----:B------:R-:W-:Y:S05]  /*6a20*/  BSYNC.RECONVERGENT B1 ;  /* 0x0000000000017941 */ /* 0x000fea0003800200 */
.L_x_3209:
        /* <DEDUP_REMOVED lines=20> */
.L_x_3212:
[----:B------:R-:W-:Y:S05]  /*6b70*/  BSYNC.RECONVERGENT B1 ;  /* 0x0000000000017941 */ /* 0x000fea0003800200 */
.L_x_3211:
        /* <DEDUP_REMOVED lines=20> */
.L_x_3214:
[----:B------:R-:W-:Y:S05]  /*6cc0*/  BSYNC.RECONVERGENT B1 ;  /* 0x0000000000017941 */ /* 0x000fea0003800200 */
.L_x_3213:
        /* <DEDUP_REMOVED lines=34> */
.L_x_3216:
[----:B------:R-:W-:Y:S05]  /*6ef0*/  BSYNC.RECONVERGENT B1 ;  /* 0x0000000000017941 */ /* 0x000fea0003800200 */
.L_x_3215:
        /* <DEDUP_REMOVED lines=20> */
.L_x_3218:
[----:B------:R-:W-:Y:S05]  /*7040*/  BSYNC.RECONVERGENT B1 ;  /* 0x0000000000017941 */ /* 0x000fea0003800200 */
.L_x_3217:
        /* <DEDUP_REMOVED lines=20> */
.L_x_3220:
[----:B------:R-:W-:Y:S05]  /*7190*/  BSYNC.RECONVERGENT B1 ;  /* 0x0000000000017941 */ /* 0x000fea0003800200 */
.L_x_3219:
        /* <DEDUP_REMOVED lines=20> */
.L_x_3222:
[----:B------:R-:W-:Y:S05]  /*72e0*/  BSYNC.RECONVERGENT B1 ;  /* 0x0000000000017941 */ /* 0x000fea0003800200 */
.L_x_3221:
        /* <DEDUP_REMOVED lines=20> */
.L_x_3224:
[----:B------:R-:W-:Y:S05]  /*7430*/  BSYNC.RECONVERGENT B1 ;  /* 0x0000000000017941 */ /* 0x000fea0003800200 */
.L_x_3223:
        /* <DEDUP_REMOVED lines=17> */
[----:B------:R0:W-:Y:S01]  /*7550*/  STG.E desc[UR6][R2.64], R5 ;  /* 0x0000000502007986 */ /* 0x0001e2000c101906 */
[----:B------:R-:W-:Y:S05]  /*7560*/  BRA `(.L_x_3225) ;  /* 0x0000004400047947 */ /* 0x000fea0003800000 */
.L_x_3162:
        /* <DEDUP_REMOVED lines=38> */
[----:B------:R-:W-:-:S05]  /*77d0*/  F2FP.F16.F32.PACK_AB R85, R120, R85 ;  /* 0x000000557855723e */ /* 0x000fca00000000ff */
[----:B------:R0:W-:Y:S02]  /*77e0*/  STG.E desc[UR6][R28.64], R85 ;  /* 0x000000551c007986 */ /* 0x0001e4000c101906 */
.L_x_3227:
[----:B------:R-:W-:Y:S05]  /*77f0*/  BSYNC.RECONVERGENT B1 ;  /* 0x0000000000017941 */ /* 0x000fea0003800200 */
.L_x_3226:
        /* <DEDUP_REMOVED lines=28> */
[----:B------:R-:W-:-:S05]  /*79c0*/  F2FP.F16.F32.PACK_AB R83, R0, R83 ;  /* 0x000000530053723e */ /* 0x000fca00000000ff */
[----:B------:R1:W-:Y:S02]  /*79d0*/  STG.E desc[UR6][R28.64], R83 ;  /* 0x000000531c007986 */ /* 0x0003e4000c101906 */
.L_x_3229:
[----:B------:R-:W-:Y:S05]  /*79e0*/  BSYNC.RECONVERGENT B1 ;  /* 0x0000000000017941 */ /* 0x000fea0003800200 */
.L_x_3228:
        /* <DEDUP_REMOVED lines=44> */
[----:B------:R-:W-:-:S05]  /*7cb0*/  F2FP.F16.F32.PACK_AB R111, R111, R118 ;  /* 0x000000766f6f723e */ /* 0x000fca00000000ff */
[----:B------:R0:W-:Y:S02]  /*7cc0*/  STG.E desc[UR6][R2.64], R111 ;  /* 0x0000006f02007986 */ /* 0x0001e4000c101906 */
.L_x_3231:
[----:B------:R-:W-:Y:S05]  /*7cd0*/  BSYNC.RECONVERGENT B1 ;  /* 0x0000000000017941 */ /* 0x000fea0003800200 */
.L_x_3230:
[----:B------:R-:W-:Y:S01]  /*7ce0*/  BSSY.RECONVERGENT B1, `(.L_x_3232) ;  /* 0x0000020000017945 */ /* 0x000fe20003800200 */
[C---:B------:R-:W-:Y:S02]  /*7cf0*/  IADD3 R28, PT, PT, R33.reuse, 0x50, RZ ;  /* 0x00000050211c7810 */ /* 0x040fe40007ffe0ff */
[----:B------:R-:W-:Y:S01]  /*7d00*/  IADD3 R29, PT, PT, R33, 0x58, RZ ;  /* 0x00000058211d7810 */ /* 0x000fe20007ffe0ff */
[----:B------:R-:W-:Y:S06]  /*7d10*/  @P1 BRA `(.L_x_3233) ;  /* 0x0000000000701947 */ /* 0x000fec0003800000 */
[--C-:B0-----:R-:W-:Y:S01]  /*7d20*/  FADD.FTZ R3, R4, -R34.reuse ;  /* 0x8000002204037221 */ /* 0x101fe20000010000 */
[----:B------:R-:W-:Y:S01]  /*7d30*/  FADD.FTZ R5, R5, -R34 ;  /* 0x8000002205057221 */ /* 0x000fe20000010000 */
        /* <DEDUP_REMOVED lines=26> */
.L_x_3233:
[----:B------:R-:W-:Y:S05]  /*7ee0*/  BSYNC.RECONVERGENT B1 ;  /* 0x0000000000017941 */ /* 0x000fea0003800200 */
.L_x_3232:
[----:B------:R-:W-:Y:S04]  /*7ef0*/  BSSY.RECONVERGENT B1, `(.L_x_3234) ;  /* 0x000001e000017945 */ /* 0x000fe80003800200 */
[----:B------:R-:W-:Y:S05]  /*7f00*/  @P6 BRA `(.L_x_3235) ;  /* 0x0000000000706947 */ /* 0x000fea0003800000 */
[--C-:B01----:R-:W-:Y:S01]  /*7f10*/  FADD.FTZ R3, R6, -R34.reuse ;  /* 0x8000002206037221 */ /* 0x103fe20000010000 */
        /* <DEDUP_REMOVED lines=27> */
.L_x_3235:
[----:B------:R-:W-:Y:S05]  /*80d0*/  BSYNC.RECONVERGENT B1 ;  /* 0x0000000000017941 */ /* 0x000fea0003800200 */
.L_x_3234:
        /* <DEDUP_REMOVED lines=30> */
.L_x_3237:
[----:B------:R-:W-:Y:S05]  /*82c0*/  BSYNC.RECONVERGENT B1 ;  /* 0x0000000000017941 */ /* 0x000fea0003800200 */
.L_x_3236:
        /* <DEDUP_REMOVED lines=30> */
.L_x_3239:
[----:B------:R-:W-:Y:S05]  /*84b0*/  BSYNC.RECONVERGENT B1 ;  /* 0x0000000000017941 */ /* 0x000fea0003800200 */
.L_x_3238:
[----:B------:R-:W-:Y:S04]  /*84c0*/  BSSY.RECONVERGENT B1, `(.L_x_3240) ;  /* 0x000001e000017945 */ /* 0x000fe80003800200 */
[----:B------:R-:W-:Y:S05]  /*84d0*/  @P2 BRA `(.L_x_3241) ;  /* 0x0000000000702947 */ /* 0x000fea0003800000 */
[--C-:B01----:R-:W-:Y:S01]  /*84e0*/  FADD.FTZ R3, R12, -R34.reuse ;  /* 0x800000220c037221 */ /* 0x103fe20000010000 */
[----:B------:R-:W-:Y:S01]  /*84f0*/  FADD.FTZ R13, R13, -R34 ;  /* 0x800000220d0d7221 */ /* 0x000fe20000010000 */
        /* <DEDUP_REMOVED lines=26> */
.L_x_3241:
[----:B------:R-:W-:Y:S05]  /*86a0*/  BSYNC.RECONVERGENT B1 ;  /* 0x0000000000017941 */ /* 0x000fea0003800200 */
.L_x_3240:
        /* <DEDUP_REMOVED lines=20> */
[--C-:B-1----:R-:W-:Y:S01]  /*87f0*/  FADD.FTZ R3, R14, -R34.reuse ;  /* 0x800000220e037221 */ /* 0x102fe20000010000 */
        /* <DEDUP_REMOVED lines=25> */
[----:B------:R-:W-:-:S05]  /*8990*/  F2FP.F16.F32.PACK_AB R11, R14, R11 ;  /* 0x0000000b0e0b723e */ /* 0x000fca00000000ff */
[----:B------:R0:W-:Y:S02]  /*89a0*/  STG.E desc[UR6][R4.64], R11 ;  /* 0x0000000b04007986 */ /* 0x0001e4000c101906 */
.L_x_3243:
[----:B------:R-:W-:Y:S05]  /*89b0*/  BSYNC.RECONVERGENT B1 ;  /* 0x0000000000017941 */ /* 0x000fea0003800200 */
.L_x_3242:
[----:B------:R-:W-:Y:S04]  /*89c0*/  BSSY.RECONVERGENT B1, `(.L_x_3244) ;  /* 0x000001e000017945 */ /* 0x000fe80003800200 */
[----:B------:R-:W-:Y:S05]  /*89d0*/  @P2 BRA `(.L_x_3245) ;  /* 0x0000000000702947 */ /* 0x000fea0003800000 */
[--C-:B-1----:R-:W-:Y:S01]  /*89e0*/  FADD.FTZ R3, R16, -R34.reuse ;  /* 0x8000002210037221 */ /* 0x102fe20000010000 */
[----:B------:R-:W-:Y:S01]  /*89f0*/  FADD.FTZ R17, R17, -R34 ;  /* 0x8000002211117221 */ /* 0x000fe20000010000 */
        /* <DEDUP_REMOVED lines=24> */
[----:B------:R-:W-:-:S05]  /*8b80*/  F2FP.F16.F32.PACK_AB R11, R14, R11 ;  /* 0x0000000b0e0b723e */ /* 0x000fca00000000ff */
[----:B------:R3:W-:Y:S02]  /*8b90*/  STG.E desc[UR6][R2.64], R11 ;  /* 0x0000000b02007986 */ /* 0x0007e4000c101906 */
.L_x_3245:
[----:B------:R-:W-:Y:S05]  /*8ba0*/  BSYNC.RECONVERGENT B1 ;  /* 0x0000000000017941 */ /* 0x000fea0003800200 */
.L_x_3244:
        /* <DEDUP_REMOVED lines=28> */
[----:B------:R-:W-:-:S05]  /*8d70*/  F2FP.F16.F32.PACK_AB R13, R13, R10 ;  /* 0x0000000a0d0d723e */ /* 0x000fca00000000ff */
[----:B------:R4:W-:Y:S02]  /*8d80*/  STG.E desc[UR6][R4.64], R13 ;  /* 0x0000000d04007986 */ /* 0x0009e4000c101906 */
.L_x_3247:
[----:B------:R-:W-:Y:S05]  /*8d90*/  BSYNC.RECONVERGENT B1 ;  /* 0x0000000000017941 */ /* 0x000fea0003800200 */
.L_x_3246:
        /* <DEDUP_REMOVED lines=8> */
[----:B0-----:R-:W-:Y:S01]  /*8e20*/  FFMA.FTZ R11, R43, R3, R46 ;  /* 0x000000032b0b7223 */ /* 0x001fe2000001002e */
[----:B------:R-:W-:Y:S01]  /*8e30*/  FFMA.FTZ R21, R44, R21, R45 ;  /* 0x000000152c157223 */ /* 0x000fe2000001002d */
        /* <DEDUP_REMOVED lines=18> */
[----:B------:R-:W-:-:S05]  /*8f60*/  F2FP.F16.F32.PACK_AB R9, R12, R9 ;  /* 0x000000090c09723e */ /* 0x000fca00000000ff */
[----:B------:R0:W-:Y:S02]  /*8f70*/  STG.E desc[UR6][R4.64], R9 ;  /* 0x0000000904007986 */ /* 0x0001e4000c101906 */
.L_x_3249:
[----:B------:R-:W-:Y:S05]  /*8f80*/  BSYNC.RECONVERGENT B1 ;  /* 0x0000000000017941 */ /* 0x000fea0003800200 */
.L_x_3248:
[----:B------:R-:W-:Y:S04]  /*8f90*/  BSSY.RECONVERGENT B1, `(.L_x_3250) ;  /* 0x000001e000017945 */ /* 0x000fe80003800200 */
[----:B------:R-:W-:Y:S05]  /*8fa0*/  @P3 BRA `(.L_x_3251) ;  /* 0x0000000000703947 */ /* 0x000fea0003800000 */
[--C-:B-1-3--:R-:W-:Y:S01]  /*8fb0*/  FADD.FTZ R3, R22, -R34.reuse ;  /* 0x8000002216037221 */ /* 0x10afe20000010000 */
[----:B------:R-:W-:Y:S01]  /*8fc0*/  FADD.FTZ R23, R23, -R34 ;  /* 0x8000002217177221 */ /* 0x000fe20000010000 */
        /* <DEDUP_REMOVED lines=26> */
.L_x_3251:
[----:B------:R-:W-:Y:S05]  /*9170*/  BSYNC.RECONVERGENT B1 ;  /* 0x0000000000017941 */ /* 0x000fea0003800200 */
.L_x_3250:
[----:B------:R-:W-:Y:S04]  /*9180*/  BSSY.RECONVERGENT B1, `(.L_x_3252) ;  /* 0x000001e000017945 */ /* 0x000fe80003800200 */
[----:B------:R-:W-:Y:S05]  /*9190*/  @P4 BRA `(.L_x_3253) ;  /* 0x0000000000704947 */ /* 0x000fea0003800000 */
[--C-:B01-3--:R-:W-:Y:S01]  /*91a0*/  FADD.FTZ R3, R24, -R34.reuse ;  /* 0x8000002218037221 */ /* 0x10bfe20000010000 */
        /* <DEDUP_REMOVED lines=27> */
.L_x_3253:
[----:B------:R-:W-:Y:S05]  /*9360*/  BSYNC.RECONVERGENT B1 ;  /* 0x0000000000017941 */ /* 0x000fea0003800200 */
.L_x_3252:
        /* <DEDUP_REMOVED lines=54> */
.L_x_3255:
[----:B------:R-:W-:Y:S05]  /*96d0*/  BSYNC.RECONVERGENT B1 ;  /* 0x0000000000017941 */ /* 0x000fea0003800200 */
.L_x_3254:
        /* <DEDUP_REMOVED lines=12> */
[----:B--2---:R-:W-:-:S05]  /*97a0*/  FMUL.FTZ R5, R49, -1.4426950216293334961 ;  /* 0xbfb8aa3b31057820 */ /* 0x004fca0000410000 */
        /* <DEDUP_REMOVED lines=17> */
.L_x_3257:
[----:B------:R-:W-:Y:S05]  /*98c0*/  BSYNC.RECONVERGENT B1 ;  /* 0x0000000000017941 */ /* 0x000fea0003800200 */
.L_x_3256:
        /* <DEDUP_REMOVED lines=30> */
.L_x_3259:
[----:B------:R-:W-:Y:S05]  /*9ab0*/  BSYNC.RECONVERGENT B1 ;  /* 0x0000000000017941 */ /* 0x000fea0003800200 */
.L_x_3258:
[----:B------:R-:W-:Y:S04]  /*9ac0*/  BSSY.RECONVERGENT B1, `(.L_x_3260) ;  /* 0x000001e000017945 */ /* 0x000fe80003800200 */
[----:B------:R-:W-:Y:S05]  /*9ad0*/  @P6 BRA `(.L_x_3261) ;  /* 0x0000000000706947 */ /* 0x000fea0003800000 */
[--C-:B---3--:R-:W-:Y:S01]  /*9ae0*/  FADD.FTZ R3, R52, -R34.reuse ;  /* 0x8000002234037221 */ /* 0x108fe20000010000 */
        /* <DEDUP_REMOVED lines=27> */
.L_x_3261:
[----:B------:R-:W-:Y:S05]  /*9ca0*/  BSYNC.RECONVERGENT B1 ;  /* 0x0000000000017941 */ /* 0x000fea0003800200 */
.L_x_3260:
        /* <DEDUP_REMOVED lines=30> */
.L_x_3263:
[----:B------:R-:W-:Y:S05]  /*9e90*/  BSYNC.RECONVERGENT B1 ;  /* 0x0000000000017941 */ /* 0x000fea0003800200 */
.L_x_3262:
[----:B------:R-:W-:Y:S04]  /*9ea0*/  BSSY.RECONVERGENT B1, `(.L_x_3264) ;  /* 0x000001e000017945 */ /* 0x000fe80003800200 */
[----:B------:R-:W-:Y:S05]  /*9eb0*/  @P4 BRA `(.L_x_3265) ;  /* 0x0000000000704947 */ /* 0x000fea0003800000 */
[--C-:B0--34-:R-:W-:Y:S01]  /*9ec0*/  FADD.FTZ R3, R56, -R34.reuse ;  /* 0x8000002238037221 */ /* 0x119fe20000010000 */
[----:B------:R-:W-:Y:S01]  /*9ed0*/  FADD.FTZ R57, R57, -R34 ;  /* 0x8000002239397221 */ /* 0x000fe20000010000 */
        /* <DEDUP_REMOVED lines=26> */
.L_x_3265:
[----:B------:R-:W-:Y:S05]  /*a080*/  BSYNC.RECONVERGENT B1 ;  /* 0x0000000000017941 */ /* 0x000fea0003800200 */
.L_x_3264:
        /* <DEDUP_REMOVED lines=46> */
.L_x_3267:
[----:B------:R-:W-:Y:S05]  /*a370*/  BSYNC.RECONVERGENT B1 ;  /* 0x0000000000017941 */ /* 0x000fea0003800200 */
.L_x_3266:
        /* <DEDUP_REMOVED lines=30> */
.L_x_3269:
[----:B------:R-:W-:Y:S05]  /*a560*/  BSYNC.RECONVERGENT B1 ;  /* 0x0000000000017941 */ /* 0x000fea0003800200 */
.L_x_3268:
        /* <DEDUP_REMOVED lines=28> */
[----:B------:R-:W-:-:S05]  /*a730*/  F2FP.F16.F32.PACK_AB R11, R11, R0 ;  /* 0x000000000b0b723e */ /* 0x000fca00000000ff */
[----:B------:R3:W-:Y:S02]  /*a740*/  STG.E desc[UR6][R4.64], R11 ;  /* 0x0000000b04007986 */ /* 0x0007e4000c101906 */
.L_x_3271:
[----:B------:R-:W-:Y:S05]  /*a750*/  BSYNC.RECONVERGENT B1 ;  /* 0x0000000000017941 */ /* 0x000fea0003800200 */
.L_x_3270:
        /* <DEDUP_REMOVED lines=28> */
[----:B------:R-:W-:-:S05]  /*a920*/  F2FP.F16.F32.PACK_AB R11, R11, R0 ;  /* 0x000000000b0b723e */ /* 0x000fca00000000ff */
[----:B------:R4:W-:Y:S02]  /*a930*/  STG.E desc[UR6][R4.64], R11 ;  /* 0x0000000b04007986 */ /* 0x0009e4000c101906 */
.L_x_3273:
[----:B------:R-:W-:Y:S05]  /*a940*/  BSYNC.RECONVERGENT B1 ;  /* 0x0000000000017941 */ /* 0x000fea0003800200 */
.L_x_3272:
        /* <DEDUP_REMOVED lines=28> */
[----:B------:R-:W-:-:S05]  /*ab10*/  F2FP.F16.F32.PACK_AB R11, R11, R0 ;  /* 0x000000000b0b723e */ /* 0x000fca00000000ff */
[----:B------:R0:W-:Y:S02]  /*ab20*/  STG.E desc[UR6][R4.64], R11 ;  /* 0x0000000b04007986 */ /* 0x0001e4000c101906 */
.L_x_3275:
[----:B------:R-:W-:Y:S05]  /*ab30*/  BSYNC.RECONVERGENT B1 ;  /* 0x0000000000017941 */ /* 0x000fea0003800200 */
.L_x_3274:
        /* <DEDUP_REMOVED lines=30> */
.L_x_3277:
[----:B------:R-:W-:Y:S05]  /*ad20*/  BSYNC.RECONVERGENT B1 ;  /* 0x0000000000017941 */ /* 0x000fea0003800200 */
.L_x_3276:
        /* <DEDUP_REMOVED lines=42> */
[----:B------:R-:W-:-:S05]  /*afd0*/  F2FP.F16.F32.PACK_AB R9, R9, R6 ;  /* 0x000000060909723e */ /* 0x000fca00000000ff */
[----:B------:R0:W-:Y:S02]  /*afe0*/  STG.E desc[UR6][R4.64], R9 ;  /* 0x0000000904007986 */ /* 0x0001e4000c101906 */
.L_x_3279:
[----:B------:R-:W-:Y:S05]  /*aff0*/  BSYNC.RECONVERGENT B1 ;  /* 0x0000000000017941 */ /* 0x000fea0003800200 */
.L_x_3278:
        /* <DEDUP_REMOVED lines=28> */
[----:B------:R-:W-:-:S05]  /*b1c0*/  F2FP.F16.F32.PACK_AB R9, R9, R6 ;  /* 0x000000060909723e */ /* 0x000fca00000000ff */
[----:B------:R0:W-:Y:S02]  /*b1d0*/  STG.E desc[UR6][R4.64], R9 ;  /* 0x0000000904007986 */ /* 0x0001e4000c101906 */
.L_x_3281:
[----:B------:R-:W-:Y:S05]  /*b1e0*/  BSYNC.RECONVERGENT B1 ;  /* 0x0000000000017941 */ /* 0x000fea0003800200 */
.L_x_3280:
        /* <DEDUP_REMOVED lines=30> */
.L_x_3283:
[----:B------:R-:W-:Y:S05]  /*b3d0*/  BSYNC.RECONVERGENT B1 ;  /* 0x0000000000017941 */ /* 0x000fea0003800200 */
.L_x_3282:
        /* <DEDUP_REMOVED lines=30> */
.L_x_3285:
[----:B------:R-:W-:Y:S05]  /*b5c0*/  BSYNC.RECONVERGENT B1 ;  /* 0x0000000000017941 */ /* 0x000fea0003800200 */
.L_x_3284:
        /* <DEDUP_REMOVED lines=30> */
.L_x_3287:
[----:B------:R-:W-:Y:S05]  /*b7b0*/  BSYNC.RECONVERGENT B1 ;  /* 0x0000000000017941 */ /* 0x000fea0003800200 */
.L_x_3286:
        /* <DEDUP_REMOVED lines=28> */
.L_x_3225:
[----:B------:R-:W-:Y:S05]  /*b980*/  BSYNC.RECONVERGENT B0 ;  /* 0x0000000000007941 */ /* 0x000fea0003800200 */
.L_x_3161:
        /* <DEDUP_REMOVED lines=8> */
.L_x_3289:
        /* <DEDUP_REMOVED lines=15> */
.L_x_4934:


//--------------------- .text._Z35group_norm_nhwc_fwd_one_pass_kernelI11Fp16IOBf16WLi512ELi120ELi480EEv26Group_norm_nhwc_fwd_params --------------------------
	.section	.text._Z35group_norm_nhwc_fwd_one_pass_kernelI11Fp16IOBf16WLi512ELi120ELi480EEv26Group_norm_nhwc_fwd_params,"ax",@progbits
	.align	128
        .global         _Z35group_norm_nhwc_fwd_one_pass_kernelI11Fp16IOBf16WLi512ELi120ELi480EEv26Group_norm_nhwc_fwd_params
        .type           _Z35group_norm_nhwc_fwd_one_pass_kernelI11Fp16IOBf16WLi512ELi120ELi480EEv26Group_norm_nhwc_fwd_params,@function
        .size           _Z35group_norm_nhwc_fwd_one_pass_kernelI11Fp16IOBf16WLi512ELi120ELi480EEv26Group_norm_nhwc_fwd_params,(.L_x_4935 - _Z35group_norm_nhwc_fwd_one_pass_kernelI11Fp16IOBf16WLi512ELi120ELi480EEv26Group_norm_nhwc_fwd_params)
        .other          _Z35group_norm_nhwc_fwd_one_pass_kernelI11Fp16IOBf16WLi512ELi120ELi480EEv26Group_norm_nhwc_fwd_params,@"STO_CUDA_ENTRY STV_DEFAULT"
_Z35group_norm_nhwc_fwd_one_pass_kernelI11Fp16IOBf16WLi512ELi120ELi480EEv26Group_norm_nhwc_fwd_params:
.text._Z35group_norm_nhwc_fwd_one_pass_kernelI11Fp16IOBf16WLi512ELi120ELi480EEv26Group_norm_nhwc_fwd_params:
        /* <DEDUP_REMOVED lines=36> */
.L_x_3327:
[----:B0-----:R-:W0:Y:S01]  /*0240*/  LDCU UR12, c[0x0][0x3f8] ;  /* 0x00007f00ff0c77ac */ /* 0x001e220008000800 */
        /* <DEDUP_REMOVED lines=8> */
[C---:B------:R-:W-:Y:S01]  /*02d0*/  VIADD R17, R3.reuse, 0x18 ;  /* 0x0000001803117836 */ /* 0x040fe20000000000 */
[----:B---3--:R-:W3:Y:S01]  /*02e0*/  LDCU.64 UR14, c[0x0][0x3f0] ;  /* 0x00007e00ff0e77ac */ /* 0x008ee20008000a00 */
[----:B------:R-:W4:Y:S01]  /*02f0*/  @!P0 LDC.64 R28, c[0x0][0x390] ;  /* 0x0000e400ff1c8b82 */ /* 0x000f220000000a00 */
        /* <DEDUP_REMOVED lines=2046> */
.L_x_3291:
[----:B0---4-:R-:W-:Y:S05]  /*82e0*/  BSYNC.RECONVERGENT B0 ;  /* 0x0000000000007941 */ /* 0x011fea0003800200 */
.L_x_3290:
        /* <DEDUP_REMOVED lines=42> */
.L_x_3293:
[----:B------:R-:W-:Y:S05]  /*8590*/  BSYNC.RECONVERGENT B0 ;  /* 0x0000000000007941 */ /* 0x000fea0003800200 */
.L_x_3292:
        /* <DEDUP_REMOVED lines=36> */
.L_x_3297:
[----:B------:R-:W2:Y:S04]  /*87e0*/  LDG.E.STRONG.GPU R0, desc[UR18][R8.64] ;  /* 0x0000001208007981 */ /* 0x000ea8000c1ef900 */
[----:B--2---:R-:W-:Y:S04]  /*87f0*/  CCTL.IVALL ;  /* 0x00000000ff00798f */ /* 0x004fe80002000000 */
[----:B------:R0:W-:Y:S01]  /*8800*/  STL [R1], R0 ;  /* 0x0000000001007387 */ /* 0x0001e20000100800 */
[----:B------:R-:W-:-:S13]  /*8810*/  ISETP.NE.AND P1, PT, R0, UR14, PT ;  /* 0x0000000e00007c0c */ /* 0x000fda000bf25270 */
[----:B0-----:R-:W-:Y:S05]  /*8820*/  @P1 BRA `(.L_x_3297) ;  /* 0xfffffffc00ec1947 */ /* 0x001fea000383ffff */
.L_x_3296:
[----:B0---4-:R-:W-:Y:S05]  /*8830*/  BSYNC.RECONVERGENT B0 ;  /* 0x0000000000007941 */ /* 0x011fea0003800200 */
.L_x_3295:
        /* <DEDUP_REMOVED lines=15> */
.L_x_3299:
        /* <DEDUP_REMOVED lines=99> */
.L_x_3298:
        /* <DEDUP_REMOVED lines=54> */
.L_x_3300:
        /* <DEDUP_REMOVED lines=27> */
.L_x_3301:
        /* <DEDUP_REMOVED lines=15> */
.L_x_3302:
[----:B------:R-:W-:Y:S05]  /*9560*/  BSYNC.RECONVERGENT B0 ;  /* 0x0000000000007941 */ /* 0x000fea0003800200 */
.L_x_3294:
        /* <DEDUP_REMOVED lines=30> */
[----:B------:R-:W2:Y:S04]  /*9750*/  LDG.E.U16 R16, desc[UR18][R10.64+0x2] ;  /* 0x000002120a107981 */ /* 0x000ea8000c1e1500 */
[----:B------:R-:W3:Y:S04]  /*9760*/  LDG.E.U16 R0, desc[UR18][R10.64] ;  /* 0x000000120a007981 */ /* 0x000ee8000c1e1500 */
[----:B------:R-:W4:Y:S04]  /*9770*/  LDG.E.U16 R17, desc[UR18][R14.64] ;  /* 0x000000120e117981 */ /* 0x000f28000c1e1500 */
[----:B------:R2:W5:Y:S04]  /*9780*/  LDG.E.U16 R18, desc[UR18][R14.64+0x2] ;  /* 0x000002120e127981 */ /* 0x000568000c1e1500 */
[----:B------:R-:W0:Y:S01]  /*9790*/  LDS.64 R20, [UR5+0x90] ;  /* 0x00009005ff147984 */ /* 0x000e220008000a00 */
[----:B------:R-:W1:Y:S01]  /*97a0*/  LDCU.U8 UR5, c[0x0][0x3fc] ;  /* 0x00007f80ff0577ac */ /* 0x000e620008000000 */
[----:B0-----:R-:W-:-:S04]  /*97b0*/  FMUL.FTZ R4, R20, UR7 ;  /* 0x0000000714047c20 */ /* 0x001fc80008410000 */
[----:B------:R-:W-:-:S04]  /*97c0*/  FMUL.FTZ R20, R4, R4 ;  /* 0x0000000404147220 */ /* 0x000fc80000410000 */
[----:B------:R-:W-:-:S05]  /*97d0*/  FFMA.FTZ R20, R21, UR7, -R20 ;  /* 0x0000000715147c23 */ /* 0x000fca0008010814 */
[----:B------:R-:W-:-:S13]  /*97e0*/  FSETP.GTU.FTZ.AND P1, PT, R20, RZ, PT ;  /* 0x000000ff1400720b */ /* 0x000fda0003f3c000 */
[----:B------:R-:W0:Y:S01]  /*97f0*/  @P1 LDC R7, c[0x0][0x3a8] ;  /* 0x0000ea00ff071b82 */ /* 0x000e220000000800 */
[----:B------:R-:W-:Y:S01]  /*9800*/  HFMA2 R12, -RZ, RZ, 1.875, 0 ;  /* 0x3f800000ff0c7431 */ /* 0x000fe200000001ff */
[----:B-1----:R-:W-:Y:S01]  /*9810*/  UISETP.NE.AND UP0, UPT, UR5, URZ, UPT ;  /* 0x000000ff0500728c */ /* 0x002fe2000bf05270 */
[----:B0-----:R-:W-:-:S04]  /*9820*/  @P1 FADD.FTZ R20, R20, R7 ;  /* 0x0000000714141221 */ /* 0x001fc80000010000 */
[----:B------:R0:W1:Y:S01]  /*9830*/  @P1 MUFU.RSQ R12, R20 ;  /* 0x00000014000c1308 */ /* 0x0000620000001400 */
[----:B--2---:R-:W-:Y:S01]  /*9840*/  SHF.L.U32 R14, R16, 0x10, RZ ;  /* 0x00000010100e7819 */ /* 0x004fe200000006ff */
[----:B---3--:R-:W-:Y:S02]  /*9850*/  IMAD.U32 R13, R0, 0x10000, RZ ;  /* 0x00010000000d7824 */ /* 0x008fe400078e00ff */
[----:B----4-:R-:W-:Y:S01]  /*9860*/  IMAD.U32 R16, R17, 0x10000, RZ ;  /* 0x0001000011107824 */ /* 0x010fe200078e00ff */
[----:B-----5:R-:W-:Y:S01]  /*9870*/  SHF.L.U32 R15, R18, 0x10, RZ ;  /* 0x00000010120f7819 */ /* 0x020fe200000006ff */
[----:B01----:R-:W-:Y:S06]  /*9880*/  BRA.U !UP0, `(.L_x_3303) ;  /* 0x0000000908587547 */ /* 0x003fec000b800000 */
[----:B------:R-:W-:Y:S01]  /*9890*/  IMAD.MOV.U32 R0, RZ, RZ, RZ ;  /* 0x000000ffff007224 */ /* 0x000fe200078e00ff */
[----:B------:R-:W0:Y:S01]  /*98a0*/  LDCU.64 UR14, c[0x0][0x3e0] ;  /* 0x00007c00ff0e77ac */ /* 0x000e220008000a00 */
[----:B------:R-:W1:Y:S01]  /*98b0*/  LDCU.64 UR6, c[0x0][0x380] ;  /* 0x00007000ff0677ac */ /* 0x000e620008000a00 */
[----:B------:R-:W2:Y:S04]  /*98c0*/  LDCU.64 UR12, c[0x0][0x3e8] ;  /* 0x00007d00ff0c77ac */ /* 0x000ea80008000a00 */
.L_x_3312:
[----:B---3-5:R-:W-:-:S06]  /*98d0*/  LEA R8, R0, UR8, 0x2 ;  /* 0x0000000800087c11 */ /* 0x028fcc000f8e10ff */
[----:B01----:R-:W5:Y:S01]  /*98e0*/  LDL.128 R8, [R8] ;  /* 0x0000000008087983 */ /* 0x003f620000100c00 */
[C---:B------:R-:W-:Y:S01]  /*98f0*/  LEA R25, R0.reuse, R3, 0x3 ;  /* 0x0000000300197211 */ /* 0x040fe200078e18ff */
[----:B------:R-:W-:Y:S01]  /*9900*/  VIADD R0, R0, 0x4 ;  /* 0x0000000400007836 */ /* 0x000fe20000000000 */
[----:B------:R-:W-:Y:S02]  /*9910*/  BSSY.RECONVERGENT B0, `(.L_x_3304) ;  /* 0x000002e000007945 */ /* 0x000fe40003800200 */
[C---:B--2---:R-:W-:Y:S01]  /*9920*/  ISETP.GE.U32.AND P3, PT, R25.reuse, UR12, PT ;  /* 0x0000000c19007c0c */ /* 0x044fe2000bf66070 */
        /* <DEDUP_REMOVED lines=23> */
[-C--:B------:R-:W-:Y:S01]  /*9aa0*/  FMUL.FTZ R17, R17, R12.reuse ;  /* 0x0000000c11117220 */ /* 0x080fe20000410000 */
[----:B------:R-:W-:-:S03]  /*9ab0*/  FMUL.FTZ R19, R19, R12 ;  /* 0x0000000c13137220 */ /* 0x000fc60000410000 */
[----:B------:R-:W-:Y:S01]  /*9ac0*/  FFMA.FTZ R24, R13, R17, R16 ;  /* 0x000000110d187223 */ /* 0x000fe20000010010 */
[----:B------:R-:W-:Y:S01]  /*9ad0*/  FFMA.FTZ R23, R14, R19, R15 ;  /* 0x000000130e177223 */ /* 0x000fe2000001000f */
[----:B------:R-:W-:Y:S02]  /*9ae0*/  MOV R19, R95 ;  /* 0x0000005f00137202 */ /* 0x000fe40000000f00 */
[----:B------:R-:W-:Y:S01]  /*9af0*/  FMUL.FTZ R8, R24, -1.4426950216293334961 ;  /* 0xbfb8aa3b18087820 */ /* 0x000fe20000410000 */
[----:B------:R-:W-:Y:S01]  /*9b00*/  FMUL.FTZ R20, R23, -1.4426950216293334961 ;  /* 0xbfb8aa3b17147820 */ /* 0x000fe20000410000 */
[----:B------:R-:W-:-:S04]  /*9b10*/  IMAD.WIDE.U32 R18, R25, UR14, R18 ;  /* 0x0000000e19127c25 */ /* 0x000fc8000f8e0012 */
[----:B------:R-:W0:Y:S01]  /*9b20*/  MUFU.EX2 R8, R8 ;  /* 0x0000000800087308 */ /* 0x000e220000000800 */
[----:B------:R-:W-:-:S03]  /*9b30*/  IMAD.IADD R21, R19, 0x1, R21 ;  /* 0x0000000113157824 */ /* 0x000fc600078e0215 */
        /* <DEDUP_REMOVED lines=9> */
[----:B------:R-:W-:-:S05]  /*9bd0*/  F2FP.F16.F32.PACK_AB R19, R19, R8 ;  /* 0x000000081313723e */ /* 0x000fca00000000ff */
[----:B------:R2:W-:Y:S02]  /*9be0*/  STG.E desc[UR18][R20.64], R19 ;  /* 0x0000001314007986 */ /* 0x0005e4000c101912 */
.L_x_3305:
[----:B01----:R-:W-:Y:S05]  /*9bf0*/  BSYNC.RECONVERGENT B0 ;  /* 0x0000000000007941 */ /* 0x003fea0003800200 */
.L_x_3304:
[----:B------:R-:W-:Y:S04]  /*9c00*/  BSSY.RECONVERGENT B0, `(.L_x_3306) ;  /* 0x000001e000007945 */ /* 0x000fe80003800200 */
[----:B------:R-:W-:Y:S05]  /*9c10*/  @P1 BRA `(.L_x_3307) ;  /* 0x0000000000701947 */ /* 0x000fea0003800000 */
[--C-:B-----5:R-:W-:Y:S01]  /*9c20*/  HADD2.F32 R17, -RZ, R9.reuse.H0_H0 ;  /* 0x20000009ff117230 */ /* 0x120fe20000004100 */
[----:B------:R-:W-:Y:S01]  /*9c30*/  MOV R8, R92 ;  /* 0x0000005c00087202 */ /* 0x000fe20000000f00 */
[----:B------:R-:W-:Y:S02]  /*9c40*/  HADD2.F32 R9, -RZ, R9.H1_H1 ;  /* 0x30000009ff097230 */ /* 0x000fe40000004100 */
[----:B--2---:R-:W-:Y:S02]  /*9c50*/  IMAD R19, R27, UR14, RZ ;  /* 0x0000000e1b137c24 */ /* 0x004fe4000f8e02ff */
[C---:B------:R-:W-:Y:S01]  /*9c60*/  FADD.FTZ R17, -R4.reuse, R17 ;  /* 0x0000001104117221 */ /* 0x040fe20000010100 */
[----:B------:R-:W-:Y:S01]  /*9c70*/  FADD.FTZ R9, -R4, R9 ;  /* 0x0000000904097221 */ /* 0x000fe20000010100 */
[----:B------:R-:W-:Y:S02]  /*9c80*/  IMAD R19, R26, UR15, R19 ;  /* 0x0000000f1a137c24 */ /* 0x000fe4000f8e0213 */
[-C--:B------:R-:W-:Y:S01]  /*9c90*/  FMUL.FTZ R17, R17, R12.reuse ;  /* 0x0000000c11117220 */ /* 0x080fe20000410000 */
[----:B------:R-:W-:-:S03]  /*9ca0*/  FMUL.FTZ R9, R9, R12 ;  /* 0x0000000c09097220 */ /* 0x000fc60000410000 */
[----:B------:R-:W-:Y:S01]  /*9cb0*/  FFMA.FTZ R23, R13, R17, R16 ;  /* 0x000000110d177223 */ /* 0x000fe20000010010 */
[----:B------:R-:W-:Y:S01]  /*9cc0*/  FFMA.FTZ R22, R14, R9, R15 ;  /* 0x000000090e167223 */ /* 0x000fe2000001000f */
[----:B------:R-:W-:Y:S02]  /*9cd0*/  IMAD.MOV.U32 R9, RZ, RZ, R95 ;  /* 0x000000ffff097224 */ /* 0x000fe400078e005f */
[----:B------:R-:W-:Y:S01]  /*9ce0*/  FMUL.FTZ R17, R23, -1.4426950216293334961 ;  /* 0xbfb8aa3b17117820 */ /* 0x000fe20000410000 */
[----:B------:R-:W-:Y:S01]  /*9cf0*/  FMUL.FTZ R18, R22, -1.4426950216293334961 ;  /* 0xbfb8aa3b16127820 */ /* 0x000fe20000410000 */
[----:B------:R-:W-:-:S04]  /*9d00*/  IMAD.WIDE.U32 R8, R26, UR14, R8 ;  /* 0x0000000e1a087c25 */ /* 0x000fc8000f8e0008 */
        /* <DEDUP_REMOVED lines=13> */
.L_x_3307:
[----:B------:R-:W-:Y:S05]  /*9de0*/  BSYNC.RECONVERGENT B0 ;  /* 0x0000000000007941 */ /* 0x000fea0003800200 */
.L_x_3306:
[----:B------:R-:W-:Y:S04]  /*9df0*/  BSSY.RECONVERGENT B0, `(.L_x_3308) ;  /* 0x000001e000007945 */ /* 0x000fe80003800200 */
[----:B------:R-:W-:Y:S05]  /*9e00*/  @P4 BRA `(.L_x_3309) ;  /* 0x0000000000704947 */ /* 0x000fea0003800000 */
[--C-:B0----5:R-:W-:Y:S02]  /*9e10*/  HADD2.F32 R9, -RZ, R10.reuse.H0_H0 ;  /* 0x2000000aff097230 */ /* 0x121fe40000004100 */
[----:B------:R-:W-:Y:S02]  /*9e20*/  HADD2.F32 R17, -RZ, R10.H1_H1 ;  /* 0x3000000aff117230 */ /* 0x000fe40000004100 */
[----:B--2---:R-:W-:Y:S02]  /*9e30*/  IMAD R19, R29, UR14, RZ ;  /* 0x0000000e1d137c24 */ /* 0x004fe4000f8e02ff */
[C---:B------:R-:W-:Y:S01]  /*9e40*/  FADD.FTZ R9, -R4.reuse, R9 ;  /* 0x0000000904097221 */ /* 0x040fe20000010100 */
[----:B------:R-:W-:Y:S02]  /*9e50*/  IMAD.MOV.U32 R8, RZ, RZ, R92 ;  /* 0x000000ffff087224 */ /* 0x000fe400078e005c */
[----:B------:R-:W-:Y:S01]  /*9e60*/  FADD.FTZ R17, -R4, R17 ;  /* 0x0000001104117221 */ /* 0x000fe20000010100 */
[----:B------:R-:W-:-:S02]  /*9e70*/  IMAD R19, R28, UR15, R19 ;  /* 0x0000000f1c137c24 */ /* 0x000fc4000f8e0213 */
[-C--:B------:R-:W-:Y:S01]  /*9e80*/  FMUL.FTZ R9, R9, R12.reuse ;  /* 0x0000000c09097220 */ /* 0x080fe20000410000 */
[----:B------:R-:W-:-:S03]  /*9e90*/  FMUL.FTZ R17, R17, R12 ;  /* 0x0000000c11117220 */ /* 0x000fc60000410000 */
[----:B------:R-:W-:Y:S01]  /*9ea0*/  FFMA.FTZ R22, R13, R9, R16 ;  /* 0x000000090d167223 */ /* 0x000fe20000010010 */
[----:B------:R-:W-:Y:S01]  /*9eb0*/  MOV R9, R95 ;  /* 0x0000005f00097202 */ /* 0x000fe20000000f00 */
[----:B------:R-:W-:Y:S02]  /*9ec0*/  FFMA.FTZ R21, R14, R17, R15 ;  /* 0x000000110e157223 */ /* 0x000fe4000001000f */
[----:B------:R-:W-:Y:S02]  /*9ed0*/  FMUL.FTZ R10, R22, -1.4426950216293334961 ;  /* 0xbfb8aa3b160a7820 */ /* 0x000fe40000410000 */
[----:B------:R-:W-:Y:S01]  /*9ee0*/  FMUL.FTZ R18, R21, -1.4426950216293334961 ;  /* 0xbfb8aa3b15127820 */ /* 0x000fe20000410000 */
[----:B------:R-:W-:-:S03]  /*9ef0*/  IMAD.WIDE.U32 R8, R28, UR14, R8 ;  /* 0x0000000e1c087c25 */ /* 0x000fc6000f8e0008 */
        /* <DEDUP_REMOVED lines=13> */
.L_x_3309:
[----:B------:R-:W-:Y:S05]  /*9fd0*/  BSYNC.RECONVERGENT B0 ;  /* 0x0000000000007941 */ /* 0x000fea0003800200 */
.L_x_3308:
[----:B------:R-:W-:Y:S04]  /*9fe0*/  BSSY.RECONVERGENT B0, `(.L_x_3310) ;  /* 0x000001e000007945 */ /* 0x000fe80003800200 */
[----:B------:R-:W-:Y:S05]  /*9ff0*/  @P2 BRA `(.L_x_3311) ;  /* 0x0000000000702947 */ /* 0x000fea0003800000 */
[--C-:B01---5:R-:W-:Y:S02]  /*a000*/  HADD2.F32 R9, -RZ, R11.reuse.H0_H0 ;  /* 0x2000000bff097230 */ /* 0x123fe40000004100 */
[----:B------:R-:W-:Y:S02]  /*a010*/  HADD2.F32 R11, -RZ, R11.H1_H1 ;  /* 0x3000000bff0b7230 */ /* 0x000fe40000004100 */
[----:B------:R-:W-:Y:S02]  /*a020*/  IMAD R7, R7, UR14, RZ ;  /* 0x0000000e07077c24 */ /* 0x000fe4000f8e02ff */
[C---:B------:R-:W-:Y:S01]  /*a030*/  FADD.FTZ R9, -R4.reuse, R9 ;  /* 0x0000000904097221 */ /* 0x040fe20000010100 */
[----:B------:R-:W-:Y:S01]  /*a040*/  FADD.FTZ R11, -R4, R11 ;  /* 0x0000000b040b7221 */ /* 0x000fe20000010100 */
[----:B------:R-:W-:Y:S02]  /*a050*/  IMAD R17, R6, UR15, R7 ;  /* 0x0000000f06117c24 */ /* 0x000fe4000f8e0207 */
[-C--:B------:R-:W-:Y:S01]  /*a060*/  FMUL.FTZ R9, R9, R12.reuse ;  /* 0x0000000c09097220 */ /* 0x080fe20000410000 */
[----:B------:R-:W-:-:S03]  /*a070*/  FMUL.FTZ R11, R11, R12 ;  /* 0x0000000c0b0b7220 */ /* 0x000fc60000410000 */
[----:B--2---:R-:W-:Y:S01]  /*a080*/  FFMA.FTZ R19, R13, R9, R16 ;  /* 0x000000090d137223 */ /* 0x004fe20000010010 */
        /* <DEDUP_REMOVED lines=19> */
.L_x_3311:
[----:B------:R-:W-:Y:S05]  /*a1c0*/  BSYNC.RECONVERGENT B0 ;  /* 0x0000000000007941 */ /* 0x000fea0003800200 */
.L_x_3310:
[----:B------:R-:W-:Y:S05]  /*a1d0*/  @P5 BRA `(.L_x_3312) ;  /* 0xfffffff400bc5947 */ /* 0x000fea000383ffff */
[----:B------:R-:W-:Y:S05]  /*a1e0*/  BRA `(.L_x_3313) ;  /* 0x0000000c005c7947 */ /* 0x000fea0003800000 */
.L_x_3303:
[----:B------:R-:W2:Y:S01]  /*a1f0*/  LDL.128 R20, [R1+0x10] ;  /* 0x0000100001147983 */ /* 0x000ea20000100c00 */
[----:B------:R-:W0:Y:S01]  /*a200*/  LDCU.64 UR6, c[0x0][0x3e8] ;  /* 0x00007d00ff0677ac */ /* 0x000e220008000a00 */
[----:B------:R-:W-:Y:S01]  /*a210*/  SHF.R.S32.HI R7, RZ, 0x1f, R3 ;  /* 0x0000001fff077819 */ /* 0x000fe20000011403 */
[C---:B------:R-:W-:Y:S01]  /*a220*/  VIADD R25, R3.reuse, 0x8 ;  /* 0x0000000803197836 */ /* 0x040fe20000000000 */
[C---:B------:R-:W-:Y:S01]  /*a230*/  IADD3 R27, PT, PT, R3.reuse, 0x10, RZ ;  /* 0x00000010031b7810 */ /* 0x040fe20007ffe0ff */
[C---:B------:R-:W-:Y:S01]  /*a240*/  VIADD R29, R3.reuse, 0x18 ;  /* 0x00000018031d7836 */ /* 0x040fe20000000000 */
[----:B------:R-:W1:Y:S01]  /*a250*/  LDCU.64 UR20, c[0x0][0x3e0] ;  /* 0x00007c00ff1477ac */ /* 0x000e620008000a00 */
[----:B------:R-:W-:Y:S01]  /*a260*/  BSSY.RECONVERGENT B0, `(.L_x_3314) ;  /* 0x0000038000007945 */ /* 0x000fe20003800200 */
[----:B------:R-:W-:Y:S01]  /*a270*/  SHF.R.S32.HI R18, RZ, 0x1f, R27 ;  /* 0x0000001fff127819 */ /* 0x000fe2000001141b */
[----:B------:R-:W3:Y:S01]  /*a280*/  LDCU.64 UR22, c[0x0][0x380] ;  /* 0x00007000ff1677ac */ /* 0x000ee20008000a00 */
[----:B------:R-:W4:Y:S01]  /*a290*/  LDCU.64 UR16, c[0x0][0x3e8] ;  /* 0x00007d00ff1077ac */ /* 0x000f220008000a00 */
[----:B0-----:R-:W-:-:S02]  /*a2a0*/  ISETP.GE.U32.AND P0, PT, R3, UR6, PT ;  /* 0x0000000603007c0c */ /* 0x001fc4000bf06070 */
[----:B------:R-:W-:Y:S02]  /*a2b0*/  ISETP.GE.U32.AND P2, PT, R25, UR6, PT ;  /* 0x0000000619007c0c */ /* 0x000fe4000bf46070 */
[----:B------:R-:W-:Y:S02]  /*a2c0*/  ISETP.GE.AND.EX P0, PT, R7, UR7, PT, P0 ;  /* 0x0000000707007c0c */ /* 0x000fe4000bf06300 */
[----:B------:R-:W-:Y:S02]  /*a2d0*/  ISETP.GE.U32.AND P3, PT, R27, UR6, PT ;  /* 0x000000061b007c0c */ /* 0x000fe4000bf66070 */
[----:B------:R-:W-:Y:S02]  /*a2e0*/  ISETP.GE.U32.AND P1, PT, R29, UR6, PT ;  /* 0x000000061d007c0c */ /* 0x000fe4000bf26070 */
[----:B------:R-:W-:-:S07]  /*a2f0*/  ISETP.GE.AND.EX P3, PT, R18, UR7, PT, P3 ;  /* 0x0000000712007c0c */ /* 0x000fce000bf66330 */
[----:B------:R-:W0:Y:S01]  /*a300*/  @!P0 LDC.64 R8, c[0x0][0x3e0] ;  /* 0x0000f800ff088b82 */ /* 0x000e220000000a00 */
[----:B------:R-:W-:-:S07]  /*a310*/  @!P0 IMAD.MOV.U32 R6, RZ, RZ, R92 ;  /* 0x000000ffff068224 */ /* 0x000fce00078e005c */
[----:B------:R-:W5:Y:S01]  /*a320*/  @!P0 LDC.64 R10, c[0x0][0x380] ;  /* 0x0000e000ff0a8b82 */ /* 0x000f620000000a00 */
[----:B0-----:R-:W-:Y:S01]  /*a330*/  @!P0 IMAD R0, R7, R8, RZ ;  /* 0x0000000807008224 */ /* 0x001fe200078e02ff */
[----:B------:R-:W-:-:S03]  /*a340*/  @!P0 MOV R7, R95 ;  /* 0x0000005f00078202 */ /* 0x000fc60000000f00 */
[C---:B------:R-:W-:Y:S02]  /*a350*/  @!P0 IMAD R19, R3.reuse, R9, R0 ;  /* 0x0000000903138224 */ /* 0x040fe400078e0200 */
[----:B------:R-:W-:Y:S01]  /*a360*/  @!P0 IMAD.WIDE.U32 R6, R3, R8, R6 ;  /* 0x0000000803068225 */ /* 0x000fe200078e0006 */
[----:B------:R-:W-:Y:S02]  /*a370*/  SHF.R.S32.HI R8, RZ, 0x1f, R25 ;  /* 0x0000001fff087819 */ /* 0x000fe40000011419 */
[----:B-----5:R-:W-:Y:S02]  /*a380*/  @!P0 LEA R10, P4, R6, R10, 0x1 ;  /* 0x0000000a060a8211 */ /* 0x020fe400078808ff */
        /* <DEDUP_REMOVED lines=10> */
[-C--:B------:R-:W-:Y:S02]  /*a430*/  FMUL.FTZ R9, R9, R12.reuse ;  /* 0x0000000c09097220 */ /* 0x080fe40000410000 */
[----:B------:R-:W-:-:S02]  /*a440*/  FMUL.FTZ R17, R17, R12 ;  /* 0x0000000c11117220 */ /* 0x000fc40000410000 */
[----:B------:R-:W-:Y:S02]  /*a450*/  FFMA.FTZ R9, R13, R9, R16 ;  /* 0x000000090d097223 */ /* 0x000fe40000010010 */
[----:B------:R-:W-:-:S05]  /*a460*/  FFMA.FTZ R0, R14, R17, R15 ;  /* 0x000000110e007223 */ /* 0x000fca000001000f */
[----:B------:R-:W-:-:S05]  /*a470*/  @!P0 F2FP.F16.F32.PACK_AB R9, R0, R9 ;  /* 0x000000090009823e */ /* 0x000fca00000000ff */
[----:B------:R0:W-:Y:S01]  /*a480*/  @!P0 STG.E desc[UR18][R6.64], R9 ;  /* 0x0000000906008986 */ /* 0x0001e2000c101912 */
[----:B-1-34-:R-:W-:Y:S05]  /*a490*/  @P2 BRA `(.L_x_3315) ;  /* 0x0000000000502947 */ /* 0x01afea0003800000 */
        /* <DEDUP_REMOVED lines=8> */
[-C--:B------:R-:W-:Y:S01]  /*a520*/  FMUL.FTZ R11, R11, R12.reuse ;  /* 0x0000000c0b0b7220 */ /* 0x080fe20000410000 */
[----:B------:R-:W-:Y:S01]  /*a530*/  FMUL.FTZ R21, R21, R12 ;  /* 0x0000000c15157220 */ /* 0x000fe20000410000 */
[----:B-1----:R-:W-:Y:S02]  /*a540*/  IMAD R0, R8, UR12, RZ ;  /* 0x0000000c08007c24 */ /* 0x002fe4000f8e02ff */
[----:B------:R-:W-:-:S04]  /*a550*/  IMAD.WIDE.U32 R8, R25, UR12, R6 ;  /* 0x0000000c19087c25 */ /* 0x000fc8000f8e0006 */
[----:B------:R-:W-:Y:S02]  /*a560*/  IMAD R25, R25, UR13, R0 ;  /* 0x0000000d19197c24 */ /* 0x000fe4000f8e0200 */
[----:B------:R-:W-:Y:S01]  /*a570*/  FFMA.FTZ R0, R14, R21, R15 ;  /* 0x000000150e007223 */ /* 0x000fe2000001000f */
[----:B0-----:R-:W-:Y:S02]  /*a580*/  LEA R6, P2, R8, UR14, 0x1 ;  /* 0x0000000e08067c11 */ /* 0x001fe4000f8408ff */
[----:B------:R-:W-:Y:S01]  /*a590*/  IADD3 R25, PT, PT, R9, R25, RZ ;  /* 0x0000001909197210 */ /* 0x000fe20007ffe0ff */
[----:B------:R-:W-:-:S03]  /*a5a0*/  FFMA.FTZ R9, R13, R11, R16 ;  /* 0x0000000b0d097223 */ /* 0x000fc60000010010 */
[----:B------:R-:W-:Y:S02]  /*a5b0*/  LEA.HI.X R7, R8, UR15, R25, 0x1, P2 ;  /* 0x0000000f08077c11 */ /* 0x000fe400090f0c19 */
[----:B------:R-:W-:-:S05]  /*a5c0*/  F2FP.F16.F32.PACK_AB R9, R0, R9 ;  /* 0x000000090009723e */ /* 0x000fca00000000ff */
[----:B------:R1:W-:Y:S02]  /*a5d0*/  STG.E desc[UR18][R6.64], R9 ;  /* 0x0000000906007986 */ /* 0x0003e4000c101912 */
.L_x_3315:
[----:B------:R-:W-:Y:S05]  /*a5e0*/  BSYNC.RECONVERGENT B0 ;  /* 0x0000000000007941 */ /* 0x000fea0003800200 */
.L_x_3314:
        /* <DEDUP_REMOVED lines=22> */
.L_x_3317:
[----:B------:R-:W-:Y:S05]  /*a750*/  BSYNC.RECONVERGENT B0 ;  /* 0x0000000000007941 */ /* 0x000fea0003800200 */
.L_x_3316:
        /* <DEDUP_REMOVED lines=22> */
.L_x_3319:
[----:B------:R-:W-:Y:S05]  /*a8c0*/  BSYNC.RECONVERGENT B0 ;  /* 0x0000000000007941 */ /* 0x000fea0003800200 */
.L_x_3318:
[----:B------:R-:W-:-:S07]  /*a8d0*/  IMAD.MOV.U32 R0, RZ, RZ, 0x4 ;  /* 0x00000004ff007424 */ /* 0x000fce00078e00ff */
.L_x_3326:
        /* <DEDUP_REMOVED lines=18> */
[----:B------:R-:W-:-:S02]  /*aa00*/  @!P1 IMAD R21, R23, R25, R8 ;  /* 0x0000001917159224 */ /* 0x000fc400078e0208 */
[-C--:B------:R-:W-:Y:S01]  /*aa10*/  FMUL.FTZ R19, R19, R12.reuse ;  /* 0x0000000c13137220 */ /* 0x080fe20000410000 */
[----:B------:R-:W-:Y:S02]  /*aa20*/  VIADD R25, R23, 0x10 ;  /* 0x0000001017197836 */ /* 0x000fe40000000000 */
[----:B------:R-:W-:Y:S01]  /*aa30*/  FMUL.FTZ R17, R17, R12 ;  /* 0x0000000c11117220 */ /* 0x000fe20000410000 */
[----:B------:R-:W-:-:S04]  /*aa40*/  @!P1 IMAD.WIDE.U32 R6, R23, R24, R6 ;  /* 0x0000001817069225 */ /* 0x000fc800078e0006 */
[----:B------:R-:W-:Y:S01]  /*aa50*/  FFMA.FTZ R19, R13, R19, R16 ;  /* 0x000000130d137223 */ /* 0x000fe20000010010 */
[----:B------:R-:W-:Y:S01]  /*aa60*/  FFMA.FTZ R20, R14, R17, R15 ;  /* 0x000000110e147223 */ /* 0x000fe2000001000f */
[----:B------:R-:W-:Y:S01]  /*aa70*/  @!P1 IMAD.IADD R8, R7, 0x1, R21 ;  /* 0x0000000107089824 */ /* 0x000fe200078e0215 */
[----:B-1----:R-:W-:Y:S02]  /*aa80*/  @!P1 LEA R18, P2, R6, R26, 0x1 ;  /* 0x0000001a06129211 */ /* 0x002fe400078408ff */
[----:B------:R-:W-:Y:S02]  /*aa90*/  IADD3 R21, PT, PT, R23, 0x8, RZ ;  /* 0x0000000817157810 */ /* 0x000fe40007ffe0ff */
[----:B------:R-:W-:Y:S02]  /*aaa0*/  @!P1 F2FP.F16.F32.PACK_AB R7, R20, R19 ;  /* 0x000000131407923e */ /* 0x000fe400000000ff */
[----:B------:R-:W-:Y:S02]  /*aab0*/  @!P1 LEA.HI.X R19, R6, R27, R8, 0x1, P2 ;  /* 0x0000001b06139211 */ /* 0x000fe400010f0c08 */
        /* <DEDUP_REMOVED lines=30> */
.L_x_3321:
[----:B------:R-:W-:Y:S05]  /*aca0*/  BSYNC.RECONVERGENT B0 ;  /* 0x0000000000007941 */ /* 0x000fea0003800200 */
.L_x_3320:
        /* <DEDUP_REMOVED lines=20> */
.L_x_3323:
[----:B------:R-:W-:Y:S05]  /*adf0*/  BSYNC.RECONVERGENT B0 ;  /* 0x0000000000007941 */ /* 0x000fea0003800200 */
.L_x_3322:
        /* <DEDUP_REMOVED lines=20> */
.L_x_3325:
[----:B------:R-:W-:Y:S05]  /*af40*/  BSYNC.RECONVERGENT B0 ;  /* 0x0000000000007941 */ /* 0x000fea0003800200 */
.L_x_3324:
[----:B------:R-:W-:Y:S05]  /*af50*/  @P5 BRA `(.L_x_3326) ;  /* 0xfffffff800605947 */ /* 0x000fea000383ffff */
.L_x_3313:
        /* <DEDUP_REMOVED lines=8> */
.L_x_3328:
        /* <DEDUP_REMOVED lines=10> */
.L_x_4935:


//--------------------- .text._Z35group_norm_nhwc_fwd_one_pass_kernelI11Fp16IOFp16WLi64ELi120ELi480EEv26Group_norm_nhwc_fwd_params --------------------------
	.section	.text._Z35group_norm_nhwc_fwd_one_pass_kernelI11Fp16IOFp16WLi64ELi120ELi480EEv26Group_norm_nhwc_fwd_params,"ax",@progbits
	.align	128
        .global         _Z35group_norm_nhwc_fwd_one_pass_kernelI11Fp16IOFp16WLi64ELi120ELi480EEv26Group_norm_nhwc_fwd_params
        .type           _Z35group_norm_nhwc_fwd_one_pass_kernelI11Fp16IOFp16WLi64ELi120ELi480EEv26Group_norm_nhwc_fwd_params,@function
        .size           _Z35group_norm_nhwc_fwd_one_pass_kernelI11Fp16IOFp16WLi64ELi120ELi480EEv26Group_norm_nhwc_fwd_params,(.L_x_4936 - _Z35group_norm_nhwc_fwd_one_pass_kernelI11Fp16IOFp16WLi64ELi120ELi480EEv26Group_norm_nhwc_fwd_params)
        .other          _Z35group_norm_nhwc_fwd_one_pass_kernelI11Fp16IOFp16WLi64ELi120ELi480EEv26Group_norm_nhwc_fwd_params,@"STO_CUDA_ENTRY STV_DEFAULT"
_Z35group_norm_nhwc_fwd_one_pass_kernelI11Fp16IOFp16WLi64ELi120ELi480EEv26Group_norm_nhwc_fwd_params:
.text._Z35group_norm_nhwc_fwd_one_pass_kernelI11Fp16IOFp16WLi64ELi120ELi480EEv26Group_norm_nhwc_fwd_params:
        /* <DEDUP_REMOVED lines=51> */
.L_x_3372:
        /* <DEDUP_REMOVED lines=61> */
[----:B------:R-:W-:Y:S02]  /*0700*/  ISETP.GE.AND.EX P1, PT, R20, UR21, PT, P1 ;  /* 0x0000001514007c0c */ /* 0x000fe4000bf26310 */
[----:B------:R-:W-:Y:S02]  /*0710*/  IADD3 R3, PT, PT, R0, 0x10, RZ ;  /* 0x0000001000037810 */ /* 0x000fe40007ffe0ff */
[----:B------:R-:W-:Y:S02]  /*0720*/  IADD3 R9, PT, PT, R7, UR5, RZ ;  /* 0x0000000507097c10 */ /* 0x000fe4000fffe0ff */
[----:B------:R-:W-:Y:S02]  /*0730*/  ISETP.GE.U32.AND P5, PT, R3, UR20, PT ;  /* 0x0000001403007c0c */ /* 0x000fe4000bfa6070 */
[----:B------:R-:W-:Y:S02]  /*0740*/  SHF.R.S32.HI R25, RZ, 0x1f, R3 ;  /* 0x0000001fff197819 */ /* 0x000fe40000011403 */
[----:B------:R-:W-:-:S02]  /*0750*/  @!P3 MOV R8, R6 ;  /* 0x000000060008b202 */ /* 0x000fc40000000f00 */
        /* <DEDUP_REMOVED lines=31> */
[C---:B------:R-:W-:Y:S01]  /*0950*/  @!P5 IMAD R25, R3.reuse, R13, R20 ;  /* 0x0000000d0319d224 */ /* 0x040fe200078e0214 */
[----:B------:R-:W-:Y:S02]  /*0960*/  @!P5 MOV R20, R6 ;  /* 0x000000060014d202 */ /* 0x000fe40000000f00 */
        /* <DEDUP_REMOVED lines=156> */
.L_x_3330:
[----:B------:R-:W-:Y:S05]  /*1330*/  BSYNC.RECONVERGENT B0 ;  /* 0x0000000000007941 */ /* 0x000fea0003800200 */
.L_x_3329:
        /* <DEDUP_REMOVED lines=45> */
.L_x_3332:
[----:B------:R-:W-:Y:S05]  /*1610*/  BSYNC.RECONVERGENT B0 ;  /* 0x0000000000007941 */ /* 0x000fea0003800200 */
.L_x_3331:
        /* <DEDUP_REMOVED lines=32> */
.L_x_3335:
[----:B------:R-:W3:Y:S04]  /*1820*/  LDG.E.STRONG.GPU R22, desc[UR24][R12.64] ;  /* 0x000000180c167981 */ /* 0x000ee8000c1ef900 */
[----:B---3--:R-:W-:Y:S01]  /*1830*/  CCTL.IVALL ;  /* 0x00000000ff00798f */ /* 0x008fe20002000000 */
[----:B------:R-:W-:Y:S05]  /*1840*/  YIELD ;  /* 0x0000000000007946 */ /* 0x000fea0003800000 */
[----:B------:R-:W-:-:S13]  /*1850*/  ISETP.NE.AND P2, PT, R22, R23, PT ;  /* 0x000000171600720c */ /* 0x000fda0003f45270 */
[----:B------:R-:W-:Y:S05]  /*1860*/  @P2 BRA `(.L_x_3335) ;  /* 0xfffffffc00ec2947 */ /* 0x000fea000383ffff */
.L_x_3334:
        /* <DEDUP_REMOVED lines=14> */
.L_x_3337:
        /* <DEDUP_REMOVED lines=91> */
.L_x_3336:
        /* <DEDUP_REMOVED lines=51> */
.L_x_3338:
        /* <DEDUP_REMOVED lines=28> */
.L_x_3339:
        /* <DEDUP_REMOVED lines=13> */
.L_x_3340:
[----:B------:R-:W-:Y:S05]  /*24c0*/  BSYNC.RECONVERGENT B0 ;  /* 0x0000000000007941 */ /* 0x000fea0003800200 */
.L_x_3333:
        /* <DEDUP_REMOVED lines=67> */
.L_x_3344:
[----:B------:R-:W-:Y:S05]  /*2900*/  BSYNC.RECONVERGENT B1 ;  /* 0x0000000000017941 */ /* 0x000fea0003800200 */
.L_x_3343:
        /* <DEDUP_REMOVED lines=20> */
.L_x_3346:
[----:B------:R-:W-:Y:S05]  /*2a50*/  BSYNC.RECONVERGENT B1 ;  /* 0x0000000000017941 */ /* 0x000fea0003800200 */
.L_x_3345:
        /* <DEDUP_REMOVED lines=28> */
.L_x_3348:
[----:B------:R-:W-:Y:S05]  /*2c20*/  BSYNC.RECONVERGENT B1 ;  /* 0x0000000000017941 */ /* 0x000fea0003800200 */
.L_x_3347:
        /* <DEDUP_REMOVED lines=22> */
.L_x_3350:
[----:B------:R-:W-:Y:S05]  /*2d90*/  BSYNC.RECONVERGENT B1 ;  /* 0x0000000000017941 */ /* 0x000fea0003800200 */
.L_x_3349:
        /* <DEDUP_REMOVED lines=34> */
.L_x_3352:
[----:B------:R-:W-:Y:S05]  /*2fc0*/  BSYNC.RECONVERGENT B1 ;  /* 0x0000000000017941 */ /* 0x000fea0003800200 */
.L_x_3351:
        /* <DEDUP_REMOVED lines=20> */
.L_x_3354:
[----:B------:R-:W-:Y:S05]  /*3110*/  BSYNC.RECONVERGENT B1 ;  /* 0x0000000000017941 */ /* 0x000fea0003800200 */
.L_x_3353:
        /* <DEDUP_REMOVED lines=20> */
.L_x_3356:
[----:B------:R-:W-:Y:S05]  /*3260*/  BSYNC.RECONVERGENT B1 ;  /* 0x0000000000017941 */ /* 0x000fea0003800200 */
.L_x_3355:
        /* <DEDUP_REMOVED lines=19> */
.L_x_3342:
        /* <DEDUP_REMOVED lines=33> */
.L_x_3359:
[----:B------:R-:W-:Y:S05]  /*35b0*/  BSYNC.RECONVERGENT B1 ;  /* 0x0000000000017941 */ /* 0x000fea0003800200 */
.L_x_3358:
        /* <DEDUP_REMOVED lines=30> */
.L_x_3361:
[----:B------:R-:W-:Y:S05]  /*37a0*/  BSYNC.RECONVERGENT B1 ;  /* 0x0000000000017941 */ /* 0x000fea0003800200 */
.L_x_3360:
        /* <DEDUP_REMOVED lines=38> */
.L_x_3363:
[----:B------:R-:W-:Y:S05]  /*3a10*/  BSYNC.RECONVERGENT B1 ;  /* 0x0000000000017941 */ /* 0x000fea0003800200 */
.L_x_3362:
        /* <DEDUP_REMOVED lines=32> */
.L_x_3365:
[----:B------:R-:W-:Y:S05]  /*3c20*/  BSYNC.RECONVERGENT B1 ;  /* 0x0000000000017941 */ /* 0x000fea0003800200 */
.L_x_3364:
        /* <DEDUP_REMOVED lines=44> */
.L_x_3367:
[----:B------:R-:W-:Y:S05]  /*3ef0*/  BSYNC.RECONVERGENT B1 ;  /* 0x0000000000017941 */ /* 0x000fea0003800200 */
.L_x_3366:
        /* <DEDUP_REMOVED lines=30> */
.L_x_3369:
[----:B------:R-:W-:Y:S05]  /*40e0*/  BSYNC.RECONVERGENT B1 ;  /* 0x0000000000017941 */ /* 0x000fea0003800200 */
.L_x_3368:
        /* <DEDUP_REMOVED lines=30> */
.L_x_3371:
[----:B------:R-:W-:Y:S05]  /*42d0*/  BSYNC.RECONVERGENT B1 ;  /* 0x0000000000017941 */ /* 0x000fea0003800200 */
.L_x_3370:
        /* <DEDUP_REMOVED lines=29> */
.L_x_3357:
[----:B------:R-:W-:Y:S05]  /*44b0*/  BSYNC.RECONVERGENT B0 ;  /* 0x0000000000007941 */ /* 0x000fea0003800200 */
.L_x_3341:
[----:B------:R-:W-:Y:S02]  /*44c0*/  UIADD3 UR8, UPT, UPT, UR30, UR8, URZ ;  /* 0x000000081e087290 */ /* 0x000fe4000fffe0ff */
[----:B------:R-:W-:Y:S02]  /*44d0*/  UIADD3 UR4, UPT, UPT, UR4, 0x1, URZ ;  /* 0x0000000104047890 */ /* 0x000fe4000fffe0ff */
[----:B------:R-:W-:-:S09]  /*44e0*/  UISETP.GE.AND UP1, UPT, UR8, UR7, UPT ;  /* 0x000000070800728c */ /* 0x000fd2000bf26270 */
[----:B------:R-:W-:Y:S05]  /*44f0*/  BRA.U !UP1, `(.L_x_3372) ;  /* 0xffffffbd098c7547 */ /* 0x000fea000b83ffff */
[----:B------:R-:W-:Y:S05]  /*4500*/  EXIT ;  /* 0x000000000000794d */ /* 0x000fea0003800000 */
.L_x_3373:
        /* <DEDUP_REMOVED lines=15> */
.L_x_4936:


//--------------------- .text._Z35group_norm_nhwc_fwd_one_pass_kernelI11Fp16IOFp16WLi128ELi120ELi480EEv26Group_norm_nhwc_fwd_params --------------------------
	.section	.text._Z35group_norm_nhwc_fwd_one_pass_kernelI11Fp16IOFp16WLi128ELi120ELi480EEv26Group_norm_nhwc_fwd_params,"ax",@progbits
	.align	128
        .global         _Z35group_norm_nhwc_fwd_one_pass_kernelI11Fp16IOFp16WLi128ELi120ELi480EEv26Group_norm_nhwc_fwd_params
        .type           _Z35group_norm_nhwc_fwd_one_pass_kernelI11Fp16IOFp16WLi128ELi120ELi480EEv26Group_norm_nhwc_fwd_params,@function
        .size           _Z35group_norm_nhwc_fwd_one_pass_kernelI11Fp16IOFp16WLi128ELi120ELi480EEv26Group_norm_nhwc_fwd_params,(.L_x_4937 - _Z35group_norm_nhwc_fwd_one_pass_kernelI11Fp16IOFp16WLi128ELi120ELi480EEv26Group_norm_nhwc_fwd_params)
        .other          _Z35group_norm_nhwc_fwd_one_pass_kernelI11Fp16IOFp16WLi128ELi120ELi480EEv26Group_norm_nhwc_fwd_params,@"STO_CUDA_ENTRY STV_DEFAULT"
_Z35group_norm_nhwc_fwd_one_pass_kernelI11Fp16IOFp16WLi128ELi120ELi480EEv26Group_norm_nhwc_fwd_params:
.text._Z35group_norm_nhwc_fwd_one_pass_kernelI11Fp16IOFp16WLi128ELi120ELi480EEv26Group_norm_nhwc_fwd_params:
        /* <DEDUP_REMOVED lines=61> */
.L_x_3449:
        /* <DEDUP_REMOVED lines=410> */
.L_x_3375:
[----:B------:R-:W-:Y:S05]  /*1d70*/  BSYNC.RECONVERGENT B0 ;  /* 0x0000000000007941 */ /* 0x000fea0003800200 */
.L_x_3374:
        /* <DEDUP_REMOVED lines=44> */
.L_x_3377:
[----:B------:R-:W-:Y:S05]  /*2040*/  BSYNC.RECONVERGENT B0 ;  /* 0x0000000000007941 */ /* 0x000fea0003800200 */
.L_x_3376:
        /* <DEDUP_REMOVED lines=24> */
.L_x_3380:
[----:B----4-:R-:W3:Y:S04]  /*21d0*/  LDG.E.STRONG.GPU R38, desc[UR6][R36.64] ;  /* 0x0000000624267981 */ /* 0x010ee8000c1ef900 */
[----:B---3--:R-:W-:Y:S01]  /*21e0*/  CCTL.IVALL ;  /* 0x00000000ff00798f */ /* 0x008fe20002000000 */
[----:B------:R-:W-:Y:S05]  /*21f0*/  YIELD ;  /* 0x0000000000007946 */ /* 0x000fea0003800000 */
[----:B------:R-:W-:-:S13]  /*2200*/  ISETP.NE.AND P1, PT, R38, R43, PT ;  /* 0x0000002b2600720c */ /* 0x000fda0003f25270 */
[----:B------:R-:W-:Y:S05]  /*2210*/  @P1 BRA `(.L_x_3380) ;  /* 0xfffffffc00ec1947 */ /* 0x000fea000383ffff */
.L_x_3379:
        /* <DEDUP_REMOVED lines=15> */
.L_x_3382:
        /* <DEDUP_REMOVED lines=60> */
.L_x_3381:
        /* <DEDUP_REMOVED lines=35> */
.L_x_3383:
        /* <DEDUP_REMOVED lines=18> */
.L_x_3384:
        /* <DEDUP_REMOVED lines=9> */
.L_x_3385:
[----:B------:R-:W-:Y:S05]  /*2ab0*/  BSYNC.RECONVERGENT B0 ;  /* 0x0000000000007941 */ /* 0x000fea0003800200 */
.L_x_3378:
        /* <DEDUP_REMOVED lines=65> */
.L_x_3389:
[----:B------:R-:W-:Y:S05]  /*2ed0*/  BSYNC.RECONVERGENT B1 ;  /* 0x0000000000017941 */ /* 0x000fea0003800200 */
.L_x_3388:
        /* <DEDUP_REMOVED lines=20> */
.L_x_3391:
[----:B------:R-:W-:Y:S05]  /*3020*/  BSYNC.RECONVERGENT B1 ;  /* 0x0000000000017941 */ /* 0x000fea0003800200 */
.L_x_3390:
        /* <DEDUP_REMOVED lines=28> */
.L_x_3393:
[----:B------:R-:W-:Y:S05]  /*31f0*/  BSYNC.RECONVERGENT B1 ;  /* 0x0000000000017941 */ /* 0x000fea0003800200 */
.L_x_3392:
        /* <DEDUP_REMOVED lines=20> */
.L_x_3395:
[----:B------:R-:W-:Y:S05]  /*3340*/  BSYNC.RECONVERGENT B1 ;  /* 0x0000000000017941 */ /* 0x000fea0003800200 */
.L_x_3394:
        /* <DEDUP_REMOVED lines=20> */
.L_x_3397:
[----:B------:R-:W-:Y:S05]  /*3490*/  BSYNC.RECONVERGENT B1 ;  /* 0x0000000000017941 */ /* 0x000fea0003800200 */
.L_x_3396:
        /* <DEDUP_REMOVED lines=20> */
.L_x_3399:
[----:B------:R-:W-:Y:S05]  /*35e0*/  BSYNC.RECONVERGENT B1 ;  /* 0x0000000000017941 */ /* 0x000fea0003800200 */
.L_x_3398:
        /* <DEDUP_REMOVED lines=28> */
.L_x_3401:
[----:B------:R-:W-:Y:S05]  /*37b0*/  BSYNC.RECONVERGENT B1 ;  /* 0x0000000000017941 */ /* 0x000fea0003800200 */
.L_x_3400:
        /* <DEDUP_REMOVED lines=20> */
.L_x_3403:
[----:B------:R-:W-:Y:S05]  /*3900*/  BSYNC.RECONVERGENT B1 ;  /* 0x0000000000017941 */ /* 0x000fea0003800200 */
.L_x_3402:
        /* <DEDUP_REMOVED lines=20> */
.L_x_3405:
[----:B------:R-:W-:Y:S05]  /*3a50*/  BSYNC.RECONVERGENT B1 ;  /* 0x0000000000017941 */ /* 0x000fea0003800200 */
.L_x_3404:
        /* <DEDUP_REMOVED lines=20> */
.L_x_3407:
[----:B------:R-:W-:Y:S05]  /*3ba0*/  BSYNC.RECONVERGENT B1 ;  /* 0x0000000000017941 */ /* 0x000fea0003800200 */
.L_x_3406:
        /* <DEDUP_REMOVED lines=30> */
.L_x_3409:
[----:B------:R-:W-:Y:S05]  /*3d90*/  BSYNC.RECONVERGENT B1 ;  /* 0x0000000000017941 */ /* 0x000fea0003800200 */
.L_x_3408:
        /* <DEDUP_REMOVED lines=20> */
.L_x_3411:
[----:B------:R-:W-:Y:S05]  /*3ee0*/  BSYNC.RECONVERGENT B1 ;  /* 0x0000000000017941 */ /* 0x000fea0003800200 */
.L_x_3410:
        /* <DEDUP_REMOVED lines=20> */
.L_x_3413:
[----:B------:R-:W-:Y:S05]  /*4030*/  BSYNC.RECONVERGENT B1 ;  /* 0x0000000000017941 */ /* 0x000fea0003800200 */
.L_x_3412:
        /* <DEDUP_REMOVED lines=20> */
.L_x_3415:
[----:B------:R-:W-:Y:S05]  /*4180*/  BSYNC.RECONVERGENT B1 ;  /* 0x0000000000017941 */ /* 0x000fea0003800200 */
.L_x_3414:
        /* <DEDUP_REMOVED lines=20> */
.L_x_3417:
[----:B------:R-:W-:Y:S05]  /*42d0*/  BSYNC.RECONVERGENT B1 ;  /* 0x0000000000017941 */ /* 0x000fea0003800200 */
.L_x_3416:
        /* <DEDUP_REMOVED lines=19> */
.L_x_3387:
        /* <DEDUP_REMOVED lines=35> */
.L_x_3420:
[----:B------:R-:W-:Y:S05]  /*4640*/  BSYNC.RECONVERGENT B1 ;  /* 0x0000000000017941 */ /* 0x000fea0003800200 */
.L_x_3419:
        /* <DEDUP_REMOVED lines=30> */
.L_x_3422:
[----:B------:R-:W-:Y:S05]  /*4830*/  BSYNC.RECONVERGENT B1 ;  /* 0x0000000000017941 */ /* 0x000fea0003800200 */
.L_x_3421:
        /* <DEDUP_REMOVED lines=38> */
.L_x_3424:
[----:B------:R-:W-:Y:S05]  /*4aa0*/  BSYNC.RECONVERGENT B1 ;  /* 0x0000000000017941 */ /* 0x000fea0003800200 */
.L_x_3423:
        /* <DEDUP_REMOVED lines=30> */
.L_x_3426:
[----:B------:R-:W-:Y:S05]  /*4c90*/  BSYNC.RECONVERGENT B1 ;  /* 0x0000000000017941 */ /* 0x000fea0003800200 */
.L_x_3425:
        /* <DEDUP_REMOVED lines=30> */
.L_x_3428:
[----:B------:R-:W-:Y:S05]  /*4e80*/  BSYNC.RECONVERGENT B1 ;  /* 0x0000000000017941 */ /* 0x000fea0003800200 */
.L_x_3427:
        /* <DEDUP_REMOVED lines=30> */
.L_x_3430:
[----:B------:R-:W-:Y:S05]  /*5070*/  BSYNC.RECONVERGENT B1 ;  /* 0x0000000000017941 */ /* 0x000fea0003800200 */
.L_x_3429:
        /* <DEDUP_REMOVED lines=38> */
.L_x_3432:
[----:B------:R-:W-:Y:S05]  /*52e0*/  BSYNC.RECONVERGENT B1 ;  /* 0x0000000000017941 */ /* 0x000fea0003800200 */
.L_x_3431:
        /* <DEDUP_REMOVED lines=30> */
.L_x_3434:
[----:B------:R-:W-:Y:S05]  /*54d0*/  BSYNC.RECONVERGENT B1 ;  /* 0x0000000000017941 */ /* 0x000fea0003800200 */
.L_x_3433:
        /* <DEDUP_REMOVED lines=30> */
.L_x_3436:
[----:B------:R-:W-:Y:S05]  /*56c0*/  BSYNC.RECONVERGENT B1 ;  /* 0x0000000000017941 */ /* 0x000fea0003800200 */
.L_x_3435:
        /* <DEDUP_REMOVED lines=30> */
.L_x_3438:
[----:B------:R-:W-:Y:S05]  /*58b0*/  BSYNC.RECONVERGENT B1 ;  /* 0x0000000000017941 */ /* 0x000fea0003800200 */
.L_x_3437:
        /* <DEDUP_REMOVED lines=40> */
.L_x_3440:
[----:B------:R-:W-:Y:S05]  /*5b40*/  BSYNC.RECONVERGENT B1 ;  /* 0x0000000000017941 */ /* 0x000fea0003800200 */
.L_x_3439:
        /* <DEDUP_REMOVED lines=30> */
.L_x_3442:
[----:B------:R-:W-:Y:S05]  /*5d30*/  BSYNC.RECONVERGENT B1 ;  /* 0x0000000000017941 */ /* 0x000fea0003800200 */
.L_x_3441:
        /* <DEDUP_REMOVED lines=30> */
.L_x_3444:
[----:B------:R-:W-:Y:S05]  /*5f20*/  BSYNC.RECONVERGENT B1 ;  /* 0x0000000000017941 */ /* 0x000fea0003800200 */
.L_x_3443:
        /* <DEDUP_REMOVED lines=30> */
.L_x_3446:
[----:B------:R-:W-:Y:S05]  /*6110*/  BSYNC.RECONVERGENT B1 ;  /* 0x0000000000017941 */ /* 0x000fea0003800200 */
.L_x_3445:
        /* <DEDUP_REMOVED lines=30> */
.L_x_3448:
[----:B------:R-:W-:Y:S05]  /*6300*/  BSYNC.RECONVERGENT B1 ;  /* 0x0000000000017941 */ /* 0x000fea0003800200 */
.L_x_3447:
        /* <DEDUP_REMOVED lines=28> */
.L_x_3418:
[----:B------:R-:W-:Y:S05]  /*64d0*/  BSYNC.RECONVERGENT B0 ;  /* 0x0000000000007941 */ /* 0x000fea0003800200 */
.L_x_3386:
        /* <DEDUP_REMOVED lines=8> */
.L_x_3450:
        /* <DEDUP_REMOVED lines=10> */
.L_x_4937:


//--------------------- .text._Z35group_norm_nhwc_fwd_one_pass_kernelI11Fp16IOFp16WLi256ELi120ELi480EEv26Group_norm_nhwc_fwd_params --------------------------
	.section	.text._Z35group_norm_nhwc_fwd_one_pass_kernelI11Fp16IOFp16WLi256ELi120ELi480EEv26Group_norm_nhwc_fwd_params,"ax",@progbits
	.align	128
        .global         _Z35group_norm_nhwc_fwd_one_pass_kernelI11Fp16IOFp16WLi256ELi120ELi480EEv26Group_norm_nhwc_fwd_params
        .type           _Z35group_norm_nhwc_fwd_one_pass_kernelI11Fp16IOFp16WLi256ELi120ELi480EEv26Group_norm_nhwc_fwd_params,@function
        .size           _Z35group_norm_nhwc_fwd_one_pass_kernelI11Fp16IOFp16WLi256ELi120ELi480EEv26Group_norm_nhwc_fwd_params,(.L_x_4938 - _Z35group_norm_nhwc_fwd_one_pass_kernelI11Fp16IOFp16WLi256ELi120ELi480EEv26Group_norm_nhwc_fwd_params)
        .other          _Z35group_norm_nhwc_fwd_one_pass_kernelI11Fp16IOFp16WLi256ELi120ELi480EEv26Group_norm_nhwc_fwd_params,@"STO_CUDA_ENTRY STV_DEFAULT"
_Z35group_norm_nhwc_fwd_one_pass_kernelI11Fp16IOFp16WLi256ELi120ELi480EEv26Group_norm_nhwc_fwd_params:
.text._Z35group_norm_nhwc_fwd_one_pass_kernelI11Fp16IOFp16WLi256ELi120ELi480EEv26Group_norm_nhwc_fwd_params:
        /* <DEDUP_REMOVED lines=47> */
.L_x_3590:
        /* <DEDUP_REMOVED lines=791> */
.L_x_3452:
[----:B------:R-:W-:Y:S05]  /*3460*/  BSYNC.RECONVERGENT B0 ;  /* 0x0000000000007941 */ /* 0x000fea0003800200 */
.L_x_3451:
        /* <DEDUP_REMOVED lines=42> */
.L_x_3454:
[----:B------:R-:W-:Y:S05]  /*3710*/  BSYNC.RECONVERGENT B0 ;  /* 0x0000000000007941 */ /* 0x000fea0003800200 */
.L_x_3453:
        /* <DEDUP_REMOVED lines=27> */
.L_x_3457:
[----:B------:R-:W3:Y:S04]  /*38d0*/  LDG.E.STRONG.GPU R30, desc[UR6][R28.64] ;  /* 0x000000061c1e7981 */ /* 0x000ee8000c1ef900 */
[----:B---3--:R-:W-:Y:S01]  /*38e0*/  CCTL.IVALL ;  /* 0x00000000ff00798f */ /* 0x008fe20002000000 */
[----:B------:R-:W-:Y:S05]  /*38f0*/  YIELD ;  /* 0x0000000000007946 */ /* 0x000fea0003800000 */
[----:B------:R-:W-:-:S13]  /*3900*/  ISETP.NE.AND P1, PT, R30, R37, PT ;  /* 0x000000251e00720c */ /* 0x000fda0003f25270 */
[----:B------:R-:W-:Y:S05]  /*3910*/  @P1 BRA `(.L_x_3457) ;  /* 0xfffffffc00ec1947 */ /* 0x000fea000383ffff */
.L_x_3456:
        /* <DEDUP_REMOVED lines=16> */
.L_x_3459:
        /* <DEDUP_REMOVED lines=62> */
.L_x_3458:
        /* <DEDUP_REMOVED lines=38> */
.L_x_3460:
        /* <DEDUP_REMOVED lines=19> */
.L_x_3461:
        /* <DEDUP_REMOVED lines=9> */
.L_x_3462:
[----:B------:R-:W-:Y:S05]  /*4220*/  BSYNC.RECONVERGENT B0 ;  /* 0x0000000000007941 */ /* 0x000fea0003800200 */
.L_x_3455:
        /* <DEDUP_REMOVED lines=78> */
.L_x_3466:
[----:B------:R-:W-:Y:S05]  /*4710*/  BSYNC.RECONVERGENT B1 ;  /* 0x0000000000017941 */ /* 0x000fea0003800200 */
.L_x_3465:
        /* <DEDUP_REMOVED lines=20> */
.L_x_3468:
[----:B------:R-:W-:Y:S05]  /*4860*/  BSYNC.RECONVERGENT B1 ;  /* 0x0000000000017941 */ /* 0x000fea0003800200 */
.L_x_3467:
        /* <DEDUP_REMOVED lines=38> */
.L_x_3470:
[----:B------:R-:W-:Y:S05]  /*4ad0*/  BSYNC.RECONVERGENT B1 ;  /* 0x0000000000017941 */ /* 0x000fea0003800200 */
.L_x_3469:
        /* <DEDUP_REMOVED lines=22> */
.L_x_3472:
[----:B------:R-:W-:Y:S05]  /*4c40*/  BSYNC.RECONVERGENT B1 ;  /* 0x0000000000017941 */ /* 0x000fea0003800200 */
.L_x_3471:
        /* <DEDUP_REMOVED lines=20> */
.L_x_3474:
[----:B------:R-:W-:Y:S05]  /*4d90*/  BSYNC.RECONVERGENT B1 ;  /* 0x0000000000017941 */ /* 0x000fea0003800200 */
.L_x_3473:
        /* <DEDUP_REMOVED lines=20> */
.L_x_3476:
[----:B------:R-:W-:Y:S05]  /*4ee0*/  BSYNC.RECONVERGENT B1 ;  /* 0x0000000000017941 */ /* 0x000fea0003800200 */
.L_x_3475:
        /* <DEDUP_REMOVED lines=20> */
.L_x_3478:
[----:B------:R-:W-:Y:S05]  /*5030*/  BSYNC.RECONVERGENT B1 ;  /* 0x0000000000017941 */ /* 0x000fea0003800200 */
.L_x_3477:
        /* <DEDUP_REMOVED lines=20> */
.L_x_3480:
[----:B------:R-:W-:Y:S05]  /*5180*/  BSYNC.RECONVERGENT B1 ;  /* 0x0000000000017941 */ /* 0x000fea0003800200 */
.L_x_3479:
        /* <DEDUP_REMOVED lines=38> */
.L_x_3482:
[----:B------:R-:W-:Y:S05]  /*53f0*/  BSYNC.RECONVERGENT B1 ;  /* 0x0000000000017941 */ /* 0x000fea0003800200 */
.L_x_3481:
        /* <DEDUP_REMOVED lines=20> */
.L_x_3484:
[----:B------:R-:W-:Y:S05]  /*5540*/  BSYNC.RECONVERGENT B1 ;  /* 0x0000000000017941 */ /* 0x000fea0003800200 */
.L_x_3483:
        /* <DEDUP_REMOVED lines=20> */
.L_x_3486:
[----:B------:R-:W-:Y:S05]  /*5690*/  BSYNC.RECONVERGENT B1 ;  /* 0x0000000000017941 */ /* 0x000fea0003800200 */
.L_x_3485:
        /* <DEDUP_REMOVED lines=20> */
.L_x_3488:
[----:B------:R-:W-:Y:S05]  /*57e0*/  BSYNC.RECONVERGENT B1 ;  /* 0x0000000000017941 */ /* 0x000fea0003800200 */
.L_x_3487:
        /* <DEDUP_REMOVED lines=20> */
.L_x_3490:
[----:B------:R-:W-:Y:S05]  /*5930*/  BSYNC.RECONVERGENT B1 ;  /* 0x0000000000017941 */ /* 0x000fea0003800200 */
.L_x_3489:
        /* <DEDUP_REMOVED lines=20> */
.L_x_3492:
[----:B------:R-:W-:Y:S05]  /*5a80*/  BSYNC.RECONVERGENT B1 ;  /* 0x0000000000017941 */ /* 0x000fea0003800200 */
.L_x_3491:
        /* <DEDUP_REMOVED lines=44> */
.L_x_3494:
[----:B------:R-:W-:Y:S05]  /*5d50*/  BSYNC.RECONVERGENT B1 ;  /* 0x0000000000017941 */ /* 0x000fea0003800200 */
.L_x_3493:
        /* <DEDUP_REMOVED lines=20> */
.L_x_3496:
[----:B------:R-:W-:Y:S05]  /*5ea0*/  BSYNC.RECONVERGENT B1 ;  /* 0x0000000000017941 */ /* 0x000fea0003800200 */
.L_x_3495:
        /* <DEDUP_REMOVED lines=20> */
.L_x_3498:
[----:B------:R-:W-:Y:S05]  /*5ff0*/  BSYNC.RECONVERGENT B1 ;  /* 0x0000000000017941 */ /* 0x000fea0003800200 */
.L_x_3497:
        /* <DEDUP_REMOVED lines=20> */
.L_x_3500:
[----:B------:R-:W-:Y:S05]  /*6140*/  BSYNC.RECONVERGENT B1 ;  /* 0x0000000000017941 */ /* 0x000fea0003800200 */
.L_x_3499:
        /* <DEDUP_REMOVED lines=20> */
.L_x_3502:
[----:B------:R-:W-:Y:S05]  /*6290*/  BSYNC.RECONVERGENT B1 ;  /* 0x0000000000017941 */ /* 0x000fea0003800200 */
.L_x_3501:
        /* <DEDUP_REMOVED lines=20> */
.L_x_3504:
[----:B------:R-:W-:Y:S05]  /*63e0*/  BSYNC.RECONVERGENT B1 ;  /* 0x0000000000017941 */ /* 0x000fea0003800200 */
.L_x_3503:
        /* <DEDUP_REMOVED lines=36> */
.L_x_3506:
[----:B------:R-:W-:Y:S05]  /*6630*/  BSYNC.RECONVERGENT B1 ;  /* 0x0000000000017941 */ /* 0x000fea0003800200 */
.L_x_3505:
        /* <DEDUP_REMOVED lines=20> */
.L_x_3508:
[----:B------:R-:W-:Y:S05]  /*6780*/  BSYNC.RECONVERGENT B1 ;  /* 0x0000000000017941 */ /* 0x000fea0003800200 */
.L_x_3507:
        /* <DEDUP_REMOVED lines=20> */
.L_x_3510:
[----:B------:R-:W-:Y:S05]  /*68d0*/  BSYNC.RECONVERGENT B1 ;  /* 0x0000000000017941 */ /* 0x000fea0003800200 */
.L_x_3509:
        /* <DEDUP_REMOVED lines=20> */
.L_x_3512:
[----:B------:R-:W-:Y:S05]  /*6a20*/  BSYNC.RECONVERGENT B1 ;  /* 0x0000000000017941 */ /* 0x000fea0003800200 */
.L_x_3511:
        /* <DEDUP_REMOVED lines=20> */
.L_x_3514:
[----:B------:R-:W-:Y:S05]  /*6b70*/  BSYNC.RECONVERGENT B1 ;  /* 0x0000000000017941 */ /* 0x000fea0003800200 */
.L_x_3513:
        /* <DEDUP_REMOVED lines=20> */
.L_x_3516:
[----:B------:R-:W-:Y:S05]  /*6cc0*/  BSYNC.RECONVERGENT B1 ;  /* 0x0000000000017941 */ /* 0x000fea0003800200 */
.L_x_3515:
        /* <DEDUP_REMOVED lines=34> */
.L_x_3518:
[----:B------:R-:W-:Y:S05]  /*6ef0*/  BSYNC.RECONVERGENT B1 ;  /* 0x0000000000017941 */ /* 0x000fea0003800200 */
.L_x_3517:
        /* <DEDUP_REMOVED lines=20> */
.L_x_3520:
[----:B------:R-:W-:Y:S05]  /*7040*/  BSYNC.RECONVERGENT B1 ;  /* 0x0000000000017941 */ /* 0x000fea0003800200 */
.L_x_3519:
        /* <DEDUP_REMOVED lines=20> */
.L_x_3522:
[----:B------:R-:W-:Y:S05]  /*7190*/  BSYNC.RECONVERGENT B1 ;  /* 0x0000000000017941 */ /* 0x000fea0003800200 */
.L_x_3521:
        /* <DEDUP_REMOVED lines=20> */
.L_x_3524:
[----:B------:R-:W-:Y:S05]  /*72e0*/  BSYNC.RECONVERGENT B1 ;  /* 0x0000000000017941 */ /* 0x000fea0003800200 */
.L_x_3523:
        /* <DEDUP_REMOVED lines=20> */
.L_x_3526:
[----:B------:R-:W-:Y:S05]  /*7430*/  BSYNC.RECONVERGENT B1 ;  /* 0x0000000000017941 */ /* 0x000fea0003800200 */
.L_x_3525:
        /* <DEDUP_REMOVED lines=19> */
.L_x_3464:
        /* <DEDUP_REMOVED lines=40> */
.L_x_3529:
[----:B------:R-:W-:Y:S05]  /*77f0*/  BSYNC.RECONVERGENT B1 ;  /* 0x0000000000017941 */ /* 0x000fea0003800200 */
.L_x_3528:
        /* <DEDUP_REMOVED lines=30> */
.L_x_3531:
[----:B------:R-:W-:Y:S05]  /*79e0*/  BSYNC.RECONVERGENT B1 ;  /* 0x0000000000017941 */ /* 0x000fea0003800200 */
.L_x_3530:
        /* <DEDUP_REMOVED lines=46> */
.L_x_3533:
[----:B------:R-:W-:Y:S05]  /*7cd0*/  BSYNC.RECONVERGENT B1 ;  /* 0x0000000000017941 */ /* 0x000fea0003800200 */
.L_x_3532:
        /* <DEDUP_REMOVED lines=32> */
.L_x_3535:
[----:B------:R-:W-:Y:S05]  /*7ee0*/  BSYNC.RECONVERGENT B1 ;  /* 0x0000000000017941 */ /* 0x000fea0003800200 */
.L_x_3534:
        /* <DEDUP_REMOVED lines=30> */
.L_x_3537:
[----:B------:R-:W-:Y:S05]  /*80d0*/  BSYNC.RECONVERGENT B1 ;  /* 0x0000000000017941 */ /* 0x000fea0003800200 */
.L_x_3536:
        /* <DEDUP_REMOVED lines=30> */
.L_x_3539:
[----:B------:R-:W-:Y:S05]  /*82c0*/  BSYNC.RECONVERGENT B1 ;  /* 0x0000000000017941 */ /* 0x000fea0003800200 */
.L_x_3538:
        /* <DEDUP_REMOVED lines=30> */
.L_x_3541:
[----:B------:R-:W-:Y:S05]  /*84b0*/  BSYNC.RECONVERGENT B1 ;  /* 0x0000000000017941 */ /* 0x000fea0003800200 */
.L_x_3540:
        /* <DEDUP_REMOVED lines=30> */
.L_x_3543:
[----:B------:R-:W-:Y:S05]  /*86a0*/  BSYNC.RECONVERGENT B1 ;  /* 0x0000000000017941 */ /* 0x000fea0003800200 */
.L_x_3542:
        /* <DEDUP_REMOVED lines=48> */
.L_x_3545:
[----:B------:R-:W-:Y:S05]  /*89b0*/  BSYNC.RECONVERGENT B1 ;  /* 0x0000000000017941 */ /* 0x000fea0003800200 */
.L_x_3544:
        /* <DEDUP_REMOVED lines=30> */
.L_x_3547:
[----:B------:R-:W-:Y:S05]  /*8ba0*/  BSYNC.RECONVERGENT B1 ;  /* 0x0000000000017941 */ /* 0x000fea0003800200 */
.L_x_3546:
        /* <DEDUP_REMOVED lines=30> */
.L_x_3549:
[----:B------:R-:W-:Y:S05]  /*8d90*/  BSYNC.RECONVERGENT B1 ;  /* 0x0000000000017941 */ /* 0x000fea0003800200 */
.L_x_3548:
        /* <DEDUP_REMOVED lines=30> */
.L_x_3551:
[----:B------:R-:W-:Y:S05]  /*8f80*/  BSYNC.RECONVERGENT B1 ;  /* 0x0000000000017941 */ /* 0x000fea0003800200 */
.L_x_3550:
        /* <DEDUP_REMOVED lines=30> */
.L_x_3553:
[----:B------:R-:W-:Y:S05]  /*9170*/  BSYNC.RECONVERGENT B1 ;  /* 0x0000000000017941 */ /* 0x000fea0003800200 */
.L_x_3552:
        /* <DEDUP_REMOVED lines=30> */
.L_x_3555:
[----:B------:R-:W-:Y:S05]  /*9360*/  BSYNC.RECONVERGENT B1 ;  /* 0x0000000000017941 */ /* 0x000fea0003800200 */
.L_x_3554:
        /* <DEDUP_REMOVED lines=54> */
.L_x_3557:
[----:B------:R-:W-:Y:S05]  /*96d0*/  BSYNC.RECONVERGENT B1 ;  /* 0x0000000000017941 */ /* 0x000fea0003800200 */
.L_x_3556:
        /* <DEDUP_REMOVED lines=30> */
.L_x_3559:
[----:B------:R-:W-:Y:S05]  /*98c0*/  BSYNC.RECONVERGENT B1 ;  /* 0x0000000000017941 */ /* 0x000fea0003800200 */
.L_x_3558:
        /* <DEDUP_REMOVED lines=30> */
.L_x_3561:
[----:B------:R-:W-:Y:S05]  /*9ab0*/  BSYNC.RECONVERGENT B1 ;  /* 0x0000000000017941 */ /* 0x000fea0003800200 */
.L_x_3560:
        /* <DEDUP_REMOVED lines=30> */
.L_x_3563:
[----:B------:R-:W-:Y:S05]  /*9ca0*/  BSYNC.RECONVERGENT B1 ;  /* 0x0000000000017941 */ /* 0x000fea0003800200 */
.L_x_3562:
        /* <DEDUP_REMOVED lines=30> */
.L_x_3565:
[----:B------:R-:W-:Y:S05]  /*9e90*/  BSYNC.RECONVERGENT B1 ;  /* 0x0000000000017941 */ /* 0x000fea0003800200 */
.L_x_3564:
        /* <DEDUP_REMOVED lines=30> */
.L_x_3567:
[----:B------:R-:W-:Y:S05]  /*a080*/  BSYNC.RECONVERGENT B1 ;  /* 0x0000000000017941 */ /* 0x000fea0003800200 */
.L_x_3566:
        /* <DEDUP_REMOVED lines=46> */
.L_x_3569:
[----:B------:R-:W-:Y:S05]  /*a370*/  BSYNC.RECONVERGENT B1 ;  /* 0x0000000000017941 */ /* 0x000fea0003800200 */
.L_x_3568:
        /* <DEDUP_REMOVED lines=30> */
.L_x_3571:
[----:B------:R-:W-:Y:S05]  /*a560*/  BSYNC.RECONVERGENT B1 ;  /* 0x0000000000017941 */ /* 0x000fea0003800200 */
.L_x_3570:
        /* <DEDUP_REMOVED lines=30> */
.L_x_3573:
[----:B------:R-:W-:Y:S05]  /*a750*/  BSYNC.RECONVERGENT B1 ;  /* 0x0000000000017941 */ /* 0x000fea0003800200 */
.L_x_3572:
        /* <DEDUP_REMOVED lines=30> */
.L_x_3575:
[----:B------:R-:W-:Y:S05]  /*a940*/  BSYNC.RECONVERGENT B1 ;  /* 0x0000000000017941 */ /* 0x000fea0003800200 */
.L_x_3574:
        /* <DEDUP_REMOVED lines=30> */
.L_x_3577:
[----:B------:R-:W-:Y:S05]  /*ab30*/  BSYNC.RECONVERGENT B1 ;  /* 0x0000000000017941 */ /* 0x000fea0003800200 */
.L_x_3576:
        /* <DEDUP_REMOVED lines=30> */
.L_x_3579:
[----:B------:R-:W-:Y:S05]  /*ad20*/  BSYNC.RECONVERGENT B1 ;  /* 0x0000000000017941 */ /* 0x000fea0003800200 */
.L_x_3578:
        /* <DEDUP_REMOVED lines=44> */
.L_x_3581:
[----:B------:R-:W-:Y:S05]  /*aff0*/  BSYNC.RECONVERGENT B1 ;  /* 0x0000000000017941 */ /* 0x000fea0003800200 */
.L_x_3580:
        /* <DEDUP_REMOVED lines=30> */
.L_x_3583:
[----:B------:R-:W-:Y:S05]  /*b1e0*/  BSYNC.RECONVERGENT B1 ;  /* 0x0000000000017941 */ /* 0x000fea0003800200 */
.L_x_3582:
        /* <DEDUP_REMOVED lines=30> */
.L_x_3585:
[----:B------:R-:W-:Y:S05]  /*b3d0*/  BSYNC.RECONVERGENT B1 ;  /* 0x0000000000017941 */ /* 0x000fea0003800200 */
.L_x_3584:
        /* <DEDUP_REMOVED lines=30> */
.L_x_3587:
[----:B------:R-:W-:Y:S05]  /*b5c0*/  BSYNC.RECONVERGENT B1 ;  /* 0x0000000000017941 */ /* 0x000fea0003800200 */
.L_x_3586:
        /* <DEDUP_REMOVED lines=30> */
.L_x_3589:
[----:B------:R-:W-:Y:S05]  /*b7b0*/  BSYNC.RECONVERGENT B1 ;  /* 0x0000000000017941 */ /* 0x000fea0003800200 */
.L_x_3588:
        /* <DEDUP_REMOVED lines=28> */
.L_x_3527:
[----:B------:R-:W-:Y:S05]  /*b980*/  BSYNC.RECONVERGENT B0 ;  /* 0x0000000000007941 */ /* 0x000fea0003800200 */
.L_x_3463:
        /* <DEDUP_REMOVED lines=8> */
.L_x_3591:
        /* <DEDUP_REMOVED lines=15> */
.L_x_4938:


//--------------------- .text._Z35group_norm_nhwc_fwd_one_pass_kernelI11Fp16IOFp16WLi512ELi120ELi480EEv26Group_norm_nhwc_fwd_params --------------------------
	.section	.text._Z35group_norm_nhwc_fwd_one_pass_kernelI11Fp16IOFp16WLi512ELi120ELi480EEv26Group_norm_nhwc_fwd_params,"ax",@progbits
	.align	128
        .global         _Z35group_norm_nhwc_fwd_one_pass_kernelI11Fp16IOFp16WLi512ELi120ELi480EEv26Group_norm_nhwc_fwd_params
        .type           _Z35group_norm_nhwc_fwd_one_pass_kernelI11Fp16IOFp16WLi512ELi120ELi480EEv26Group_norm_nhwc_fwd_params,@function
        .size           _Z35group_norm_nhwc_fwd_one_pass_kernelI11Fp16IOFp16WLi512ELi120ELi480EEv26Group_norm_nhwc_fwd_params,(.L_x_4939 - _Z35group_norm_nhwc_fwd_one_pass_kernelI11Fp16IOFp16WLi512ELi120ELi480EEv26Group_norm_nhwc_fwd_params)
        .other          _Z35group_norm_nhwc_fwd_one_pass_kernelI11Fp16IOFp16WLi512ELi120ELi480EEv26Group_norm_nhwc_fwd_params,@"STO_CUDA_ENTRY STV_DEFAULT"
_Z35group_norm_nhwc_fwd_one_pass_kernelI11Fp16IOFp16WLi512ELi120ELi480EEv26Group_norm_nhwc_fwd_params:
.text._Z35group_norm_nhwc_fwd_one_pass_kernelI11Fp16IOFp16WLi512ELi120ELi480EEv26Group_norm_nhwc_fwd_params:
        /* <DEDUP_REMOVED lines=36> */
.L_x_3629:
        /* <DEDUP_REMOVED lines=2058> */
.L_x_3593:
[----:B0---4-:R-:W-:Y:S05]  /*82e0*/  BSYNC.RECONVERGENT B0 ;  /* 0x0000000000007941 */ /* 0x011fea0003800200 */
.L_x_3592:
        /* <DEDUP_REMOVED lines=42> */
.L_x_3595:
[----:B------:R-:W-:Y:S05]  /*8590*/  BSYNC.RECONVERGENT B0 ;  /* 0x0000000000007941 */ /* 0x000fea0003800200 */
.L_x_3594:
        /* <DEDUP_REMOVED lines=36> */
.L_x_3599:
[----:B------:R-:W2:Y:S04]  /*87e0*/  LDG.E.STRONG.GPU R0, desc[UR18][R8.64] ;  /* 0x0000001208007981 */ /* 0x000ea8000c1ef900 */
[----:B--2---:R-:W-:Y:S04]  /*87f0*/  CCTL.IVALL ;  /* 0x00000000ff00798f */ /* 0x004fe80002000000 */
[----:B------:R0:W-:Y:S01]  /*8800*/  STL [R1], R0 ;  /* 0x0000000001007387 */ /* 0x0001e20000100800 */
[----:B------:R-:W-:-:S13]  /*8810*/  ISETP.NE.AND P1, PT, R0, UR14, PT ;  /* 0x0000000e00007c0c */ /* 0x000fda000bf25270 */
[----:B0-----:R-:W-:Y:S05]  /*8820*/  @P1 BRA `(.L_x_3599) ;  /* 0xfffffffc00ec1947 */ /* 0x001fea000383ffff */
.L_x_3598:
[----:B0---4-:R-:W-:Y:S05]  /*8830*/  BSYNC.RECONVERGENT B0 ;  /* 0x0000000000007941 */ /* 0x011fea0003800200 */
.L_x_3597:
        /* <DEDUP_REMOVED lines=15> */
.L_x_3601:
        /* <DEDUP_REMOVED lines=99> */
.L_x_3600:
        /* <DEDUP_REMOVED lines=54> */
.L_x_3602:
        /* <DEDUP_REMOVED lines=27> */
.L_x_3603:
        /* <DEDUP_REMOVED lines=15> */
.L_x_3604:
[----:B------:R-:W-:Y:S05]  /*9560*/  BSYNC.RECONVERGENT B0 ;  /* 0x0000000000007941 */ /* 0x000fea0003800200 */
.L_x_3596:
        /* <DEDUP_REMOVED lines=45> */
[----:B--2---:R-:W-:Y:S02]  /*9840*/  HADD2.F32 R14, -RZ, R16.H0_H0 ;  /* 0x20000010ff0e7230 */ /* 0x004fe40000004100 */
[----:B---3--:R-:W-:Y:S02]  /*9850*/  HADD2.F32 R13, -RZ, R0.H0_H0 ;  /* 0x20000000ff0d7230 */ /* 0x008fe40000004100 */
[----:B----4-:R-:W-:Y:S02]  /*9860*/  HADD2.F32 R16, -RZ, R17.H0_H0 ;  /* 0x20000011ff107230 */ /* 0x010fe40000004100 */
[----:B-----5:R-:W-:Y:S01]  /*9870*/  HADD2.F32 R15, -RZ, R18.H0_H0 ;  /* 0x20000012ff0f7230 */ /* 0x020fe20000004100 */
[----:B01----:R-:W-:Y:S06]  /*9880*/  BRA.U !UP0, `(.L_x_3605) ;  /* 0x0000000908587547 */ /* 0x003fec000b800000 */
[----:B------:R-:W-:Y:S01]  /*9890*/  IMAD.MOV.U32 R0, RZ, RZ, RZ ;  /* 0x000000ffff007224 */ /* 0x000fe200078e00ff */
[----:B------:R-:W0:Y:S01]  /*98a0*/  LDCU.64 UR14, c[0x0][0x3e0] ;  /* 0x00007c00ff0e77ac */ /* 0x000e220008000a00 */
[----:B------:R-:W1:Y:S01]  /*98b0*/  LDCU.64 UR6, c[0x0][0x380] ;  /* 0x00007000ff0677ac */ /* 0x000e620008000a00 */
[----:B------:R-:W2:Y:S04]  /*98c0*/  LDCU.64 UR12, c[0x0][0x3e8] ;  /* 0x00007d00ff0c77ac */ /* 0x000ea80008000a00 */
.L_x_3614:
        /* <DEDUP_REMOVED lines=50> */
.L_x_3607:
[----:B01----:R-:W-:Y:S05]  /*9bf0*/  BSYNC.RECONVERGENT B0 ;  /* 0x0000000000007941 */ /* 0x003fea0003800200 */
.L_x_3606:
        /* <DEDUP_REMOVED lines=30> */
.L_x_3609:
[----:B------:R-:W-:Y:S05]  /*9de0*/  BSYNC.RECONVERGENT B0 ;  /* 0x0000000000007941 */ /* 0x000fea0003800200 */
.L_x_3608:
        /* <DEDUP_REMOVED lines=30> */
.L_x_3611:
[----:B------:R-:W-:Y:S05]  /*9fd0*/  BSYNC.RECONVERGENT B0 ;  /* 0x0000000000007941 */ /* 0x000fea0003800200 */
.L_x_3610:
        /* <DEDUP_REMOVED lines=30> */
.L_x_3613:
[----:B------:R-:W-:Y:S05]  /*a1c0*/  BSYNC.RECONVERGENT B0 ;  /* 0x0000000000007941 */ /* 0x000fea0003800200 */
.L_x_3612:
[----:B------:R-:W-:Y:S05]  /*a1d0*/  @P5 BRA `(.L_x_3614) ;  /* 0xfffffff400bc5947 */ /* 0x000fea000383ffff */
[----:B------:R-:W-:Y:S05]  /*a1e0*/  BRA `(.L_x_3615) ;  /* 0x0000000c005c7947 */ /* 0x000fea0003800000 */
.L_x_3605:
        /* <DEDUP_REMOVED lines=63> */
.L_x_3617:
[----:B------:R-:W-:Y:S05]  /*a5e0*/  BSYNC.RECONVERGENT B0 ;  /* 0x0000000000007941 */ /* 0x000fea0003800200 */
.L_x_3616:
        /* <DEDUP_REMOVED lines=22> */
.L_x_3619:
[----:B------:R-:W-:Y:S05]  /*a750*/  BSYNC.RECONVERGENT B0 ;  /* 0x0000000000007941 */ /* 0x000fea0003800200 */
.L_x_3618:
        /* <DEDUP_REMOVED lines=22> */
.L_x_3621:
[----:B------:R-:W-:Y:S05]  /*a8c0*/  BSYNC.RECONVERGENT B0 ;  /* 0x0000000000007941 */ /* 0x000fea0003800200 */
.L_x_3620:
[----:B------:R-:W-:-:S07]  /*a8d0*/  IMAD.MOV.U32 R0, RZ, RZ, 0x4 ;  /* 0x00000004ff007424 */ /* 0x000fce00078e00ff */
.L_x_3628:
        /* <DEDUP_REMOVED lines=60> */
.L_x_3623:
[----:B------:R-:W-:Y:S05]  /*aca0*/  BSYNC.RECONVERGENT B0 ;  /* 0x0000000000007941 */ /* 0x000fea0003800200 */
.L_x_3622:
        /* <DEDUP_REMOVED lines=20> */
.L_x_3625:
[----:B------:R-:W-:Y:S05]  /*adf0*/  BSYNC.RECONVERGENT B0 ;  /* 0x0000000000007941 */ /* 0x000fea0003800200 */
.L_x_3624:
        /* <DEDUP_REMOVED lines=20> */
.L_x_3627:
[----:B------:R-:W-:Y:S05]  /*af40*/  BSYNC.RECONVERGENT B0 ;  /* 0x0000000000007941 */ /* 0x000fea0003800200 */
.L_x_3626:
[----:B------:R-:W-:Y:S05]  /*af50*/  @P5 BRA `(.L_x_3628) ;  /* 0xfffffff800605947 */ /* 0x000fea000383ffff */
.L_x_3615:
        /* <DEDUP_REMOVED lines=8> */
.L_x_3630:
        /* <DEDUP_REMOVED lines=10> */
.L_x_4939:


//--------------------- .text._Z35group_norm_nhwc_fwd_one_pass_kernelI11Fp32IOFp32WLi64ELi120ELi480EEv26Group_norm_nhwc_fwd_params --------------------------
	.section	.text._Z35group_norm_nhwc_fwd_one_pass_kernelI11Fp32IOFp32WLi64ELi120ELi480EEv26Group_norm_nhwc_fwd_params,"ax",@progbits
	.align	128
        .global         _Z35group_norm_nhwc_fwd_one_pass_kernelI11Fp32IOFp32WLi64ELi120ELi480EEv26Group_norm_nhwc_fwd_params
        .type           _Z35group_norm_nhwc_fwd_one_pass_kernelI11Fp32IOFp32WLi64ELi120ELi480EEv26Group_norm_nhwc_fwd_params,@function
        .size           _Z35group_norm_nhwc_fwd_one_pass_kernelI11Fp32IOFp32WLi64ELi120ELi480EEv26Group_norm_nhwc_fwd_params,(.L_x_4940 - _Z35group_norm_nhwc_fwd_one_pass_kernelI11Fp32IOFp32WLi64ELi120ELi480EEv26Group_norm_nhwc_fwd_params)
        .other          _Z35group_norm_nhwc_fwd_one_pass_kernelI11Fp32IOFp32WLi64ELi120ELi480EEv26Group_norm_nhwc_fwd_params,@"STO_CUDA_ENTRY STV_DEFAULT"
_Z35group_norm_nhwc_fwd_one_pass_kernelI11Fp32IOFp32WLi64ELi120ELi480EEv26Group_norm_nhwc_fwd_params:
.text._Z35group_norm_nhwc_fwd_one_pass_kernelI11Fp32IOFp32WLi64ELi120ELi480EEv26Group_norm_nhwc_fwd_params:
        /* <DEDUP_REMOVED lines=15> */
[----:B------:R-:W3:Y:S06]  /*00f0*/  LDCU.U8 UR18, c[0x0][0x3fc] ;  /* 0x00007f80ff1277ac */ /* 0x000eec0008000000 */
        /* <DEDUP_REMOVED lines=10> */
[----:B------:R-:W-:Y:S01]  /*01a0*/  ULEA UR12, UR31, UR6, 0x2 ;  /* 0x000000061f0c7291 */ /* 0x000fe2000f8e10ff */
[----:B------:R-:W-:Y:S01]  /*01b0*/  LOP3.LUT P0, RZ, R3, UR30, RZ, 0xfc, !PT ;  /* 0x0000001e03ff7c12 */ /* 0x000fe2000f80fcff */
[----:B------:R-:W-:Y:S01]  /*01c0*/  UIMAD UR13, UR31, 0x3, UR6 ;  /* 0x000000031f0d78a4 */ /* 0x000fe2000f8e0206 */
[----:B-----5:R-:W-:Y:S01]  /*01d0*/  LOP3.LUT R29, R26, 0x7, RZ, 0xc0, !PT ;  /* 0x000000071a1d7812 */ /* 0x020fe200078ec0ff */
[----:B------:R-:W-:Y:S01]  /*01e0*/  IMAD R0, R0, 0x445, RZ ;  /* 0x0000044500007824 */ /* 0x000fe200078e02ff */
[----:B------:R-:W-:Y:S01]  /*01f0*/  ISETP.NE.AND.EX P0, PT, RZ, UR17, !P0, P1 ;  /* 0x00000011ff007c0c */ /* 0x000fe2000c705310 */
[----:B------:R-:W-:Y:S01]  /*0200*/  ULEA UR14, UR31, UR6, 0x1 ;  /* 0x000000061f0e7291 */ /* 0x000fe2000f8e08ff */
[----:B------:R-:W-:Y:S01]  /*0210*/  LOP3.LUT R36, R26, 0x7ffffff8, RZ, 0xc0, !PT ;  /* 0x7ffffff81a247812 */ /* 0x000fe200078ec0ff */
[----:B---3--:R-:W-:Y:S01]  /*0220*/  ULEA UR8, UR4, UR8, 0x18 ;  /* 0x0000000804087291 */ /* 0x008fe2000f8ec0ff */
[----:B------:R-:W-:Y:S01]  /*0230*/  SHF.R.U32.HI R0, RZ, 0x10, R0 ;  /* 0x00000010ff007819 */ /* 0x000fe20000011600 */
[----:B------:R-:W-:-:S02]  /*0240*/  UIADD3 UR15, UPT, UPT, UR6, UR31, URZ ;  /* 0x0000001f060f7290 */ /* 0x000fc4000fffe0ff */
[----:B------:R-:W-:Y:S01]  /*0250*/  UISETP.NE.AND UP0, UPT, UR18, URZ, UPT ;  /* 0x000000ff1200728c */ /* 0x000fe2000bf05270 */
        /* <DEDUP_REMOVED lines=13> */
.L_x_3674:
[----:B0-----:R-:W0:Y:S01]  /*0330*/  LDCU UR5, c[0x0][0x3f8] ;  /* 0x00007f00ff0577ac */ /* 0x001e220008000800 */
[----:B---3--:R-:W-:Y:S02]  /*0340*/  IABS R8, UR16 ;  /* 0x0000001000087c13 */ /* 0x008fe40008000000 */
[C---:B----45:R-:W-:Y:S01]  /*0350*/  IADD3 R17, PT, PT, R0.reuse, 0x18, RZ ;  /* 0x0000001800117810 */ /* 0x070fe20007ffe0ff */
[----:B-1----:R-:W1:Y:S01]  /*0360*/  LDCU.64 UR22, c[0x0][0x3e8] ;  /* 0x00007d00ff1677ac */ /* 0x002e620008000a00 */
[C---:B------:R-:W-:Y:S02]  /*0370*/  IADD3 R19, PT, PT, R0.reuse, 0x20, RZ ;  /* 0x0000002000137810 */ /* 0x040fe40007ffe0ff */
[----:B------:R-:W-:Y:S01]  /*0380*/  IADD3 R18, PT, PT, R0, 0x10, RZ ;  /* 0x0000001000127810 */ /* 0x000fe20007ffe0ff */
[----:B--2---:R-:W2:Y:S01]  /*0390*/  LDCU.64 UR20, c[0x0][0x3f0] ;  /* 0x00007e00ff1477ac */ /* 0x004ea20008000a00 */
[----:B------:R-:W-:Y:S02]  /*03a0*/  SHF.R.S32.HI R15, RZ, 0x1f, R19 ;  /* 0x0000001fff0f7819 */ /* 0x000fe40000011413 */
[----:B------:R-:W-:-:S02]  /*03b0*/  SHF.R.S32.HI R14, RZ, 0x1f, R18 ;  /* 0x0000001fff0e7819 */ /* 0x000fc40000011412 */
[----:B------:R-:W-:Y:S02]  /*03c0*/  IADD3 R10, PT, PT, R0, 0x30, RZ ;  /* 0x00000030000a7810 */ /* 0x000fe40007ffe0ff */
[----:B0-----:R-:W-:-:S04]  /*03d0*/  MOV R2, UR5 ;  /* 0x0000000500027c02 */ /* 0x001fc80008000f00 */
[----:B------:R-:W-:Y:S02]  /*03e0*/  IABS R5, R2 ;  /* 0x0000000200057213 */ /* 0x000fe40000000000 */
[----:B-1----:R-:W-:Y:S02]  /*03f0*/  ISETP.GE.U32.AND P5, PT, R17, UR22, PT ;  /* 0x0000001611007c0c */ /* 0x002fe4000bfa6070 */
[----:B------:R-:W0:Y:S01]  /*0400*/  I2F.RP R4, R5 ;  /* 0x0000000500047306 */ /* 0x000e220000209400 */
[----:B------:R-:W-:Y:S02]  /*0410*/  ISETP.GE.U32.AND P4, PT, R18, UR22, PT ;  /* 0x0000001612007c0c */ /* 0x000fe4000bf86070 */
[----:B------:R-:W-:Y:S02]  /*0420*/  ISETP.GE.U32.AND P3, PT, R10, UR22, PT ;  /* 0x000000160a007c0c */ /* 0x000fe4000bf66070 */
[----:B------:R-:W-:-:S03]  /*0430*/  ISETP.GE.AND.EX P4, PT, R14, UR23, PT, P4 ;  /* 0x000000170e007c0c */ /* 0x000fc6000bf86340 */
[----:B0-----:R-:W0:Y:S10]  /*0440*/  MUFU.RCP R4, R4 ;  /* 0x0000000400047308 */ /* 0x001e340000001000 */
[----:B------:R-:W1:Y:S08]  /*0450*/  @!P4 LDC.64 R22, c[0x0][0x3e0] ;  /* 0x0000f800ff16cb82 */ /* 0x000e700000000a00 */
[----:B------:R-:W3:Y:S01]  /*0460*/  @!P4 LDC.64 R20, c[0x0][0x390] ;  /* 0x0000e400ff14cb82 */ /* 0x000ee20000000a00 */
[----:B0-----:R-:W-:-:S04]  /*0470*/  IADD3 R2, PT, PT, R4, 0xffffffe, RZ ;  /* 0x0ffffffe04027810 */ /* 0x001fc80007ffe0ff */
[----:B------:R0:W4:Y:S02]  /*0480*/  F2I.FTZ.U32.TRUNC.NTZ R3, R2 ;  /* 0x0000000200037305 */ /* 0x000124000021f000 */
[----:B0-----:R-:W-:-:S05]  /*0490*/  HFMA2 R2, -RZ, RZ, 0, 0 ;  /* 0x00000000ff027431 */ /* 0x001fca00000001ff */
[----:B------:R-:W-:Y:S02]  /*04a0*/  R2UR UR18, R2 ;  /* 0x00000000021272ca */ /* 0x000fe400000e0000 */
[----:B----4-:R-:W-:Y:S02]  /*04b0*/  R2UR UR19, R3 ;  /* 0x00000000031372ca */ /* 0x010fe400000e0000 */
[----:B------:R-:W-:-:S05]  /*04c0*/  IADD3 R6, PT, PT, RZ, -R3, RZ ;  /* 0x80000003ff067210 */ /* 0x000fca0007ffe0ff */
[----:B------:R-:W-:Y:S01]  /*04d0*/  IMAD R7, R6, R5, RZ ;  /* 0x0000000506077224 */ /* 0x000fe200078e02ff */
[----:B------:R-:W-:-:S04]  /*04e0*/  MOV R6, R8 ;  /* 0x0000000800067202 */ /* 0x000fc80000000f00 */
[----:B------:R-:W-:Y:S01]  /*04f0*/  R2UR UR17, R6 ;  /* 0x00000000061172ca */ /* 0x000fe200000e0000 */
[----:B------:R-:W-:-:S05]  /*0500*/  IMAD.HI.U32 R7, R3, R7, UR18 ;  /* 0x0000001203077e27 */ /* 0x000fca000f8e0007 */
[----:B------:R-:W-:Y:S02]  /*0510*/  R2UR UR18, R7 ;  /* 0x00000000071272ca */ /* 0x000fe400000e0000 */
[----:B--2---:R-:W-:-:S11]  /*0520*/  MOV R7, UR20 ;  /* 0x0000001400077c02 */ /* 0x004fd60008000f00 */
        /* <DEDUP_REMOVED lines=10> */
[----:B------:R-:W-:Y:S02]  /*05d0*/  ISETP.GE.U32.AND P1, PT, R2, R5, PT ;  /* 0x000000050200720c */ /* 0x000fe40003f26070 */
[----:B------:R-:W-:-:S04]  /*05e0*/  SHF.R.S32.HI R5, RZ, 0x1f, R17 ;  /* 0x0000001fff057819 */ /* 0x000fc80000011411 */
[----:B------:R-:W-:-:S07]  /*05f0*/  ISETP.GE.AND.EX P5, PT, R5, UR23, PT, P5 ;  /* 0x0000001705007c0c */ /* 0x000fce000bfa6350 */
[----:B------:R-:W-:Y:S01]  /*0600*/  VOTEU.ANY UP2, P1 ;  /* 0x0000000000ff7886 */ /* 0x000fe20000840100 */
[----:B------:R-:W-:-:S04]  /*0610*/  ISETP.GE.U32.AND P1, PT, R19, UR22, PT ;  /* 0x0000001613007c0c */ /* 0x000fc8000bf26070 */
[----:B------:R-:W-:Y:S01]  /*0620*/  @UP2 UIADD3 UR19, UPT, UPT, UR19, 0x1, URZ ;  /* 0x0000000113132890 */ /* 0x000fe2000fffe0ff */
[----:B------:R-:W0:Y:S01]  /*0630*/  @!P5 LDC.64 R12, c[0x0][0x3e0] ;  /* 0x0000f800ff0cdb82 */ /* 0x000e220000000a00 */
[----:B------:R-:W-:Y:S01]  /*0640*/  UISETP.NE.AND UP2, UPT, UR5, URZ, UPT ;  /* 0x000000ff0500728c */ /* 0x000fe2000bf45270 */
[----:B------:R-:W-:Y:S01]  /*0650*/  ISETP.GE.AND.EX P1, PT, R15, UR23, PT, P1 ;  /* 0x000000170f007c0c */ /* 0x000fe2000bf26310 */
[----:B------:R-:W-:-:S05]  /*0660*/  @!UP1 UIADD3 UR19, UPT, UPT, -UR19, URZ, URZ ;  /* 0x000000ff13139290 */ /* 0x000fca000fffe1ff */
[----:B------:R-:W2:Y:S04]  /*0670*/  @!P5 LDC.64 R8, c[0x0][0x390] ;  /* 0x0000e400ff08db82 */ /* 0x000ea80000000a00 */
[----:B------:R-:W-:-:S04]  /*0680*/  @!UP2 ULOP3.LUT UR19, URZ, UR5, URZ, 0x33, !UPT ;  /* 0x00000005ff13a292 */ /* 0x000fc8000f8e33ff */
[----:B------:R-:W-:-:S04]  /*0690*/  UIADD3 UR17, UPT, UPT, -UR19, URZ, URZ ;  /* 0x000000ff13117290 */ /* 0x000fc8000fffe1ff */
[----:B------:R-:W-:Y:S02]  /*06a0*/  UIMAD UR17, UR5, UR17, UR16 ;  /* 0x00000011051172a4 */ /* 0x000fe4000f8e0210 */
[----:B------:R-:W-:Y:S02]  /*06b0*/  USHF.R.S32.HI UR5, URZ, 0x1f, UR19 ;  /* 0x0000001fff057899 */ /* 0x000fe40008011413 */
[----:B------:R-:W-:Y:S01]  /*06c0*/  UIMAD UR17, UR17, 0x78, URZ ;  /* 0x00000078111178a4 */ /* 0x000fe2000f8e02ff */
[----:B0-----:R-:W-:Y:S01]  /*06d0*/  @!P5 IMAD R4, R5, R12, RZ ;  /* 0x0000000c0504d224 */ /* 0x001fe200078e02ff */
[----:B------:R-:W-:-:S03]  /*06e0*/  UIMAD UR5, UR5, UR20, URZ ;  /* 0x00000014050572a4 */ /* 0x000fc6000f8e02ff */
[----:B------:R-:W-:Y:S01]  /*06f0*/  @!P5 IMAD R11, R17, R13, R4 ;  /* 0x0000000d110bd224 */ /* 0x000fe200078e0204 */
[----:B------:R-:W-:Y:S01]  /*0700*/  IADD3 R2, P2, PT, R28, UR17, RZ ;  /* 0x000000111c027c10 */ /* 0x000fe2000ff5e0ff */
[----:B------:R-:W-:Y:S01]  /*0710*/  UIMAD UR5, UR19, UR21, UR5 ;  /* 0x00000015130572a4 */ /* 0x000fe2000f8e0205 */
[----:B------:R-:W-:-:S04]  /*0720*/  MOV R3, UR17 ;  /* 0x0000001100037c02 */ /* 0x000fc80008000f00 */
[----:B------:R-:W-:-:S03]  /*0730*/  LEA.HI.X.SX32 R3, R3, RZ, 0x1, P2 ;  /* 0x000000ff03037211 */ /* 0x000fc600010f0eff */
[----:B------:R-:W-:Y:S02]  /*0740*/  IMAD.WIDE.U32 R2, R7, UR19, R2 ;  /* 0x0000001307027c25 */ /* 0x000fe4000f8e0002 */
[----:B------:R-:W0:Y:S03]  /*0750*/  @!P1 LDC.64 R6, c[0x0][0x3e0] ;  /* 0x0000f800ff069b82 */ /* 0x000e260000000a00 */
[----:B------:R-:W-:Y:S02]  /*0760*/  IADD3 R5, PT, PT, R3, UR5, RZ ;  /* 0x0000000503057c10 */ /* 0x000fe4000fffe0ff */
[----:B------:R-:W-:-:S05]  /*0770*/  @!P5 MOV R4, R2 ;  /* 0x000000020004d202 */ /* 0x000fca0000000f00 */
[----:B------:R-:W-:Y:S02]  /*0780*/  @!P5 IMAD.WIDE.U32 R12, R17, R12, R4 ;  /* 0x0000000c110cd225 */ /* 0x000fe400078e0004 */
[----:B------:R-:W4:Y:S03]  /*0790*/  @!P1 LDC.64 R16, c[0x0][0x390] ;  /* 0x0000e400ff109b82 */ /* 0x000f260000000a00 */
[----:B------:R-:W-:Y:S02]  /*07a0*/  @!P5 IADD3 R11, PT, PT, R13, R11, RZ ;  /* 0x0000000b0d0bd210 */ /* 0x000fe40007ffe0ff */
[----:B--2---:R-:W-:Y:S02]  /*07b0*/  @!P5 LEA R8, P2, R12, R8, 0x2 ;  /* 0x000000080c08d211 */ /* 0x004fe400078410ff */
[----:B------:R-:W-:Y:S02]  /*07c0*/  IADD3 R13, PT, PT, R0, 0x28, RZ ;  /* 0x00000028000d7810 */ /* 0x000fe40007ffe0ff */
[----:B------:R-:W-:-:S02]  /*07d0*/  @!P5 LEA.HI.X R9, R12, R9, R11, 0x2, P2 ;  /* 0x000000090c09d211 */ /* 0x000fc400010f140b */
[----:B------:R-:W-:Y:S01]  /*07e0*/  ISETP.GE.U32.AND P2, PT, R13, UR22, PT ;  /* 0x000000160d007c0c */ /* 0x000fe2000bf46070 */
[----:B0-----:R-:W-:Y:S01]  /*07f0*/  @!P1 IMAD R24, R15, R6, RZ ;  /* 0x000000060f189224 */ /* 0x001fe200078e02ff */
[----:B------:R-:W-:Y:S02]  /*0800*/  SHF.R.S32.HI R11, RZ, 0x1f, R13 ;  /* 0x0000001fff0b7819 */ /* 0x000fe4000001140d */
[----:B------:R-:W-:Y:S01]  /*0810*/  @!P1 MOV R15, R5 ;  /* 0x00000005000f9202 */ /* 0x000fe20000000f00 */
[----:B------:R-:W-:Y:S01]  /*0820*/  @!P1 IMAD R25, R19, R7, R24 ;  /* 0x0000000713199224 */ /* 0x000fe200078e0218 */
[----:B------:R-:W-:Y:S01]  /*0830*/  ISETP.GE.AND.EX P2, PT, R11, UR23, PT, P2 ;  /* 0x000000170b007c0c */ /* 0x000fe2000bf46320 */
[----:B-1----:R-:W-:Y:S01]  /*0840*/  @!P4 IMAD R24, R14, R22, RZ ;  /* 0x000000160e18c224 */ /* 0x002fe200078e02ff */
[----:B------:R-:W-:Y:S02]  /*0850*/  @!P1 MOV R14, R2 ;  /* 0x00000002000e9202 */ /* 0x000fe40000000f00 */
[----:B------:R-:W-:Y:S01]  /*0860*/  SHF.R.S32.HI R12, RZ, 0x1f, R10 ;  /* 0x0000001fff0c7819 */ /* 0x000fe2000001140a */
[----:B------:R-:W-:-:S02]  /*0870*/  @!P4 IMAD R24, R18, R23, R24 ;  /* 0x000000171218c224 */ /* 0x000fc400078e0218 */
[----:B------:R-:W-:Y:S01]  /*0880*/  @!P1 IMAD.WIDE.U32 R6, R19, R6, R14 ;  /* 0x0000000613069225 */ /* 0x000fe200078e000e */
[----:B------:R-:W-:Y:S02]  /*0890*/  @!P4 MOV R14, R2 ;  /* 0x00000002000ec202 */ /* 0x000fe40000000f00 */
[----:B------:R-:W-:Y:S02]  /*08a0*/  @!P4 MOV R15, R5 ;  /* 0x00000005000fc202 */ /* 0x000fe40000000f00 */
[----:B------:R-:W-:Y:S02]  /*08b0*/  ISETP.GE.AND.EX P3, PT, R12, UR23, PT, P3 ;  /* 0x000000170c007c0c */ /* 0x000fe4000bf66330 */
[----:B------:R-:W-:Y:S01]  /*08c0*/  @!P1 IADD3 R25, PT, PT, R7, R25, RZ ;  /* 0x0000001907199210 */ /* 0x000fe20007ffe0ff */
[----:B------:R-:W-:Y:S01]  /*08d0*/  @!P4 IMAD.WIDE.U32 R22, R18, R22, R14 ;  /* 0x000000161216c225 */ /* 0x000fe200078e000e */
[C---:B----4-:R-:W-:Y:S01]  /*08e0*/  @!P1 LEA R16, P6, R6.reuse, R16, 0x2 ;  /* 0x0000001006109211 */ /* 0x050fe200078c10ff */
[----:B------:R-:W0:Y:S03]  /*08f0*/  @!P2 LDC.64 R14, c[0x0][0x3e0] ;  /* 0x0000f800ff0eab82 */ /* 0x000e260000000a00 */
[----:B------:R-:W-:-:S02]  /*0900*/  @!P1 LEA.HI.X R17, R6, R17, R25, 0x2, P6 ;  /* 0x0000001106119211 */ /* 0x000fc400030f1419 */
[----:B------:R-:W-:Y:S02]  /*0910*/  CS2R R6, SRZ ;  /* 0x0000000000067805 */ /* 0x000fe4000001ff00 */
[----:B------:R-:W-:Y:S02]  /*0920*/  @!P4 IADD3 R24, PT, PT, R23, R24, RZ ;  /* 0x000000181718c210 */ /* 0x000fe40007ffe0ff */
[C---:B---3--:R-:W-:Y:S01]  /*0930*/  @!P4 LEA R20, P6, R22.reuse, R20, 0x2 ;  /* 0x000000141614c211 */ /* 0x048fe200078c10ff */
[----:B------:R-:W1:Y:S01]  /*0940*/  @!P3 LDC.64 R18, c[0x0][0x3e0] ;  /* 0x0000f800ff12bb82 */ /* 0x000e620000000a00 */
[----:B------:R2:W3:Y:S02]  /*0950*/  @!P5 LDG.E.64 R6, desc[UR24][R8.64] ;  /* 0x000000180806d981 */ /* 0x0004e4000c1e1b00 */
[----:B------:R-:W-:Y:S02]  /*0960*/  @!P4 LEA.HI.X R21, R22, R21, R24, 0x2, P6 ;  /* 0x000000151615c211 */ /* 0x000fe400030f1418 */
[----:B------:R-:W-:-:S03]  /*0970*/  ISETP.GE.U32.AND P5, PT, R27, UR22, PT ;  /* 0x000000161b007c0c */ /* 0x000fc6000bfa6070 */
[----:B------:R-:W4:Y:S01]  /*0980*/  @!P2 LDC.64 R22, c[0x0][0x390] ;  /* 0x0000e400ff16ab82 */ /* 0x000f220000000a00 */
[----:B--2---:R-:W-:Y:S02]  /*0990*/  CS2R R8, SRZ ;  /* 0x0000000000087805 */ /* 0x004fe4000001ff00 */
[----:B------:R-:W-:-:S04]  /*09a0*/  ISETP.GE.AND.EX P5, PT, R34, UR23, PT, P5 ;  /* 0x0000001722007c0c */ /* 0x000fc8000bfa6350 */
[----:B------:R2:W5:Y:S01]  /*09b0*/  @!P4 LDG.E.64 R8, desc[UR24][R20.64] ;  /* 0x000000181408c981 */ /* 0x000562000c1e1b00 */
[----:B------:R-:W-:Y:S01]  /*09c0*/  ISETP.GE.U32.AND P4, PT, R0, UR22, PT ;  /* 0x0000001600007c0c */ /* 0x000fe2000bf86070 */
[----:B0-----:R-:W-:Y:S01]  /*09d0*/  @!P2 IMAD R24, R11, R14, RZ ;  /* 0x0000000e0b18a224 */ /* 0x001fe200078e02ff */
[----:B------:R-:W-:Y:S01]  /*09e0*/  @!P2 MOV R25, R5 ;  /* 0x000000050019a202 */ /* 0x000fe20000000f00 */
[----:B--2---:R-:W0:Y:S01]  /*09f0*/  @!P3 LDC.64 R20, c[0x0][0x390] ;  /* 0x0000e400ff14bb82 */ /* 0x004e220000000a00 */
[----:B------:R-:W-:Y:S01]  /*0a00*/  ISETP.GE.AND.EX P4, PT, R35, UR23, PT, P4 ;  /* 0x0000001723007c0c */ /* 0x000fe2000bf86340 */
[----:B------:R-:W-:Y:S01]  /*0a10*/  @!P2 IMAD R11, R13, R15, R24 ;  /* 0x0000000f0d0ba224 */ /* 0x000fe200078e0218 */
[----:B------:R-:W-:Y:S01]  /*0a20*/  @!P2 MOV R24, R2 ;  /* 0x000000020018a202 */ /* 0x000fe20000000f00 */
[----:B-1----:R-:W-:-:S04]  /*0a30*/  @!P3 IMAD R30, R12, R18, RZ ;  /* 0x000000120c1eb224 */ /* 0x002fc800078e02ff */
[----:B------:R-:W-:Y:S01]  /*0a40*/  @!P2 IMAD.WIDE.U32 R14, R13, R14, R24 ;  /* 0x0000000e0d0ea225 */ /* 0x000fe200078e0018 */
[----:B------:R-:W-:Y:S01]  /*0a50*/  @!P3 MOV R24, R2 ;  /* 0x000000020018b202 */ /* 0x000fe20000000f00 */
[----:B------:R-:W1:Y:S02]  /*0a60*/  @!P5 LDC.64 R12, c[0x0][0x3e0] ;  /* 0x0000f800ff0cdb82 */ /* 0x000e640000000a00 */
[----:B------:R-:W-:Y:S01]  /*0a70*/  @!P3 IMAD.MOV.U32 R25, RZ, RZ, R5 ;  /* 0x000000ffff19b224 */ /* 0x000fe200078e0005 */
[----:B------:R-:W-:Y:S01]  /*0a80*/  @!P2 IADD3 R15, PT, PT, R15, R11, RZ ;  /* 0x0000000b0f0fa210 */ /* 0x000fe20007ffe0ff */
[----:B------:R-:W-:Y:S01]  /*0a90*/  @!P3 IMAD R19, R10, R19, R30 ;  /* 0x000000130a13b224 */ /* 0x000fe200078e021e */
[----:B----4-:R-:W-:Y:S01]  /*0aa0*/  @!P2 LEA R22, P6, R14, R22, 0x2 ;  /* 0x000000160e16a211 */ /* 0x010fe200078c10ff */
[----:B------:R-:W-:Y:S02]  /*0ab0*/  @!P3 IMAD.WIDE.U32 R24, R10, R18, R24 ;  /* 0x000000120a18b225 */ /* 0x000fe400078e0018 */
[----:B------:R-:W2:Y:S01]  /*0ac0*/  @!P4 LDC.64 R10, c[0x0][0x3e0] ;  /* 0x0000f800ff0acb82 */ /* 0x000ea20000000a00 */
[----:B------:R-:W-:-:S02]  /*0ad0*/  @!P2 LEA.HI.X R23, R14, R23, R15, 0x2, P6 ;  /* 0x000000170e17a211 */ /* 0x000fc400030f140f */
[----:B------:R-:W-:Y:S02]  /*0ae0*/  @!P3 IADD3 R19, PT, PT, R25, R19, RZ ;  /* 0x000000131913b210 */ /* 0x000fe40007ffe0ff */
[----:B0-----:R-:W-:-:S03]  /*0af0*/  @!P3 LEA R18, P6, R24, R20, 0x2 ;  /* 0x000000141812b211 */ /* 0x001fc600078c10ff */
[----:B------:R-:W0:Y:S01]  /*0b00*/  @!P5 LDC.64 R14, c[0x0][0x390] ;  /* 0x0000e400ff0edb82 */ /* 0x000e220000000a00 */
[----:B------:R-:W-:-:S07]  /*0b10*/  @!P3 LEA.HI.X R19, R24, R21, R19, 0x2, P6 ;  /* 0x000000151813b211 */ /* 0x000fce00030f1413 */
[----:B------:R-:W4:Y:S01]  /*0b20*/  @!P4 LDC.64 R20, c[0x0][0x390] ;  /* 0x0000e400ff14cb82 */ /* 0x000f220000000a00 */
[----:B-1----:R-:W-:Y:S01]  /*0b30*/  @!P5 IMAD R30, R34, R12, RZ ;  /* 0x0000000c221ed224 */ /* 0x002fe200078e02ff */
[----:B------:R-:W-:Y:S02]  /*0b40*/  @!P5 MOV R24, R2 ;  /* 0x000000020018d202 */ /* 0x000fe40000000f00 */
[----:B------:R-:W-:Y:S01]  /*0b50*/  @!P5 MOV R25, R5 ;  /* 0x000000050019d202 */ /* 0x000fe20000000f00 */
[----:B------:R-:W-:Y:S02]  /*0b60*/  @!P5 IMAD R30, R27, R13, R30 ;  /* 0x0000000d1b1ed224 */ /* 0x000fe400078e021e */
[----:B--2---:R-:W-:Y:S02]  /*0b70*/  @!P4 IMAD R31, R35, R10, RZ ;  /* 0x0000000a231fc224 */ /* 0x004fe400078e02ff */
[----:B------:R-:W-:Y:S01]  /*0b80*/  @!P5 IMAD.WIDE.U32 R12, R27, R12, R24 ;  /* 0x0000000c1b0cd225 */ /* 0x000fe200078e0018 */
[----:B------:R-:W-:-:S02]  /*0b90*/  @!P4 MOV R24, R2 ;  /* 0x000000020018c202 */ /* 0x000fc40000000f00 */
[----:B------:R-:W-:Y:S01]  /*0ba0*/  @!P4 MOV R25, R5 ;  /* 0x000000050019c202 */ /* 0x000fe20000000f00 */
[----:B------:R-:W-:Y:S01]  /*0bb0*/  @!P4 IMAD R31, R0, R11, R31 ;  /* 0x0000000b001fc224 */ /* 0x000fe200078e021f */
[----:B------:R-:W-:Y:S02]  /*0bc0*/  @!P5 IADD3 R30, PT, PT, R13, R30, RZ ;  /* 0x0000001e0d1ed210 */ /* 0x000fe40007ffe0ff */
[----:B0-----:R-:W-:Y:S01]  /*0bd0*/  @!P5 LEA R14, P6, R12, R14, 0x2 ;  /* 0x0000000e0c0ed211 */ /* 0x001fe200078c10ff */
[----:B------:R-:W-:-:S03]  /*0be0*/  @!P4 IMAD.WIDE.U32 R10, R0, R10, R24 ;  /* 0x0000000a000ac225 */ /* 0x000fc600078e0018 */
[----:B------:R-:W-:Y:S02]  /*0bf0*/  @!P5 LEA.HI.X R15, R12, R15, R30, 0x2, P6 ;  /* 0x0000000f0c0fd211 */ /* 0x000fe400030f141e */
[----:B------:R-:W-:Y:S02]  /*0c00*/  @!P4 IADD3 R31, PT, PT, R11, R31, RZ ;  /* 0x0000001f0b1fc210 */ /* 0x000fe40007ffe0ff */
[----:B----4-:R-:W-:-:S04]  /*0c10*/  @!P4 LEA R20, P6, R10, R20, 0x2 ;  /* 0x000000140a14c211 */ /* 0x010fc800078c10ff */
[----:B------:R-:W-:Y:S02]  /*0c20*/  @!P4 LEA.HI.X R21, R10, R21, R31, 0x2, P6 ;  /* 0x000000150a15c211 */ /* 0x000fe400030f141f */
[----:B------:R-:W-:Y:S02]  /*0c30*/  CS2R R10, SRZ ;  /* 0x00000000000a7805 */ /* 0x000fe4000001ff00 */
[----:B------:R-:W-:Y:S02]  /*0c40*/  IADD3 R24, PT, PT, R0, 0x38, RZ ;  /* 0x0000003800187810 */ /* 0x000fe40007ffe0ff */
[----:B------:R-:W-:Y:S02]  /*0c50*/  CS2R R12, SRZ ;  /* 0x00000000000c7805 */ /* 0x000fe4000001ff00 */
[----:B------:R0:W2:Y:S01]  /*0c60*/  @!P4 LDG.E.64 R10, desc[UR24][R20.64] ;  /* 0x00000018140ac981 */ /* 0x0000a2000c1e1b00 */
[----:B------:R-:W-:Y:S02]  /*0c70*/  ISETP.GE.U32.AND P6, PT, R24, UR22, PT ;  /* 0x0000001618007c0c */ /* 0x000fe4000bfc6070 */
[----:B------:R-:W-:Y:S01]  /*0c80*/  SHF.R.S32.HI R25, RZ, 0x1f, R24 ;  /* 0x0000001fff197819 */ /* 0x000fe20000011418 */
[----:B------:R1:W4:Y:S03]  /*0c90*/  @!P5 LDG.E.64 R12, desc[UR24][R14.64] ;  /* 0x000000180e0cd981 */ /* 0x000326000c1e1b00 */
[----:B------:R-:W-:-:S02]  /*0ca0*/  ISETP.GE.AND.EX P5, PT, R25, UR23, PT, P6 ;  /* 0x0000001719007c0c */ /* 0x000fc4000bfa6360 */
[----:B0-----:R-:W-:Y:S02]  /*0cb0*/  CS2R R20, SRZ ;  /* 0x0000000000147805 */ /* 0x001fe4000001ff00 */
[----:B-1----:R-:W-:-:S04]  /*0cc0*/  CS2R R14, SRZ ;  /* 0x00000000000e7805 */ /* 0x002fc8000001ff00 */
[----:B------:R0:W3:Y:S04]  /*0cd0*/  @!P2 LDG.E.64 R20, desc[UR24][R22.64] ;  /* 0x000000181614a981 */ /* 0x0000e8000c1e1b00 */
[----:B------:R1:W3:Y:S01]  /*0ce0*/  @!P1 LDG.E.64 R14, desc[UR24][R16.64] ;  /* 0x00000018100e9981 */ /* 0x0002e2000c1e1b00 */
[----:B0-----:R-:W-:Y:S01]  /*0cf0*/  CS2R R22, SRZ ;  /* 0x0000000000167805 */ /* 0x001fe2000001ff00 */
[----:B-1----:R-:W0:Y:S05]  /*0d00*/  @!P5 LDC.64 R16, c[0x0][0x3e0] ;  /* 0x0000f800ff10db82 */ /* 0x002e2a0000000a00 */
[----:B------:R1:W3:Y:S03]  /*0d10*/  @!P3 LDG.E.64 R22, desc[UR24][R18.64] ;  /* 0x000000181216b981 */ /* 0x0002e6000c1e1b00 */
[----:B-1----:R-:W1:Y:S01]  /*0d20*/  @!P5 LDC.64 R18, c[0x0][0x390] ;  /* 0x0000e400ff12db82 */ /* 0x002e620000000a00 */
[----:B------:R-:W-:-:S02]  /*0d30*/  @!P5 MOV R30, R2 ;  /* 0x00000002001ed202 */ /* 0x000fc40000000f00 */
[----:B------:R-:W-:Y:S01]  /*0d40*/  @!P5 MOV R31, R5 ;  /* 0x00000005001fd202 */ /* 0x000fe20000000f00 */
[-C--:B0-----:R-:W-:Y:S02]  /*0d50*/  @!P5 IMAD R25, R25, R16.reuse, RZ ;  /* 0x000000101919d224 */ /* 0x081fe400078e02ff */
[----:B------:R-:W-:-:S04]  /*0d60*/  @!P5 IMAD.WIDE.U32 R30, R24, R16, R30 ;  /* 0x00000010181ed225 */ /* 0x000fc800078e001e */
[----:B------:R-:W-:-:S05]  /*0d70*/  @!P5 IMAD R25, R24, R17, R25 ;  /* 0x000000111819d224 */ /* 0x000fca00078e0219 */
[----:B------:R-:W-:Y:S02]  /*0d80*/  @!P5 IADD3 R16, PT, PT, R31, R25, RZ ;  /* 0x000000191f10d210 */ /* 0x000fe40007ffe0ff */
[C---:B-1----:R-:W-:Y:S02]  /*0d90*/  @!P5 LEA R18, P1, R30.reuse, R18, 0x2 ;  /* 0x000000121e12d211 */ /* 0x042fe400078210ff */
[----:B------:R-:W-:Y:S02]  /*0da0*/  CS2R R24, SRZ ;  /* 0x0000000000187805 */ /* 0x000fe4000001ff00 */
[----:B------:R-:W-:-:S05]  /*0db0*/  @!P5 LEA.HI.X R19, R30, R19, R16, 0x2, P1 ;  /* 0x000000131e13d211 */ /* 0x000fca00008f1410 */
[----:B------:R0:W3:Y:S01]  /*0dc0*/  @!P5 LDG.E.64 R24, desc[UR24][R18.64] ;  /* 0x000000181218d981 */ /* 0x0000e2000c1e1b00 */
[C---:B------:R-:W-:Y:S02]  /*0dd0*/  ISETP.GT.AND P1, PT, R37.reuse, 0x1e, PT ;  /* 0x0000001e2500780c */ /* 0x040fe40003f24270 */
[----:B------:R-:W-:Y:S01]  /*0de0*/  ISETP.GT.AND P2, PT, R37, 0xf, PT ;  /* 0x0000000f2500780c */ /* 0x000fe20003f44270 */
[----:B------:R-:W-:Y:S01]  /*0df0*/  BSSY.RECONVERGENT B0, `(.L_x_3631) ;  /* 0x0000048000007945 */ /* 0x000fe20003800200 */
[----:B--2---:R-:W-:Y:S01]  /*0e00*/  FMUL.FTZ R17, R11, R11 ;  /* 0x0000000b0b117220 */ /* 0x004fe20000410000 */
[----:B----4-:R-:W-:-:S03]  /*0e10*/  FMUL.FTZ R31, R13, R13 ;  /* 0x0000000d0d1f7220 */ /* 0x010fc60000410000 */
[----:B------:R-:W-:Y:S01]  /*0e20*/  FFMA.FTZ R17, R10, R10, R17 ;  /* 0x0000000a0a117223 */ /* 0x000fe20000010011 */
[----:B------:R-:W-:-:S03]  /*0e30*/  FFMA.FTZ R16, R12, R12, R31 ;  /* 0x0000000c0c107223 */ /* 0x000fc6000001001f */
[----:B------:R-:W-:Y:S01]  /*0e40*/  FADD.FTZ R17, RZ, R17 ;  /* 0x00000011ff117221 */ /* 0x000fe20000010000 */
[----:B-----5:R-:W-:-:S03]  /*0e50*/  FMUL.FTZ R31, R9, R9 ;  /* 0x00000009091f7220 */ /* 0x020fc60000410000 */
[----:B------:R-:W-:Y:S01]  /*0e60*/  FADD.FTZ R16, R17, R16 ;  /* 0x0000001011107221 */ /* 0x000fe20000010000 */
[----:B------:R-:W-:Y:S01]  /*0e70*/  FFMA.FTZ R31, R8, R8, R31 ;  /* 0x00000008081f7223 */ /* 0x000fe2000001001f */
[----:B---3--:R-:W-:-:S03]  /*0e80*/  FMUL.FTZ R17, R7, R7 ;  /* 0x0000000707117220 */ /* 0x008fc60000410000 */
[----:B------:R-:W-:Y:S01]  /*0e90*/  FADD.FTZ R16, R16, R31 ;  /* 0x0000001f10107221 */ /* 0x000fe20000010000 */
[----:B------:R-:W-:Y:S01]  /*0ea0*/  FFMA.FTZ R17, R6, R6, R17 ;  /* 0x0000000606117223 */ /* 0x000fe20000010011 */
[----:B0-----:R-:W-:-:S03]  /*0eb0*/  FMUL.FTZ R19, R15, R15 ;  /* 0x0000000f0f137220 */ /* 0x001fc60000410000 */
[----:B------:R-:W-:Y:S01]  /*0ec0*/  FADD.FTZ R16, R16, R17 ;  /* 0x0000001110107221 */ /* 0x000fe20000010000 */
[----:B------:R-:W-:Y:S01]  /*0ed0*/  FFMA.FTZ R19, R14, R14, R19 ;  /* 0x0000000e0e137223 */ /* 0x000fe20000010013 */
[----:B------:R-:W-:-:S03]  /*0ee0*/  FMUL.FTZ R17, R21, R21 ;  /* 0x0000001515117220 */ /* 0x000fc60000410000 */
[----:B------:R-:W-:Y:S01]  /*0ef0*/  FADD.FTZ R16, R16, R19 ;  /* 0x0000001310107221 */ /* 0x000fe20000010000 */
[----:B------:R-:W-:-:S04]  /*0f00*/  FFMA.FTZ R17, R20, R20, R17 ;  /* 0x0000001414117223 */ /* 0x000fc80000010011 */
[----:B------:R-:W-:Y:S01]  /*0f10*/  FADD.FTZ R16, R16, R17 ;  /* 0x0000001110107221 */ /* 0x000fe20000010000 */
[----:B------:R-:W-:Y:S01]  /*0f20*/  FADD.FTZ R17, R10, R11 ;  /* 0x0000000b0a117221 */ /* 0x000fe20000010000 */
[----:B------:R-:W-:-:S03]  /*0f30*/  FADD.FTZ R18, R12, R13 ;  /* 0x0000000d0c127221 */ /* 0x000fc60000010000 */
[----:B------:R-:W-:-:S04]  /*0f40*/  FADD.FTZ R17, RZ, R17 ;  /* 0x00000011ff117221 */ /* 0x000fc80000010000 */
[----:B------:R-:W-:Y:S01]  /*0f50*/  FADD.FTZ R17, R17, R18 ;  /* 0x0000001211117221 */ /* 0x000fe20000010000 */
[----:B------:R-:W-:-:S04]  /*0f60*/  FADD.FTZ R18, R8, R9 ;  /* 0x0000000908127221 */ /* 0x000fc80000010000 */
[----:B------:R-:W-:Y:S01]  /*0f70*/  FADD.FTZ R17, R17, R18 ;  /* 0x0000001211117221 */ /* 0x000fe20000010000 */
[----:B------:R-:W-:Y:S01]  /*0f80*/  FADD.FTZ R18, R6, R7 ;  /* 0x0000000706127221 */ /* 0x000fe20000010000 */
[----:B------:R-:W-:-:S03]  /*0f90*/  FMUL.FTZ R19, R23, R23 ;  /* 0x0000001717137220 */ /* 0x000fc60000410000 */
[----:B------:R-:W-:Y:S01]  /*0fa0*/  FADD.FTZ R17, R17, R18 ;  /* 0x0000001211117221 */ /* 0x000fe20000010000 */
[----:B------:R-:W-:Y:S01]  /*0fb0*/  FADD.FTZ R18, R14, R15 ;  /* 0x0000000f0e127221 */ /* 0x000fe20000010000 */
[----:B------:R-:W-:-:S03]  /*0fc0*/  FFMA.FTZ R19, R22, R22, R19 ;  /* 0x0000001616137223 */ /* 0x000fc60000010013 */
[----:B------:R-:W-:Y:S01]  /*0fd0*/  FADD.FTZ R17, R17, R18 ;  /* 0x0000001211117221 */ /* 0x000fe20000010000 */
[----:B------:R-:W-:Y:S01]  /*0fe0*/  FADD.FTZ R18, R20, R21 ;  /* 0x0000001514127221 */ /* 0x000fe20000010000 */
[----:B------:R-:W-:-:S03]  /*0ff0*/  FADD.FTZ R16, R16, R19 ;  /* 0x0000001310107221 */ /* 0x000fc60000010000 */
[----:B------:R-:W-:Y:S01]  /*1000*/  FADD.FTZ R17, R17, R18 ;  /* 0x0000001211117221 */ /* 0x000fe20000010000 */
[----:B------:R-:W-:-:S04]  /*1010*/  FADD.FTZ R18, R22, R23 ;  /* 0x0000001716127221 */ /* 0x000fc80000010000 */
[----:B------:R-:W-:Y:S01]  /*1020*/  FADD.FTZ R17, R17, R18 ;  /* 0x0000001211117221 */ /* 0x000fe20000010000 */
[----:B------:R-:W-:Y:S01]  /*1030*/  FMUL.FTZ R19, R25, R25 ;  /* 0x0000001919137220 */ /* 0x000fe20000410000 */
[----:B------:R-:W-:-:S03]  /*1040*/  FADD.FTZ R18, R24, R25 ;  /* 0x0000001918127221 */ /* 0x000fc60000010000 */
[----:B------:R-:W-:Y:S01]  /*1050*/  FFMA.FTZ R19, R24, R24, R19 ;  /* 0x0000001818137223 */ /* 0x000fe20000010013 */
[----:B------:R-:W-:-:S03]  /*1060*/  FADD.FTZ R17, R17, R18 ;  /* 0x0000001211117221 */ /* 0x000fc60000010000 */
[----:B------:R-:W-:Y:S02]  /*1070*/  FADD.FTZ R16, R16, R19 ;  /* 0x0000001310107221 */ /* 0x000fe40000010000 */
        /* <DEDUP_REMOVED lines=31> */
.L_x_3632:
[----:B------:R-:W-:Y:S05]  /*1270*/  BSYNC.RECONVERGENT B0 ;  /* 0x0000000000007941 */ /* 0x000fea0003800200 */
.L_x_3631:
        /* <DEDUP_REMOVED lines=45> */
.L_x_3634:
[----:B------:R-:W-:Y:S05]  /*1550*/  BSYNC.RECONVERGENT B0 ;  /* 0x0000000000007941 */ /* 0x000fea0003800200 */
.L_x_3633:
        /* <DEDUP_REMOVED lines=32> */
.L_x_3637:
[----:B------:R-:W3:Y:S04]  /*1760*/  LDG.E.STRONG.GPU R30, desc[UR24][R16.64] ;  /* 0x00000018101e7981 */ /* 0x000ee8000c1ef900 */
[----:B---3--:R-:W-:Y:S01]  /*1770*/  CCTL.IVALL ;  /* 0x00000000ff00798f */ /* 0x008fe20002000000 */
[----:B------:R-:W-:Y:S05]  /*1780*/  YIELD ;  /* 0x0000000000007946 */ /* 0x000fea0003800000 */
[----:B------:R-:W-:-:S13]  /*1790*/  ISETP.NE.AND P2, PT, R30, R31, PT ;  /* 0x0000001f1e00720c */ /* 0x000fda0003f45270 */
[----:B------:R-:W-:Y:S05]  /*17a0*/  @P2 BRA `(.L_x_3637) ;  /* 0xfffffffc00ec2947 */ /* 0x000fea000383ffff */
.L_x_3636:
        /* <DEDUP_REMOVED lines=14> */
.L_x_3639:
        /* <DEDUP_REMOVED lines=21> */
[----:B------:R-:W-:Y:S01]  /*19e0*/  IMAD.U32 R30, RZ, RZ, UR34 ;  /* 0x00000022ff1e7e24 */ /* 0x000fe2000f8e00ff */
        /* <DEDUP_REMOVED lines=69> */
.L_x_3638:
        /* <DEDUP_REMOVED lines=35> */
[----:B------:R-:W-:Y:S01]  /*2070*/  ISETP.EQ.OR P2, PT, R16, UR30, P3 ;  /* 0x0000001e10007c0c */ /* 0x000fe20009f42670 */
[----:B------:R-:W-:-:S06]  /*2080*/  IMAD.U32 R31, RZ, RZ, UR19 ;  /* 0x00000013ff1f7e24 */ /* 0x000fcc000f8e00ff */
[----:B------:R-:W3:Y:S06]  /*2090*/  @!P1 LDG.E.64 R30, desc[UR24][R30.64] ;  /* 0x000000181e1e9981 */ /* 0x000eec000c1e1b00 */
        /* <DEDUP_REMOVED lines=13> */
.L_x_3640:
        /* <DEDUP_REMOVED lines=28> */
.L_x_3641:
        /* <DEDUP_REMOVED lines=13> */
.L_x_3642:
[----:B------:R-:W-:Y:S05]  /*2400*/  BSYNC.RECONVERGENT B0 ;  /* 0x0000000000007941 */ /* 0x000fea0003800200 */
.L_x_3635:
[----:B------:R-:W4:Y:S01]  /*2410*/  S2UR UR18, SR_CgaCtaId ;  /* 0x00000000001279c3 */ /* 0x000f220000008800 */
[----:B------:R-:W0:Y:S01]  /*2420*/  LDCU UR19, c[0x0][0x414] ;  /* 0x00008280ff1377ac */ /* 0x000e220008000800 */
[----:B------:R-:W-:Y:S01]  /*2430*/  MOV R31, UR16 ;  /* 0x00000010001f7c02 */ /* 0x000fe20008000f00 */
[----:B------:R-:W-:-:S05]  /*2440*/  UMOV UR5, 0x400 ;  /* 0x0000040000057882 */ /* 0x000fca0000000000 */
[----:B---3--:R-:W3:Y:S01]  /*2450*/  @P0 LDC.64 R16, c[0x0][0x388] ;  /* 0x0000e200ff100b82 */ /* 0x008ee20000000a00 */
[----:B----4-:R-:W-:Y:S01]  /*2460*/  ULEA UR5, UR18, UR5, 0x18 ;  /* 0x0000000512057291 */ /* 0x010fe2000f8ec0ff */
[----:B---3--:R-:W-:-:S08]  /*2470*/  @P0 IMAD.WIDE R16, R31, 0x8, R16 ;  /* 0x000000081f100825 */ /* 0x008fd000078e0210 */
[----:B------:R0:W-:Y:S01]  /*2480*/  @!P3 STS.64 [UR5+0x90], R18 ;  /* 0x00009012ff00b988 */ /* 0x0001e20008000a05 */
[----:B------:R-:W-:Y:S01]  /*2490*/  IADD3 R31, PT, PT, R28, UR17, RZ ;  /* 0x000000111c1f7c10 */ /* 0x000fe2000fffe0ff */
[----:B0-----:R-:W-:Y:S01]  /*24a0*/  @P0 FMUL.FTZ R18, R18, UR19 ;  /* 0x0000001312120c20 */ /* 0x001fe20008410000 */
[----:B------:R-:W-:-:S05]  /*24b0*/  @P0 FMUL.FTZ R19, R19, UR19 ;  /* 0x0000001313130c20 */ /* 0x000fca0008410000 */
[----:B------:R0:W-:Y:S01]  /*24c0*/  @P0 STG.E.64 desc[UR24][R16.64], R18 ;  /* 0x0000001210000986 */ /* 0x0001e2000c101b18 */
[----:B------:R-:W-:Y:S08]  /*24d0*/  BAR.SYNC.DEFER_BLOCKING 0x0 ;  /* 0x0000000000007b1d */ /* 0x000ff00000010000 */
[----:B0-----:R-:W0:Y:S01]  /*24e0*/  LDC.64 R18, c[0x0][0x3a0] ;  /* 0x0000e800ff127b82 */ /* 0x001e220000000a00 */
[----:B------:R-:W3:Y:S01]  /*24f0*/  LDS.64 R16, [UR5+0x90] ;  /* 0x00009005ff107984 */ /* 0x000ee20008000a00 */
[----:B0-----:R-:W-:-:S06]  /*2500*/  IMAD.WIDE R18, R31, 0x4, R18 ;  /* 0x000000041f127825 */ /* 0x001fcc00078e0212 */
[----:B------:R-:W5:Y:S01]  /*2510*/  LDG.E.64 R18, desc[UR24][R18.64] ;  /* 0x0000001812127981 */ /* 0x000f62000c1e1b00 */
[----:B---3--:R-:W-:-:S05]  /*2520*/  FMUL.FTZ R30, R16, UR19 ;  /* 0x00000013101e7c20 */ /* 0x008fca0008410000 */
        /* <DEDUP_REMOVED lines=8> */
[----:B------:R-:W3:Y:S01]  /*25b0*/  @UP1 LDCU UR18, c[0x0][0x3a8] ;  /* 0x00007500ff1217ac */ /* 0x000ee20008000800 */
[----:B0-----:R-:W-:-:S06]  /*25c0*/  IMAD.WIDE R16, R31, 0x4, R16 ;  /* 0x000000041f107825 */ /* 0x001fcc00078e0210 */
[----:B------:R-:W5:Y:S02]  /*25d0*/  LDG.E.64 R16, desc[UR24][R16.64] ;  /* 0x0000001810107981 */ /* 0x000f64000c1e1b00 */
[----:B---3--:R-:W-:-:S06]  /*25e0*/  @P1 FADD.FTZ R30, R30, UR18 ;  /* 0x000000121e1e1e21 */ /* 0x008fcc0008010000 */
        /* <DEDUP_REMOVED lines=13> */
[----:B------:R-:W2:Y:S01]  /*26c0*/  LDCU.64 UR22, c[0x0][0x3e0] ;  /* 0x00007c00ff1677ac */ /* 0x000ea20008000a00 */
[----:B------:R-:W-:Y:S01]  /*26d0*/  MOV R30, R2 ;  /* 0x00000002001e7202 */ /* 0x000fe20000000f00 */
[----:B------:R-:W-:Y:S01]  /*26e0*/  FADD.FTZ R10, R10, -UR5 ;  /* 0x800000050a0a7e21 */ /* 0x000fe20008010000 */
[----:B------:R-:W-:Y:S01]  /*26f0*/  MOV R31, R5 ;  /* 0x00000005001f7202 */ /* 0x000fe20000000f00 */
[----:B------:R-:W0:Y:S01]  /*2700*/  LDCU.64 UR18, c[0x0][0x380] ;  /* 0x00007000ff1277ac */ /* 0x000e220008000a00 */
[----:B--2---:R-:W-:Y:S02]  /*2710*/  IMAD R32, R35, UR22, RZ ;  /* 0x0000001623207c24 */ /* 0x004fe4000f8e02ff */
[----:B------:R-:W-:-:S04]  /*2720*/  IMAD.WIDE.U32 R30, R0, UR22, R30 ;  /* 0x00000016001e7c25 */ /* 0x000fc8000f8e001e */
[----:B-1----:R-:W-:Y:S01]  /*2730*/  IMAD R33, R0, UR23, R32 ;  /* 0x0000001700217c24 */ /* 0x002fe2000f8e0220 */
[----:B0-----:R-:W-:-:S04]  /*2740*/  LEA R32, P1, R30, UR18, 0x2 ;  /* 0x000000121e207c11 */ /* 0x001fc8000f8210ff */
[----:B------:R-:W-:-:S04]  /*2750*/  IADD3 R31, PT, PT, R31, R33, RZ ;  /* 0x000000211f1f7210 */ /* 0x000fc80007ffe0ff */
[----:B------:R-:W-:Y:S01]  /*2760*/  LEA.HI.X R33, R30, UR19, R31, 0x2, P1 ;  /* 0x000000131e217c11 */ /* 0x000fe200088f141f */
[----:B------:R-:W-:Y:S01]  /*2770*/  FADD.FTZ R30, R11, -UR5 ;  /* 0x800000050b1e7e21 */ /* 0x000fe20008010000 */
[----:B------:R-:W-:-:S03]  /*2780*/  FMUL.FTZ R11, R10, UR17 ;  /* 0x000000110a0b7c20 */ /* 0x000fc60008410000 */
[----:B------:R-:W-:Y:S01]  /*2790*/  FMUL.FTZ R30, R30, UR17 ;  /* 0x000000111e1e7c20 */ /* 0x000fe20008410000 */
[----:B-----5:R-:W-:-:S03]  /*27a0*/  FFMA.FTZ R10, R16, R11, R18 ;  /* 0x0000000b100a7223 */ /* 0x020fc60000010012 */
[----:B------:R-:W-:-:S05]  /*27b0*/  FFMA.FTZ R11, R17, R30, R19 ;  /* 0x0000001e110b7223 */ /* 0x000fca0000010013 */
[----:B------:R0:W-:Y:S02]  /*27c0*/  STG.E.64 desc[UR24][R32.64], R10 ;  /* 0x0000000a20007986 */ /* 0x0001e4000c101b18 */
.L_x_3646:
[----:B------:R-:W-:Y:S05]  /*27d0*/  BSYNC.RECONVERGENT B1 ;  /* 0x0000000000017941 */ /* 0x000fea0003800200 */
.L_x_3645:
[----:B------:R-:W-:Y:S04]  /*27e0*/  BSSY.RECONVERGENT B1, `(.L_x_3647) ;  /* 0x0000013000017945 */ /* 0x000fe80003800200 */
[----:B------:R-:W-:Y:S05]  /*27f0*/  @P2 BRA `(.L_x_3648) ;  /* 0x0000000000442947 */ /* 0x000fea0003800000 */
[----:B------:R-:W3:Y:S01]  /*2800*/  LDCU.64 UR18, c[0x0][0x3e0] ;  /* 0x00007c00ff1277ac */ /* 0x000ee20008000a00 */
[----:B0-----:R-:W-:Y:S01]  /*2810*/  MOV R10, R2 ;  /* 0x00000002000a7202 */ /* 0x001fe20000000f00 */
[----:B------:R-:W-:Y:S01]  /*2820*/  FADD.FTZ R12, R12, -UR5 ;  /* 0x800000050c0c7e21 */ /* 0x000fe20008010000 */
[----:B------:R-:W-:Y:S01]  /*2830*/  MOV R11, R5 ;  /* 0x00000005000b7202 */ /* 0x000fe20000000f00 */
[----:B------:R-:W0:Y:S01]  /*2840*/  LDCU.64 UR22, c[0x0][0x380] ;  /* 0x00007000ff1677ac */ /* 0x000e220008000a00 */
[----:B------:R-:W-:Y:S01]  /*2850*/  FADD.FTZ R13, R13, -UR5 ;  /* 0x800000050d0d7e21 */ /* 0x000fe20008010000 */
[----:B---3--:R-:W-:Y:S02]  /*2860*/  IMAD R30, R34, UR18, RZ ;  /* 0x00000012221e7c24 */ /* 0x008fe4000f8e02ff */
[----:B------:R-:W-:-:S04]  /*2870*/  IMAD.WIDE.U32 R10, R27, UR18, R10 ;  /* 0x000000121b0a7c25 */ /* 0x000fc8000f8e000a */
[----:B------:R-:W-:Y:S01]  /*2880*/  IMAD R31, R27, UR19, R30 ;  /* 0x000000131b1f7c24 */ /* 0x000fe2000f8e021e */
[----:B0-----:R-:W-:-:S04]  /*2890*/  LEA R30, P1, R10, UR22, 0x2 ;  /* 0x000000160a1e7c11 */ /* 0x001fc8000f8210ff */
[----:B------:R-:W-:Y:S01]  /*28a0*/  IADD3 R31, PT, PT, R11, R31, RZ ;  /* 0x0000001f0b1f7210 */ /* 0x000fe20007ffe0ff */
[----:B------:R-:W-:Y:S01]  /*28b0*/  FMUL.FTZ R11, R12, UR17 ;  /* 0x000000110c0b7c20 */ /* 0x000fe20008410000 */
[----:B------:R-:W-:Y:S02]  /*28c0*/  FMUL.FTZ R12, R13, UR17 ;  /* 0x000000110d0c7c20 */ /* 0x000fe40008410000 */
[----:B------:R-:W-:Y:S01]  /*28d0*/  LEA.HI.X R31, R10, UR23, R31, 0x2, P1 ;  /* 0x000000170a1f7c11 */ /* 0x000fe200088f141f */
[----:B-----5:R-:W-:Y:S01]  /*28e0*/  FFMA.FTZ R10, R16, R11, R18 ;  /* 0x0000000b100a7223 */ /* 0x020fe20000010012 */
[----:B------:R-:W-:-:S05]  /*28f0*/  FFMA.FTZ R11, R17, R12, R19 ;  /* 0x0000000c110b7223 */ /* 0x000fca0000010013 */
[----:B------:R3:W-:Y:S02]  /*2900*/  STG.E.64 desc[UR24][R30.64], R10 ;  /* 0x0000000a1e007986 */ /* 0x0007e4000c101b18 */
.L_x_3648:
[----:B------:R-:W-:Y:S05]  /*2910*/  BSYNC.RECONVERGENT B1 ;  /* 0x0000000000017941 */ /* 0x000fea0003800200 */
.L_x_3647:
[----:B---3--:R-:W-:Y:S01]  /*2920*/  VIADD R31, R0, 0x10 ;  /* 0x00000010001f7836 */ /* 0x008fe20000000000 */
[----:B------:R-:W-:Y:S04]  /*2930*/  BSSY.RECONVERGENT B1, `(.L_x_3649) ;  /* 0x0000016000017945 */ /* 0x000fe80003800200 */
[----:B------:R-:W-:Y:S02]  /*2940*/  ISETP.GE.U32.AND P1, PT, R31, UR20, PT ;  /* 0x000000141f007c0c */ /* 0x000fe4000bf26070 */
[----:B0-----:R-:W-:-:S04]  /*2950*/  SHF.R.S32.HI R10, RZ, 0x1f, R31 ;  /* 0x0000001fff0a7819 */ /* 0x001fc8000001141f */
[----:B------:R-:W-:-:S13]  /*2960*/  ISETP.GE.AND.EX P1, PT, R10, UR21, PT, P1 ;  /* 0x000000150a007c0c */ /* 0x000fda000bf26310 */
[----:B------:R-:W-:Y:S05]  /*2970*/  @P1 BRA `(.L_x_3650) ;  /* 0x0000000000441947 */ /* 0x000fea0003800000 */
[----:B------:R-:W0:Y:S01]  /*2980*/  LDCU.64 UR18, c[0x0][0x3e0] ;  /* 0x00007c00ff1277ac */ /* 0x000e220008000a00 */
[----:B------:R-:W-:Y:S01]  /*2990*/  MOV R11, R5 ;  /* 0x00000005000b7202 */ /* 0x000fe20000000f00 */
[----:B------:R-:W-:Y:S01]  /*29a0*/  FADD.FTZ R8, R8, -UR5 ;  /* 0x8000000508087e21 */ /* 0x000fe20008010000 */
[----:B------:R-:W3:Y:S01]  /*29b0*/  LDCU.64 UR22, c[0x0][0x380] ;  /* 0x00007000ff1677ac */ /* 0x000ee20008000a00 */
[----:B0-----:R-:W-:-:S04]  /*29c0*/  IMAD R10, R10, UR18, RZ ;  /* 0x000000120a0a7c24 */ /* 0x001fc8000f8e02ff */
[----:B------:R-:W-:Y:S01]  /*29d0*/  IMAD R13, R31, UR19, R10 ;  /* 0x000000131f0d7c24 */ /* 0x000fe2000f8e020a */
[----:B------:R-:W-:-:S05]  /*29e0*/  MOV R10, R2 ;  /* 0x00000002000a7202 */ /* 0x000fca0000000f00 */
[----:B------:R-:W-:-:S05]  /*29f0*/  IMAD.WIDE.U32 R10, R31, UR18, R10 ;  /* 0x000000121f0a7c25 */ /* 0x000fca000f8e000a */
[----:B------:R-:W-:Y:S02]  /*2a00*/  IADD3 R13, PT, PT, R11, R13, RZ ;  /* 0x0000000d0b0d7210 */ /* 0x000fe40007ffe0ff */
[----:B---3--:R-:W-:-:S04]  /*2a10*/  LEA R12, P1, R10, UR22, 0x2 ;  /* 0x000000160a0c7c11 */ /* 0x008fc8000f8210ff */
[----:B------:R-:W-:Y:S01]  /*2a20*/  LEA.HI.X R13, R10, UR23, R13, 0x2, P1 ;  /* 0x000000170a0d7c11 */ /* 0x000fe200088f140d */
[----:B------:R-:W-:Y:S01]  /*2a30*/  FADD.FTZ R10, R9, -UR5 ;  /* 0x80000005090a7e21 */ /* 0x000fe20008010000 */
[----:B------:R-:W-:-:S03]  /*2a40*/  FMUL.FTZ R9, R8, UR17 ;  /* 0x0000001108097c20 */ /* 0x000fc60008410000 */
[----:B------:R-:W-:Y:S01]  /*2a50*/  FMUL.FTZ R10, R10, UR17 ;  /* 0x000000110a0a7c20 */ /* 0x000fe20008410000 */
[----:B-----5:R-:W-:-:S03]  /*2a60*/  FFMA.FTZ R8, R16, R9, R18 ;  /* 0x0000000910087223 */ /* 0x020fc60000010012 */
[----:B------:R-:W-:-:S05]  /*2a70*/  FFMA.FTZ R9, R17, R10, R19 ;  /* 0x0000000a11097223 */ /* 0x000fca0000010013 */
[----:B------:R0:W-:Y:S02]  /*2a80*/  STG.E.64 desc[UR24][R12.64], R8 ;  /* 0x000000080c007986 */ /* 0x0001e4000c101b18 */
.L_x_3650:
[----:B------:R-:W-:Y:S05]  /*2a90*/  BSYNC.RECONVERGENT B1 ;  /* 0x0000000000017941 */ /* 0x000fea0003800200 */
.L_x_3649:
[C---:B------:R-:W-:Y:S01]  /*2aa0*/  IADD3 R31, PT, PT, R0.reuse, 0x18, RZ ;  /* 0x00000018001f7810 */ /* 0x040fe20007ffe0ff */
[----:B------:R-:W-:Y:S01]  /*2ab0*/  BSSY.RECONVERGENT B1, `(.L_x_3651) ;  /* 0x000001a000017945 */ /* 0x000fe20003800200 */
[----:B0-----:R-:W-:Y:S02]  /*2ac0*/  IADD3 R12, PT, PT, R0, 0x20, RZ ;  /* 0x00000020000c7810 */ /* 0x001fe40007ffe0ff */
        /* <DEDUP_REMOVED lines=24> */
.L_x_3652:
[----:B------:R-:W-:Y:S05]  /*2c50*/  BSYNC.RECONVERGENT B1 ;  /* 0x0000000000017941 */ /* 0x000fea0003800200 */
.L_x_3651:
[----:B------:R-:W-:Y:S01]  /*2c60*/  BSSY.RECONVERGENT B1, `(.L_x_3653) ;  /* 0x0000016000017945 */ /* 0x000fe20003800200 */
[C---:B------:R-:W-:Y:S02]  /*2c70*/  IADD3 R30, PT, PT, R0.reuse, 0x28, RZ ;  /* 0x00000028001e7810 */ /* 0x040fe40007ffe0ff */
[C---:B0-----:R-:W-:Y:S02]  /*2c80*/  IADD3 R6, PT, PT, R0.reuse, 0x30, RZ ;  /* 0x0000003000067810 */ /* 0x041fe40007ffe0ff */
[----:B------:R-:W-:Y:S01]  /*2c90*/  IADD3 R7, PT, PT, R0, 0x38, RZ ;  /* 0x0000003800077810 */ /* 0x000fe20007ffe0ff */
[----:B------:R-:W-:Y:S06]  /*2ca0*/  @P2 BRA `(.L_x_3654) ;  /* 0x0000000000442947 */ /* 0x000fec0003800000 */
[----:B------:R-:W0:Y:S01]  /*2cb0*/  LDCU.64 UR18, c[0x0][0x3e0] ;  /* 0x00007c00ff1277ac */ /* 0x000e220008000a00 */
[----:B------:R-:W-:Y:S01]  /*2cc0*/  MOV R8, R2 ;  /* 0x0000000200087202 */ /* 0x000fe20000000f00 */
[----:B------:R-:W-:Y:S01]  /*2cd0*/  FADD.FTZ R14, R14, -UR5 ;  /* 0x800000050e0e7e21 */ /* 0x000fe20008010000 */
[----:B------:R-:W-:Y:S01]  /*2ce0*/  MOV R9, R5 ;  /* 0x0000000500097202 */ /* 0x000fe20000000f00 */
[----:B------:R-:W3:Y:S01]  /*2cf0*/  LDCU.64 UR22, c[0x0][0x380] ;  /* 0x00007000ff1677ac */ /* 0x000ee20008000a00 */
[----:B------:R-:W-:Y:S01]  /*2d00*/  FADD.FTZ R15, R15, -UR5 ;  /* 0x800000050f0f7e21 */ /* 0x000fe20008010000 */
[----:B0-----:R-:W-:Y:S02]  /*2d10*/  IMAD R13, R13, UR18, RZ ;  /* 0x000000120d0d7c24 */ /* 0x001fe4000f8e02ff */
[----:B------:R-:W-:-:S04]  /*2d20*/  IMAD.WIDE.U32 R8, R12, UR18, R8 ;  /* 0x000000120c087c25 */ /* 0x000fc8000f8e0008 */
[----:B------:R-:W-:Y:S01]  /*2d30*/  IMAD R13, R12, UR19, R13 ;  /* 0x000000130c0d7c24 */ /* 0x000fe2000f8e020d */
[----:B---3--:R-:W-:Y:S01]  /*2d40*/  LEA R10, P1, R8, UR22, 0x2 ;  /* 0x00000016080a7c11 */ /* 0x008fe2000f8210ff */
[----:B------:R-:W-:-:S03]  /*2d50*/  FMUL.FTZ R12, R15, UR17 ;  /* 0x000000110f0c7c20 */ /* 0x000fc60008410000 */
[----:B------:R-:W-:Y:S01]  /*2d60*/  IADD3 R13, PT, PT, R9, R13, RZ ;  /* 0x0000000d090d7210 */ /* 0x000fe20007ffe0ff */
[----:B------:R-:W-:-:S03]  /*2d70*/  FMUL.FTZ R9, R14, UR17 ;  /* 0x000000110e097c20 */ /* 0x000fc60008410000 */
[----:B------:R-:W-:Y:S01]  /*2d80*/  LEA.HI.X R11, R8, UR23, R13, 0x2, P1 ;  /* 0x00000017080b7c11 */ /* 0x000fe200088f140d */
[----:B-----5:R-:W-:Y:S01]  /*2d90*/  FFMA.FTZ R8, R16, R9, R18 ;  /* 0x0000000910087223 */ /* 0x020fe20000010012 */
[----:B------:R-:W-:-:S05]  /*2da0*/  FFMA.FTZ R9, R17, R12, R19 ;  /* 0x0000000c11097223 */ /* 0x000fca0000010013 */
[----:B------:R0:W-:Y:S02]  /*2db0*/  STG.E.64 desc[UR24][R10.64], R8 ;  /* 0x000000080a007986 */ /* 0x0001e4000c101b18 */
.L_x_3654:
[----:B------:R-:W-:Y:S05]  /*2dc0*/  BSYNC.RECONVERGENT B1 ;  /* 0x0000000000017941 */ /* 0x000fea0003800200 */
.L_x_3653:
[----:B------:R-:W-:Y:S01]  /*2dd0*/  ISETP.GE.U32.AND P1, PT, R30, UR20, PT ;  /* 0x000000141e007c0c */ /* 0x000fe2000bf26070 */
[----:B------:R-:W-:Y:S01]  /*2de0*/  BSSY.RECONVERGENT B1, `(.L_x_3655) ;  /* 0x000001b000017945 */ /* 0x000fe20003800200 */
[----:B0-----:R-:W-:Y:S02]  /*2df0*/  SHF.R.S32.HI R11, RZ, 0x1f, R30 ;  /* 0x0000001fff0b7819 */ /* 0x001fe4000001141e */
[----:B------:R-:W-:Y:S02]  /*2e00*/  ISETP.GE.U32.AND P2, PT, R6, UR20, PT ;  /* 0x0000001406007c0c */ /* 0x000fe4000bf46070 */
[----:B------:R-:W-:Y:S02]  /*2e10*/  ISETP.GE.AND.EX P1, PT, R11, UR21, PT, P1 ;  /* 0x000000150b007c0c */ /* 0x000fe4000bf26310 */
[----:B------:R-:W-:Y:S02]  /*2e20*/  ISETP.GE.U32.AND P3, PT, R7, UR20, PT ;  /* 0x0000001407007c0c */ /* 0x000fe4000bf66070 */
[----:B------:R-:W-:-:S02]  /*2e30*/  SHF.R.S32.HI R15, RZ, 0x1f, R6 ;  /* 0x0000001fff0f7819 */ /* 0x000fc40000011406 */
[----:B------:R-:W-:Y:S02]  /*2e40*/  SHF.R.S32.HI R14, RZ, 0x1f, R7 ;  /* 0x0000001fff0e7819 */ /* 0x000fe40000011407 */
[----:B------:R-:W-:Y:S02]  /*2e50*/  ISETP.GE.AND.EX P2, PT, R15, UR21, PT, P2 ;  /* 0x000000150f007c0c */ /* 0x000fe4000bf46320 */
[----:B------:R-:W-:-:S03]  /*2e60*/  ISETP.GE.AND.EX P3, PT, R14, UR21, PT, P3 ;  /* 0x000000150e007c0c */ /* 0x000fc6000bf66330 */
[----:B------:R-:W-:Y:S10]  /*2e70*/  @P1 BRA `(.L_x_3656) ;  /* 0x0000000000441947 */ /* 0x000ff40003800000 */
        /* <DEDUP_REMOVED lines=8> */
[----:B------:R-:W-:Y:S02]  /*2f00*/  IMAD R13, R30, UR19, R11 ;  /* 0x000000131e0d7c24 */ /* 0x000fe4000f8e020b */
[----:B------:R-:W-:Y:S01]  /*2f10*/  FMUL.FTZ R11, R20, UR17 ;  /* 0x00000011140b7c20 */ /* 0x000fe20008410000 */
[----:B---3--:R-:W-:Y:S01]  /*2f20*/  LEA R10, P1, R8, UR22, 0x2 ;  /* 0x00000016080a7c11 */ /* 0x008fe2000f8210ff */
[----:B------:R-:W-:Y:S01]  /*2f30*/  FMUL.FTZ R20, R21, UR17 ;  /* 0x0000001115147c20 */ /* 0x000fe20008410000 */
[----:B------:R-:W-:Y:S01]  /*2f40*/  IADD3 R13, PT, PT, R9, R13, RZ ;  /* 0x0000000d090d7210 */ /* 0x000fe20007ffe0ff */
[----:B-----5:R-:W-:-:S03]  /*2f50*/  FFMA.FTZ R12, R16, R11, R18 ;  /* 0x0000000b100c7223 */ /* 0x020fc60000010012 */
[----:B------:R-:W-:Y:S01]  /*2f60*/  LEA.HI.X R11, R8, UR23, R13, 0x2, P1 ;  /* 0x00000017080b7c11 */ /* 0x000fe200088f140d */
[----:B------:R-:W-:-:S05]  /*2f70*/  FFMA.FTZ R13, R17, R20, R19 ;  /* 0x00000014110d7223 */ /* 0x000fca0000010013 */
[----:B------:R0:W-:Y:S02]  /*2f80*/  STG.E.64 desc[UR24][R10.64], R12 ;  /* 0x0000000c0a007986 */ /* 0x0001e4000c101b18 */
.L_x_3656:
[----:B------:R-:W-:Y:S05]  /*2f90*/  BSYNC.RECONVERGENT B1 ;  /* 0x0000000000017941 */ /* 0x000fea0003800200 */
.L_x_3655:
[----:B------:R-:W-:Y:S04]  /*2fa0*/  BSSY.RECONVERGENT B1, `(.L_x_3657) ;  /* 0x0000013000017945 */ /* 0x000fe80003800200 */
[----:B------:R-:W-:Y:S05]  /*2fb0*/  @P2 BRA `(.L_x_3658) ;  /* 0x0000000000442947 */ /* 0x000fea0003800000 */
[----:B------:R-:W3:Y:S01]  /*2fc0*/  LDCU.64 UR18, c[0x0][0x3e0] ;  /* 0x00007c00ff1277ac */ /* 0x000ee20008000a00 */
[----:B------:R-:W-:Y:S01]  /*2fd0*/  MOV R8, R2 ;  /* 0x0000000200087202 */ /* 0x000fe20000000f00 */
[----:B------:R-:W-:Y:S01]  /*2fe0*/  FADD.FTZ R22, R22, -UR5 ;  /* 0x8000000516167e21 */ /* 0x000fe20008010000 */
[----:B------:R-:W-:Y:S01]  /*2ff0*/  MOV R9, R5 ;  /* 0x0000000500097202 */ /* 0x000fe20000000f00 */
[----:B------:R-:W4:Y:S01]  /*3000*/  LDCU.64 UR22, c[0x0][0x380] ;  /* 0x00007000ff1677ac */ /* 0x000f220008000a00 */
[----:B------:R-:W-:Y:S01]  /*3010*/  FADD.FTZ R23, R23, -UR5 ;  /* 0x8000000517177e21 */ /* 0x000fe20008010000 */
[----:B0-----:R-:W-:-:S04]  /*3020*/  FMUL.FTZ R11, R22, UR17 ;  /* 0x00000011160b7c20 */ /* 0x001fc80008410000 */
[----:B-----5:R-:W-:Y:S01]  /*3030*/  FFMA.FTZ R12, R16, R11, R18 ;  /* 0x0000000b100c7223 */ /* 0x020fe20000010012 */
[----:B---3--:R-:W-:Y:S02]  /*3040*/  IMAD R15, R15, UR18, RZ ;  /* 0x000000120f0f7c24 */ /* 0x008fe4000f8e02ff */
[----:B------:R-:W-:-:S04]  /*3050*/  IMAD.WIDE.U32 R8, R6, UR18, R8 ;  /* 0x0000001206087c25 */ /* 0x000fc8000f8e0008 */
[----:B------:R-:W-:Y:S01]  /*3060*/  IMAD R15, R6, UR19, R15 ;  /* 0x00000013060f7c24 */ /* 0x000fe2000f8e020f */
[----:B----4-:R-:W-:Y:S01]  /*3070*/  LEA R10, P1, R8, UR22, 0x2 ;  /* 0x00000016080a7c11 */ /* 0x010fe2000f8210ff */
[----:B------:R-:W-:-:S03]  /*3080*/  FMUL.FTZ R6, R23, UR17 ;  /* 0x0000001117067c20 */ /* 0x000fc60008410000 */
[----:B------:R-:W-:Y:S01]  /*3090*/  IADD3 R15, PT, PT, R9, R15, RZ ;  /* 0x0000000f090f7210 */ /* 0x000fe20007ffe0ff */
[----:B------:R-:W-:-:S03]  /*30a0*/  FFMA.FTZ R13, R17, R6, R19 ;  /* 0x00000006110d7223 */ /* 0x000fc60000010013 */
[----:B------:R-:W-:-:S05]  /*30b0*/  LEA.HI.X R11, R8, UR23, R15, 0x2, P1 ;  /* 0x00000017080b7c11 */ /* 0x000fca00088f140f */
[----:B------:R3:W-:Y:S02]  /*30c0*/  STG.E.64 desc[UR24][R10.64], R12 ;  /* 0x0000000c0a007986 */ /* 0x0007e4000c101b18 */
.L_x_3658:
[----:B------:R-:W-:Y:S05]  /*30d0*/  BSYNC.RECONVERGENT B1 ;  /* 0x0000000000017941 */ /* 0x000fea0003800200 */
.L_x_3657:
[----:B------:R-:W-:Y:S05]  /*30e0*/  @P3 BRA `(.L_x_3659) ;  /* 0x0000001000643947 */ /* 0x000fea0003800000 */
[----:B------:R-:W4:Y:S01]  /*30f0*/  LDCU.64 UR18, c[0x0][0x3e0] ;  /* 0x00007c00ff1277ac */ /* 0x000f220008000a00 */
[----:B------:R-:W-:Y:S01]  /*3100*/  MOV R3, R5 ;  /* 0x0000000500037202 */ /* 0x000fe20000000f00 */
[----:B------:R-:W-:Y:S01]  /*3110*/  FADD.FTZ R24, R24, -UR5 ;  /* 0x8000000518187e21 */ /* 0x000fe20008010000 */
[----:B------:R-:W-:Y:S01]  /*3120*/  FADD.FTZ R25, R25, -UR5 ;  /* 0x8000000519197e21 */ /* 0x000fe20008010000 */
[----:B------:R-:W0:Y:S02]  /*3130*/  LDCU.64 UR20, c[0x0][0x380] ;  /* 0x00007000ff1477ac */ /* 0x000e240008000a00 */
[----:B------:R-:W-:Y:S01]  /*3140*/  FMUL.FTZ R5, R24, UR17 ;  /* 0x0000001118057c20 */ /* 0x000fe20008410000 */
[----:B------:R-:W-:-:S03]  /*3150*/  FMUL.FTZ R6, R25, UR17 ;  /* 0x0000001119067c20 */ /* 0x000fc60008410000 */
[----:B-----5:R-:W-:Y:S01]  /*3160*/  FFMA.FTZ R16, R16, R5, R18 ;  /* 0x0000000510107223 */ /* 0x020fe20000010012 */
[----:B------:R-:W-:Y:S01]  /*3170*/  FFMA.FTZ R17, R17, R6, R19 ;  /* 0x0000000611117223 */ /* 0x000fe20000010013 */
[----:B----4-:R-:W-:Y:S02]  /*3180*/  IMAD R14, R14, UR18, RZ ;  /* 0x000000120e0e7c24 */ /* 0x010fe4000f8e02ff */
[----:B------:R-:W-:-:S04]  /*3190*/  IMAD.WIDE.U32 R2, R7, UR18, R2 ;  /* 0x0000001207027c25 */ /* 0x000fc8000f8e0002 */
[----:B------:R-:W-:Y:S01]  /*31a0*/  IMAD R7, R7, UR19, R14 ;  /* 0x0000001307077c24 */ /* 0x000fe2000f8e020e */
[----:B0-----:R-:W-:-:S04]  /*31b0*/  LEA R4, P1, R2, UR20, 0x2 ;  /* 0x0000001402047c11 */ /* 0x001fc8000f8210ff */
[----:B------:R-:W-:-:S04]  /*31c0*/  IADD3 R7, PT, PT, R3, R7, RZ ;  /* 0x0000000703077210 */ /* 0x000fc80007ffe0ff */
[----:B------:R-:W-:-:S05]  /*31d0*/  LEA.HI.X R5, R2, UR21, R7, 0x2, P1 ;  /* 0x0000001502057c11 */ /* 0x000fca00088f1407 */
[----:B------:R4:W-:Y:S01]  /*31e0*/  STG.E.64 desc[UR24][R4.64], R16 ;  /* 0x0000001004007986 */ /* 0x0009e2000c101b18 */
[----:B------:R-:W-:Y:S05]  /*31f0*/  BRA `(.L_x_3659) ;  /* 0x0000001000207947 */ /* 0x000fea0003800000 */
.L_x_3644:
[----:B------:R-:W0:Y:S01]  /*3200*/  LDCU.64 UR22, c[0x0][0x3e8] ;  /* 0x00007d00ff1677ac */ /* 0x000e220008000a00 */
[----:B------:R-:W-:Y:S01]  /*3210*/  BSSY.RECONVERGENT B1, `(.L_x_3660) ;  /* 0x000001f000017945 */ /* 0x000fe20003800200 */
[----:B0-----:R-:W-:-:S04]  /*3220*/  ISETP.GE.U32.AND P1, PT, R27, UR22, PT ;  /* 0x000000161b007c0c */ /* 0x001fc8000bf26070 */
[----:B------:R-:W-:Y:S01]  /*3230*/  ISETP.GE.AND.EX P1, PT, R34, UR23, PT, P1 ;  /* 0x0000001722007c0c */ /* 0x000fe2000bf26310 */
[----:B------:R-:W-:-:S12]  /*3240*/  @P4 BRA `(.L_x_3661) ;  /* 0x00000000006c4947 */ /* 0x000fd80003800000 */
[----:B------:R-:W2:Y:S01]  /*3250*/  LDCU.64 UR18, c[0x0][0x3e0] ;  /* 0x00007c00ff1277ac */ /* 0x000ea20008000a00 */
[----:B------:R-:W-:Y:S01]  /*3260*/  MOV R30, R2 ;  /* 0x00000002001e7202 */ /* 0x000fe20000000f00 */
[----:B------:R-:W-:Y:S01]  /*3270*/  FADD.FTZ R10, R10, -UR5 ;  /* 0x800000050a0a7e21 */ /* 0x000fe20008010000 */
[----:B------:R-:W-:Y:S01]  /*3280*/  MOV R31, R5 ;  /* 0x00000005001f7202 */ /* 0x000fe20000000f00 */
[----:B------:R-:W0:Y:S01]  /*3290*/  LDCU.64 UR20, c[0x0][0x380] ;  /* 0x00007000ff1477ac */ /* 0x000e220008000a00 */
[----:B------:R-:W-:-:S04]  /*32a0*/  FADD.FTZ R11, R11, -UR5 ;  /* 0x800000050b0b7e21 */ /* 0x000fc80008010000 */
[----:B------:R-:W-:-:S04]  /*32b0*/  FMUL.FTZ R11, R11, UR17 ;  /* 0x000000110b0b7c20 */ /* 0x000fc80008410000 */
[----:B-----5:R-:W-:Y:S01]  /*32c0*/  FFMA.FTZ R11, R17, R11, R19 ;  /* 0x0000000b110b7223 */ /* 0x020fe20000010013 */
[----:B--2---:R-:W-:Y:S02]  /*32d0*/  IMAD R32, R35, UR18, RZ ;  /* 0x0000001223207c24 */ /* 0x004fe4000f8e02ff */
[----:B------:R-:W-:-:S04]  /*32e0*/  IMAD.WIDE.U32 R30, R0, UR18, R30 ;  /* 0x00000012001e7c25 */ /* 0x000fc8000f8e001e */
[----:B-1----:R-:W-:Y:S01]  /*32f0*/  IMAD R33, R0, UR19, R32 ;  /* 0x0000001300217c24 */ /* 0x002fe2000f8e0220 */
[----:B0-----:R-:W-:-:S04]  /*3300*/  LEA R32, P2, R30, UR20, 0x2 ;  /* 0x000000141e207c11 */ /* 0x001fc8000f8410ff */
[----:B------:R-:W-:-:S04]  /*3310*/  IADD3 R31, PT, PT, R31, R33, RZ ;  /* 0x000000211f1f7210 */ /* 0x000fc80007ffe0ff */
[----:B------:R-:W-:Y:S01]  /*3320*/  LEA.HI.X R33, R30, UR21, R31, 0x2, P2 ;  /* 0x000000151e217c11 */ /* 0x000fe200090f141f */
[----:B------:R-:W-:-:S04]  /*3330*/  FMUL.FTZ R31, R10, UR17 ;  /* 0x000000110a1f7c20 */ /* 0x000fc80008410000 */
[----:B------:R-:W-:-:S04]  /*3340*/  FFMA.FTZ R10, R16, R31, R18 ;  /* 0x0000001f100a7223 */ /* 0x000fc80000010012 */
[----:B------:R-:W-:-:S06]  /*3350*/  FMUL.FTZ R31, R10, -1.4426950216293334961 ;  /* 0xbfb8aa3b0a1f7820 */ /* 0x000fcc0000410000 */
[----:B------:R-:W0:Y:S02]  /*3360*/  MUFU.EX2 R31, R31 ;  /* 0x0000001f001f7308 */ /* 0x000e240000000800 */
[----:B0-----:R-:W-:-:S06]  /*3370*/  FADD.FTZ R30, R31, 1 ;  /* 0x3f8000001f1e7421 */ /* 0x001fcc0000010000 */
[----:B------:R-:W0:Y:S02]  /*3380*/  MUFU.RCP R30, R30 ;  /* 0x0000001e001e7308 */ /* 0x000e240000001000 */
[----:B0-----:R-:W-:Y:S01]  /*3390*/  FMUL.FTZ R10, R10, R30 ;  /* 0x0000001e0a0a7220 */ /* 0x001fe20000410000 */
[----:B------:R-:W-:-:S06]  /*33a0*/  FMUL.FTZ R30, R11, -1.4426950216293334961 ;  /* 0xbfb8aa3b0b1e7820 */ /* 0x000fcc0000410000 */
[----:B------:R-:W0:Y:S02]  /*33b0*/  MUFU.EX2 R30, R30 ;  /* 0x0000001e001e7308 */ /* 0x000e240000000800 */
[----:B0-----:R-:W-:-:S06]  /*33c0*/  FADD.FTZ R31, R30, 1 ;  /* 0x3f8000001e1f7421 */ /* 0x001fcc0000010000 */
[----:B------:R-:W0:Y:S02]  /*33d0*/  MUFU.RCP R31, R31 ;  /* 0x0000001f001f7308 */ /* 0x000e240000001000 */
[----:B0-----:R-:W-:-:S05]  /*33e0*/  FMUL.FTZ R11, R11, R31 ;  /* 0x0000001f0b0b7220 */ /* 0x001fca0000410000 */
[----:B------:R0:W-:Y:S02]  /*33f0*/  STG.E.64 desc[UR24][R32.64], R10 ;  /* 0x0000000a20007986 */ /* 0x0001e4000c101b18 */
.L_x_3661:
[----:B------:R-:W-:Y:S05]  /*3400*/  BSYNC.RECONVERGENT B1 ;  /* 0x0000000000017941 */ /* 0x000fea0003800200 */
.L_x_3660:
[----:B------:R-:W-:Y:S04]  /*3410*/  BSSY.RECONVERGENT B1, `(.L_x_3662) ;  /* 0x000001d000017945 */ /* 0x000fe80003800200 */
[----:B------:R-:W-:Y:S05]  /*3420*/  @P1 BRA `(.L_x_3663) ;  /* 0x00000000006c1947 */ /* 0x000fea0003800000 */
[----:B------:R-:W3:Y:S01]  /*3430*/  LDCU.64 UR18, c[0x0][0x3e0] ;  /* 0x00007c00ff1277ac */ /* 0x000ee20008000a00 */
[----:B0-----:R-:W-:Y:S01]  /*3440*/  MOV R11, R5 ;  /* 0x00000005000b7202 */ /* 0x001fe20000000f00 */
[----:B------:R-:W-:Y:S02]  /*3450*/  IMAD.MOV.U32 R10, RZ, RZ, R2 ;  /* 0x000000ffff0a7224 */ /* 0x000fe400078e0002 */
[----:B------:R-:W-:Y:S01]  /*3460*/  FADD.FTZ R12, R12, -UR5 ;  /* 0x800000050c0c7e21 */ /* 0x000fe20008010000 */
[----:B------:R-:W0:Y:S01]  /*3470*/  LDCU.64 UR20, c[0x0][0x380] ;  /* 0x00007000ff1477ac */ /* 0x000e220008000a00 */
[----:B------:R-:W-:-:S04]  /*3480*/  FADD.FTZ R13, R13, -UR5 ;  /* 0x800000050d0d7e21 */ /* 0x000fc80008010000 */
[----:B--2---:R-:W-:Y:S01]  /*3490*/  FMUL.FTZ R32, R13, UR17 ;  /* 0x000000110d207c20 */ /* 0x004fe20008410000 */
[----:B---3--:R-:W-:Y:S02]  /*34a0*/  IMAD R30, R34, UR18, RZ ;  /* 0x00000012221e7c24 */ /* 0x008fe4000f8e02ff */
[----:B------:R-:W-:-:S04]  /*34b0*/  IMAD.WIDE.U32 R10, R27, UR18, R10 ;  /* 0x000000121b0a7c25 */ /* 0x000fc8000f8e000a */
[----:B------:R-:W-:Y:S01]  /*34c0*/  IMAD R31, R27, UR19, R30 ;  /* 0x000000131b1f7c24 */ /* 0x000fe2000f8e021e */
[----:B0-----:R-:W-:-:S04]  /*34d0*/  LEA R30, P1, R10, UR20, 0x2 ;  /* 0x000000140a1e7c11 */ /* 0x001fc8000f8210ff */
[----:B------:R-:W-:Y:S01]  /*34e0*/  IADD3 R31, PT, PT, R11, R31, RZ ;  /* 0x0000001f0b1f7210 */ /* 0x000fe20007ffe0ff */
[----:B------:R-:W-:-:S03]  /*34f0*/  FMUL.FTZ R11, R12, UR17 ;  /* 0x000000110c0b7c20 */ /* 0x000fc60008410000 */
[----:B------:R-:W-:Y:S01]  /*3500*/  LEA.HI.X R31, R10, UR21, R31, 0x2, P1 ;  /* 0x000000150a1f7c11 */ /* 0x000fe200088f141f */
[----:B-----5:R-:W-:Y:S01]  /*3510*/  FFMA.FTZ R10, R16, R11, R18 ;  /* 0x0000000b100a7223 */ /* 0x020fe20000010012 */
[----:B------:R-:W-:-:S03]  /*3520*/  FFMA.FTZ R11, R17, R32, R19 ;  /* 0x00000020110b7223 */ /* 0x000fc60000010013 */
[----:B------:R-:W-:Y:S01]  /*3530*/  FMUL.FTZ R12, R10, -1.4426950216293334961 ;  /* 0xbfb8aa3b0a0c7820 */ /* 0x000fe20000410000 */
[----:B------:R-:W-:-:S05]  /*3540*/  FMUL.FTZ R13, R11, -1.4426950216293334961 ;  /* 0xbfb8aa3b0b0d7820 */ /* 0x000fca0000410000 */
[----:B------:R-:W1:Y:S04]  /*3550*/  MUFU.EX2 R12, R12 ;  /* 0x0000000c000c7308 */ /* 0x000e680000000800 */
[----:B------:R-:W0:Y:S01]  /*3560*/  MUFU.EX2 R13, R13 ;  /* 0x0000000d000d7308 */ /* 0x000e220000000800 */
[----:B-1----:R-:W-:Y:S01]  /*3570*/  FADD.FTZ R33, R12, 1 ;  /* 0x3f8000000c217421 */ /* 0x002fe20000010000 */
[----:B0-----:R-:W-:-:S05]  /*3580*/  FADD.FTZ R32, R13, 1 ;  /* 0x3f8000000d207421 */ /* 0x001fca0000010000 */
[----:B------:R-:W0:Y:S08]  /*3590*/  MUFU.RCP R33, R33 ;  /* 0x0000002100217308 */ /* 0x000e300000001000 */
[----:B------:R-:W1:Y:S01]  /*35a0*/  MUFU.RCP R32, R32 ;  /* 0x0000002000207308 */ /* 0x000e620000001000 */
[----:B0-----:R-:W-:Y:S01]  /*35b0*/  FMUL.FTZ R10, R10, R33 ;  /* 0x000000210a0a7220 */ /* 0x001fe20000410000 */
[----:B-1----:R-:W-:-:S05]  /*35c0*/  FMUL.FTZ R11, R11, R32 ;  /* 0x000000200b0b7220 */ /* 0x002fca0000410000 */
[----:B------:R3:W-:Y:S02]  /*35d0*/  STG.E.64 desc[UR24][R30.64], R10 ;  /* 0x0000000a1e007986 */ /* 0x0007e4000c101b18 */
.L_x_3663:
[----:B------:R-:W-:Y:S05]  /*35e0*/  BSYNC.RECONVERGENT B1 ;  /* 0x0000000000017941 */ /* 0x000fea0003800200 */
.L_x_3662:
[----:B---3--:R-:W-:Y:S01]  /*35f0*/  IADD3 R31, PT, PT, R0, 0x10, RZ ;  /* 0x00000010001f7810 */ /* 0x008fe20007ffe0ff */
[----:B------:R-:W-:Y:S03]  /*3600*/  BSSY.RECONVERGENT B1, `(.L_x_3664) ;  /* 0x0000020000017945 */ /* 0x000fe60003800200 */
[----:B------:R-:W-:Y:S02]  /*3610*/  ISETP.GE.U32.AND P1, PT, R31, UR22, PT ;  /* 0x000000161f007c0c */ /* 0x000fe4000bf26070 */
[----:B0-----:R-:W-:-:S04]  /*3620*/  SHF.R.S32.HI R10, RZ, 0x1f, R31 ;  /* 0x0000001fff0a7819 */ /* 0x001fc8000001141f */
[----:B------:R-:W-:-:S13]  /*3630*/  ISETP.GE.AND.EX P1, PT, R10, UR23, PT, P1 ;  /* 0x000000170a007c0c */ /* 0x000fda000bf26310 */
[----:B------:R-:W-:Y:S05]  /*3640*/  @P1 BRA `(.L_x_3665) ;  /* 0x00000000006c1947 */ /* 0x000fea0003800000 */
[----:B------:R-:W0:Y:S01]  /*3650*/  LDCU.64 UR18, c[0x0][0x3e0] ;  /* 0x00007c00ff1277ac */ /* 0x000e220008000a00 */
[----:B------:R-:W-:Y:S01]  /*3660*/  MOV R11, R5 ;  /* 0x00000005000b7202 */ /* 0x000fe20000000f00 */
[----:B------:R-:W-:Y:S01]  /*3670*/  FADD.FTZ R8, R8, -UR5 ;  /* 0x8000000508087e21 */ /* 0x000fe20008010000 */
[----:B------:R-:W-:Y:S01]  /*3680*/  FADD.FTZ R9, R9, -UR5 ;  /* 0x8000000509097e21 */ /* 0x000fe20008010000 */
[----:B------:R-:W3:Y:S03]  /*3690*/  LDCU.64 UR20, c[0x0][0x380] ;  /* 0x00007000ff1477ac */ /* 0x000ee60008000a00 */
[----:B------:R-:W-:-:S04]  /*36a0*/  FMUL.FTZ R30, R9, UR17 ;  /* 0x00000011091e7c20 */ /* 0x000fc80008410000 */
[----:B-----5:R-:W-:-:S04]  /*36b0*/  FFMA.FTZ R9, R17, R30, R19 ;  /* 0x0000001e11097223 */ /* 0x020fc80000010013 */
[----:B------:R-:W-:Y:S01]  /*36c0*/  FMUL.FTZ R30, R9, -1.4426950216293334961 ;  /* 0xbfb8aa3b091e7820 */ /* 0x000fe20000410000 */
[----:B0-----:R-:W-:-:S05]  /*36d0*/  IMAD R10, R10, UR18, RZ ;  /* 0x000000120a0a7c24 */ /* 0x001fca000f8e02ff */
[----:B------:R-:W0:Y:S01]  /*36e0*/  MUFU.EX2 R30, R30 ;  /* 0x0000001e001e7308 */ /* 0x000e220000000800 */
[----:B------:R-:W-:Y:S01]  /*36f0*/  IMAD R13, R31, UR19, R10 ;  /* 0x000000131f0d7c24 */ /* 0x000fe2000f8e020a */
[----:B------:R-:W-:-:S05]  /*3700*/  MOV R10, R2 ;  /* 0x00000002000a7202 */ /* 0x000fca0000000f00 */
[----:B------:R-:W-:-:S05]  /*3710*/  IMAD.WIDE.U32 R10, R31, UR18, R10 ;  /* 0x000000121f0a7c25 */ /* 0x000fca000f8e000a */
[----:B------:R-:W-:Y:S01]  /*3720*/  IADD3 R13, PT, PT, R11, R13, RZ ;  /* 0x0000000d0b0d7210 */ /* 0x000fe20007ffe0ff */
[----:B------:R-:W-:Y:S01]  /*3730*/  FMUL.FTZ R11, R8, UR17 ;  /* 0x00000011080b7c20 */ /* 0x000fe20008410000 */
[----:B---3--:R-:W-:Y:S01]  /*3740*/  LEA R12, P1, R10, UR20, 0x2 ;  /* 0x000000140a0c7c11 */ /* 0x008fe2000f8210ff */
[----:B0-----:R-:W-:Y:S02]  /*3750*/  FADD.FTZ R31, R30, 1 ;  /* 0x3f8000001e1f7421 */ /* 0x001fe40000010000 */
[----:B------:R-:W-:Y:S01]  /*3760*/  FFMA.FTZ R8, R16, R11, R18 ;  /* 0x0000000b10087223 */ /* 0x000fe20000010012 */
[----:B------:R-:W-:Y:S01]  /*3770*/  LEA.HI.X R13, R10, UR21, R13, 0x2, P1 ;  /* 0x000000150a0d7c11 */ /* 0x000fe200088f140d */
[----:B--2---:R-:W0:Y:S02]  /*3780*/  MUFU.RCP R32, R31 ;  /* 0x0000001f00207308 */ /* 0x004e240000001000 */
[----:B------:R-:W-:-:S06]  /*3790*/  FMUL.FTZ R10, R8, -1.4426950216293334961 ;  /* 0xbfb8aa3b080a7820 */ /* 0x000fcc0000410000 */
[----:B------:R-:W2:Y:S01]  /*37a0*/  MUFU.EX2 R10, R10 ;  /* 0x0000000a000a7308 */ /* 0x000ea20000000800 */
[----:B0-----:R-:W-:Y:S01]  /*37b0*/  FMUL.FTZ R9, R9, R32 ;  /* 0x0000002009097220 */ /* 0x001fe20000410000 */
[----:B--2---:R-:W-:-:S06]  /*37c0*/  FADD.FTZ R11, R10, 1 ;  /* 0x3f8000000a0b7421 */ /* 0x004fcc0000010000 */
[----:B------:R-:W0:Y:S02]  /*37d0*/  MUFU.RCP R11, R11 ;  /* 0x0000000b000b7308 */ /* 0x000e240000001000 */
[----:B0-----:R-:W-:-:S05]  /*37e0*/  FMUL.FTZ R8, R8, R11 ;  /* 0x0000000b08087220 */ /* 0x001fca0000410000 */
[----:B------:R0:W-:Y:S02]  /*37f0*/  STG.E.64 desc[UR24][R12.64], R8 ;  /* 0x000000080c007986 */ /* 0x0001e4000c101b18 */
.L_x_3665:
[----:B------:R-:W-:Y:S05]  /*3800*/  BSYNC.RECONVERGENT B1 ;  /* 0x0000000000017941 */ /* 0x000fea0003800200 */
.L_x_3664:
        /* <DEDUP_REMOVED lines=37> */
.L_x_3667:
[----:B------:R-:W-:Y:S05]  /*3a60*/  BSYNC.RECONVERGENT B1 ;  /* 0x0000000000017941 */ /* 0x000fea0003800200 */
.L_x_3666:
[----:B------:R-:W-:Y:S01]  /*3a70*/  BSSY.RECONVERGENT B1, `(.L_x_3668) ;  /* 0x0000020000017945 */ /* 0x000fe20003800200 */
[C---:B0-----:R-:W-:Y:S02]  /*3a80*/  IADD3 R6, PT, PT, R0.reuse, 0x28, RZ ;  /* 0x0000002800067810 */ /* 0x041fe40007ffe0ff */
[C---:B------:R-:W-:Y:S02]  /*3a90*/  IADD3 R7, PT, PT, R0.reuse, 0x30, RZ ;  /* 0x0000003000077810 */ /* 0x040fe40007ffe0ff */
[----:B------:R-:W-:Y:S01]  /*3aa0*/  IADD3 R30, PT, PT, R0, 0x38, RZ ;  /* 0x00000038001e7810 */ /* 0x000fe20007ffe0ff */
[----:B------:R-:W-:Y:S06]  /*3ab0*/  @P2 BRA `(.L_x_3669) ;  /* 0x00000000006c2947 */ /* 0x000fec0003800000 */
[----:B------:R-:W-:Y:S01]  /*3ac0*/  FADD.FTZ R14, R14, -UR5 ;  /* 0x800000050e0e7e21 */ /* 0x000fe20008010000 */
[----:B------:R-:W-:Y:S01]  /*3ad0*/  FADD.FTZ R15, R15, -UR5 ;  /* 0x800000050f0f7e21 */ /* 0x000fe20008010000 */
[----:B------:R-:W0:Y:S02]  /*3ae0*/  LDCU.64 UR18, c[0x0][0x3e0] ;  /* 0x00007c00ff1277ac */ /* 0x000e240008000a00 */
[----:B------:R-:W-:Y:S01]  /*3af0*/  FMUL.FTZ R9, R14, UR17 ;  /* 0x000000110e097c20 */ /* 0x000fe20008410000 */
[----:B------:R-:W-:Y:S01]  /*3b00*/  FMUL.FTZ R14, R15, UR17 ;  /* 0x000000110f0e7c20 */ /* 0x000fe20008410000 */
[----:B------:R-:W3:Y:S02]  /*3b10*/  LDCU.64 UR20, c[0x0][0x380] ;  /* 0x00007000ff1477ac */ /* 0x000ee40008000a00 */
[----:B-----5:R-:W-:Y:S01]  /*3b20*/  FFMA.FTZ R10, R16, R9, R18 ;  /* 0x00000009100a7223 */ /* 0x020fe20000010012 */
[----:B------:R-:W-:-:S03]  /*3b30*/  FFMA.FTZ R11, R17, R14, R19 ;  /* 0x0000000e110b7223 */ /* 0x000fc60000010013 */
[----:B------:R-:W-:Y:S01]  /*3b40*/  FMUL.FTZ R8, R10, -1.4426950216293334961 ;  /* 0xbfb8aa3b0a087820 */ /* 0x000fe20000410000 */
[----:B------:R-:W-:-:S05]  /*3b50*/  FMUL.FTZ R9, R11, -1.4426950216293334961 ;  /* 0xbfb8aa3b0b097820 */ /* 0x000fca0000410000 */
[----:B------:R-:W4:Y:S01]  /*3b60*/  MUFU.EX2 R8, R8 ;  /* 0x0000000800087308 */ /* 0x000f220000000800 */
[----:B0-----:R-:W-:-:S03]  /*3b70*/  IMAD R13, R13, UR18, RZ ;  /* 0x000000120d0d7c24 */ /* 0x001fc6000f8e02ff */
[----:B------:R-:W0:Y:S01]  /*3b80*/  MUFU.EX2 R9, R9 ;  /* 0x0000000900097308 */ /* 0x000e220000000800 */
[----:B------:R-:W-:Y:S02]  /*3b90*/  IMAD R31, R12, UR19, R13 ;  /* 0x000000130c1f7c24 */ /* 0x000fe4000f8e020d */
[----:B----4-:R-:W-:Y:S01]  /*3ba0*/  FADD.FTZ R14, R8, 1 ;  /* 0x3f800000080e7421 */ /* 0x010fe20000010000 */
[----:B------:R-:W-:Y:S01]  /*3bb0*/  MOV R8, R2 ;  /* 0x0000000200087202 */ /* 0x000fe20000000f00 */
[----:B0-----:R-:W-:Y:S01]  /*3bc0*/  FADD.FTZ R15, R9, 1 ;  /* 0x3f800000090f7421 */ /* 0x001fe20000010000 */
[----:B------:R-:W-:-:S03]  /*3bd0*/  MOV R9, R5 ;  /* 0x0000000500097202 */ /* 0x000fc60000000f00 */
[----:B------:R-:W0:Y:S01]  /*3be0*/  MUFU.RCP R14, R14 ;  /* 0x0000000e000e7308 */ /* 0x000e220000001000 */
[----:B------:R-:W-:-:S07]  /*3bf0*/  IMAD.WIDE.U32 R12, R12, UR18, R8 ;  /* 0x000000120c0c7c25 */ /* 0x000fce000f8e0008 */
[----:B------:R-:W4:Y:S01]  /*3c00*/  MUFU.RCP R15, R15 ;  /* 0x0000000f000f7308 */ /* 0x000f220000001000 */
[----:B------:R-:W-:Y:S02]  /*3c10*/  IADD3 R31, PT, PT, R13, R31, RZ ;  /* 0x0000001f0d1f7210 */ /* 0x000fe40007ffe0ff */
[----:B---3--:R-:W-:-:S04]  /*3c20*/  LEA R8, P1, R12, UR20, 0x2 ;  /* 0x000000140c087c11 */ /* 0x008fc8000f8210ff */
[----:B------:R-:W-:Y:S01]  /*3c30*/  LEA.HI.X R9, R12, UR21, R31, 0x2, P1 ;  /* 0x000000150c097c11 */ /* 0x000fe200088f141f */
[----:B0-----:R-:W-:Y:S01]  /*3c40*/  FMUL.FTZ R10, R10, R14 ;  /* 0x0000000e0a0a7220 */ /* 0x001fe20000410000 */
[----:B----4-:R-:W-:-:S05]  /*3c50*/  FMUL.FTZ R11, R11, R15 ;  /* 0x0000000f0b0b7220 */ /* 0x010fca0000410000 */
[----:B------:R0:W-:Y:S02]  /*3c60*/  STG.E.64 desc[UR24][R8.64], R10 ;  /* 0x0000000a08007986 */ /* 0x0001e4000c101b18 */
.L_x_3669:
[----:B------:R-:W-:Y:S05]  /*3c70*/  BSYNC.RECONVERGENT B1 ;  /* 0x0000000000017941 */ /* 0x000fea0003800200 */
.L_x_3668:
        /* <DEDUP_REMOVED lines=22> */
[----:B0-----:R-:W-:Y:S01]  /*3de0*/  IMAD R11, R8, UR18, RZ ;  /* 0x00000012080b7c24 */ /* 0x001fe2000f8e02ff */
[----:B------:R-:W-:Y:S02]  /*3df0*/  MOV R8, R2 ;  /* 0x0000000200087202 */ /* 0x000fe40000000f00 */
[----:B------:R-:W0:Y:S01]  /*3e00*/  MUFU.EX2 R31, R31 ;  /* 0x0000001f001f7308 */ /* 0x000e220000000800 */
[----:B-1----:R-:W-:Y:S02]  /*3e10*/  IMAD R33, R6, UR19, R11 ;  /* 0x0000001306217c24 */ /* 0x002fe4000f8e020b */
[----:B----4-:R-:W-:Y:S01]  /*3e20*/  FADD.FTZ R21, R9, 1 ;  /* 0x3f80000009157421 */ /* 0x010fe20000010000 */
[----:B------:R-:W-:Y:S01]  /*3e30*/  MOV R9, R5 ;  /* 0x0000000500097202 */ /* 0x000fe20000000f00 */
[----:B0-----:R-:W-:-:S04]  /*3e40*/  FADD.FTZ R15, R31, 1 ;  /* 0x3f8000001f0f7421 */ /* 0x001fc80000010000 */
[----:B------:R-:W0:Y:S01]  /*3e50*/  MUFU.RCP R21, R21 ;  /* 0x0000001500157308 */ /* 0x000e220000001000 */
[----:B------:R-:W-:-:S05]  /*3e60*/  IMAD.WIDE.U32 R10, R6, UR18, R8 ;  /* 0x00000012060a7c25 */ /* 0x000fca000f8e0008 */
[----:B------:R-:W-:Y:S02]  /*3e70*/  IADD3 R33, PT, PT, R11, R33, RZ ;  /* 0x000000210b217210 */ /* 0x000fe40007ffe0ff */
[----:B------:R-:W1:Y:S01]  /*3e80*/  MUFU.RCP R15, R15 ;  /* 0x0000000f000f7308 */ /* 0x000e620000001000 */
[----:B---3--:R-:W-:-:S04]  /*3e90*/  LEA R8, P1, R10, UR20, 0x2 ;  /* 0x000000140a087c11 */ /* 0x008fc8000f8210ff */
[----:B------:R-:W-:Y:S01]  /*3ea0*/  LEA.HI.X R9, R10, UR21, R33, 0x2, P1 ;  /* 0x000000150a097c11 */ /* 0x000fe200088f1421 */
[----:B0-----:R-:W-:Y:S01]  /*3eb0*/  FMUL.FTZ R10, R20, R21 ;  /* 0x00000015140a7220 */ /* 0x001fe20000410000 */
[----:B-1----:R-:W-:-:S05]  /*3ec0*/  FMUL.FTZ R11, R14, R15 ;  /* 0x0000000f0e0b7220 */ /* 0x002fca0000410000 */
[----:B------:R0:W-:Y:S02]  /*3ed0*/  STG.E.64 desc[UR24][R8.64], R10 ;  /* 0x0000000a08007986 */ /* 0x0001e4000c101b18 */
.L_x_3671:
[----:B------:R-:W-:Y:S05]  /*3ee0*/  BSYNC.RECONVERGENT B1 ;  /* 0x0000000000017941 */ /* 0x000fea0003800200 */
.L_x_3670:
[----:B------:R-:W-:Y:S04]  /*3ef0*/  BSSY.RECONVERGENT B1, `(.L_x_3672) ;  /* 0x000001d000017945 */ /* 0x000fe80003800200 */
[----:B------:R-:W-:Y:S05]  /*3f00*/  @P2 BRA `(.L_x_3673) ;  /* 0x00000000006c2947 */ /* 0x000fea0003800000 */
[----:B------:R-:W-:Y:S01]  /*3f10*/  FADD.FTZ R22, R22, -UR5 ;  /* 0x8000000516167e21 */ /* 0x000fe20008010000 */
[----:B------:R-:W-:Y:S01]  /*3f20*/  FADD.FTZ R23, R23, -UR5 ;  /* 0x8000000517177e21 */ /* 0x000fe20008010000 */
[----:B------:R-:W3:Y:S01]  /*3f30*/  LDCU.64 UR18, c[0x0][0x3e0] ;  /* 0x00007c00ff1277ac */ /* 0x000ee20008000a00 */
[----:B0-----:R-:W-:Y:S01]  /*3f40*/  MOV R8, R2 ;  /* 0x0000000200087202 */ /* 0x001fe20000000f00 */
[----:B------:R-:W-:Y:S01]  /*3f50*/  FMUL.FTZ R11, R22, UR17 ;  /* 0x00000011160b7c20 */ /* 0x000fe20008410000 */
[----:B------:R-:W-:Y:S01]  /*3f60*/  FMUL.FTZ R10, R23, UR17 ;  /* 0x00000011170a7c20 */ /* 0x000fe20008410000 */
[----:B------:R-:W0:Y:S01]  /*3f70*/  LDCU.64 UR20, c[0x0][0x380] ;  /* 0x00007000ff1477ac */ /* 0x000e220008000a00 */
[----:B------:R-:W-:Y:S01]  /*3f80*/  MOV R9, R5 ;  /* 0x0000000500097202 */ /* 0x000fe20000000f00 */
[----:B-----5:R-:W-:Y:S01]  /*3f90*/  FFMA.FTZ R11, R16, R11, R18 ;  /* 0x0000000b100b7223 */ /* 0x020fe20000010012 */
[----:B------:R-:W-:-:S03]  /*3fa0*/  FFMA.FTZ R10, R17, R10, R19 ;  /* 0x0000000a110a7223 */ /* 0x000fc60000010013 */
[----:B------:R-:W-:Y:S01]  /*3fb0*/  FMUL.FTZ R6, R11, -1.4426950216293334961 ;  /* 0xbfb8aa3b0b067820 */ /* 0x000fe20000410000 */
[----:B------:R-:W-:-:S05]  /*3fc0*/  FMUL.FTZ R20, R10, -1.4426950216293334961 ;  /* 0xbfb8aa3b0a147820 */ /* 0x000fca0000410000 */
[----:B------:R-:W4:Y:S01]  /*3fd0*/  MUFU.EX2 R6, R6 ;  /* 0x0000000600067308 */ /* 0x000f220000000800 */
[----:B---3--:R-:W-:-:S03]  /*3fe0*/  IMAD R22, R13, UR18, RZ ;  /* 0x000000120d167c24 */ /* 0x008fc6000f8e02ff */
[----:B------:R-:W3:Y:S01]  /*3ff0*/  MUFU.EX2 R20, R20 ;  /* 0x0000001400147308 */ /* 0x000ee20000000800 */
[----:B------:R-:W-:-:S04]  /*4000*/  IMAD.WIDE.U32 R8, R7, UR18, R8 ;  /* 0x0000001207087c25 */ /* 0x000fc8000f8e0008 */
[----:B------:R-:W-:Y:S02]  /*4010*/  IMAD R7, R7, UR19, R22 ;  /* 0x0000001307077c24 */ /* 0x000fe4000f8e0216 */
[----:B----4-:R-:W-:Y:S01]  /*4020*/  FADD.FTZ R14, R6, 1 ;  /* 0x3f800000060e7421 */ /* 0x010fe20000010000 */
[----:B0-----:R-:W-:Y:S02]  /*4030*/  LEA R6, P1, R8, UR20, 0x2 ;  /* 0x0000001408067c11 */ /* 0x001fe4000f8210ff */
[----:B------:R-:W-:Y:S01]  /*4040*/  IADD3 R7, PT, PT, R9, R7, RZ ;  /* 0x0000000709077210 */ /* 0x000fe20007ffe0ff */
[----:B---3--:R-:W-:Y:S02]  /*4050*/  FADD.FTZ R15, R20, 1 ;  /* 0x3f800000140f7421 */ /* 0x008fe40000010000 */
[----:B------:R-:W0:Y:S01]  /*4060*/  MUFU.RCP R14, R14 ;  /* 0x0000000e000e7308 */ /* 0x000e220000001000 */
[----:B------:R-:W-:-:S07]  /*4070*/  LEA.HI.X R7, R8, UR21, R7, 0x2, P1 ;  /* 0x0000001508077c11 */ /* 0x000fce00088f1407 */
[----:B------:R-:W3:Y:S01]  /*4080*/  MUFU.RCP R15, R15 ;  /* 0x0000000f000f7308 */ /* 0x000ee20000001000 */
[----:B0-----:R-:W-:Y:S01]  /*4090*/  FMUL.FTZ R8, R11, R14 ;  /* 0x0000000e0b087220 */ /* 0x001fe20000410000 */
[----:B---3--:R-:W-:-:S05]  /*40a0*/  FMUL.FTZ R9, R10, R15 ;  /* 0x0000000f0a097220 */ /* 0x008fca0000410000 */
[----:B------:R3:W-:Y:S02]  /*40b0*/  STG.E.64 desc[UR24][R6.64], R8 ;  /* 0x0000000806007986 */ /* 0x0007e4000c101b18 */
.L_x_3673:
[----:B------:R-:W-:Y:S05]  /*40c0*/  BSYNC.RECONVERGENT B1 ;  /* 0x0000000000017941 */ /* 0x000fea0003800200 */
.L_x_3672:
[----:B------:R-:W-:Y:S05]  /*40d0*/  @P3 BRA `(.L_x_3659) ;  /* 0x0000000000683947 */ /* 0x000fea0003800000 */
[----:B------:R-:W-:Y:S01]  /*40e0*/  FADD.FTZ R25, R25, -UR5 ;  /* 0x8000000519197e21 */ /* 0x000fe20008010000 */
[----:B------:R-:W-:Y:S01]  /*40f0*/  FADD.FTZ R24, R24, -UR5 ;  /* 0x8000000518187e21 */ /* 0x000fe20008010000 */
[----:B------:R-:W0:Y:S02]  /*4100*/  LDCU.64 UR18, c[0x0][0x3e0] ;  /* 0x00007c00ff1277ac */ /* 0x000e240008000a00 */
[----:B------:R-:W-:Y:S01]  /*4110*/  FMUL.FTZ R4, R25, UR17 ;  /* 0x0000001119047c20 */ /* 0x000fe20008410000 */
[----:B------:R-:W-:Y:S01]  /*4120*/  FMUL.FTZ R3, R24, UR17 ;  /* 0x0000001118037c20 */ /* 0x000fe20008410000 */
[----:B------:R-:W4:Y:S02]  /*4130*/  LDCU.64 UR20, c[0x0][0x380] ;  /* 0x00007000ff1477ac */ /* 0x000f240008000a00 */
[----:B-----5:R-:W-:Y:S01]  /*4140*/  FFMA.FTZ R17, R17, R4, R19 ;  /* 0x0000000411117223 */ /* 0x020fe20000010013 */
[----:B------:R-:W-:-:S03]  /*4150*/  FFMA.FTZ R16, R16, R3, R18 ;  /* 0x0000000310107223 */ /* 0x000fc60000010012 */
[----:B------:R-:W-:Y:S01]  /*4160*/  FMUL.FTZ R4, R17, -1.4426950216293334961 ;  /* 0xbfb8aa3b11047820 */ /* 0x000fe20000410000 */
[----:B------:R-:W-:-:S05]  /*4170*/  FMUL.FTZ R3, R16, -1.4426950216293334961 ;  /* 0xbfb8aa3b10037820 */ /* 0x000fca0000410000 */
[----:B------:R-:W1:Y:S01]  /*4180*/  MUFU.EX2 R4, R4 ;  /* 0x0000000400047308 */ /* 0x000e620000000800 */
[----:B0--3--:R-:W-:-:S03]  /*4190*/  IMAD R9, R12, UR18, RZ ;  /* 0x000000120c097c24 */ /* 0x009fc6000f8e02ff */
[----:B------:R-:W0:Y:S01]  /*41a0*/  MUFU.EX2 R3, R3 ;  /* 0x0000000300037308 */ /* 0x000e220000000800 */
[----:B------:R-:W-:Y:S02]  /*41b0*/  IMAD R9, R30, UR19, R9 ;  /* 0x000000131e097c24 */ /* 0x000fe4000f8e0209 */
[----:B-1----:R-:W-:Y:S01]  /*41c0*/  FADD.FTZ R8, R4, 1 ;  /* 0x3f80000004087421 */ /* 0x002fe20000010000 */
[----:B0-----:R-:W-:Y:S01]  /*41d0*/  FADD.FTZ R6, R3, 1 ;  /* 0x3f80000003067421 */ /* 0x001fe20000010000 */
[----:B------:R-:W-:-:S04]  /*41e0*/  MOV R3, R5 ;  /* 0x0000000500037202 */ /* 0x000fc80000000f00 */
[----:B------:R-:W0:Y:S01]  /*41f0*/  MUFU.RCP R8, R8 ;  /* 0x0000000800087308 */ /* 0x000e220000001000 */
[----:B------:R-:W-:-:S07]  /*4200*/  IMAD.WIDE.U32 R2, R30, UR18, R2 ;  /* 0x000000121e027c25 */ /* 0x000fce000f8e0002 */
[----:B------:R-:W1:Y:S01]  /*4210*/  MUFU.RCP R7, R6 ;  /* 0x0000000600077308 */ /* 0x000e620000001000 */
[----:B----4-:R-:W-:Y:S02]  /*4220*/  LEA R4, P1, R2, UR20, 0x2 ;  /* 0x0000001402047c11 */ /* 0x010fe4000f8210ff */
[----:B------:R-:W-:-:S04]  /*4230*/  IADD3 R9, PT, PT, R3, R9, RZ ;  /* 0x0000000903097210 */ /* 0x000fc80007ffe0ff */
[----:B------:R-:W-:Y:S01]  /*4240*/  LEA.HI.X R5, R2, UR21, R9, 0x2, P1 ;  /* 0x0000001502057c11 */ /* 0x000fe200088f1409 */
[----:B0-----:R-:W-:Y:S01]  /*4250*/  FMUL.FTZ R17, R17, R8 ;  /* 0x0000000811117220 */ /* 0x001fe20000410000 */
[----:B-1----:R-:W-:-:S05]  /*4260*/  FMUL.FTZ R16, R16, R7 ;  /* 0x0000000710107220 */ /* 0x002fca0000410000 */
[----:B------:R0:W-:Y:S02]  /*4270*/  STG.E.64 desc[UR24][R4.64], R16 ;  /* 0x0000001004007986 */ /* 0x0001e4000c101b18 */
.L_x_3659:
[----:B------:R-:W-:Y:S05]  /*4280*/  BSYNC.RECONVERGENT B0 ;  /* 0x0000000000007941 */ /* 0x000fea0003800200 */
.L_x_3643:
[----:B------:R-:W-:Y:S02]  /*4290*/  UIADD3 UR16, UPT, UPT, UR31, UR16, URZ ;  /* 0x000000101f107290 */ /* 0x000fe4000fffe0ff */
[----:B------:R-:W-:Y:S02]  /*42a0*/  UIADD3 UR4, UPT, UPT, UR4, 0x1, URZ ;  /* 0x0000000104047890 */ /* 0x000fe4000fffe0ff */
[----:B------:R-:W-:-:S09]  /*42b0*/  UISETP.GE.AND UP1, UPT, UR16, UR7, UPT ;  /* 0x000000071000728c */ /* 0x000fd2000bf26270 */
[----:B------:R-:W-:Y:S05]  /*42c0*/  BRA.U !UP1, `(.L_x_3674) ;  /* 0xffffffc109187547 */ /* 0x000fea000b83ffff */
[----:B------:R-:W-:Y:S05]  /*42d0*/  EXIT ;  /* 0x000000000000794d */ /* 0x000fea0003800000 */
.L_x_3675:
        /* <DEDUP_REMOVED lines=10> */
.L_x_4940:


//--------------------- .text._Z35group_norm_nhwc_fwd_one_pass_kernelI11Fp32IOFp32WLi128ELi120ELi480EEv26Group_norm_nhwc_fwd_params --------------------------
	.section	.text._Z35group_norm_nhwc_fwd_one_pass_kernelI11Fp32IOFp32WLi128ELi120ELi480EEv26Group_norm_nhwc_fwd_params,"ax",@progbits
	.align	128
        .global         _Z35group_norm_nhwc_fwd_one_pass_kernelI11Fp32IOFp32WLi128ELi120ELi480EEv26Group_norm_nhwc_fwd_params
        .type           _Z35group_norm_nhwc_fwd_one_pass_kernelI11Fp32IOFp32WLi128ELi120ELi480EEv26Group_norm_nhwc_fwd_params,@function
        .size           _Z35group_norm_nhwc_fwd_one_pass_kernelI11Fp32IOFp32WLi128ELi120ELi480EEv26Group_norm_nhwc_fwd_params,(.L_x_4941 - _Z35group_norm_nhwc_fwd_one_pass_kernelI11Fp32IOFp32WLi128ELi120ELi480EEv26Group_norm_nhwc_fwd_params)
        .other          _Z35group_norm_nhwc_fwd_one_pass_kernelI11Fp32IOFp32WLi128ELi120ELi480EEv26Group_norm_nhwc_fwd_params,@"STO_CUDA_ENTRY STV_DEFAULT"
_Z35group_norm_nhwc_fwd_one_pass_kernelI11Fp32IOFp32WLi128ELi120ELi480EEv26Group_norm_nhwc_fwd_params:
.text._Z35group_norm_nhwc_fwd_one_pass_kernelI11Fp32IOFp32WLi128ELi120ELi480EEv26Group_norm_nhwc_fwd_params:
        /* <DEDUP_REMOVED lines=23> */
[----:B-1----:R-:W-:Y:S01]  /*0170*/  IMAD R6, R3, UR4, R8 ;  /* 0x0000000403067c24 */ /* 0x002fe2000f8e0208 */
[----:B------:R-:W-:-:S03]  /*0180*/  MOV R8, R0 ;  /* 0x0000000000087202 */ /* 0x000fc60000000f00 */
        /* <DEDUP_REMOVED lines=36> */
.L_x_3751:
[----:B0-234-:R-:W0:Y:S01]  /*03d0*/  LDC R35, c[0x0][0x3f8] ;  /* 0x0000fe00ff237b82 */ /* 0x01de220000000800 */
[----:B------:R-:W1:Y:S01]  /*03e0*/  LDCU.64 UR4, c[0x0][0x3e8] ;  /* 0x00007d00ff0477ac */ /* 0x000e620008000a00 */
[----:B------:R-:W-:Y:S02]  /*03f0*/  LOP3.LUT R115, R26, 0xffff, RZ, 0xc0, !PT ;  /* 0x0000ffff1a737812 */ /* 0x000fe400078ec0ff */
[----:B------:R-:W-:Y:S01]  /*0400*/  CS2R R98, SRZ ;  /* 0x0000000000627805 */ /* 0x000fe2000001ff00 */
[----:B------:R-:W2:Y:S01]  /*0410*/  LDCU.64 UR8, c[0x0][0x3f0] ;  /* 0x00007e00ff0877ac */ /* 0x000ea20008000a00 */
[----:B-1----:R-:W-:Y:S02]  /*0420*/  ISETP.GE.U32.AND P4, PT, R10, UR4, PT ;  /* 0x000000040a007c0c */ /* 0x002fe4000bf86070 */
[----:B------:R-:W-:Y:S02]  /*0430*/  ISETP.GE.U32.AND P5, PT, R12, UR4, PT ;  /* 0x000000040c007c0c */ /* 0x000fe4000bfa6070 */
[----:B------:R-:W-:-:S02]  /*0440*/  ISETP.GE.AND.EX P4, PT, R27, UR5, PT, P4 ;  /* 0x000000051b007c0c */ /* 0x000fc4000bf86340 */
[----:B0-----:R-:W-:Y:S02]  /*0450*/  IABS R31, R35 ;  /* 0x00000023001f7213 */ /* 0x001fe40000000000 */
[----:B------:R-:W-:Y:S02]  /*0460*/  ISETP.GE.AND.EX P5, PT, R53, UR5, PT, P5 ;  /* 0x0000000535007c0c */ /* 0x000fe4000bfa6350 */
[----:B------:R-:W0:Y:S07]  /*0470*/  I2F.RP R30, R31 ;  /* 0x0000001f001e7306 */ /* 0x000e2e0000209400 */
[----:B------:R-:W1:Y:S01]  /*0480*/  @!P4 LDC.64 R36, c[0x0][0x3e0] ;  /* 0x0000f800ff24cb82 */ /* 0x000e620000000a00 */
[----:B0-----:R-:W0:Y:S07]  /*0490*/  MUFU.RCP R30, R30 ;  /* 0x0000001e001e7308 */ /* 0x001e2e0000001000 */
[----:B------:R-:W3:Y:S01]  /*04a0*/  @!P4 LDC.64 R38, c[0x0][0x390] ;  /* 0x0000e400ff26cb82 */ /* 0x000ee20000000a00 */
[----:B0----5:R-:W-:-:S04]  /*04b0*/  IADD3 R28, PT, PT, R30, 0xffffffe, RZ ;  /* 0x0ffffffe1e1c7810 */ /* 0x021fc80007ffe0ff */
[----:B------:R0:W4:Y:S02]  /*04c0*/  F2I.FTZ.U32.TRUNC.NTZ R29, R28 ;  /* 0x0000001c001d7305 */ /* 0x000124000021f000 */
[----:B0-----:R-:W-:Y:S02]  /*04d0*/  MOV R28, RZ ;  /* 0x000000ff001c7202 */ /* 0x001fe40000000f00 */
[----:B----4-:R-:W-:-:S05]  /*04e0*/  IADD3 R32, PT, PT, RZ, -R29, RZ ;  /* 0x8000001dff207210 */ /* 0x010fca0007ffe0ff */
[----:B------:R-:W-:Y:S01]  /*04f0*/  IMAD R33, R32, R31, RZ ;  /* 0x0000001f20217224 */ /* 0x000fe200078e02ff */
[----:B------:R-:W-:-:S03]  /*0500*/  IABS R32, R8 ;  /* 0x0000000800207213 */ /* 0x000fc60000000000 */
[----:B------:R-:W-:Y:S01]  /*0510*/  IMAD.HI.U32 R29, R29, R33, R28 ;  /* 0x000000211d1d7227 */ /* 0x000fe200078e001c */
[----:B------:R-:W-:-:S04]  /*0520*/  LOP3.LUT R28, R8, R35, RZ, 0x3c, !PT ;  /* 0x00000023081c7212 */ /* 0x000fc800078e3cff */
[----:B------:R-:W-:Y:S01]  /*0530*/  ISETP.GE.AND P3, PT, R28, RZ, PT ;  /* 0x000000ff1c00720c */ /* 0x000fe20003f66270 */
[----:B------:R-:W-:-:S05]  /*0540*/  IMAD.HI.U32 R29, R29, R32, RZ ;  /* 0x000000201d1d7227 */ /* 0x000fca00078e00ff */
[----:B------:R-:W-:-:S05]  /*0550*/  IADD3 R30, PT, PT, -R29, RZ, RZ ;  /* 0x000000ff1d1e7210 */ /* 0x000fca0007ffe1ff */
[----:B------:R-:W-:-:S05]  /*0560*/  IMAD R30, R31, R30, R32 ;  /* 0x0000001e1f1e7224 */ /* 0x000fca00078e0220 */
[----:B------:R-:W-:-:S13]  /*0570*/  ISETP.GT.U32.AND P2, PT, R31, R30, PT ;  /* 0x0000001e1f00720c */ /* 0x000fda0003f44070 */
[-C--:B------:R-:W-:Y:S02]  /*0580*/  @!P2 IADD3 R30, PT, PT, R30, -R31.reuse, RZ ;  /* 0x8000001f1e1ea210 */ /* 0x080fe40007ffe0ff */
[----:B------:R-:W-:Y:S02]  /*0590*/  @!P2 IADD3 R29, PT, PT, R29, 0x1, RZ ;  /* 0x000000011d1da810 */ /* 0x000fe40007ffe0ff */
[----:B------:R-:W-:Y:S02]  /*05a0*/  ISETP.GE.U32.AND P1, PT, R30, R31, PT ;  /* 0x0000001f1e00720c */ /* 0x000fe40003f26070 */
[----:B------:R-:W-:-:S11]  /*05b0*/  ISETP.NE.AND P2, PT, R35, RZ, PT ;  /* 0x000000ff2300720c */ /* 0x000fd60003f45270 */
[----:B------:R-:W-:-:S04]  /*05c0*/  @P1 IADD3 R29, PT, PT, R29, 0x1, RZ ;  /* 0x000000011d1d1810 */ /* 0x000fc80007ffe0ff */
[----:B------:R-:W-:-:S04]  /*05d0*/  MOV R31, R29 ;  /* 0x0000001d001f7202 */ /* 0x000fc80000000f00 */
[----:B------:R-:W-:Y:S02]  /*05e0*/  @!P3 IADD3 R31, PT, PT, -R31, RZ, RZ ;  /* 0x000000ff1f1fb210 */ /* 0x000fe40007ffe1ff */
[----:B------:R-:W-:Y:S02]  /*05f0*/  @!P2 LOP3.LUT R31, RZ, R35, RZ, 0x33, !PT ;  /* 0x00000023ff1fa212 */ /* 0x000fe400078e33ff */
[----:B------:R-:W-:Y:S02]  /*0600*/  ISETP.GE.U32.AND P3, PT, R13, UR4, PT ;  /* 0x000000040d007c0c */ /* 0x000fe4000bf66070 */
[----:B------:R-:W-:Y:S02]  /*0610*/  IADD3 R29, PT, PT, -R31, RZ, RZ ;  /* 0x000000ff1f1d7210 */ /* 0x000fe40007ffe1ff */
[----:B------:R-:W-:Y:S02]  /*0620*/  ISETP.GE.AND.EX P3, PT, R55, UR5, PT, P3 ;  /* 0x0000000537007c0c */ /* 0x000fe4000bf66330 */
[----:B------:R-:W-:Y:S01]  /*0630*/  SHF.R.S32.HI R28, RZ, 0x1f, R31 ;  /* 0x0000001fff1c7819 */ /* 0x000fe2000001141f */
[----:B------:R-:W-:Y:S01]  /*0640*/  IMAD R52, R35, R29, R8 ;  /* 0x0000001d23347224 */ /* 0x000fe200078e0208 */
[----:B------:R-:W-:-:S03]  /*0650*/  ISETP.GE.U32.AND P2, PT, R14, UR4, PT ;  /* 0x000000040e007c0c */ /* 0x000fc6000bf46070 */
[----:B------:R-:W-:Y:S01]  /*0660*/  IMAD R52, R52, 0x78, RZ ;  /* 0x0000007834347824 */ /* 0x000fe200078e02ff */
[----:B------:R-:W-:Y:S01]  /*0670*/  ISETP.GE.AND.EX P2, PT, R57, UR5, PT, P2 ;  /* 0x0000000539007c0c */ /* 0x000fe2000bf46320 */
[----:B--2---:R-:W-:Y:S02]  /*0680*/  IMAD R30, R28, UR8, RZ ;  /* 0x000000081c1e7c24 */ /* 0x004fe4000f8e02ff */
[----:B------:R-:W0:Y:S01]  /*0690*/  @!P5 LDC.64 R28, c[0x0][0x3e0] ;  /* 0x0000f800ff1cdb82 */ /* 0x000e220000000a00 */
[C---:B------:R-:W-:Y:S01]  /*06a0*/  IADD3 R114, P1, PT, R52.reuse, R115, RZ ;  /* 0x0000007334727210 */ /* 0x040fe20007f3e0ff */
[----:B------:R-:W-:Y:S02]  /*06b0*/  IMAD R113, R31, UR9, R30 ;  /* 0x000000091f717c24 */ /* 0x000fe4000f8e021e */
[----:B-1----:R-:W-:Y:S01]  /*06c0*/  @!P4 IMAD R30, R27, R36, RZ ;  /* 0x000000241b1ec224 */ /* 0x002fe200078e02ff */
[----:B------:R-:W-:Y:S02]  /*06d0*/  LEA.HI.X.SX32 R115, R52, RZ, 0x1, P1 ;  /* 0x000000ff34737211 */ /* 0x000fe400008f0eff */
[----:B------:R-:W-:Y:S01]  /*06e0*/  ISETP.GE.U32.AND P1, PT, R15, UR4, PT ;  /* 0x000000040f007c0c */ /* 0x000fe2000bf26070 */
[----:B------:R-:W1:Y:S01]  /*06f0*/  @!P3 LDC.64 R34, c[0x0][0x3e0] ;  /* 0x0000f800ff22bb82 */ /* 0x000e620000000a00 */
[----:B------:R-:W-:-:S02]  /*0700*/  @!P4 IMAD R37, R10, R37, R30 ;  /* 0x000000250a25c224 */ /* 0x000fc400078e021e */
[----:B------:R-:W-:Y:S01]  /*0710*/  IMAD.WIDE.U32 R114, R31, UR8, R114 ;  /* 0x000000081f727c25 */ /* 0x000fe2000f8e0072 */
[----:B------:R-:W-:-:S04]  /*0720*/  ISETP.GE.AND.EX P1, PT, R59, UR5, PT, P1 ;  /* 0x000000053b007c0c */ /* 0x000fc8000bf26310 */
[----:B------:R-:W-:Y:S01]  /*0730*/  IADD3 R113, PT, PT, R115, R113, RZ ;  /* 0x0000007173717210 */ /* 0x000fe20007ffe0ff */
[----:B------:R-:W2:Y:S01]  /*0740*/  @!P5 LDC.64 R30, c[0x0][0x390] ;  /* 0x0000e400ff1edb82 */ /* 0x000ea20000000a00 */
[-C--:B------:R-:W-:Y:S02]  /*0750*/  @!P4 MOV R112, R114.reuse ;  /* 0x000000720070c202 */ /* 0x080fe40000000f00 */
[----:B------:R-:W-:Y:S02]  /*0760*/  @!P5 MOV R42, R114 ;  /* 0x00000072002ad202 */ /* 0x000fe40000000f00 */
[----:B------:R-:W-:Y:S01]  /*0770*/  @!P5 MOV R43, R113 ;  /* 0x00000071002bd202 */ /* 0x000fe20000000f00 */
[----:B------:R-:W-:Y:S02]  /*0780*/  @!P4 IMAD.WIDE.U32 R32, R10, R36, R112 ;  /* 0x000000240a20c225 */ /* 0x000fe400078e0070 */
[----:B------:R-:W4:Y:S02]  /*0790*/  @!P3 LDC.64 R40, c[0x0][0x390] ;  /* 0x0000e400ff28bb82 */ /* 0x000f240000000a00 */
[-C--:B0-----:R-:W-:Y:S01]  /*07a0*/  @!P5 IMAD R36, R53, R28.reuse, RZ ;  /* 0x0000001c3524d224 */ /* 0x081fe200078e02ff */
[----:B------:R-:W-:Y:S01]  /*07b0*/  @!P4 IADD3 R33, PT, PT, R33, R37, RZ ;  /* 0x000000252121c210 */ /* 0x000fe20007ffe0ff */
[----:B------:R-:W-:Y:S01]  /*07c0*/  @!P5 IMAD.WIDE.U32 R42, R12, R28, R42 ;  /* 0x0000001c0c2ad225 */ /* 0x000fe200078e002a */
[----:B---3--:R-:W-:-:S02]  /*07d0*/  @!P4 LEA R38, P6, R32, R38, 0x2 ;  /* 0x000000262026c211 */ /* 0x008fc400078c10ff */
[----:B------:R-:W-:Y:S01]  /*07e0*/  @!P3 MOV R37, R113 ;  /* 0x000000710025b202 */ /* 0x000fe20000000f00 */
[----:B------:R-:W-:Y:S01]  /*07f0*/  @!P5 IMAD R45, R12, R29, R36 ;  /* 0x0000001d0c2dd224 */ /* 0x000fe200078e0224 */
[----:B------:R-:W-:Y:S01]  /*0800*/  @!P4 LEA.HI.X R39, R32, R39, R33, 0x2, P6 ;  /* 0x000000272027c211 */ /* 0x000fe200030f1421 */
[----:B-1----:R-:W-:Y:S01]  /*0810*/  @!P3 IMAD R44, R55, R34, RZ ;  /* 0x00000022372cb224 */ /* 0x002fe200078e02ff */
[----:B------:R-:W0:Y:S01]  /*0820*/  @!P2 LDC.64 R32, c[0x0][0x3e0] ;  /* 0x0000f800ff20ab82 */ /* 0x000e220000000a00 */
[----:B------:R-:W-:Y:S02]  /*0830*/  ISETP.GE.U32.AND P6, PT, R16, UR4, PT ;  /* 0x0000000410007c0c */ /* 0x000fe4000bfc6070 */
[----:B------:R-:W-:Y:S01]  /*0840*/  @!P3 MOV R36, R114 ;  /* 0x000000720024b202 */ /* 0x000fe20000000f00 */
[----:B------:R-:W-:Y:S01]  /*0850*/  @!P3 IMAD R47, R13, R35, R44 ;  /* 0x000000230d2fb224 */ /* 0x000fe200078e022c */
[----:B------:R-:W-:Y:S01]  /*0860*/  ISETP.GE.AND.EX P6, PT, R61, UR5, PT, P6 ;  /* 0x000000053d007c0c */ /* 0x000fe2000bfc6360 */
[----:B------:R1:W3:Y:S02]  /*0870*/  @!P4 LDG.E.64 R98, desc[UR6][R38.64] ;  /* 0x000000062662c981 */ /* 0x0002e4000c1e1b00 */
[----:B------:R-:W5:Y:S01]  /*0880*/  @!P1 LDC.64 R28, c[0x0][0x3e0] ;  /* 0x0000f800ff1c9b82 */ /* 0x000f620000000a00 */
[----:B------:R-:W-:Y:S01]  /*0890*/  @!P3 IMAD.WIDE.U32 R34, R13, R34, R36 ;  /* 0x000000220d22b225 */ /* 0x000fe200078e0024 */
[----:B------:R-:W-:-:S02]  /*08a0*/  @!P5 IADD3 R43, PT, PT, R43, R45, RZ ;  /* 0x0000002d2b2bd210 */ /* 0x000fc40007ffe0ff */
[----:B--2---:R-:W-:-:S04]  /*08b0*/  @!P5 LEA R44, P4, R42, R30, 0x2 ;  /* 0x0000001e2a2cd211 */ /* 0x004fc800078810ff */
[----:B------:R-:W2:Y:S01]  /*08c0*/  @!P2 LDC.64 R36, c[0x0][0x390] ;  /* 0x0000e400ff24ab82 */ /* 0x000ea20000000a00 */
[----:B------:R-:W-:Y:S02]  /*08d0*/  @!P5 LEA.HI.X R45, R42, R31, R43, 0x2, P4 ;  /* 0x0000001f2a2dd211 */ /* 0x000fe400020f142b */
[----:B------:R-:W-:Y:S02]  /*08e0*/  @!P3 IADD3 R35, PT, PT, R35, R47, RZ ;  /* 0x0000002f2323b210 */ /* 0x000fe40007ffe0ff */
[----:B------:R-:W-:Y:S02]  /*08f0*/  CS2R R96, SRZ ;  /* 0x0000000000607805 */ /* 0x000fe4000001ff00 */
[C---:B----4-:R-:W-:Y:S01]  /*0900*/  @!P3 LEA R40, P4, R34.reuse, R40, 0x2 ;  /* 0x000000282228b211 */ /* 0x050fe200078810ff */
[----:B------:R-:W4:Y:S03]  /*0910*/  @!P1 LDC.64 R30, c[0x0][0x390] ;  /* 0x0000e400ff1e9b82 */ /* 0x000f260000000a00 */
[----:B------:R-:W-:Y:S01]  /*0920*/  @!P3 LEA.HI.X R41, R34, R41, R35, 0x2, P4 ;  /* 0x000000292229b211 */ /* 0x000fe200020f1423 */
[----:B------:R4:W3:Y:S01]  /*0930*/  @!P5 LDG.E.64 R96, desc[UR6][R44.64] ;  /* 0x000000062c60d981 */ /* 0x0008e2000c1e1b00 */
[----:B0-----:R-:W-:Y:S01]  /*0940*/  @!P2 IMAD R42, R57, R32, RZ ;  /* 0x00000020392aa224 */ /* 0x001fe200078e02ff */
[----:B------:R-:W-:-:S02]  /*0950*/  ISETP.GE.U32.AND P5, PT, R17, UR4, PT ;  /* 0x0000000411007c0c */ /* 0x000fc4000bfa6070 */
[----:B------:R-:W0:Y:S01]  /*0960*/  @!P6 LDC.64 R34, c[0x0][0x3e0] ;  /* 0x0000f800ff22eb82 */ /* 0x000e220000000a00 */
[----:B-1----:R-:W-:Y:S02]  /*0970*/  @!P2 MOV R38, R114 ;  /* 0x000000720026a202 */ /* 0x002fe40000000f00 */
[----:B------:R-:W-:Y:S01]  /*0980*/  @!P2 MOV R39, R113 ;  /* 0x000000710027a202 */ /* 0x000fe20000000f00 */
[C---:B------:R-:W-:Y:S01]  /*0990*/  @!P2 IMAD R43, R14.reuse, R33, R42 ;  /* 0x000000210e2ba224 */ /* 0x040fe200078e022a */
[----:B------:R-:W-:Y:S01]  /*09a0*/  ISETP.GE.AND.EX P5, PT, R63, UR5, PT, P5 ;  /* 0x000000053f007c0c */ /* 0x000fe2000bfa6350 */
[----:B-----5:R-:W-:Y:S02]  /*09b0*/  @!P1 IMAD R42, R59, R28, RZ ;  /* 0x0000001c3b2a9224 */ /* 0x020fe400078e02ff */
[----:B------:R-:W-:Y:S01]  /*09c0*/  @!P2 IMAD.WIDE.U32 R32, R14, R32, R38 ;  /* 0x000000200e20a225 */ /* 0x000fe200078e0026 */
[----:B------:R-:W-:Y:S02]  /*09d0*/  @!P1 MOV R38, R114 ;  /* 0x0000007200269202 */ /* 0x000fe40000000f00 */
[----:B------:R-:W-:-:S02]  /*09e0*/  @!P1 MOV R39, R113 ;  /* 0x0000007100279202 */ /* 0x000fc40000000f00 */
[----:B------:R-:W-:Y:S01]  /*09f0*/  CS2R R94, SRZ ;  /* 0x00000000005e7805 */ /* 0x000fe2000001ff00 */
[----:B------:R-:W-:Y:S01]  /*0a00*/  @!P1 IMAD R47, R15, R29, R42 ;  /* 0x0000001d0f2f9224 */ /* 0x000fe200078e022a */
[----:B------:R-:W-:Y:S02]  /*0a10*/  @!P2 IADD3 R33, PT, PT, R33, R43, RZ ;  /* 0x0000002b2121a210 */ /* 0x000fe40007ffe0ff */
[C---:B--2---:R-:W-:Y:S01]  /*0a20*/  @!P2 LEA R36, P4, R32.reuse, R36, 0x2 ;  /* 0x000000242024a211 */ /* 0x044fe200078810ff */
[----:B------:R-:W-:Y:S01]  /*0a30*/  @!P1 IMAD.WIDE.U32 R28, R15, R28, R38 ;  /* 0x0000001c0f1c9225 */ /* 0x000fe200078e0026 */
[----:B------:R1:W2:Y:S01]  /*0a40*/  @!P3 LDG.E.64 R94, desc[UR6][R40.64] ;  /* 0x00000006285eb981 */ /* 0x0002a2000c1e1b00 */
[----:B------:R-:W5:Y:S01]  /*0a50*/  @!P6 LDC.64 R38, c[0x0][0x390] ;  /* 0x0000e400ff26eb82 */ /* 0x000f620000000a00 */
[----:B------:R-:W-:Y:S02]  /*0a60*/  @!P2 LEA.HI.X R37, R32, R37, R33, 0x2, P4 ;  /* 0x000000252025a211 */ /* 0x000fe400020f1421 */
[----:B------:R-:W-:-:S02]  /*0a70*/  @!P1 IADD3 R29, PT, PT, R29, R47, RZ ;  /* 0x0000002f1d1d9210 */ /* 0x000fc40007ffe0ff */
[----:B----4-:R-:W-:Y:S02]  /*0a80*/  @!P1 LEA R44, P3, R28, R30, 0x2 ;  /* 0x0000001e1c2c9211 */ /* 0x010fe400078610ff */
[----:B------:R-:W-:Y:S01]  /*0a90*/  ISETP.GE.U32.AND P4, PT, R18, UR4, PT ;  /* 0x0000000412007c0c */ /* 0x000fe2000bf86070 */
[----:B------:R-:W4:Y:S01]  /*0aa0*/  @!P5 LDC.64 R32, c[0x0][0x3e0] ;  /* 0x0000f800ff20db82 */ /* 0x000f220000000a00 */
[----:B------:R-:W-:Y:S01]  /*0ab0*/  @!P1 LEA.HI.X R45, R28, R31, R29, 0x2, P3 ;  /* 0x0000001f1c2d9211 */ /* 0x000fe200018f141d */
[----:B0-----:R-:W-:Y:S01]  /*0ac0*/  @!P6 IMAD R28, R61, R34, RZ ;  /* 0x000000223d1ce224 */ /* 0x001fe200078e02ff */
[----:B------:R-:W-:Y:S02]  /*0ad0*/  ISETP.GE.AND.EX P4, PT, R65, UR5, PT, P4 ;  /* 0x0000000541007c0c */ /* 0x000fe4000bf86340 */
[----:B------:R-:W-:Y:S01]  /*0ae0*/  @!P6 MOV R29, R113 ;  /* 0x00000071001de202 */ /* 0x000fe20000000f00 */
[----:B-1----:R-:W-:Y:S01]  /*0af0*/  @!P6 IMAD R41, R16, R35, R28 ;  /* 0x000000231029e224 */ /* 0x002fe200078e021c */
[----:B------:R-:W-:Y:S01]  /*0b00*/  @!P6 MOV R28, R114 ;  /* 0x00000072001ce202 */ /* 0x000fe20000000f00 */
[----:B------:R-:W0:Y:S01]  /*0b10*/  @!P5 LDC.64 R30, c[0x0][0x390] ;  /* 0x0000e400ff1edb82 */ /* 0x000e220000000a00 */
[----:B------:R-:W-:-:S02]  /*0b20*/  ISETP.GE.U32.AND P3, PT, R19, UR4, PT ;  /* 0x0000000413007c0c */ /* 0x000fc4000bf66070 */
[----:B------:R-:W-:Y:S02]  /*0b30*/  CS2R R92, SRZ ;  /* 0x00000000005c7805 */ /* 0x000fe4000001ff00 */
[----:B------:R-:W-:Y:S01]  /*0b40*/  CS2R R90, SRZ ;  /* 0x00000000005a7805 */ /* 0x000fe2000001ff00 */
[----:B------:R-:W-:Y:S01]  /*0b50*/  @!P6 IMAD.WIDE.U32 R34, R16, R34, R28 ;  /* 0x000000221022e225 */ /* 0x000fe200078e001c */
[----:B------:R-:W-:Y:S01]  /*0b60*/  ISETP.GE.AND.EX P3, PT, R67, UR5, PT, P3 ;  /* 0x0000000543007c0c */ /* 0x000fe2000bf66330 */
[----:B------:R-:W1:Y:S01]  /*0b70*/  @!P4 LDC.64 R28, c[0x0][0x3e0] ;  /* 0x0000f800ff1ccb82 */ /* 0x000e620000000a00 */
[----:B------:R5:W2:Y:S02]  /*0b80*/  @!P2 LDG.E.64 R92, desc[UR6][R36.64] ;  /* 0x00000006245ca981 */ /* 0x000aa4000c1e1b00 */
[----:B------:R-:W-:Y:S02]  /*0b90*/  @!P6 IADD3 R35, PT, PT, R35, R41, RZ ;  /* 0x000000292323e210 */ /* 0x000fe40007ffe0ff */
[----:B------:R0:W2:Y:S01]  /*0ba0*/  @!P1 LDG.E.64 R90, desc[UR6][R44.64] ;  /* 0x000000062c5a9981 */ /* 0x0000a2000c1e1b00 */
[----:B------:R-:W-:-:S02]  /*0bb0*/  ISETP.GE.U32.AND P2, PT, R20, UR4, PT ;  /* 0x0000000414007c0c */ /* 0x000fc4000bf46070 */
[----:B------:R-:W-:-:S04]  /*0bc0*/  CS2R R88, SRZ ;  /* 0x0000000000587805 */ /* 0x000fc8000001ff00 */
[----:B------:R-:W1:Y:S01]  /*0bd0*/  @!P3 LDC.64 R42, c[0x0][0x3e0] ;  /* 0x0000f800ff2abb82 */ /* 0x000e620000000a00 */
[----:B-----5:R-:W-:Y:S01]  /*0be0*/  @!P6 LEA R36, P1, R34, R38, 0x2 ;  /* 0x000000262224e211 */ /* 0x020fe200078210ff */
[----:B----4-:R-:W-:-:S03]  /*0bf0*/  @!P5 IMAD R38, R63, R32, RZ ;  /* 0x000000203f26d224 */ /* 0x010fc600078e02ff */
[----:B------:R-:W-:Y:S02]  /*0c00*/  @!P6 LEA.HI.X R37, R34, R39, R35, 0x2, P1 ;  /* 0x000000272225e211 */ /* 0x000fe400008f1423 */
[----:B------:R-:W-:Y:S02]  /*0c10*/  @!P5 MOV R34, R114 ;  /* 0x000000720022d202 */ /* 0x000fe40000000f00 */
[----:B------:R-:W-:Y:S01]  /*0c20*/  @!P5 MOV R35, R113 ;  /* 0x000000710023d202 */ /* 0x000fe20000000f00 */
[----:B------:R-:W-:Y:S01]  /*0c30*/  @!P5 IMAD R47, R17, R33, R38 ;  /* 0x00000021112fd224 */ /* 0x000fe200078e0226 */
[----:B------:R-:W-:Y:S01]  /*0c40*/  ISETP.GE.AND.EX P2, PT, R101, UR5, PT, P2 ;  /* 0x0000000565007c0c */ /* 0x000fe2000bf46320 */
[----:B------:R-:W4:Y:S01]  /*0c50*/  @!P4 LDC.64 R38, c[0x0][0x390] ;  /* 0x0000e400ff26cb82 */ /* 0x000f220000000a00 */
[----:B------:R-:W-:Y:S01]  /*0c60*/  ISETP.GE.U32.AND P1, PT, R6, UR4, PT ;  /* 0x0000000406007c0c */ /* 0x000fe2000bf26070 */
[----:B------:R-:W-:Y:S01]  /*0c70*/  @!P5 IMAD.WIDE.U32 R32, R17, R32, R34 ;  /* 0x000000201120d225 */ /* 0x000fe200078e0022 */
[----:B------:R5:W2:Y:S02]  /*0c80*/  @!P6 LDG.E.64 R88, desc[UR6][R36.64] ;  /* 0x000000062458e981 */ /* 0x000aa4000c1e1b00 */
[----:B------:R-:W-:-:S02]  /*0c90*/  ISETP.GE.AND.EX P1, PT, R11, UR5, PT, P1 ;  /* 0x000000050b007c0c */ /* 0x000fc4000bf26310 */
[----:B------:R-:W-:Y:S02]  /*0ca0*/  @!P5 IADD3 R33, PT, PT, R33, R47, RZ ;  /* 0x0000002f2121d210 */ /* 0x000fe40007ffe0ff */
[C---:B0-----:R-:W-:Y:S01]  /*0cb0*/  @!P5 LEA R44, P6, R32.reuse, R30, 0x2 ;  /* 0x0000001e202cd211 */ /* 0x041fe200078c10ff */
[----:B-1----:R-:W-:Y:S02]  /*0cc0*/  @!P4 IMAD R30, R65, R28, RZ ;  /* 0x0000001c411ec224 */ /* 0x002fe400078e02ff */
[----:B------:R-:W0:Y:S01]  /*0cd0*/  @!P2 LDC.64 R40, c[0x0][0x3e0] ;  /* 0x0000f800ff28ab82 */ /* 0x000e220000000a00 */
[----:B------:R-:W-:Y:S01]  /*0ce0*/  @!P5 LEA.HI.X R45, R32, R31, R33, 0x2, P6 ;  /* 0x0000001f202dd211 */ /* 0x000fe200030f1421 */
[----:B------:R-:W-:Y:S01]  /*0cf0*/  @!P4 IMAD R47, R18, R29, R30 ;  /* 0x0000001d122fc224 */ /* 0x000fe200078e021e */
[----:B------:R-:W-:-:S05]  /*0d00*/  @!P4 MOV R30, R114 ;  /* 0x00000072001ec202 */ /* 0x000fca0000000f00 */
[----:B------:R-:W1:Y:S01]  /*0d10*/  @!P3 LDC.64 R32, c[0x0][0x390] ;  /* 0x0000e400ff20bb82 */ /* 0x000e620000000a00 */
[----:B------:R-:W-:Y:S02]  /*0d20*/  @!P4 MOV R31, R113 ;  /* 0x00000071001fc202 */ /* 0x000fe40000000f00 */
[----:B------:R-:W-:Y:S02]  /*0d30*/  CS2R R86, SRZ ;  /* 0x0000000000567805 */ /* 0x000fe4000001ff00 */
[----:B------:R-:W-:-:S03]  /*0d40*/  ISETP.GE.U32.AND P6, PT, R21, UR4, PT ;  /* 0x0000000415007c0c */ /* 0x000fc6000bfc6070 */
[----:B------:R-:W1:Y:S01]  /*0d50*/  @!P1 LDC.64 R34, c[0x0][0x3e0] ;  /* 0x0000f800ff229b82 */ /* 0x000e620000000a00 */
[----:B------:R-:W-:Y:S01]  /*0d60*/  @!P4 IMAD.WIDE.U32 R28, R18, R28, R30 ;  /* 0x0000001c121cc225 */ /* 0x000fe200078e001e */
[----:B------:R-:W-:Y:S01]  /*0d70*/  ISETP.GE.AND.EX P6, PT, R103, UR5, PT, P6 ;  /* 0x0000000567007c0c */ /* 0x000fe2000bfc6360 */
[----:B------:R4:W2:Y:S02]  /*0d80*/  @!P5 LDG.E.64 R86, desc[UR6][R44.64] ;  /* 0x000000062c56d981 */ /* 0x0008a4000c1e1b00 */
[----:B-----5:R-:W-:Y:S01]  /*0d90*/  @!P3 IMAD R36, R67, R42, RZ ;  /* 0x0000002a4324b224 */ /* 0x020fe200078e02ff */
[----:B------:R-:W-:Y:S02]  /*0da0*/  @!P4 IADD3 R29, PT, PT, R29, R47, RZ ;  /* 0x0000002f1d1dc210 */ /* 0x000fe40007ffe0ff */
[----:B------:R-:W5:Y:S01]  /*0db0*/  @!P2 LDC.64 R30, c[0x0][0x390] ;  /* 0x0000e400ff1eab82 */ /* 0x000f620000000a00 */
[----:B----4-:R-:W-:Y:S01]  /*0dc0*/  @!P4 LEA R38, P5, R28, R38, 0x2 ;  /* 0x000000261c26c211 */ /* 0x010fe200078a10ff */
[----:B------:R-:W-:Y:S01]  /*0dd0*/  @!P3 IMAD R49, R19, R43, R36 ;  /* 0x0000002b1331b224 */ /* 0x000fe200078e0224 */
[----:B------:R-:W-:-:S02]  /*0de0*/  @!P3 MOV R44, R114 ;  /* 0x00000072002cb202 */ /* 0x000fc40000000f00 */
[----:B------:R-:W-:-:S03]  /*0df0*/  @!P3 MOV R45, R113 ;  /* 0x00000071002db202 */ /* 0x000fc60000000f00 */
[----:B------:R-:W4:Y:S01]  /*0e00*/  @!P1 LDC.64 R36, c[0x0][0x390] ;  /* 0x0000e400ff249b82 */ /* 0x000f220000000a00 */
[----:B------:R-:W-:Y:S02]  /*0e10*/  CS2R R84, SRZ ;  /* 0x0000000000547805 */ /* 0x000fe4000001ff00 */
[----:B------:R-:W-:Y:S01]  /*0e20*/  @!P4 LEA.HI.X R39, R28, R39, R29, 0x2, P5 ;  /* 0x000000271c27c211 */ /* 0x000fe200028f141d */
[----:B------:R-:W-:Y:S01]  /*0e30*/  @!P3 IMAD.WIDE.U32 R42, R19, R42, R44 ;  /* 0x0000002a132ab225 */ /* 0x000fe200078e002c */
[----:B------:R-:W-:-:S03]  /*0e40*/  @!P2 MOV R44, R114 ;  /* 0x00000072002ca202 */ /* 0x000fc60000000f00 */
[----:B------:R-:W2:Y:S01]  /*0e50*/  @!P4 LDG.E.64 R84, desc[UR6][R38.64] ;  /* 0x000000062654c981 */ /* 0x000ea2000c1e1b00 */
[----:B0-----:R-:W-:Y:S01]  /*0e60*/  @!P2 IMAD R46, R101, R40, RZ ;  /* 0x00000028652ea224 */ /* 0x001fe200078e02ff */
[----:B------:R-:W0:Y:S01]  /*0e70*/  @!P6 LDC.64 R28, c[0x0][0x3e0] ;  /* 0x0000f800ff1ceb82 */ /* 0x000e220000000a00 */
[----:B------:R-:W-:Y:S02]  /*0e80*/  @!P3 IADD3 R43, PT, PT, R43, R49, RZ ;  /* 0x000000312b2bb210 */ /* 0x000fe40007ffe0ff */
[----:B-1----:R-:W-:Y:S02]  /*0e90*/  @!P3 LEA R32, P5, R42, R32, 0x2 ;  /* 0x000000202a20b211 */ /* 0x002fe400078a10ff */
[----:B------:R-:W-:Y:S02]  /*0ea0*/  ISETP.GE.U32.AND P4, PT, R22, UR4, PT ;  /* 0x0000000416007c0c */ /* 0x000fe4000bf86070 */
[----:B------:R-:W-:Y:S01]  /*0eb0*/  @!P2 MOV R45, R113 ;  /* 0x00000071002da202 */ /* 0x000fe20000000f00 */
[----:B------:R-:W-:Y:S01]  /*0ec0*/  @!P2 IMAD R47, R20, R41, R46 ;  /* 0x00000029142fa224 */ /* 0x000fe200078e022e */
[----:B------:R-:W-:Y:S01]  /*0ed0*/  @!P3 LEA.HI.X R33, R42, R33, R43, 0x2, P5 ;  /* 0x000000212a21b211 */ /* 0x000fe200028f142b */
[----:B------:R-:W-:Y:S01]  /*0ee0*/  @!P1 IMAD R46, R11, R34, RZ ;  /* 0x000000220b2e9224 */ /* 0x000fe200078e02ff */
[----:B------:R-:W-:-:S02]  /*0ef0*/  @!P1 MOV R42, R114 ;  /* 0x00000072002a9202 */ /* 0x000fc40000000f00 */
[----:B------:R-:W-:Y:S02]  /*0f00*/  @!P1 MOV R43, R113 ;  /* 0x00000071002b9202 */ /* 0x000fe40000000f00 */
[----:B------:R-:W-:Y:S01]  /*0f10*/  ISETP.GE.AND.EX P4, PT, R105, UR5, PT, P4 ;  /* 0x0000000569007c0c */ /* 0x000fe2000bf86340 */
[----:B------:R-:W-:Y:S01]  /*0f20*/  @!P2 IMAD.WIDE.U32 R40, R20, R40, R44 ;  /* 0x000000281428a225 */ /* 0x000fe200078e002c */
[----:B------:R-:W-:-:S03]  /*0f30*/  CS2R R82, SRZ ;  /* 0x0000000000527805 */ /* 0x000fc6000001ff00 */
[C---:B------:R-:W-:Y:S02]  /*0f40*/  @!P1 IMAD R45, R6.reuse, R35, R46 ;  /* 0x00000023062d9224 */ /* 0x040fe400078e022e */
[----:B------:R-:W-:Y:S01]  /*0f50*/  @!P1 IMAD.WIDE.U32 R34, R6, R34, R42 ;  /* 0x0000002206229225 */ /* 0x000fe200078e002a */
[----:B------:R-:W-:Y:S01]  /*0f60*/  @!P2 IADD3 R41, PT, PT, R41, R47, RZ ;  /* 0x0000002f2929a210 */ /* 0x000fe20007ffe0ff */
[----:B------:R-:W1:Y:S01]  /*0f70*/  @!P6 LDC.64 R42, c[0x0][0x390] ;  /* 0x0000e400ff2aeb82 */ /* 0x000e620000000a00 */
[C---:B-----5:R-:W-:Y:S01]  /*0f80*/  @!P2 LEA R30, P5, R40.reuse, R30, 0x2 ;  /* 0x0000001e281ea211 */ /* 0x060fe200078a10ff */
[----:B------:R5:W2:Y:S01]  /*0f90*/  @!P3 LDG.E.64 R82, desc[UR6][R32.64] ;  /* 0x000000062052b981 */ /* 0x000aa2000c1e1b00 */
[----:B------:R-:W-:Y:S02]  /*0fa0*/  ISETP.GE.U32.AND P3, PT, R23, UR4, PT ;  /* 0x0000000417007c0c */ /* 0x000fe4000bf66070 */
[----:B------:R-:W-:Y:S02]  /*0fb0*/  @!P2 LEA.HI.X R31, R40, R31, R41, 0x2, P5 ;  /* 0x0000001f281fa211 */ /* 0x000fe400028f1429 */
[----:B------:R-:W-:Y:S01]  /*0fc0*/  @!P1 IADD3 R35, PT, PT, R35, R45, RZ ;  /* 0x0000002d23239210 */ /* 0x000fe20007ffe0ff */
[----:B------:R-:W1:Y:S01]  /*0fd0*/  @!P4 LDC.64 R40, c[0x0][0x3e0] ;  /* 0x0000f800ff28cb82 */ /* 0x000e620000000a00 */
[----:B----4-:R-:W-:-:S02]  /*0fe0*/  @!P1 LEA R36, P5, R34, R36, 0x2 ;  /* 0x0000002422249211 */ /* 0x010fc400078a10ff */
[----:B------:R-:W-:Y:S02]  /*0ff0*/  ISETP.GE.AND.EX P3, PT, R107, UR5, PT, P3 ;  /* 0x000000056b007c0c */ /* 0x000fe4000bf66330 */
[----:B------:R-:W-:Y:S01]  /*1000*/  @!P1 LEA.HI.X R37, R34, R37, R35, 0x2, P5 ;  /* 0x0000002522259211 */ /* 0x000fe200028f1423 */
[----:B0-----:R-:W-:Y:S01]  /*1010*/  @!P6 IMAD R34, R103, R28, RZ ;  /* 0x0000001c6722e224 */ /* 0x001fe200078e02ff */
[----:B------:R-:W-:Y:S02]  /*1020*/  ISETP.GE.U32.AND P5, PT, R24, UR4, PT ;  /* 0x0000000418007c0c */ /* 0x000fe4000bfa6070 */
[----:B------:R-:W-:Y:S02]  /*1030*/  CS2R R80, SRZ ;  /* 0x0000000000507805 */ /* 0x000fe4000001ff00 */
[----:B-----5:R-:W-:Y:S02]  /*1040*/  @!P6 MOV R32, R114 ;  /* 0x000000720020e202 */ /* 0x020fe40000000f00 */
[----:B------:R-:W-:-:S02]  /*1050*/  CS2R R78, SRZ ;  /* 0x00000000004e7805 */ /* 0x000fc4000001ff00 */
[----:B------:R-:W-:Y:S01]  /*1060*/  @!P6 MOV R33, R113 ;  /* 0x000000710021e202 */ /* 0x000fe20000000f00 */
[----:B------:R-:W-:Y:S01]  /*1070*/  @!P6 IMAD R35, R21, R29, R34 ;  /* 0x0000001d1523e224 */ /* 0x000fe200078e0222 */
[----:B------:R-:W-:Y:S01]  /*1080*/  ISETP.GE.AND.EX P5, PT, R109, UR5, PT, P5 ;  /* 0x000000056d007c0c */ /* 0x000fe2000bfa6350 */
[----:B------:R-:W0:Y:S01]  /*1090*/  @!P4 LDC.64 R38, c[0x0][0x390] ;  /* 0x0000e400ff26cb82 */ /* 0x000e220000000a00 */
[----:B------:R4:W5:Y:S01]  /*10a0*/  @!P1 LDG.E.64 R80, desc[UR6][R36.64] ;  /* 0x0000000624509981 */ /* 0x000962000c1e1b00 */
[----:B------:R-:W-:-:S03]  /*10b0*/  @!P6 IMAD.WIDE.U32 R28, R21, R28, R32 ;  /* 0x0000001c151ce225 */ /* 0x000fc600078e0020 */
[----:B------:R4:W2:Y:S02]  /*10c0*/  @!P2 LDG.E.64 R78, desc[UR6][R30.64] ;  /* 0x000000061e4ea981 */ /* 0x0008a4000c1e1b00 */
[----:B------:R-:W-:Y:S02]  /*10d0*/  @!P6 IADD3 R29, PT, PT, R29, R35, RZ ;  /* 0x000000231d1de210 */ /* 0x000fe40007ffe0ff */
[C---:B-1----:R-:W-:Y:S01]  /*10e0*/  @!P6 LEA R42, P2, R28.reuse, R42, 0x2 ;  /* 0x0000002a1c2ae211 */ /* 0x042fe200078410ff */
[----:B----4-:R-:W1:Y:S03]  /*10f0*/  @!P3 LDC.64 R36, c[0x0][0x3e0] ;  /* 0x0000f800ff24bb82 */ /* 0x010e660000000a00 */
[----:B------:R-:W-:Y:S01]  /*1100*/  @!P6 LEA.HI.X R43, R28, R43, R29, 0x2, P2 ;  /* 0x0000002b1c2be211 */ /* 0x000fe200010f141d */
[----:B------:R-:W-:Y:S01]  /*1110*/  @!P4 IMAD R32, R105, R40, RZ ;  /* 0x000000286920c224 */ /* 0x000fe200078e02ff */
[----:B------:R-:W-:-:S02]  /*1120*/  @!P4 MOV R30, R114 ;  /* 0x00000072001ec202 */ /* 0x000fc40000000f00 */
[----:B------:R-:W-:Y:S01]  /*1130*/  @!P4 MOV R31, R113 ;  /* 0x00000071001fc202 */ /* 0x000fe20000000f00 */
[----:B------:R-:W4:Y:S01]  /*1140*/  @!P5 LDC.64 R28, c[0x0][0x3e0] ;  /* 0x0000f800ff1cdb82 */ /* 0x000f220000000a00 */
[----:B------:R-:W-:Y:S02]  /*1150*/  ISETP.GE.U32.AND P2, PT, R25, UR4, PT ;  /* 0x0000000419007c0c */ /* 0x000fe4000bf46070 */
[----:B------:R-:W-:Y:S01]  /*1160*/  CS2R R76, SRZ ;  /* 0x00000000004c7805 */ /* 0x000fe2000001ff00 */
[C---:B------:R-:W-:Y:S01]  /*1170*/  @!P4 IMAD R45, R22.reuse, R41, R32 ;  /* 0x00000029162dc224 */ /* 0x040fe200078e0220 */
[----:B------:R-:W-:Y:S01]  /*1180*/  ISETP.GE.AND.EX P2, PT, R111, UR5, PT, P2 ;  /* 0x000000056f007c0c */ /* 0x000fe2000bf46320 */
[----:B------:R-:W-:Y:S02]  /*1190*/  @!P4 IMAD.WIDE.U32 R40, R22, R40, R30 ;  /* 0x000000281628c225 */ /* 0x000fe400078e001e */
[----:B------:R-:W3:Y:S01]  /*11a0*/  @!P3 LDC.64 R32, c[0x0][0x390] ;  /* 0x0000e400ff20bb82 */ /* 0x000ee20000000a00 */
[----:B------:R-:W2:Y:S02]  /*11b0*/  @!P6 LDG.E.64 R76, desc[UR6][R42.64] ;  /* 0x000000062a4ce981 */ /* 0x000ea4000c1e1b00 */
[----:B------:R-:W-:-:S02]  /*11c0*/  @!P4 IADD3 R41, PT, PT, R41, R45, RZ ;  /* 0x0000002d2929c210 */ /* 0x000fc40007ffe0ff */
[----:B0-----:R-:W-:-:S03]  /*11d0*/  @!P4 LEA R38, P6, R40, R38, 0x2 ;  /* 0x000000262826c211 */ /* 0x001fc600078c10ff */
[----:B------:R-:W0:Y:S01]  /*11e0*/  @!P5 LDC.64 R34, c[0x0][0x390] ;  /* 0x0000e400ff22db82 */ /* 0x000e220000000a00 */
[----:B------:R-:W-:Y:S01]  /*11f0*/  @!P4 LEA.HI.X R39, R40, R39, R41, 0x2, P6 ;  /* 0x000000272827c211 */ /* 0x000fe200030f1429 */
[----:B-1----:R-:W-:Y:S01]  /*1200*/  @!P3 IMAD R44, R107, R36, RZ ;  /* 0x000000246b2cb224 */ /* 0x002fe200078e02ff */
[----:B------:R-:W-:Y:S02]  /*1210*/  @!P3 MOV R40, R114 ;  /* 0x000000720028b202 */ /* 0x000fe40000000f00 */
[----:B------:R-:W-:Y:S01]  /*1220*/  @!P3 MOV R41, R113 ;  /* 0x000000710029b202 */ /* 0x000fe20000000f00 */
[C---:B------:R-:W-:Y:S02]  /*1230*/  @!P3 IMAD R45, R23.reuse, R37, R44 ;  /* 0x00000025172db224 */ /* 0x040fe400078e022c */
[----:B------:R-:W1:Y:S01]  /*1240*/  @!P2 LDC.64 R30, c[0x0][0x3e0] ;  /* 0x0000f800ff1eab82 */ /* 0x000e620000000a00 */
[----:B------:R-:W-:Y:S01]  /*1250*/  @!P5 MOV R37, R113 ;  /* 0x000000710025d202 */ /* 0x000fe20000000f00 */
[----:B------:R-:W-:Y:S01]  /*1260*/  @!P3 IMAD.WIDE.U32 R40, R23, R36, R40 ;  /* 0x000000241728b225 */ /* 0x000fe200078e0028 */
[----:B------:R-:W-:-:S03]  /*1270*/  @!P5 MOV R36, R114 ;  /* 0x000000720024d202 */ /* 0x000fc60000000f00 */
[-C--:B----4-:R-:W-:Y:S02]  /*1280*/  @!P5 IMAD R46, R109, R28.reuse, RZ ;  /* 0x0000001c6d2ed224 */ /* 0x090fe400078e02ff */
[----:B------:R-:W-:-:S04]  /*1290*/  @!P5 IMAD.WIDE.U32 R36, R24, R28, R36 ;  /* 0x0000001c1824d225 */ /* 0x000fc800078e0024 */
[----:B------:R-:W-:Y:S02]  /*12a0*/  @!P5 IMAD R47, R24, R29, R46 ;  /* 0x0000001d182fd224 */ /* 0x000fe400078e022e */
[----:B------:R-:W4:Y:S01]  /*12b0*/  @!P2 LDC.64 R28, c[0x0][0x390] ;  /* 0x0000e400ff1cab82 */ /* 0x000f220000000a00 */
[----:B------:R-:W-:Y:S02]  /*12c0*/  @!P3 IADD3 R41, PT, PT, R41, R45, RZ ;  /* 0x0000002d2929b210 */ /* 0x000fe40007ffe0ff */
[C---:B---3--:R-:W-:Y:S02]  /*12d0*/  @!P3 LEA R32, P6, R40.reuse, R32, 0x2 ;  /* 0x000000202820b211 */ /* 0x048fe400078c10ff */
[----:B------:R-:W-:Y:S02]  /*12e0*/  @!P5 IADD3 R37, PT, PT, R37, R47, RZ ;  /* 0x0000002f2525d210 */ /* 0x000fe40007ffe0ff */
[----:B------:R-:W-:Y:S02]  /*12f0*/  @!P3 LEA.HI.X R33, R40, R33, R41, 0x2, P6 ;  /* 0x000000212821b211 */ /* 0x000fe400030f1429 */
[----:B0-----:R-:W-:-:S02]  /*1300*/  @!P5 LEA R34, P6, R36, R34, 0x2 ;  /* 0x000000222422d211 */ /* 0x001fc400078c10ff */
[----:B------:R-:W-:Y:S01]  /*1310*/  CS2R R74, SRZ ;  /* 0x00000000004a7805 */ /* 0x000fe2000001ff00 */
[----:B-1----:R-:W-:Y:S01]  /*1320*/  @!P2 IMAD R40, R111, R30, RZ ;  /* 0x0000001e6f28a224 */ /* 0x002fe200078e02ff */
[----:B------:R-:W-:Y:S02]  /*1330*/  @!P5 LEA.HI.X R35, R36, R35, R37, 0x2, P6 ;  /* 0x000000232423d211 */ /* 0x000fe400030f1425 */
[----:B------:R-:W-:Y:S02]  /*1340*/  @!P2 MOV R36, R114 ;  /* 0x000000720024a202 */ /* 0x000fe40000000f00 */
[----:B------:R-:W-:Y:S02]  /*1350*/  CS2R R72, SRZ ;  /* 0x0000000000487805 */ /* 0x000fe4000001ff00 */
[----:B------:R-:W-:Y:S01]  /*1360*/  @!P2 MOV R37, R113 ;  /* 0x000000710025a202 */ /* 0x000fe20000000f00 */
[C---:B------:R-:W-:Y:S01]  /*1370*/  @!P2 IMAD R31, R25.reuse, R31, R40 ;  /* 0x0000001f191fa224 */ /* 0x040fe200078e0228 */
[----:B------:R-:W3:Y:S01]  /*1380*/  @!P4 LDG.E.64 R74, desc[UR6][R38.64] ;  /* 0x00000006264ac981 */ /* 0x000ee2000c1e1b00 */
[----:B------:R-:W-:-:S03]  /*1390*/  @!P2 IMAD.WIDE.U32 R36, R25, R30, R36 ;  /* 0x0000001e1924a225 */ /* 0x000fc600078e0024 */
[----:B------:R0:W3:Y:S01]  /*13a0*/  @!P3 LDG.E.64 R72, desc[UR6][R32.64] ;  /* 0x000000062048b981 */ /* 0x0000e2000c1e1b00 */
[----:B------:R-:W-:Y:S02]  /*13b0*/  CS2R R70, SRZ ;  /* 0x0000000000467805 */ /* 0x000fe4000001ff00 */
[----:B------:R-:W-:Y:S02]  /*13c0*/  @!P2 IADD3 R30, PT, PT, R37, R31, RZ ;  /* 0x0000001f251ea210 */ /* 0x000fe40007ffe0ff */
[C---:B----4-:R-:W-:Y:S02]  /*13d0*/  @!P2 LEA R28, P3, R36.reuse, R28, 0x2 ;  /* 0x0000001c241ca211 */ /* 0x050fe400078610ff */
[----:B------:R-:W-:Y:S01]  /*13e0*/  CS2R R68, SRZ ;  /* 0x0000000000447805 */ /* 0x000fe2000001ff00 */
[----:B------:R-:W4:Y:S01]  /*13f0*/  @!P5 LDG.E.64 R70, desc[UR6][R34.64] ;  /* 0x000000062246d981 */ /* 0x000f22000c1e1b00 */
[----:B------:R-:W-:-:S05]  /*1400*/  @!P2 LEA.HI.X R29, R36, R29, R30, 0x2, P3 ;  /* 0x0000001d241da211 */ /* 0x000fca00018f141e */
[----:B------:R1:W4:Y:S01]  /*1410*/  @!P2 LDG.E.64 R68, desc[UR6][R28.64] ;  /* 0x000000061c44a981 */ /* 0x000322000c1e1b00 */
[----:B0-----:R-:W-:Y:S01]  /*1420*/  FADD.FTZ R33, R98, R99 ;  /* 0x0000006362217221 */ /* 0x001fe20000010000 */
[----:B------:R-:W-:-:S04]  /*1430*/  FMUL.FTZ R37, R99, R99 ;  /* 0x0000006363257220 */ /* 0x000fc80000410000 */
[----:B------:R-:W-:Y:S01]  /*1440*/  FFMA.FTZ R32, R98, R98, R37 ;  /* 0x0000006262207223 */ /* 0x000fe20000010025 */
[----:B-1----:R-:W-:Y:S01]  /*1450*/  FADD.FTZ R29, R96, R97 ;  /* 0x00000061601d7221 */ /* 0x002fe20000010000 */
[----:B------:R-:W-:-:S04]  /*1460*/  FMUL.FTZ R35, R97, R97 ;  /* 0x0000006161237220 */ /* 0x000fc80000410000 */
[----:B------:R-:W-:Y:S01]  /*1470*/  FFMA.FTZ R28, R96, R96, R35 ;  /* 0x00000060601c7223 */ /* 0x000fe20000010023 */
[----:B------:R-:W-:Y:S01]  /*1480*/  ISETP.GT.AND P2, PT, R4, 0x1e, PT ;  /* 0x0000001e0400780c */ /* 0x000fe20003f44270 */
[----:B-----5:R-:W-:Y:S01]  /*1490*/  FADD.FTZ R30, R80, R81 ;  /* 0x00000051501e7221 */ /* 0x020fe20000010000 */
[----:B------:R-:W-:-:S03]  /*14a0*/  FMUL.FTZ R31, R81, R81 ;  /* 0x00000051511f7220 */ /* 0x000fc60000410000 */
[----:B------:R-:W-:Y:S01]  /*14b0*/  FADD.FTZ R30, RZ, R30 ;  /* 0x0000001eff1e7221 */ /* 0x000fe20000010000 */
[----:B------:R-:W-:-:S03]  /*14c0*/  FFMA.FTZ R31, R80, R80, R31 ;  /* 0x00000050501f7223 */ /* 0x000fc6000001001f */
[----:B------:R-:W-:Y:S01]  /*14d0*/  FADD.FTZ R30, R30, R33 ;  /* 0x000000211e1e7221 */ /* 0x000fe20000010000 */
[----:B------:R-:W-:-:S03]  /*14e0*/  FADD.FTZ R31, RZ, R31 ;  /* 0x0000001fff1f7221 */ /* 0x000fc60000010000 */
[----:B------:R-:W-:Y:S01]  /*14f0*/  FADD.FTZ R29, R30, R29 ;  /* 0x0000001d1e1d7221 */ /* 0x000fe20000010000 */
[----:B--2---:R-:W-:Y:S01]  /*1500*/  FADD.FTZ R30, R94, R95 ;  /* 0x0000005f5e1e7221 */ /* 0x004fe20000010000 */
[----:B------:R-:W-:Y:S01]  /*1510*/  FADD.FTZ R31, R31, R32 ;  /* 0x000000201f1f7221 */ /* 0x000fe20000010000 */
[----:B------:R-:W-:Y:S02]  /*1520*/  FMUL.FTZ R33, R95, R95 ;  /* 0x0000005f5f217220 */ /* 0x000fe40000410000 */
        /* <DEDUP_REMOVED lines=25> */
[----:B------:R-:W-:-:S02]  /*16c0*/  FADD.FTZ R29, R29, R30 ;  /* 0x0000001e1d1d7221 */ /* 0x000fc40000010000 */
[----:B------:R-:W-:Y:S01]  /*16d0*/  FADD.FTZ R28, R28, R33 ;  /* 0x000000211c1c7221 */ /* 0x000fe20000010000 */
[----:B------:R-:W-:Y:S01]  /*16e0*/  FFMA.FTZ R31, R84, R84, R31 ;  /* 0x00000054541f7223 */ /* 0x000fe2000001001f */
[----:B------:R-:W-:Y:S01]  /*16f0*/  FMUL.FTZ R33, R83, R83 ;  /* 0x0000005353217220 */ /* 0x000fe20000410000 */
[----:B------:R-:W-:Y:S02]  /*1700*/  FADD.FTZ R30, R82, R83 ;  /* 0x00000053521e7221 */ /* 0x000fe40000010000 */
        /* <DEDUP_REMOVED lines=13> */
[----:B------:R-:W-:Y:S01]  /*17e0*/  FADD.FTZ R28, R28, R33 ;  /* 0x000000211c1c7221 */ /* 0x000fe20000010000 */
[----:B---3--:R-:W-:Y:S01]  /*17f0*/  FMUL.FTZ R31, R75, R75 ;  /* 0x0000004b4b1f7220 */ /* 0x008fe20000410000 */
[----:B------:R-:W-:-:S03]  /*1800*/  FADD.FTZ R30, R74, R75 ;  /* 0x0000004b4a1e7221 */ /* 0x000fc60000010000 */
[----:B------:R-:W-:Y:S01]  /*1810*/  FFMA.FTZ R31, R74, R74, R31 ;  /* 0x0000004a4a1f7223 */ /* 0x000fe2000001001f */
[----:B------:R-:W-:Y:S01]  /*1820*/  FMUL.FTZ R33, R73, R73 ;  /* 0x0000004949217220 */ /* 0x000fe20000410000 */
[----:B------:R-:W-:Y:S01]  /*1830*/  FADD.FTZ R29, R29, R30 ;  /* 0x0000001e1d1d7221 */ /* 0x000fe20000010000 */
[----:B------:R-:W-:Y:S01]  /*1840*/  FADD.FTZ R30, R72, R73 ;  /* 0x00000049481e7221 */ /* 0x000fe20000010000 */
[----:B------:R-:W-:Y:S01]  /*1850*/  FADD.FTZ R28, R28, R31 ;  /* 0x0000001f1c1c7221 */ /* 0x000fe20000010000 */
[----:B------:R-:W-:Y:S01]  /*1860*/  FFMA.FTZ R33, R72, R72, R33 ;  /* 0x0000004848217223 */ /* 0x000fe20000010021 */
[----:B----4-:R-:W-:Y:S01]  /*1870*/  FMUL.FTZ R31, R71, R71 ;  /* 0x00000047471f7220 */ /* 0x010fe20000410000 */
[----:B------:R-:W-:Y:S02]  /*1880*/  FADD.FTZ R29, R29, R30 ;  /* 0x0000001e1d1d7221 */ /* 0x000fe40000010000 */
[----:B------:R-:W-:Y:S01]  /*1890*/  FADD.FTZ R28, R28, R33 ;  /* 0x000000211c1c7221 */ /* 0x000fe20000010000 */
        /* <DEDUP_REMOVED lines=45> */
.L_x_3677:
[----:B------:R-:W-:Y:S05]  /*1b70*/  BSYNC.RECONVERGENT B0 ;  /* 0x0000000000007941 */ /* 0x000fea0003800200 */
.L_x_3676:
        /* <DEDUP_REMOVED lines=44> */
.L_x_3679:
[----:B------:R-:W-:Y:S05]  /*1e40*/  BSYNC.RECONVERGENT B0 ;  /* 0x0000000000007941 */ /* 0x000fea0003800200 */
.L_x_3678:
        /* <DEDUP_REMOVED lines=24> */
.L_x_3682:
[----:B---3--:R-:W3:Y:S04]  /*1fd0*/  LDG.E.STRONG.GPU R30, desc[UR6][R28.64] ;  /* 0x000000061c1e7981 */ /* 0x008ee8000c1ef900 */
[----:B---3--:R-:W-:Y:S01]  /*1fe0*/  CCTL.IVALL ;  /* 0x00000000ff00798f */ /* 0x008fe20002000000 */
[----:B------:R-:W-:Y:S05]  /*1ff0*/  YIELD ;  /* 0x0000000000007946 */ /* 0x000fea0003800000 */
[----:B------:R-:W-:-:S13]  /*2000*/  ISETP.NE.AND P2, PT, R30, R35, PT ;  /* 0x000000231e00720c */ /* 0x000fda0003f45270 */
[----:B------:R-:W-:Y:S05]  /*2010*/  @P2 BRA `(.L_x_3682) ;  /* 0xfffffffc00ec2947 */ /* 0x000fea000383ffff */
.L_x_3681:
        /* <DEDUP_REMOVED lines=15> */
.L_x_3684:
        /* <DEDUP_REMOVED lines=60> */
.L_x_3683:
        /* <DEDUP_REMOVED lines=35> */
.L_x_3685:
        /* <DEDUP_REMOVED lines=18> */
.L_x_3686:
        /* <DEDUP_REMOVED lines=9> */
.L_x_3687:
[----:B------:R-:W-:Y:S05]  /*28b0*/  BSYNC.RECONVERGENT B0 ;  /* 0x0000000000007941 */ /* 0x000fea0003800200 */
.L_x_3680:
[----:B------:R-:W4:Y:S01]  /*28c0*/  S2UR UR5, SR_CgaCtaId ;  /* 0x00000000000579c3 */ /* 0x000f220000008800 */
[----:B------:R-:W0:Y:S01]  /*28d0*/  LDCU UR8, c[0x0][0x414] ;  /* 0x00008280ff0877ac */ /* 0x000e220008000800 */
[----:B------:R-:W-:Y:S01]  /*28e0*/  LOP3.LUT R37, R26, 0xffff, RZ, 0xc0, !PT ;  /* 0x0000ffff1a257812 */ /* 0x000fe200078ec0ff */
[----:B------:R-:W-:-:S03]  /*28f0*/  UMOV UR4, 0x400 ;  /* 0x0000040000047882 */ /* 0x000fc60000000000 */
[----:B------:R-:W-:Y:S02]  /*2900*/  IADD3 R37, PT, PT, R52, R37, RZ ;  /* 0x0000002534257210 */ /* 0x000fe40007ffe0ff */
[----:B---3--:R-:W2:Y:S08]  /*2910*/  @P0 LDC.64 R30, c[0x0][0x388] ;  /* 0x0000e200ff1e0b82 */ /* 0x008eb00000000a00 */
[----:B-1----:R-:W1:Y:S01]  /*2920*/  LDC.64 R32, c[0x0][0x398] ;  /* 0x0000e600ff207b82 */ /* 0x002e620000000a00 */
[----:B----4-:R-:W-:-:S07]  /*2930*/  ULEA UR4, UR5, UR4, 0x18 ;  /* 0x0000000405047291 */ /* 0x010fce000f8ec0ff */
        /* <DEDUP_REMOVED lines=9> */
[----:B------:R-:W5:Y:S04]  /*29d0*/  LDG.E.64 R32, desc[UR6][R32.64] ;  /* 0x0000000620207981 */ /* 0x000f68000c1e1b00 */
[----:B------:R-:W5:Y:S01]  /*29e0*/  LDG.E.64 R28, desc[UR6][R28.64] ;  /* 0x000000061c1c7981 */ /* 0x000f62000c1e1b00 */
[----:B------:R-:W-:Y:S01]  /*29f0*/  HFMA2 R39, -RZ, RZ, 1.875, 0 ;  /* 0x3f800000ff277431 */ /* 0x000fe200000001ff */
[----:B------:R-:W-:Y:S02]  /*2a00*/  BSSY.RECONVERGENT B0, `(.L_x_3688) ;  /* 0x0000367000007945 */ /* 0x000fe40003800200 */
        /* <DEDUP_REMOVED lines=10> */
[----:B------:R-:W-:Y:S05]  /*2ab0*/  BRA.U UP0, `(.L_x_3689) ;  /* 0x00000015007c7547 */ /* 0x000fea000b800000 */
[----:B------:R-:W2:Y:S01]  /*2ac0*/  LDCU.64 UR8, c[0x0][0x3e8] ;  /* 0x00007d00ff0877ac */ /* 0x000ea20008000a00 */
[----:B------:R-:W-:Y:S01]  /*2ad0*/  BSSY.RECONVERGENT B1, `(.L_x_3690) ;  /* 0x0000019000017945 */ /* 0x000fe20003800200 */
[----:B--2---:R-:W-:Y:S02]  /*2ae0*/  ISETP.GE.U32.AND P1, PT, R6, UR8, PT ;  /* 0x0000000806007c0c */ /* 0x004fe4000bf26070 */
[----:B------:R-:W-:Y:S02]  /*2af0*/  ISETP.GE.U32.AND P2, PT, R10, UR8, PT ;  /* 0x000000080a007c0c */ /* 0x000fe4000bf46070 */
[----:B------:R-:W-:Y:S02]  /*2b00*/  ISETP.GE.AND.EX P1, PT, R11, UR9, PT, P1 ;  /* 0x000000090b007c0c */ /* 0x000fe4000bf26310 */
[----:B------:R-:W-:Y:S02]  /*2b10*/  ISETP.GE.U32.AND P5, PT, R12, UR8, PT ;  /* 0x000000080c007c0c */ /* 0x000fe4000bfa6070 */
[----:B------:R-:W-:-:S02]  /*2b20*/  ISETP.GE.U32.AND P6, PT, R13, UR8, PT ;  /* 0x000000080d007c0c */ /* 0x000fc4000bfc6070 */
[----:B------:R-:W-:-:S07]  /*2b30*/  ISETP.GE.AND.EX P2, PT, R27, UR9, PT, P2 ;  /* 0x000000091b007c0c */ /* 0x000fce000bf46320 */
[----:B------:R-:W-:Y:S06]  /*2b40*/  @P1 BRA `(.L_x_3691) ;  /* 0x0000000000441947 */ /* 0x000fec0003800000 */
[----:B------:R-:W2:Y:S01]  /*2b50*/  LDCU.64 UR10, c[0x0][0x3e0] ;  /* 0x00007c00ff0a77ac */ /* 0x000ea20008000a00 */
[----:B------:R-:W-:Y:S01]  /*2b60*/  MOV R30, R114 ;  /* 0x00000072001e7202 */ /* 0x000fe20000000f00 */
[C---:B------:R-:W-:Y:S01]  /*2b70*/  FADD.FTZ R80, -R38.reuse, R80 ;  /* 0x0000005026507221 */ /* 0x040fe20000010100 */
[----:B------:R-:W-:Y:S01]  /*2b80*/  MOV R31, R113 ;  /* 0x00000071001f7202 */ /* 0x000fe20000000f00 */
[----:B------:R-:W0:Y:S01]  /*2b90*/  LDCU.64 UR4, c[0x0][0x380] ;  /* 0x00007000ff0477ac */ /* 0x000e220008000a00 */
[----:B------:R-:W-:-:S04]  /*2ba0*/  FADD.FTZ R34, -R38, R81 ;  /* 0x0000005126227221 */ /* 0x000fc80000010100 */
[----:B-1----:R-:W-:Y:S01]  /*2bb0*/  FMUL.FTZ R40, R34, R39 ;  /* 0x0000002722287220 */ /* 0x002fe20000410000 */
[----:B--2---:R-:W-:Y:S02]  /*2bc0*/  IMAD R35, R11, UR10, RZ ;  /* 0x0000000a0b237c24 */ /* 0x004fe4000f8e02ff */
[----:B------:R-:W-:-:S04]  /*2bd0*/  IMAD.WIDE.U32 R30, R6, UR10, R30 ;  /* 0x0000000a061e7c25 */ /* 0x000fc8000f8e001e */
[----:B------:R-:W-:Y:S02]  /*2be0*/  IMAD R37, R6, UR11, R35 ;  /* 0x0000000b06257c24 */ /* 0x000fe4000f8e0223 */
[----:B------:R-:W-:Y:S01]  /*2bf0*/  FMUL.FTZ R35, R80, R39 ;  /* 0x0000002750237220 */ /* 0x000fe20000410000 */
[----:B0-----:R-:W-:Y:S02]  /*2c00*/  LEA R36, P1, R30, UR4, 0x2 ;  /* 0x000000041e247c11 */ /* 0x001fe4000f8210ff */
[----:B------:R-:W-:Y:S01]  /*2c10*/  IADD3 R37, PT, PT, R31, R37, RZ ;  /* 0x000000251f257210 */ /* 0x000fe20007ffe0ff */
[----:B-----5:R-:W-:Y:S01]  /*2c20*/  FFMA.FTZ R34, R32, R35, R28 ;  /* 0x0000002320227223 */ /* 0x020fe2000001001c */
[----:B------:R-:W-:Y:S02]  /*2c30*/  FFMA.FTZ R35, R33, R40, R29 ;  /* 0x0000002821237223 */ /* 0x000fe4000001001d */
[----:B------:R-:W-:-:S05]  /*2c40*/  LEA.HI.X R37, R30, UR5, R37, 0x2, P1 ;  /* 0x000000051e257c11 */ /* 0x000fca00088f1425 */
[----:B------:R2:W-:Y:S02]  /*2c50*/  STG.E.64 desc[UR6][R36.64], R34 ;  /* 0x0000002224007986 */ /* 0x0005e4000c101b06 */
.L_x_3691:
[----:B------:R-:W-:Y:S05]  /*2c60*/  BSYNC.RECONVERGENT B1 ;  /* 0x0000000000017941 */ /* 0x000fea0003800200 */
.L_x_3690:
[----:B------:R-:W-:Y:S04]  /*2c70*/  BSSY.RECONVERGENT B1, `(.L_x_3692) ;  /* 0x0000013000017945 */ /* 0x000fe80003800200 */
[----:B------:R-:W-:Y:S05]  /*2c80*/  @P2 BRA `(.L_x_3693) ;  /* 0x0000000000442947 */ /* 0x000fea0003800000 */
[----:B------:R-:W3:Y:S01]  /*2c90*/  LDCU.64 UR4, c[0x0][0x3e0] ;  /* 0x00007c00ff0477ac */ /* 0x000ee20008000a00 */
[----:B------:R-:W-:Y:S01]  /*2ca0*/  MOV R30, R114 ;  /* 0x00000072001e7202 */ /* 0x000fe20000000f00 */
[C---:B------:R-:W-:Y:S01]  /*2cb0*/  FADD.FTZ R98, -R38.reuse, R98 ;  /* 0x0000006226627221 */ /* 0x040fe20000010100 */
[----:B------:R-:W-:Y:S01]  /*2cc0*/  MOV R31, R113 ;  /* 0x00000071001f7202 */ /* 0x000fe20000000f00 */
[----:B------:R-:W4:Y:S01]  /*2cd0*/  LDCU.64 UR10, c[0x0][0x380] ;  /* 0x00007000ff0a77ac */ /* 0x000f220008000a00 */
[----:B0-2---:R-:W-:-:S04]  /*2ce0*/  FADD.FTZ R36, -R38, R99 ;  /* 0x0000006326247221 */ /* 0x005fc80000010100 */
[----:B-1----:R-:W-:Y:S01]  /*2cf0*/  FMUL.FTZ R40, R36, R39 ;  /* 0x0000002724287220 */ /* 0x002fe20000410000 */
[----:B---3--:R-:W-:Y:S02]  /*2d00*/  IMAD R35, R27, UR4, RZ ;  /* 0x000000041b237c24 */ /* 0x008fe4000f8e02ff */
[----:B------:R-:W-:-:S04]  /*2d10*/  IMAD.WIDE.U32 R30, R10, UR4, R30 ;  /* 0x000000040a1e7c25 */ /* 0x000fc8000f8e001e */
[----:B------:R-:W-:Y:S02]  /*2d20*/  IMAD R37, R10, UR5, R35 ;  /* 0x000000050a257c24 */ /* 0x000fe4000f8e0223 */
[----:B------:R-:W-:Y:S01]  /*2d30*/  FMUL.FTZ R35, R98, R39 ;  /* 0x0000002762237220 */ /* 0x000fe20000410000 */
[----:B----4-:R-:W-:Y:S02]  /*2d40*/  LEA R34, P1, R30, UR10, 0x2 ;  /* 0x0000000a1e227c11 */ /* 0x010fe4000f8210ff */
[----:B------:R-:W-:Y:S01]  /*2d50*/  IADD3 R37, PT, PT, R31, R37, RZ ;  /* 0x000000251f257210 */ /* 0x000fe20007ffe0ff */
[----:B-----5:R-:W-:-:S03]  /*2d60*/  FFMA.FTZ R36, R32, R35, R28 ;  /* 0x0000002320247223 */ /* 0x020fc6000001001c */
[----:B------:R-:W-:Y:S01]  /*2d70*/  LEA.HI.X R35, R30, UR11, R37, 0x2, P1 ;  /* 0x0000000b1e237c11 */ /* 0x000fe200088f1425 */
[----:B------:R-:W-:-:S05]  /*2d80*/  FFMA.FTZ R37, R33, R40, R29 ;  /* 0x0000002821257223 */ /* 0x000fca000001001d */
[----:B------:R3:W-:Y:S02]  /*2d90*/  STG.E.64 desc[UR6][R34.64], R36 ;  /* 0x0000002422007986 */ /* 0x0007e4000c101b06 */
.L_x_3693:
[----:B------:R-:W-:Y:S05]  /*2da0*/  BSYNC.RECONVERGENT B1 ;  /* 0x0000000000017941 */ /* 0x000fea0003800200 */
.L_x_3692:
        /* <DEDUP_REMOVED lines=10> */
[----:B------:R-:W4:Y:S01]  /*2e50*/  LDCU.64 UR4, c[0x0][0x3e0] ;  /* 0x00007c00ff0477ac */ /* 0x000f220008000a00 */
[----:B------:R-:W-:Y:S01]  /*2e60*/  MOV R30, R114 ;  /* 0x00000072001e7202 */ /* 0x000fe20000000f00 */
[C---:B------:R-:W-:Y:S01]  /*2e70*/  FADD.FTZ R96, -R38.reuse, R96 ;  /* 0x0000006026607221 */ /* 0x040fe20000010100 */
[----:B------:R-:W-:Y:S01]  /*2e80*/  MOV R31, R113 ;  /* 0x00000071001f7202 */ /* 0x000fe20000000f00 */
[----:B------:R-:W4:Y:S01]  /*2e90*/  LDCU.64 UR10, c[0x0][0x380] ;  /* 0x00007000ff0a77ac */ /* 0x000f220008000a00 */
[----:B0-23--:R-:W-:-:S04]  /*2ea0*/  FADD.FTZ R36, -R38, R97 ;  /* 0x0000006126247221 */ /* 0x00dfc80000010100 */
[----:B-1----:R-:W-:Y:S01]  /*2eb0*/  FMUL.FTZ R40, R36, R39 ;  /* 0x0000002724287220 */ /* 0x002fe20000410000 */
[----:B----4-:R-:W-:Y:S02]  /*2ec0*/  IMAD R35, R53, UR4, RZ ;  /* 0x0000000435237c24 */ /* 0x010fe4000f8e02ff */
[----:B------:R-:W-:-:S04]  /*2ed0*/  IMAD.WIDE.U32 R30, R12, UR4, R30 ;  /* 0x000000040c1e7c25 */ /* 0x000fc8000f8e001e */
[----:B------:R-:W-:Y:S02]  /*2ee0*/  IMAD R37, R12, UR5, R35 ;  /* 0x000000050c257c24 */ /* 0x000fe4000f8e0223 */
[----:B------:R-:W-:Y:S01]  /*2ef0*/  FMUL.FTZ R35, R96, R39 ;  /* 0x0000002760237220 */ /* 0x000fe20000410000 */
[----:B------:R-:W-:Y:S02]  /*2f00*/  LEA R34, P5, R30, UR10, 0x2 ;  /* 0x0000000a1e227c11 */ /* 0x000fe4000f8a10ff */
[----:B------:R-:W-:Y:S01]  /*2f10*/  IADD3 R37, PT, PT, R31, R37, RZ ;  /* 0x000000251f257210 */ /* 0x000fe20007ffe0ff */
[----:B-----5:R-:W-:-:S03]  /*2f20*/  FFMA.FTZ R36, R32, R35, R28 ;  /* 0x0000002320247223 */ /* 0x020fc6000001001c */
[----:B------:R-:W-:Y:S01]  /*2f30*/  LEA.HI.X R35, R30, UR11, R37, 0x2, P5 ;  /* 0x0000000b1e237c11 */ /* 0x000fe2000a8f1425 */
[----:B------:R-:W-:-:S05]  /*2f40*/  FFMA.FTZ R37, R33, R40, R29 ;  /* 0x0000002821257223 */ /* 0x000fca000001001d */
[----:B------:R4:W-:Y:S02]  /*2f50*/  STG.E.64 desc[UR6][R34.64], R36 ;  /* 0x0000002422007986 */ /* 0x0009e4000c101b06 */
.L_x_3695:
[----:B------:R-:W-:Y:S05]  /*2f60*/  BSYNC.RECONVERGENT B1 ;  /* 0x0000000000017941 */ /* 0x000fea0003800200 */
.L_x_3694:
[----:B------:R-:W-:Y:S04]  /*2f70*/  BSSY.RECONVERGENT B1, `(.L_x_3696) ;  /* 0x0000013000017945 */ /* 0x000fe80003800200 */
[----:B------:R-:W-:Y:S05]  /*2f80*/  @P6 BRA `(.L_x_3697) ;  /* 0x0000000000446947 */ /* 0x000fea0003800000 */
[----:B------:R-:W1:Y:S01]  /*2f90*/  LDCU.64 UR4, c[0x0][0x3e0] ;  /* 0x00007c00ff0477ac */ /* 0x000e620008000a00 */
[----:B------:R-:W-:Y:S01]  /*2fa0*/  MOV R30, R114 ;  /* 0x00000072001e7202 */ /* 0x000fe20000000f00 */
[C---:B------:R-:W-:Y:S01]  /*2fb0*/  FADD.FTZ R94, -R38.reuse, R94 ;  /* 0x0000005e265e7221 */ /* 0x040fe20000010100 */
[----:B------:R-:W-:Y:S01]  /*2fc0*/  MOV R31, R113 ;  /* 0x00000071001f7202 */ /* 0x000fe20000000f00 */
[----:B------:R-:W1:Y:S01]  /*2fd0*/  LDCU.64 UR10, c[0x0][0x380] ;  /* 0x00007000ff0a77ac */ /* 0x000e620008000a00 */
[----:B0-234-:R-:W-:Y:S01]  /*2fe0*/  FADD.FTZ R36, -R38, R95 ;  /* 0x0000005f26247221 */ /* 0x01dfe20000010100 */
[----:B-1----:R-:W-:-:S03]  /*2ff0*/  FMUL.FTZ R35, R94, R39 ;  /* 0x000000275e237220 */ /* 0x002fc60000410000 */
[----:B------:R-:W-:Y:S01]  /*3000*/  FMUL.FTZ R40, R36, R39 ;  /* 0x0000002724287220 */ /* 0x000fe20000410000 */
[----:B-----5:R-:W-:Y:S01]  /*3010*/  FFMA.FTZ R36, R32, R35, R28 ;  /* 0x0000002320247223 */ /* 0x020fe2000001001c */
[----:B------:R-:W-:Y:S02]  /*3020*/  IMAD R34, R55, UR4, RZ ;  /* 0x0000000437227c24 */ /* 0x000fe4000f8e02ff */
[----:B------:R-:W-:-:S04]  /*3030*/  IMAD.WIDE.U32 R30, R13, UR4, R30 ;  /* 0x000000040d1e7c25 */ /* 0x000fc8000f8e001e */
[----:B------:R-:W-:Y:S01]  /*3040*/  IMAD R37, R13, UR5, R34 ;  /* 0x000000050d257c24 */ /* 0x000fe2000f8e0222 */
[----:B------:R-:W-:-:S04]  /*3050*/  LEA R34, P5, R30, UR10, 0x2 ;  /* 0x0000000a1e227c11 */ /* 0x000fc8000f8a10ff */
[----:B------:R-:W-:-:S04]  /*3060*/  IADD3 R37, PT, PT, R31, R37, RZ ;  /* 0x000000251f257210 */ /* 0x000fc80007ffe0ff */
[----:B------:R-:W-:Y:S01]  /*3070*/  LEA.HI.X R35, R30, UR11, R37, 0x2, P5 ;  /* 0x0000000b1e237c11 */ /* 0x000fe2000a8f1425 */
[----:B------:R-:W-:-:S05]  /*3080*/  FFMA.FTZ R37, R33, R40, R29 ;  /* 0x0000002821257223 */ /* 0x000fca000001001d */
[----:B------:R0:W-:Y:S02]  /*3090*/  STG.E.64 desc[UR6][R34.64], R36 ;  /* 0x0000002422007986 */ /* 0x0001e4000c101b06 */
.L_x_3697:
[----:B------:R-:W-:Y:S05]  /*30a0*/  BSYNC.RECONVERGENT B1 ;  /* 0x0000000000017941 */ /* 0x000fea0003800200 */
.L_x_3696:
[----:B------:R-:W-:Y:S04]  /*30b0*/  BSSY.RECONVERGENT B1, `(.L_x_3698) ;  /* 0x0000013000017945 */ /* 0x000fe80003800200 */
[----:B------:R-:W-:Y:S05]  /*30c0*/  @P1 BRA `(.L_x_3699) ;  /* 0x0000000000441947 */ /* 0x000fea0003800000 */
[----:B------:R-:W1:Y:S01]  /*30d0*/  LDCU.64 UR4, c[0x0][0x3e0] ;  /* 0x00007c00ff0477ac */ /* 0x000e620008000a00 */
[----:B------:R-:W-:Y:S01]  /*30e0*/  MOV R30, R114 ;  /* 0x00000072001e7202 */ /* 0x000fe20000000f00 */
[C---:B------:R-:W-:Y:S01]  /*30f0*/  FADD.FTZ R92, -R38.reuse, R92 ;  /* 0x0000005c265c7221 */ /* 0x040fe20000010100 */
[----:B------:R-:W-:Y:S01]  /*3100*/  MOV R31, R113 ;  /* 0x00000071001f7202 */ /* 0x000fe20000000f00 */
[----:B------:R-:W1:Y:S01]  /*3110*/  LDCU.64 UR10, c[0x0][0x380] ;  /* 0x00007000ff0a77ac */ /* 0x000e620008000a00 */
[----:B0-234-:R-:W-:-:S04]  /*3120*/  FADD.FTZ R36, -R38, R93 ;  /* 0x0000005d26247221 */ /* 0x01dfc80000010100 */
[----:B-1----:R-:W-:Y:S01]  /*3130*/  FMUL.FTZ R40, R36, R39 ;  /* 0x0000002724287220 */ /* 0x002fe20000410000 */
[----:B------:R-:W-:Y:S02]  /*3140*/  IMAD R35, R57, UR4, RZ ;  /* 0x0000000439237c24 */ /* 0x000fe4000f8e02ff */
        /* <DEDUP_REMOVED lines=9> */
.L_x_3699:
[----:B------:R-:W-:Y:S05]  /*31e0*/  BSYNC.RECONVERGENT B1 ;  /* 0x0000000000017941 */ /* 0x000fea0003800200 */
.L_x_3698:
        /* <DEDUP_REMOVED lines=10> */
[----:B-----5:R-:W-:-:S03]  /*3290*/  FFMA.FTZ R40, R32, R35, R28 ;  /* 0x0000002320287223 */ /* 0x020fc6000001001c */
[----:B------:R-:W-:Y:S01]  /*32a0*/  FFMA.FTZ R41, R33, R36, R29 ;  /* 0x0000002421297223 */ /* 0x000fe2000001001d */
[----:B------:R-:W-:Y:S02]  /*32b0*/  IMAD R34, R59, UR4, RZ ;  /* 0x000000043b227c24 */ /* 0x000fe4000f8e02ff */
[----:B------:R-:W-:-:S04]  /*32c0*/  IMAD.WIDE.U32 R30, R15, UR4, R30 ;  /* 0x000000040f1e7c25 */ /* 0x000fc8000f8e001e */
[----:B------:R-:W-:Y:S01]  /*32d0*/  IMAD R37, R15, UR5, R34 ;  /* 0x000000050f257c24 */ /* 0x000fe2000f8e0222 */
[----:B------:R-:W-:-:S04]  /*32e0*/  LEA R34, P1, R30, UR10, 0x2 ;  /* 0x0000000a1e227c11 */ /* 0x000fc8000f8210ff */
[----:B------:R-:W-:-:S04]  /*32f0*/  IADD3 R37, PT, PT, R31, R37, RZ ;  /* 0x000000251f257210 */ /* 0x000fc80007ffe0ff */
[----:B------:R-:W-:-:S05]  /*3300*/  LEA.HI.X R35, R30, UR11, R37, 0x2, P1 ;  /* 0x0000000b1e237c11 */ /* 0x000fca00088f1425 */
[----:B------:R0:W-:Y:S02]  /*3310*/  STG.E.64 desc[UR6][R34.64], R40 ;  /* 0x0000002822007986 */ /* 0x0001e4000c101b06 */
.L_x_3701:
[----:B------:R-:W-:Y:S05]  /*3320*/  BSYNC.RECONVERGENT B1 ;  /* 0x0000000000017941 */ /* 0x000fea0003800200 */
.L_x_3700:
        /* <DEDUP_REMOVED lines=11> */
[----:B------:R-:W-:Y:S01]  /*33e0*/  MOV R30, R114 ;  /* 0x00000072001e7202 */ /* 0x000fe20000000f00 */
[C---:B------:R-:W-:Y:S01]  /*33f0*/  FADD.FTZ R88, -R38.reuse, R88 ;  /* 0x0000005826587221 */ /* 0x040fe20000010100 */
[----:B------:R-:W-:Y:S01]  /*3400*/  MOV R31, R113 ;  /* 0x00000071001f7202 */ /* 0x000fe20000000f00 */
[----:B------:R-:W1:Y:S01]  /*3410*/  LDCU.64 UR10, c[0x0][0x380] ;  /* 0x00007000ff0a77ac */ /* 0x000e620008000a00 */
[----:B0-234-:R-:W-:-:S04]  /*3420*/  FADD.FTZ R36, -R38, R89 ;  /* 0x0000005926247221 */ /* 0x01dfc80000010100 */
[----:B-1----:R-:W-:-:S04]  /*3430*/  FMUL.FTZ R36, R36, R39 ;  /* 0x0000002724247220 */ /* 0x002fc80000410000 */
[----:B-----5:R-:W-:Y:S01]  /*3440*/  FFMA.FTZ R41, R33, R36, R29 ;  /* 0x0000002421297223 */ /* 0x020fe2000001001d */
[----:B------:R-:W-:Y:S02]  /*3450*/  IMAD R35, R61, UR4, RZ ;  /* 0x000000043d237c24 */ /* 0x000fe4000f8e02ff */
[----:B------:R-:W-:-:S04]  /*3460*/  IMAD.WIDE.U32 R30, R16, UR4, R30 ;  /* 0x00000004101e7c25 */ /* 0x000fc8000f8e001e */
[----:B------:R-:W-:Y:S02]  /*3470*/  IMAD R37, R16, UR5, R35 ;  /* 0x0000000510257c24 */ /* 0x000fe4000f8e0223 */
[----:B------:R-:W-:Y:S01]  /*3480*/  FMUL.FTZ R35, R88, R39 ;  /* 0x0000002758237220 */ /* 0x000fe20000410000 */
[----:B------:R-:W-:Y:S02]  /*3490*/  LEA R34, P4, R30, UR10, 0x2 ;  /* 0x0000000a1e227c11 */ /* 0x000fe4000f8810ff */
[----:B------:R-:W-:Y:S01]  /*34a0*/  IADD3 R37, PT, PT, R31, R37, RZ ;  /* 0x000000251f257210 */ /* 0x000fe20007ffe0ff */
[----:B------:R-:W-:-:S03]  /*34b0*/  FFMA.FTZ R40, R32, R35, R28 ;  /* 0x0000002320287223 */ /* 0x000fc6000001001c */
[----:B------:R-:W-:-:S05]  /*34c0*/  LEA.HI.X R35, R30, UR11, R37, 0x2, P4 ;  /* 0x0000000b1e237c11 */ /* 0x000fca000a0f1425 */
[----:B------:R0:W-:Y:S02]  /*34d0*/  STG.E.64 desc[UR6][R34.64], R40 ;  /* 0x0000002822007986 */ /* 0x0001e4000c101b06 */
.L_x_3703:
[----:B------:R-:W-:Y:S05]  /*34e0*/  BSYNC.RECONVERGENT B1 ;  /* 0x0000000000017941 */ /* 0x000fea0003800200 */
.L_x_3702:
        /* <DEDUP_REMOVED lines=19> */
.L_x_3705:
[----:B------:R-:W-:Y:S05]  /*3620*/  BSYNC.RECONVERGENT B1 ;  /* 0x0000000000017941 */ /* 0x000fea0003800200 */
.L_x_3704:
        /* <DEDUP_REMOVED lines=19> */
.L_x_3707:
[----:B------:R-:W-:Y:S05]  /*3760*/  BSYNC.RECONVERGENT B1 ;  /* 0x0000000000017941 */ /* 0x000fea0003800200 */
.L_x_3706:
        /* <DEDUP_REMOVED lines=19> */
.L_x_3709:
[----:B------:R-:W-:Y:S05]  /*38a0*/  BSYNC.RECONVERGENT B1 ;  /* 0x0000000000017941 */ /* 0x000fea0003800200 */
.L_x_3708:
        /* <DEDUP_REMOVED lines=29> */
.L_x_3711:
[----:B------:R-:W-:Y:S05]  /*3a80*/  BSYNC.RECONVERGENT B1 ;  /* 0x0000000000017941 */ /* 0x000fea0003800200 */
.L_x_3710:
[----:B------:R-:W-:Y:S04]  /*3a90*/  BSSY.RECONVERGENT B1, `(.L_x_3712) ;  /* 0x0000013000017945 */ /* 0x000fe80003800200 */
[----:B------:R-:W-:Y:S05]  /*3aa0*/  @P5 BRA `(.L_x_3713) ;  /* 0x0000000000445947 */ /* 0x000fea0003800000 */
[----:B------:R-:W0:Y:S01]  /*3ab0*/  LDCU.64 UR4, c[0x0][0x3e0] ;  /* 0x00007c00ff0477ac */ /* 0x000e220008000a00 */
[----:B------:R-:W-:Y:S01]  /*3ac0*/  MOV R30, R114 ;  /* 0x00000072001e7202 */ /* 0x000fe20000000f00 */
[----:B------:R-:W-:Y:S01]  /*3ad0*/  FADD.FTZ R76, -R38, R76 ;  /* 0x0000004c264c7221 */ /* 0x000fe20000010100 */
[----:B------:R-:W-:Y:S01]  /*3ae0*/  MOV R31, R113 ;  /* 0x00000071001f7202 */ /* 0x000fe20000000f00 */
[----:B------:R-:W1:Y:S01]  /*3af0*/  LDCU.64 UR10, c[0x0][0x380] ;  /* 0x00007000ff0a77ac */ /* 0x000e620008000a00 */
[----:B0-234-:R-:W-:Y:S02]  /*3b00*/  IMAD R36, R103, UR4, RZ ;  /* 0x0000000467247c24 */ /* 0x01dfe4000f8e02ff */
[----:B------:R-:W-:-:S04]  /*3b10*/  IMAD.WIDE.U32 R34, R21, UR4, R30 ;  /* 0x0000000415227c25 */ /* 0x000fc8000f8e001e */
[----:B-1----:R-:W-:Y:S01]  /*3b20*/  FMUL.FTZ R31, R76, R39 ;  /* 0x000000274c1f7220 */ /* 0x002fe20000410000 */
[----:B------:R-:W-:Y:S02]  /*3b30*/  IMAD R37, R21, UR5, R36 ;  /* 0x0000000515257c24 */ /* 0x000fe4000f8e0224 */
[----:B------:R-:W-:Y:S01]  /*3b40*/  FADD.FTZ R36, -R38, R77 ;  /* 0x0000004d26247221 */ /* 0x000fe20000010100 */
[----:B------:R-:W-:Y:S01]  /*3b50*/  LEA R30, P5, R34, UR10, 0x2 ;  /* 0x0000000a221e7c11 */ /* 0x000fe2000f8a10ff */
[----:B-----5:R-:W-:Y:S01]  /*3b60*/  FFMA.FTZ R40, R32, R31, R28 ;  /* 0x0000001f20287223 */ /* 0x020fe2000001001c */
[----:B------:R-:W-:Y:S01]  /*3b70*/  IADD3 R37, PT, PT, R35, R37, RZ ;  /* 0x0000002523257210 */ /* 0x000fe20007ffe0ff */
[----:B------:R-:W-:-:S03]  /*3b80*/  FMUL.FTZ R36, R36, R39 ;  /* 0x0000002724247220 */ /* 0x000fc60000410000 */
[----:B------:R-:W-:Y:S01]  /*3b90*/  LEA.HI.X R31, R34, UR11, R37, 0x2, P5 ;  /* 0x0000000b221f7c11 */ /* 0x000fe2000a8f1425 */
[----:B------:R-:W-:-:S05]  /*3ba0*/  FFMA.FTZ R41, R33, R36, R29 ;  /* 0x0000002421297223 */ /* 0x000fca000001001d */
[----:B------:R0:W-:Y:S02]  /*3bb0*/  STG.E.64 desc[UR6][R30.64], R40 ;  /* 0x000000281e007986 */ /* 0x0001e4000c101b06 */
.L_x_3713:
[----:B------:R-:W-:Y:S05]  /*3bc0*/  BSYNC.RECONVERGENT B1 ;  /* 0x0000000000017941 */ /* 0x000fea0003800200 */
.L_x_3712:
[----:B------:R-:W-:Y:S04]  /*3bd0*/  BSSY.RECONVERGENT B1, `(.L_x_3714) ;  /* 0x0000013000017945 */ /* 0x000fe80003800200 */
[----:B------:R-:W-:Y:S05]  /*3be0*/  @P1 BRA `(.L_x_3715) ;  /* 0x0000000000441947 */ /* 0x000fea0003800000 */
[----:B------:R-:W1:Y:S01]  /*3bf0*/  LDCU.64 UR4, c[0x0][0x3e0] ;  /* 0x00007c00ff0477ac */ /* 0x000e620008000a00 */
[----:B0-----:R-:W-:Y:S01]  /*3c00*/  MOV R30, R114 ;  /* 0x00000072001e7202 */ /* 0x001fe20000000f00 */
[C---:B------:R-:W-:Y:S01]  /*3c10*/  FADD.FTZ R74, -R38.reuse, R74 ;  /* 0x0000004a264a7221 */ /* 0x040fe20000010100 */
[----:B------:R-:W-:Y:S01]  /*3c20*/  MOV R31, R113 ;  /* 0x00000071001f7202 */ /* 0x000fe20000000f00 */
[----:B------:R-:W0:Y:S01]  /*3c30*/  LDCU.64 UR10, c[0x0][0x380] ;  /* 0x00007000ff0a77ac */ /* 0x000e220008000a00 */
[----:B--234-:R-:W-:-:S04]  /*3c40*/  FADD.FTZ R36, -R38, R75 ;  /* 0x0000004b26247221 */ /* 0x01cfc80000010100 */
[----:B-1----:R-:W-:-:S04]  /*3c50*/  FMUL.FTZ R36, R36, R39 ;  /* 0x0000002724247220 */ /* 0x002fc80000410000 */
[----:B-----5:R-:W-:Y:S01]  /*3c60*/  FFMA.FTZ R41, R33, R36, R29 ;  /* 0x0000002421297223 */ /* 0x020fe2000001001d */
[----:B------:R-:W-:Y:S02]  /*3c70*/  IMAD R37, R105, UR4, RZ ;  /* 0x0000000469257c24 */ /* 0x000fe4000f8e02ff */
[----:B------:R-:W-:-:S04]  /*3c80*/  IMAD.WIDE.U32 R34, R22, UR4, R30 ;  /* 0x0000000416227c25 */ /* 0x000fc8000f8e001e */
[----:B------:R-:W-:Y:S01]  /*3c90*/  FMUL.FTZ R31, R74, R39 ;  /* 0x000000274a1f7220 */ /* 0x000fe20000410000 */
[----:B------:R-:W-:Y:S01]  /*3ca0*/  IMAD R37, R22, UR5, R37 ;  /* 0x0000000516257c24 */ /* 0x000fe2000f8e0225 */
[----:B0-----:R-:W-:Y:S02]  /*3cb0*/  LEA R30, P1, R34, UR10, 0x2 ;  /* 0x0000000a221e7c11 */ /* 0x001fe4000f8210ff */
[----:B------:R-:W-:Y:S02]  /*3cc0*/  FFMA.FTZ R40, R32, R31, R28 ;  /* 0x0000001f20287223 */ /* 0x000fe4000001001c */
[----:B------:R-:W-:-:S04]  /*3cd0*/  IADD3 R37, PT, PT, R35, R37, RZ ;  /* 0x0000002523257210 */ /* 0x000fc80007ffe0ff */
[----:B------:R-:W-:-:S05]  /*3ce0*/  LEA.HI.X R31, R34, UR11, R37, 0x2, P1 ;  /* 0x0000000b221f7c11 */ /* 0x000fca00088f1425 */
[----:B------:R0:W-:Y:S02]  /*3cf0*/  STG.E.64 desc[UR6][R30.64], R40 ;  /* 0x000000281e007986 */ /* 0x0001e4000c101b06 */
.L_x_3715:
[----:B------:R-:W-:Y:S05]  /*3d00*/  BSYNC.RECONVERGENT B1 ;  /* 0x0000000000017941 */ /* 0x000fea0003800200 */
.L_x_3714:
[----:B------:R-:W-:Y:S04]  /*3d10*/  BSSY.RECONVERGENT B1, `(.L_x_3716) ;  /* 0x0000013000017945 */ /* 0x000fe80003800200 */
[----:B------:R-:W-:Y:S05]  /*3d20*/  @P2 BRA `(.L_x_3717) ;  /* 0x0000000000442947 */ /* 0x000fea0003800000 */
[----:B------:R-:W2:Y:S01]  /*3d30*/  LDCU.64 UR4, c[0x0][0x3e0] ;  /* 0x00007c00ff0477ac */ /* 0x000ea20008000a00 */
[----:B0-----:R-:W-:Y:S01]  /*3d40*/  MOV R30, R114 ;  /* 0x00000072001e7202 */ /* 0x001fe20000000f00 */
[----:B------:R-:W-:Y:S01]  /*3d50*/  FADD.FTZ R72, -R38, R72 ;  /* 0x0000004826487221 */ /* 0x000fe20000010100 */
[----:B------:R-:W-:Y:S01]  /*3d60*/  MOV R31, R113 ;  /* 0x00000071001f7202 */ /* 0x000fe20000000f00 */
[----:B------:R-:W0:Y:S01]  /*3d70*/  LDCU.64 UR10, c[0x0][0x380] ;  /* 0x00007000ff0a77ac */ /* 0x000e220008000a00 */
[----:B--234-:R-:W-:Y:S02]  /*3d80*/  IMAD R36, R107, UR4, RZ ;  /* 0x000000046b247c24 */ /* 0x01cfe4000f8e02ff */
[----:B------:R-:W-:-:S04]  /*3d90*/  IMAD.WIDE.U32 R34, R23, UR4, R30 ;  /* 0x0000000417227c25 */ /* 0x000fc8000f8e001e */
[----:B-1----:R-:W-:Y:S01]  /*3da0*/  FMUL.FTZ R31, R72, R39 ;  /* 0x00000027481f7220 */ /* 0x002fe20000410000 */
[----:B------:R-:W-:Y:S02]  /*3db0*/  IMAD R37, R23, UR5, R36 ;  /* 0x0000000517257c24 */ /* 0x000fe4000f8e0224 */
[----:B------:R-:W-:Y:S01]  /*3dc0*/  FADD.FTZ R36, -R38, R73 ;  /* 0x0000004926247221 */ /* 0x000fe20000010100 */
[----:B0-----:R-:W-:Y:S01]  /*3dd0*/  LEA R30, P1, R34, UR10, 0x2 ;  /* 0x0000000a221e7c11 */ /* 0x001fe2000f8210ff */
[----:B-----5:R-:W-:Y:S01]  /*3de0*/  FFMA.FTZ R40, R32, R31, R28 ;  /* 0x0000001f20287223 */ /* 0x020fe2000001001c */
[----:B------:R-:W-:Y:S01]  /*3df0*/  IADD3 R37, PT, PT, R35, R37, RZ ;  /* 0x0000002523257210 */ /* 0x000fe20007ffe0ff */
[----:B------:R-:W-:-:S03]  /*3e00*/  FMUL.FTZ R36, R36, R39 ;  /* 0x0000002724247220 */ /* 0x000fc60000410000 */
[----:B------:R-:W-:Y:S01]  /*3e10*/  LEA.HI.X R31, R34, UR11, R37, 0x2, P1 ;  /* 0x0000000b221f7c11 */ /* 0x000fe200088f1425 */
[----:B------:R-:W-:-:S05]  /*3e20*/  FFMA.FTZ R41, R33, R36, R29 ;  /* 0x0000002421297223 */ /* 0x000fca000001001d */
[----:B------:R0:W-:Y:S02]  /*3e30*/  STG.E.64 desc[UR6][R30.64], R40 ;  /* 0x000000281e007986 */ /* 0x0001e4000c101b06 */
.L_x_3717:
[----:B------:R-:W-:Y:S05]  /*3e40*/  BSYNC.RECONVERGENT B1 ;  /* 0x0000000000017941 */ /* 0x000fea0003800200 */
.L_x_3716:
        /* <DEDUP_REMOVED lines=19> */
.L_x_3719:
[----:B------:R-:W-:Y:S05]  /*3f80*/  BSYNC.RECONVERGENT B1 ;  /* 0x0000000000017941 */ /* 0x000fea0003800200 */
.L_x_3718:
[----:B------:R-:W-:Y:S05]  /*3f90*/  @P4 BRA `(.L_x_3720) ;  /* 0x0000002000344947 */ /* 0x000fea0003800000 */
[----:B------:R-:W2:Y:S01]  /*3fa0*/  LDCU.64 UR4, c[0x0][0x3e0] ;  /* 0x00007c00ff0477ac */ /* 0x000ea20008000a00 */
[----:B------:R-:W-:Y:S01]  /*3fb0*/  MOV R112, R114 ;  /* 0x0000007200707202 */ /* 0x000fe20000000f00 */
[C---:B------:R-:W-:Y:S01]  /*3fc0*/  FADD.FTZ R68, -R38.reuse, R68 ;  /* 0x0000004426447221 */ /* 0x040fe20000010100 */
[----:B------:R-:W-:Y:S01]  /*3fd0*/  FADD.FTZ R38, -R38, R69 ;  /* 0x0000004526267221 */ /* 0x000fe20000010100 */
[----:B------:R-:W3:Y:S02]  /*3fe0*/  LDCU.64 UR8, c[0x0][0x380] ;  /* 0x00007000ff0877ac */ /* 0x000ee40008000a00 */
[-C--:B01----:R-:W-:Y:S01]  /*3ff0*/  FMUL.FTZ R31, R68, R39.reuse ;  /* 0x00000027441f7220 */ /* 0x083fe20000410000 */
[----:B------:R-:W-:-:S03]  /*4000*/  FMUL.FTZ R38, R38, R39 ;  /* 0x0000002726267220 */ /* 0x000fc60000410000 */
[----:B-----5:R-:W-:Y:S01]  /*4010*/  FFMA.FTZ R28, R32, R31, R28 ;  /* 0x0000001f201c7223 */ /* 0x020fe2000001001c */
[----:B------:R-:W-:Y:S01]  /*4020*/  FFMA.FTZ R29, R33, R38, R29 ;  /* 0x00000026211d7223 */ /* 0x000fe2000001001d */
[----:B--2---:R-:W-:Y:S02]  /*4030*/  IMAD R30, R111, UR4, RZ ;  /* 0x000000046f1e7c24 */ /* 0x004fe4000f8e02ff */
[----:B------:R-:W-:-:S04]  /*4040*/  IMAD.WIDE.U32 R112, R25, UR4, R112 ;  /* 0x0000000419707c25 */ /* 0x000fc8000f8e0070 */
[----:B---34-:R-:W-:Y:S01]  /*4050*/  IMAD R35, R25, UR5, R30 ;  /* 0x0000000519237c24 */ /* 0x018fe2000f8e021e */
[----:B------:R-:W-:-:S04]  /*4060*/  LEA R30, P1, R112, UR8, 0x2 ;  /* 0x00000008701e7c11 */ /* 0x000fc8000f8210ff */
[----:B------:R-:W-:-:S04]  /*4070*/  IADD3 R35, PT, PT, R113, R35, RZ ;  /* 0x0000002371237210 */ /* 0x000fc80007ffe0ff */
[----:B------:R-:W-:-:S05]  /*4080*/  LEA.HI.X R31, R112, UR9, R35, 0x2, P1 ;  /* 0x00000009701f7c11 */ /* 0x000fca00088f1423 */
[----:B------:R0:W-:Y:S01]  /*4090*/  STG.E.64 desc[UR6][R30.64], R28 ;  /* 0x0000001c1e007986 */ /* 0x0001e2000c101b06 */
[----:B------:R-:W-:Y:S05]  /*40a0*/  BRA `(.L_x_3720) ;  /* 0x0000001c00f07947 */ /* 0x000fea0003800000 */
.L_x_3689:
[----:B------:R-:W2:Y:S01]  /*40b0*/  LDCU.64 UR10, c[0x0][0x3e8] ;  /* 0x00007d00ff0a77ac */ /* 0x000ea20008000a00 */
[----:B------:R-:W-:Y:S01]  /*40c0*/  BSSY.RECONVERGENT B1, `(.L_x_3721) ;  /* 0x0000021000017945 */ /* 0x000fe20003800200 */
[----:B--2---:R-:W-:Y:S02]  /*40d0*/  ISETP.GE.U32.AND P3, PT, R10, UR10, PT ;  /* 0x0000000a0a007c0c */ /* 0x004fe4000bf66070 */
[----:B------:R-:W-:Y:S02]  /*40e0*/  ISETP.GE.U32.AND P5, PT, R12, UR10, PT ;  /* 0x0000000a0c007c0c */ /* 0x000fe4000bfa6070 */
[----:B------:R-:W-:Y:S02]  /*40f0*/  ISETP.GE.U32.AND P2, PT, R13, UR10, PT ;  /* 0x0000000a0d007c0c */ /* 0x000fe4000bf46070 */
[----:B------:R-:W-:Y:S01]  /*4100*/  ISETP.GE.AND.EX P3, PT, R27, UR11, PT, P3 ;  /* 0x0000000b1b007c0c */ /* 0x000fe2000bf66330 */
[----:B------:R-:W-:-:S12]  /*4110*/  @P1 BRA `(.L_x_3722) ;  /* 0x00000000006c1947 */ /* 0x000fd80003800000 */
[C---:B------:R-:W-:Y:S01]  /*4120*/  FADD.FTZ R80, -R38.reuse, R80 ;  /* 0x0000005026507221 */ /* 0x040fe20000010100 */
[----:B------:R-:W-:Y:S01]  /*4130*/  FADD.FTZ R30, -R38, R81 ;  /* 0x00000051261e7221 */ /* 0x000fe20000010100 */
[----:B------:R-:W2:Y:S01]  /*4140*/  LDCU.64 UR4, c[0x0][0x3e0] ;  /* 0x00007c00ff0477ac */ /* 0x000ea20008000a00 */
        /* <DEDUP_REMOVED lines=9> */
[----:B------:R-:W0:Y:S01]  /*41e0*/  MUFU.EX2 R30, R30 ;  /* 0x0000001e001e7308 */ /* 0x000e220000000800 */
[----:B--2---:R-:W-:-:S03]  /*41f0*/  IMAD R43, R11, UR4, RZ ;  /* 0x000000040b2b7c24 */ /* 0x004fc6000f8e02ff */
[----:B------:R-:W2:Y:S01]  /*4200*/  MUFU.EX2 R31, R31 ;  /* 0x0000001f001f7308 */ /* 0x000ea20000000800 */
[----:B------:R-:W-:-:S04]  /*4210*/  IMAD.WIDE.U32 R34, R6, UR4, R34 ;  /* 0x0000000406227c25 */ /* 0x000fc8000f8e0022 */
[----:B------:R-:W-:Y:S02]  /*4220*/  IMAD R43, R6, UR5, R43 ;  /* 0x00000005062b7c24 */ /* 0x000fe4000f8e022b */
[----:B0-----:R-:W-:Y:S01]  /*4230*/  FADD.FTZ R36, R30, 1 ;  /* 0x3f8000001e247421 */ /* 0x001fe20000010000 */
[C---:B-1----:R-:W-:Y:S02]  /*4240*/  LEA R30, P1, R34.reuse, UR8, 0x2 ;  /* 0x00000008221e7c11 */ /* 0x042fe4000f8210ff */
[----:B------:R-:W-:Y:S01]  /*4250*/  IADD3 R43, PT, PT, R35, R43, RZ ;  /* 0x0000002b232b7210 */ /* 0x000fe20007ffe0ff */
[----:B--2---:R-:W-:Y:S02]  /*4260*/  FADD.FTZ R37, R31, 1 ;  /* 0x3f8000001f257421 */ /* 0x004fe40000010000 */
[----:B------:R-:W0:Y:S01]  /*4270*/  MUFU.RCP R36, R36 ;  /* 0x0000002400247308 */ /* 0x000e220000001000 */
[----:B------:R-:W-:-:S07]  /*4280*/  LEA.HI.X R31, R34, UR9, R43, 0x2, P1 ;  /* 0x00000009221f7c11 */ /* 0x000fce00088f142b */
[----:B------:R-:W1:Y:S01]  /*4290*/  MUFU.RCP R37, R37 ;  /* 0x0000002500257308 */ /* 0x000e620000001000 */
[----:B0-----:R-:W-:Y:S01]  /*42a0*/  FMUL.FTZ R34, R41, R36 ;  /* 0x0000002429227220 */ /* 0x001fe20000410000 */
[----:B-1----:R-:W-:-:S05]  /*42b0*/  FMUL.FTZ R35, R40, R37 ;  /* 0x0000002528237220 */ /* 0x002fca0000410000 */
[----:B------:R2:W-:Y:S02]  /*42c0*/  STG.E.64 desc[UR6][R30.64], R34 ;  /* 0x000000221e007986 */ /* 0x0005e4000c101b06 */
.L_x_3722:
[----:B------:R-:W-:Y:S05]  /*42d0*/  BSYNC.RECONVERGENT B1 ;  /* 0x0000000000017941 */ /* 0x000fea0003800200 */
.L_x_3721:
[----:B------:R-:W-:Y:S04]  /*42e0*/  BSSY.RECONVERGENT B1, `(.L_x_3723) ;  /* 0x000001d000017945 */ /* 0x000fe80003800200 */
[----:B------:R-:W-:Y:S05]  /*42f0*/  @P3 BRA `(.L_x_3724) ;  /* 0x00000000006c3947 */ /* 0x000fea0003800000 */
[C---:B------:R-:W-:Y:S01]  /*4300*/  FADD.FTZ R98, -R38.reuse, R98 ;  /* 0x0000006226627221 */ /* 0x040fe20000010100 */
[----:B--2---:R-:W-:Y:S01]  /*4310*/  FADD.FTZ R30, -R38, R99 ;  /* 0x00000063261e7221 */ /* 0x004fe20000010100 */
        /* <DEDUP_REMOVED lines=25> */
.L_x_3724:
[----:B------:R-:W-:Y:S05]  /*44b0*/  BSYNC.RECONVERGENT B1 ;  /* 0x0000000000017941 */ /* 0x000fea0003800200 */
.L_x_3723:
        /* <DEDUP_REMOVED lines=10> */
[C---:B------:R-:W-:Y:S01]  /*4560*/  FADD.FTZ R96, -R38.reuse, R96 ;  /* 0x0000006026607221 */ /* 0x040fe20000010100 */
[----:B--23--:R-:W-:Y:S01]  /*4570*/  FADD.FTZ R30, -R38, R97 ;  /* 0x00000061261e7221 */ /* 0x00cfe20000010100 */
        /* <DEDUP_REMOVED lines=25> */
.L_x_3726:
[----:B------:R-:W-:Y:S05]  /*4710*/  BSYNC.RECONVERGENT B1 ;  /* 0x0000000000017941 */ /* 0x000fea0003800200 */
.L_x_3725:
[----:B------:R-:W-:Y:S04]  /*4720*/  BSSY.RECONVERGENT B1, `(.L_x_3727) ;  /* 0x000001d000017945 */ /* 0x000fe80003800200 */
[----:B------:R-:W-:Y:S05]  /*4730*/  @P2 BRA `(.L_x_3728) ;  /* 0x00000000006c2947 */ /* 0x000fea0003800000 */
[C---:B------:R-:W-:Y:S01]  /*4740*/  FADD.FTZ R94, -R38.reuse, R94 ;  /* 0x0000005e265e7221 */ /* 0x040fe20000010100 */
[----:B--234-:R-:W-:Y:S01]  /*4750*/  FADD.FTZ R30, -R38, R95 ;  /* 0x0000005f261e7221 */ /* 0x01cfe20000010100 */
        /* <DEDUP_REMOVED lines=25> */
.L_x_3728:
[----:B------:R-:W-:Y:S05]  /*48f0*/  BSYNC.RECONVERGENT B1 ;  /* 0x0000000000017941 */ /* 0x000fea0003800200 */
.L_x_3727:
[----:B------:R-:W-:Y:S04]  /*4900*/  BSSY.RECONVERGENT B1, `(.L_x_3729) ;  /* 0x000001d000017945 */ /* 0x000fe80003800200 */
[----:B------:R-:W-:Y:S05]  /*4910*/  @P1 BRA `(.L_x_3730) ;  /* 0x00000000006c1947 */ /* 0x000fea0003800000 */
[C---:B------:R-:W-:Y:S01]  /*4920*/  FADD.FTZ R92, -R38.reuse, R92 ;  /* 0x0000005c265c7221 */ /* 0x040fe20000010100 */
[----:B0-234-:R-:W-:Y:S01]  /*4930*/  FADD.FTZ R30, -R38, R93 ;  /* 0x0000005d261e7221 */ /* 0x01dfe20000010100 */
        /* <DEDUP_REMOVED lines=16> */
[C---:B-1----:R-:W-:Y:S02]  /*4a40*/  LEA R30, P1, R34.reuse, UR8, 0x2 ;  /* 0x00000008221e7c11 */ /* 0x042fe4000f8210ff */
[----:B------:R-:W-:Y:S01]  /*4a50*/  IADD3 R43, PT, PT, R35, R43, RZ ;  /* 0x0000002b232b7210 */ /* 0x000fe20007ffe0ff */
[----:B0-----:R-:W-:Y:S02]  /*4a60*/  FADD.FTZ R40, R31, 1 ;  /* 0x3f8000001f287421 */ /* 0x001fe40000010000 */
[----:B------:R-:W0:Y:S01]  /*4a70*/  MUFU.RCP R36, R36 ;  /* 0x0000002400247308 */ /* 0x000e220000001000 */
[----:B------:R-:W-:-:S07]  /*4a80*/  LEA.HI.X R31, R34, UR9, R43, 0x2, P1 ;  /* 0x00000009221f7c11 */ /* 0x000fce00088f142b */
[----:B------:R-:W1:Y:S01]  /*4a90*/  MUFU.RCP R37, R40 ;  /* 0x0000002800257308 */ /* 0x000e620000001000 */
[----:B0-----:R-:W-:Y:S01]  /*4aa0*/  FMUL.FTZ R36, R41, R36 ;  /* 0x0000002429247220 */ /* 0x001fe20000410000 */
[----:B-1----:R-:W-:-:S05]  /*4ab0*/  FMUL.FTZ R37, R42, R37 ;  /* 0x000000252a257220 */ /* 0x002fca0000410000 */
[----:B------:R0:W-:Y:S02]  /*4ac0*/  STG.E.64 desc[UR6][R30.64], R36 ;  /* 0x000000241e007986 */ /* 0x0001e4000c101b06 */
.L_x_3730:
[----:B------:R-:W-:Y:S05]  /*4ad0*/  BSYNC.RECONVERGENT B1 ;  /* 0x0000000000017941 */ /* 0x000fea0003800200 */
.L_x_3729:
        /* <DEDUP_REMOVED lines=29> */
.L_x_3732:
[----:B------:R-:W-:Y:S05]  /*4cb0*/  BSYNC.RECONVERGENT B1 ;  /* 0x0000000000017941 */ /* 0x000fea0003800200 */
.L_x_3731:
        /* <DEDUP_REMOVED lines=37> */
.L_x_3734:
[----:B------:R-:W-:Y:S05]  /*4f10*/  BSYNC.RECONVERGENT B1 ;  /* 0x0000000000017941 */ /* 0x000fea0003800200 */
.L_x_3733:
[----:B------:R-:W-:Y:S04]  /*4f20*/  BSSY.RECONVERGENT B1, `(.L_x_3735) ;  /* 0x000001d000017945 */ /* 0x000fe80003800200 */
[----:B------:R-:W-:Y:S05]  /*4f30*/  @P3 BRA `(.L_x_3736) ;  /* 0x00000000006c3947 */ /* 0x000fea0003800000 */
[C---:B------:R-:W-:Y:S01]  /*4f40*/  FADD.FTZ R86, -R38.reuse, R86 ;  /* 0x0000005626567221 */ /* 0x040fe20000010100 */
[----:B0-234-:R-:W-:Y:S01]  /*4f50*/  FADD.FTZ R30, -R38, R87 ;  /* 0x00000057261e7221 */ /* 0x01dfe20000010100 */
        /* <DEDUP_REMOVED lines=17> */
[----:B------:R-:W-:-:S03]  /*5070*/  IMAD.WIDE.U32 R30, R17, UR4, R30 ;  /* 0x00000004111e7c25 */ /* 0x000fc6000f8e001e */
[----:B-1----:R-:W-:-:S04]  /*5080*/  LEA R34, P3, R30, UR8, 0x2 ;  /* 0x000000081e227c11 */ /* 0x002fc8000f8610ff */
[----:B------:R-:W1:Y:S01]  /*5090*/  MUFU.RCP R37, R40 ;  /* 0x0000002800257308 */ /* 0x000e620000001000 */
[----:B------:R-:W-:-:S04]  /*50a0*/  IADD3 R35, PT, PT, R31, R35, RZ ;  /* 0x000000231f237210 */ /* 0x000fc80007ffe0ff */
[----:B------:R-:W-:Y:S01]  /*50b0*/  LEA.HI.X R35, R30, UR9, R35, 0x2, P3 ;  /* 0x000000091e237c11 */ /* 0x000fe200098f1423 */
[----:B0-----:R-:W-:Y:S01]  /*50c0*/  FMUL.FTZ R36, R41, R36 ;  /* 0x0000002429247220 */ /* 0x001fe20000410000 */
[----:B-1----:R-:W-:-:S05]  /*50d0*/  FMUL.FTZ R37, R42, R37 ;  /* 0x000000252a257220 */ /* 0x002fca0000410000 */
[----:B------:R0:W-:Y:S02]  /*50e0*/  STG.E.64 desc[UR6][R34.64], R36 ;  /* 0x0000002422007986 */ /* 0x0001e4000c101b06 */
.L_x_3736:
[----:B------:R-:W-:Y:S05]  /*50f0*/  BSYNC.RECONVERGENT B1 ;  /* 0x0000000000017941 */ /* 0x000fea0003800200 */
.L_x_3735:
        /* <DEDUP_REMOVED lines=29> */
.L_x_3738:
[----:B------:R-:W-:Y:S05]  /*52d0*/  BSYNC.RECONVERGENT B1 ;  /* 0x0000000000017941 */ /* 0x000fea0003800200 */
.L_x_3737:
        /* <DEDUP_REMOVED lines=29> */
.L_x_3740:
[----:B------:R-:W-:Y:S05]  /*54b0*/  BSYNC.RECONVERGENT B1 ;  /* 0x0000000000017941 */ /* 0x000fea0003800200 */
.L_x_3739:
        /* <DEDUP_REMOVED lines=39> */
.L_x_3742:
[----:B------:R-:W-:Y:S05]  /*5730*/  BSYNC.RECONVERGENT B1 ;  /* 0x0000000000017941 */ /* 0x000fea0003800200 */
.L_x_3741:
        /* <DEDUP_REMOVED lines=29> */
.L_x_3744:
[----:B------:R-:W-:Y:S05]  /*5910*/  BSYNC.RECONVERGENT B1 ;  /* 0x0000000000017941 */ /* 0x000fea0003800200 */
.L_x_3743:
        /* <DEDUP_REMOVED lines=29> */
.L_x_3746:
[----:B------:R-:W-:Y:S05]  /*5af0*/  BSYNC.RECONVERGENT B1 ;  /* 0x0000000000017941 */ /* 0x000fea0003800200 */
.L_x_3745:
        /* <DEDUP_REMOVED lines=29> */
.L_x_3748:
[----:B------:R-:W-:Y:S05]  /*5cd0*/  BSYNC.RECONVERGENT B1 ;  /* 0x0000000000017941 */ /* 0x000fea0003800200 */
.L_x_3747:
        /* <DEDUP_REMOVED lines=29> */
.L_x_3750:
[----:B------:R-:W-:Y:S05]  /*5eb0*/  BSYNC.RECONVERGENT B1 ;  /* 0x0000000000017941 */ /* 0x000fea0003800200 */
.L_x_3749:
[----:B------:R-:W-:Y:S05]  /*5ec0*/  @P6 BRA `(.L_x_3720) ;  /* 0x0000000000686947 */ /* 0x000fea0003800000 */
[C---:B------:R-:W-:Y:S01]  /*5ed0*/  FADD.FTZ R68, -R38.reuse, R68 ;  /* 0x0000004426447221 */ /* 0x040fe20000010100 */
[----:B------:R-:W-:Y:S01]  /*5ee0*/  FADD.FTZ R38, -R38, R69 ;  /* 0x0000004526267221 */ /* 0x000fe20000010100 */
[----:B------:R-:W0:Y:S01]  /*5ef0*/  LDCU.64 UR4, c[0x0][0x3e0] ;  /* 0x00007c00ff0477ac */ /* 0x000e220008000a00 */
[----:B------:R-:W-:Y:S01]  /*5f00*/  MOV R112, R114 ;  /* 0x0000007200707202 */ /* 0x000fe20000000f00 */
[-C--:B01234-:R-:W-:Y:S01]  /*5f10*/  FMUL.FTZ R31, R68, R39.reuse ;  /* 0x00000027441f7220 */ /* 0x09ffe20000410000 */
[----:B------:R-:W-:Y:S01]  /*5f20*/  FMUL.FTZ R38, R38, R39 ;  /* 0x0000002726267220 */ /* 0x000fe20000410000 */
[----:B------:R-:W0:Y:S02]  /*5f30*/  LDCU.64 UR8, c[0x0][0x380] ;  /* 0x00007000ff0877ac */ /* 0x000e240008000a00 */
[----:B-----5:R-:W-:Y:S01]  /*5f40*/  FFMA.FTZ R35, R32, R31, R28 ;  /* 0x0000001f20237223 */ /* 0x020fe2000001001c */
[----:B------:R-:W-:-:S03]  /*5f50*/  FFMA.FTZ R38, R33, R38, R29 ;  /* 0x0000002621267223 */ /* 0x000fc6000001001d */
[----:B------:R-:W-:Y:S01]  /*5f60*/  FMUL.FTZ R28, R35, -1.4426950216293334961 ;  /* 0xbfb8aa3b231c7820 */ /* 0x000fe20000410000 */
[----:B------:R-:W-:-:S05]  /*5f70*/  FMUL.FTZ R29, R38, -1.4426950216293334961 ;  /* 0xbfb8aa3b261d7820 */ /* 0x000fca0000410000 */
[----:B------:R-:W1:Y:S01]  /*5f80*/  MUFU.EX2 R28, R28 ;  /* 0x0000001c001c7308 */ /* 0x000e620000000800 */
[----:B------:R-:W-:-:S03]  /*5f90*/  IMAD R34, R111, UR4, RZ ;  /* 0x000000046f227c24 */ /* 0x000fc6000f8e02ff */
[----:B------:R-:W2:Y:S01]  /*5fa0*/  MUFU.EX2 R29, R29 ;  /* 0x0000001d001d7308 */ /* 0x000ea20000000800 */
[----:B------:R-:W-:-:S04]  /*5fb0*/  IMAD.WIDE.U32 R112, R25, UR4, R112 ;  /* 0x0000000419707c25 */ /* 0x000fc8000f8e0070 */
[----:B------:R-:W-:Y:S02]  /*5fc0*/  IMAD R33, R25, UR5, R34 ;  /* 0x0000000519217c24 */ /* 0x000fe4000f8e0222 */
[----:B-1----:R-:W-:Y:S01]  /*5fd0*/  FADD.FTZ R30, R28, 1 ;  /* 0x3f8000001c1e7421 */ /* 0x002fe20000010000 */
[C---:B0-----:R-:W-:Y:S02]  /*5fe0*/  LEA R28, P1, R112.reuse, UR8, 0x2 ;  /* 0x00000008701c7c11 */ /* 0x041fe4000f8210ff */
        /* <DEDUP_REMOVED lines=8> */
.L_x_3720:
[----:B------:R-:W-:Y:S05]  /*6070*/  BSYNC.RECONVERGENT B0 ;  /* 0x0000000000007941 */ /* 0x000fea0003800200 */
.L_x_3688:
        /* <DEDUP_REMOVED lines=8> */
.L_x_3752:
        /* <DEDUP_REMOVED lines=16> */
.L_x_4941:


//--------------------- .text._Z35group_norm_nhwc_fwd_one_pass_kernelI11Fp32IOFp32WLi256ELi120ELi480EEv26Group_norm_nhwc_fwd_params --------------------------
	.section	.text._Z35group_norm_nhwc_fwd_one_pass_kernelI11Fp32IOFp32WLi256ELi120ELi480EEv26Group_norm_nhwc_fwd_params,"ax",@progbits
	.align	128
        .global         _Z35group_norm_nhwc_fwd_one_pass_kernelI11Fp32IOFp32WLi256ELi120ELi480EEv26Group_norm_nhwc_fwd_params
        .type           _Z35group_norm_nhwc_fwd_one_pass_kernelI11Fp32IOFp32WLi256ELi120ELi480EEv26Group_norm_nhwc_fwd_params,@function
        .size           _Z35group_norm_nhwc_fwd_one_pass_kernelI11Fp32IOFp32WLi256ELi120ELi480EEv26Group_norm_nhwc_fwd_params,(.L_x_4942 - _Z35group_norm_nhwc_fwd_one_pass_kernelI11Fp32IOFp32WLi256ELi120ELi480EEv26Group_norm_nhwc_fwd_params)
        .other          _Z35group_norm_nhwc_fwd_one_pass_kernelI11Fp32IOFp32WLi256ELi120ELi480EEv26Group_norm_nhwc_fwd_params,@"STO_CUDA_ENTRY STV_DEFAULT"
_Z35group_norm_nhwc_fwd_one_pass_kernelI11Fp32IOFp32WLi256ELi120ELi480EEv26Group_norm_nhwc_fwd_params:
.text._Z35group_norm_nhwc_fwd_one_pass_kernelI11Fp32IOFp32WLi256ELi120ELi480EEv26Group_norm_nhwc_fwd_params:
        /* <DEDUP_REMOVED lines=13> */
[----:B------:R-:W-:Y:S02]  /*00d0*/  MOV R8, R0 ;  /* 0x0000000000087202 */ /* 0x000fe40000000f00 */
[----:B----4-:R-:W-:Y:S02]  /*00e0*/  ISETP.NE.U32.AND P1, PT, RZ, UR6, PT ;  /* 0x00000006ff007c0c */ /* 0x010fe4000bf25070 */
[----:B0-----:R-:W-:-:S02]  /*00f0*/  LOP3.LUT R4, R2, 0xffff, RZ, 0xc0, !PT ;  /* 0x0000ffff02047812 */ /* 0x001fc400078ec0ff */
[----:B---3--:R-:W-:-:S03]  /*0100*/  LOP3.LUT P0, RZ, R2, R3, RZ, 0xfc, !PT ;  /* 0x0000000302ff7212 */ /* 0x008fc6000780fcff */
[----:B------:R-:W-:Y:S01]  /*0110*/  IMAD R4, R4, 0x445, RZ ;  /* 0x0000044504047824 */ /* 0x000fe200078e02ff */
[----:B------:R-:W-:Y:S01]  /*0120*/  ISETP.NE.AND.EX P0, PT, RZ, UR7, !P0, P1 ;  /* 0x00000007ff007c0c */ /* 0x000fe2000c705310 */
[----:B------:R-:W0:Y:S03]  /*0130*/  LDCU.64 UR6, c[0x0][0x358] ;  /* 0x00006b00ff0677ac */ /* 0x000e260008000a00 */
[----:B------:R-:W-:Y:S02]  /*0140*/  SHF.R.U32.HI R108, RZ, 0x10, R4 ;  /* 0x00000010ff6c7819 */ /* 0x000fe40000011604 */
[----:B------:R-:W3:Y:S02]  /*0150*/  S2R R4, SR_LANEID ;  /* 0x0000000000047919 */ /* 0x000ee40000000000 */
[----:B------:R-:W-:Y:S01]  /*0160*/  PRMT R15, R108, 0x9910, RZ ;  /* 0x000099106c0f7816 */ /* 0x000fe200000000ff */
[----:B-1----:R-:W-:-:S04]  /*0170*/  IMAD R14, R3, UR4, R108 ;  /* 0x00000004030e7c24 */ /* 0x002fc8000f8e026c */
[----:B------:R-:W-:Y:S01]  /*0180*/  IMAD R15, R15, 0x3c, RZ ;  /* 0x0000003c0f0f7824 */ /* 0x000fe200078e02ff */
[C---:B------:R-:W-:Y:S02]  /*0190*/  IADD3 R106, PT, PT, R14.reuse, 0x20, RZ ;  /* 0x000000200e6a7810 */ /* 0x040fe40007ffe0ff */
[C---:B------:R-:W-:Y:S02]  /*01a0*/  IADD3 R20, PT, PT, R14.reuse, 0x48, RZ ;  /* 0x000000480e147810 */ /* 0x040fe40007ffe0ff */
[----:B------:R-:W-:Y:S02]  /*01b0*/  IADD3 R23, PT, PT, RZ, -R15, RZ ;  /* 0x8000000fff177210 */ /* 0x000fe40007ffe0ff */
[C---:B------:R-:W-:Y:S02]  /*01c0*/  IADD3 R7, PT, PT, R14.reuse, 0x58, RZ ;  /* 0x000000580e077810 */ /* 0x040fe40007ffe0ff */
        /* <DEDUP_REMOVED lines=17> */
[----:B0-23--:R-:W-:-:S07]  /*02e0*/  SHF.L.U32 R16, R16, 0x1, RZ ;  /* 0x0000000110107819 */ /* 0x00dfce00000006ff */
.L_x_3892:
[----:B0-----:R-:W0:Y:S01]  /*02f0*/  LDC R35, c[0x0][0x3f8] ;  /* 0x0000fe00ff237b82 */ /* 0x001e220000000800 */
[----:B------:R-:W1:Y:S01]  /*0300*/  LDCU UR8, c[0x0][0x404] ;  /* 0x00008080ff0877ac */ /* 0x000e620008000800 */
[----:B------:R-:W-:Y:S01]  /*0310*/  LOP3.LUT R117, R16, 0xffff, RZ, 0xc0, !PT ;  /* 0x0000ffff10757812 */ /* 0x000fe200078ec0ff */
[----:B--2---:R-:W2:Y:S01]  /*0320*/  LDCU.64 UR4, c[0x0][0x3e8] ;  /* 0x00007d00ff0477ac */ /* 0x004ea20008000a00 */
[----:B-1---5:R-:W-:Y:S01]  /*0330*/  IMAD R39, R3, UR8, R108 ;  /* 0x0000000803277c24 */ /* 0x022fe2000f8e026c */
[----:B------:R-:W1:Y:S01]  /*0340*/  LDCU.64 UR8, c[0x0][0x3f0] ;  /* 0x00007e00ff0877ac */ /* 0x000e620008000a00 */
[----:B0-----:R-:W-:Y:S02]  /*0350*/  IABS R25, R35 ;  /* 0x0000002300197213 */ /* 0x001fe40000000000 */
[----:B------:R-:W-:Y:S02]  /*0360*/  ISETP.NE.AND P4, PT, R35, RZ, PT ;  /* 0x000000ff2300720c */ /* 0x000fe40003f85270 */
[----:B------:R-:W0:Y:S01]  /*0370*/  I2F.RP R18, R25 ;  /* 0x0000001900127306 */ /* 0x000e220000209400 */
[----:B------:R-:W-:-:S02]  /*0380*/  IADD3 R41, PT, PT, R39, 0x10, RZ ;  /* 0x0000001027297810 */ /* 0x000fc40007ffe0ff */
[----:B------:R-:W-:Y:S02]  /*0390*/  IADD3 R45, PT, PT, R39, 0x18, RZ ;  /* 0x00000018272d7810 */ /* 0x000fe40007ffe0ff */
[----:B--2---:R-:W-:Y:S02]  /*03a0*/  ISETP.GE.U32.AND P5, PT, R41, UR4, PT ;  /* 0x0000000429007c0c */ /* 0x004fe4000bfa6070 */
[----:B------:R-:W-:Y:S02]  /*03b0*/  SHF.R.S32.HI R43, RZ, 0x1f, R45 ;  /* 0x0000001fff2b7819 */ /* 0x000fe4000001142d */
[----:B------:R-:W-:-:S04]  /*03c0*/  IADD3 R47, PT, PT, R39, 0x28, RZ ;  /* 0x00000028272f7810 */ /* 0x000fc80007ffe0ff */
[----:B------:R-:W-:Y:S01]  /*03d0*/  SHF.R.S32.HI R53, RZ, 0x1f, R47 ;  /* 0x0000001fff357819 */ /* 0x000fe2000001142f */
[----:B0-----:R-:W0:Y:S02]  /*03e0*/  MUFU.RCP R18, R18 ;  /* 0x0000001200127308 */ /* 0x001e240000001000 */
[----:B0--34-:R-:W-:-:S06]  /*03f0*/  IADD3 R22, PT, PT, R18, 0xffffffe, RZ ;  /* 0x0ffffffe12167810 */ /* 0x019fcc0007ffe0ff */
[----:B------:R0:W2:Y:S02]  /*0400*/  F2I.FTZ.U32.TRUNC.NTZ R23, R22 ;  /* 0x0000001600177305 */ /* 0x0000a4000021f000 */
[----:B0-----:R-:W-:Y:S02]  /*0410*/  MOV R22, RZ ;  /* 0x000000ff00167202 */ /* 0x001fe40000000f00 */
[----:B--2---:R-:W-:-:S05]  /*0420*/  IADD3 R24, PT, PT, RZ, -R23, RZ ;  /* 0x80000017ff187210 */ /* 0x004fca0007ffe0ff */
[----:B------:R-:W-:Y:S01]  /*0430*/  IMAD R27, R24, R25, RZ ;  /* 0x00000019181b7224 */ /* 0x000fe200078e02ff */
[----:B------:R-:W-:-:S03]  /*0440*/  IABS R24, R8 ;  /* 0x0000000800187213 */ /* 0x000fc60000000000 */
[----:B------:R-:W-:Y:S01]  /*0450*/  IMAD.HI.U32 R23, R23, R27, R22 ;  /* 0x0000001b17177227 */ /* 0x000fe200078e0016 */
[----:B------:R-:W-:-:S04]  /*0460*/  IADD3 R27, PT, PT, R39, 0x8, RZ ;  /* 0x00000008271b7810 */ /* 0x000fc80007ffe0ff */
[----:B------:R-:W-:Y:S01]  /*0470*/  SHF.R.S32.HI R29, RZ, 0x1f, R27 ;  /* 0x0000001fff1d7819 */ /* 0x000fe2000001141b */
        /* <DEDUP_REMOVED lines=8> */
[----:B------:R-:W-:Y:S02]  /*0500*/  ISETP.GE.U32.AND P1, PT, R39, UR4, PT ;  /* 0x0000000427007c0c */ /* 0x000fe4000bf26070 */
[----:B------:R-:W-:-:S02]  /*0510*/  SHF.R.S32.HI R25, RZ, 0x1f, R39 ;  /* 0x0000001fff197819 */ /* 0x000fc40000011427 */
[----:B------:R-:W-:Y:S02]  /*0520*/  ISETP.GE.AND P3, PT, R18, RZ, PT ;  /* 0x000000ff1200720c */ /* 0x000fe40003f66270 */
[----:B------:R-:W-:-:S03]  /*0530*/  ISETP.GE.AND.EX P1, PT, R25, UR5, PT, P1 ;  /* 0x0000000519007c0c */ /* 0x000fc6000bf26310 */
[----:B------:R-:W-:Y:S02]  /*0540*/  @P2 IADD3 R23, PT, PT, R23, 0x1, RZ ;  /* 0x0000000117172810 */ /* 0x000fe40007ffe0ff */
[----:B------:R-:W-:-:S04]  /*0550*/  ISETP.GE.U32.AND P2, PT, R27, UR4, PT ;  /* 0x000000041b007c0c */ /* 0x000fc8000bf46070 */
[----:B------:R-:W-:Y:S02]  /*0560*/  ISETP.GE.AND.EX P2, PT, R29, UR5, PT, P2 ;  /* 0x000000051d007c0c */ /* 0x000fe4000bf46320 */
[----:B------:R-:W-:Y:S02]  /*0570*/  @!P3 IADD3 R23, PT, PT, -R23, RZ, RZ ;  /* 0x000000ff1717b210 */ /* 0x000fe40007ffe1ff */
[----:B------:R-:W-:Y:S01]  /*0580*/  @!P4 LOP3.LUT R23, RZ, R35, RZ, 0x33, !PT ;  /* 0x00000023ff17c212 */ /* 0x000fe200078e33ff */
[----:B------:R-:W0:Y:S01]  /*0590*/  @!P1 LDC.64 R32, c[0x0][0x3e0] ;  /* 0x0000f800ff209b82 */ /* 0x000e220000000a00 */
[----:B------:R-:W-:Y:S02]  /*05a0*/  ISETP.GE.U32.AND P4, PT, R47, UR4, PT ;  /* 0x000000042f007c0c */ /* 0x000fe4000bf86070 */
[----:B------:R-:W-:Y:S02]  /*05b0*/  IADD3 R31, PT, PT, -R23, RZ, RZ ;  /* 0x000000ff171f7210 */ /* 0x000fe40007ffe1ff */
[----:B------:R-:W-:-:S02]  /*05c0*/  SHF.R.S32.HI R22, RZ, 0x1f, R23 ;  /* 0x0000001fff167819 */ /* 0x000fc40000011417 */
[----:B------:R-:W-:Y:S01]  /*05d0*/  ISETP.GE.AND.EX P4, PT, R53, UR5, PT, P4 ;  /* 0x0000000535007c0c */ /* 0x000fe2000bf86340 */
[----:B------:R-:W-:Y:S01]  /*05e0*/  IMAD R18, R35, R31, R8 ;  /* 0x0000001f23127224 */ /* 0x000fe200078e0208 */
[----:B------:R-:W-:Y:S01]  /*05f0*/  SHF.R.S32.HI R35, RZ, 0x1f, R41 ;  /* 0x0000001fff237819 */ /* 0x000fe20000011429 */
[----:B------:R-:W2:Y:S01]  /*0600*/  @!P2 LDC.64 R36, c[0x0][0x3e0] ;  /* 0x0000f800ff24ab82 */ /* 0x000ea20000000a00 */
[----:B-1----:R-:W-:Y:S02]  /*0610*/  IMAD R22, R22, UR8, RZ ;  /* 0x0000000816167c24 */ /* 0x002fe4000f8e02ff */
[----:B------:R-:W-:Y:S01]  /*0620*/  IMAD R18, R18, 0x78, RZ ;  /* 0x0000007812127824 */ /* 0x000fe200078e02ff */
[----:B------:R-:W-:Y:S01]  /*0630*/  ISETP.GE.AND.EX P5, PT, R35, UR5, PT, P5 ;  /* 0x0000000523007c0c */ /* 0x000fe2000bfa6350 */
[----:B------:R-:W-:-:S03]  /*0640*/  IMAD R119, R23, UR9, R22 ;  /* 0x0000000917777c24 */ /* 0x000fc6000f8e0216 */
[C---:B------:R-:W-:Y:S01]  /*0650*/  IADD3 R116, P3, PT, R18.reuse, R117, RZ ;  /* 0x0000007512747210 */ /* 0x040fe20007f7e0ff */
[----:B------:R-:W1:Y:S03]  /*0660*/  @!P1 LDC.64 R48, c[0x0][0x390] ;  /* 0x0000e400ff309b82 */ /* 0x000e660000000a00 */
[----:B------:R-:W-:Y:S01]  /*0670*/  LEA.HI.X.SX32 R117, R18, RZ, 0x1, P3 ;  /* 0x000000ff12757211 */ /* 0x000fe200018f0eff */
[----:B0-----:R-:W-:Y:S01]  /*0680*/  @!P1 IMAD R22, R25, R32, RZ ;  /* 0x0000002019169224 */ /* 0x001fe200078e02ff */
[----:B------:R-:W-:-:S03]  /*0690*/  ISETP.GE.U32.AND P3, PT, R45, UR4, PT ;  /* 0x000000042d007c0c */ /* 0x000fc6000bf66070 */
[----:B------:R-:W0:Y:S01]  /*06a0*/  @!P2 LDC.64 R50, c[0x0][0x390] ;  /* 0x0000e400ff32ab82 */ /* 0x000e220000000a00 */
[----:B------:R-:W-:Y:S01]  /*06b0*/  IMAD.WIDE.U32 R116, R23, UR8, R116 ;  /* 0x0000000817747c25 */ /* 0x000fe2000f8e0074 */
[----:B------:R-:W-:-:S03]  /*06c0*/  ISETP.GE.AND.EX P3, PT, R43, UR5, PT, P3 ;  /* 0x000000052b007c0c */ /* 0x000fc6000bf66330 */
[----:B------:R-:W-:Y:S01]  /*06d0*/  @!P1 IMAD R33, R39, R33, R22 ;  /* 0x0000002127219224 */ /* 0x000fe200078e0216 */
[----:B------:R-:W-:Y:S01]  /*06e0*/  IADD3 R119, PT, PT, R117, R119, RZ ;  /* 0x0000007775777210 */ /* 0x000fe20007ffe0ff */
[----:B--2---:R-:W-:Y:S01]  /*06f0*/  @!P2 IMAD R26, R29, R36, RZ ;  /* 0x000000241d1aa224 */ /* 0x004fe200078e02ff */
[----:B------:R-:W2:Y:S01]  /*0700*/  @!P5 LDC.64 R24, c[0x0][0x3e0] ;  /* 0x0000f800ff18db82 */ /* 0x000ea20000000a00 */
[-C--:B------:R-:W-:Y:S02]  /*0710*/  @!P1 MOV R118, R116.reuse ;  /* 0x0000007400769202 */ /* 0x080fe40000000f00 */
[----:B------:R-:W-:Y:S01]  /*0720*/  @!P2 MOV R28, R116 ;  /* 0x00000074001ca202 */ /* 0x000fe20000000f00 */
[----:B------:R-:W-:Y:S01]  /*0730*/  @!P2 IMAD R37, R27, R37, R26 ;  /* 0x000000251b25a224 */ /* 0x000fe200078e021a */
[----:B------:R-:W-:Y:S01]  /*0740*/  @!P2 MOV R29, R119 ;  /* 0x00000077001da202 */ /* 0x000fe20000000f00 */
[----:B------:R-:W-:Y:S02]  /*0750*/  @!P1 IMAD.WIDE.U32 R22, R39, R32, R118 ;  /* 0x0000002027169225 */ /* 0x000fe400078e0076 */
[----:B------:R-:W3:Y:S02]  /*0760*/  @!P5 LDC.64 R30, c[0x0][0x390] ;  /* 0x0000e400ff1edb82 */ /* 0x000ee40000000a00 */
[----:B------:R-:W-:Y:S01]  /*0770*/  @!P2 IMAD.WIDE.U32 R28, R27, R36, R28 ;  /* 0x000000241b1ca225 */ /* 0x000fe200078e001c */
[----:B------:R-:W-:-:S02]  /*0780*/  @!P1 IADD3 R23, PT, PT, R23, R33, RZ ;  /* 0x0000002117179210 */ /* 0x000fc40007ffe0ff */
[----:B-1----:R-:W-:-:S03]  /*0790*/  @!P1 LEA R32, P6, R22, R48, 0x2 ;  /* 0x0000003016209211 */ /* 0x002fc600078c10ff */
[----:B------:R-:W1:Y:S01]  /*07a0*/  @!P3 LDC.64 R26, c[0x0][0x3e0] ;  /* 0x0000f800ff1abb82 */ /* 0x000e620000000a00 */
[----:B------:R-:W-:Y:S02]  /*07b0*/  @!P1 LEA.HI.X R33, R22, R49, R23, 0x2, P6 ;  /* 0x0000003116219211 */ /* 0x000fe400030f1417 */
[----:B------:R-:W-:Y:S02]  /*07c0*/  @!P2 IADD3 R22, PT, PT, R29, R37, RZ ;  /* 0x000000251d16a210 */ /* 0x000fe40007ffe0ff */
[C---:B0-----:R-:W-:Y:S02]  /*07d0*/  @!P2 LEA R36, P6, R28.reuse, R50, 0x2 ;  /* 0x000000321c24a211 */ /* 0x041fe400078c10ff */
[----:B------:R-:W-:Y:S01]  /*07e0*/  MOV R23, RZ ;  /* 0x000000ff00177202 */ /* 0x000fe20000000f00 */
[----:B--2---:R-:W-:Y:S01]  /*07f0*/  @!P5 IMAD R34, R35, R24, RZ ;  /* 0x000000182322d224 */ /* 0x004fe200078e02ff */
[----:B------:R-:W-:Y:S01]  /*0800*/  @!P2 LEA.HI.X R37, R28, R51, R22, 0x2, P6 ;  /* 0x000000331c25a211 */ /* 0x000fe200030f1416 */
[----:B------:R-:W0:Y:S01]  /*0810*/  @!P3 LDC.64 R64, c[0x0][0x390] ;  /* 0x0000e400ff40bb82 */ /* 0x000e220000000a00 */
[----:B------:R-:W-:Y:S01]  /*0820*/  MOV R22, RZ ;  /* 0x000000ff00167202 */ /* 0x000fe20000000f00 */
[----:B------:R-:W-:Y:S01]  /*0830*/  @!P5 IMAD R51, R41, R25, R34 ;  /* 0x000000192933d224 */ /* 0x000fe200078e0222 */
[----:B------:R-:W-:-:S02]  /*0840*/  @!P5 MOV R34, R116 ;  /* 0x000000740022d202 */ /* 0x000fc40000000f00 */
[----:B------:R-:W-:Y:S02]  /*0850*/  @!P5 MOV R35, R119 ;  /* 0x000000770023d202 */ /* 0x000fe40000000f00 */
[----:B------:R-:W-:Y:S01]  /*0860*/  IADD3 R49, PT, PT, R39, 0x30, RZ ;  /* 0x0000003027317810 */ /* 0x000fe20007ffe0ff */
[----:B------:R-:W2:Y:S01]  /*0870*/  @!P4 LDC.64 R28, c[0x0][0x3e0] ;  /* 0x0000f800ff1ccb82 */ /* 0x000ea20000000a00 */
[----:B------:R2:W4:Y:S01]  /*0880*/  @!P1 LDG.E.64 R22, desc[UR6][R32.64] ;  /* 0x0000000620169981 */ /* 0x000522000c1e1b00 */
[----:B------:R-:W-:Y:S01]  /*0890*/  @!P5 IMAD.WIDE.U32 R24, R41, R24, R34 ;  /* 0x000000182918d225 */ /* 0x000fe200078e0022 */
[----:B------:R-:W-:Y:S02]  /*08a0*/  ISETP.GE.U32.AND P1, PT, R49, UR4, PT ;  /* 0x0000000431007c0c */ /* 0x000fe4000bf26070 */
[----:B------:R-:W-:Y:S02]  /*08b0*/  SHF.R.S32.HI R57, RZ, 0x1f, R49 ;  /* 0x0000001fff397819 */ /* 0x000fe40000011431 */
[----:B------:R-:W-:Y:S01]  /*08c0*/  @!P5 IADD3 R25, PT, PT, R25, R51, RZ ;  /* 0x000000331919d210 */ /* 0x000fe20007ffe0ff */
[----:B------:R-:W5:Y:S01]  /*08d0*/  @!P4 LDC.64 R34, c[0x0][0x390] ;  /* 0x0000e400ff22cb82 */ /* 0x000f620000000a00 */
[----:B------:R-:W-:-:S02]  /*08e0*/  ISETP.GE.AND.EX P1, PT, R57, UR5, PT, P1 ;  /* 0x0000000539007c0c */ /* 0x000fc4000bf26310 */
[----:B---3--:R-:W-:Y:S01]  /*08f0*/  @!P5 LEA R40, P6, R24, R30, 0x2 ;  /* 0x0000001e1828d211 */ /* 0x008fe200078c10ff */
[----:B-1----:R-:W-:-:S03]  /*0900*/  @!P3 IMAD R30, R43, R26, RZ ;  /* 0x0000001a2b1eb224 */ /* 0x002fc600078e02ff */
[----:B------:R-:W-:Y:S02]  /*0910*/  @!P5 LEA.HI.X R41, R24, R31, R25, 0x2, P6 ;  /* 0x0000001f1829d211 */ /* 0x000fe400030f1419 */
[----:B------:R-:W-:Y:S02]  /*0920*/  CS2R R24, SRZ ;  /* 0x0000000000187805 */ /* 0x000fe4000001ff00 */
[----:B------:R-:W-:Y:S01]  /*0930*/  IADD3 R51, PT, PT, R39, 0x38, RZ ;  /* 0x0000003827337810 */ /* 0x000fe20007ffe0ff */
[----:B------:R-:W-:Y:S01]  /*0940*/  @!P3 IMAD R59, R45, R27, R30 ;  /* 0x0000001b2d3bb224 */ /* 0x000fe200078e021e */
[----:B------:R-:W-:Y:S02]  /*0950*/  @!P3 MOV R42, R116 ;  /* 0x00000074002ab202 */ /* 0x000fe40000000f00 */
[----:B------:R1:W3:Y:S01]  /*0960*/  @!P2 LDG.E.64 R24, desc[UR6][R36.64] ;  /* 0x000000062418a981 */ /* 0x0002e2000c1e1b00 */
[----:B------:R-:W-:Y:S01]  /*0970*/  ISETP.GE.U32.AND P2, PT, R51, UR4, PT ;  /* 0x0000000433007c0c */ /* 0x000fe2000bf46070 */
[----:B--2---:R-:W-:Y:S01]  /*0980*/  @!P4 IMAD R32, R53, R28, RZ ;  /* 0x0000001c3520c224 */ /* 0x004fe200078e02ff */
[----:B------:R-:W2:Y:S01]  /*0990*/  @!P1 LDC.64 R30, c[0x0][0x3e0] ;  /* 0x0000f800ff1e9b82 */ /* 0x000ea20000000a00 */
[----:B------:R-:W-:-:S02]  /*09a0*/  SHF.R.S32.HI R53, RZ, 0x1f, R51 ;  /* 0x0000001fff357819 */ /* 0x000fc40000011433 */
[----:B------:R-:W-:Y:S02]  /*09b0*/  @!P3 MOV R43, R119 ;  /* 0x00000077002bb202 */ /* 0x000fe40000000f00 */
[----:B------:R-:W-:Y:S01]  /*09c0*/  ISETP.GE.AND.EX P2, PT, R53, UR5, PT, P2 ;  /* 0x0000000535007c0c */ /* 0x000fe2000bf46320 */
[----:B------:R-:W-:Y:S02]  /*09d0*/  @!P4 IMAD R63, R47, R29, R32 ;  /* 0x0000001d2f3fc224 */ /* 0x000fe400078e0220 */
[----:B------:R-:W-:Y:S01]  /*09e0*/  @!P3 IMAD.WIDE.U32 R42, R45, R26, R42 ;  /* 0x0000001a2d2ab225 */ /* 0x000fe200078e002a */
[----:B------:R-:W-:Y:S02]  /*09f0*/  CS2R R26, SRZ ;  /* 0x00000000001a7805 */ /* 0x000fe4000001ff00 */
[----:B------:R-:W-:Y:S01]  /*0a00*/  IADD3 R55, PT, PT, R39, 0x40, RZ ;  /* 0x0000004027377810 */ /* 0x000fe20007ffe0ff */
[----:B------:R-:W2:Y:S01]  /*0a10*/  @!P1 LDC.64 R44, c[0x0][0x390] ;  /* 0x0000e400ff2c9b82 */ /* 0x000ea20000000a00 */
[----:B------:R-:W-:-:S02]  /*0a20*/  @!P4 MOV R32, R116 ;  /* 0x000000740020c202 */ /* 0x000fc40000000f00 */
[----:B------:R-:W-:Y:S01]  /*0a30*/  @!P4 MOV R33, R119 ;  /* 0x000000770021c202 */ /* 0x000fe20000000f00 */
[----:B------:R2:W3:Y:S01]  /*0a40*/  @!P5 LDG.E.64 R26, desc[UR6][R40.64] ;  /* 0x00000006281ad981 */ /* 0x0004e2000c1e1b00 */
[----:B------:R-:W-:Y:S02]  /*0a50*/  ISETP.GE.U32.AND P6, PT, R55, UR4, PT ;  /* 0x0000000437007c0c */ /* 0x000fe4000bfc6070 */
[----:B------:R-:W-:Y:S01]  /*0a60*/  SHF.R.S32.HI R61, RZ, 0x1f, R55 ;  /* 0x0000001fff3d7819 */ /* 0x000fe20000011437 */
[----:B------:R-:W-:Y:S01]  /*0a70*/  @!P4 IMAD.WIDE.U32 R28, R47, R28, R32 ;  /* 0x0000001c2f1cc225 */ /* 0x000fe200078e0020 */
[----:B-1----:R-:W-:Y:S01]  /*0a80*/  @!P3 IADD3 R37, PT, PT, R43, R59, RZ ;  /* 0x0000003b2b25b210 */ /* 0x002fe20007ffe0ff */
[----:B------:R-:W1:Y:S01]  /*0a90*/  @!P2 LDC.64 R32, c[0x0][0x3e0] ;  /* 0x0000f800ff20ab82 */ /* 0x000e620000000a00 */
[----:B0-----:R-:W-:Y:S02]  /*0aa0*/  @!P3 LEA R36, P5, R42, R64, 0x2 ;  /* 0x000000402a24b211 */ /* 0x001fe400078a10ff */
[----:B------:R-:W-:-:S02]  /*0ab0*/  ISETP.GE.AND.EX P6, PT, R61, UR5, PT, P6 ;  /* 0x000000053d007c0c */ /* 0x000fc4000bfc6360 */
[----:B------:R-:W-:Y:S02]  /*0ac0*/  @!P3 LEA.HI.X R37, R42, R65, R37, 0x2, P5 ;  /* 0x000000412a25b211 */ /* 0x000fe400028f1425 */
[----:B------:R-:W-:Y:S02]  /*0ad0*/  @!P4 IADD3 R29, PT, PT, R29, R63, RZ ;  /* 0x0000003f1d1dc210 */ /* 0x000fe40007ffe0ff */
[C---:B-----5:R-:W-:Y:S01]  /*0ae0*/  @!P4 LEA R34, P5, R28.reuse, R34, 0x2 ;  /* 0x000000221c22c211 */ /* 0x060fe200078a10ff */
[----:B--2---:R-:W-:Y:S01]  /*0af0*/  @!P1 IMAD R38, R57, R30, RZ ;  /* 0x0000001e39269224 */ /* 0x004fe200078e02ff */
[----:B------:R-:W-:Y:S01]  /*0b00*/  @!P1 MOV R40, R116 ;  /* 0x0000007400289202 */ /* 0x000fe20000000f00 */
[----:B------:R-:W0:Y:S01]  /*0b10*/  @!P2 LDC.64 R62, c[0x0][0x390] ;  /* 0x0000e400ff3eab82 */ /* 0x000e220000000a00 */
[----:B------:R-:W-:Y:S02]  /*0b20*/  @!P4 LEA.HI.X R35, R28, R35, R29, 0x2, P5 ;  /* 0x000000231c23c211 */ /* 0x000fe400028f141d */
[----:B------:R-:W-:-:S02]  /*0b30*/  CS2R R28, SRZ ;  /* 0x00000000001c7805 */ /* 0x000fc4000001ff00 */
[----:B------:R-:W-:Y:S01]  /*0b40*/  @!P1 MOV R41, R119 ;  /* 0x0000007700299202 */ /* 0x000fe20000000f00 */
[----:B------:R-:W-:Y:S01]  /*0b50*/  @!P1 IMAD R43, R49, R31, R38 ;  /* 0x0000001f312b9224 */ /* 0x000fe200078e0226 */
[----:B------:R-:W-:Y:S01]  /*0b60*/  IADD3 R47, PT, PT, R39, 0x50, RZ ;  /* 0x00000050272f7810 */ /* 0x000fe20007ffe0ff */
[----:B------:R-:W-:Y:S01]  /*0b70*/  @!P1 IMAD.WIDE.U32 R30, R49, R30, R40 ;  /* 0x0000001e311e9225 */ /* 0x000fe200078e0028 */
[----:B------:R2:W5:Y:S02]  /*0b80*/  @!P3 LDG.E.64 R28, desc[UR6][R36.64] ;  /* 0x00000006241cb981 */ /* 0x000564000c1e1b00 */
[----:B------:R-:W0:Y:S01]  /*0b90*/  @!P6 LDC.64 R40, c[0x0][0x3e0] ;  /* 0x0000f800ff28eb82 */ /* 0x000e220000000a00 */
[----:B------:R-:W-:Y:S02]  /*0ba0*/  ISETP.GE.U32.AND P3, PT, R47, UR4, PT ;  /* 0x000000042f007c0c */ /* 0x000fe4000bf66070 */
[----:B------:R-:W-:Y:S02]  /*0bb0*/  SHF.R.S32.HI R57, RZ, 0x1f, R47 ;  /* 0x0000001fff397819 */ /* 0x000fe4000001142f */
[----:B------:R-:W-:-:S02]  /*0bc0*/  @!P1 IADD3 R31, PT, PT, R31, R43, RZ ;  /* 0x0000002b1f1f9210 */ /* 0x000fc40007ffe0ff */
[----:B------:R-:W-:Y:S02]  /*0bd0*/  ISETP.GE.AND.EX P3, PT, R57, UR5, PT, P3 ;  /* 0x0000000539007c0c */ /* 0x000fe4000bf66330 */
[C---:B------:R-:W-:Y:S02]  /*0be0*/  @!P1 LEA R44, P5, R30.reuse, R44, 0x2 ;  /* 0x0000002c1e2c9211 */ /* 0x040fe400078a10ff */
[----:B------:R-:W-:Y:S01]  /*0bf0*/  IADD3 R59, PT, PT, R39, 0x60, RZ ;  /* 0x00000060273b7810 */ /* 0x000fe20007ffe0ff */
[----:B-1----:R-:W-:Y:S01]  /*0c00*/  @!P2 IMAD R38, R53, R32, RZ ;  /* 0x000000203526a224 */ /* 0x002fe200078e02ff */
[----:B--2---:R-:W-:Y:S02]  /*0c10*/  @!P2 MOV R36, R116 ;  /* 0x000000740024a202 */ /* 0x004fe40000000f00 */
[----:B------:R-:W-:Y:S02]  /*0c20*/  @!P2 MOV R37, R119 ;  /* 0x000000770025a202 */ /* 0x000fe40000000f00 */
[----:B------:R-:W-:-:S02]  /*0c30*/  @!P1 LEA.HI.X R45, R30, R45, R31, 0x2, P5 ;  /* 0x0000002d1e2d9211 */ /* 0x000fc400028f141f */
[----:B------:R-:W-:Y:S02]  /*0c40*/  CS2R R30, SRZ ;  /* 0x00000000001e7805 */ /* 0x000fe4000001ff00 */
[----:B------:R-:W-:Y:S01]  /*0c50*/  ISETP.GE.U32.AND P5, PT, R59, UR4, PT ;  /* 0x000000043b007c0c */ /* 0x000fe2000bfa6070 */
[----:B------:R-:W1:Y:S01]  /*0c60*/  @!P3 LDC.64 R42, c[0x0][0x3e0] ;  /* 0x0000f800ff2abb82 */ /* 0x000e620000000a00 */
[----:B------:R-:W-:Y:S01]  /*0c70*/  SHF.R.S32.HI R65, RZ, 0x1f, R59 ;  /* 0x0000001fff417819 */ /* 0x000fe2000001143b */
[C---:B------:R-:W-:Y:S02]  /*0c80*/  @!P2 IMAD R49, R51.reuse, R33, R38 ;  /* 0x000000213331a224 */ /* 0x040fe400078e0226 */
[----:B------:R-:W-:Y:S01]  /*0c90*/  @!P2 IMAD.WIDE.U32 R32, R51, R32, R36 ;  /* 0x000000203320a225 */ /* 0x000fe200078e0024 */
[----:B------:R-:W-:Y:S01]  /*0ca0*/  ISETP.GE.AND.EX P5, PT, R65, UR5, PT, P5 ;  /* 0x0000000541007c0c */ /* 0x000fe2000bfa6350 */
[----:B------:R-:W2:Y:S02]  /*0cb0*/  @!P4 LDG.E.64 R30, desc[UR6][R34.64] ;  /* 0x00000006221ec981 */ /* 0x000ea4000c1e1b00 */
[----:B------:R-:W1:Y:S01]  /*0cc0*/  @!P6 LDC.64 R50, c[0x0][0x390] ;  /* 0x0000e400ff32eb82 */ /* 0x000e620000000a00 */
[----:B------:R-:W-:-:S02]  /*0cd0*/  @!P2 IADD3 R33, PT, PT, R33, R49, RZ ;  /* 0x000000312121a210 */ /* 0x000fc40007ffe0ff */
[----:B0-----:R-:W-:Y:S01]  /*0ce0*/  @!P2 LEA R52, P4, R32, R62, 0x2 ;  /* 0x0000003e2034a211 */ /* 0x001fe200078810ff */
[----:B------:R-:W-:-:S03]  /*0cf0*/  @!P6 IMAD R36, R61, R40, RZ ;  /* 0x000000283d24e224 */ /* 0x000fc600078e02ff */
[----:B------:R-:W-:Y:S02]  /*0d00*/  @!P2 LEA.HI.X R53, R32, R63, R33, 0x2, P4 ;  /* 0x0000003f2035a211 */ /* 0x000fe400020f1421 */
[----:B------:R-:W-:Y:S02]  /*0d10*/  CS2R R32, SRZ ;  /* 0x0000000000207805 */ /* 0x000fe4000001ff00 */
[----:B------:R-:W-:Y:S01]  /*0d20*/  IADD3 R61, PT, PT, R39, 0x78, RZ ;  /* 0x00000078273d7810 */ /* 0x000fe20007ffe0ff */
[----:B------:R-:W-:Y:S01]  /*0d30*/  @!P6 IMAD R71, R55, R41, R36 ;  /* 0x000000293747e224 */ /* 0x000fe200078e0224 */
[----:B------:R-:W-:Y:S01]  /*0d40*/  IADD3 R63, PT, PT, R39, 0x80, RZ ;  /* 0x00000080273f7810 */ /* 0x000fe20007ffe0ff */
[----:B------:R-:W0:Y:S01]  /*0d50*/  @!P3 LDC.64 R48, c[0x0][0x390] ;  /* 0x0000e400ff30bb82 */ /* 0x000e220000000a00 */
[----:B------:R-:W-:Y:S01]  /*0d60*/  ISETP.GE.U32.AND P4, PT, R61, UR4, PT ;  /* 0x000000043d007c0c */ /* 0x000fe2000bf86070 */
[----:B------:R1:W2:Y:S01]  /*0d70*/  @!P1 LDG.E.64 R32, desc[UR6][R44.64] ;  /* 0x000000062c209981 */ /* 0x0002a2000c1e1b00 */
[----:B------:R-:W-:-:S02]  /*0d80*/  SHF.R.S32.HI R67, RZ, 0x1f, R61 ;  /* 0x0000001fff437819 */ /* 0x000fc4000001143d */
[----:B------:R-:W-:-:S03]  /*0d90*/  ISETP.GE.U32.AND P1, PT, R63, UR4, PT ;  /* 0x000000043f007c0c */ /* 0x000fc6000bf26070 */
[----:B------:R-:W0:Y:S01]  /*0da0*/  @!P5 LDC.64 R36, c[0x0][0x3e0] ;  /* 0x0000f800ff24db82 */ /* 0x000e220000000a00 */
[----:B------:R-:W-:Y:S02]  /*0db0*/  SHF.R.S32.HI R69, RZ, 0x1f, R63 ;  /* 0x0000001fff457819 */ /* 0x000fe4000001143f */
[----:B------:R-:W-:Y:S02]  /*0dc0*/  ISETP.GE.AND.EX P4, PT, R67, UR5, PT, P4 ;  /* 0x0000000543007c0c */ /* 0x000fe4000bf86340 */
[----:B------:R-:W-:Y:S02]  /*0dd0*/  ISETP.GE.AND.EX P1, PT, R69, UR5, PT, P1 ;  /* 0x0000000545007c0c */ /* 0x000fe4000bf26310 */
[----:B-1----:R-:W-:Y:S02]  /*0de0*/  @!P6 MOV R44, R116 ;  /* 0x00000074002ce202 */ /* 0x002fe40000000f00 */
[-C--:B------:R-:W-:Y:S02]  /*0df0*/  @!P6 MOV R45, R119.reuse ;  /* 0x00000077002de202 */ /* 0x080fe40000000f00 */
[----:B------:R-:W-:Y:S01]  /*0e00*/  CS2R R34, SRZ ;  /* 0x0000000000227805 */ /* 0x000fe2000001ff00 */
[----:B------:R-:W-:Y:S01]  /*0e10*/  @!P3 IMAD R38, R57, R42, RZ ;  /* 0x0000002a3926b224 */ /* 0x000fe200078e02ff */
[----:B------:R-:W-:Y:S01]  /*0e20*/  @!P3 MOV R54, R116 ;  /* 0x000000740036b202 */ /* 0x000fe20000000f00 */
[----:B------:R-:W-:Y:S01]  /*0e30*/  @!P6 IMAD.WIDE.U32 R40, R55, R40, R44 ;  /* 0x000000283728e225 */ /* 0x000fe200078e002c */
[----:B------:R-:W-:Y:S01]  /*0e40*/  @!P3 MOV R55, R119 ;  /* 0x000000770037b202 */ /* 0x000fe20000000f00 */
[----:B------:R-:W1:Y:S01]  /*0e50*/  @!P5 LDC.64 R44, c[0x0][0x390] ;  /* 0x0000e400ff2cdb82 */ /* 0x000e620000000a00 */
[----:B------:R0:W2:Y:S01]  /*0e60*/  @!P2 LDG.E.64 R34, desc[UR6][R52.64] ;  /* 0x000000063422a981 */ /* 0x0000a2000c1e1b00 */
[----:B------:R-:W-:Y:S01]  /*0e70*/  @!P3 IMAD R57, R47, R43, R38 ;  /* 0x0000002b2f39b224 */ /* 0x000fe200078e0226 */
[----:B------:R-:W-:Y:S01]  /*0e80*/  @!P6 IADD3 R38, PT, PT, R41, R71, RZ ;  /* 0x000000472926e210 */ /* 0x000fe20007ffe0ff */
[----:B------:R-:W-:Y:S01]  /*0e90*/  @!P3 IMAD.WIDE.U32 R54, R47, R42, R54 ;  /* 0x0000002a2f36b225 */ /* 0x000fe200078e0036 */
[----:B------:R-:W-:-:S03]  /*0ea0*/  @!P6 LEA R50, P2, R40, R50, 0x2 ;  /* 0x000000322832e211 */ /* 0x000fc600078410ff */
[----:B------:R-:W1:Y:S01]  /*0eb0*/  @!P4 LDC.64 R46, c[0x0][0x3e0] ;  /* 0x0000f800ff2ecb82 */ /* 0x000e620000000a00 */
[----:B------:R-:W-:Y:S02]  /*0ec0*/  @!P6 LEA.HI.X R51, R40, R51, R38, 0x2, P2 ;  /* 0x000000332833e211 */ /* 0x000fe400010f1426 */
[----:B0-----:R-:W-:Y:S01]  /*0ed0*/  @!P3 LEA R40, P2, R54, R48, 0x2 ;  /* 0x000000303628b211 */ /* 0x001fe200078410ff */
[----:B------:R-:W-:-:S04]  /*0ee0*/  @!P5 IMAD R48, R65, R36, RZ ;  /* 0x000000244130d224 */ /* 0x000fc800078e02ff */
[----:B------:R-:W0:Y:S01]  /*0ef0*/  @!P1 LDC.64 R42, c[0x0][0x3e0] ;  /* 0x0000f800ff2a9b82 */ /* 0x000e220000000a00 */
[----:B------:R-:W-:Y:S01]  /*0f00*/  @!P3 IADD3 R38, PT, PT, R55, R57, RZ ;  /* 0x000000393726b210 */ /* 0x000fe20007ffe0ff */
[----:B------:R-:W-:Y:S01]  /*0f10*/  @!P5 IMAD R65, R59, R37, R48 ;  /* 0x000000253b41d224 */ /* 0x000fe200078e0230 */
[----:B------:R-:W-:Y:S02]  /*0f20*/  @!P5 MOV R48, R116 ;  /* 0x000000740030d202 */ /* 0x000fe40000000f00 */
[----:B------:R-:W-:Y:S02]  /*0f30*/  @!P3 LEA.HI.X R41, R54, R49, R38, 0x2, P2 ;  /* 0x000000313629b211 */ /* 0x000fe400010f1426 */
[----:B------:R-:W-:Y:S02]  /*0f40*/  @!P5 MOV R49, R119 ;  /* 0x000000770031d202 */ /* 0x000fe40000000f00 */
[----:B------:R-:W-:Y:S02]  /*0f50*/  CS2R R56, SRZ ;  /* 0x0000000000387805 */ /* 0x000fe4000001ff00 */
[----:B------:R-:W-:Y:S01]  /*0f60*/  IADD3 R55, PT, PT, R39, 0x88, RZ ;  /* 0x0000008827377810 */ /* 0x000fe20007ffe0ff */
[----:B------:R-:W-:-:S03]  /*0f70*/  @!P5 IMAD.WIDE.U32 R36, R59, R36, R48 ;  /* 0x000000243b24d225 */ /* 0x000fc600078e0030 */
[----:B------:R-:W-:Y:S01]  /*0f80*/  ISETP.GE.U32.AND P2, PT, R55, UR4, PT ;  /* 0x0000000437007c0c */ /* 0x000fe2000bf46070 */
[----:B------:R1:W2:Y:S01]  /*0f90*/  @!P6 LDG.E.64 R56, desc[UR6][R50.64] ;  /* 0x000000063238e981 */ /* 0x0002a2000c1e1b00 */
[----:B------:R-:W-:Y:S02]  /*0fa0*/  SHF.R.S32.HI R53, RZ, 0x1f, R55 ;  /* 0x0000001fff357819 */ /* 0x000fe40000011437 */
[----:B------:R-:W-:Y:S02]  /*0fb0*/  @!P5 IADD3 R37, PT, PT, R37, R65, RZ ;  /* 0x000000412525d210 */ /* 0x000fe40007ffe0ff */
[----:B-1----:R-:W-:Y:S02]  /*0fc0*/  @!P5 LEA R44, P6, R36, R44, 0x2 ;  /* 0x0000002c242cd211 */ /* 0x002fe400078c10ff */
[----:B------:R-:W-:Y:S01]  /*0fd0*/  ISETP.GE.AND.EX P2, PT, R53, UR5, PT, P2 ;  /* 0x0000000535007c0c */ /* 0x000fe2000bf46320 */
[----:B------:R-:W-:Y:S01]  /*0fe0*/  @!P4 IMAD R38, R67, R46, RZ ;  /* 0x0000002e4326c224 */ /* 0x000fe200078e02ff */
[----:B------:R-:W-:-:S02]  /*0ff0*/  @!P4 MOV R50, R116 ;  /* 0x000000740032c202 */ /* 0x000fc40000000f00 */
[----:B------:R-:W-:Y:S01]  /*1000*/  @!P4 MOV R51, R119 ;  /* 0x000000770033c202 */ /* 0x000fe20000000f00 */
[----:B0-----:R-:W-:Y:S01]  /*1010*/  @!P1 IMAD R48, R69, R42, RZ ;  /* 0x0000002a45309224 */ /* 0x001fe200078e02ff */
[----:B------:R-:W-:Y:S02]  /*1020*/  @!P5 LEA.HI.X R45, R36, R45, R37, 0x2, P6 ;  /* 0x0000002d242dd211 */ /* 0x000fe400030f1425 */
[----:B------:R-:W0:Y:S01]  /*1030*/  @!P4 LDC.64 R36, c[0x0][0x390] ;  /* 0x0000e400ff24cb82 */ /* 0x000e220000000a00 */
[C---:B------:R-:W-:Y:S01]  /*1040*/  @!P4 IMAD R65, R61.reuse, R47, R38 ;  /* 0x0000002f3d41c224 */ /* 0x040fe200078e0226 */
[----:B------:R-:W-:Y:S01]  /*1050*/  @!P1 MOV R47, R119 ;  /* 0x00000077002f9202 */ /* 0x000fe20000000f00 */
[----:B------:R-:W-:Y:S01]  /*1060*/  @!P4 IMAD.WIDE.U32 R50, R61, R46, R50 ;  /* 0x0000002e3d32c225 */ /* 0x000fe200078e0032 */
[----:B------:R-:W-:-:S03]  /*1070*/  @!P1 MOV R46, R116 ;  /* 0x00000074002e9202 */ /* 0x000fc60000000f00 */
[C---:B------:R-:W-:Y:S02]  /*1080*/  @!P1 IMAD R71, R63.reuse, R43, R48 ;  /* 0x0000002b3f479224 */ /* 0x040fe400078e0230 */
[----:B------:R-:W1:Y:S01]  /*1090*/  @!P1 LDC.64 R48, c[0x0][0x390] ;  /* 0x0000e400ff309b82 */ /* 0x000e620000000a00 */
[----:B------:R-:W-:Y:S01]  /*10a0*/  @!P1 IMAD.WIDE.U32 R42, R63, R42, R46 ;  /* 0x0000002a3f2a9225 */ /* 0x000fe200078e002e */
[----:B------:R-:W-:Y:S02]  /*10b0*/  IADD3 R67, PT, PT, R39, 0x90, RZ ;  /* 0x0000009027437810 */ /* 0x000fe40007ffe0ff */
[----:B------:R-:W-:-:S04]  /*10c0*/  CS2R R58, SRZ ;  /* 0x00000000003a7805 */ /* 0x000fc8000001ff00 */
[----:B------:R-:W4:Y:S01]  /*10d0*/  @!P2 LDC.64 R46, c[0x0][0x3e0] ;  /* 0x0000f800ff2eab82 */ /* 0x000f220000000a00 */
[----:B------:R-:W-:Y:S02]  /*10e0*/  CS2R R60, SRZ ;  /* 0x00000000003c7805 */ /* 0x000fe4000001ff00 */
[----:B------:R-:W-:Y:S01]  /*10f0*/  IADD3 R69, PT, PT, R39, 0x98, RZ ;  /* 0x0000009827457810 */ /* 0x000fe20007ffe0ff */
[----:B------:R1:W2:Y:S01]  /*1100*/  @!P3 LDG.E.64 R58, desc[UR6][R40.64] ;  /* 0x00000006283ab981 */ /* 0x0002a2000c1e1b00 */
[----:B------:R-:W-:Y:S02]  /*1110*/  ISETP.GE.U32.AND P6, PT, R67, UR4, PT ;  /* 0x0000000443007c0c */ /* 0x000fe4000bfc6070 */
[----:B------:R-:W-:Y:S01]  /*1120*/  SHF.R.S32.HI R73, RZ, 0x1f, R67 ;  /* 0x0000001fff497819 */ /* 0x000fe20000011443 */
[----:B------:R4:W2:Y:S01]  /*1130*/  @!P5 LDG.E.64 R60, desc[UR6][R44.64] ;  /* 0x000000062c3cd981 */ /* 0x0008a2000c1e1b00 */
[----:B------:R-:W-:Y:S02]  /*1140*/  @!P4 IADD3 R38, PT, PT, R51, R65, RZ ;  /* 0x000000413326c210 */ /* 0x000fe40007ffe0ff */
[----:B------:R-:W-:-:S02]  /*1150*/  ISETP.GE.U32.AND P3, PT, R69, UR4, PT ;  /* 0x0000000445007c0c */ /* 0x000fc4000bf66070 */
[----:B------:R-:W-:Y:S02]  /*1160*/  ISETP.GE.AND.EX P6, PT, R73, UR5, PT, P6 ;  /* 0x0000000549007c0c */ /* 0x000fe4000bfc6360 */
[----:B------:R-:W-:Y:S02]  /*1170*/  SHF.R.S32.HI R51, RZ, 0x1f, R69 ;  /* 0x0000001fff337819 */ /* 0x000fe40000011445 */
[C---:B0-----:R-:W-:Y:S02]  /*1180*/  @!P4 LEA R36, P5, R50.reuse, R36, 0x2 ;  /* 0x000000243224c211 */ /* 0x041fe400078a10ff */
[----:B------:R-:W-:Y:S02]  /*1190*/  ISETP.GE.AND.EX P3, PT, R51, UR5, PT, P3 ;  /* 0x0000000533007c0c */ /* 0x000fe4000bf66330 */
[----:B------:R-:W-:Y:S02]  /*11a0*/  @!P4 LEA.HI.X R37, R50, R37, R38, 0x2, P5 ;  /* 0x000000253225c211 */ /* 0x000fe400028f1426 */
[----:B------:R-:W-:-:S02]  /*11b0*/  @!P1 IADD3 R38, PT, PT, R43, R71, RZ ;  /* 0x000000472b269210 */ /* 0x000fc40007ffe0ff */
[C---:B-1----:R-:W-:Y:S01]  /*11c0*/  @!P1 LEA R40, P5, R42.reuse, R48, 0x2 ;  /* 0x000000302a289211 */ /* 0x042fe200078a10ff */
[----:B----4-:R-:W-:Y:S01]  /*11d0*/  @!P2 IMAD R48, R53, R46, RZ ;  /* 0x0000002e3530a224 */ /* 0x010fe200078e02ff */
[----:B------:R-:W-:Y:S01]  /*11e0*/  @!P2 MOV R44, R116 ;  /* 0x00000074002ca202 */ /* 0x000fe20000000f00 */
[----:B------:R-:W0:Y:S01]  /*11f0*/  @!P2 LDC.64 R52, c[0x0][0x390] ;  /* 0x0000e400ff34ab82 */ /* 0x000e220000000a00 */
[----:B------:R-:W-:Y:S02]  /*1200*/  @!P2 MOV R45, R119 ;  /* 0x00000077002da202 */ /* 0x000fe40000000f00 */
[----:B------:R-:W-:Y:S01]  /*1210*/  @!P1 LEA.HI.X R41, R42, R49, R38, 0x2, P5 ;  /* 0x000000312a299211 */ /* 0x000fe200028f1426 */
[----:B------:R-:W-:-:S04]  /*1220*/  @!P2 IMAD R79, R55, R47, R48 ;  /* 0x0000002f374fa224 */ /* 0x000fc800078e0230 */
[----:B------:R-:W1:Y:S01]  /*1230*/  @!P6 LDC.64 R42, c[0x0][0x3e0] ;  /* 0x0000f800ff2aeb82 */ /* 0x000e620000000a00 */
[----:B------:R-:W-:Y:S01]  /*1240*/  @!P2 IMAD.WIDE.U32 R44, R55, R46, R44 ;  /* 0x0000002e372ca225 */ /* 0x000fe200078e002c */
[----:B------:R-:W-:-:S06]  /*1250*/  IADD3 R71, PT, PT, R39, 0xa0, RZ ;  /* 0x000000a027477810 */ /* 0x000fcc0007ffe0ff */
[----:B------:R-:W4:Y:S01]  /*1260*/  @!P3 LDC.64 R46, c[0x0][0x3e0] ;  /* 0x0000f800ff2ebb82 */ /* 0x000f220000000a00 */
[----:B------:R-:W-:Y:S02]  /*1270*/  ISETP.GE.U32.AND P5, PT, R71, UR4, PT ;  /* 0x0000000447007c0c */ /* 0x000fe4000bfa6070 */
[----:B------:R-:W-:Y:S02]  /*1280*/  SHF.R.S32.HI R75, RZ, 0x1f, R71 ;  /* 0x0000001fff4b7819 */ /* 0x000fe40000011447 */
[----:B------:R-:W-:Y:S02]  /*1290*/  CS2R R62, SRZ ;  /* 0x00000000003e7805 */ /* 0x000fe4000001ff00 */
[----:B------:R-:W-:Y:S02]  /*12a0*/  CS2R R64, SRZ ;  /* 0x0000000000407805 */ /* 0x000fe4000001ff00 */
[----:B------:R-:W-:Y:S01]  /*12b0*/  ISETP.GE.AND.EX P5, PT, R75, UR5, PT, P5 ;  /* 0x000000054b007c0c */ /* 0x000fe2000bfa6350 */
[----:B------:R-:W3:Y:S01]  /*12c0*/  @!P6 LDC.64 R48, c[0x0][0x390] ;  /* 0x0000e400ff30eb82 */ /* 0x000ee20000000a00 */
[----:B------:R-:W-:Y:S01]  /*12d0*/  IADD3 R38, PT, PT, R39, 0xa8, RZ ;  /* 0x000000a827267810 */ /* 0x000fe20007ffe0ff */
[----:B------:R0:W2:Y:S03]  /*12e0*/  @!P4 LDG.E.64 R62, desc[UR6][R36.64] ;  /* 0x00000006243ec981 */ /* 0x0000a6000c1e1b00 */
[----:B------:R-:W-:Y:S01]  /*12f0*/  ISETP.GE.U32.AND P4, PT, R38, UR4, PT ;  /* 0x0000000426007c0c */ /* 0x000fe2000bf86070 */
[----:B------:R4:W2:Y:S01]  /*1300*/  @!P1 LDG.E.64 R64, desc[UR6][R40.64] ;  /* 0x0000000628409981 */ /* 0x0008a2000c1e1b00 */
[----:B------:R-:W-:Y:S01]  /*1310*/  SHF.R.S32.HI R77, RZ, 0x1f, R38 ;  /* 0x0000001fff4d7819 */ /* 0x000fe20000011426 */
[----:B-1----:R-:W-:Y:S01]  /*1320*/  @!P6 IMAD R50, R73, R42, RZ ;  /* 0x0000002a4932e224 */ /* 0x002fe200078e02ff */
[----:B0-----:R-:W-:-:S02]  /*1330*/  @!P2 LEA R52, P1, R44, R52, 0x2 ;  /* 0x000000342c34a211 */ /* 0x001fc400078210ff */
[----:B------:R-:W-:Y:S02]  /*1340*/  @!P2 IADD3 R36, PT, PT, R45, R79, RZ ;  /* 0x0000004f2d24a210 */ /* 0x000fe40007ffe0ff */
[----:B------:R-:W-:Y:S01]  /*1350*/  IADD3 R70, PT, PT, R39, 0xb0, RZ ;  /* 0x000000b027467810 */ /* 0x000fe20007ffe0ff */
[----:B------:R-:W-:Y:S01]  /*1360*/  @!P6 IMAD R43, R67, R43, R50 ;  /* 0x0000002b432be224 */ /* 0x000fe200078e0232 */
[----:B------:R-:W-:Y:S01]  /*1370*/  ISETP.GE.AND.EX P4, PT, R77, UR5, PT, P4 ;  /* 0x000000054d007c0c */ /* 0x000fe2000bf86340 */
[----:B----4-:R-:W-:Y:S01]  /*1380*/  @!P3 IMAD R54, R51, R46, RZ ;  /* 0x0000002e3336b224 */ /* 0x010fe200078e02ff */
[----:B------:R-:W-:Y:S02]  /*1390*/  @!P2 LEA.HI.X R53, R44, R53, R36, 0x2, P1 ;  /* 0x000000352c35a211 */ /* 0x000fe400008f1424 */
[----:B------:R-:W0:Y:S01]  /*13a0*/  @!P5 LDC.64 R44, c[0x0][0x3e0] ;  /* 0x0000f800ff2cdb82 */ /* 0x000e220000000a00 */
[----:B------:R-:W-:Y:S02]  /*13b0*/  @!P6 MOV R50, R116 ;  /* 0x000000740032e202 */ /* 0x000fe40000000f00 */
[----:B------:R-:W-:-:S02]  /*13c0*/  @!P6 MOV R51, R119 ;  /* 0x000000770033e202 */ /* 0x000fc40000000f00 */
[----:B------:R-:W-:Y:S02]  /*13d0*/  ISETP.GE.U32.AND P1, PT, R70, UR4, PT ;  /* 0x0000000446007c0c */ /* 0x000fe4000bf26070 */
[----:B------:R-:W-:Y:S01]  /*13e0*/  SHF.R.S32.HI R73, RZ, 0x1f, R70 ;  /* 0x0000001fff497819 */ /* 0x000fe20000011446 */
[----:B------:R-:W1:Y:S01]  /*13f0*/  @!P3 LDC.64 R36, c[0x0][0x390] ;  /* 0x0000e400ff24bb82 */ /* 0x000e620000000a00 */
[----:B------:R-:W-:Y:S01]  /*1400*/  @!P6 IMAD.WIDE.U32 R50, R67, R42, R50 ;  /* 0x0000002a4332e225 */ /* 0x000fe200078e0032 */
[----:B------:R-:W-:Y:S02]  /*1410*/  CS2R R66, SRZ ;  /* 0x0000000000427805 */ /* 0x000fe4000001ff00 */
[----:B------:R-:W-:Y:S01]  /*1420*/  ISETP.GE.AND.EX P1, PT, R73, UR5, PT, P1 ;  /* 0x0000000549007c0c */ /* 0x000fe2000bf26310 */
[C---:B------:R-:W-:Y:S01]  /*1430*/  @!P3 IMAD R47, R69.reuse, R47, R54 ;  /* 0x0000002f452fb224 */ /* 0x040fe200078e0236 */
[----:B------:R-:W-:Y:S02]  /*1440*/  @!P3 MOV R54, R116 ;  /* 0x000000740036b202 */ /* 0x000fe40000000f00 */
[----:B------:R-:W-:Y:S01]  /*1450*/  @!P3 MOV R55, R119 ;  /* 0x000000770037b202 */ /* 0x000fe20000000f00 */
[----:B------:R-:W4:Y:S01]  /*1460*/  @!P4 LDC.64 R40, c[0x0][0x3e0] ;  /* 0x0000f800ff28cb82 */ /* 0x000f220000000a00 */
[----:B------:R5:W2:Y:S01]  /*1470*/  @!P2 LDG.E.64 R66, desc[UR6][R52.64] ;  /* 0x000000063442a981 */ /* 0x000aa2000c1e1b00 */
[----:B---3--:R-:W-:Y:S01]  /*1480*/  @!P6 LEA R48, P2, R50, R48, 0x2 ;  /* 0x000000303230e211 */ /* 0x008fe200078410ff */
[----:B------:R-:W-:Y:S01]  /*1490*/  @!P3 IMAD.WIDE.U32 R54, R69, R46, R54 ;  /* 0x0000002e4536b225 */ /* 0x000fe200078e0036 */
[----:B------:R-:W-:-:S04]  /*14a0*/  @!P6 IADD3 R46, PT, PT, R51, R43, RZ ;  /* 0x0000002b332ee210 */ /* 0x000fc80007ffe0ff */
[----:B------:R-:W3:Y:S01]  /*14b0*/  @!P5 LDC.64 R42, c[0x0][0x390] ;  /* 0x0000e400ff2adb82 */ /* 0x000ee20000000a00 */
[----:B------:R-:W-:Y:S02]  /*14c0*/  @!P6 LEA.HI.X R49, R50, R49, R46, 0x2, P2 ;  /* 0x000000313231e211 */ /* 0x000fe400010f142e */
[----:B------:R-:W-:-:S05]  /*14d0*/  @!P3 IADD3 R55, PT, PT, R55, R47, RZ ;  /* 0x0000002f3737b210 */ /* 0x000fca0007ffe0ff */
[----:B------:R-:W3:Y:S01]  /*14e0*/  @!P1 LDC.64 R46, c[0x0][0x3e0] ;  /* 0x0000f800ff2e9b82 */ /* 0x000ee20000000a00 */
[----:B0-----:R-:W-:Y:S01]  /*14f0*/  @!P5 IMAD R68, R75, R44, RZ ;  /* 0x0000002c4b44d224 */ /* 0x001fe200078e02ff */
[----:B-----5:R-:W-:Y:S02]  /*1500*/  @!P5 MOV R52, R116 ;  /* 0x000000740034d202 */ /* 0x020fe40000000f00 */
[----:B------:R-:W-:Y:S01]  /*1510*/  @!P5 MOV R53, R119 ;  /* 0x000000770035d202 */ /* 0x000fe20000000f00 */
[----:B------:R-:W-:-:S03]  /*1520*/  @!P5 IMAD R75, R71, R45, R68 ;  /* 0x0000002d474bd224 */ /* 0x000fc600078e0244 */
[----:B------:R-:W0:Y:S01]  /*1530*/  @!P4 LDC.64 R50, c[0x0][0x390] ;  /* 0x0000e400ff32cb82 */ /* 0x000e220000000a00 */
[C---:B-1----:R-:W-:Y:S01]  /*1540*/  @!P3 LEA R36, P2, R54.reuse, R36, 0x2 ;  /* 0x000000243624b211 */ /* 0x042fe200078410ff */
[----:B------:R-:W-:Y:S01]  /*1550*/  @!P5 IMAD.WIDE.U32 R44, R71, R44, R52 ;  /* 0x0000002c472cd225 */ /* 0x000fe200078e0034 */
[----:B------:R-:W-:Y:S02]  /*1560*/  IADD3 R52, PT, PT, R39, 0xb8, RZ ;  /* 0x000000b827347810 */ /* 0x000fe40007ffe0ff */
[----:B------:R-:W-:Y:S02]  /*1570*/  CS2R R68, SRZ ;  /* 0x0000000000447805 */ /* 0x000fe4000001ff00 */
[----:B------:R-:W-:Y:S01]  /*1580*/  @!P3 LEA.HI.X R37, R54, R37, R55, 0x2, P2 ;  /* 0x000000253625b211 */ /* 0x000fe200010f1437 */
[----:B----4-:R-:W-:Y:S01]  /*1590*/  @!P4 IMAD R77, R77, R40, RZ ;  /* 0x000000284d4dc224 */ /* 0x010fe200078e02ff */
[----:B------:R-:W-:Y:S02]  /*15a0*/  @!P4 MOV R54, R116 ;  /* 0x000000740036c202 */ /* 0x000fe40000000f00 */
[----:B------:R-:W-:Y:S01]  /*15b0*/  @!P4 MOV R55, R119 ;  /* 0x000000770037c202 */ /* 0x000fe20000000f00 */
[----:B------:R1:W4:Y:S01]  /*15c0*/  @!P6 LDG.E.64 R68, desc[UR6][R48.64] ;  /* 0x000000063044e981 */ /* 0x000322000c1e1b00 */
[----:B------:R-:W-:-:S02]  /*15d0*/  ISETP.GE.U32.AND P2, PT, R52, UR4, PT ;  /* 0x0000000434007c0c */ /* 0x000fc4000bf46070 */
[----:B------:R-:W-:Y:S01]  /*15e0*/  SHF.R.S32.HI R53, RZ, 0x1f, R52 ;  /* 0x0000001fff357819 */ /* 0x000fe20000011434 */
[C---:B------:R-:W-:Y:S02]  /*15f0*/  @!P4 IMAD R77, R38.reuse, R41, R77 ;  /* 0x00000029264dc224 */ /* 0x040fe400078e024d */
[----:B------:R-:W-:Y:S01]  /*1600*/  @!P4 IMAD.WIDE.U32 R54, R38, R40, R54 ;  /* 0x000000282636c225 */ /* 0x000fe200078e0036 */
[----:B------:R-:W-:Y:S02]  /*1610*/  ISETP.GE.AND.EX P2, PT, R53, UR5, PT, P2 ;  /* 0x0000000535007c0c */ /* 0x000fe4000bf46320 */
[----:B------:R-:W-:Y:S02]  /*1620*/  @!P5 IADD3 R38, PT, PT, R45, R75, RZ ;  /* 0x0000004b2d26d210 */ /* 0x000fe40007ffe0ff */
[----:B---3--:R-:W-:Y:S01]  /*1630*/  @!P5 LEA R40, P6, R44, R42, 0x2 ;  /* 0x0000002a2c28d211 */ /* 0x008fe200078c10ff */
[----:B------:R-:W-:Y:S01]  /*1640*/  @!P1 IMAD R73, R73, R46, RZ ;  /* 0x0000002e49499224 */ /* 0x000fe200078e02ff */
[----:B-1----:R-:W-:-:S02]  /*1650*/  @!P1 MOV R48, R116 ;  /* 0x0000007400309202 */ /* 0x002fc40000000f00 */
[----:B------:R-:W-:Y:S02]  /*1660*/  @!P1 MOV R49, R119 ;  /* 0x0000007700319202 */ /* 0x000fe40000000f00 */
[----:B------:R-:W-:Y:S02]  /*1670*/  @!P5 LEA.HI.X R41, R44, R43, R38, 0x2, P6 ;  /* 0x0000002b2c29d211 */ /* 0x000fe400030f1426 */
[----:B------:R-:W-:Y:S01]  /*1680*/  @!P4 IADD3 R38, PT, PT, R55, R77, RZ ;  /* 0x0000004d3726c210 */ /* 0x000fe20007ffe0ff */
[C---:B------:R-:W-:Y:S02]  /*1690*/  @!P1 IMAD R77, R70.reuse, R47, R73 ;  /* 0x0000002f464d9224 */ /* 0x040fe400078e0249 */
[----:B------:R-:W-:Y:S01]  /*16a0*/  @!P1 IMAD.WIDE.U32 R48, R70, R46, R48 ;  /* 0x0000002e46309225 */ /* 0x000fe200078e0030 */
[----:B------:R-:W-:Y:S02]  /*16b0*/  CS2R R70, SRZ ;  /* 0x0000000000467805 */ /* 0x000fe4000001ff00 */
[----:B0-----:R-:W-:Y:S01]  /*16c0*/  @!P4 LEA R44, P6, R54, R50, 0x2 ;  /* 0x00000032362cc211 */ /* 0x001fe200078c10ff */
[----:B------:R-:W0:Y:S01]  /*16d0*/  @!P1 LDC.64 R46, c[0x0][0x390] ;  /* 0x0000e400ff2e9b82 */ /* 0x000e220000000a00 */
[----:B------:R-:W-:-:S02]  /*16e0*/  IADD3 R85, PT, PT, R39, 0xc0, RZ ;  /* 0x000000c027557810 */ /* 0x000fc40007ffe0ff */
[----:B------:R-:W-:Y:S01]  /*16f0*/  @!P4 LEA.HI.X R45, R54, R51, R38, 0x2, P6 ;  /* 0x00000033362dc211 */ /* 0x000fe200030f1426 */
[----:B------:R1:W3:Y:S01]  /*1700*/  @!P3 LDG.E.64 R70, desc[UR6][R36.64] ;  /* 0x000000062446b981 */ /* 0x0002e2000c1e1b00 */
[----:B------:R-:W-:-:S03]  /*1710*/  ISETP.GE.U32.AND P3, PT, R85, UR4, PT ;  /* 0x0000000455007c0c */ /* 0x000fc6000bf66070 */
[----:B------:R-:W5:Y:S01]  /*1720*/  @!P2 LDC.64 R42, c[0x0][0x3e0] ;  /* 0x0000f800ff2aab82 */ /* 0x000f620000000a00 */
[----:B------:R-:W-:Y:S02]  /*1730*/  SHF.R.S32.HI R51, RZ, 0x1f, R85 ;  /* 0x0000001fff337819 */ /* 0x000fe40000011455 */
[----:B------:R-:W-:Y:S02]  /*1740*/  CS2R R72, SRZ ;  /* 0x0000000000487805 */ /* 0x000fe4000001ff00 */
[----:B------:R-:W-:Y:S02]  /*1750*/  ISETP.GE.AND.EX P3, PT, R51, UR5, PT, P3 ;  /* 0x0000000533007c0c */ /* 0x000fe4000bf66330 */
[----:B------:R-:W-:Y:S02]  /*1760*/  CS2R R74, SRZ ;  /* 0x00000000004a7805 */ /* 0x000fe4000001ff00 */
[C---:B------:R-:W-:Y:S01]  /*1770*/  IADD3 R83, PT, PT, R39.reuse, 0xe0, RZ ;  /* 0x000000e027537810 */ /* 0x040fe20007ffe0ff */
[----:B------:R1:W3:Y:S01]  /*1780*/  @!P5 LDG.E.64 R72, desc[UR6][R40.64] ;  /* 0x000000062848d981 */ /* 0x0002e2000c1e1b00 */
[----:B------:R-:W-:Y:S01]  /*1790*/  IADD3 R55, PT, PT, R39, 0xe8, RZ ;  /* 0x000000e827377810 */ /* 0x000fe20007ffe0ff */
[----:B-1----:R-:W1:Y:S01]  /*17a0*/  @!P2 LDC.64 R36, c[0x0][0x390] ;  /* 0x0000e400ff24ab82 */ /* 0x002e620000000a00 */
[----:B------:R-:W-:Y:S01]  /*17b0*/  ISETP.GE.U32.AND P5, PT, R83, UR4, PT ;  /* 0x0000000453007c0c */ /* 0x000fe2000bfa6070 */
[----:B------:R5:W3:Y:S01]  /*17c0*/  @!P4 LDG.E.64 R74, desc[UR6][R44.64] ;  /* 0x000000062c4ac981 */ /* 0x000ae2000c1e1b00 */
[----:B------:R-:W-:-:S02]  /*17d0*/  SHF.R.S32.HI R87, RZ, 0x1f, R83 ;  /* 0x0000001fff577819 */ /* 0x000fc40000011453 */
[----:B------:R-:W-:Y:S02]  /*17e0*/  @!P1 IADD3 R38, PT, PT, R49, R77, RZ ;  /* 0x0000004d31269210 */ /* 0x000fe40007ffe0ff */
[----:B------:R-:W-:Y:S01]  /*17f0*/  ISETP.GE.AND.EX P4, PT, R87, UR5, PT, P5 ;  /* 0x0000000557007c0c */ /* 0x000fe2000bf86350 */
[----:B------:R-:W1:Y:S01]  /*1800*/  @!P3 LDC.64 R40, c[0x0][0x3e0] ;  /* 0x0000f800ff28bb82 */ /* 0x000e620000000a00 */
[----:B------:R-:W-:Y:S02]  /*1810*/  ISETP.GE.U32.AND P5, PT, R55, UR4, PT ;  /* 0x0000000437007c0c */ /* 0x000fe4000bfa6070 */
[----:B0-----:R-:W-:Y:S02]  /*1820*/  @!P1 LEA R46, P6, R48, R46, 0x2 ;  /* 0x0000002e302e9211 */ /* 0x001fe400078c10ff */
[----:B------:R-:W-:Y:S01]  /*1830*/  SHF.R.S32.HI R89, RZ, 0x1f, R55 ;  /* 0x0000001fff597819 */ /* 0x000fe20000011437 */
[----:B-----5:R-:W-:Y:S01]  /*1840*/  @!P2 IMAD R53, R53, R42, RZ ;  /* 0x0000002a3535a224 */ /* 0x020fe200078e02ff */
[----:B------:R-:W-:-:S02]  /*1850*/  @!P2 MOV R44, R116 ;  /* 0x00000074002ca202 */ /* 0x000fc40000000f00 */
[----:B------:R-:W-:Y:S02]  /*1860*/  @!P2 MOV R45, R119 ;  /* 0x00000077002da202 */ /* 0x000fe40000000f00 */
[----:B------:R-:W-:Y:S02]  /*1870*/  CS2R R76, SRZ ;  /* 0x00000000004c7805 */ /* 0x000fe4000001ff00 */
[----:B------:R-:W-:Y:S01]  /*1880*/  @!P1 LEA.HI.X R47, R48, R47, R38, 0x2, P6 ;  /* 0x0000002f302f9211 */ /* 0x000fe200030f1426 */
[C---:B------:R-:W-:Y:S01]  /*1890*/  @!P2 IMAD R43, R52.reuse, R43, R53 ;  /* 0x0000002b342ba224 */ /* 0x040fe200078e0235 */
[----:B------:R-:W-:Y:S01]  /*18a0*/  ISETP.GE.AND.EX P5, PT, R89, UR5, PT, P5 ;  /* 0x0000000559007c0c */ /* 0x000fe2000bfa6350 */
[----:B------:R-:W-:Y:S01]  /*18b0*/  @!P2 IMAD.WIDE.U32 R44, R52, R42, R44 ;  /* 0x0000002a342ca225 */ /* 0x000fe200078e002c */
[----:B------:R-:W-:Y:S01]  /*18c0*/  IADD3 R54, PT, PT, R39, 0xf0, RZ ;  /* 0x000000f027367810 */ /* 0x000fe20007ffe0ff */
[----:B------:R0:W5:Y:S01]  /*18d0*/  @!P1 LDG.E.64 R76, desc[UR6][R46.64] ;  /* 0x000000062e4c9981 */ /* 0x000162000c1e1b00 */
[----:B------:R-:W0:Y:S02]  /*18e0*/  @!P4 LDC.64 R48, c[0x0][0x3e0] ;  /* 0x0000f800ff30cb82 */ /* 0x000e240000000a00 */
[----:B------:R-:W-:-:S02]  /*18f0*/  ISETP.GE.U32.AND P1, PT, R54, UR4, PT ;  /* 0x0000000436007c0c */ /* 0x000fc4000bf26070 */
[----:B------:R-:W-:Y:S02]  /*1900*/  SHF.R.S32.HI R81, RZ, 0x1f, R54 ;  /* 0x0000001fff517819 */ /* 0x000fe40000011436 */
[----:B------:R-:W-:Y:S02]  /*1910*/  @!P2 IADD3 R45, PT, PT, R45, R43, RZ ;  /* 0x0000002b2d2da210 */ /* 0x000fe40007ffe0ff */
[----:B------:R-:W0:Y:S01]  /*1920*/  @!P3 LDC.64 R42, c[0x0][0x390] ;  /* 0x0000e400ff2abb82 */ /* 0x000e220000000a00 */
[----:B------:R-:W-:Y:S02]  /*1930*/  ISETP.GE.AND.EX P1, PT, R81, UR5, PT, P1 ;  /* 0x0000000551007c0c */ /* 0x000fe4000bf26310 */
[----:B-1----:R-:W-:Y:S01]  /*1940*/  @!P2 LEA R52, P6, R44, R36, 0x2 ;  /* 0x000000242c34a211 */ /* 0x002fe200078c10ff */
[----:B------:R-:W-:-:S04]  /*1950*/  @!P3 IMAD R36, R51, R40, RZ ;  /* 0x000000283324b224 */ /* 0x000fc800078e02ff */
[----:B------:R-:W1:Y:S01]  /*1960*/  @!P5 LDC.64 R38, c[0x0][0x3e0] ;  /* 0x0000f800ff26db82 */ /* 0x000e620000000a00 */
[----:B------:R-:W-:Y:S01]  /*1970*/  @!P2 LEA.HI.X R53, R44, R37, R45, 0x2, P6 ;  /* 0x000000252c35a211 */ /* 0x000fe200030f142d */
[----:B------:R-:W-:Y:S01]  /*1980*/  @!P3 IMAD R91, R85, R41, R36 ;  /* 0x00000029555bb224 */ /* 0x000fe200078e0224 */
[----:B------:R-:W-:Y:S02]  /*1990*/  ISETP.GE.U32.AND P6, PT, R106, UR4, PT ;  /* 0x000000046a007c0c */ /* 0x000fe4000bfc6070 */
[----:B------:R-:W-:-:S03]  /*19a0*/  @!P3 MOV R50, R116 ;  /* 0x000000740032b202 */ /* 0x000fc60000000f00 */
[----:B0-----:R-:W0:Y:S01]  /*19b0*/  @!P4 LDC.64 R46, c[0x0][0x390] ;  /* 0x0000e400ff2ecb82 */ /* 0x001e220000000a00 */
[----:B------:R-:W-:Y:S02]  /*19c0*/  @!P3 MOV R51, R119 ;  /* 0x000000770033b202 */ /* 0x000fe40000000f00 */
[----:B------:R-:W-:Y:S02]  /*19d0*/  CS2R R78, SRZ ;  /* 0x00000000004e7805 */ /* 0x000fe4000001ff00 */
[----:B------:R-:W-:-:S03]  /*19e0*/  ISETP.GE.AND.EX P6, PT, R15, UR5, PT, P6 ;  /* 0x000000050f007c0c */ /* 0x000fc6000bfc6360 */
[----:B------:R-:W0:Y:S01]  /*19f0*/  @!P1 LDC.64 R36, c[0x0][0x3e0] ;  /* 0x0000f800ff249b82 */ /* 0x000e220000000a00 */
[----:B------:R-:W-:Y:S01]  /*1a00*/  @!P3 IMAD.WIDE.U32 R50, R85, R40, R50 ;  /* 0x000000285532b225 */ /* 0x000fe200078e0032 */
[----:B------:R1:W5:Y:S06]  /*1a10*/  @!P2 LDG.E.64 R78, desc[UR6][R52.64] ;  /* 0x00000006344ea981 */ /* 0x00036c000c1e1b00 */
[----:B------:R-:W0:Y:S01]  /*1a20*/  @!P5 LDC.64 R44, c[0x0][0x390] ;  /* 0x0000e400ff2cdb82 */ /* 0x000e220000000a00 */
[----:B------:R-:W-:Y:S01]  /*1a30*/  @!P4 IMAD R80, R87, R48, RZ ;  /* 0x000000305750c224 */ /* 0x000fe200078e02ff */
[----:B------:R-:W-:-:S02]  /*1a40*/  @!P3 IADD3 R51, PT, PT, R51, R91, RZ ;  /* 0x0000005b3333b210 */ /* 0x000fc40007ffe0ff */
[C---:B------:R-:W-:Y:S02]  /*1a50*/  @!P3 LEA R42, P2, R50.reuse, R42, 0x2 ;  /* 0x0000002a322ab211 */ /* 0x040fe400078410ff */
[----:B-1----:R-:W-:Y:S02]  /*1a60*/  @!P4 MOV R52, R116 ;  /* 0x000000740034c202 */ /* 0x002fe40000000f00 */
[----:B------:R-:W-:Y:S01]  /*1a70*/  @!P4 MOV R53, R119 ;  /* 0x000000770035c202 */ /* 0x000fe20000000f00 */
[----:B------:R-:W-:Y:S01]  /*1a80*/  @!P4 IMAD R85, R83, R49, R80 ;  /* 0x000000315355c224 */ /* 0x000fe200078e0250 */
[----:B------:R-:W-:Y:S01]  /*1a90*/  @!P3 LEA.HI.X R43, R50, R43, R51, 0x2, P2 ;  /* 0x0000002b322bb211 */ /* 0x000fe200010f1433 */
[----:B------:R-:W-:Y:S01]  /*1aa0*/  @!P5 IMAD R80, R89, R38, RZ ;  /* 0x000000265950d224 */ /* 0x000fe200078e02ff */
[----:B------:R-:W-:Y:S01]  /*1ab0*/  @!P5 MOV R50, R116 ;  /* 0x000000740032d202 */ /* 0x000fe20000000f00 */
[----:B------:R-:W-:Y:S01]  /*1ac0*/  @!P4 IMAD.WIDE.U32 R48, R83, R48, R52 ;  /* 0x000000305330c225 */ /* 0x000fe200078e0034 */
[----:B------:R-:W-:Y:S01]  /*1ad0*/  @!P5 MOV R51, R119 ;  /* 0x000000770033d202 */ /* 0x000fe20000000f00 */
[----:B------:R-:W1:Y:S02]  /*1ae0*/  @!P6 LDC.64 R40, c[0x0][0x3e0] ;  /* 0x0000f800ff28eb82 */ /* 0x000e640000000a00 */
[----:B------:R-:W-:Y:S01]  /*1af0*/  @!P5 IMAD R83, R55, R39, R80 ;  /* 0x000000273753d224 */ /* 0x000fe200078e0250 */
[----:B------:R-:W-:Y:S01]  /*1b00*/  @!P4 IADD3 R49, PT, PT, R49, R85, RZ ;  /* 0x000000553131c210 */ /* 0x000fe20007ffe0ff */
[----:B------:R-:W-:Y:S01]  /*1b10*/  @!P5 IMAD.WIDE.U32 R50, R55, R38, R50 ;  /* 0x000000263732d225 */ /* 0x000fe200078e0032 */
[----:B0-----:R-:W-:-:S03]  /*1b20*/  @!P4 LEA R46, P2, R48, R46, 0x2 ;  /* 0x0000002e302ec211 */ /* 0x001fc600078410ff */
[----:B------:R-:W0:Y:S01]  /*1b30*/  @!P1 LDC.64 R38, c[0x0][0x390] ;  /* 0x0000e400ff269b82 */ /* 0x000e220000000a00 */
[----:B------:R-:W-:Y:S01]  /*1b40*/  @!P4 LEA.HI.X R47, R48, R47, R49, 0x2, P2 ;  /* 0x0000002f302fc211 */ /* 0x000fe200010f1431 */
[----:B------:R-:W-:Y:S01]  /*1b50*/  @!P1 IMAD R81, R81, R36, RZ ;  /* 0x0000002451519224 */ /* 0x000fe200078e02ff */
[----:B------:R-:W-:-:S05]  /*1b60*/  @!P5 IADD3 R51, PT, PT, R51, R83, RZ ;  /* 0x000000533333d210 */ /* 0x000fca0007ffe0ff */
[----:B------:R-:W0:Y:S01]  /*1b70*/  @!P6 LDC.64 R48, c[0x0][0x390] ;  /* 0x0000e400ff30eb82 */ /* 0x000e220000000a00 */
[----:B------:R-:W-:Y:S01]  /*1b80*/  @!P5 LEA R44, P2, R50, R44, 0x2 ;  /* 0x0000002c322cd211 */ /* 0x000fe200078410ff */
[----:B------:R-:W-:Y:S01]  /*1b90*/  @!P1 IMAD R55, R54, R37, R81 ;  /* 0x0000002536379224 */ /* 0x000fe200078e0251 */
[----:B------:R-:W-:Y:S02]  /*1ba0*/  CS2R R80, SRZ ;  /* 0x0000000000507805 */ /* 0x000fe4000001ff00 */
[----:B------:R-:W-:Y:S02]  /*1bb0*/  @!P5 LEA.HI.X R45, R50, R45, R51, 0x2, P2 ;  /* 0x0000002d322dd211 */ /* 0x000fe400010f1433 */
[----:B------:R-:W-:Y:S02]  /*1bc0*/  @!P1 MOV R50, R116 ;  /* 0x0000007400329202 */ /* 0x000fe40000000f00 */
[----:B------:R-:W-:Y:S01]  /*1bd0*/  @!P1 MOV R51, R119 ;  /* 0x0000007700339202 */ /* 0x000fe20000000f00 */
[----:B------:R0:W5:Y:S01]  /*1be0*/  @!P3 LDG.E.64 R80, desc[UR6][R42.64] ;  /* 0x000000062a50b981 */ /* 0x000162000c1e1b00 */
[----:B------:R-:W-:-:S02]  /*1bf0*/  ISETP.GE.U32.AND P3, PT, R7, UR4, PT ;  /* 0x0000000407007c0c */ /* 0x000fc4000bf66070 */
[----:B------:R-:W-:Y:S01]  /*1c00*/  @!P6 MOV R52, R116 ;  /* 0x000000740034e202 */ /* 0x000fe20000000f00 */
[----:B------:R-:W-:Y:S01]  /*1c10*/  @!P1 IMAD.WIDE.U32 R36, R54, R36, R50 ;  /* 0x0000002436249225 */ /* 0x000fe200078e0032 */
[----:B------:R-:W-:Y:S02]  /*1c20*/  @!P6 MOV R53, R119 ;  /* 0x000000770035e202 */ /* 0x000fe40000000f00 */
[----:B------:R-:W-:Y:S01]  /*1c30*/  ISETP.GE.AND.EX P3, PT, R19, UR5, PT, P3 ;  /* 0x0000000513007c0c */ /* 0x000fe2000bf66330 */
[-C--:B-1----:R-:W-:Y:S01]  /*1c40*/  @!P6 IMAD R50, R15, R40.reuse, RZ ;  /* 0x000000280f32e224 */ /* 0x082fe200078e02ff */
[----:B------:R-:W-:Y:S01]  /*1c50*/  @!P1 IADD3 R37, PT, PT, R37, R55, RZ ;  /* 0x0000003725259210 */ /* 0x000fe20007ffe0ff */
[----:B------:R-:W-:Y:S01]  /*1c60*/  @!P6 IMAD.WIDE.U32 R52, R106, R40, R52 ;  /* 0x000000286a34e225 */ /* 0x000fe200078e0034 */
[----:B0-----:R-:W-:-:S03]  /*1c70*/  @!P1 LEA R40, P2, R36, R38, 0x2 ;  /* 0x0000002624289211 */ /* 0x001fc600078410ff */
[----:B------:R-:W-:Y:S01]  /*1c80*/  @!P6 IMAD R51, R106, R41, R50 ;  /* 0x000000296a33e224 */ /* 0x000fe200078e0232 */
[----:B------:R-:W-:Y:S02]  /*1c90*/  @!P1 LEA.HI.X R41, R36, R39, R37, 0x2, P2 ;  /* 0x0000002724299211 */ /* 0x000fe400010f1425 */
[----:B------:R-:W-:Y:S02]  /*1ca0*/  @!P6 LEA R50, P2, R52, R48, 0x2 ;  /* 0x000000303432e211 */ /* 0x000fe400078410ff */
[----:B------:R-:W-:-:S04]  /*1cb0*/  @!P6 IADD3 R36, PT, PT, R53, R51, RZ ;  /* 0x000000333524e210 */ /* 0x000fc80007ffe0ff */
[----:B------:R-:W-:Y:S02]  /*1cc0*/  @!P6 LEA.HI.X R51, R52, R49, R36, 0x2, P2 ;  /* 0x000000313433e211 */ /* 0x000fe400010f1424 */
[----:B------:R-:W0:Y:S01]  /*1cd0*/  @!P3 LDC.64 R52, c[0x0][0x3e0] ;  /* 0x0000f800ff34bb82 */ /* 0x000e220000000a00 */
[----:B------:R-:W-:-:S04]  /*1ce0*/  ISETP.GE.U32.AND P2, PT, R9, UR4, PT ;  /* 0x0000000409007c0c */ /* 0x000fc8000bf46070 */
[----:B------:R-:W-:-:S03]  /*1cf0*/  ISETP.GE.AND.EX P2, PT, R21, UR5, PT, P2 ;  /* 0x0000000515007c0c */ /* 0x000fc6000bf46320 */
[----:B------:R-:W1:Y:S01]  /*1d00*/  @!P3 LDC.64 R48, c[0x0][0x390] ;  /* 0x0000e400ff30bb82 */ /* 0x000e620000000a00 */
[----:B------:R-:W-:Y:S02]  /*1d10*/  @!P3 MOV R42, R116 ;  /* 0x00000074002ab202 */ /* 0x000fe40000000f00 */
[----:B------:R-:W-:-:S07]  /*1d20*/  @!P3 MOV R43, R119 ;  /* 0x00000077002bb202 */ /* 0x000fce0000000f00 */
[----:B------:R-:W2:Y:S01]  /*1d30*/  @!P2 LDC.64 R36, c[0x0][0x3e0] ;  /* 0x0000f800ff24ab82 */ /* 0x000ea20000000a00 */
[----:B------:R-:W-:Y:S01]  /*1d40*/  CS2R R82, SRZ ;  /* 0x0000000000527805 */ /* 0x000fe2000001ff00 */
[----:B0-----:R-:W-:-:S05]  /*1d50*/  @!P3 IMAD R38, R19, R52, RZ ;  /* 0x000000341326b224 */ /* 0x001fca00078e02ff */
[----:B------:R0:W4:Y:S01]  /*1d60*/  @!P6 LDG.E.64 R82, desc[UR6][R50.64] ;  /* 0x000000063252e981 */ /* 0x000122000c1e1b00 */
[----:B------:R-:W-:-:S04]  /*1d70*/  @!P3 IMAD.WIDE.U32 R42, R7, R52, R42 ;  /* 0x00000034072ab225 */ /* 0x000fc800078e002a */
[----:B------:R-:W-:Y:S02]  /*1d80*/  @!P3 IMAD R53, R7, R53, R38 ;  /* 0x000000350735b224 */ /* 0x000fe400078e0226 */
[----:B------:R-:W3:Y:S01]  /*1d90*/  @!P2 LDC.64 R38, c[0x0][0x390] ;  /* 0x0000e400ff26ab82 */ /* 0x000ee20000000a00 */
[----:B-1----:R-:W-:Y:S02]  /*1da0*/  @!P3 LEA R48, P6, R42, R48, 0x2 ;  /* 0x000000302a30b211 */ /* 0x002fe400078c10ff */
[----:B------:R-:W-:-:S04]  /*1db0*/  @!P3 IADD3 R43, PT, PT, R43, R53, RZ ;  /* 0x000000352b2bb210 */ /* 0x000fc80007ffe0ff */
[----:B------:R-:W-:Y:S02]  /*1dc0*/  @!P3 LEA.HI.X R49, R42, R49, R43, 0x2, P6 ;  /* 0x000000312a31b211 */ /* 0x000fe400030f142b */
[----:B------:R-:W-:Y:S01]  /*1dd0*/  ISETP.GE.U32.AND P6, PT, R10, UR4, PT ;  /* 0x000000040a007c0c */ /* 0x000fe2000bfc6070 */
[----:B--2---:R-:W-:Y:S01]  /*1de0*/  @!P2 IMAD R52, R21, R36, RZ ;  /* 0x000000241534a224 */ /* 0x004fe200078e02ff */
[----:B------:R-:W-:Y:S02]  /*1df0*/  @!P2 MOV R42, R116 ;  /* 0x00000074002aa202 */ /* 0x000fe40000000f00 */
[----:B------:R-:W-:Y:S02]  /*1e00*/  ISETP.GE.AND.EX P6, PT, R107, UR5, PT, P6 ;  /* 0x000000056b007c0c */ /* 0x000fe4000bfc6360 */
[----:B------:R-:W-:Y:S02]  /*1e10*/  @!P2 MOV R43, R119 ;  /* 0x00000077002ba202 */ /* 0x000fe40000000f00 */
[----:B------:R-:W-:Y:S01]  /*1e20*/  CS2R R84, SRZ ;  /* 0x0000000000547805 */ /* 0x000fe2000001ff00 */
[----:B------:R-:W-:-:S02]  /*1e30*/  @!P2 IMAD R53, R9, R37, R52 ;  /* 0x000000250935a224 */ /* 0x000fc400078e0234 */
[----:B------:R-:W-:-:S03]  /*1e40*/  @!P2 IMAD.WIDE.U32 R36, R9, R36, R42 ;  /* 0x000000240924a225 */ /* 0x000fc600078e002a */
[----:B------:R1:W2:Y:S02]  /*1e50*/  @!P3 LDG.E.64 R84, desc[UR6][R48.64] ;  /* 0x000000063054b981 */ /* 0x0002a4000c1e1b00 */
[----:B------:R-:W-:Y:S01]  /*1e60*/  @!P2 IADD3 R37, PT, PT, R37, R53, RZ ;  /* 0x000000352525a210 */ /* 0x000fe20007ffe0ff */
[----:B0-----:R-:W0:Y:S01]  /*1e70*/  @!P6 LDC.64 R50, c[0x0][0x3e0] ;  /* 0x0000f800ff32eb82 */ /* 0x001e220000000a00 */
[----:B---3--:R-:W-:-:S04]  /*1e80*/  @!P2 LEA R38, P3, R36, R38, 0x2 ;  /* 0x000000262426a211 */ /* 0x008fc800078610ff */
[----:B------:R-:W-:Y:S02]  /*1e90*/  @!P2 LEA.HI.X R39, R36, R39, R37, 0x2, P3 ;  /* 0x000000272427a211 */ /* 0x000fe400018f1425 */
[----:B------:R-:W-:Y:S01]  /*1ea0*/  ISETP.GE.U32.AND P3, PT, R11, UR4, PT ;  /* 0x000000040b007c0c */ /* 0x000fe2000bf66070 */
[----:B------:R-:W3:Y:S03]  /*1eb0*/  @!P6 LDC.64 R42, c[0x0][0x390] ;  /* 0x0000e400ff2aeb82 */ /* 0x000ee60000000a00 */
[----:B------:R-:W-:Y:S02]  /*1ec0*/  ISETP.GE.AND.EX P3, PT, R109, UR5, PT, P3 ;  /* 0x000000056d007c0c */ /* 0x000fe4000bf66330 */
[----:B-1----:R-:W-:Y:S02]  /*1ed0*/  @!P6 MOV R48, R116 ;  /* 0x000000740030e202 */ /* 0x002fe40000000f00 */
[----:B------:R-:W-:-:S09]  /*1ee0*/  @!P6 MOV R49, R119 ;  /* 0x000000770031e202 */ /* 0x000fd20000000f00 */
[----:B------:R-:W1:Y:S01]  /*1ef0*/  @!P3 LDC.64 R36, c[0x0][0x3e0] ;  /* 0x0000f800ff24bb82 */ /* 0x000e620000000a00 */
[----:B0-----:R-:W-:Y:S01]  /*1f00*/  @!P6 IMAD R52, R107, R50, RZ ;  /* 0x000000326b34e224 */ /* 0x001fe200078e02ff */
[----:B------:R-:W-:-:S03]  /*1f10*/  CS2R R86, SRZ ;  /* 0x0000000000567805 */ /* 0x000fc6000001ff00 */
[----:B------:R-:W-:-:S03]  /*1f20*/  @!P6 IMAD R51, R10, R51, R52 ;  /* 0x000000330a33e224 */ /* 0x000fc600078e0234 */
[----:B------:R-:W0:Y:S01]  /*1f30*/  @!P3 LDC.64 R52, c[0x0][0x390] ;  /* 0x0000e400ff34bb82 */ /* 0x000e220000000a00 */
[----:B------:R-:W-:Y:S01]  /*1f40*/  @!P6 IMAD.WIDE.U32 R48, R10, R50, R48 ;  /* 0x000000320a30e225 */ /* 0x000fe200078e0030 */
[----:B------:R3:W5:Y:S01]  /*1f50*/  @!P2 LDG.E.64 R86, desc[UR6][R38.64] ;  /* 0x000000062656a981 */ /* 0x000762000c1e1b00 */
[----:B------:R-:W-:-:S03]  /*1f60*/  CS2R R88, SRZ ;  /* 0x0000000000587805 */ /* 0x000fc6000001ff00 */
[----:B------:R-:W-:Y:S02]  /*1f70*/  @!P6 IADD3 R49, PT, PT, R49, R51, RZ ;  /* 0x000000333131e210 */ /* 0x000fe40007ffe0ff */
[----:B---3--:R-:W-:-:S04]  /*1f80*/  @!P6 LEA R50, P2, R48, R42, 0x2 ;  /* 0x0000002a3032e211 */ /* 0x008fc800078410ff */
[----:B------:R-:W-:Y:S02]  /*1f90*/  @!P6 LEA.HI.X R51, R48, R43, R49, 0x2, P2 ;  /* 0x0000002b3033e211 */ /* 0x000fe400010f1431 */
[----:B------:R-:W-:Y:S01]  /*1fa0*/  @!P3 MOV R38, R116 ;  /* 0x000000740026b202 */ /* 0x000fe20000000f00 */
[-C--:B-1----:R-:W-:Y:S01]  /*1fb0*/  @!P3 IMAD R42, R109, R36.reuse, RZ ;  /* 0x000000246d2ab224 */ /* 0x082fe200078e02ff */
[----:B------:R-:W-:Y:S01]  /*1fc0*/  @!P3 MOV R39, R119 ;  /* 0x000000770027b202 */ /* 0x000fe20000000f00 */
[----:B------:R1:W3:Y:S01]  /*1fd0*/  @!P6 LDG.E.64 R88, desc[UR6][R50.64] ;  /* 0x000000063258e981 */ /* 0x0002e2000c1e1b00 */
[----:B------:R-:W-:Y:S01]  /*1fe0*/  ISETP.GE.U32.AND P6, PT, R12, UR4, PT ;  /* 0x000000040c007c0c */ /* 0x000fe2000bfc6070 */
[C---:B------:R-:W-:Y:S02]  /*1ff0*/  @!P3 IMAD R43, R11.reuse, R37, R42 ;  /* 0x000000250b2bb224 */ /* 0x040fe400078e022a */
[----:B------:R-:W-:Y:S01]  /*2000*/  @!P3 IMAD.WIDE.U32 R36, R11, R36, R38 ;  /* 0x000000240b24b225 */ /* 0x000fe200078e0026 */
[----:B------:R-:W-:-:S04]  /*2010*/  ISETP.GE.AND.EX P6, PT, R111, UR5, PT, P6 ;  /* 0x000000056f007c0c */ /* 0x000fc8000bfc6360 */
[----:B------:R-:W-:Y:S02]  /*2020*/  @!P3 IADD3 R37, PT, PT, R37, R43, RZ ;  /* 0x0000002b2525b210 */ /* 0x000fe40007ffe0ff */
[----:B0-----:R-:W-:-:S04]  /*2030*/  @!P3 LEA R52, P2, R36, R52, 0x2 ;  /* 0x000000342434b211 */ /* 0x001fc800078410ff */
[----:B------:R-:W-:Y:S02]  /*2040*/  @!P3 LEA.HI.X R53, R36, R53, R37, 0x2, P2 ;  /* 0x000000352435b211 */ /* 0x000fe400010f1425 */
[----:B------:R-:W-:Y:S01]  /*2050*/  ISETP.GE.U32.AND P2, PT, R20, UR4, PT ;  /* 0x0000000414007c0c */ /* 0x000fe2000bf46070 */
[----:B------:R-:W1:Y:S03]  /*2060*/  @!P6 LDC.64 R38, c[0x0][0x3e0] ;  /* 0x0000f800ff26eb82 */ /* 0x000e660000000a00 */
[----:B------:R-:W-:-:S05]  /*2070*/  ISETP.GE.AND.EX P2, PT, R17, UR5, PT, P2 ;  /* 0x0000000511007c0c */ /* 0x000fca000bf46320 */
[----:B------:R-:W0:Y:S08]  /*2080*/  @!P6 LDC.64 R42, c[0x0][0x390] ;  /* 0x0000e400ff2aeb82 */ /* 0x000e300000000a00 */
[----:B------:R-:W0:Y:S08]  /*2090*/  @!P2 LDC.64 R48, c[0x0][0x3e0] ;  /* 0x0000f800ff30ab82 */ /* 0x000e300000000a00 */
[----:B------:R-:W0:Y:S01]  /*20a0*/  @!P2 LDC.64 R36, c[0x0][0x390] ;  /* 0x0000e400ff24ab82 */ /* 0x000e220000000a00 */
[----:B-1----:R-:W-:Y:S01]  /*20b0*/  @!P6 IMAD R50, R111, R38, RZ ;  /* 0x000000266f32e224 */ /* 0x002fe200078e02ff */
[----:B------:R-:W-:-:S03]  /*20c0*/  @!P6 MOV R51, R119 ;  /* 0x000000770033e202 */ /* 0x000fc60000000f00 */
[----:B------:R-:W-:Y:S01]  /*20d0*/  @!P6 IMAD R55, R12, R39, R50 ;  /* 0x000000270c37e224 */ /* 0x000fe200078e0232 */
[----:B------:R-:W-:Y:S02]  /*20e0*/  @!P6 MOV R50, R116 ;  /* 0x000000740032e202 */ /* 0x000fe40000000f00 */
[----:B------:R-:W-:-:S03]  /*20f0*/  CS2R R90, SRZ ;  /* 0x00000000005a7805 */ /* 0x000fc6000001ff00 */
[----:B------:R-:W-:Y:S01]  /*2100*/  @!P6 IMAD.WIDE.U32 R38, R12, R38, R50 ;  /* 0x000000260c26e225 */ /* 0x000fe200078e0032 */
[----:B------:R-:W-:Y:S02]  /*2110*/  @!P2 MOV R50, R116 ;  /* 0x000000740032a202 */ /* 0x000fe40000000f00 */
[----:B------:R-:W3:Y:S01]  /*2120*/  @!P3 LDG.E.64 R90, desc[UR6][R52.64] ;  /* 0x00000006345ab981 */ /* 0x000ee2000c1e1b00 */
[----:B------:R-:W-:Y:S01]  /*2130*/  @!P2 MOV R51, R119 ;  /* 0x000000770033a202 */ /* 0x000fe20000000f00 */
[-C--:B0-----:R-:W-:Y:S01]  /*2140*/  @!P2 IMAD R54, R17, R48.reuse, RZ ;  /* 0x000000301136a224 */ /* 0x081fe200078e02ff */
[----:B------:R-:W-:Y:S01]  /*2150*/  @!P6 IADD3 R39, PT, PT, R39, R55, RZ ;  /* 0x000000372727e210 */ /* 0x000fe20007ffe0ff */
[----:B------:R-:W-:Y:S01]  /*2160*/  @!P2 IMAD.WIDE.U32 R50, R20, R48, R50 ;  /* 0x000000301432a225 */ /* 0x000fe200078e0032 */
[----:B------:R-:W-:-:S03]  /*2170*/  @!P6 LEA R42, P3, R38, R42, 0x2 ;  /* 0x0000002a262ae211 */ /* 0x000fc600078610ff */
[----:B------:R-:W-:Y:S01]  /*2180*/  @!P2 IMAD R49, R20, R49, R54 ;  /* 0x000000311431a224 */ /* 0x000fe200078e0236 */
[----:B------:R-:W-:Y:S02]  /*2190*/  @!P6 LEA.HI.X R43, R38, R43, R39, 0x2, P3 ;  /* 0x0000002b262be211 */ /* 0x000fe400018f1427 */
[----:B------:R-:W-:Y:S02]  /*21a0*/  @!P2 LEA R54, P3, R50, R36, 0x2 ;  /* 0x000000243236a211 */ /* 0x000fe400078610ff */
[----:B------:R-:W-:-:S04]  /*21b0*/  @!P2 IADD3 R38, PT, PT, R51, R49, RZ ;  /* 0x000000313326a210 */ /* 0x000fc80007ffe0ff */
[----:B------:R-:W-:Y:S02]  /*21c0*/  @!P2 LEA.HI.X R55, R50, R37, R38, 0x2, P3 ;  /* 0x000000253237a211 */ /* 0x000fe400018f1426 */
[----:B------:R-:W-:-:S04]  /*21d0*/  ISETP.GE.U32.AND P3, PT, R13, UR4, PT ;  /* 0x000000040d007c0c */ /* 0x000fc8000bf66070 */
[----:B------:R-:W-:Y:S02]  /*21e0*/  ISETP.GE.AND.EX P3, PT, R113, UR5, PT, P3 ;  /* 0x0000000571007c0c */ /* 0x000fe4000bf66330 */
[----:B------:R-:W-:-:S06]  /*21f0*/  CS2R R92, SRZ ;  /* 0x00000000005c7805 */ /* 0x000fcc000001ff00 */
[----:B------:R-:W2:Y:S05]  /*2200*/  @!P2 LDG.E.64 R92, desc[UR6][R54.64] ;  /* 0x00000006365ca981 */ /* 0x000eaa000c1e1b00 */
[----:B------:R-:W0:Y:S08]  /*2210*/  @!P3 LDC.64 R36, c[0x0][0x3e0] ;  /* 0x0000f800ff24bb82 */ /* 0x000e300000000a00 */
[----:B------:R-:W1:Y:S01]  /*2220*/  @!P3 LDC.64 R48, c[0x0][0x390] ;  /* 0x0000e400ff30bb82 */ /* 0x000e620000000a00 */
[----:B------:R-:W-:-:S02]  /*2230*/  @!P3 MOV R39, R119 ;  /* 0x000000770027b202 */ /* 0x000fc40000000f00 */
[----:B------:R-:W-:-:S06]  /*2240*/  CS2R R94, SRZ ;  /* 0x00000000005e7805 */ /* 0x000fcc000001ff00 */
[----:B------:R4:W3:Y:S01]  /*2250*/  @!P6 LDG.E.64 R94, desc[UR6][R42.64] ;  /* 0x000000062a5ee981 */ /* 0x0008e2000c1e1b00 */
[----:B0-----:R-:W-:-:S04]  /*2260*/  @!P3 IMAD R38, R113, R36, RZ ;  /* 0x000000247126b224 */ /* 0x001fc800078e02ff */
[----:B------:R-:W-:Y:S01]  /*2270*/  @!P3 IMAD R37, R13, R37, R38 ;  /* 0x000000250d25b224 */ /* 0x000fe200078e0226 */
[----:B------:R-:W-:-:S05]  /*2280*/  @!P3 MOV R38, R116 ;  /* 0x000000740026b202 */ /* 0x000fca0000000f00 */
[----:B------:R-:W-:-:S05]  /*2290*/  @!P3 IMAD.WIDE.U32 R38, R13, R36, R38 ;  /* 0x000000240d26b225 */ /* 0x000fca00078e0026 */
[----:B------:R-:W-:Y:S02]  /*22a0*/  @!P3 IADD3 R36, PT, PT, R39, R37, RZ ;  /* 0x000000252724b210 */ /* 0x000fe40007ffe0ff */
[----:B-1----:R-:W-:-:S04]  /*22b0*/  @!P3 LEA R48, P6, R38, R48, 0x2 ;  /* 0x000000302630b211 */ /* 0x002fc800078c10ff */
[----:B------:R-:W-:Y:S02]  /*22c0*/  @!P3 LEA.HI.X R49, R38, R49, R36, 0x2, P6 ;  /* 0x000000312631b211 */ /* 0x000fe400030f1424 */
[----:B------:R-:W-:-:S04]  /*22d0*/  ISETP.GE.U32.AND P6, PT, R14, UR4, PT ;  /* 0x000000040e007c0c */ /* 0x000fc8000bfc6070 */
[----:B------:R-:W-:-:S13]  /*22e0*/  ISETP.GE.AND.EX P6, PT, R115, UR5, PT, P6 ;  /* 0x0000000573007c0c */ /* 0x000fda000bfc6360 */
[----:B------:R-:W0:Y:S08]  /*22f0*/  @!P6 LDC.64 R38, c[0x0][0x3e0] ;  /* 0x0000f800ff26eb82 */ /* 0x000e300000000a00 */
[----:B------:R-:W1:Y:S01]  /*2300*/  @!P6 LDC.64 R36, c[0x0][0x390] ;  /* 0x0000e400ff24eb82 */ /* 0x000e620000000a00 */
[----:B------:R-:W-:Y:S02]  /*2310*/  CS2R R96, SRZ ;  /* 0x0000000000607805 */ /* 0x000fe4000001ff00 */
[----:B------:R-:W-:-:S02]  /*2320*/  CS2R R98, SRZ ;  /* 0x0000000000627805 */ /* 0x000fc4000001ff00 */
[----:B----4-:R-:W-:Y:S02]  /*2330*/  @!P6 MOV R42, R116 ;  /* 0x00000074002ae202 */ /* 0x010fe40000000f00 */
[----:B------:R-:W-:Y:S01]  /*2340*/  @!P6 MOV R43, R119 ;  /* 0x00000077002be202 */ /* 0x000fe20000000f00 */
[----:B------:R-:W4:Y:S01]  /*2350*/  @!P3 LDG.E.64 R96, desc[UR6][R48.64] ;  /* 0x000000063060b981 */ /* 0x000f22000c1e1b00 */
[----:B------:R-:W-:-:S03]  /*2360*/  CS2R R100, SRZ ;  /* 0x0000000000647805 */ /* 0x000fc6000001ff00 */
[----:B------:R-:W4:Y:S01]  /*2370*/  @!P4 LDG.E.64 R98, desc[UR6][R46.64] ;  /* 0x000000062e62c981 */ /* 0x000f22000c1e1b00 */
[----:B------:R-:W-:-:S03]  /*2380*/  CS2R R102, SRZ ;  /* 0x0000000000667805 */ /* 0x000fc6000001ff00 */
[----:B------:R-:W4:Y:S01]  /*2390*/  @!P5 LDG.E.64 R100, desc[UR6][R44.64] ;  /* 0x000000062c64d981 */ /* 0x000f22000c1e1b00 */
[-C--:B0-----:R-:W-:Y:S02]  /*23a0*/  @!P6 IMAD R50, R115, R38.reuse, RZ ;  /* 0x000000267332e224 */ /* 0x081fe400078e02ff */
[C---:B------:R-:W-:Y:S01]  /*23b0*/  @!P6 IMAD.WIDE.U32 R42, R14.reuse, R38, R42 ;  /* 0x000000260e2ae225 */ /* 0x040fe200078e002a */
[----:B------:R-:W-:Y:S01]  /*23c0*/  CS2R R104, SRZ ;  /* 0x0000000000687805 */ /* 0x000fe2000001ff00 */
[----:B------:R-:W4:Y:S02]  /*23d0*/  @!P1 LDG.E.64 R102, desc[UR6][R40.64] ;  /* 0x0000000628669981 */ /* 0x000f24000c1e1b00 */
[----:B------:R-:W-:Y:S01]  /*23e0*/  @!P6 IMAD R39, R14, R39, R50 ;  /* 0x000000270e27e224 */ /* 0x000fe200078e0232 */
[----:B-1----:R-:W-:-:S04]  /*23f0*/  @!P6 LEA R36, P3, R42, R36, 0x2 ;  /* 0x000000242a24e211 */ /* 0x002fc800078610ff */
[----:B------:R-:W-:-:S04]  /*2400*/  @!P6 IADD3 R38, PT, PT, R43, R39, RZ ;  /* 0x000000272b26e210 */ /* 0x000fc80007ffe0ff */
[----:B------:R-:W-:-:S05]  /*2410*/  @!P6 LEA.HI.X R37, R42, R37, R38, 0x2, P3 ;  /* 0x000000252a25e211 */ /* 0x000fca00018f1426 */
[----:B------:R0:W4:Y:S01]  /*2420*/  @!P6 LDG.E.64 R104, desc[UR6][R36.64] ;  /* 0x000000062468e981 */ /* 0x000122000c1e1b00 */
[----:B------:R-:W-:Y:S01]  /*2430*/  FADD.FTZ R38, R22, R23 ;  /* 0x0000001716267221 */ /* 0x000fe20000010000 */
[----:B------:R-:W-:-:S03]  /*2440*/  FADD.FTZ R43, R24, R25 ;  /* 0x00000019182b7221 */ /* 0x000fc60000010000 */
[----:B------:R-:W-:Y:S01]  /*2450*/  FADD.FTZ R38, RZ, R38 ;  /* 0x00000026ff267221 */ /* 0x000fe20000010000 */
[----:B------:R-:W-:-:S03]  /*2460*/  FMUL.FTZ R39, R23, R23 ;  /* 0x0000001717277220 */ /* 0x000fc60000410000 */
[----:B------:R-:W-:Y:S01]  /*2470*/  FADD.FTZ R38, R38, R43 ;  /* 0x0000002b26267221 */ /* 0x000fe20000010000 */
[----:B0-----:R-:W-:Y:S01]  /*2480*/  FADD.FTZ R37, R26, R27 ;  /* 0x0000001b1a257221 */ /* 0x001fe20000010000 */
[----:B------:R-:W-:-:S03]  /*2490*/  FMUL.FTZ R45, R25, R25 ;  /* 0x00000019192d7220 */ /* 0x000fc60000410000 */
[----:B------:R-:W-:Y:S01]  /*24a0*/  FADD.FTZ R37, R38, R37 ;  /* 0x0000002526257221 */ /* 0x000fe20000010000 */
[----:B------:R-:W-:Y:S01]  /*24b0*/  FADD.FTZ R38, R28, R29 ;  /* 0x0000001d1c267221 */ /* 0x000fe20000010000 */
[----:B------:R-:W-:Y:S01]  /*24c0*/  FFMA.FTZ R39, R22, R22, R39 ;  /* 0x0000001616277223 */ /* 0x000fe20000010027 */
[----:B------:R-:W-:Y:S02]  /*24d0*/  FMUL.FTZ R41, R27, R27 ;  /* 0x0000001b1b297220 */ /* 0x000fe40000410000 */
[----:B------:R-:W-:Y:S01]  /*24e0*/  FADD.FTZ R37, R37, R38 ;  /* 0x0000002625257221 */ /* 0x000fe20000010000 */
[----:B------:R-:W-:Y:S01]  /*24f0*/  FADD.FTZ R38, R82, R83 ;  /* 0x0000005352267221 */ /* 0x000fe20000010000 */
[----:B------:R-:W-:Y:S01]  /*2500*/  FFMA.FTZ R42, R24, R24, R45 ;  /* 0x00000018182a7223 */ /* 0x000fe2000001002d */
[----:B------:R-:W-:Y:S01]  /*2510*/  FADD.FTZ R39, RZ, R39 ;  /* 0x00000027ff277221 */ /* 0x000fe20000010000 */
[----:B------:R-:W-:Y:S01]  /*2520*/  FFMA.FTZ R36, R26, R26, R41 ;  /* 0x0000001a1a247223 */ /* 0x000fe20000010029 */
        /* <DEDUP_REMOVED lines=25> */
[----:B------:R-:W-:-:S03]  /*26c0*/  FMUL.FTZ R39, R57, R57 ;  /* 0x0000003939277220 */ /* 0x000fc60000410000 */
[----:B------:R-:W-:Y:S01]  /*26d0*/  FADD.FTZ R36, R36, R41 ;  /* 0x0000002924247221 */ /* 0x000fe20000010000 */
[----:B------:R-:W-:-:S04]  /*26e0*/  FFMA.FTZ R39, R56, R56, R39 ;  /* 0x0000003838277223 */ /* 0x000fc80000010027 */
[----:B------:R-:W-:Y:S01]  /*26f0*/  FADD.FTZ R36, R36, R39 ;  /* 0x0000002724247221 */ /* 0x000fe20000010000 */
[----:B------:R-:W-:-:S04]  /*2700*/  FMUL.FTZ R39, R59, R59 ;  /* 0x0000003b3b277220 */ /* 0x000fc80000410000 */
[----:B------:R-:W-:Y:S01]  /*2710*/  FFMA.FTZ R39, R58, R58, R39 ;  /* 0x0000003a3a277223 */ /* 0x000fe20000010027 */
[----:B--2---:R-:W-:Y:S01]  /*2720*/  FADD.FTZ R38, R92, R93 ;  /* 0x0000005d5c267221 */ /* 0x004fe20000010000 */
[----:B------:R-:W-:-:S03]  /*2730*/  FMUL.FTZ R41, R93, R93 ;  /* 0x0000005d5d297220 */ /* 0x000fc60000410000 */
[----:B------:R-:W-:Y:S01]  /*2740*/  FADD.FTZ R37, R37, R38 ;  /* 0x0000002625257221 */ /* 0x000fe20000010000 */
[----:B------:R-:W-:Y:S01]  /*2750*/  FADD.FTZ R38, R58, R59 ;  /* 0x0000003b3a267221 */ /* 0x000fe20000010000 */
[----:B------:R-:W-:-:S03]  /*2760*/  FFMA.FTZ R41, R92, R92, R41 ;  /* 0x0000005c5c297223 */ /* 0x000fc60000010029 */
[----:B------:R-:W-:Y:S01]  /*2770*/  FADD.FTZ R37, R37, R38 ;  /* 0x0000002625257221 */ /* 0x000fe20000010000 */
[----:B------:R-:W-:Y:S01]  /*2780*/  FADD.FTZ R38, R84, R85 ;  /* 0x0000005554267221 */ /* 0x000fe20000010000 */
[----:B------:R-:W-:Y:S01]  /*2790*/  FADD.FTZ R36, R36, R41 ;  /* 0x0000002924247221 */ /* 0x000fe20000010000 */
[----:B------:R-:W-:Y:S02]  /*27a0*/  FMUL.FTZ R41, R85, R85 ;  /* 0x0000005555297220 */ /* 0x000fe40000410000 */
[----:B------:R-:W-:Y:S01]  /*27b0*/  FADD.FTZ R37, R37, R38 ;  /* 0x0000002625257221 */ /* 0x000fe20000010000 */
[----:B------:R-:W-:Y:S01]  /*27c0*/  FADD.FTZ R38, R60, R61 ;  /* 0x0000003d3c267221 */ /* 0x000fe20000010000 */
[----:B------:R-:W-:Y:S01]  /*27d0*/  FADD.FTZ R36, R36, R39 ;  /* 0x0000002724247221 */ /* 0x000fe20000010000 */
[----:B------:R-:W-:Y:S02]  /*27e0*/  FFMA.FTZ R41, R84, R84, R41 ;  /* 0x0000005454297223 */ /* 0x000fe40000010029 */
[----:B------:R-:W-:Y:S01]  /*27f0*/  FADD.FTZ R37, R37, R38 ;  /* 0x0000002625257221 */ /* 0x000fe20000010000 */
[----:B-----5:R-:W-:Y:S01]  /*2800*/  FADD.FTZ R38, R86, R87 ;  /* 0x0000005756267221 */ /* 0x020fe20000010000 */
[----:B------:R-:W-:Y:S01]  /*2810*/  FMUL.FTZ R39, R61, R61 ;  /* 0x0000003d3d277220 */ /* 0x000fe20000410000 */
[----:B------:R-:W-:Y:S01]  /*2820*/  FADD.FTZ R36, R36, R41 ;  /* 0x0000002924247221 */ /* 0x000fe20000010000 */
[----:B------:R-:W-:Y:S01]  /*2830*/  FMUL.FTZ R41, R87, R87 ;  /* 0x0000005757297220 */ /* 0x000fe20000410000 */
[----:B------:R-:W-:Y:S01]  /*2840*/  FADD.FTZ R37, R37, R38 ;  /* 0x0000002625257221 */ /* 0x000fe20000010000 */
[----:B------:R-:W-:Y:S01]  /*2850*/  FFMA.FTZ R39, R60, R60, R39 ;  /* 0x0000003c3c277223 */ /* 0x000fe20000010027 */
[----:B---3--:R-:W-:Y:S01]  /*2860*/  FADD.FTZ R38, R88, R89 ;  /* 0x0000005958267221 */ /* 0x008fe20000010000 */
[----:B------:R-:W-:-:S02]  /*2870*/  FFMA.FTZ R41, R86, R86, R41 ;  /* 0x0000005656297223 */ /* 0x000fc40000010029 */
        /* <DEDUP_REMOVED lines=64> */
[----:B----4-:R-:W-:Y:S01]  /*2c80*/  FMUL.FTZ R41, R97, R97 ;  /* 0x0000006161297220 */ /* 0x010fe20000410000 */
        /* <DEDUP_REMOVED lines=64> */
.L_x_3754:
[----:B------:R-:W-:Y:S05]  /*3090*/  BSYNC.RECONVERGENT B0 ;  /* 0x0000000000007941 */ /* 0x000fea0003800200 */
.L_x_3753:
        /* <DEDUP_REMOVED lines=42> */
.L_x_3756:
[----:B------:R-:W-:Y:S05]  /*3340*/  BSYNC.RECONVERGENT B0 ;  /* 0x0000000000007941 */ /* 0x000fea0003800200 */
.L_x_3755:
        /* <DEDUP_REMOVED lines=27> */
.L_x_3759:
[----:B------:R-:W3:Y:S04]  /*3500*/  LDG.E.STRONG.GPU R38, desc[UR6][R36.64] ;  /* 0x0000000624267981 */ /* 0x000ee8000c1ef900 */
[----:B---3--:R-:W-:Y:S01]  /*3510*/  CCTL.IVALL ;  /* 0x00000000ff00798f */ /* 0x008fe20002000000 */
[----:B------:R-:W-:Y:S05]  /*3520*/  YIELD ;  /* 0x0000000000007946 */ /* 0x000fea0003800000 */
[----:B------:R-:W-:-:S13]  /*3530*/  ISETP.NE.AND P1, PT, R38, R45, PT ;  /* 0x0000002d2600720c */ /* 0x000fda0003f25270 */
[----:B------:R-:W-:Y:S05]  /*3540*/  @P1 BRA `(.L_x_3759) ;  /* 0xfffffffc00ec1947 */ /* 0x000fea000383ffff */
.L_x_3758:
        /* <DEDUP_REMOVED lines=15> */
[----:B------:R-:W-:-:S06]  /*3640*/  UMOV UR4, URZ ;  /* 0x000000ff00047c82 */ /* 0x000fcc0008000000 */
.L_x_3761:
        /* <DEDUP_REMOVED lines=62> */
.L_x_3760:
        /* <DEDUP_REMOVED lines=38> */
.L_x_3762:
        /* <DEDUP_REMOVED lines=19> */
.L_x_3763:
        /* <DEDUP_REMOVED lines=9> */
.L_x_3764:
[----:B------:R-:W-:Y:S05]  /*3e50*/  BSYNC.RECONVERGENT B0 ;  /* 0x0000000000007941 */ /* 0x000fea0003800200 */
.L_x_3757:
        /* <DEDUP_REMOVED lines=14> */
[----:B------:R1:W-:Y:S01]  /*3f40*/  @P0 STG.E.64 desc[UR6][R46.64], R44 ;  /* 0x0000002c2e000986 */ /* 0x0003e2000c101b06 */
[C---:B0-----:R-:W-:Y:S01]  /*3f50*/  IMAD.WIDE R38, R43.reuse, 0x4, R38 ;  /* 0x000000042b267825 */ /* 0x041fe200078e0226 */
[----:B------:R-:W-:Y:S03]  /*3f60*/  BAR.SYNC.DEFER_BLOCKING 0x0 ;  /* 0x0000000000007b1d */ /* 0x000fe60000010000 */
[----:B--2---:R-:W-:-:S03]  /*3f70*/  IMAD.WIDE R36, R43, 0x4, R36 ;  /* 0x000000042b247825 */ /* 0x004fc600078e0224 */
[----:B------:R-:W5:Y:S04]  /*3f80*/  LDG.E.64 R38, desc[UR6][R38.64] ;  /* 0x0000000626267981 */ /* 0x000f68000c1e1b00 */
[----:B------:R-:W5:Y:S01]  /*3f90*/  LDG.E.64 R36, desc[UR6][R36.64] ;  /* 0x0000000624247981 */ /* 0x000f62000c1e1b00 */
[----:B-1----:R-:W-:Y:S02]  /*3fa0*/  HFMA2 R47, -RZ, RZ, 1.875, 0 ;  /* 0x3f800000ff2f7431 */ /* 0x002fe400000001ff */
[----:B---3--:R-:W-:Y:S01]  /*3fb0*/  IMAD R46, R3, UR5, R108 ;  /* 0x00000005032e7c24 */ /* 0x008fe2000f8e026c */
[----:B------:R-:W-:Y:S01]  /*3fc0*/  BSSY.RECONVERGENT B0, `(.L_x_3765) ;  /* 0x0000719000007945 */ /* 0x000fe20003800200 */
[----:B------:R-:W0:Y:S01]  /*3fd0*/  LDS.64 R42, [UR4+0x90] ;  /* 0x00009004ff2a7984 */ /* 0x000e220008000a00 */
[----:B------:R-:W1:Y:S02]  /*3fe0*/  LDCU.U8 UR4, c[0x0][0x3fc] ;  /* 0x00007f80ff0477ac */ /* 0x000e640008000000 */
[----:B------:R-:W-:-:S02]  /*3ff0*/  IADD3 R45, PT, PT, R46, 0x80, RZ ;  /* 0x000000802e2d7810 */ /* 0x000fc40007ffe0ff */
[C---:B------:R-:W-:Y:S02]  /*4000*/  IADD3 R40, PT, PT, R46.reuse, 0xb8, RZ ;  /* 0x000000b82e287810 */ /* 0x040fe40007ffe0ff */
[----:B------:R-:W-:Y:S02]  /*4010*/  IADD3 R48, PT, PT, R46, 0x18, RZ ;  /* 0x000000182e307810 */ /* 0x000fe40007ffe0ff */
[----:B------:R-:W-:Y:S02]  /*4020*/  SHF.R.S32.HI R41, RZ, 0x1f, R45 ;  /* 0x0000001fff297819 */ /* 0x000fe4000001142d */
[----:B------:R-:W-:Y:S02]  /*4030*/  SHF.R.S32.HI R44, RZ, 0x1f, R40 ;  /* 0x0000001fff2c7819 */ /* 0x000fe40000011428 */
[----:B------:R-:W-:Y:S01]  /*4040*/  SHF.R.S32.HI R49, RZ, 0x1f, R48 ;  /* 0x0000001fff317819 */ /* 0x000fe20000011430 */
[----:B-1----:R-:W-:Y:S01]  /*4050*/  UISETP.NE.AND UP0, UPT, UR4, URZ, UPT ;  /* 0x000000ff0400728c */ /* 0x002fe2000bf05270 */
[----:B0-----:R-:W-:-:S04]  /*4060*/  FMUL.FTZ R42, R42, UR8 ;  /* 0x000000082a2a7c20 */ /* 0x001fc80008410000 */
[----:B------:R-:W-:-:S04]  /*4070*/  FMUL.FTZ R18, R42, R42 ;  /* 0x0000002a2a127220 */ /* 0x000fc80000410000 */
[----:B------:R-:W-:-:S05]  /*4080*/  FFMA.FTZ R18, R43, UR8, -R18 ;  /* 0x000000082b127c23 */ /* 0x000fca0008010812 */
[----:B------:R-:W-:-:S13]  /*4090*/  FSETP.GTU.FTZ.AND P1, PT, R18, RZ, PT ;  /* 0x000000ff1200720b */ /* 0x000fda0003f3c000 */
[----:B------:R-:W0:Y:S02]  /*40a0*/  @P1 LDC R43, c[0x0][0x3a8] ;  /* 0x0000ea00ff2b1b82 */ /* 0x000e240000000800 */
[----:B0-----:R-:W-:Y:S01]  /*40b0*/  @P1 FADD.FTZ R50, R18, R43 ;  /* 0x0000002b12321221 */ /* 0x001fe20000010000 */
[----:B------:R-:W-:-:S03]  /*40c0*/  IADD3 R18, PT, PT, R46, 0x88, RZ ;  /* 0x000000882e127810 */ /* 0x000fc60007ffe0ff */
[----:B------:R0:W1:Y:S01]  /*40d0*/  @P1 MUFU.RSQ R47, R50 ;  /* 0x00000032002f1308 */ /* 0x0000620000001400 */
        /* <DEDUP_REMOVED lines=8> */
[C---:B0-----:R-:W-:Y:S02]  /*4160*/  IADD3 R50, PT, PT, R46.reuse, 0x28, RZ ;  /* 0x000000282e327810 */ /* 0x041fe40007ffe0ff */
[----:B--2---:R-:W-:-:S02]  /*4170*/  ISETP.GE.U32.AND P1, PT, R46, UR4, PT ;  /* 0x000000042e007c0c */ /* 0x004fc4000bf26070 */
[----:B------:R-:W-:Y:S02]  /*4180*/  ISETP.GE.U32.AND P2, PT, R51, UR4, PT ;  /* 0x0000000433007c0c */ /* 0x000fe4000bf46070 */
[----:B------:R-:W-:Y:S02]  /*4190*/  ISETP.GE.AND.EX P1, PT, R52, UR5, PT, P1 ;  /* 0x0000000534007c0c */ /* 0x000fe4000bf26310 */
[----:B------:R-:W-:-:S11]  /*41a0*/  ISETP.GE.AND.EX P2, PT, R110, UR5, PT, P2 ;  /* 0x000000056e007c0c */ /* 0x000fd6000bf46320 */
[----:B------:R-:W-:Y:S05]  /*41b0*/  @P1 BRA `(.L_x_3768) ;  /* 0x0000000000441947 */ /* 0x000fea0003800000 */
[----:B------:R-:W0:Y:S01]  /*41c0*/  LDCU.64 UR10, c[0x0][0x3e0] ;  /* 0x00007c00ff0a77ac */ /* 0x000e220008000a00 */
[----:B------:R-:W-:Y:S01]  /*41d0*/  MOV R54, R116 ;  /* 0x0000007400367202 */ /* 0x000fe20000000f00 */
[----:B------:R-:W-:Y:S01]  /*41e0*/  FADD.FTZ R22, -R42, R22 ;  /* 0x000000162a167221 */ /* 0x000fe20000010100 */
[----:B------:R-:W-:Y:S01]  /*41f0*/  MOV R55, R119 ;  /* 0x0000007700377202 */ /* 0x000fe20000000f00 */
[----:B------:R-:W2:Y:S01]  /*4200*/  LDCU.64 UR8, c[0x0][0x380] ;  /* 0x00007000ff0877ac */ /* 0x000ea20008000a00 */
[----:B0-----:R-:W-:Y:S02]  /*4210*/  IMAD R53, R52, UR10, RZ ;  /* 0x0000000a34357c24 */ /* 0x001fe4000f8e02ff */
[----:B------:R-:W-:-:S04]  /*4220*/  IMAD.WIDE.U32 R54, R46, UR10, R54 ;  /* 0x0000000a2e367c25 */ /* 0x000fc8000f8e0036 */
[----:B------:R-:W-:Y:S01]  /*4230*/  IMAD R53, R46, UR11, R53 ;  /* 0x0000000b2e357c24 */ /* 0x000fe2000f8e0235 */
[----:B--2---:R-:W-:-:S04]  /*4240*/  LEA R52, P1, R54, UR8, 0x2 ;  /* 0x0000000836347c11 */ /* 0x004fc8000f8210ff */
[----:B------:R-:W-:-:S04]  /*4250*/  IADD3 R53, PT, PT, R55, R53, RZ ;  /* 0x0000003537357210 */ /* 0x000fc80007ffe0ff */
[----:B------:R-:W-:Y:S01]  /*4260*/  LEA.HI.X R53, R54, UR9, R53, 0x2, P1 ;  /* 0x0000000936357c11 */ /* 0x000fe200088f1435 */
[----:B------:R-:W-:Y:S01]  /*4270*/  FADD.FTZ R54, -R42, R23 ;  /* 0x000000172a367221 */ /* 0x000fe20000010100 */
[----:B-1----:R-:W-:-:S03]  /*4280*/  FMUL.FTZ R23, R22, R47 ;  /* 0x0000002f16177220 */ /* 0x002fc60000410000 */
[----:B------:R-:W-:Y:S01]  /*4290*/  FMUL.FTZ R54, R54, R47 ;  /* 0x0000002f36367220 */ /* 0x000fe20000410000 */
[----:B-----5:R-:W-:-:S03]  /*42a0*/  FFMA.FTZ R22, R38, R23, R36 ;  /* 0x0000001726167223 */ /* 0x020fc60000010024 */
[----:B------:R-:W-:-:S05]  /*42b0*/  FFMA.FTZ R23, R39, R54, R37 ;  /* 0x0000003627177223 */ /* 0x000fca0000010025 */
[----:B------:R0:W-:Y:S02]  /*42c0*/  STG.E.64 desc[UR6][R52.64], R22 ;  /* 0x0000001634007986 */ /* 0x0001e4000c101b06 */
.L_x_3768:
[----:B------:R-:W-:Y:S05]  /*42d0*/  BSYNC.RECONVERGENT B1 ;  /* 0x0000000000017941 */ /* 0x000fea0003800200 */
.L_x_3767:
[----:B------:R-:W-:Y:S04]  /*42e0*/  BSSY.RECONVERGENT B1, `(.L_x_3769) ;  /* 0x0000013000017945 */ /* 0x000fe80003800200 */
[----:B------:R-:W-:Y:S05]  /*42f0*/  @P2 BRA `(.L_x_3770) ;  /* 0x0000000000442947 */ /* 0x000fea0003800000 */
[----:B------:R-:W2:Y:S01]  /*4300*/  LDCU.64 UR8, c[0x0][0x3e0] ;  /* 0x00007c00ff0877ac */ /* 0x000ea20008000a00 */
[----:B0-----:R-:W-:Y:S01]  /*4310*/  MOV R52, R116 ;  /* 0x0000007400347202 */ /* 0x001fe20000000f00 */
[C---:B------:R-:W-:Y:S01]  /*4320*/  FADD.FTZ R24, -R42.reuse, R24 ;  /* 0x000000182a187221 */ /* 0x040fe20000010100 */
[----:B------:R-:W-:Y:S01]  /*4330*/  MOV R53, R119 ;  /* 0x0000007700357202 */ /* 0x000fe20000000f00 */
[----:B------:R-:W0:Y:S01]  /*4340*/  LDCU.64 UR10, c[0x0][0x380] ;  /* 0x00007000ff0a77ac */ /* 0x000e220008000a00 */
[----:B------:R-:W-:Y:S01]  /*4350*/  FADD.FTZ R22, -R42, R25 ;  /* 0x000000192a167221 */ /* 0x000fe20000010100 */
        /* <DEDUP_REMOVED lines=8> */
[----:B------:R-:W-:-:S04]  /*43e0*/  IADD3 R51, PT, PT, R53, R51, RZ ;  /* 0x0000003335337210 */ /* 0x000fc80007ffe0ff */
[----:B------:R-:W-:-:S05]  /*43f0*/  LEA.HI.X R25, R52, UR11, R51, 0x2, P1 ;  /* 0x0000000b34197c11 */ /* 0x000fca00088f1433 */
[----:B------:R2:W-:Y:S02]  /*4400*/  STG.E.64 desc[UR6][R24.64], R22 ;  /* 0x0000001618007986 */ /* 0x0005e4000c101b06 */
.L_x_3770:
[----:B------:R-:W-:Y:S05]  /*4410*/  BSYNC.RECONVERGENT B1 ;  /* 0x0000000000017941 */ /* 0x000fea0003800200 */
.L_x_3769:
[----:B------:R-:W-:Y:S01]  /*4420*/  ISETP.GE.U32.AND P5, PT, R121, UR4, PT ;  /* 0x0000000479007c0c */ /* 0x000fe2000bfa6070 */
[----:B------:R-:W-:Y:S01]  /*4430*/  BSSY.RECONVERGENT B1, `(.L_x_3771) ;  /* 0x0000024000017945 */ /* 0x000fe20003800200 */
[----:B0-2---:R-:W-:Y:S02]  /*4440*/  SHF.R.S32.HI R22, RZ, 0x1f, R121 ;  /* 0x0000001fff167819 */ /* 0x005fe40000011479 */
        /* <DEDUP_REMOVED lines=18> */
[----:B------:R-:W-:Y:S01]  /*4570*/  MOV R23, R119 ;  /* 0x0000007700177202 */ /* 0x000fe20000000f00 */
[C---:B------:R-:W-:Y:S01]  /*4580*/  FADD.FTZ R26, -R42.reuse, R26 ;  /* 0x0000001a2a1a7221 */ /* 0x040fe20000010100 */
[----:B------:R-:W-:Y:S01]  /*4590*/  FADD.FTZ R110, -R42, R27 ;  /* 0x0000001b2a6e7221 */ /* 0x000fe20000010100 */
[----:B------:R-:W2:Y:S03]  /*45a0*/  LDCU.64 UR10, c[0x0][0x380] ;  /* 0x00007000ff0a77ac */ /* 0x000ea60008000a00 */
[----:B-1----:R-:W-:Y:S01]  /*45b0*/  FMUL.FTZ R110, R110, R47 ;  /* 0x0000002f6e6e7220 */ /* 0x002fe20000410000 */
[----:B0-----:R-:W-:-:S04]  /*45c0*/  IMAD R22, R22, UR8, RZ ;  /* 0x0000000816167c24 */ /* 0x001fc8000f8e02ff */
[----:B------:R-:W-:Y:S01]  /*45d0*/  IMAD R25, R121, UR9, R22 ;  /* 0x0000000979197c24 */ /* 0x000fe2000f8e0216 */
[----:B------:R-:W-:-:S05]  /*45e0*/  MOV R22, R116 ;  /* 0x0000007400167202 */ /* 0x000fca0000000f00 */
[----:B------:R-:W-:-:S05]  /*45f0*/  IMAD.WIDE.U32 R22, R121, UR8, R22 ;  /* 0x0000000879167c25 */ /* 0x000fca000f8e0016 */
[----:B------:R-:W-:Y:S01]  /*4600*/  IADD3 R25, PT, PT, R23, R25, RZ ;  /* 0x0000001917197210 */ /* 0x000fe20007ffe0ff */
[----:B------:R-:W-:Y:S01]  /*4610*/  FMUL.FTZ R23, R26, R47 ;  /* 0x0000002f1a177220 */ /* 0x000fe20000410000 */
[----:B--2---:R-:W-:-:S04]  /*4620*/  LEA R24, P5, R22, UR10, 0x2 ;  /* 0x0000000a16187c11 */ /* 0x004fc8000f8a10ff */
[----:B------:R-:W-:Y:S01]  /*4630*/  LEA.HI.X R25, R22, UR11, R25, 0x2, P5 ;  /* 0x0000000b16197c11 */ /* 0x000fe2000a8f1419 */
[----:B-----5:R-:W-:Y:S01]  /*4640*/  FFMA.FTZ R22, R38, R23, R36 ;  /* 0x0000001726167223 */ /* 0x020fe20000010024 */
[----:B------:R-:W-:-:S05]  /*4650*/  FFMA.FTZ R23, R39, R110, R37 ;  /* 0x0000006e27177223 */ /* 0x000fca0000010025 */
[----:B------:R0:W-:Y:S02]  /*4660*/  STG.E.64 desc[UR6][R24.64], R22 ;  /* 0x0000001618007986 */ /* 0x0001e4000c101b06 */
.L_x_3772:
[----:B------:R-:W-:Y:S05]  /*4670*/  BSYNC.RECONVERGENT B1 ;  /* 0x0000000000017941 */ /* 0x000fea0003800200 */
.L_x_3771:
[----:B------:R-:W-:Y:S01]  /*4680*/  BSSY.RECONVERGENT B1, `(.L_x_3773) ;  /* 0x0000015000017945 */ /* 0x000fe20003800200 */
[C---:B0-----:R-:W-:Y:S02]  /*4690*/  IADD3 R25, PT, PT, R46.reuse, 0x40, RZ ;  /* 0x000000402e197810 */ /* 0x041fe40007ffe0ff */
[----:B------:R-:W-:Y:S01]  /*46a0*/  IADD3 R24, PT, PT, R46, 0x50, RZ ;  /* 0x000000502e187810 */ /* 0x000fe20007ffe0ff */
[----:B------:R-:W-:Y:S06]  /*46b0*/  @P2 BRA `(.L_x_3774) ;  /* 0x0000000000442947 */ /* 0x000fec0003800000 */
[----:B------:R-:W0:Y:S01]  /*46c0*/  LDCU.64 UR8, c[0x0][0x3e0] ;  /* 0x00007c00ff0877ac */ /* 0x000e220008000a00 */
[----:B------:R-:W-:Y:S01]  /*46d0*/  MOV R26, R116 ;  /* 0x00000074001a7202 */ /* 0x000fe20000000f00 */
[C---:B------:R-:W-:Y:S01]  /*46e0*/  FADD.FTZ R28, -R42.reuse, R28 ;  /* 0x0000001c2a1c7221 */ /* 0x040fe20000010100 */
[----:B------:R-:W-:Y:S01]  /*46f0*/  MOV R27, R119 ;  /* 0x00000077001b7202 */ /* 0x000fe20000000f00 */
[----:B------:R-:W2:Y:S01]  /*4700*/  LDCU.64 UR10, c[0x0][0x380] ;  /* 0x00007000ff0a77ac */ /* 0x000ea20008000a00 */
[----:B------:R-:W-:Y:S01]  /*4710*/  FADD.FTZ R22, -R42, R29 ;  /* 0x0000001d2a167221 */ /* 0x000fe20000010100 */
[----:B-1----:R-:W-:Y:S01]  /*4720*/  FMUL.FTZ R23, R28, R47 ;  /* 0x0000002f1c177220 */ /* 0x002fe20000410000 */
[----:B0-----:R-:W-:Y:S02]  /*4730*/  IMAD R49, R49, UR8, RZ ;  /* 0x0000000831317c24 */ /* 0x001fe4000f8e02ff */
[----:B------:R-:W-:-:S04]  /*4740*/  IMAD.WIDE.U32 R26, R48, UR8, R26 ;  /* 0x00000008301a7c25 */ /* 0x000fc8000f8e001a */
[----:B------:R-:W-:Y:S01]  /*4750*/  IMAD R49, R48, UR9, R49 ;  /* 0x0000000930317c24 */ /* 0x000fe2000f8e0231 */
[----:B--2---:R-:W-:Y:S01]  /*4760*/  LEA R28, P2, R26, UR10, 0x2 ;  /* 0x0000000a1a1c7c11 */ /* 0x004fe2000f8410ff */
[----:B------:R-:W-:Y:S01]  /*4770*/  FMUL.FTZ R48, R22, R47 ;  /* 0x0000002f16307220 */ /* 0x000fe20000410000 */
[----:B-----5:R-:W-:Y:S02]  /*4780*/  FFMA.FTZ R22, R38, R23, R36 ;  /* 0x0000001726167223 */ /* 0x020fe40000010024 */
[----:B------:R-:W-:Y:S01]  /*4790*/  IADD3 R49, PT, PT, R27, R49, RZ ;  /* 0x000000311b317210 */ /* 0x000fe20007ffe0ff */
[----:B------:R-:W-:-:S03]  /*47a0*/  FFMA.FTZ R23, R39, R48, R37 ;  /* 0x0000003027177223 */ /* 0x000fc60000010025 */
[----:B------:R-:W-:-:S05]  /*47b0*/  LEA.HI.X R29, R26, UR11, R49, 0x2, P2 ;  /* 0x0000000b1a1d7c11 */ /* 0x000fca00090f1431 */
[----:B------:R0:W-:Y:S02]  /*47c0*/  STG.E.64 desc[UR6][R28.64], R22 ;  /* 0x000000161c007986 */ /* 0x0001e4000c101b06 */
.L_x_3774:
[----:B------:R-:W-:Y:S05]  /*47d0*/  BSYNC.RECONVERGENT B1 ;  /* 0x0000000000017941 */ /* 0x000fea0003800200 */
.L_x_3773:
[----:B------:R-:W-:Y:S04]  /*47e0*/  BSSY.RECONVERGENT B1, `(.L_x_3775) ;  /* 0x0000013000017945 */ /* 0x000fe80003800200 */
[----:B------:R-:W-:Y:S05]  /*47f0*/  @P1 BRA `(.L_x_3776) ;  /* 0x0000000000441947 */ /* 0x000fea0003800000 */
[----:B------:R-:W2:Y:S01]  /*4800*/  LDCU.64 UR8, c[0x0][0x3e0] ;  /* 0x00007c00ff0877ac */ /* 0x000ea20008000a00 */
[----:B------:R-:W-:Y:S01]  /*4810*/  MOV R26, R116 ;  /* 0x00000074001a7202 */ /* 0x000fe20000000f00 */
[C---:B------:R-:W-:Y:S01]  /*4820*/  FADD.FTZ R82, -R42.reuse, R82 ;  /* 0x000000522a527221 */ /* 0x040fe20000010100 */
[----:B------:R-:W-:Y:S01]  /*4830*/  MOV R27, R119 ;  /* 0x00000077001b7202 */ /* 0x000fe20000000f00 */
[----:B------:R-:W3:Y:S01]  /*4840*/  LDCU.64 UR10, c[0x0][0x380] ;  /* 0x00007000ff0a77ac */ /* 0x000ee20008000a00 */
[----:B0-----:R-:W-:-:S04]  /*4850*/  FADD.FTZ R22, -R42, R83 ;  /* 0x000000532a167221 */ /* 0x001fc80000010100 */
[----:B-1----:R-:W-:Y:S01]  /*4860*/  FMUL.FTZ R48, R22, R47 ;  /* 0x0000002f16307220 */ /* 0x002fe20000410000 */
[----:B--2---:R-:W-:Y:S02]  /*4870*/  IMAD R23, R15, UR8, RZ ;  /* 0x000000080f177c24 */ /* 0x004fe4000f8e02ff */
[----:B------:R-:W-:-:S04]  /*4880*/  IMAD.WIDE.U32 R26, R106, UR8, R26 ;  /* 0x000000086a1a7c25 */ /* 0x000fc8000f8e001a */
[----:B------:R-:W-:Y:S02]  /*4890*/  IMAD R29, R106, UR9, R23 ;  /* 0x000000096a1d7c24 */ /* 0x000fe4000f8e0217 */
[----:B------:R-:W-:Y:S01]  /*48a0*/  FMUL.FTZ R23, R82, R47 ;  /* 0x0000002f52177220 */ /* 0x000fe20000410000 */
[----:B---3--:R-:W-:Y:S02]  /*48b0*/  LEA R28, P1, R26, UR10, 0x2 ;  /* 0x0000000a1a1c7c11 */ /* 0x008fe4000f8210ff */
[----:B------:R-:W-:Y:S01]  /*48c0*/  IADD3 R29, PT, PT, R27, R29, RZ ;  /* 0x0000001d1b1d7210 */ /* 0x000fe20007ffe0ff */
[----:B-----5:R-:W-:Y:S01]  /*48d0*/  FFMA.FTZ R22, R38, R23, R36 ;  /* 0x0000001726167223 */ /* 0x020fe20000010024 */
[----:B------:R-:W-:Y:S02]  /*48e0*/  FFMA.FTZ R23, R39, R48, R37 ;  /* 0x0000003027177223 */ /* 0x000fe40000010025 */
[----:B------:R-:W-:-:S05]  /*48f0*/  LEA.HI.X R29, R26, UR11, R29, 0x2, P1 ;  /* 0x0000000b1a1d7c11 */ /* 0x000fca00088f141d */
[----:B------:R2:W-:Y:S02]  /*4900*/  STG.E.64 desc[UR6][R28.64], R22 ;  /* 0x000000161c007986 */ /* 0x0005e4000c101b06 */
.L_x_3776:
[----:B------:R-:W-:Y:S05]  /*4910*/  BSYNC.RECONVERGENT B1 ;  /* 0x0000000000017941 */ /* 0x000fea0003800200 */
.L_x_3775:
[----:B------:R-:W-:Y:S04]  /*4920*/  BSSY.RECONVERGENT B1, `(.L_x_3777) ;  /* 0x0000013000017945 */ /* 0x000fe80003800200 */
[----:B------:R-:W-:Y:S05]  /*4930*/  @P6 BRA `(.L_x_3778) ;  /* 0x0000000000446947 */ /* 0x000fea0003800000 */
[----:B------:R-:W3:Y:S01]  /*4940*/  LDCU.64 UR8, c[0x0][0x3e0] ;  /* 0x00007c00ff0877ac */ /* 0x000ee20008000a00 */
[----:B------:R-:W-:Y:S01]  /*4950*/  MOV R26, R116 ;  /* 0x00000074001a7202 */ /* 0x000fe20000000f00 */
[C---:B------:R-:W-:Y:S01]  /*4960*/  FADD.FTZ R30, -R42.reuse, R30 ;  /* 0x0000001e2a1e7221 */ /* 0x040fe20000010100 */
[----:B------:R-:W-:Y:S01]  /*4970*/  MOV R27, R119 ;  /* 0x00000077001b7202 */ /* 0x000fe20000000f00 */
[----:B------:R-:W4:Y:S01]  /*4980*/  LDCU.64 UR10, c[0x0][0x380] ;  /* 0x00007000ff0a77ac */ /* 0x000f220008000a00 */
[----:B0-2---:R-:W-:Y:S01]  /*4990*/  FADD.FTZ R22, -R42, R31 ;  /* 0x0000001f2a167221 */ /* 0x005fe20000010100 */
[----:B-1----:R-:W-:-:S03]  /*49a0*/  FMUL.FTZ R23, R30, R47 ;  /* 0x0000002f1e177220 */ /* 0x002fc60000410000 */
[----:B------:R-:W-:Y:S01]  /*49b0*/  FMUL.FTZ R30, R22, R47 ;  /* 0x0000002f161e7220 */ /* 0x000fe20000410000 */
[----:B-----5:R-:W-:-:S03]  /*49c0*/  FFMA.FTZ R22, R38, R23, R36 ;  /* 0x0000001726167223 */ /* 0x020fc60000010024 */
[----:B------:R-:W-:Y:S01]  /*49d0*/  FFMA.FTZ R23, R39, R30, R37 ;  /* 0x0000001e27177223 */ /* 0x000fe20000010025 */
[----:B---3--:R-:W-:Y:S02]  /*49e0*/  IMAD R55, R55, UR8, RZ ;  /* 0x0000000837377c24 */ /* 0x008fe4000f8e02ff */
[----:B------:R-:W-:-:S04]  /*49f0*/  IMAD.WIDE.U32 R26, R50, UR8, R26 ;  /* 0x00000008321a7c25 */ /* 0x000fc8000f8e001a */
[----:B------:R-:W-:Y:S01]  /*4a00*/  IMAD R55, R50, UR9, R55 ;  /* 0x0000000932377c24 */ /* 0x000fe2000f8e0237 */
[----:B----4-:R-:W-:-:S04]  /*4a10*/  LEA R28, P1, R26, UR10, 0x2 ;  /* 0x0000000a1a1c7c11 */ /* 0x010fc8000f8210ff */
[----:B------:R-:W-:-:S04]  /*4a20*/  IADD3 R55, PT, PT, R27, R55, RZ ;  /* 0x000000371b377210 */ /* 0x000fc80007ffe0ff */
[----:B------:R-:W-:-:S05]  /*4a30*/  LEA.HI.X R29, R26, UR11, R55, 0x2, P1 ;  /* 0x0000000b1a1d7c11 */ /* 0x000fca00088f1437 */
[----:B------:R3:W-:Y:S02]  /*4a40*/  STG.E.64 desc[UR6][R28.64], R22 ;  /* 0x000000161c007986 */ /* 0x0007e4000c101b06 */
.L_x_3778:
[----:B------:R-:W-:Y:S05]  /*4a50*/  BSYNC.RECONVERGENT B1 ;  /* 0x0000000000017941 */ /* 0x000fea0003800200 */
.L_x_3777:
[----:B------:R-:W-:Y:S04]  /*4a60*/  BSSY.RECONVERGENT B1, `(.L_x_3779) ;  /* 0x0000013000017945 */ /* 0x000fe80003800200 */
[----:B------:R-:W-:Y:S05]  /*4a70*/  @P3 BRA `(.L_x_3780) ;  /* 0x0000000000443947 */ /* 0x000fea0003800000 */
[----:B------:R-:W4:Y:S01]  /*4a80*/  LDCU.64 UR8, c[0x0][0x3e0] ;  /* 0x00007c00ff0877ac */ /* 0x000f220008000a00 */
[----:B------:R-:W-:Y:S01]  /*4a90*/  MOV R26, R116 ;  /* 0x00000074001a7202 */ /* 0x000fe20000000f00 */
[C---:B------:R-:W-:Y:S01]  /*4aa0*/  FADD.FTZ R32, -R42.reuse, R32 ;  /* 0x000000202a207221 */ /* 0x040fe20000010100 */
[----:B------:R-:W-:Y:S01]  /*4ab0*/  MOV R27, R119 ;  /* 0x00000077001b7202 */ /* 0x000fe20000000f00 */
[----:B------:R-:W4:Y:S01]  /*4ac0*/  LDCU.64 UR10, c[0x0][0x380] ;  /* 0x00007000ff0a77ac */ /* 0x000f220008000a00 */
[----:B0-23--:R-:W-:Y:S01]  /*4ad0*/  FADD.FTZ R22, -R42, R33 ;  /* 0x000000212a167221 */ /* 0x00dfe20000010100 */
[----:B-1----:R-:W-:-:S03]  /*4ae0*/  FMUL.FTZ R23, R32, R47 ;  /* 0x0000002f20177220 */ /* 0x002fc60000410000 */
[----:B------:R-:W-:Y:S01]  /*4af0*/  FMUL.FTZ R30, R22, R47 ;  /* 0x0000002f161e7220 */ /* 0x000fe20000410000 */
[----:B-----5:R-:W-:-:S03]  /*4b00*/  FFMA.FTZ R22, R38, R23, R36 ;  /* 0x0000001726167223 */ /* 0x020fc60000010024 */
[----:B------:R-:W-:Y:S01]  /*4b10*/  FFMA.FTZ R23, R39, R30, R37 ;  /* 0x0000001e27177223 */ /* 0x000fe20000010025 */
[----:B----4-:R-:W-:Y:S02]  /*4b20*/  IMAD R54, R54, UR8, RZ ;  /* 0x0000000836367c24 */ /* 0x010fe4000f8e02ff */
[----:B------:R-:W-:-:S04]  /*4b30*/  IMAD.WIDE.U32 R26, R53, UR8, R26 ;  /* 0x00000008351a7c25 */ /* 0x000fc8000f8e001a */
[----:B------:R-:W-:Y:S01]  /*4b40*/  IMAD R53, R53, UR9, R54 ;  /* 0x0000000935357c24 */ /* 0x000fe2000f8e0236 */
[----:B------:R-:W-:-:S04]  /*4b50*/  LEA R28, P1, R26, UR10, 0x2 ;  /* 0x0000000a1a1c7c11 */ /* 0x000fc8000f8210ff */
[----:B------:R-:W-:-:S04]  /*4b60*/  IADD3 R53, PT, PT, R27, R53, RZ ;  /* 0x000000351b357210 */ /* 0x000fc80007ffe0ff */
[----:B------:R-:W-:-:S05]  /*4b70*/  LEA.HI.X R29, R26, UR11, R53, 0x2, P1 ;  /* 0x0000000b1a1d7c11 */ /* 0x000fca00088f1435 */
[----:B------:R4:W-:Y:S02]  /*4b80*/  STG.E.64 desc[UR6][R28.64], R22 ;  /* 0x000000161c007986 */ /* 0x0009e4000c101b06 */
.L_x_3780:
[----:B------:R-:W-:Y:S05]  /*4b90*/  BSYNC.RECONVERGENT B1 ;  /* 0x0000000000017941 */ /* 0x000fea0003800200 */
.L_x_3779:
        /* <DEDUP_REMOVED lines=19> */
.L_x_3782:
[----:B------:R-:W-:Y:S05]  /*4cd0*/  BSYNC.RECONVERGENT B1 ;  /* 0x0000000000017941 */ /* 0x000fea0003800200 */
.L_x_3781:
        /* <DEDUP_REMOVED lines=9> */
[----:B------:R-:W-:Y:S02]  /*4d70*/  ISETP.GE.U32.AND P4, PT, R9, UR4, PT ;  /* 0x0000000409007c0c */ /* 0x000fe4000bf86070 */
        /* <DEDUP_REMOVED lines=12> */
[----:B------:R-:W-:Y:S01]  /*4e40*/  FADD.FTZ R56, -R42, R56 ;  /* 0x000000382a387221 */ /* 0x000fe20000010100 */
[----:B------:R-:W-:Y:S01]  /*4e50*/  MOV R27, R119 ;  /* 0x00000077001b7202 */ /* 0x000fe20000000f00 */
[----:B------:R-:W2:Y:S02]  /*4e60*/  LDCU.64 UR10, c[0x0][0x380] ;  /* 0x00007000ff0a77ac */ /* 0x000ea40008000a00 */
[----:B-1----:R-:W-:Y:S01]  /*4e70*/  FMUL.FTZ R23, R56, R47 ;  /* 0x0000002f38177220 */ /* 0x002fe20000410000 */
[----:B0-----:R-:W-:Y:S02]  /*4e80*/  IMAD R22, R22, UR8, RZ ;  /* 0x0000000816167c24 */ /* 0x001fe4000f8e02ff */
[----:B------:R-:W-:-:S04]  /*4e90*/  IMAD.WIDE.U32 R26, R25, UR8, R26 ;  /* 0x00000008191a7c25 */ /* 0x000fc8000f8e001a */
[----:B------:R-:W-:Y:S02]  /*4ea0*/  IMAD R25, R25, UR9, R22 ;  /* 0x0000000919197c24 */ /* 0x000fe4000f8e0216 */
[----:B------:R-:W-:Y:S01]  /*4eb0*/  FADD.FTZ R22, -R42, R57 ;  /* 0x000000392a167221 */ /* 0x000fe20000010100 */
[----:B--2---:R-:W-:Y:S02]  /*4ec0*/  LEA R28, P5, R26, UR10, 0x2 ;  /* 0x0000000a1a1c7c11 */ /* 0x004fe4000f8a10ff */
[----:B------:R-:W-:Y:S01]  /*4ed0*/  IADD3 R25, PT, PT, R27, R25, RZ ;  /* 0x000000191b197210 */ /* 0x000fe20007ffe0ff */
[----:B------:R-:W-:Y:S01]  /*4ee0*/  FMUL.FTZ R48, R22, R47 ;  /* 0x0000002f16307220 */ /* 0x000fe20000410000 */
[----:B-----5:R-:W-:Y:S02]  /*4ef0*/  FFMA.FTZ R22, R38, R23, R36 ;  /* 0x0000001726167223 */ /* 0x020fe40000010024 */
[----:B------:R-:W-:Y:S01]  /*4f00*/  LEA.HI.X R29, R26, UR11, R25, 0x2, P5 ;  /* 0x0000000b1a1d7c11 */ /* 0x000fe2000a8f1419 */
[----:B------:R-:W-:-:S05]  /*4f10*/  FFMA.FTZ R23, R39, R48, R37 ;  /* 0x0000003027177223 */ /* 0x000fca0000010025 */
[----:B------:R0:W-:Y:S02]  /*4f20*/  STG.E.64 desc[UR6][R28.64], R22 ;  /* 0x000000161c007986 */ /* 0x0001e4000c101b06 */
.L_x_3784:
[----:B------:R-:W-:Y:S05]  /*4f30*/  BSYNC.RECONVERGENT B1 ;  /* 0x0000000000017941 */ /* 0x000fea0003800200 */
.L_x_3783:
        /* <DEDUP_REMOVED lines=19> */
.L_x_3786:
[----:B------:R-:W-:Y:S05]  /*5070*/  BSYNC.RECONVERGENT B1 ;  /* 0x0000000000017941 */ /* 0x000fea0003800200 */
.L_x_3785:
        /* <DEDUP_REMOVED lines=15> */
[----:B-----5:R-:W-:Y:S01]  /*5170*/  FFMA.FTZ R22, R38, R23, R36 ;  /* 0x0000001726167223 */ /* 0x020fe20000010024 */
[----:B------:R-:W-:Y:S02]  /*5180*/  FFMA.FTZ R23, R39, R28, R37 ;  /* 0x0000001c27177223 */ /* 0x000fe40000010025 */
[----:B------:R-:W-:-:S05]  /*5190*/  LEA.HI.X R25, R26, UR11, R25, 0x2, P1 ;  /* 0x0000000b1a197c11 */ /* 0x000fca00088f1419 */
[----:B------:R3:W-:Y:S02]  /*51a0*/  STG.E.64 desc[UR6][R24.64], R22 ;  /* 0x0000001618007986 */ /* 0x0007e4000c101b06 */
.L_x_3788:
[----:B------:R-:W-:Y:S05]  /*51b0*/  BSYNC.RECONVERGENT B1 ;  /* 0x0000000000017941 */ /* 0x000fea0003800200 */
.L_x_3787:
[----:B------:R-:W-:Y:S04]  /*51c0*/  BSSY.RECONVERGENT B1, `(.L_x_3789) ;  /* 0x0000013000017945 */ /* 0x000fe80003800200 */
[----:B------:R-:W-:Y:S05]  /*51d0*/  @P6 BRA `(.L_x_3790) ;  /* 0x0000000000446947 */ /* 0x000fea0003800000 */
[----:B------:R-:W4:Y:S01]  /*51e0*/  LDCU.64 UR8, c[0x0][0x3e0] ;  /* 0x00007c00ff0877ac */ /* 0x000f220008000a00 */
[----:B---3--:R-:W-:Y:S01]  /*51f0*/  MOV R24, R116 ;  /* 0x0000007400187202 */ /* 0x008fe20000000f00 */
[----:B------:R-:W-:Y:S01]  /*5200*/  FADD.FTZ R84, -R42, R84 ;  /* 0x000000542a547221 */ /* 0x000fe20000010100 */
[----:B------:R-:W-:Y:S01]  /*5210*/  MOV R25, R119 ;  /* 0x0000007700197202 */ /* 0x000fe20000000f00 */
[----:B------:R-:W3:Y:S02]  /*5220*/  LDCU.64 UR10, c[0x0][0x380] ;  /* 0x00007000ff0a77ac */ /* 0x000ee40008000a00 */
[----:B012---:R-:W-:Y:S01]  /*5230*/  FMUL.FTZ R23, R84, R47 ;  /* 0x0000002f54177220 */ /* 0x007fe20000410000 */
[----:B----4-:R-:W-:Y:S02]  /*5240*/  IMAD R22, R19, UR8, RZ ;  /* 0x0000000813167c24 */ /* 0x010fe4000f8e02ff */
[----:B------:R-:W-:-:S04]  /*5250*/  IMAD.WIDE.U32 R24, R7, UR8, R24 ;  /* 0x0000000807187c25 */ /* 0x000fc8000f8e0018 */
[----:B------:R-:W-:Y:S02]  /*5260*/  IMAD R27, R7, UR9, R22 ;  /* 0x00000009071b7c24 */ /* 0x000fe4000f8e0216 */
[----:B------:R-:W-:Y:S01]  /*5270*/  FADD.FTZ R22, -R42, R85 ;  /* 0x000000552a167221 */ /* 0x000fe20000010100 */
[----:B---3--:R-:W-:Y:S02]  /*5280*/  LEA R26, P1, R24, UR10, 0x2 ;  /* 0x0000000a181a7c11 */ /* 0x008fe4000f8210ff */
[----:B------:R-:W-:Y:S01]  /*5290*/  IADD3 R27, PT, PT, R25, R27, RZ ;  /* 0x0000001b191b7210 */ /* 0x000fe20007ffe0ff */
[----:B------:R-:W-:Y:S01]  /*52a0*/  FMUL.FTZ R28, R22, R47 ;  /* 0x0000002f161c7220 */ /* 0x000fe20000410000 */
[----:B-----5:R-:W-:Y:S02]  /*52b0*/  FFMA.FTZ R22, R38, R23, R36 ;  /* 0x0000001726167223 */ /* 0x020fe40000010024 */
[----:B------:R-:W-:Y:S01]  /*52c0*/  LEA.HI.X R27, R24, UR11, R27, 0x2, P1 ;  /* 0x0000000b181b7c11 */ /* 0x000fe200088f141b */
[----:B------:R-:W-:-:S05]  /*52d0*/  FFMA.FTZ R23, R39, R28, R37 ;  /* 0x0000001c27177223 */ /* 0x000fca0000010025 */
[----:B------:R4:W-:Y:S02]  /*52e0*/  STG.E.64 desc[UR6][R26.64], R22 ;  /* 0x000000161a007986 */ /* 0x0009e4000c101b06 */
.L_x_3790:
[----:B------:R-:W-:Y:S05]  /*52f0*/  BSYNC.RECONVERGENT B1 ;  /* 0x0000000000017941 */ /* 0x000fea0003800200 */
.L_x_3789:
[----:B------:R-:W-:Y:S04]  /*5300*/  BSSY.RECONVERGENT B1, `(.L_x_3791) ;  /* 0x0000013000017945 */ /* 0x000fe80003800200 */
[----:B------:R-:W-:Y:S05]  /*5310*/  @P3 BRA `(.L_x_3792) ;  /* 0x0000000000443947 */ /* 0x000fea0003800000 */
[----:B------:R-:W1:Y:S01]  /*5320*/  LDCU.64 UR8, c[0x0][0x3e0] ;  /* 0x00007c00ff0877ac */ /* 0x000e620008000a00 */
[----:B---3--:R-:W-:Y:S01]  /*5330*/  MOV R24, R116 ;  /* 0x0000007400187202 */ /* 0x008fe20000000f00 */
[C---:B------:R-:W-:Y:S01]  /*5340*/  FADD.FTZ R60, -R42.reuse, R60 ;  /* 0x0000003c2a3c7221 */ /* 0x040fe20000010100 */
[----:B------:R-:W-:Y:S01]  /*5350*/  MOV R25, R119 ;  /* 0x0000007700197202 */ /* 0x000fe20000000f00 */
[----:B------:R-:W3:Y:S01]  /*5360*/  LDCU.64 UR10, c[0x0][0x380] ;  /* 0x00007000ff0a77ac */ /* 0x000ee20008000a00 */
[----:B0-2-4-:R-:W-:Y:S01]  /*5370*/  FADD.FTZ R22, -R42, R61 ;  /* 0x0000003d2a167221 */ /* 0x015fe20000010100 */
[----:B-1----:R-:W-:-:S03]  /*5380*/  FMUL.FTZ R23, R60, R47 ;  /* 0x0000002f3c177220 */ /* 0x002fc60000410000 */
[----:B------:R-:W-:Y:S01]  /*5390*/  FMUL.FTZ R28, R22, R47 ;  /* 0x0000002f161c7220 */ /* 0x000fe20000410000 */
[----:B-----5:R-:W-:-:S03]  /*53a0*/  FFMA.FTZ R22, R38, R23, R36 ;  /* 0x0000001726167223 */ /* 0x020fc60000010024 */
[----:B------:R-:W-:Y:S01]  /*53b0*/  FFMA.FTZ R23, R39, R28, R37 ;  /* 0x0000001c27177223 */ /* 0x000fe20000010025 */
[----:B------:R-:W-:Y:S02]  /*53c0*/  IMAD R31, R31, UR8, RZ ;  /* 0x000000081f1f7c24 */ /* 0x000fe4000f8e02ff */
[----:B------:R-:W-:-:S04]  /*53d0*/  IMAD.WIDE.U32 R24, R30, UR8, R24 ;  /* 0x000000081e187c25 */ /* 0x000fc8000f8e0018 */
[----:B------:R-:W-:Y:S01]  /*53e0*/  IMAD R31, R30, UR9, R31 ;  /* 0x000000091e1f7c24 */ /* 0x000fe2000f8e021f */
[----:B---3--:R-:W-:-:S04]  /*53f0*/  LEA R26, P1, R24, UR10, 0x2 ;  /* 0x0000000a181a7c11 */ /* 0x008fc8000f8210ff */
[----:B------:R-:W-:-:S04]  /*5400*/  IADD3 R31, PT, PT, R25, R31, RZ ;  /* 0x0000001f191f7210 */ /* 0x000fc80007ffe0ff */
[----:B------:R-:W-:-:S05]  /*5410*/  LEA.HI.X R27, R24, UR11, R31, 0x2, P1 ;  /* 0x0000000b181b7c11 */ /* 0x000fca00088f141f */
[----:B------:R0:W-:Y:S02]  /*5420*/  STG.E.64 desc[UR6][R26.64], R22 ;  /* 0x000000161a007986 */ /* 0x0001e4000c101b06 */
.L_x_3792:
[----:B------:R-:W-:Y:S05]  /*5430*/  BSYNC.RECONVERGENT B1 ;  /* 0x0000000000017941 */ /* 0x000fea0003800200 */
.L_x_3791:
[----:B------:R-:W-:Y:S04]  /*5440*/  BSSY.RECONVERGENT B1, `(.L_x_3793) ;  /* 0x0000013000017945 */ /* 0x000fe80003800200 */
[----:B------:R-:W-:Y:S05]  /*5450*/  @P4 BRA `(.L_x_3794) ;  /* 0x0000000000444947 */ /* 0x000fea0003800000 */
[----:B------:R-:W1:Y:S01]  /*5460*/  LDCU.64 UR8, c[0x0][0x3e0] ;  /* 0x00007c00ff0877ac */ /* 0x000e620008000a00 */
[----:B0-234-:R-:W-:Y:S01]  /*5470*/  MOV R22, R116 ;  /* 0x0000007400167202 */ /* 0x01dfe20000000f00 */
[----:B------:R-:W-:Y:S01]  /*5480*/  FADD.FTZ R86, -R42, R86 ;  /* 0x000000562a567221 */ /* 0x000fe20000010100 */
[----:B------:R-:W-:Y:S01]  /*5490*/  MOV R23, R119 ;  /* 0x0000007700177202 */ /* 0x000fe20000000f00 */
[----:B------:R-:W0:Y:S02]  /*54a0*/  LDCU.64 UR10, c[0x0][0x380] ;  /* 0x00007000ff0a77ac */ /* 0x000e240008000a00 */
[----:B-1----:R-:W-:Y:S01]  /*54b0*/  FMUL.FTZ R25, R86, R47 ;  /* 0x0000002f56197220 */ /* 0x002fe20000410000 */
[----:B------:R-:W-:Y:S02]  /*54c0*/  IMAD R24, R21, UR8, RZ ;  /* 0x0000000815187c24 */ /* 0x000fe4000f8e02ff */
[----:B------:R-:W-:-:S04]  /*54d0*/  IMAD.WIDE.U32 R22, R9, UR8, R22 ;  /* 0x0000000809167c25 */ /* 0x000fc8000f8e0016 */
[----:B------:R-:W-:Y:S02]  /*54e0*/  IMAD R27, R9, UR9, R24 ;  /* 0x00000009091b7c24 */ /* 0x000fe4000f8e0218 */
[----:B------:R-:W-:Y:S01]  /*54f0*/  FADD.FTZ R24, -R42, R87 ;  /* 0x000000572a187221 */ /* 0x000fe20000010100 */
[----:B0-----:R-:W-:Y:S02]  /*5500*/  LEA R26, P1, R22, UR10, 0x2 ;  /* 0x0000000a161a7c11 */ /* 0x001fe4000f8210ff */
[----:B------:R-:W-:Y:S01]  /*5510*/  IADD3 R27, PT, PT, R23, R27, RZ ;  /* 0x0000001b171b7210 */ /* 0x000fe20007ffe0ff */
[----:B------:R-:W-:Y:S01]  /*5520*/  FMUL.FTZ R28, R24, R47 ;  /* 0x0000002f181c7220 */ /* 0x000fe20000410000 */
[----:B-----5:R-:W-:Y:S02]  /*5530*/  FFMA.FTZ R24, R38, R25, R36 ;  /* 0x0000001926187223 */ /* 0x020fe40000010024 */
[----:B------:R-:W-:Y:S01]  /*5540*/  LEA.HI.X R27, R22, UR11, R27, 0x2, P1 ;  /* 0x0000000b161b7c11 */ /* 0x000fe200088f141b */
[----:B------:R-:W-:-:S05]  /*5550*/  FFMA.FTZ R25, R39, R28, R37 ;  /* 0x0000001c27197223 */ /* 0x000fca0000010025 */
[----:B------:R0:W-:Y:S02]  /*5560*/  STG.E.64 desc[UR6][R26.64], R24 ;  /* 0x000000181a007986 */ /* 0x0001e4000c101b06 */
.L_x_3794:
[----:B------:R-:W-:Y:S05]  /*5570*/  BSYNC.RECONVERGENT B1 ;  /* 0x0000000000017941 */ /* 0x000fea0003800200 */
.L_x_3793:
        /* <DEDUP_REMOVED lines=17> */
[C---:B0-2---:R-:W-:Y:S02]  /*5690*/  IADD3 R29, PT, PT, R46.reuse, 0xa0, RZ ;  /* 0x000000a02e1d7810 */ /* 0x045fe40007ffe0ff */
[----:B------:R-:W-:Y:S01]  /*56a0*/  IADD3 R28, PT, PT, R46, 0xa8, RZ ;  /* 0x000000a82e1c7810 */ /* 0x000fe20007ffe0ff */
[----:B------:R-:W-:Y:S08]  /*56b0*/  @P5 BRA `(.L_x_3796) ;  /* 0x0000000000445947 */ /* 0x000ff00003800000 */
[----:B------:R-:W0:Y:S01]  /*56c0*/  LDCU.64 UR8, c[0x0][0x3e0] ;  /* 0x00007c00ff0877ac */ /* 0x000e220008000a00 */
[----:B---34-:R-:W-:Y:S01]  /*56d0*/  MOV R22, R116 ;  /* 0x0000007400167202 */ /* 0x018fe20000000f00 */
[C---:B------:R-:W-:Y:S01]  /*56e0*/  FADD.FTZ R88, -R42.reuse, R88 ;  /* 0x000000582a587221 */ /* 0x040fe20000010100 */
[----:B------:R-:W-:Y:S01]  /*56f0*/  MOV R23, R119 ;  /* 0x0000007700177202 */ /* 0x000fe20000000f00 */
[----:B------:R-:W2:Y:S01]  /*5700*/  LDCU.64 UR10, c[0x0][0x380] ;  /* 0x00007000ff0a77ac */ /* 0x000ea20008000a00 */
[----:B------:R-:W-:-:S04]  /*5710*/  FADD.FTZ R26, -R42, R89 ;  /* 0x000000592a1a7221 */ /* 0x000fc80000010100 */
[----:B-1----:R-:W-:Y:S01]  /*5720*/  FMUL.FTZ R48, R26, R47 ;  /* 0x0000002f1a307220 */ /* 0x002fe20000410000 */
[----:B0-----:R-:W-:Y:S02]  /*5730*/  IMAD R25, R107, UR8, RZ ;  /* 0x000000086b197c24 */ /* 0x001fe4000f8e02ff */
[----:B------:R-:W-:-:S04]  /*5740*/  IMAD.WIDE.U32 R22, R10, UR8, R22 ;  /* 0x000000080a167c25 */ /* 0x000fc8000f8e0016 */
[----:B------:R-:W-:Y:S02]  /*5750*/  IMAD R27, R10, UR9, R25 ;  /* 0x000000090a1b7c24 */ /* 0x000fe4000f8e0219 */
[----:B------:R-:W-:Y:S01]  /*5760*/  FMUL.FTZ R25, R88, R47 ;  /* 0x0000002f58197220 */ /* 0x000fe20000410000 */
[----:B--2---:R-:W-:Y:S02]  /*5770*/  LEA R24, P5, R22, UR10, 0x2 ;  /* 0x0000000a16187c11 */ /* 0x004fe4000f8a10ff */
[----:B------:R-:W-:Y:S01]  /*5780*/  IADD3 R27, PT, PT, R23, R27, RZ ;  /* 0x0000001b171b7210 */ /* 0x000fe20007ffe0ff */
[----:B-----5:R-:W-:-:S03]  /*5790*/  FFMA.FTZ R26, R38, R25, R36 ;  /* 0x00000019261a7223 */ /* 0x020fc60000010024 */
[----:B------:R-:W-:Y:S01]  /*57a0*/  LEA.HI.X R25, R22, UR11, R27, 0x2, P5 ;  /* 0x0000000b16197c11 */ /* 0x000fe2000a8f141b */
[----:B------:R-:W-:-:S05]  /*57b0*/  FFMA.FTZ R27, R39, R48, R37 ;  /* 0x00000030271b7223 */ /* 0x000fca0000010025 */
[----:B------:R0:W-:Y:S02]  /*57c0*/  STG.E.64 desc[UR6][R24.64], R26 ;  /* 0x0000001a18007986 */ /* 0x0001e4000c101b06 */
.L_x_3796:
[----:B------:R-:W-:Y:S05]  /*57d0*/  BSYNC.RECONVERGENT B1 ;  /* 0x0000000000017941 */ /* 0x000fea0003800200 */
.L_x_3795:
[----:B------:R-:W-:Y:S04]  /*57e0*/  BSSY.RECONVERGENT B1, `(.L_x_3797) ;  /* 0x0000013000017945 */ /* 0x000fe80003800200 */
[----:B------:R-:W-:Y:S05]  /*57f0*/  @P2 BRA `(.L_x_3798) ;  /* 0x0000000000442947 */ /* 0x000fea0003800000 */
[----:B------:R-:W2:Y:S01]  /*5800*/  LDCU.64 UR8, c[0x0][0x3e0] ;  /* 0x00007c00ff0877ac */ /* 0x000ea20008000a00 */
[----:B---34-:R-:W-:Y:S01]  /*5810*/  MOV R22, R116 ;  /* 0x0000007400167202 */ /* 0x018fe20000000f00 */
[C---:B------:R-:W-:Y:S01]  /*5820*/  FADD.FTZ R62, -R42.reuse, R62 ;  /* 0x0000003e2a3e7221 */ /* 0x040fe20000010100 */
[----:B------:R-:W-:Y:S01]  /*5830*/  MOV R23, R119 ;  /* 0x0000007700177202 */ /* 0x000fe20000000f00 */
[----:B------:R-:W3:Y:S01]  /*5840*/  LDCU.64 UR10, c[0x0][0x380] ;  /* 0x00007000ff0a77ac */ /* 0x000ee20008000a00 */
[----:B0-----:R-:W-:Y:S01]  /*5850*/  FADD.FTZ R26, -R42, R63 ;  /* 0x0000003f2a1a7221 */ /* 0x001fe20000010100 */
[----:B-1----:R-:W-:Y:S01]  /*5860*/  FMUL.FTZ R25, R62, R47 ;  /* 0x0000002f3e197220 */ /* 0x002fe20000410000 */
[----:B--2---:R-:W-:Y:S02]  /*5870*/  IMAD R35, R35, UR8, RZ ;  /* 0x0000000823237c24 */ /* 0x004fe4000f8e02ff */
[----:B------:R-:W-:-:S04]  /*5880*/  IMAD.WIDE.U32 R22, R32, UR8, R22 ;  /* 0x0000000820167c25 */ /* 0x000fc8000f8e0016 */
[----:B------:R-:W-:Y:S01]  /*5890*/  IMAD R35, R32, UR9, R35 ;  /* 0x0000000920237c24 */ /* 0x000fe2000f8e0223 */
[----:B---3--:R-:W-:Y:S01]  /*58a0*/  LEA R24, P2, R22, UR10, 0x2 ;  /* 0x0000000a16187c11 */ /* 0x008fe2000f8410ff */
[----:B------:R-:W-:Y:S01]  /*58b0*/  FMUL.FTZ R32, R26, R47 ;  /* 0x0000002f1a207220 */ /* 0x000fe20000410000 */
[----:B-----5:R-:W-:Y:S02]  /*58c0*/  FFMA.FTZ R26, R38, R25, R36 ;  /* 0x00000019261a7223 */ /* 0x020fe40000010024 */
[----:B------:R-:W-:Y:S01]  /*58d0*/  IADD3 R35, PT, PT, R23, R35, RZ ;  /* 0x0000002317237210 */ /* 0x000fe20007ffe0ff */
[----:B------:R-:W-:-:S03]  /*58e0*/  FFMA.FTZ R27, R39, R32, R37 ;  /* 0x00000020271b7223 */ /* 0x000fc60000010025 */
[----:B------:R-:W-:-:S05]  /*58f0*/  LEA.HI.X R25, R22, UR11, R35, 0x2, P2 ;  /* 0x0000000b16197c11 */ /* 0x000fca00090f1423 */
[----:B------:R2:W-:Y:S02]  /*5900*/  STG.E.64 desc[UR6][R24.64], R26 ;  /* 0x0000001a18007986 */ /* 0x0005e4000c101b06 */
.L_x_3798:
[----:B------:R-:W-:Y:S05]  /*5910*/  BSYNC.RECONVERGENT B1 ;  /* 0x0000000000017941 */ /* 0x000fea0003800200 */
.L_x_3797:
[----:B------:R-:W-:Y:S04]  /*5920*/  BSSY.RECONVERGENT B1, `(.L_x_3799) ;  /* 0x0000013000017945 */ /* 0x000fe80003800200 */
[----:B------:R-:W-:Y:S05]  /*5930*/  @P1 BRA `(.L_x_3800) ;  /* 0x0000000000441947 */ /* 0x000fea0003800000 */
[----:B------:R-:W1:Y:S01]  /*5940*/  LDCU.64 UR8, c[0x0][0x3e0] ;  /* 0x00007c00ff0877ac */ /* 0x000e620008000a00 */
[----:B---34-:R-:W-:Y:S01]  /*5950*/  MOV R22, R116 ;  /* 0x0000007400167202 */ /* 0x018fe20000000f00 */
[C---:B------:R-:W-:Y:S01]  /*5960*/  FADD.FTZ R64, -R42.reuse, R64 ;  /* 0x000000402a407221 */ /* 0x040fe20000010100 */
[----:B------:R-:W-:Y:S01]  /*5970*/  MOV R23, R119 ;  /* 0x0000007700177202 */ /* 0x000fe20000000f00 */
[----:B------:R-:W3:Y:S01]  /*5980*/  LDCU.64 UR10, c[0x0][0x380] ;  /* 0x00007000ff0a77ac */ /* 0x000ee20008000a00 */
[----:B0-2---:R-:W-:Y:S01]  /*5990*/  FADD.FTZ R26, -R42, R65 ;  /* 0x000000412a1a7221 */ /* 0x005fe20000010100 */
        /* <DEDUP_REMOVED lines=11> */
.L_x_3800:
[----:B------:R-:W-:Y:S05]  /*5a50*/  BSYNC.RECONVERGENT B1 ;  /* 0x0000000000017941 */ /* 0x000fea0003800200 */
.L_x_3799:
[----:B------:R-:W-:Y:S04]  /*5a60*/  BSSY.RECONVERGENT B1, `(.L_x_3801) ;  /* 0x0000013000017945 */ /* 0x000fe80003800200 */
[----:B------:R-:W-:Y:S05]  /*5a70*/  @P6 BRA `(.L_x_3802) ;  /* 0x0000000000446947 */ /* 0x000fea0003800000 */
[----:B------:R-:W0:Y:S01]  /*5a80*/  LDCU.64 UR8, c[0x0][0x3e0] ;  /* 0x00007c00ff0877ac */ /* 0x000e220008000a00 */
[----:B---34-:R-:W-:Y:S01]  /*5a90*/  MOV R22, R116 ;  /* 0x0000007400167202 */ /* 0x018fe20000000f00 */
[----:B------:R-:W-:Y:S01]  /*5aa0*/  FADD.FTZ R66, -R42, R66 ;  /* 0x000000422a427221 */ /* 0x000fe20000010100 */
[----:B------:R-:W-:Y:S01]  /*5ab0*/  MOV R23, R119 ;  /* 0x0000007700177202 */ /* 0x000fe20000000f00 */
[----:B------:R-:W3:Y:S02]  /*5ac0*/  LDCU.64 UR10, c[0x0][0x380] ;  /* 0x00007000ff0a77ac */ /* 0x000ee40008000a00 */
[----:B012---:R-:W-:-:S04]  /*5ad0*/  FMUL.FTZ R25, R66, R47 ;  /* 0x0000002f42197220 */ /* 0x007fc80000410000 */
[----:B-----5:R-:W-:Y:S01]  /*5ae0*/  FFMA.FTZ R26, R38, R25, R36 ;  /* 0x00000019261a7223 */ /* 0x020fe20000010024 */
[----:B------:R-:W-:Y:S02]  /*5af0*/  IMAD R43, R43, UR8, RZ ;  /* 0x000000082b2b7c24 */ /* 0x000fe4000f8e02ff */
[----:B------:R-:W-:-:S04]  /*5b00*/  IMAD.WIDE.U32 R22, R18, UR8, R22 ;  /* 0x0000000812167c25 */ /* 0x000fc8000f8e0016 */
[----:B------:R-:W-:Y:S02]  /*5b10*/  IMAD R43, R18, UR9, R43 ;  /* 0x00000009122b7c24 */ /* 0x000fe4000f8e022b */
[----:B------:R-:W-:Y:S01]  /*5b20*/  FADD.FTZ R18, -R42, R67 ;  /* 0x000000432a127221 */ /* 0x000fe20000010100 */
[----:B---3--:R-:W-:Y:S02]  /*5b30*/  LEA R24, P1, R22, UR10, 0x2 ;  /* 0x0000000a16187c11 */ /* 0x008fe4000f8210ff */
[----:B------:R-:W-:Y:S01]  /*5b40*/  IADD3 R43, PT, PT, R23, R43, RZ ;  /* 0x0000002b172b7210 */ /* 0x000fe20007ffe0ff */
[----:B------:R-:W-:-:S03]  /*5b50*/  FMUL.FTZ R18, R18, R47 ;  /* 0x0000002f12127220 */ /* 0x000fc60000410000 */
[----:B------:R-:W-:Y:S01]  /*5b60*/  LEA.HI.X R25, R22, UR11, R43, 0x2, P1 ;  /* 0x0000000b16197c11 */ /* 0x000fe200088f142b */
[----:B------:R-:W-:-:S05]  /*5b70*/  FFMA.FTZ R27, R39, R18, R37 ;  /* 0x00000012271b7223 */ /* 0x000fca0000010025 */
[----:B------:R0:W-:Y:S02]  /*5b80*/  STG.E.64 desc[UR6][R24.64], R26 ;  /* 0x0000001a18007986 */ /* 0x0001e4000c101b06 */
.L_x_3802:
[----:B------:R-:W-:Y:S05]  /*5b90*/  BSYNC.RECONVERGENT B1 ;  /* 0x0000000000017941 */ /* 0x000fea0003800200 */
.L_x_3801:
[----:B------:R-:W-:Y:S04]  /*5ba0*/  BSSY.RECONVERGENT B1, `(.L_x_3803) ;  /* 0x0000013000017945 */ /* 0x000fe80003800200 */
[----:B------:R-:W-:Y:S05]  /*5bb0*/  @P3 BRA `(.L_x_3804) ;  /* 0x0000000000443947 */ /* 0x000fea0003800000 */
[----:B------:R-:W0:Y:S01]  /*5bc0*/  LDCU.64 UR8, c[0x0][0x3e0] ;  /* 0x00007c00ff0877ac */ /* 0x000e220008000a00 */
[----:B---34-:R-:W-:Y:S01]  /*5bd0*/  MOV R22, R116 ;  /* 0x0000007400167202 */ /* 0x018fe20000000f00 */
[C---:B------:R-:W-:Y:S01]  /*5be0*/  FADD.FTZ R68, -R42.reuse, R68 ;  /* 0x000000442a447221 */ /* 0x040fe20000010100 */
[----:B------:R-:W-:Y:S01]  /*5bf0*/  MOV R23, R119 ;  /* 0x0000007700177202 */ /* 0x000fe20000000f00 */
[----:B------:R-:W3:Y:S01]  /*5c00*/  LDCU.64 UR10, c[0x0][0x380] ;  /* 0x00007000ff0a77ac */ /* 0x000ee20008000a00 */
[----:B------:R-:W-:Y:S01]  /*5c10*/  FADD.FTZ R18, -R42, R69 ;  /* 0x000000452a127221 */ /* 0x000fe20000010100 */
[----:B012---:R-:W-:-:S03]  /*5c20*/  FMUL.FTZ R25, R68, R47 ;  /* 0x0000002f44197220 */ /* 0x007fc60000410000 */
        /* <DEDUP_REMOVED lines=10> */
.L_x_3804:
[----:B------:R-:W-:Y:S05]  /*5cd0*/  BSYNC.RECONVERGENT B1 ;  /* 0x0000000000017941 */ /* 0x000fea0003800200 */
.L_x_3803:
[----:B------:R-:W-:Y:S04]  /*5ce0*/  BSSY.RECONVERGENT B1, `(.L_x_3805) ;  /* 0x0000013000017945 */ /* 0x000fe80003800200 */
[----:B------:R-:W-:Y:S05]  /*5cf0*/  @P4 BRA `(.L_x_3806) ;  /* 0x0000000000444947 */ /* 0x000fea0003800000 */
[----:B------:R-:W0:Y:S01]  /*5d00*/  LDCU.64 UR8, c[0x0][0x3e0] ;  /* 0x00007c00ff0877ac */ /* 0x000e220008000a00 */
[----:B---34-:R-:W-:Y:S01]  /*5d10*/  MOV R22, R116 ;  /* 0x0000007400167202 */ /* 0x018fe20000000f00 */
[C---:B------:R-:W-:Y:S01]  /*5d20*/  FADD.FTZ R70, -R42.reuse, R70 ;  /* 0x000000462a467221 */ /* 0x040fe20000010100 */
[----:B------:R-:W-:Y:S01]  /*5d30*/  MOV R23, R119 ;  /* 0x0000007700177202 */ /* 0x000fe20000000f00 */
[----:B------:R-:W3:Y:S01]  /*5d40*/  LDCU.64 UR10, c[0x0][0x380] ;  /* 0x00007000ff0a77ac */ /* 0x000ee20008000a00 */
[----:B------:R-:W-:-:S04]  /*5d50*/  FADD.FTZ R18, -R42, R71 ;  /* 0x000000472a127221 */ /* 0x000fc80000010100 */
[----:B-1----:R-:W-:-:S04]  /*5d60*/  FMUL.FTZ R18, R18, R47 ;  /* 0x0000002f12127220 */ /* 0x002fc80000410000 */
[----:B0-2--5:R-:W-:Y:S01]  /*5d70*/  FFMA.FTZ R27, R39, R18, R37 ;  /* 0x00000012271b7223 */ /* 0x025fe20000010025 */
[----:B------:R-:W-:Y:S02]  /*5d80*/  IMAD R31, R31, UR8, RZ ;  /* 0x000000081f1f7c24 */ /* 0x000fe4000f8e02ff */
[----:B------:R-:W-:-:S04]  /*5d90*/  IMAD.WIDE.U32 R24, R30, UR8, R22 ;  /* 0x000000081e187c25 */ /* 0x000fc8000f8e0016 */
[----:B------:R-:W-:Y:S01]  /*5da0*/  FMUL.FTZ R23, R70, R47 ;  /* 0x0000002f46177220 */ /* 0x000fe20000410000 */
[----:B------:R-:W-:Y:S01]  /*5db0*/  IMAD R31, R30, UR9, R31 ;  /* 0x000000091e1f7c24 */ /* 0x000fe2000f8e021f */
[----:B---3--:R-:W-:Y:S02]  /*5dc0*/  LEA R22, P1, R24, UR10, 0x2 ;  /* 0x0000000a18167c11 */ /* 0x008fe4000f8210ff */
[----:B------:R-:W-:Y:S02]  /*5dd0*/  FFMA.FTZ R26, R38, R23, R36 ;  /* 0x00000017261a7223 */ /* 0x000fe40000010024 */
[----:B------:R-:W-:-:S04]  /*5de0*/  IADD3 R31, PT, PT, R25, R31, RZ ;  /* 0x0000001f191f7210 */ /* 0x000fc80007ffe0ff */
[----:B------:R-:W-:-:S05]  /*5df0*/  LEA.HI.X R23, R24, UR11, R31, 0x2, P1 ;  /* 0x0000000b18177c11 */ /* 0x000fca00088f141f */
[----:B------:R0:W-:Y:S02]  /*5e00*/  STG.E.64 desc[UR6][R22.64], R26 ;  /* 0x0000001a16007986 */ /* 0x0001e4000c101b06 */
.L_x_3806:
[----:B------:R-:W-:Y:S05]  /*5e10*/  BSYNC.RECONVERGENT B1 ;  /* 0x0000000000017941 */ /* 0x000fea0003800200 */
.L_x_3805:
[----:B------:R-:W-:Y:S01]  /*5e20*/  ISETP.GE.U32.AND P5, PT, R29, UR4, PT ;  /* 0x000000041d007c0c */ /* 0x000fe2000bfa6070 */
[----:B------:R-:W-:Y:S01]  /*5e30*/  BSSY.RECONVERGENT B1, `(.L_x_3807) ;  /* 0x0000026000017945 */ /* 0x000fe20003800200 */
[----:B0-23--:R-:W-:Y:S02]  /*5e40*/  SHF.R.S32.HI R24, RZ, 0x1f, R29 ;  /* 0x0000001fff187819 */ /* 0x00dfe4000001141d */
[----:B------:R-:W-:Y:S02]  /*5e50*/  IADD3 R41, PT, PT, R46, 0xb0, RZ ;  /* 0x000000b02e297810 */ /* 0x000fe40007ffe0ff */
[----:B------:R-:W-:Y:S02]  /*5e60*/  ISETP.GE.AND.EX P5, PT, R24, UR5, PT, P5 ;  /* 0x0000000518007c0c */ /* 0x000fe4000bfa6350 */
[----:B----4-:R-:W-:Y:S02]  /*5e70*/  IADD3 R23, PT, PT, R46, 0xc0, RZ ;  /* 0x000000c02e177810 */ /* 0x010fe40007ffe0ff */
        /* <DEDUP_REMOVED lines=17> */
[----:B------:R-:W-:Y:S01]  /*5f90*/  MOV R25, R119 ;  /* 0x0000007700197202 */ /* 0x000fe20000000f00 */
[C---:B------:R-:W-:Y:S01]  /*5fa0*/  FADD.FTZ R72, -R42.reuse, R72 ;  /* 0x000000482a487221 */ /* 0x040fe20000010100 */
[----:B------:R-:W-:Y:S01]  /*5fb0*/  FADD.FTZ R32, -R42, R73 ;  /* 0x000000492a207221 */ /* 0x000fe20000010100 */
[----:B------:R-:W2:Y:S02]  /*5fc0*/  LDCU.64 UR10, c[0x0][0x380] ;  /* 0x00007000ff0a77ac */ /* 0x000ea40008000a00 */
[-C--:B-1----:R-:W-:Y:S01]  /*5fd0*/  FMUL.FTZ R27, R72, R47.reuse ;  /* 0x0000002f481b7220 */ /* 0x082fe20000410000 */
[----:B------:R-:W-:-:S03]  /*5fe0*/  FMUL.FTZ R32, R32, R47 ;  /* 0x0000002f20207220 */ /* 0x000fc60000410000 */
[----:B-----5:R-:W-:Y:S01]  /*5ff0*/  FFMA.FTZ R34, R38, R27, R36 ;  /* 0x0000001b26227223 */ /* 0x020fe20000010024 */
[----:B------:R-:W-:Y:S01]  /*6000*/  FFMA.FTZ R35, R39, R32, R37 ;  /* 0x0000002027237223 */ /* 0x000fe20000010025 */
[----:B0-----:R-:W-:Y:S01]  /*6010*/  IMAD R30, R24, UR8, RZ ;  /* 0x00000008181e7c24 */ /* 0x001fe2000f8e02ff */
[----:B------:R-:W-:-:S05]  /*6020*/  MOV R24, R116 ;  /* 0x0000007400187202 */ /* 0x000fca0000000f00 */
[----:B------:R-:W-:-:S04]  /*6030*/  IMAD.WIDE.U32 R24, R29, UR8, R24 ;  /* 0x000000081d187c25 */ /* 0x000fc8000f8e0018 */
[----:B------:R-:W-:Y:S01]  /*6040*/  IMAD R29, R29, UR9, R30 ;  /* 0x000000091d1d7c24 */ /* 0x000fe2000f8e021e */
[----:B--2---:R-:W-:-:S04]  /*6050*/  LEA R30, P5, R24, UR10, 0x2 ;  /* 0x0000000a181e7c11 */ /* 0x004fc8000f8a10ff */
[----:B------:R-:W-:-:S04]  /*6060*/  IADD3 R29, PT, PT, R25, R29, RZ ;  /* 0x0000001d191d7210 */ /* 0x000fc80007ffe0ff */
[----:B------:R-:W-:-:S05]  /*6070*/  LEA.HI.X R31, R24, UR11, R29, 0x2, P5 ;  /* 0x0000000b181f7c11 */ /* 0x000fca000a8f141d */
[----:B------:R0:W-:Y:S02]  /*6080*/  STG.E.64 desc[UR6][R30.64], R34 ;  /* 0x000000221e007986 */ /* 0x0001e4000c101b06 */
.L_x_3808:
[----:B------:R-:W-:Y:S05]  /*6090*/  BSYNC.RECONVERGENT B1 ;  /* 0x0000000000017941 */ /* 0x000fea0003800200 */
.L_x_3807:
[----:B------:R-:W-:Y:S04]  /*60a0*/  BSSY.RECONVERGENT B1, `(.L_x_3809) ;  /* 0x0000013000017945 */ /* 0x000fe80003800200 */
[----:B------:R-:W-:Y:S05]  /*60b0*/  @P2 BRA `(.L_x_3810) ;  /* 0x0000000000442947 */ /* 0x000fea0003800000 */
[----:B------:R-:W2:Y:S01]  /*60c0*/  LDCU.64 UR8, c[0x0][0x3e0] ;  /* 0x00007c00ff0877ac */ /* 0x000ea20008000a00 */
[----:B------:R-:W-:Y:S01]  /*60d0*/  MOV R24, R116 ;  /* 0x0000007400187202 */ /* 0x000fe20000000f00 */
[C---:B------:R-:W-:Y:S01]  /*60e0*/  FADD.FTZ R74, -R42.reuse, R74 ;  /* 0x0000004a2a4a7221 */ /* 0x040fe20000010100 */
[----:B------:R-:W-:Y:S01]  /*60f0*/  MOV R25, R119 ;  /* 0x0000007700197202 */ /* 0x000fe20000000f00 */
[----:B------:R-:W3:Y:S01]  /*6100*/  LDCU.64 UR10, c[0x0][0x380] ;  /* 0x00007000ff0a77ac */ /* 0x000ee20008000a00 */
[----:B0-----:R-:W-:Y:S01]  /*6110*/  FADD.FTZ R30, -R42, R75 ;  /* 0x0000004b2a1e7221 */ /* 0x001fe20000010100 */
[----:B-1----:R-:W-:-:S03]  /*6120*/  FMUL.FTZ R27, R74, R47 ;  /* 0x0000002f4a1b7220 */ /* 0x002fc60000410000 */
[----:B------:R-:W-:Y:S01]  /*6130*/  FMUL.FTZ R30, R30, R47 ;  /* 0x0000002f1e1e7220 */ /* 0x000fe20000410000 */
[----:B-----5:R-:W-:Y:S01]  /*6140*/  FFMA.FTZ R32, R38, R27, R36 ;  /* 0x0000001b26207223 */ /* 0x020fe20000010024 */
[----:B--2---:R-:W-:Y:S02]  /*6150*/  IMAD R33, R33, UR8, RZ ;  /* 0x0000000821217c24 */ /* 0x004fe4000f8e02ff */
[----:B------:R-:W-:-:S04]  /*6160*/  IMAD.WIDE.U32 R24, R28, UR8, R24 ;  /* 0x000000081c187c25 */ /* 0x000fc8000f8e0018 */
[----:B------:R-:W-:Y:S01]  /*6170*/  IMAD R33, R28, UR9, R33 ;  /* 0x000000091c217c24 */ /* 0x000fe2000f8e0221 */
[----:B---3--:R-:W-:-:S04]  /*6180*/  LEA R28, P2, R24, UR10, 0x2 ;  /* 0x0000000a181c7c11 */ /* 0x008fc8000f8410ff */
[----:B------:R-:W-:-:S04]  /*6190*/  IADD3 R33, PT, PT, R25, R33, RZ ;  /* 0x0000002119217210 */ /* 0x000fc80007ffe0ff */
[----:B------:R-:W-:Y:S01]  /*61a0*/  LEA.HI.X R29, R24, UR11, R33, 0x2, P2 ;  /* 0x0000000b181d7c11 */ /* 0x000fe200090f1421 */
[----:B------:R-:W-:-:S05]  /*61b0*/  FFMA.FTZ R33, R39, R30, R37 ;  /* 0x0000001e27217223 */ /* 0x000fca0000010025 */
[----:B------:R2:W-:Y:S02]  /*61c0*/  STG.E.64 desc[UR6][R28.64], R32 ;  /* 0x000000201c007986 */ /* 0x0005e4000c101b06 */
.L_x_3810:
[----:B------:R-:W-:Y:S05]  /*61d0*/  BSYNC.RECONVERGENT B1 ;  /* 0x0000000000017941 */ /* 0x000fea0003800200 */
.L_x_3809:
[----:B------:R-:W-:Y:S04]  /*61e0*/  BSSY.RECONVERGENT B1, `(.L_x_3811) ;  /* 0x0000013000017945 */ /* 0x000fe80003800200 */
[----:B------:R-:W-:Y:S05]  /*61f0*/  @P1 BRA `(.L_x_3812) ;  /* 0x0000000000441947 */ /* 0x000fea0003800000 */
[----:B------:R-:W0:Y:S01]  /*6200*/  LDCU.64 UR8, c[0x0][0x3e0] ;  /* 0x00007c00ff0877ac */ /* 0x000e220008000a00 */
[----:B------:R-:W-:Y:S01]  /*6210*/  MOV R24, R116 ;  /* 0x0000007400187202 */ /* 0x000fe20000000f00 */
[----:B------:R-:W-:Y:S01]  /*6220*/  FADD.FTZ R76, -R42, R76 ;  /* 0x0000004c2a4c7221 */ /* 0x000fe20000010100 */
[----:B------:R-:W-:Y:S01]  /*6230*/  MOV R25, R119 ;  /* 0x0000007700197202 */ /* 0x000fe20000000f00 */
[----:B------:R-:W3:Y:S01]  /*6240*/  LDCU.64 UR10, c[0x0][0x380] ;  /* 0x00007000ff0a77ac */ /* 0x000ee20008000a00 */
[----:B0-----:R-:W-:Y:S02]  /*6250*/  IMAD R30, R43, UR8, RZ ;  /* 0x000000082b1e7c24 */ /* 0x001fe4000f8e02ff */
[----:B--2---:R-:W-:-:S04]  /*6260*/  IMAD.WIDE.U32 R28, R41, UR8, R24 ;  /* 0x00000008291c7c25 */ /* 0x004fc8000f8e0018 */
[----:B-1----:R-:W-:Y:S01]  /*6270*/  FMUL.FTZ R25, R76, R47 ;  /* 0x0000002f4c197220 */ /* 0x002fe20000410000 */
[----:B------:R-:W-:Y:S02]  /*6280*/  IMAD R41, R41, UR9, R30 ;  /* 0x0000000929297c24 */ /* 0x000fe4000f8e021e */
[----:B------:R-:W-:Y:S01]  /*6290*/  FADD.FTZ R30, -R42, R77 ;  /* 0x0000004d2a1e7221 */ /* 0x000fe20000010100 */
[----:B---3--:R-:W-:Y:S01]  /*62a0*/  LEA R24, P1, R28, UR10, 0x2 ;  /* 0x0000000a1c187c11 */ /* 0x008fe2000f8210ff */
[----:B-----5:R-:W-:Y:S01]  /*62b0*/  FFMA.FTZ R32, R38, R25, R36 ;  /* 0x0000001926207223 */ /* 0x020fe20000010024 */
[----:B------:R-:W-:Y:S01]  /*62c0*/  IADD3 R41, PT, PT, R29, R41, RZ ;  /* 0x000000291d297210 */ /* 0x000fe20007ffe0ff */
[----:B------:R-:W-:-:S03]  /*62d0*/  FMUL.FTZ R30, R30, R47 ;  /* 0x0000002f1e1e7220 */ /* 0x000fc60000410000 */
[----:B------:R-:W-:Y:S01]  /*62e0*/  LEA.HI.X R25, R28, UR11, R41, 0x2, P1 ;  /* 0x0000000b1c197c11 */ /* 0x000fe200088f1429 */
[----:B------:R-:W-:-:S05]  /*62f0*/  FFMA.FTZ R33, R39, R30, R37 ;  /* 0x0000001e27217223 */ /* 0x000fca0000010025 */
[----:B------:R3:W-:Y:S02]  /*6300*/  STG.E.64 desc[UR6][R24.64], R32 ;  /* 0x0000002018007986 */ /* 0x0007e4000c101b06 */
.L_x_3812:
[----:B------:R-:W-:Y:S05]  /*6310*/  BSYNC.RECONVERGENT B1 ;  /* 0x0000000000017941 */ /* 0x000fea0003800200 */
.L_x_3811:
[----:B------:R-:W-:Y:S04]  /*6320*/  BSSY.RECONVERGENT B1, `(.L_x_3813) ;  /* 0x0000013000017945 */ /* 0x000fe80003800200 */
[----:B------:R-:W-:Y:S05]  /*6330*/  @P6 BRA `(.L_x_3814) ;  /* 0x0000000000446947 */ /* 0x000fea0003800000 */
[----:B------:R-:W4:Y:S01]  /*6340*/  LDCU.64 UR8, c[0x0][0x3e0] ;  /* 0x00007c00ff0877ac */ /* 0x000f220008000a00 */
[----:B---3--:R-:W-:Y:S01]  /*6350*/  MOV R24, R116 ;  /* 0x0000007400187202 */ /* 0x008fe20000000f00 */
[C---:B------:R-:W-:Y:S01]  /*6360*/  FADD.FTZ R78, -R42.reuse, R78 ;  /* 0x0000004e2a4e7221 */ /* 0x040fe20000010100 */
[----:B------:R-:W-:Y:S01]  /*6370*/  MOV R25, R119 ;  /* 0x0000007700197202 */ /* 0x000fe20000000f00 */
[----:B------:R-:W3:Y:S01]  /*6380*/  LDCU.64 UR10, c[0x0][0x380] ;  /* 0x00007000ff0a77ac */ /* 0x000ee20008000a00 */
[----:B0-----:R-:W-:-:S04]  /*6390*/  FADD.FTZ R30, -R42, R79 ;  /* 0x0000004f2a1e7221 */ /* 0x001fc80000010100 */
[----:B-1----:R-:W-:-:S04]  /*63a0*/  FMUL.FTZ R30, R30, R47 ;  /* 0x0000002f1e1e7220 */ /* 0x002fc80000410000 */
[----:B--2--5:R-:W-:Y:S01]  /*63b0*/  FFMA.FTZ R33, R39, R30, R37 ;  /* 0x0000001e27217223 */ /* 0x024fe20000010025 */
[----:B----4-:R-:W-:Y:S02]  /*63c0*/  IMAD R27, R44, UR8, RZ ;  /* 0x000000082c1b7c24 */ /* 0x010fe4000f8e02ff */
        /* <DEDUP_REMOVED lines=8> */
.L_x_3814:
[----:B------:R-:W-:Y:S05]  /*6450*/  BSYNC.RECONVERGENT B1 ;  /* 0x0000000000017941 */ /* 0x000fea0003800200 */
.L_x_3813:
[----:B------:R-:W-:Y:S04]  /*6460*/  BSSY.RECONVERGENT B1, `(.L_x_3815) ;  /* 0x0000013000017945 */ /* 0x000fe80003800200 */
[----:B------:R-:W-:Y:S05]  /*6470*/  @P3 BRA `(.L_x_3816) ;  /* 0x0000000000443947 */ /* 0x000fea0003800000 */
[----:B------:R-:W2:Y:S01]  /*6480*/  LDCU.64 UR8, c[0x0][0x3e0] ;  /* 0x00007c00ff0877ac */ /* 0x000ea20008000a00 */
[----:B---34-:R-:W-:Y:S01]  /*6490*/  MOV R24, R116 ;  /* 0x0000007400187202 */ /* 0x018fe20000000f00 */
[----:B------:R-:W-:Y:S01]  /*64a0*/  FADD.FTZ R80, -R42, R80 ;  /* 0x000000502a507221 */ /* 0x000fe20000010100 */
[----:B------:R-:W-:Y:S01]  /*64b0*/  MOV R25, R119 ;  /* 0x0000007700197202 */ /* 0x000fe20000000f00 */
[----:B------:R-:W3:Y:S01]  /*64c0*/  LDCU.64 UR10, c[0x0][0x380] ;  /* 0x00007000ff0a77ac */ /* 0x000ee20008000a00 */
[----:B--2---:R-:W-:Y:S02]  /*64d0*/  IMAD R28, R26, UR8, RZ ;  /* 0x000000081a1c7c24 */ /* 0x004fe4000f8e02ff */
[----:B------:R-:W-:-:S04]  /*64e0*/  IMAD.WIDE.U32 R26, R23, UR8, R24 ;  /* 0x00000008171a7c25 */ /* 0x000fc8000f8e0018 */
[----:B------:R-:W-:Y:S02]  /*64f0*/  IMAD R25, R23, UR9, R28 ;  /* 0x0000000917197c24 */ /* 0x000fe4000f8e021c */
[----:B------:R-:W-:Y:S01]  /*6500*/  FADD.FTZ R28, -R42, R81 ;  /* 0x000000512a1c7221 */ /* 0x000fe20000010100 */
[----:B-1----:R-:W-:Y:S01]  /*6510*/  FMUL.FTZ R23, R80, R47 ;  /* 0x0000002f50177220 */ /* 0x002fe20000410000 */
[----:B---3--:R-:W-:Y:S02]  /*6520*/  LEA R24, P1, R26, UR10, 0x2 ;  /* 0x0000000a1a187c11 */ /* 0x008fe4000f8210ff */
[----:B------:R-:W-:Y:S01]  /*6530*/  IADD3 R25, PT, PT, R27, R25, RZ ;  /* 0x000000191b197210 */ /* 0x000fe20007ffe0ff */
[----:B------:R-:W-:Y:S01]  /*6540*/  FMUL.FTZ R28, R28, R47 ;  /* 0x0000002f1c1c7220 */ /* 0x000fe20000410000 */
[----:B0----5:R-:W-:Y:S02]  /*6550*/  FFMA.FTZ R30, R38, R23, R36 ;  /* 0x00000017261e7223 */ /* 0x021fe40000010024 */
[----:B------:R-:W-:Y:S01]  /*6560*/  LEA.HI.X R25, R26, UR11, R25, 0x2, P1 ;  /* 0x0000000b1a197c11 */ /* 0x000fe200088f1419 */
[----:B------:R-:W-:-:S05]  /*6570*/  FFMA.FTZ R31, R39, R28, R37 ;  /* 0x0000001c271f7223 */ /* 0x000fca0000010025 */
[----:B------:R0:W-:Y:S02]  /*6580*/  STG.E.64 desc[UR6][R24.64], R30 ;  /* 0x0000001e18007986 */ /* 0x0001e4000c101b06 */
.L_x_3816:
[----:B------:R-:W-:Y:S05]  /*6590*/  BSYNC.RECONVERGENT B1 ;  /* 0x0000000000017941 */ /* 0x000fea0003800200 */
.L_x_3815:
[----:B------:R-:W-:Y:S04]  /*65a0*/  BSSY.RECONVERGENT B1, `(.L_x_3817) ;  /* 0x0000013000017945 */ /* 0x000fe80003800200 */
[----:B------:R-:W-:Y:S05]  /*65b0*/  @P4 BRA `(.L_x_3818) ;  /* 0x0000000000444947 */ /* 0x000fea0003800000 */
[----:B------:R-:W2:Y:S01]  /*65c0*/  LDCU.64 UR8, c[0x0][0x3e0] ;  /* 0x00007c00ff0877ac */ /* 0x000ea20008000a00 */
[----:B0--34-:R-:W-:Y:S01]  /*65d0*/  MOV R24, R116 ;  /* 0x0000007400187202 */ /* 0x019fe20000000f00 */
[----:B------:R-:W-:Y:S01]  /*65e0*/  FADD.FTZ R90, -R42, R90 ;  /* 0x0000005a2a5a7221 */ /* 0x000fe20000010100 */
[----:B------:R-:W-:Y:S01]  /*65f0*/  MOV R25, R119 ;  /* 0x0000007700197202 */ /* 0x000fe20000000f00 */
[----:B------:R-:W0:Y:S02]  /*6600*/  LDCU.64 UR10, c[0x0][0x380] ;  /* 0x00007000ff0a77ac */ /* 0x000e240008000a00 */
[----:B-1----:R-:W-:-:S04]  /*6610*/  FMUL.FTZ R23, R90, R47 ;  /* 0x0000002f5a177220 */ /* 0x002fc80000410000 */
[----:B-----5:R-:W-:Y:S01]  /*6620*/  FFMA.FTZ R30, R38, R23, R36 ;  /* 0x00000017261e7223 */ /* 0x020fe20000010024 */
[----:B--2---:R-:W-:Y:S02]  /*6630*/  IMAD R28, R109, UR8, RZ ;  /* 0x000000086d1c7c24 */ /* 0x004fe4000f8e02ff */
[----:B------:R-:W-:-:S04]  /*6640*/  IMAD.WIDE.U32 R26, R11, UR8, R24 ;  /* 0x000000080b1a7c25 */ /* 0x000fc8000f8e0018 */
[----:B------:R-:W-:Y:S02]  /*6650*/  IMAD R25, R11, UR9, R28 ;  /* 0x000000090b197c24 */ /* 0x000fe4000f8e021c */
[----:B------:R-:W-:Y:S01]  /*6660*/  FADD.FTZ R28, -R42, R91 ;  /* 0x0000005b2a1c7221 */ /* 0x000fe20000010100 */
[----:B0-----:R-:W-:Y:S02]  /*6670*/  LEA R24, P1, R26, UR10, 0x2 ;  /* 0x0000000a1a187c11 */ /* 0x001fe4000f8210ff */
[----:B------:R-:W-:Y:S01]  /*6680*/  IADD3 R25, PT, PT, R27, R25, RZ ;  /* 0x000000191b197210 */ /* 0x000fe20007ffe0ff */
[----:B------:R-:W-:-:S03]  /*6690*/  FMUL.FTZ R28, R28, R47 ;  /* 0x0000002f1c1c7220 */ /* 0x000fc60000410000 */
[----:B------:R-:W-:Y:S01]  /*66a0*/  LEA.HI.X R25, R26, UR11, R25, 0x2, P1 ;  /* 0x0000000b1a197c11 */ /* 0x000fe200088f1419 */
[----:B------:R-:W-:-:S05]  /*66b0*/  FFMA.FTZ R31, R39, R28, R37 ;  /* 0x0000001c271f7223 */ /* 0x000fca0000010025 */
[----:B------:R0:W-:Y:S02]  /*66c0*/  STG.E.64 desc[UR6][R24.64], R30 ;  /* 0x0000001e18007986 */ /* 0x0001e4000c101b06 */
.L_x_3818:
[----:B------:R-:W-:Y:S05]  /*66d0*/  BSYNC.RECONVERGENT B1 ;  /* 0x0000000000017941 */ /* 0x000fea0003800200 */
.L_x_3817:
[----:B------:R-:W-:Y:S01]  /*66e0*/  ISETP.GE.U32.AND P5, PT, R12, UR4, PT ;  /* 0x000000040c007c0c */ /* 0x000fe2000bfa6070 */
[----:B------:R-:W-:Y:S01]  /*66f0*/  BSSY.RECONVERGENT B1, `(.L_x_3819) ;  /* 0x0000022000017945 */ /* 0x000fe20003800200 */
[----:B--234-:R-:W-:Y:S02]  /*6700*/  IADD3 R33, PT, PT, R46, 0xf0, RZ ;  /* 0x000000f02e217810 */ /* 0x01cfe40007ffe0ff */
        /* <DEDUP_REMOVED lines=18> */
[----:B------:R-:W-:Y:S01]  /*6830*/  MOV R25, R119 ;  /* 0x0000007700197202 */ /* 0x000fe20000000f00 */
[----:B------:R-:W2:Y:S01]  /*6840*/  LDCU.64 UR10, c[0x0][0x380] ;  /* 0x00007000ff0a77ac */ /* 0x000ea20008000a00 */
[----:B------:R-:W-:-:S04]  /*6850*/  FADD.FTZ R28, -R42, R95 ;  /* 0x0000005f2a1c7221 */ /* 0x000fc80000010100 */
[----:B-1----:R-:W-:-:S04]  /*6860*/  FMUL.FTZ R28, R28, R47 ;  /* 0x0000002f1c1c7220 */ /* 0x002fc80000410000 */
[----:B-----5:R-:W-:Y:S01]  /*6870*/  FFMA.FTZ R31, R39, R28, R37 ;  /* 0x0000001c271f7223 */ /* 0x020fe20000010025 */
[----:B0-----:R-:W-:Y:S02]  /*6880*/  IMAD R23, R111, UR8, RZ ;  /* 0x000000086f177c24 */ /* 0x001fe4000f8e02ff */
[----:B------:R-:W-:-:S04]  /*6890*/  IMAD.WIDE.U32 R26, R12, UR8, R24 ;  /* 0x000000080c1a7c25 */ /* 0x000fc8000f8e0018 */
[----:B------:R-:W-:Y:S02]  /*68a0*/  IMAD R25, R12, UR9, R23 ;  /* 0x000000090c197c24 */ /* 0x000fe4000f8e0217 */
[----:B------:R-:W-:Y:S01]  /*68b0*/  FMUL.FTZ R23, R94, R47 ;  /* 0x0000002f5e177220 */ /* 0x000fe20000410000 */
[----:B--2---:R-:W-:Y:S02]  /*68c0*/  LEA R24, P5, R26, UR10, 0x2 ;  /* 0x0000000a1a187c11 */ /* 0x004fe4000f8a10ff */
[----:B------:R-:W-:Y:S01]  /*68d0*/  IADD3 R25, PT, PT, R27, R25, RZ ;  /* 0x000000191b197210 */ /* 0x000fe20007ffe0ff */
[----:B------:R-:W-:-:S03]  /*68e0*/  FFMA.FTZ R30, R38, R23, R36 ;  /* 0x00000017261e7223 */ /* 0x000fc60000010024 */
[----:B------:R-:W-:-:S05]  /*68f0*/  LEA.HI.X R25, R26, UR11, R25, 0x2, P5 ;  /* 0x0000000b1a197c11 */ /* 0x000fca000a8f1419 */
[----:B------:R0:W-:Y:S02]  /*6900*/  STG.E.64 desc[UR6][R24.64], R30 ;  /* 0x0000001e18007986 */ /* 0x0001e4000c101b06 */
.L_x_3820:
[----:B------:R-:W-:Y:S05]  /*6910*/  BSYNC.RECONVERGENT B1 ;  /* 0x0000000000017941 */ /* 0x000fea0003800200 */
.L_x_3819:
[----:B------:R-:W-:Y:S04]  /*6920*/  BSSY.RECONVERGENT B1, `(.L_x_3821) ;  /* 0x0000013000017945 */ /* 0x000fe80003800200 */
[----:B------:R-:W-:Y:S05]  /*6930*/  @P2 BRA `(.L_x_3822) ;  /* 0x0000000000442947 */ /* 0x000fea0003800000 */
[----:B------:R-:W2:Y:S01]  /*6940*/  LDCU.64 UR8, c[0x0][0x3e0] ;  /* 0x00007c00ff0877ac */ /* 0x000ea20008000a00 */
[----:B0-----:R-:W-:Y:S01]  /*6950*/  MOV R24, R116 ;  /* 0x0000007400187202 */ /* 0x001fe20000000f00 */
        /* <DEDUP_REMOVED lines=15> */
.L_x_3822:
[----:B------:R-:W-:Y:S05]  /*6a50*/  BSYNC.RECONVERGENT B1 ;  /* 0x0000000000017941 */ /* 0x000fea0003800200 */
.L_x_3821:
[----:B------:R-:W-:Y:S04]  /*6a60*/  BSSY.RECONVERGENT B1, `(.L_x_3823) ;  /* 0x0000013000017945 */ /* 0x000fe80003800200 */
[----:B------:R-:W-:Y:S05]  /*6a70*/  @P1 BRA `(.L_x_3824) ;  /* 0x0000000000441947 */ /* 0x000fea0003800000 */
[----:B------:R-:W3:Y:S01]  /*6a80*/  LDCU.64 UR8, c[0x0][0x3e0] ;  /* 0x00007c00ff0877ac */ /* 0x000ee20008000a00 */
[----:B0-2---:R-:W-:Y:S01]  /*6a90*/  MOV R24, R116 ;  /* 0x0000007400187202 */ /* 0x005fe20000000f00 */
[C---:B------:R-:W-:Y:S01]  /*6aa0*/  FADD.FTZ R98, -R42.reuse, R98 ;  /* 0x000000622a627221 */ /* 0x040fe20000010100 */
[----:B------:R-:W-:Y:S01]  /*6ab0*/  MOV R25, R119 ;  /* 0x0000007700197202 */ /* 0x000fe20000000f00 */
[----:B------:R-:W0:Y:S01]  /*6ac0*/  LDCU.64 UR10, c[0x0][0x380] ;  /* 0x00007000ff0a77ac */ /* 0x000e220008000a00 */
[----:B------:R-:W-:Y:S01]  /*6ad0*/  FADD.FTZ R26, -R42, R99 ;  /* 0x000000632a1a7221 */ /* 0x000fe20000010100 */
[----:B-1----:R-:W-:-:S03]  /*6ae0*/  FMUL.FTZ R23, R98, R47 ;  /* 0x0000002f62177220 */ /* 0x002fc60000410000 */
[----:B------:R-:W-:Y:S01]  /*6af0*/  FMUL.FTZ R26, R26, R47 ;  /* 0x0000002f1a1a7220 */ /* 0x000fe20000410000 */
[----:B-----5:R-:W-:Y:S01]  /*6b00*/  FFMA.FTZ R28, R38, R23, R36 ;  /* 0x00000017261c7223 */ /* 0x020fe20000010024 */
[----:B---3--:R-:W-:Y:S02]  /*6b10*/  IMAD R29, R29, UR8, RZ ;  /* 0x000000081d1d7c24 */ /* 0x008fe4000f8e02ff */
[----:B------:R-:W-:-:S04]  /*6b20*/  IMAD.WIDE.U32 R24, R22, UR8, R24 ;  /* 0x0000000816187c25 */ /* 0x000fc8000f8e0018 */
[----:B------:R-:W-:Y:S01]  /*6b30*/  IMAD R29, R22, UR9, R29 ;  /* 0x00000009161d7c24 */ /* 0x000fe2000f8e021d */
[----:B0-----:R-:W-:-:S04]  /*6b40*/  LEA R22, P1, R24, UR10, 0x2 ;  /* 0x0000000a18167c11 */ /* 0x001fc8000f8210ff */
[----:B------:R-:W-:-:S04]  /*6b50*/  IADD3 R29, PT, PT, R25, R29, RZ ;  /* 0x0000001d191d7210 */ /* 0x000fc80007ffe0ff */
[----:B------:R-:W-:Y:S01]  /*6b60*/  LEA.HI.X R23, R24, UR11, R29, 0x2, P1 ;  /* 0x0000000b18177c11 */ /* 0x000fe200088f141d */
[----:B------:R-:W-:-:S05]  /*6b70*/  FFMA.FTZ R29, R39, R26, R37 ;  /* 0x0000001a271d7223 */ /* 0x000fca0000010025 */
[----:B------:R3:W-:Y:S02]  /*6b80*/  STG.E.64 desc[UR6][R22.64], R28 ;  /* 0x0000001c16007986 */ /* 0x0007e4000c101b06 */
.L_x_3824:
[----:B------:R-:W-:Y:S05]  /*6b90*/  BSYNC.RECONVERGENT B1 ;  /* 0x0000000000017941 */ /* 0x000fea0003800200 */
.L_x_3823:
[----:B------:R-:W-:Y:S04]  /*6ba0*/  BSSY.RECONVERGENT B1, `(.L_x_3825) ;  /* 0x0000013000017945 */ /* 0x000fe80003800200 */
[----:B------:R-:W-:Y:S05]  /*6bb0*/  @P6 BRA `(.L_x_3826) ;  /* 0x0000000000446947 */ /* 0x000fea0003800000 */
[----:B------:R-:W4:Y:S01]  /*6bc0*/  LDCU.64 UR8, c[0x0][0x3e0] ;  /* 0x00007c00ff0877ac */ /* 0x000f220008000a00 */
[----:B---3--:R-:W-:Y:S01]  /*6bd0*/  MOV R22, R116 ;  /* 0x0000007400167202 */ /* 0x008fe20000000f00 */
[----:B------:R-:W-:Y:S01]  /*6be0*/  FADD.FTZ R100, -R42, R100 ;  /* 0x000000642a647221 */ /* 0x000fe20000010100 */
[----:B------:R-:W-:Y:S01]  /*6bf0*/  MOV R23, R119 ;  /* 0x0000007700177202 */ /* 0x000fe20000000f00 */
[----:B------:R-:W3:Y:S01]  /*6c00*/  LDCU.64 UR10, c[0x0][0x380] ;  /* 0x00007000ff0a77ac */ /* 0x000ee20008000a00 */
[----:B----4-:R-:W-:Y:S02]  /*6c10*/  IMAD R27, R32, UR8, RZ ;  /* 0x00000008201b7c24 */ /* 0x010fe4000f8e02ff */
[----:B0-2---:R-:W-:-:S04]  /*6c20*/  IMAD.WIDE.U32 R24, R18, UR8, R22 ;  /* 0x0000000812187c25 */ /* 0x005fc8000f8e0016 */
        /* <DEDUP_REMOVED lines=10> */
.L_x_3826:
[----:B------:R-:W-:Y:S05]  /*6cd0*/  BSYNC.RECONVERGENT B1 ;  /* 0x0000000000017941 */ /* 0x000fea0003800200 */
.L_x_3825:
        /* <DEDUP_REMOVED lines=9> */
[----:B-----5:R-:W-:Y:S01]  /*6d70*/  FFMA.FTZ R27, R39, R18, R37 ;  /* 0x00000012271b7223 */ /* 0x020fe20000010025 */
[----:B0-----:R-:W-:Y:S02]  /*6d80*/  IMAD R34, R34, UR8, RZ ;  /* 0x0000000822227c24 */ /* 0x001fe4000f8e02ff */
[----:B--2---:R-:W-:-:S04]  /*6d90*/  IMAD.WIDE.U32 R24, R33, UR8, R22 ;  /* 0x0000000821187c25 */ /* 0x004fc8000f8e0016 */
[----:B------:R-:W-:Y:S01]  /*6da0*/  FMUL.FTZ R23, R102, R47 ;  /* 0x0000002f66177220 */ /* 0x000fe20000410000 */
[----:B------:R-:W-:Y:S01]  /*6db0*/  IMAD R33, R33, UR9, R34 ;  /* 0x0000000921217c24 */ /* 0x000fe2000f8e0222 */
[----:B---3--:R-:W-:Y:S02]  /*6dc0*/  LEA R22, P1, R24, UR10, 0x2 ;  /* 0x0000000a18167c11 */ /* 0x008fe4000f8210ff */
[----:B------:R-:W-:Y:S02]  /*6dd0*/  FFMA.FTZ R26, R38, R23, R36 ;  /* 0x00000017261a7223 */ /* 0x000fe40000010024 */
[----:B------:R-:W-:-:S04]  /*6de0*/  IADD3 R33, PT, PT, R25, R33, RZ ;  /* 0x0000002119217210 */ /* 0x000fc80007ffe0ff */
[----:B------:R-:W-:-:S05]  /*6df0*/  LEA.HI.X R23, R24, UR11, R33, 0x2, P1 ;  /* 0x0000000b18177c11 */ /* 0x000fca00088f1421 */
[----:B------:R0:W-:Y:S02]  /*6e00*/  STG.E.64 desc[UR6][R22.64], R26 ;  /* 0x0000001a16007986 */ /* 0x0001e4000c101b06 */
.L_x_3828:
[----:B------:R-:W-:Y:S05]  /*6e10*/  BSYNC.RECONVERGENT B1 ;  /* 0x0000000000017941 */ /* 0x000fea0003800200 */
.L_x_3827:
[----:B------:R-:W-:Y:S05]  /*6e20*/  @P4 BRA `(.L_x_3829) ;  /* 0x0000004000c84947 */ /* 0x000fea0003800000 */
[----:B------:R-:W0:Y:S01]  /*6e30*/  LDCU.64 UR4, c[0x0][0x3e0] ;  /* 0x00007c00ff0477ac */ /* 0x000e220008000a00 */
[----:B------:R-:W-:Y:S01]  /*6e40*/  MOV R117, R119 ;  /* 0x0000007700757202 */ /* 0x000fe20000000f00 */
[C---:B------:R-:W-:Y:S01]  /*6e50*/  FADD.FTZ R104, -R42.reuse, R104 ;  /* 0x000000682a687221 */ /* 0x040fe20000010100 */
[----:B------:R-:W-:Y:S01]  /*6e60*/  FADD.FTZ R42, -R42, R105 ;  /* 0x000000692a2a7221 */ /* 0x000fe20000010100 */
[----:B------:R-:W2:Y:S03]  /*6e70*/  LDCU.64 UR8, c[0x0][0x380] ;  /* 0x00007000ff0877ac */ /* 0x000ea60008000a00 */
[----:B-1----:R-:W-:-:S04]  /*6e80*/  FMUL.FTZ R42, R42, R47 ;  /* 0x0000002f2a2a7220 */ /* 0x002fc80000410000 */
[----:B-----5:R-:W-:Y:S01]  /*6e90*/  FFMA.FTZ R37, R39, R42, R37 ;  /* 0x0000002a27257223 */ /* 0x020fe20000010025 */
[----:B0--34-:R-:W-:Y:S02]  /*6ea0*/  IMAD R23, R115, UR4, RZ ;  /* 0x0000000473177c24 */ /* 0x019fe4000f8e02ff */
[----:B------:R-:W-:-:S04]  /*6eb0*/  IMAD.WIDE.U32 R116, R14, UR4, R116 ;  /* 0x000000040e747c25 */ /* 0x000fc8000f8e0074 */
[----:B--2---:R-:W-:Y:S02]  /*6ec0*/  IMAD R25, R14, UR5, R23 ;  /* 0x000000050e197c24 */ /* 0x004fe4000f8e0217 */
[----:B------:R-:W-:Y:S01]  /*6ed0*/  FMUL.FTZ R23, R104, R47 ;  /* 0x0000002f68177220 */ /* 0x000fe20000410000 */
[----:B------:R-:W-:Y:S02]  /*6ee0*/  LEA R22, P1, R116, UR8, 0x2 ;  /* 0x0000000874167c11 */ /* 0x000fe4000f8210ff */
[----:B------:R-:W-:Y:S01]  /*6ef0*/  IADD3 R25, PT, PT, R117, R25, RZ ;  /* 0x0000001975197210 */ /* 0x000fe20007ffe0ff */
[----:B------:R-:W-:-:S03]  /*6f00*/  FFMA.FTZ R36, R38, R23, R36 ;  /* 0x0000001726247223 */ /* 0x000fc60000010024 */
[----:B------:R-:W-:-:S05]  /*6f10*/  LEA.HI.X R23, R116, UR9, R25, 0x2, P1 ;  /* 0x0000000974177c11 */ /* 0x000fca00088f1419 */
[----:B------:R0:W-:Y:S01]  /*6f20*/  STG.E.64 desc[UR6][R22.64], R36 ;  /* 0x0000002416007986 */ /* 0x0001e2000c101b06 */
[----:B------:R-:W-:Y:S05]  /*6f30*/  BRA `(.L_x_3829) ;  /* 0x0000004000847947 */ /* 0x000fea0003800000 */
.L_x_3766:
[----:B------:R-:W2:Y:S01]  /*6f40*/  LDCU.64 UR4, c[0x0][0x3e8] ;  /* 0x00007d00ff0477ac */ /* 0x000ea20008000a00 */
[----:B0-----:R-:W-:Y:S01]  /*6f50*/  SHF.R.S32.HI R50, RZ, 0x1f, R46 ;  /* 0x0000001fff327819 */ /* 0x001fe2000001142e */
[----:B------:R-:W-:Y:S01]  /*6f60*/  BSSY.RECONVERGENT B1, `(.L_x_3830) ;  /* 0x0000027000017945 */ /* 0x000fe20003800200 */
[C---:B------:R-:W-:Y:S02]  /*6f70*/  IADD3 R55, PT, PT, R46.reuse, 0x8, RZ ;  /* 0x000000082e377810 */ /* 0x040fe40007ffe0ff */
[C---:B------:R-:W-:Y:S02]  /*6f80*/  IADD3 R52, PT, PT, R46.reuse, 0x10, RZ ;  /* 0x000000102e347810 */ /* 0x040fe40007ffe0ff */
[----:B------:R-:W-:Y:S02]  /*6f90*/  SHF.R.S32.HI R54, RZ, 0x1f, R55 ;  /* 0x0000001fff367819 */ /* 0x000fe40000011437 */
[----:B------:R-:W-:Y:S02]  /*6fa0*/  SHF.R.S32.HI R53, RZ, 0x1f, R52 ;  /* 0x0000001fff357819 */ /* 0x000fe40000011434 */
[----:B--2---:R-:W-:-:S02]  /*6fb0*/  ISETP.GE.U32.AND P1, PT, R46, UR4, PT ;  /* 0x000000042e007c0c */ /* 0x004fc4000bf26070 */
[----:B------:R-:W-:Y:S02]  /*6fc0*/  ISETP.GE.U32.AND P3, PT, R55, UR4, PT ;  /* 0x0000000437007c0c */ /* 0x000fe4000bf66070 */
[----:B------:R-:W-:Y:S02]  /*6fd0*/  ISETP.GE.AND.EX P1, PT, R50, UR5, PT, P1 ;  /* 0x0000000532007c0c */ /* 0x000fe4000bf26310 */
[----:B------:R-:W-:Y:S02]  /*6fe0*/  ISETP.GE.U32.AND P4, PT, R52, UR4, PT ;  /* 0x0000000434007c0c */ /* 0x000fe4000bf86070 */
[----:B------:R-:W-:Y:S02]  /*6ff0*/  ISETP.GE.AND.EX P3, PT, R54, UR5, PT, P3 ;  /* 0x0000000536007c0c */ /* 0x000fe4000bf66330 */
[----:B------:R-:W-:-:S07]  /*7000*/  ISETP.GE.AND.EX P4, PT, R53, UR5, PT, P4 ;  /* 0x0000000535007c0c */ /* 0x000fce000bf86340 */
[----:B------:R-:W-:Y:S06]  /*7010*/  @P1 BRA `(.L_x_3831) ;  /* 0x00000000006c1947 */ /* 0x000fec0003800000 */
[----:B------:R-:W-:Y:S01]  /*7020*/  FADD.FTZ R22, -R42, R22 ;  /* 0x000000162a167221 */ /* 0x000fe20000010100 */
[----:B------:R-:W0:Y:S03]  /*7030*/  LDCU.64 UR8, c[0x0][0x3e0] ;  /* 0x00007c00ff0877ac */ /* 0x000e260008000a00 */
[----:B-1----:R-:W-:Y:S01]  /*7040*/  FMUL.FTZ R51, R22, R47 ;  /* 0x0000002f16337220 */ /* 0x002fe20000410000 */
[----:B------:R-:W-:Y:S01]  /*7050*/  FADD.FTZ R22, -R42, R23 ;  /* 0x000000172a167221 */ /* 0x000fe20000010100 */
[----:B------:R-:W1:Y:S01]  /*7060*/  LDCU.64 UR10, c[0x0][0x380] ;  /* 0x00007000ff0a77ac */ /* 0x000e620008000a00 */
[----:B------:R-:W-:Y:S01]  /*7070*/  MOV R23, R119 ;  /* 0x0000007700177202 */ /* 0x000fe20000000f00 */
[----:B-----5:R-:W-:Y:S01]  /*7080*/  FFMA.FTZ R112, R38, R51, R36 ;  /* 0x0000003326707223 */ /* 0x020fe20000010024 */
[----:B------:R-:W-:-:S03]  /*7090*/  FMUL.FTZ R110, R22, R47 ;  /* 0x0000002f166e7220 */ /* 0x000fc60000410000 */
[----:B------:R-:W-:Y:S01]  /*70a0*/  FMUL.FTZ R22, R112, -1.4426950216293334961 ;  /* 0xbfb8aa3b70167820 */ /* 0x000fe20000410000 */
[----:B------:R-:W-:-:S04]  /*70b0*/  FFMA.FTZ R110, R39, R110, R37 ;  /* 0x0000006e276e7223 */ /* 0x000fc80000010025 */
[----:B------:R-:W-:Y:S01]  /*70c0*/  FMUL.FTZ R51, R110, -1.4426950216293334961 ;  /* 0xbfb8aa3b6e337820 */ /* 0x000fe20000410000 */
[----:B------:R-:W2:Y:S01]  /*70d0*/  MUFU.EX2 R22, R22 ;  /* 0x0000001600167308 */ /* 0x000ea20000000800 */
[----:B0-----:R-:W-:-:S04]  /*70e0*/  IMAD R125, R50, UR8, RZ ;  /* 0x00000008327d7c24 */ /* 0x001fc8000f8e02ff */
        /* <DEDUP_REMOVED lines=9> */
[----:B-1----:R-:W-:-:S04]  /*7180*/  LEA R50, P1, R22, UR10, 0x2 ;  /* 0x0000000a16327c11 */ /* 0x002fc8000f8210ff */
[----:B------:R-:W-:Y:S01]  /*7190*/  LEA.HI.X R51, R22, UR11, R125, 0x2, P1 ;  /* 0x0000000b16337c11 */ /* 0x000fe200088f147d */
[----:B0-----:R-:W-:Y:S01]  /*71a0*/  FMUL.FTZ R22, R112, R121 ;  /* 0x0000007970167220 */ /* 0x001fe20000410000 */
[----:B--2---:R-:W-:-:S05]  /*71b0*/  FMUL.FTZ R23, R110, R123 ;  /* 0x0000007b6e177220 */ /* 0x004fca0000410000 */
[----:B------:R0:W-:Y:S02]  /*71c0*/  STG.E.64 desc[UR6][R50.64], R22 ;  /* 0x0000001632007986 */ /* 0x0001e4000c101b06 */
.L_x_3831:
[----:B------:R-:W-:Y:S05]  /*71d0*/  BSYNC.RECONVERGENT B1 ;  /* 0x0000000000017941 */ /* 0x000fea0003800200 */
.L_x_3830:
[----:B------:R-:W-:Y:S01]  /*71e0*/  BSSY.RECONVERGENT B1, `(.L_x_3832) ;  /* 0x000001f000017945 */ /* 0x000fe20003800200 */
[C---:B0-----:R-:W-:Y:S02]  /*71f0*/  IADD3 R51, PT, PT, R46.reuse, 0x28, RZ ;  /* 0x000000282e337810 */ /* 0x041fe40007ffe0ff */
[----:B------:R-:W-:Y:S01]  /*7200*/  IADD3 R50, PT, PT, R46, 0x30, RZ ;  /* 0x000000302e327810 */ /* 0x000fe20007ffe0ff */
[----:B------:R-:W-:Y:S06]  /*7210*/  @P3 BRA `(.L_x_3833) ;  /* 0x00000000006c3947 */ /* 0x000fec0003800000 */
[C---:B------:R-:W-:Y:S01]  /*7220*/  FADD.FTZ R24, -R42.reuse, R24 ;  /* 0x000000182a187221 */ /* 0x040fe20000010100 */
[----:B------:R-:W-:Y:S01]  /*7230*/  FADD.FTZ R22, -R42, R25 ;  /* 0x000000192a167221 */ /* 0x000fe20000010100 */
        /* <DEDUP_REMOVED lines=25> */
.L_x_3833:
[----:B------:R-:W-:Y:S05]  /*73d0*/  BSYNC.RECONVERGENT B1 ;  /* 0x0000000000017941 */ /* 0x000fea0003800200 */
.L_x_3832:
[----:B------:R-:W-:Y:S04]  /*73e0*/  BSSY.RECONVERGENT B1, `(.L_x_3834) ;  /* 0x000001d000017945 */ /* 0x000fe80003800200 */
[----:B------:R-:W-:Y:S05]  /*73f0*/  @P4 BRA `(.L_x_3835) ;  /* 0x00000000006c4947 */ /* 0x000fea0003800000 */
[C---:B0-----:R-:W-:Y:S01]  /*7400*/  FADD.FTZ R22, -R42.reuse, R27 ;  /* 0x0000001b2a167221 */ /* 0x041fe20000010100 */
        /* <DEDUP_REMOVED lines=15> */
[----:B0-----:R-:W-:Y:S01]  /*7500*/  FADD.FTZ R54, R22, 1 ;  /* 0x3f80000016367421 */ /* 0x001fe20000010000 */
[----:B------:R-:W-:-:S04]  /*7510*/  MOV R22, R116 ;  /* 0x0000007400167202 */ /* 0x000fc80000000f00 */
[----:B------:R-:W0:Y:S01]  /*7520*/  MUFU.RCP R110, R110 ;  /* 0x0000006e006e7308 */ /* 0x000e220000001000 */
[----:B------:R-:W-:-:S07]  /*7530*/  IMAD.WIDE.U32 R22, R52, UR8, R22 ;  /* 0x0000000834167c25 */ /* 0x000fce000f8e0016 */
[----:B------:R-:W2:Y:S01]  /*7540*/  MUFU.RCP R55, R54 ;  /* 0x0000003600377308 */ /* 0x000ea20000001000 */
[----:B-1----:R-:W-:Y:S02]  /*7550*/  LEA R24, P1, R22, UR10, 0x2 ;  /* 0x0000000a16187c11 */ /* 0x002fe4000f8210ff */
[----:B------:R-:W-:-:S04]  /*7560*/  IADD3 R53, PT, PT, R23, R53, RZ ;  /* 0x0000003517357210 */ /* 0x000fc80007ffe0ff */
[----:B------:R-:W-:Y:S01]  /*7570*/  LEA.HI.X R25, R22, UR11, R53, 0x2, P1 ;  /* 0x0000000b16197c11 */ /* 0x000fe200088f1435 */
[----:B0-----:R-:W-:Y:S01]  /*7580*/  FMUL.FTZ R23, R27, R110 ;  /* 0x0000006e1b177220 */ /* 0x001fe20000410000 */
[----:B--2---:R-:W-:-:S05]  /*7590*/  FMUL.FTZ R22, R26, R55 ;  /* 0x000000371a167220 */ /* 0x004fca0000410000 */
[----:B------:R2:W-:Y:S02]  /*75a0*/  STG.E.64 desc[UR6][R24.64], R22 ;  /* 0x0000001618007986 */ /* 0x0005e4000c101b06 */
.L_x_3835:
[----:B------:R-:W-:Y:S05]  /*75b0*/  BSYNC.RECONVERGENT B1 ;  /* 0x0000000000017941 */ /* 0x000fea0003800200 */
.L_x_3834:
        /* <DEDUP_REMOVED lines=13> */
[----:B------:R-:W-:Y:S02]  /*7690*/  ISETP.GE.AND.EX P3, PT, R54, UR5, PT, P3 ;  /* 0x0000000536007c0c */ /* 0x000fe4000bf66330 */
[----:B------:R-:W-:Y:S02]  /*76a0*/  ISETP.GE.AND.EX P4, PT, R53, UR5, PT, P4 ;  /* 0x0000000535007c0c */ /* 0x000fe4000bf86340 */
[C---:B------:R-:W-:Y:S02]  /*76b0*/  IADD3 R27, PT, PT, R46.reuse, 0x40, RZ ;  /* 0x000000402e1b7810 */ /* 0x040fe40007ffe0ff */
[----:B------:R-:W-:Y:S01]  /*76c0*/  IADD3 R26, PT, PT, R46, 0x50, RZ ;  /* 0x000000502e1a7810 */ /* 0x000fe20007ffe0ff */
[----:B------:R-:W-:Y:S08]  /*76d0*/  @P5 BRA `(.L_x_3837) ;  /* 0x00000000006c5947 */ /* 0x000ff00003800000 */
[C---:B------:R-:W-:Y:S01]  /*76e0*/  FADD.FTZ R28, -R42.reuse, R28 ;  /* 0x0000001c2a1c7221 */ /* 0x040fe20000010100 */
[----:B0-2---:R-:W-:Y:S01]  /*76f0*/  FADD.FTZ R22, -R42, R29 ;  /* 0x0000001d2a167221 */ /* 0x005fe20000010100 */
        /* <DEDUP_REMOVED lines=14> */
[----:B0-----:R-:W-:Y:S02]  /*77e0*/  FADD.FTZ R112, R24, 1 ;  /* 0x3f80000018707421 */ /* 0x001fe40000010000 */
[----:B------:R0:W2:Y:S08]  /*77f0*/  MUFU.RCP R110, R23 ;  /* 0x00000017006e7308 */ /* 0x0000b00000001000 */
[----:B------:R-:W3:Y:S01]  /*7800*/  MUFU.RCP R121, R112 ;  /* 0x0000007000797308 */ /* 0x000ee20000001000 */
[----:B0-----:R-:W-:-:S03]  /*7810*/  MOV R23, R119 ;  /* 0x0000007700177202 */ /* 0x001fc60000000f00 */
[----:B------:R-:W-:-:S04]  /*7820*/  IMAD.WIDE.U32 R48, R48, UR8, R22 ;  /* 0x0000000830307c25 */ /* 0x000fc8000f8e0016 */
[----:B--2---:R-:W-:Y:S01]  /*7830*/  FMUL.FTZ R22, R29, R110 ;  /* 0x0000006e1d167220 */ /* 0x004fe20000410000 */
[----:B------:R-:W-:Y:S02]  /*7840*/  IADD3 R25, PT, PT, R49, R25, RZ ;  /* 0x0000001931197210 */ /* 0x000fe40007ffe0ff */
[----:B-1----:R-:W-:-:S04]  /*7850*/  LEA R24, P5, R48, UR10, 0x2 ;  /* 0x0000000a30187c11 */ /* 0x002fc8000f8a10ff */
[----:B------:R-:W-:Y:S01]  /*7860*/  LEA.HI.X R25, R48, UR11, R25, 0x2, P5 ;  /* 0x0000000b30197c11 */ /* 0x000fe2000a8f1419 */
[----:B---3--:R-:W-:-:S05]  /*7870*/  FMUL.FTZ R23, R28, R121 ;  /* 0x000000791c177220 */ /* 0x008fca0000410000 */
[----:B------:R3:W-:Y:S03]  /*7880*/  STG.E.64 desc[UR6][R24.64], R22 ;  /* 0x0000001618007986 */ /* 0x0007e6000c101b06 */
.L_x_3837:
[----:B------:R-:W-:Y:S05]  /*7890*/  BSYNC.RECONVERGENT B1 ;  /* 0x0000000000017941 */ /* 0x000fea0003800200 */
.L_x_3836:
[----:B------:R-:W-:Y:S04]  /*78a0*/  BSSY.RECONVERGENT B1, `(.L_x_3838) ;  /* 0x000001d000017945 */ /* 0x000fe80003800200 */
[----:B------:R-:W-:Y:S05]  /*78b0*/  @P1 BRA `(.L_x_3839) ;  /* 0x00000000006c1947 */ /* 0x000fea0003800000 */
[C---:B0-23--:R-:W-:Y:S01]  /*78c0*/  FADD.FTZ R22, -R42.reuse, R83 ;  /* 0x000000532a167221 */ /* 0x04dfe20000010100 */
        /* <DEDUP_REMOVED lines=26> */
.L_x_3839:
[----:B------:R-:W-:Y:S05]  /*7a70*/  BSYNC.RECONVERGENT B1 ;  /* 0x0000000000017941 */ /* 0x000fea0003800200 */
.L_x_3838:
        /* <DEDUP_REMOVED lines=21> */
[----:B------:R-:W-:Y:S01]  /*7bd0*/  IMAD R51, R51, UR9, R48 ;  /* 0x0000000933337c24 */ /* 0x000fe2000f8e0230 */
[----:B-1----:R-:W-:Y:S02]  /*7be0*/  LEA R24, P1, R22, UR10, 0x2 ;  /* 0x0000000a16187c11 */ /* 0x002fe4000f8210ff */
[----:B------:R-:W1:Y:S02]  /*7bf0*/  MUFU.RCP R29, R29 ;  /* 0x0000001d001d7308 */ /* 0x000e640000001000 */
[----:B------:R-:W-:-:S04]  /*7c00*/  IADD3 R51, PT, PT, R23, R51, RZ ;  /* 0x0000003317337210 */ /* 0x000fc80007ffe0ff */
[----:B------:R-:W-:Y:S01]  /*7c10*/  LEA.HI.X R25, R22, UR11, R51, 0x2, P1 ;  /* 0x0000000b16197c11 */ /* 0x000fe200088f1433 */
[----:B0-----:R-:W-:Y:S01]  /*7c20*/  FMUL.FTZ R22, R31, R28 ;  /* 0x0000001c1f167220 */ /* 0x001fe20000410000 */
[----:B-1----:R-:W-:-:S05]  /*7c30*/  FMUL.FTZ R23, R30, R29 ;  /* 0x0000001d1e177220 */ /* 0x002fca0000410000 */
[----:B------:R0:W-:Y:S02]  /*7c40*/  STG.E.64 desc[UR6][R24.64], R22 ;  /* 0x0000001618007986 */ /* 0x0001e4000c101b06 */
.L_x_3841:
[----:B------:R-:W-:Y:S05]  /*7c50*/  BSYNC.RECONVERGENT B1 ;  /* 0x0000000000017941 */ /* 0x000fea0003800200 */
.L_x_3840:
        /* <DEDUP_REMOVED lines=29> */
.L_x_3843:
[----:B------:R-:W-:Y:S05]  /*7e30*/  BSYNC.RECONVERGENT B1 ;  /* 0x0000000000017941 */ /* 0x000fea0003800200 */
.L_x_3842:
        /* <DEDUP_REMOVED lines=29> */
.L_x_3845:
[----:B------:R-:W-:Y:S05]  /*8010*/  BSYNC.RECONVERGENT B1 ;  /* 0x0000000000017941 */ /* 0x000fea0003800200 */
.L_x_3844:
        /* <DEDUP_REMOVED lines=19> */
[----:B------:R-:W-:Y:S01]  /*8150*/  FADD.FTZ R22, -R42, R57 ;  /* 0x000000392a167221 */ /* 0x000fe20000010100 */
        /* <DEDUP_REMOVED lines=25> */
.L_x_3847:
[----:B------:R-:W-:Y:S05]  /*82f0*/  BSYNC.RECONVERGENT B1 ;  /* 0x0000000000017941 */ /* 0x000fea0003800200 */
.L_x_3846:
[----:B------:R-:W-:Y:S04]  /*8300*/  BSSY.RECONVERGENT B1, `(.L_x_3848) ;  /* 0x000001d000017945 */ /* 0x000fe80003800200 */
[----:B------:R-:W-:Y:S05]  /*8310*/  @P2 BRA `(.L_x_3849) ;  /* 0x00000000006c2947 */ /* 0x000fea0003800000 */
[C---:B------:R-:W-:Y:S01]  /*8320*/  FADD.FTZ R92, -R42.reuse, R92 ;  /* 0x0000005c2a5c7221 */ /* 0x040fe20000010100 */
[----:B0-----:R-:W-:Y:S01]  /*8330*/  FADD.FTZ R22, -R42, R93 ;  /* 0x0000005d2a167221 */ /* 0x001fe20000010100 */
        /* <DEDUP_REMOVED lines=25> */
.L_x_3849:
[----:B------:R-:W-:Y:S05]  /*84d0*/  BSYNC.RECONVERGENT B1 ;  /* 0x0000000000017941 */ /* 0x000fea0003800200 */
.L_x_3848:
[----:B------:R-:W-:Y:S04]  /*84e0*/  BSSY.RECONVERGENT B1, `(.L_x_3850) ;  /* 0x000001d000017945 */ /* 0x000fe80003800200 */
[----:B------:R-:W-:Y:S05]  /*84f0*/  @P1 BRA `(.L_x_3851) ;  /* 0x00000000006c1947 */ /* 0x000fea0003800000 */
[C---:B------:R-:W-:Y:S01]  /*8500*/  FADD.FTZ R58, -R42.reuse, R58 ;  /* 0x0000003a2a3a7221 */ /* 0x040fe20000010100 */
[----:B0-2---:R-:W-:Y:S01]  /*8510*/  FADD.FTZ R22, -R42, R59 ;  /* 0x0000003b2a167221 */ /* 0x005fe20000010100 */
        /* <DEDUP_REMOVED lines=25> */
.L_x_3851:
[----:B------:R-:W-:Y:S05]  /*86b0*/  BSYNC.RECONVERGENT B1 ;  /* 0x0000000000017941 */ /* 0x000fea0003800200 */
.L_x_3850:
[----:B------:R-:W-:Y:S04]  /*86c0*/  BSSY.RECONVERGENT B1, `(.L_x_3852) ;  /* 0x000001d000017945 */ /* 0x000fe80003800200 */
[----:B------:R-:W-:Y:S05]  /*86d0*/  @P6 BRA `(.L_x_3853) ;  /* 0x00000000006c6947 */ /* 0x000fea0003800000 */
[C---:B------:R-:W-:Y:S01]  /*86e0*/  FADD.FTZ R84, -R42.reuse, R84 ;  /* 0x000000542a547221 */ /* 0x040fe20000010100 */
[----:B0-23--:R-:W-:Y:S01]  /*86f0*/  FADD.FTZ R22, -R42, R85 ;  /* 0x000000552a167221 */ /* 0x00dfe20000010100 */
        /* <DEDUP_REMOVED lines=25> */
.L_x_3853:
[----:B------:R-:W-:Y:S05]  /*8890*/  BSYNC.RECONVERGENT B1 ;  /* 0x0000000000017941 */ /* 0x000fea0003800200 */
.L_x_3852:
        /* <DEDUP_REMOVED lines=29> */
.L_x_3855:
[----:B------:R-:W-:Y:S05]  /*8a70*/  BSYNC.RECONVERGENT B1 ;  /* 0x0000000000017941 */ /* 0x000fea0003800200 */
.L_x_3854:
        /* <DEDUP_REMOVED lines=29> */
.L_x_3857:
[----:B------:R-:W-:Y:S05]  /*8c50*/  BSYNC.RECONVERGENT B1 ;  /* 0x0000000000017941 */ /* 0x000fea0003800200 */
.L_x_3856:
        /* <DEDUP_REMOVED lines=47> */
.L_x_3859:
[----:B------:R-:W-:Y:S05]  /*8f50*/  BSYNC.RECONVERGENT B1 ;  /* 0x0000000000017941 */ /* 0x000fea0003800200 */
.L_x_3858:
        /* <DEDUP_REMOVED lines=29> */
.L_x_3861:
[----:B------:R-:W-:Y:S05]  /*9130*/  BSYNC.RECONVERGENT B1 ;  /* 0x0000000000017941 */ /* 0x000fea0003800200 */
.L_x_3860:
        /* <DEDUP_REMOVED lines=29> */
.L_x_3863:
[----:B------:R-:W-:Y:S05]  /*9310*/  BSYNC.RECONVERGENT B1 ;  /* 0x0000000000017941 */ /* 0x000fea0003800200 */
.L_x_3862:
        /* <DEDUP_REMOVED lines=29> */
.L_x_3865:
[----:B------:R-:W-:Y:S05]  /*94f0*/  BSYNC.RECONVERGENT B1 ;  /* 0x0000000000017941 */ /* 0x000fea0003800200 */
.L_x_3864:
[----:B------:R-:W-:Y:S04]  /*9500*/  BSSY.RECONVERGENT B1, `(.L_x_3866) ;  /* 0x000001d000017945 */ /* 0x000fe80003800200 */
[----:B------:R-:W-:Y:S05]  /*9510*/  @P3 BRA `(.L_x_3867) ;  /* 0x00000000006c3947 */ /* 0x000fea0003800000 */
[C---:B------:R-:W-:Y:S01]  /*9520*/  FADD.FTZ R68, -R42.reuse, R68 ;  /* 0x000000442a447221 */ /* 0x040fe20000010100 */
[----:B------:R-:W-:Y:S01]  /*9530*/  FADD.FTZ R18, -R42, R69 ;  /* 0x000000452a127221 */ /* 0x000fe20000010100 */
[----:B------:R-:W0:Y:S02]  /*9540*/  LDCU.64 UR8, c[0x0][0x3e0] ;  /* 0x00007c00ff0877ac */ /* 0x000e240008000a00 */
[-C--:B01234-:R-:W-:Y:S01]  /*9550*/  FMUL.FTZ R23, R68, R47.reuse ;  /* 0x0000002f44177220 */ /* 0x09ffe20000410000 */
[----:B------:R-:W-:Y:S01]  /*9560*/  FMUL.FTZ R22, R18, R47 ;  /* 0x0000002f12167220 */ /* 0x000fe20000410000 */
[----:B------:R-:W0:Y:S02]  /*9570*/  LDCU.64 UR10, c[0x0][0x380] ;  /* 0x00007000ff0a77ac */ /* 0x000e240008000a00 */
[----:B-----5:R-:W-:Y:S01]  /*9580*/  FFMA.FTZ R35, R38, R23, R36 ;  /* 0x0000001726237223 */ /* 0x020fe20000010024 */
[----:B------:R-:W-:Y:S01]  /*9590*/  FFMA.FTZ R34, R39, R22, R37 ;  /* 0x0000001627227223 */ /* 0x000fe20000010025 */
[----:B------:R-:W-:-:S02]  /*95a0*/  MOV R22, R116 ;  /* 0x0000007400167202 */ /* 0x000fc40000000f00 */
[----:B------:R-:W-:Y:S01]  /*95b0*/  FMUL.FTZ R18, R35, -1.4426950216293334961 ;  /* 0xbfb8aa3b23127820 */ /* 0x000fe20000410000 */
[----:B------:R-:W-:Y:S01]  /*95c0*/  FMUL.FTZ R24, R34, -1.4426950216293334961 ;  /* 0xbfb8aa3b22187820 */ /* 0x000fe20000410000 */
[----:B------:R-:W-:-:S04]  /*95d0*/  MOV R23, R119 ;  /* 0x0000007700177202 */ /* 0x000fc80000000f00 */
[----:B------:R-:W1:Y:S01]  /*95e0*/  MUFU.EX2 R18, R18 ;  /* 0x0000001200127308 */ /* 0x000e620000000800 */
[----:B------:R-:W-:-:S03]  /*95f0*/  IMAD R32, R32, UR8, RZ ;  /* 0x0000000820207c24 */ /* 0x000fc6000f8e02ff */
[----:B------:R-:W2:Y:S01]  /*9600*/  MUFU.EX2 R24, R24 ;  /* 0x0000001800187308 */ /* 0x000ea20000000800 */
[----:B------:R-:W-:-:S04]  /*9610*/  IMAD.WIDE.U32 R22, R31, UR8, R22 ;  /* 0x000000081f167c25 */ /* 0x000fc8000f8e0016 */
[----:B------:R-:W-:Y:S02]  /*9620*/  IMAD R31, R31, UR9, R32 ;  /* 0x000000091f1f7c24 */ /* 0x000fe4000f8e0220 */
[----:B-1----:R-:W-:-:S03]  /*9630*/  FADD.FTZ R30, R18, 1 ;  /* 0x3f800000121e7421 */ /* 0x002fc60000010000 */
[----:B------:R-:W-:Y:S01]  /*9640*/  IADD3 R31, PT, PT, R23, R31, RZ ;  /* 0x0000001f171f7210 */ /* 0x000fe20007ffe0ff */
[----:B--2---:R-:W-:Y:S01]  /*9650*/  FADD.FTZ R33, R24, 1 ;  /* 0x3f80000018217421 */ /* 0x004fe20000010000 */
[C---:B0-----:R-:W-:Y:S01]  /*9660*/  LEA R24, P1, R22.reuse, UR10, 0x2 ;  /* 0x0000000a16187c11 */ /* 0x041fe2000f8210ff */
[----:B------:R-:W0:Y:S03]  /*9670*/  MUFU.RCP R30, R30 ;  /* 0x0000001e001e7308 */ /* 0x000e260000001000 */
[----:B------:R-:W-:-:S05]  /*9680*/  LEA.HI.X R25, R22, UR11, R31, 0x2, P1 ;  /* 0x0000000b16197c11 */ /* 0x000fca00088f141f */
[----:B------:R-:W1:Y:S01]  /*9690*/  MUFU.RCP R33, R33 ;  /* 0x0000002100217308 */ /* 0x000e620000001000 */
[----:B0-----:R-:W-:Y:S01]  /*96a0*/  FMUL.FTZ R30, R35, R30 ;  /* 0x0000001e231e7220 */ /* 0x001fe20000410000 */
[----:B-1----:R-:W-:-:S05]  /*96b0*/  FMUL.FTZ R31, R34, R33 ;  /* 0x00000021221f7220 */ /* 0x002fca0000410000 */
[----:B------:R0:W-:Y:S02]  /*96c0*/  STG.E.64 desc[UR6][R24.64], R30 ;  /* 0x0000001e18007986 */ /* 0x0001e4000c101b06 */
.L_x_3867:
[----:B------:R-:W-:Y:S05]  /*96d0*/  BSYNC.RECONVERGENT B1 ;  /* 0x0000000000017941 */ /* 0x000fea0003800200 */
.L_x_3866:
        /* <DEDUP_REMOVED lines=29> */
.L_x_3869:
[----:B------:R-:W-:Y:S05]  /*98b0*/  BSYNC.RECONVERGENT B1 ;  /* 0x0000000000017941 */ /* 0x000fea0003800200 */
.L_x_3868:
[----:B------:R-:W-:Y:S01]  /*98c0*/  ISETP.GE.U32.AND P5, PT, R27, UR4, PT ;  /* 0x000000041b007c0c */ /* 0x000fe2000bfa6070 */
[----:B------:R-:W-:Y:S01]  /*98d0*/  BSSY.RECONVERGENT B1, `(.L_x_3870) ;  /* 0x0000030000017945 */ /* 0x000fe20003800200 */
[----:B------:R-:W-:Y:S02]  /*98e0*/  SHF.R.S32.HI R29, RZ, 0x1f, R27 ;  /* 0x0000001fff1d7819 */ /* 0x000fe4000001141b */
[C---:B0-234-:R-:W-:Y:S02]  /*98f0*/  IADD3 R25, PT, PT, R46.reuse, 0xb0, RZ ;  /* 0x000000b02e197810 */ /* 0x05dfe40007ffe0ff */
        /* <DEDUP_REMOVED lines=45> */
.L_x_3871:
[----:B------:R-:W-:Y:S05]  /*9bd0*/  BSYNC.RECONVERGENT B1 ;  /* 0x0000000000017941 */ /* 0x000fea0003800200 */
.L_x_3870:
[----:B------:R-:W-:Y:S04]  /*9be0*/  BSSY.RECONVERGENT B1, `(.L_x_3872) ;  /* 0x000001d000017945 */ /* 0x000fe80003800200 */
[----:B------:R-:W-:Y:S05]  /*9bf0*/  @P2 BRA `(.L_x_3873) ;  /* 0x00000000006c2947 */ /* 0x000fea0003800000 */
[C---:B------:R-:W-:Y:S01]  /*9c00*/  FADD.FTZ R74, -R42.reuse, R74 ;  /* 0x0000004a2a4a7221 */ /* 0x040fe20000010100 */
[----:B0-----:R-:W-:Y:S01]  /*9c10*/  FADD.FTZ R28, -R42, R75 ;  /* 0x0000004b2a1c7221 */ /* 0x001fe20000010100 */
        /* <DEDUP_REMOVED lines=24> */
[----:B------:R2:W-:Y:S02]  /*9da0*/  STG.E.64 desc[UR6][R26.64], R30 ;  /* 0x0000001e1a007986 */ /* 0x0005e4000c101b06 */
.L_x_3873:
[----:B------:R-:W-:Y:S05]  /*9db0*/  BSYNC.RECONVERGENT B1 ;  /* 0x0000000000017941 */ /* 0x000fea0003800200 */
.L_x_3872:
[----:B------:R-:W-:Y:S04]  /*9dc0*/  BSSY.RECONVERGENT B1, `(.L_x_3874) ;  /* 0x000001d000017945 */ /* 0x000fe80003800200 */
[----:B------:R-:W-:Y:S05]  /*9dd0*/  @P1 BRA `(.L_x_3875) ;  /* 0x00000000006c1947 */ /* 0x000fea0003800000 */
[C---:B------:R-:W-:Y:S01]  /*9de0*/  FADD.FTZ R76, -R42.reuse, R76 ;  /* 0x0000004c2a4c7221 */ /* 0x040fe20000010100 */
[----:B--2---:R-:W-:Y:S01]  /*9df0*/  FADD.FTZ R26, -R42, R77 ;  /* 0x0000004d2a1a7221 */ /* 0x004fe20000010100 */
        /* <DEDUP_REMOVED lines=24> */
[----:B------:R3:W-:Y:S02]  /*9f80*/  STG.E.64 desc[UR6][R28.64], R30 ;  /* 0x0000001e1c007986 */ /* 0x0007e4000c101b06 */
.L_x_3875:
[----:B------:R-:W-:Y:S05]  /*9f90*/  BSYNC.RECONVERGENT B1 ;  /* 0x0000000000017941 */ /* 0x000fea0003800200 */
.L_x_3874:
        /* <DEDUP_REMOVED lines=13> */
[----:B0--3--:R-:W-:-:S05]  /*a070*/  FMUL.FTZ R28, R34, -1.4426950216293334961 ;  /* 0xbfb8aa3b221c7820 */ /* 0x009fca0000410000 */
[----:B------:R-:W0:Y:S01]  /*a080*/  MUFU.EX2 R25, R25 ;  /* 0x0000001900197308 */ /* 0x000e220000000800 */
[----:B--2---:R-:W-:-:S03]  /*a090*/  IMAD R29, R44, UR8, RZ ;  /* 0x000000082c1d7c24 */ /* 0x004fc6000f8e02ff */
[----:B------:R-:W2:Y:S01]  /*a0a0*/  MUFU.EX2 R28, R28 ;  /* 0x0000001c001c7308 */ /* 0x000ea20000000800 */
[----:B------:R-:W-:-:S04]  /*a0b0*/  IMAD.WIDE.U32 R26, R40, UR8, R26 ;  /* 0x00000008281a7c25 */ /* 0x000fc8000f8e001a */
[----:B------:R-:W-:Y:S02]  /*a0c0*/  IMAD R29, R40, UR9, R29 ;  /* 0x00000009281d7c24 */ /* 0x000fe4000f8e021d */
[----:B0-----:R-:W-:-:S03]  /*a0d0*/  FADD.FTZ R30, R25, 1 ;  /* 0x3f800000191e7421 */ /* 0x001fc60000010000 */
[----:B------:R-:W-:Y:S01]  /*a0e0*/  IADD3 R29, PT, PT, R27, R29, RZ ;  /* 0x0000001d1b1d7210 */ /* 0x000fe20007ffe0ff */
[----:B--2---:R-:W-:Y:S01]  /*a0f0*/  FADD.FTZ R32, R28, 1 ;  /* 0x3f8000001c207421 */ /* 0x004fe20000010000 */
[C---:B-1----:R-:W-:Y:S01]  /*a100*/  LEA R28, P1, R26.reuse, UR10, 0x2 ;  /* 0x0000000a1a1c7c11 */ /* 0x042fe2000f8210ff */
[----:B------:R-:W0:Y:S03]  /*a110*/  MUFU.RCP R30, R30 ;  /* 0x0000001e001e7308 */ /* 0x000e260000001000 */
[----:B------:R-:W-:-:S05]  /*a120*/  LEA.HI.X R29, R26, UR11, R29, 0x2, P1 ;  /* 0x0000000b1a1d7c11 */ /* 0x000fca00088f141d */
[----:B------:R-:W1:Y:S01]  /*a130*/  MUFU.RCP R31, R32 ;  /* 0x00000020001f7308 */ /* 0x000e620000001000 */
[----:B0-----:R-:W-:Y:S01]  /*a140*/  FMUL.FTZ R30, R33, R30 ;  /* 0x0000001e211e7220 */ /* 0x001fe20000410000 */
[----:B-1----:R-:W-:-:S05]  /*a150*/  FMUL.FTZ R31, R34, R31 ;  /* 0x0000001f221f7220 */ /* 0x002fca0000410000 */
[----:B------:R4:W-:Y:S02]  /*a160*/  STG.E.64 desc[UR6][R28.64], R30 ;  /* 0x0000001e1c007986 */ /* 0x0009e4000c101b06 */
.L_x_3877:
[----:B------:R-:W-:Y:S05]  /*a170*/  BSYNC.RECONVERGENT B1 ;  /* 0x0000000000017941 */ /* 0x000fea0003800200 */
.L_x_3876:
[----:B------:R-:W-:Y:S04]  /*a180*/  BSSY.RECONVERGENT B1, `(.L_x_3878) ;  /* 0x000001d000017945 */ /* 0x000fe80003800200 */
[----:B------:R-:W-:Y:S05]  /*a190*/  @P3 BRA `(.L_x_3879) ;  /* 0x00000000006c3947 */ /* 0x000fea0003800000 */
[C---:B------:R-:W-:Y:S01]  /*a1a0*/  FADD.FTZ R80, -R42.reuse, R80 ;  /* 0x000000502a507221 */ /* 0x040fe20000010100 */
[----:B--2---:R-:W-:Y:S01]  /*a1b0*/  FADD.FTZ R26, -R42, R81 ;  /* 0x000000512a1a7221 */ /* 0x004fe20000010100 */
[----:B------:R-:W2:Y:S02]  /*a1c0*/  LDCU.64 UR8, c[0x0][0x3e0] ;  /* 0x00007c00ff0877ac */ /* 0x000ea40008000a00 */
[-C--:B-1----:R-:W-:Y:S01]  /*a1d0*/  FMUL.FTZ R25, R80, R47.reuse ;  /* 0x0000002f50197220 */ /* 0x082fe20000410000 */
[----:B------:R-:W-:Y:S01]  /*a1e0*/  FMUL.FTZ R26, R26, R47 ;  /* 0x0000002f1a1a7220 */ /* 0x000fe20000410000 */
[----:B------:R-:W1:Y:S02]  /*a1f0*/  LDCU.64 UR10, c[0x0][0x380] ;  /* 0x00007000ff0a77ac */ /* 0x000e640008000a00 */
[----:B0--345:R-:W-:Y:S01]  /*a200*/  FFMA.FTZ R31, R38, R25, R36 ;  /* 0x00000019261f7223 */ /* 0x039fe20000010024 */
[----:B------:R-:W-:-:S03]  /*a210*/  FFMA.FTZ R32, R39, R26, R37 ;  /* 0x0000001a27207223 */ /* 0x000fc60000010025 */
[----:B------:R-:W-:Y:S01]  /*a220*/  FMUL.FTZ R25, R31, -1.4426950216293334961 ;  /* 0xbfb8aa3b1f197820 */ /* 0x000fe20000410000 */
[----:B------:R-:W-:-:S05]  /*a230*/  FMUL.FTZ R26, R32, -1.4426950216293334961 ;  /* 0xbfb8aa3b201a7820 */ /* 0x000fca0000410000 */
[----:B------:R-:W0:Y:S01]  /*a240*/  MUFU.EX2 R25, R25 ;  /* 0x0000001900197308 */ /* 0x000e220000000800 */
[----:B--2---:R-:W-:Y:S01]  /*a250*/  IMAD R34, R24, UR8, RZ ;  /* 0x0000000818227c24 */ /* 0x004fe2000f8e02ff */
[----:B------:R-:W-:Y:S02]  /*a260*/  MOV R24, R116 ;  /* 0x0000007400187202 */ /* 0x000fe40000000f00 */
[----:B------:R-:W2:Y:S01]  /*a270*/  MUFU.EX2 R26, R26 ;  /* 0x0000001a001a7308 */ /* 0x000ea20000000800 */
[----:B0-----:R-:W-:Y:S01]  /*a280*/  FADD.FTZ R28, R25, 1 ;  /* 0x3f800000191c7421 */ /* 0x001fe20000010000 */
[----:B------:R-:W-:Y:S01]  /*a290*/  MOV R25, R119 ;  /* 0x0000007700197202 */ /* 0x000fe20000000f00 */
[----:B--2---:R-:W-:-:S04]  /*a2a0*/  FADD.FTZ R30, R26, 1 ;  /* 0x3f8000001a1e7421 */ /* 0x004fc80000010000 */
        /* <DEDUP_REMOVED lines=10> */
.L_x_3879:
[----:B------:R-:W-:Y:S05]  /*a350*/  BSYNC.RECONVERGENT B1 ;  /* 0x0000000000017941 */ /* 0x000fea0003800200 */
.L_x_3878:
[----:B------:R-:W-:Y:S04]  /*a360*/  BSSY.RECONVERGENT B1, `(.L_x_3880) ;  /* 0x000001d000017945 */ /* 0x000fe80003800200 */
[----:B------:R-:W-:Y:S05]  /*a370*/  @P4 BRA `(.L_x_3881) ;  /* 0x00000000006c4947 */ /* 0x000fea0003800000 */
[C---:B------:R-:W-:Y:S01]  /*a380*/  FADD.FTZ R90, -R42.reuse, R90 ;  /* 0x0000005a2a5a7221 */ /* 0x040fe20000010100 */
[----:B------:R-:W-:Y:S01]  /*a390*/  FADD.FTZ R24, -R42, R91 ;  /* 0x0000005b2a187221 */ /* 0x000fe20000010100 */
[----:B------:R-:W0:Y:S01]  /*a3a0*/  LDCU.64 UR8, c[0x0][0x3e0] ;  /* 0x00007c00ff0877ac */ /* 0x000e220008000a00 */
[----:B------:R-:W-:Y:S01]  /*a3b0*/  MOV R25, R119 ;  /* 0x0000007700197202 */ /* 0x000fe20000000f00 */
[-C--:B-1----:R-:W-:Y:S01]  /*a3c0*/  FMUL.FTZ R23, R90, R47.reuse ;  /* 0x0000002f5a177220 */ /* 0x082fe20000410000 */
[----:B------:R-:W-:Y:S01]  /*a3d0*/  FMUL.FTZ R24, R24, R47 ;  /* 0x0000002f18187220 */ /* 0x000fe20000410000 */
[----:B------:R-:W1:Y:S02]  /*a3e0*/  LDCU.64 UR10, c[0x0][0x380] ;  /* 0x00007000ff0a77ac */ /* 0x000e640008000a00 */
[----:B0-2345:R-:W-:Y:S01]  /*a3f0*/  FFMA.FTZ R31, R38, R23, R36 ;  /* 0x00000017261f7223 */ /* 0x03dfe20000010024 */
[----:B------:R-:W-:Y:S01]  /*a400*/  FFMA.FTZ R32, R39, R24, R37 ;  /* 0x0000001827207223 */ /* 0x000fe20000010025 */
[----:B------:R-:W-:-:S02]  /*a410*/  MOV R24, R116 ;  /* 0x0000007400187202 */ /* 0x000fc40000000f00 */
[----:B------:R-:W-:Y:S01]  /*a420*/  FMUL.FTZ R23, R31, -1.4426950216293334961 ;  /* 0xbfb8aa3b1f177820 */ /* 0x000fe20000410000 */
[----:B------:R-:W-:-:S05]  /*a430*/  FMUL.FTZ R26, R32, -1.4426950216293334961 ;  /* 0xbfb8aa3b201a7820 */ /* 0x000fca0000410000 */
[----:B------:R-:W0:Y:S01]  /*a440*/  MUFU.EX2 R23, R23 ;  /* 0x0000001700177308 */ /* 0x000e220000000800 */
[----:B------:R-:W-:-:S03]  /*a450*/  IMAD R34, R109, UR8, RZ ;  /* 0x000000086d227c24 */ /* 0x000fc6000f8e02ff */
[----:B------:R-:W2:Y:S01]  /*a460*/  MUFU.EX2 R26, R26 ;  /* 0x0000001a001a7308 */ /* 0x000ea20000000800 */
[----:B------:R-:W-:-:S04]  /*a470*/  IMAD.WIDE.U32 R24, R11, UR8, R24 ;  /* 0x000000080b187c25 */ /* 0x000fc8000f8e0018 */
[----:B0-----:R-:W-:Y:S01]  /*a480*/  FADD.FTZ R28, R23, 1 ;  /* 0x3f800000171c7421 */ /* 0x001fe20000010000 */
[----:B------:R-:W-:Y:S02]  /*a490*/  IMAD R23, R11, UR9, R34 ;  /* 0x000000090b177c24 */ /* 0x000fe4000f8e0222 */
[----:B--2---:R-:W-:Y:S01]  /*a4a0*/  FADD.FTZ R30, R26, 1 ;  /* 0x3f8000001a1e7421 */ /* 0x004fe20000010000 */
[----:B-1----:R-:W-:Y:S02]  /*a4b0*/  LEA R26, P1, R24, UR10, 0x2 ;  /* 0x0000000a181a7c11 */ /* 0x002fe4000f8210ff */
[----:B------:R-:W0:Y:S01]  /*a4c0*/  MUFU.RCP R28, R28 ;  /* 0x0000001c001c7308 */ /* 0x000e220000001000 */
[----:B------:R-:W-:-:S04]  /*a4d0*/  IADD3 R23, PT, PT, R25, R23, RZ ;  /* 0x0000001719177210 */ /* 0x000fc80007ffe0ff */
[----:B------:R-:W-:-:S03]  /*a4e0*/  LEA.HI.X R27, R24, UR11, R23, 0x2, P1 ;  /* 0x0000000b181b7c11 */ /* 0x000fc600088f1417 */
[----:B------:R-:W1:Y:S01]  /*a4f0*/  MUFU.RCP R29, R30 ;  /* 0x0000001e001d7308 */ /* 0x000e620000001000 */
[----:B0-----:R-:W-:Y:S01]  /*a500*/  FMUL.FTZ R28, R31, R28 ;  /* 0x0000001c1f1c7220 */ /* 0x001fe20000410000 */
[----:B-1----:R-:W-:-:S05]  /*a510*/  FMUL.FTZ R29, R32, R29 ;  /* 0x0000001d201d7220 */ /* 0x002fca0000410000 */
[----:B------:R0:W-:Y:S02]  /*a520*/  STG.E.64 desc[UR6][R26.64], R28 ;  /* 0x0000001c1a007986 */ /* 0x0001e4000c101b06 */
.L_x_3881:
[----:B------:R-:W-:Y:S05]  /*a530*/  BSYNC.RECONVERGENT B1 ;  /* 0x0000000000017941 */ /* 0x000fea0003800200 */
.L_x_3880:
        /* <DEDUP_REMOVED lines=18> */
[C---:B------:R-:W-:Y:S01]  /*a660*/  FADD.FTZ R94, -R42.reuse, R94 ;  /* 0x0000005e2a5e7221 */ /* 0x040fe20000010100 */
[----:B0-2---:R-:W-:Y:S01]  /*a670*/  FADD.FTZ R26, -R42, R95 ;  /* 0x0000005f2a1a7221 */ /* 0x005fe20000010100 */
        /* <DEDUP_REMOVED lines=9> */
[----:B---34-:R-:W-:-:S05]  /*a710*/  FMUL.FTZ R28, R34, -1.4426950216293334961 ;  /* 0xbfb8aa3b221c7820 */ /* 0x018fca0000410000 */
        /* <DEDUP_REMOVED lines=14> */
[----:B------:R0:W-:Y:S02]  /*a800*/  STG.E.64 desc[UR6][R28.64], R30 ;  /* 0x0000001e1c007986 */ /* 0x0001e4000c101b06 */
.L_x_3883:
[----:B------:R-:W-:Y:S05]  /*a810*/  BSYNC.RECONVERGENT B1 ;  /* 0x0000000000017941 */ /* 0x000fea0003800200 */
.L_x_3882:
[----:B------:R-:W-:Y:S04]  /*a820*/  BSSY.RECONVERGENT B1, `(.L_x_3884) ;  /* 0x000001d000017945 */ /* 0x000fe80003800200 */
[----:B------:R-:W-:Y:S05]  /*a830*/  @P2 BRA `(.L_x_3885) ;  /* 0x00000000006c2947 */ /* 0x000fea0003800000 */
        /* <DEDUP_REMOVED lines=16> */
[----:B--2---:R-:W-:Y:S01]  /*a940*/  FADD.FTZ R30, R25, 1 ;  /* 0x3f800000191e7421 */ /* 0x004fe20000010000 */
[----:B------:R-:W-:Y:S02]  /*a950*/  IMAD R25, R13, UR9, R40 ;  /* 0x000000090d197c24 */ /* 0x000fe4000f8e0228 */
[----:B0-----:R-:W-:Y:S01]  /*a960*/  FADD.FTZ R32, R28, 1 ;  /* 0x3f8000001c207421 */ /* 0x001fe20000010000 */
        /* <DEDUP_REMOVED lines=8> */
.L_x_3885:
[----:B------:R-:W-:Y:S05]  /*a9f0*/  BSYNC.RECONVERGENT B1 ;  /* 0x0000000000017941 */ /* 0x000fea0003800200 */
.L_x_3884:
        /* <DEDUP_REMOVED lines=29> */
.L_x_3887:
[----:B------:R-:W-:Y:S05]  /*abd0*/  BSYNC.RECONVERGENT B1 ;  /* 0x0000000000017941 */ /* 0x000fea0003800200 */
.L_x_3886:
[----:B------:R-:W-:Y:S04]  /*abe0*/  BSSY.RECONVERGENT B1, `(.L_x_3888) ;  /* 0x000001d000017945 */ /* 0x000fe80003800200 */
[----:B------:R-:W-:Y:S05]  /*abf0*/  @P6 BRA `(.L_x_3889) ;  /* 0x00000000006c6947 */ /* 0x000fea0003800000 */
[C---:B------:R-:W-:Y:S01]  /*ac00*/  FADD.FTZ R100, -R42.reuse, R100 ;  /* 0x000000642a647221 */ /* 0x040fe20000010100 */
[----:B------:R-:W-:Y:S01]  /*ac10*/  FADD.FTZ R22, -R42, R101 ;  /* 0x000000652a167221 */ /* 0x000fe20000010100 */
[----:B------:R-:W3:Y:S02]  /*ac20*/  LDCU.64 UR8, c[0x0][0x3e0] ;  /* 0x00007c00ff0877ac */ /* 0x000ee40008000a00 */
[-C--:B-1----:R-:W-:Y:S01]  /*ac30*/  FMUL.FTZ R25, R100, R47.reuse ;  /* 0x0000002f64197220 */ /* 0x082fe20000410000 */
[----:B0-2---:R-:W-:Y:S01]  /*ac40*/  FMUL.FTZ R26, R22, R47 ;  /* 0x0000002f161a7220 */ /* 0x005fe20000410000 */
[----:B------:R-:W0:Y:S02]  /*ac50*/  LDCU.64 UR10, c[0x0][0x380] ;  /* 0x00007000ff0a77ac */ /* 0x000e240008000a00 */
[----:B---345:R-:W-:Y:S01]  /*ac60*/  FFMA.FTZ R31, R38, R25, R36 ;  /* 0x00000019261f7223 */ /* 0x038fe20000010024 */
[----:B------:R-:W-:Y:S01]  /*ac70*/  FFMA.FTZ R32, R39, R26, R37 ;  /* 0x0000001a27207223 */ /* 0x000fe20000010025 */
[----:B------:R-:W-:-:S02]  /*ac80*/  MOV R25, R119 ;  /* 0x0000007700197202 */ /* 0x000fc40000000f00 */
[----:B------:R-:W-:Y:S01]  /*ac90*/  FMUL.FTZ R22, R31, -1.4426950216293334961 ;  /* 0xbfb8aa3b1f167820 */ /* 0x000fe20000410000 */
[----:B------:R-:W-:-:S05]  /*aca0*/  FMUL.FTZ R26, R32, -1.4426950216293334961 ;  /* 0xbfb8aa3b201a7820 */ /* 0x000fca0000410000 */
[----:B------:R-:W1:Y:S01]  /*acb0*/  MUFU.EX2 R22, R22 ;  /* 0x0000001600167308 */ /* 0x000e620000000800 */
[----:B------:R-:W-:Y:S01]  /*acc0*/  IMAD R27, R24, UR8, RZ ;  /* 0x00000008181b7c24 */ /* 0x000fe2000f8e02ff */
[----:B------:R-:W-:Y:S02]  /*acd0*/  MOV R24, R116 ;  /* 0x0000007400187202 */ /* 0x000fe40000000f00 */
[----:B------:R-:W2:Y:S01]  /*ace0*/  MUFU.EX2 R26, R26 ;  /* 0x0000001a001a7308 */ /* 0x000ea20000000800 */
[C---:B------:R-:W-:Y:S02]  /*acf0*/  IMAD R27, R18.reuse, UR9, R27 ;  /* 0x00000009121b7c24 */ /* 0x040fe4000f8e021b */
[----:B------:R-:W-:-:S05]  /*ad00*/  IMAD.WIDE.U32 R24, R18, UR8, R24 ;  /* 0x0000000812187c25 */ /* 0x000fca000f8e0018 */
[----:B------:R-:W-:Y:S01]  /*ad10*/  IADD3 R27, PT, PT, R25, R27, RZ ;  /* 0x0000001b191b7210 */ /* 0x000fe20007ffe0ff */
[----:B-1----:R-:W-:Y:S01]  /*ad20*/  FADD.FTZ R28, R22, 1 ;  /* 0x3f800000161c7421 */ /* 0x002fe20000010000 */
[----:B--2---:R-:W-:Y:S01]  /*ad30*/  FADD.FTZ R30, R26, 1 ;  /* 0x3f8000001a1e7421 */ /* 0x004fe20000010000 */
[----:B0-----:R-:W-:-:S04]  /*ad40*/  LEA R26, P1, R24, UR10, 0x2 ;  /* 0x0000000a181a7c11 */ /* 0x001fc8000f8210ff */
[----:B------:R-:W0:Y:S01]  /*ad50*/  MUFU.RCP R28, R28 ;  /* 0x0000001c001c7308 */ /* 0x000e220000001000 */
[----:B------:R-:W-:-:S07]  /*ad60*/  LEA.HI.X R27, R24, UR11, R27, 0x2, P1 ;  /* 0x0000000b181b7c11 */ /* 0x000fce00088f141b */
[----:B------:R-:W1:Y:S01]  /*ad70*/  MUFU.RCP R29, R30 ;  /* 0x0000001e001d7308 */ /* 0x000e620000001000 */
[----:B0-----:R-:W-:Y:S01]  /*ad80*/  FMUL.FTZ R28, R31, R28 ;  /* 0x0000001c1f1c7220 */ /* 0x001fe20000410000 */
[----:B-1----:R-:W-:-:S05]  /*ad90*/  FMUL.FTZ R29, R32, R29 ;  /* 0x0000001d201d7220 */ /* 0x002fca0000410000 */
[----:B------:R0:W-:Y:S02]  /*ada0*/  STG.E.64 desc[UR6][R26.64], R28 ;  /* 0x0000001c1a007986 */ /* 0x0001e4000c101b06 */
.L_x_3889:
[----:B------:R-:W-:Y:S05]  /*adb0*/  BSYNC.RECONVERGENT B1 ;  /* 0x0000000000017941 */ /* 0x000fea0003800200 */
.L_x_3888:
[----:B------:R-:W-:Y:S04]  /*adc0*/  BSSY.RECONVERGENT B1, `(.L_x_3890) ;  /* 0x000001d000017945 */ /* 0x000fe80003800200 */
[----:B------:R-:W-:Y:S05]  /*add0*/  @P3 BRA `(.L_x_3891) ;  /* 0x00000000006c3947 */ /* 0x000fea0003800000 */
[C---:B------:R-:W-:Y:S01]  /*ade0*/  FADD.FTZ R102, -R42.reuse, R102 ;  /* 0x000000662a667221 */ /* 0x040fe20000010100 */
[----:B------:R-:W-:Y:S01]  /*adf0*/  FADD.FTZ R18, -R42, R103 ;  /* 0x000000672a127221 */ /* 0x000fe20000010100 */
[----:B------:R-:W2:Y:S02]  /*ae00*/  LDCU.64 UR8, c[0x0][0x3e0] ;  /* 0x00007c00ff0877ac */ /* 0x000ea40008000a00 */
[-C--:B-1----:R-:W-:Y:S01]  /*ae10*/  FMUL.FTZ R25, R102, R47.reuse ;  /* 0x0000002f66197220 */ /* 0x082fe20000410000 */
[----:B------:R-:W-:Y:S01]  /*ae20*/  FMUL.FTZ R22, R18, R47 ;  /* 0x0000002f12167220 */ /* 0x000fe20000410000 */
[----:B------:R-:W1:Y:S02]  /*ae30*/  LDCU.64 UR10, c[0x0][0x380] ;  /* 0x00007000ff0a77ac */ /* 0x000e640008000a00 */
[----:B0--345:R-:W-:Y:S01]  /*ae40*/  FFMA.FTZ R29, R38, R25, R36 ;  /* 0x00000019261d7223 */ /* 0x039fe20000010024 */
[----:B--2---:R-:W-:Y:S01]  /*ae50*/  FFMA.FTZ R30, R39, R22, R37 ;  /* 0x00000016271e7223 */ /* 0x004fe20000010025 */
[----:B------:R-:W-:-:S02]  /*ae60*/  MOV R22, R116 ;  /* 0x0000007400167202 */ /* 0x000fc40000000f00 */
[----:B------:R-:W-:Y:S01]  /*ae70*/  FMUL.FTZ R18, R29, -1.4426950216293334961 ;  /* 0xbfb8aa3b1d127820 */ /* 0x000fe20000410000 */
[----:B------:R-:W-:-:S05]  /*ae80*/  FMUL.FTZ R24, R30, -1.4426950216293334961 ;  /* 0xbfb8aa3b1e187820 */ /* 0x000fca0000410000 */
[----:B------:R-:W0:Y:S01]  /*ae90*/  MUFU.EX2 R18, R18 ;  /* 0x0000001200127308 */ /* 0x000e220000000800 */
[----:B------:R-:W-:Y:S01]  /*aea0*/  IMAD R25, R23, UR8, RZ ;  /* 0x0000000817197c24 */ /* 0x000fe2000f8e02ff */
[----:B------:R-:W-:Y:S02]  /*aeb0*/  MOV R23, R119 ;  /* 0x0000007700177202 */ /* 0x000fe40000000f00 */
[----:B------:R-:W2:Y:S01]  /*aec0*/  MUFU.EX2 R24, R24 ;  /* 0x0000001800187308 */ /* 0x000ea20000000800 */
[C---:B------:R-:W-:Y:S02]  /*aed0*/  IMAD R25, R46.reuse, UR9, R25 ;  /* 0x000000092e197c24 */ /* 0x040fe4000f8e0219 */
[----:B------:R-:W-:-:S05]  /*aee0*/  IMAD.WIDE.U32 R22, R46, UR8, R22 ;  /* 0x000000082e167c25 */ /* 0x000fca000f8e0016 */
[----:B------:R-:W-:Y:S01]  /*aef0*/  IADD3 R25, PT, PT, R23, R25, RZ ;  /* 0x0000001917197210 */ /* 0x000fe20007ffe0ff */
        /* <DEDUP_REMOVED lines=8> */
[----:B------:R0:W-:Y:S02]  /*af80*/  STG.E.64 desc[UR6][R24.64], R26 ;  /* 0x0000001a18007986 */ /* 0x0001e4000c101b06 */
.L_x_3891:
[----:B------:R-:W-:Y:S05]  /*af90*/  BSYNC.RECONVERGENT B1 ;  /* 0x0000000000017941 */ /* 0x000fea0003800200 */
.L_x_3890:
[----:B------:R-:W-:Y:S05]  /*afa0*/  @P4 BRA `(.L_x_3829) ;  /* 0x0000000000684947 */ /* 0x000fea0003800000 */
[C---:B------:R-:W-:Y:S01]  /*afb0*/  FADD.FTZ R104, -R42.reuse, R104 ;  /* 0x000000682a687221 */ /* 0x040fe20000010100 */
[----:B------:R-:W-:Y:S01]  /*afc0*/  FADD.FTZ R42, -R42, R105 ;  /* 0x000000692a2a7221 */ /* 0x000fe20000010100 */
[----:B------:R-:W3:Y:S01]  /*afd0*/  LDCU.64 UR4, c[0x0][0x3e0] ;  /* 0x00007c00ff0477ac */ /* 0x000ee20008000a00 */
[----:B------:R-:W-:Y:S01]  /*afe0*/  MOV R117, R119 ;  /* 0x0000007700757202 */ /* 0x000fe20000000f00 */
[-C--:B-1----:R-:W-:Y:S01]  /*aff0*/  FMUL.FTZ R23, R104, R47.reuse ;  /* 0x0000002f68177220 */ /* 0x082fe20000410000 */
[----:B------:R-:W-:Y:S01]  /*b000*/  FMUL.FTZ R42, R42, R47 ;  /* 0x0000002f2a2a7220 */ /* 0x000fe20000410000 */
[----:B------:R-:W1:Y:S02]  /*b010*/  LDCU.64 UR8, c[0x0][0x380] ;  /* 0x00007000ff0877ac */ /* 0x000e640008000a00 */
[----:B0-2--5:R-:W-:Y:S01]  /*b020*/  FFMA.FTZ R27, R38, R23, R36 ;  /* 0x00000017261b7223 */ /* 0x025fe20000010024 */
[----:B------:R-:W-:-:S03]  /*b030*/  FFMA.FTZ R42, R39, R42, R37 ;  /* 0x0000002a272a7223 */ /* 0x000fc60000010025 */
        /* <DEDUP_REMOVED lines=17> */
.L_x_3829:
[----:B------:R-:W-:Y:S05]  /*b150*/  BSYNC.RECONVERGENT B0 ;  /* 0x0000000000007941 */ /* 0x000fea0003800200 */
.L_x_3765:
        /* <DEDUP_REMOVED lines=8> */
.L_x_3893:
        /* <DEDUP_REMOVED lines=10> */
.L_x_4942:


//--------------------- .text._Z35group_norm_nhwc_fwd_one_pass_kernelI11Fp32IOFp32WLi512ELi120ELi480EEv26Group_norm_nhwc_fwd_params --------------------------
	.section	.text._Z35group_norm_nhwc_fwd_one_pass_kernelI11Fp32IOFp32WLi512ELi120ELi480EEv26Group_norm_nhwc_fwd_params,"ax",@progbits
	.align	128
        .global         _Z35group_norm_nhwc_fwd_one_pass_kernelI11Fp32IOFp32WLi512ELi120ELi480EEv26Group_norm_nhwc_fwd_params
        .type           _Z35group_norm_nhwc_fwd_one_pass_kernelI11Fp32IOFp32WLi512ELi120ELi480EEv26Group_norm_nhwc_fwd_params,@function
        .size           _Z35group_norm_nhwc_fwd_one_pass_kernelI11Fp32IOFp32WLi512ELi120ELi480EEv26Group_norm_nhwc_fwd_params,(.L_x_4943 - _Z35group_norm_nhwc_fwd_one_pass_kernelI11Fp32IOFp32WLi512ELi120ELi480EEv26Group_norm_nhwc_fwd_params)
        .other          _Z35group_norm_nhwc_fwd_one_pass_kernelI11Fp32IOFp32WLi512ELi120ELi480EEv26Group_norm_nhwc_fwd_params,@"STO_CUDA_ENTRY STV_DEFAULT"
_Z35group_norm_nhwc_fwd_one_pass_kernelI11Fp32IOFp32WLi512ELi120ELi480EEv26Group_norm_nhwc_fwd_params:
.text._Z35group_norm_nhwc_fwd_one_pass_kernelI11Fp32IOFp32WLi512ELi120ELi480EEv26Group_norm_nhwc_fwd_params:
[----:B------:R-:W0:Y:S08]  /*0000*/  LDC R1, c[0x0][0x37c] ;  /* 0x0000df00ff017b82 */ /* 0x000e300000000800 */
[----:B------:R-:W1:Y:S01]  /*0010*/  LDC R0, c[0x0][0x3c8] ;  /* 0x0000f200ff007b82 */ /* 0x000e620000000800 */
[----:B------:R-:W1:Y:S01]  /*0020*/  LDCU UR4, c[0x0][0x3f8] ;  /* 0x00007f00ff0477ac */ /* 0x000e620008000800 */
[----:B0-----:R-:W-:-:S04]  /*0030*/  IADD3 R1, PT, PT, R1, -0x300, RZ ;  /* 0xfffffd0001017810 */ /* 0x001fc80007ffe0ff */
[----:B------:R-:W-:Y:S02]  /*0040*/  R2UR UR8, R1 ;  /* 0x00000000010872ca */ /* 0x000fe400000e0000 */
        /* <DEDUP_REMOVED lines=30> */
[----:B------:R0:W-:Y:S01]  /*0230*/  STL [R1+0x2a4], R4 ;  /* 0x0002a40401007387 */ /* 0x0001e20000100800 */
[----:B------:R-:W-:-:S07]  /*0240*/  LOP3.LUT R71, R4, 0xffff, RZ, 0xc0, !PT ;  /* 0x0000ffff04477812 */ /* 0x000fce00078ec0ff */
.L_x_4045:
[----:B------:R-:W1:Y:S01]  /*0250*/  LDCU UR11, c[0x0][0x3f8] ;  /* 0x00007f00ff0b77ac */ /* 0x000e620008000800 */
[----:B0----5:R-:W-:Y:S01]  /*0260*/  IABS R3, UR9 ;  /* 0x0000000900037c13 */ /* 0x021fe20008000000 */
[C---:B---34-:R-:W-:Y:S01]  /*0270*/  VIADD R7, R58.reuse, 0x10 ;  /* 0x000000103a077836 */ /* 0x058fe20000000000 */
[C---:B------:R-:W-:Y:S01]  /*0280*/  IADD3 R5, PT, PT, R58.reuse, 0x8, RZ ;  /* 0x000000083a057810 */ /* 0x040fe20007ffe0ff */
[----:B------:R-:W-:Y:S01]  /*0290*/  UMOV UR6, URZ ;  /* 0x000000ff00067c82 */ /* 0x000fe20008000000 */
[----:B------:R-:W-:Y:S01]  /*02a0*/  R2UR UR10, R3 ;  /* 0x00000000030a72ca */ /* 0x000fe200000e0000 */
[----:B------:R-:W2:Y:S01]  /*02b0*/  LDCU.64 UR16, c[0x0][0x3e8] ;  /* 0x00007d00ff1077ac */ /* 0x000ea20008000a00 */
[----:B------:R-:W3:Y:S01]  /*02c0*/  @!P0 LDC.64 R20, c[0x0][0x3e0] ;  /* 0x0000f800ff148b82 */ /* 0x000ee20000000a00 */
[----:B------:R-:W-:Y:S01]  /*02d0*/  SHF.R.S32.HI R9, RZ, 0x1f, R5 ;  /* 0x0000001fff097819 */ /* 0x000fe20000011405 */
[C---:B------:R-:W-:Y:S01]  /*02e0*/  VIADD R11, R58.reuse, 0x18 ;  /* 0x000000183a0b7836 */ /* 0x040fe20000000000 */
[----:B------:R-:W-:Y:S01]  /*02f0*/  SHF.R.S32.HI R13, RZ, 0x1f, R7 ;  /* 0x0000001fff0d7819 */ /* 0x000fe20000011407 */
[----:B------:R-:W-:Y:S01]  /*0300*/  STL [R1+0x2a8], R58 ;  /* 0x0002a83a01007387 */ /* 0x000fe20000100800 */
[----:B------:R-:W-:-:S02]  /*0310*/  IADD3 R15, PT, PT, R58, 0x20, RZ ;  /* 0x000000203a0f7810 */ /* 0x000fc40007ffe0ff */
[----:B------:R-:W-:Y:S01]  /*0320*/  SHF.R.S32.HI R17, RZ, 0x1f, R11 ;  /* 0x0000001fff117819 */ /* 0x000fe2000001140b */
[----:B------:R-:W4:Y:S01]  /*0330*/  @!P0 LDC.64 R22, c[0x0][0x390] ;  /* 0x0000e400ff168b82 */ /* 0x000f220000000a00 */
[----:B------:R-:W-:Y:S02]  /*0340*/  @!P0 SHF.R.S32.HI R3, RZ, 0x1f, R58 ;  /* 0x0000001fff038819 */ /* 0x000fe4000001143a */
[----:B-1----:R-:W-:Y:S01]  /*0350*/  MOV R0, UR11 ;  /* 0x0000000b00007c02 */ /* 0x002fe20008000f00 */
[----:B------:R-:W-:Y:S01]  /*0360*/  UISETP.NE.AND UP0, UPT, UR11, URZ, UPT ;  /* 0x000000ff0b00728c */ /* 0x000fe2000bf05270 */
[----:B------:R-:W-:Y:S02]  /*0370*/  SHF.R.S32.HI R19, RZ, 0x1f, R15 ;  /* 0x0000001fff137819 */ /* 0x000fe4000001140f */
[----:B------:R-:W-:Y:S02]  /*0380*/  IABS R0, R0 ;  /* 0x0000000000007213 */ /* 0x000fe40000000000 */
[----:B--2---:R-:W-:-:S02]  /*0390*/  ISETP.GE.U32.AND P1, PT, R5, UR16, PT ;  /* 0x0000001005007c0c */ /* 0x004fc4000bf26070 */
[----:B------:R-:W-:Y:S02]  /*03a0*/  R2UR UR12, R0 ;  /* 0x00000000000c72ca */ /* 0x000fe400000e0000 */
[----:B------:R-:W-:Y:S02]  /*03b0*/  ISETP.GE.U32.AND P2, PT, R7, UR16, PT ;  /* 0x0000001007007c0c */ /* 0x000fe4000bf46070 */
[----:B------:R-:W-:Y:S02]  /*03c0*/  ISETP.GE.AND.EX P6, PT, R9, UR17, PT, P1 ;  /* 0x0000001109007c0c */ /* 0x000fe4000bfc6310 */
[----:B------:R-:W-:Y:S02]  /*03d0*/  ISETP.GE.AND.EX P5, PT, R13, UR17, PT, P2 ;  /* 0x000000110d007c0c */ /* 0x000fe4000bfa6320 */
[----:B------:R-:W-:Y:S02]  /*03e0*/  ISETP.GE.U32.AND P1, PT, R11, UR16, PT ;  /* 0x000000100b007c0c */ /* 0x000fe4000bf26070 */
[----:B------:R-:W-:-:S02]  /*03f0*/  LOP3.LUT R59, R59, 0xfeffffff, RZ, 0xc0, !PT ;  /* 0xfeffffff3b3b7812 */ /* 0x000fc400078ec0ff */
[----:B------:R-:W-:Y:S01]  /*0400*/  ISETP.GE.AND.EX P4, PT, R17, UR17, PT, P1 ;  /* 0x0000001111007c0c */ /* 0x000fe2000bf86310 */
[----:B------:R-:W1:Y:S01]  /*0410*/  I2F.RP R0, UR12 ;  /* 0x0000000c00007d06 */ /* 0x000e620008209400 */
[----:B------:R-:W-:-:S03]  /*0420*/  LOP3.LUT R32, R32, 0x7fffffff, RZ, 0xc0, !PT ;  /* 0x7fffffff20207812 */ /* 0x000fc600078ec0ff */
[----:B------:R-:W0:Y:S01]  /*0430*/  @!P6 LDC.64 R24, c[0x0][0x3e0] ;  /* 0x0000f800ff18eb82 */ /* 0x000e220000000a00 */
[----:B------:R-:W-:-:S04]  /*0440*/  @P6 LOP3.LUT R59, R59, 0x1000000, RZ, 0xfc, !PT ;  /* 0x010000003b3b6812 */ /* 0x000fc800078efcff */
[----:B------:R-:W-:-:S03]  /*0450*/  LOP3.LUT R59, R59, 0xff7fffff, RZ, 0xc0, !PT ;  /* 0xff7fffff3b3b7812 */ /* 0x000fc600078ec0ff */
[----:B------:R-:W2:Y:S01]  /*0460*/  @!P5 LDC.64 R28, c[0x0][0x3e0] ;  /* 0x0000f800ff1cdb82 */ /* 0x000ea20000000a00 */
[----:B------:R-:W-:Y:S01]  /*0470*/  @P5 LOP3.LUT R59, R59, 0x800000, RZ, 0xfc, !PT ;  /* 0x008000003b3b5812 */ /* 0x000fe200078efcff */
[----:B-1----:R-:W1:Y:S03]  /*0480*/  MUFU.RCP R0, R0 ;  /* 0x0000000000007308 */ /* 0x002e660000001000 */
[----:B------:R-:W-:-:S03]  /*0490*/  LOP3.LUT R59, R59, 0xffbfffff, RZ, 0xc0, !PT ;  /* 0xffbfffff3b3b7812 */ /* 0x000fc600078ec0ff */
[----:B------:R-:W3:Y:S01]  /*04a0*/  @!P4 LDC.64 R34, c[0x0][0x3e0] ;  /* 0x0000f800ff22cb82 */ /* 0x000ee20000000a00 */
[----:B------:R-:W-:-:S04]  /*04b0*/  @P4 LOP3.LUT R59, R59, 0x400000, RZ, 0xfc, !PT ;  /* 0x004000003b3b4812 */ /* 0x000fc800078efcff */
[----:B------:R-:W-:-:S03]  /*04c0*/  LOP3.LUT R59, R59, 0xffdfffff, RZ, 0xc0, !PT ;  /* 0xffdfffff3b3b7812 */ /* 0x000fc600078ec0ff */
[----:B------:R-:W2:Y:S01]  /*04d0*/  @!P5 LDC.64 R30, c[0x0][0x390] ;  /* 0x0000e400ff1edb82 */ /* 0x000ea20000000a00 */
[----:B0-----:R-:W-:Y:S02]  /*04e0*/  @!P6 IMAD R4, R9, R24, RZ ;  /* 0x000000180904e224 */ /* 0x001fe400078e02ff */
[----:B-1----:R-:W-:-:S06]  /*04f0*/  VIADD R2, R0, 0xffffffe ;  /* 0x0ffffffe00027836 */ /* 0x002fcc0000000000 */
[----:B------:R-:W0:Y:S01]  /*0500*/  F2I.FTZ.U32.TRUNC.NTZ R2, R2 ;  /* 0x0000000200027305 */ /* 0x000e22000021f000 */
[----:B---3--:R-:W-:-:S04]  /*0510*/  @!P4 IMAD R6, R17, R34, RZ ;  /* 0x000000221106c224 */ /* 0x008fc800078e02ff */
[----:B------:R-:W-:Y:S01]  /*0520*/  @!P4 IMAD R17, R11, R35, R6 ;  /* 0x000000230b11c224 */ /* 0x000fe200078e0206 */
[----:B0-----:R-:W-:-:S13]  /*0530*/  R2UR UR7, R2 ;  /* 0x00000000020772ca */ /* 0x001fda00000e0000 */
        /* <DEDUP_REMOVED lines=10> */
[----:B------:R-:W-:Y:S01]  /*05e0*/  ULOP3.LUT UR5, UR9, UR11, URZ, 0x3c, !UPT ;  /* 0x0000000b09057292 */ /* 0x000fe2000f8e3cff */
[----:B------:R-:W0:Y:S03]  /*05f0*/  LDCU.64 UR12, c[0x0][0x3f0] ;  /* 0x00007e00ff0c77ac */ /* 0x000e260008000a00 */
[----:B------:R-:W-:-:S05]  /*0600*/  UISETP.GE.AND UP2, UPT, UR5, URZ, UPT ;  /* 0x000000ff0500728c */ /* 0x000fca000bf46270 */
[----:B------:R-:W-:-:S06]  /*0610*/  @UP1 UIADD3 UR7, UPT, UPT, UR7, 0x1, URZ ;  /* 0x0000000107071890 */ /* 0x000fcc000fffe0ff */
[----:B------:R-:W-:Y:S02]  /*0620*/  @!UP2 UIADD3 UR7, UPT, UPT, -UR7, URZ, URZ ;  /* 0x000000ff0707a290 */ /* 0x000fe4000fffe1ff */
[----:B------:R-:W-:Y:S01]  /*0630*/  @!UP0 ULOP3.LUT UR7, URZ, UR11, URZ, 0x33, !UPT ;  /* 0x0000000bff078292 */ /* 0x000fe2000f8e33ff */
[----:B0-----:R-:W-:-:S03]  /*0640*/  MOV R27, UR12 ;  /* 0x0000000c001b7c02 */ /* 0x001fc60008000f00 */
[----:B------:R-:W-:Y:S02]  /*0650*/  UIADD3 UR6, UPT, UPT, -UR7, URZ, URZ ;  /* 0x000000ff07067290 */ /* 0x000fe4000fffe1ff */
[----:B------:R-:W-:Y:S02]  /*0660*/  USHF.R.S32.HI UR5, URZ, 0x1f, UR7 ;  /* 0x0000001fff057899 */ /* 0x000fe40008011407 */
[----:B------:R-:W-:Y:S02]  /*0670*/  UIMAD UR6, UR11, UR6, UR9 ;  /* 0x000000060b0672a4 */ /* 0x000fe4000f8e0209 */
[----:B------:R-:W-:Y:S02]  /*0680*/  UIMAD UR5, UR5, UR12, URZ ;  /* 0x0000000c050572a4 */ /* 0x000fe4000f8e02ff */
[----:B------:R-:W-:Y:S02]  /*0690*/  UIMAD UR6, UR6, 0x78, URZ ;  /* 0x00000078060678a4 */ /* 0x000fe4000f8e02ff */
[----:B------:R-:W-:-:S04]  /*06a0*/  UIMAD UR5, UR7, UR13, UR5 ;  /* 0x0000000d070572a4 */ /* 0x000fc8000f8e0205 */
[----:B------:R-:W-:Y:S01]  /*06b0*/  IMAD.U32 R0, RZ, RZ, UR6 ;  /* 0x00000006ff007e24 */ /* 0x000fe2000f8e00ff */
[----:B------:R-:W-:-:S04]  /*06c0*/  IADD3 R52, P2, PT, R71, UR6, RZ ;  /* 0x0000000647347c10 */ /* 0x000fc8000ff5e0ff */
[----:B------:R-:W-:Y:S01]  /*06d0*/  LEA.HI.X.SX32 R53, R0, RZ, 0x1, P2 ;  /* 0x000000ff00357211 */ /* 0x000fe200010f0eff */
[----:B------:R-:W-:Y:S01]  /*06e0*/  @!P0 IMAD R0, R3, R20, RZ ;  /* 0x0000001403008224 */ /* 0x000fe200078e02ff */
[----:B------:R-:W-:Y:S01]  /*06f0*/  ISETP.GE.U32.AND P2, PT, R15, UR16, PT ;  /* 0x000000100f007c0c */ /* 0x000fe2000bf46070 */
[----:B------:R-:W-:-:S03]  /*0700*/  IMAD.WIDE.U32 R52, R27, UR7, R52 ;  /* 0x000000071b347c25 */ /* 0x000fc6000f8e0034 */
[----:B------:R-:W-:Y:S01]  /*0710*/  ISETP.GE.AND.EX P3, PT, R19, UR17, PT, P2 ;  /* 0x0000001113007c0c */ /* 0x000fe2000bf66320 */
[----:B------:R-:W0:Y:S01]  /*0720*/  @!P6 LDC.64 R26, c[0x0][0x390] ;  /* 0x0000e400ff1aeb82 */ /* 0x000e220000000a00 */
[----:B------:R-:W-:Y:S01]  /*0730*/  @!P0 IMAD.MOV.U32 R54, RZ, RZ, R52 ;  /* 0x000000ffff368224 */ /* 0x000fe200078e0034 */
[----:B------:R-:W-:Y:S01]  /*0740*/  IADD3 R55, PT, PT, R53, UR5, RZ ;  /* 0x0000000535377c10 */ /* 0x000fe2000fffe0ff */
[C---:B------:R-:W-:Y:S01]  /*0750*/  @!P0 IMAD R21, R58.reuse, R21, R0 ;  /* 0x000000153a158224 */ /* 0x040fe200078e0200 */
[----:B------:R-:W-:Y:S01]  /*0760*/  STL [R1+0x2b8], R52 ;  /* 0x0002b83401007387 */ /* 0x000fe20000100800 */
[----:B------:R-:W-:Y:S01]  /*0770*/  @!P5 IMAD.MOV.U32 R8, RZ, RZ, R52 ;  /* 0x000000ffff08d224 */ /* 0x000fe200078e0034 */
[----:B------:R-:W-:Y:S01]  /*0780*/  @!P5 MOV R9, R55 ;  /* 0x000000370009d202 */ /* 0x000fe20000000f00 */
[----:B------:R-:W-:Y:S01]  /*0790*/  @!P0 IMAD.WIDE.U32 R2, R58, R20, R54 ;  /* 0x000000143a028225 */ /* 0x000fe200078e0036 */
[----:B------:R-:W-:Y:S04]  /*07a0*/  STL [R1+0x2b4], R53 ;  /* 0x0002b43501007387 */ /* 0x000fe80000100800 */
[----:B------:R-:W1:Y:S01]  /*07b0*/  @!P3 LDC.64 R36, c[0x0][0x3e0] ;  /* 0x0000f800ff24bb82 */ /* 0x000e620000000a00 */
[----:B------:R-:W-:Y:S01]  /*07c0*/  @!P0 IADD3 R0, PT, PT, R3, R21, RZ ;  /* 0x0000001503008210 */ /* 0x000fe20007ffe0ff */
[----:B------:R-:W-:Y:S01]  /*07d0*/  @!P6 IMAD R21, R5, R25, R4 ;  /* 0x000000190515e224 */ /* 0x000fe200078e0204 */
[----:B----4-:R-:W-:Y:S01]  /*07e0*/  @!P0 LEA R124, P1, R2, R22, 0x2 ;  /* 0x00000016027c8211 */ /* 0x010fe200078210ff */
[----:B--2---:R-:W-:Y:S01]  /*07f0*/  @!P5 IMAD.WIDE.U32 R8, R7, R28, R8 ;  /* 0x0000001c0708d225 */ /* 0x004fe200078e0008 */
[----:B------:R-:W-:-:S02]  /*0800*/  @!P6 MOV R3, R55 ;  /* 0x000000370003e202 */ /* 0x000fc40000000f00 */
[----:B------:R-:W-:Y:S01]  /*0810*/  @!P0 LEA.HI.X R2, R2, R23, R0, 0x2, P1 ;  /* 0x0000001702028211 */ /* 0x000fe200008f1400 */
[----:B------:R-:W-:Y:S01]  /*0820*/  @!P5 IMAD R0, R13, R28, RZ ;  /* 0x0000001c0d00d224 */ /* 0x000fe200078e02ff */
[----:B------:R-:W2:Y:S01]  /*0830*/  @!P4 LDC.64 R22, c[0x0][0x390] ;  /* 0x0000e400ff16cb82 */ /* 0x000ea20000000a00 */
[----:B------:R-:W-:Y:S01]  /*0840*/  @!P3 IMAD.MOV.U32 R12, RZ, RZ, R52 ;  /* 0x000000ffff0cb224 */ /* 0x000fe200078e0034 */
[----:B------:R-:W-:Y:S01]  /*0850*/  @P3 LOP3.LUT R59, R59, 0x200000, RZ, 0xfc, !PT ;  /* 0x002000003b3b3812 */ /* 0x000fe200078efcff */
[----:B------:R3:W-:Y:S01]  /*0860*/  @!P0 STL [R1+0x250], R2 ;  /* 0x0002500201008387 */ /* 0x0007e20000100800 */
[----:B------:R-:W-:Y:S01]  /*0870*/  @!P5 IMAD R13, R7, R29, R0 ;  /* 0x0000001d070dd224 */ /* 0x000fe200078e0200 */
[----:B------:R-:W-:Y:S02]  /*0880*/  IADD3 R29, PT, PT, R58, 0x180, RZ ;  /* 0x000001803a1d7810 */ /* 0x000fe40007ffe0ff */
[----:B------:R-:W-:Y:S01]  /*0890*/  LOP3.LUT R59, R59, 0xffefffff, RZ, 0xc0, !PT ;  /* 0xffefffff3b3b7812 */ /* 0x000fe200078ec0ff */
[----:B---3--:R-:W-:-:S02]  /*08a0*/  @!P6 IMAD.MOV.U32 R2, RZ, RZ, R52 ;  /* 0x000000ffff02e224 */ /* 0x008fc400078e0034 */
[----:B-1----:R-:W-:Y:S02]  /*08b0*/  @!P3 IMAD R10, R19, R36, RZ ;  /* 0x00000024130ab224 */ /* 0x002fe400078e02ff */
[----:B------:R-:W-:Y:S02]  /*08c0*/  @!P6 IMAD.WIDE.U32 R2, R5, R24, R2 ;  /* 0x000000180502e225 */ /* 0x000fe400078e0002 */
[----:B------:R-:W1:Y:S02]  /*08d0*/  @!P3 LDC.64 R24, c[0x0][0x390] ;  /* 0x0000e400ff18bb82 */ /* 0x000e640000000a00 */
[----:B------:R-:W-:Y:S01]  /*08e0*/  @!P6 IMAD.IADD R0, R3, 0x1, R21 ;  /* 0x000000010300e824 */ /* 0x000fe200078e0215 */
[C---:B0-----:R-:W-:Y:S02]  /*08f0*/  @!P6 LEA R4, P1, R2.reuse, R26, 0x2 ;  /* 0x0000001a0204e211 */ /* 0x041fe400078210ff */
[----:B------:R-:W-:Y:S02]  /*0900*/  @!P4 MOV R3, R55 ;  /* 0x000000370003c202 */ /* 0x000fe40000000f00 */
[----:B------:R-:W-:Y:S01]  /*0910*/  @!P6 LEA.HI.X R5, R2, R27, R0, 0x2, P1 ;  /* 0x0000001b0205e211 */ /* 0x000fe200008f1400 */
[----:B------:R-:W-:Y:S01]  /*0920*/  @!P4 IMAD.MOV.U32 R2, RZ, RZ, R52 ;  /* 0x000000ffff02c224 */ /* 0x000fe200078e0034 */
[----:B------:R-:W-:-:S02]  /*0930*/  @!P5 IADD3 R0, PT, PT, R9, R13, RZ ;  /* 0x0000000d0900d210 */ /* 0x000fc40007ffe0ff */
[C---:B------:R-:W-:Y:S01]  /*0940*/  @!P5 LEA R6, P1, R8.reuse, R30, 0x2 ;  /* 0x0000001e0806d211 */ /* 0x040fe200078210ff */
[----:B------:R-:W-:Y:S01]  /*0950*/  @!P4 IMAD.WIDE.U32 R2, R11, R34, R2 ;  /* 0x000000220b02c225 */ /* 0x000fe200078e0002 */
[----:B------:R-:W-:Y:S01]  /*0960*/  @!P3 MOV R13, R55 ;  /* 0x00000037000db202 */ /* 0x000fe20000000f00 */
[----:B------:R-:W-:Y:S01]  /*0970*/  STL.64 [R1+0x2e0], R4 ;  /* 0x0002e00401007387 */ /* 0x000fe20000100a00 */
[----:B------:R-:W-:Y:S01]  /*0980*/  @!P5 LEA.HI.X R7, R8, R31, R0, 0x2, P1 ;  /* 0x0000001f0807d211 */ /* 0x000fe200008f1400 */
[----:B------:R-:W-:Y:S01]  /*0990*/  @!P4 IMAD.IADD R0, R3, 0x1, R17 ;  /* 0x000000010300c824 */ /* 0x000fe200078e0211 */
[C---:B--2---:R-:W-:Y:S01]  /*09a0*/  @!P4 LEA R8, P1, R2.reuse, R22, 0x2 ;  /* 0x000000160208c211 */ /* 0x044fe200078210ff */
[C---:B------:R-:W-:Y:S02]  /*09b0*/  @!P3 IMAD R11, R15.reuse, R37, R10 ;  /* 0x000000250f0bb224 */ /* 0x040fe400078e020a */
[----:B------:R-:W-:Y:S01]  /*09c0*/  @!P3 IMAD.WIDE.U32 R12, R15, R36, R12 ;  /* 0x000000240f0cb225 */ /* 0x000fe200078e000c */
[----:B------:R-:W-:Y:S01]  /*09d0*/  @!P4 LEA.HI.X R9, R2, R23, R0, 0x2, P1 ;  /* 0x000000170209c211 */ /* 0x000fe200008f1400 */
[----:B------:R-:W-:Y:S03]  /*09e0*/  STL.64 [R1+0x2e8], R6 ;  /* 0x0002e80601007387 */ /* 0x000fe60000100a00 */
[----:B------:R-:W-:Y:S01]  /*09f0*/  @!P3 IADD3 R0, PT, PT, R13, R11, RZ ;  /* 0x0000000b0d00b210 */ /* 0x000fe20007ffe0ff */
[----:B------:R-:W-:Y:S01]  /*0a00*/  VIADD R13, R58, 0x28 ;  /* 0x000000283a0d7836 */ /* 0x000fe20000000000 */
[C---:B-1----:R-:W-:Y:S01]  /*0a10*/  @!P3 LEA R10, P1, R12.reuse, R24, 0x2 ;  /* 0x000000180c0ab211 */ /* 0x042fe200078210ff */
[----:B------:R0:W-:Y:S03]  /*0a20*/  STL.64 [R1+0x2f0], R8 ;  /* 0x0002f00801007387 */ /* 0x0001e60000100a00 */
[----:B------:R-:W-:-:S02]  /*0a30*/  @!P3 LEA.HI.X R11, R12, R25, R0, 0x2, P1 ;  /* 0x000000190c0bb211 */ /* 0x000fc400008f1400 */
[----:B------:R-:W-:Y:S02]  /*0a40*/  ISETP.GE.U32.AND P1, PT, R13, UR16, PT ;  /* 0x000000100d007c0c */ /* 0x000fe4000bf26070 */
[----:B------:R-:W-:-:S04]  /*0a50*/  SHF.R.S32.HI R3, RZ, 0x1f, R13 ;  /* 0x0000001fff037819 */ /* 0x000fc8000001140d */
[----:B------:R-:W-:-:S13]  /*0a60*/  ISETP.GE.AND.EX P2, PT, R3, UR17, PT, P1 ;  /* 0x0000001103007c0c */ /* 0x000fda000bf46310 */
[----:B------:R-:W1:Y:S01]  /*0a70*/  @!P2 LDC.64 R14, c[0x0][0x3e0] ;  /* 0x0000f800ff0eab82 */ /* 0x000e620000000a00 */
[----:B------:R-:W-:Y:S02]  /*0a80*/  @!P2 MOV R2, R52 ;  /* 0x000000340002a202 */ /* 0x000fe40000000f00 */
[----:B------:R-:W-:-:S04]  /*0a90*/  @P2 LOP3.LUT R59, R59, 0x100000, RZ, 0xfc, !PT ;  /* 0x001000003b3b2812 */ /* 0x000fc800078efcff */
[----:B------:R-:W-:Y:S01]  /*0aa0*/  LOP3.LUT R59, R59, 0xfff7ffff, RZ, 0xc0, !PT ;  /* 0xfff7ffff3b3b7812 */ /* 0x000fe200078ec0ff */
[----:B------:R-:W2:Y:S01]  /*0ab0*/  @!P2 LDC.64 R16, c[0x0][0x390] ;  /* 0x0000e400ff10ab82 */ /* 0x000ea20000000a00 */
[-C--:B-1----:R-:W-:Y:S02]  /*0ac0*/  @!P2 IMAD R0, R3, R14.reuse, RZ ;  /* 0x0000000e0300a224 */ /* 0x082fe400078e02ff */
[----:B------:R-:W-:Y:S02]  /*0ad0*/  @!P2 IMAD.MOV.U32 R3, RZ, RZ, R55 ;  /* 0x000000ffff03a224 */ /* 0x000fe400078e0037 */
[C---:B------:R-:W-:Y:S02]  /*0ae0*/  @!P2 IMAD R15, R13.reuse, R15, R0 ;  /* 0x0000000f0d0fa224 */ /* 0x040fe400078e0200 */
[----:B------:R-:W-:-:S05]  /*0af0*/  @!P2 IMAD.WIDE.U32 R2, R13, R14, R2 ;  /* 0x0000000e0d02a225 */ /* 0x000fca00078e0002 */
[----:B------:R-:W-:Y:S01]  /*0b00*/  @!P2 IADD3 R0, PT, PT, R3, R15, RZ ;  /* 0x0000000f0300a210 */ /* 0x000fe20007ffe0ff */
[----:B------:R-:W-:Y:S01]  /*0b10*/  VIADD R15, R58, 0x30 ;  /* 0x000000303a0f7836 */ /* 0x000fe20000000000 */
[----:B--2---:R-:W-:-:S04]  /*0b20*/  @!P2 LEA R12, P1, R2, R16, 0x2 ;  /* 0x00000010020ca211 */ /* 0x004fc800078210ff */
[----:B------:R-:W-:Y:S02]  /*0b30*/  @!P2 LEA.HI.X R13, R2, R17, R0, 0x2, P1 ;  /* 0x00000011020da211 */ /* 0x000fe400008f1400 */
        /* <DEDUP_REMOVED lines=59> */
[----:B------:R-:W-:Y:S01]  /*0ef0*/  @!P2 IMAD.WIDE.U32 R2, R15, R16, R2 ;  /* 0x000000100f02a225 */ /* 0x000fe200078e0002 */
[----:B------:R-:W-:-:S04]  /*0f00*/  IADD3 R15, PT, PT, R58, 0x50, RZ ;  /* 0x000000503a0f7810 */ /* 0x000fc80007ffe0ff */
[----:B------:R-:W-:Y:S02]  /*0f10*/  @!P2 IADD3 R0, PT, PT, R3, R17, RZ ;  /* 0x000000110300a210 */ /* 0x000fe40007ffe0ff */
[C---:B--2---:R-:W-:Y:S02]  /*0f20*/  @!P2 LEA R70, P1, R2.reuse, R70, 0x2 ;  /* 0x000000460246a211 */ /* 0x044fe400078210ff */
[----:B------:R-:W-:Y:S02]  /*0f30*/  SHF.R.S32.HI R3, RZ, 0x1f, R15 ;  /* 0x0000001fff037819 */ /* 0x000fe4000001140f */
[----:B------:R-:W-:Y:S02]  /*0f40*/  @!P2 LEA.HI.X R71, R2, R71, R0, 0x2, P1 ;  /* 0x000000470247a211 */ /* 0x000fe400008f1400 */
[----:B------:R-:W-:-:S04]  /*0f50*/  ISETP.GE.U32.AND P1, PT, R15, UR16, PT ;  /* 0x000000100f007c0c */ /* 0x000fc8000bf26070 */
[----:B------:R-:W-:-:S13]  /*0f60*/  ISETP.GE.AND.EX P2, PT, R3, UR17, PT, P1 ;  /* 0x0000001103007c0c */ /* 0x000fda000bf46310 */
[----:B------:R-:W1:Y:S01]  /*0f70*/  @!P2 LDC.64 R16, c[0x0][0x3e0] ;  /* 0x0000f800ff10ab82 */ /* 0x000e620000000a00 */
[----:B------:R-:W-:Y:S01]  /*0f80*/  @!P2 IMAD.MOV.U32 R2, RZ, RZ, R52 ;  /* 0x000000ffff02a224 */ /* 0x000fe200078e0034 */
[----:B------:R-:W-:-:S04]  /*0f90*/  @P2 LOP3.LUT R59, R59, 0x8000, RZ, 0xfc, !PT ;  /* 0x000080003b3b2812 */ /* 0x000fc800078efcff */
[----:B------:R-:W-:Y:S02]  /*0fa0*/  LOP3.LUT R59, R59, 0xffffbfff, RZ, 0xc0, !PT ;  /* 0xffffbfff3b3b7812 */ /* 0x000fe400078ec0ff */
[----:B------:R-:W2:Y:S01]  /*0fb0*/  @!P2 LDC.64 R72, c[0x0][0x390] ;  /* 0x0000e400ff48ab82 */ /* 0x000ea20000000a00 */
[----:B-1----:R-:W-:Y:S01]  /*0fc0*/  @!P2 IMAD R0, R3, R16, RZ ;  /* 0x000000100300a224 */ /* 0x002fe200078e02ff */
[----:B------:R-:W-:-:S03]  /*0fd0*/  @!P2 MOV R3, R55 ;  /* 0x000000370003a202 */ /* 0x000fc60000000f00 */
        /* <DEDUP_REMOVED lines=235> */
[----:B------:R-:W-:Y:S01]  /*1e90*/  @P2 LOP3.LUT R59, R59, 0x1, RZ, 0xfc, !PT ;  /* 0x000000013b3b2812 */ /* 0x000fe200078efcff */
[----:B------:R2:W-:Y:S03]  /*1ea0*/  STL [R1+0x2b0], R54 ;  /* 0x0002b03601007387 */ /* 0x0005e60000100800 */
[----:B------:R-:W-:Y:S02]  /*1eb0*/  LOP3.LUT R59, R59, 0xf7ffffff, RZ, 0xc0, !PT ;  /* 0xf7ffffff3b3b7812 */ /* 0x000fe400078ec0ff */
[----:B------:R-:W3:Y:S01]  /*1ec0*/  @!P2 LDC.64 R102, c[0x0][0x390] ;  /* 0x0000e400ff66ab82 */ /* 0x000ee20000000a00 */
[----:B-1----:R-:W-:Y:S01]  /*1ed0*/  @!P2 IMAD R0, R3, R16, RZ ;  /* 0x000000100300a224 */ /* 0x002fe200078e02ff */
[----:B------:R-:W-:-:S03]  /*1ee0*/  @!P2 MOV R3, R55 ;  /* 0x000000370003a202 */ /* 0x000fc60000000f00 */
[C---:B------:R-:W-:Y:S02]  /*1ef0*/  @!P2 IMAD R17, R15.reuse, R17, R0 ;  /* 0x000000110f11a224 */ /* 0x040fe400078e0200 */
[----:B------:R-:W-:-:S04]  /*1f00*/  @!P2 IMAD.WIDE.U32 R2, R15, R16, R2 ;  /* 0x000000100f02a225 */ /* 0x000fc800078e0002 */
[----:B------:R-:W-:Y:S01]  /*1f10*/  VIADD R15, R58, 0xd0 ;  /* 0x000000d03a0f7836 */ /* 0x000fe20000000000 */
[----:B------:R-:W-:Y:S02]  /*1f20*/  @!P2 IADD3 R0, PT, PT, R3, R17, RZ ;  /* 0x000000110300a210 */ /* 0x000fe40007ffe0ff */
[C---:B---3--:R-:W-:Y:S02]  /*1f30*/  @!P2 LEA R102, P1, R2.reuse, R102, 0x2 ;  /* 0x000000660266a211 */ /* 0x048fe400078210ff */
        /* <DEDUP_REMOVED lines=8> */
[----:B------:R-:W3:Y:S01]  /*1fc0*/  @!P2 LDC.64 R104, c[0x0][0x390] ;  /* 0x0000e400ff68ab82 */ /* 0x000ee20000000a00 */
[----:B-1----:R-:W-:Y:S01]  /*1fd0*/  @!P2 IMAD R0, R3, R16, RZ ;  /* 0x000000100300a224 */ /* 0x002fe200078e02ff */
[----:B------:R-:W-:-:S03]  /*1fe0*/  @!P2 MOV R3, R55 ;  /* 0x000000370003a202 */ /* 0x000fc60000000f00 */
[C---:B------:R-:W-:Y:S02]  /*1ff0*/  @!P2 IMAD R17, R15.reuse, R17, R0 ;  /* 0x000000110f11a224 */ /* 0x040fe400078e0200 */
[----:B------:R-:W-:Y:S01]  /*2000*/  @!P2 IMAD.WIDE.U32 R2, R15, R16, R2 ;  /* 0x000000100f02a225 */ /* 0x000fe200078e0002 */
[----:B------:R-:W-:-:S03]  /*2010*/  IADD3 R15, PT, PT, R58, 0xd8, RZ ;  /* 0x000000d83a0f7810 */ /* 0x000fc60007ffe0ff */
[----:B------:R-:W-:Y:S01]  /*2020*/  @!P2 IMAD.IADD R0, R3, 0x1, R17 ;  /* 0x000000010300a824 */ /* 0x000fe200078e0211 */
        /* <DEDUP_REMOVED lines=10> */
[-C--:B-1----:R-:W-:Y:S02]  /*20d0*/  @!P2 IMAD R0, R3, R16.reuse, RZ ;  /* 0x000000100300a224 */ /* 0x082fe400078e02ff */
[----:B------:R-:W-:Y:S02]  /*20e0*/  @!P2 IMAD.MOV.U32 R3, RZ, RZ, R55 ;  /* 0x000000ffff03a224 */ /* 0x000fe400078e0037 */
[C---:B------:R-:W-:Y:S02]  /*20f0*/  @!P2 IMAD R17, R15.reuse, R17, R0 ;  /* 0x000000110f11a224 */ /* 0x040fe400078e0200 */
[----:B------:R-:W-:Y:S01]  /*2100*/  @!P2 IMAD.WIDE.U32 R2, R15, R16, R2 ;  /* 0x000000100f02a225 */ /* 0x000fe200078e0002 */
[----:B------:R-:W-:-:S04]  /*2110*/  IADD3 R15, PT, PT, R58, 0xe0, RZ ;  /* 0x000000e03a0f7810 */ /* 0x000fc80007ffe0ff */
[----:B------:R-:W-:Y:S02]  /*2120*/  @!P2 IADD3 R0, PT, PT, R3, R17, RZ ;  /* 0x000000110300a210 */ /* 0x000fe40007ffe0ff */
[C---:B---3--:R-:W-:Y:S02]  /*2130*/  @!P2 LEA R106, P1, R2.reuse, R106, 0x2 ;  /* 0x0000006a026aa211 */ /* 0x048fe400078210ff */
        /* <DEDUP_REMOVED lines=252> */
[----:B------:R-:W-:-:S05]  /*3100*/  @!P2 IMAD.WIDE.U32 R2, R15, R16, R2 ;  /* 0x000000100f02a225 */ /* 0x000fca00078e0002 */
[----:B------:R-:W-:Y:S01]  /*3110*/  @!P2 IADD3 R0, PT, PT, R3, R17, RZ ;  /* 0x000000110300a210 */ /* 0x000fe20007ffe0ff */
[----:B------:R-:W-:Y:S01]  /*3120*/  VIADD R17, R58, 0x160 ;  /* 0x000001603a117836 */ /* 0x000fe20000000000 */
[----:B---3--:R-:W-:-:S04]  /*3130*/  @!P2 LEA R14, P1, R2, R18, 0x2 ;  /* 0x00000012020ea211 */ /* 0x008fc800078210ff */
        /* <DEDUP_REMOVED lines=28> */
[----:B------:R-:W-:-:S05]  /*3300*/  @!P2 IMAD.WIDE.U32 R2, R21, R22, R2 ;  /* 0x000000161502a225 */ /* 0x000fca00078e0002 */
[----:B------:R-:W-:Y:S02]  /*3310*/  @!P2 IADD3 R0, PT, PT, R3, R23, RZ ;  /* 0x000000170300a210 */ /* 0x000fe40007ffe0ff */
[----:B---3--:R-:W-:Y:S02]  /*3320*/  @!P2 LEA R18, P1, R2, R18, 0x2 ;  /* 0x000000120212a211 */ /* 0x008fe400078210ff */
[----:B------:R-:W-:Y:S02]  /*3330*/  IADD3 R23, PT, PT, R58, 0x170, RZ ;  /* 0x000001703a177810 */ /* 0x000fe40007ffe0ff */
[----:B------:R-:W-:Y:S02]  /*3340*/  @!P2 LEA.HI.X R19, R2, R19, R0, 0x2, P1 ;  /* 0x000000130213a211 */ /* 0x000fe400008f1400 */
[----:B------:R-:W-:Y:S02]  /*3350*/  SHF.R.S32.HI R3, RZ, 0x1f, R23 ;  /* 0x0000001fff037819 */ /* 0x000fe40000011417 */
        /* <DEDUP_REMOVED lines=136> */
[C---:B------:R-:W-:Y:S01]  /*3be0*/  @!P2 IMAD R3, R33.reuse, R3, R0 ;  /* 0x000000032103a224 */ /* 0x040fe200078e0200 */
[----:B------:R-:W-:Y:S01]  /*3bf0*/  IADD3 R0, PT, PT, R58, 0x1b8, RZ ;  /* 0x000001b83a007810 */ /* 0x000fe20007ffe0ff */
[----:B------:R-:W-:-:S03]  /*3c00*/  @!P2 IMAD.WIDE.U32 R50, R33, R2, R50 ;  /* 0x000000022132a225 */ /* 0x000fc600078e0032 */
[----:B------:R-:W-:Y:S02]  /*3c10*/  SHF.R.S32.HI R33, RZ, 0x1f, R0 ;  /* 0x0000001fff217819 */ /* 0x000fe40000011400 */
[----:B------:R-:W-:Y:S02]  /*3c20*/  @!P2 IADD3 R3, PT, PT, R51, R3, RZ ;  /* 0x000000033303a210 */ /* 0x000fe40007ffe0ff */
[----:B---3--:R-:W-:-:S04]  /*3c30*/  @!P2 LEA R34, P1, R50, R34, 0x2 ;  /* 0x000000223222a211 */ /* 0x008fc800078210ff */
[----:B------:R-:W-:Y:S02]  /*3c40*/  @!P2 LEA.HI.X R35, R50, R35, R3, 0x2, P1 ;  /* 0x000000233223a211 */ /* 0x000fe400008f1403 */
[----:B------:R-:W-:-:S04]  /*3c50*/  ISETP.GE.U32.AND P1, PT, R0, UR16, PT ;  /* 0x0000001000007c0c */ /* 0x000fc8000bf26070 */
[----:B------:R-:W-:-:S13]  /*3c60*/  ISETP.GE.AND.EX P2, PT, R33, UR17, PT, P1 ;  /* 0x0000001121007c0c */ /* 0x000fda000bf46310 */
[----:B------:R-:W1:Y:S01]  /*3c70*/  @!P2 LDC.64 R50, c[0x0][0x3e0] ;  /* 0x0000f800ff32ab82 */ /* 0x000e620000000a00 */
[----:B------:R-:W-:Y:S01]  /*3c80*/  @!P2 MOV R61, R55 ;  /* 0x00000037003da202 */ /* 0x000fe20000000f00 */
[----:B------:R-:W-:Y:S01]  /*3c90*/  @!P2 IMAD.MOV.U32 R60, RZ, RZ, R52 ;  /* 0x000000ffff3ca224 */ /* 0x000fe200078e0034 */
[----:B------:R-:W-:-:S04]  /*3ca0*/  @P2 LOP3.LUT R32, R32, 0x4, RZ, 0xfc, !PT ;  /* 0x0000000420202812 */ /* 0x000fc800078efcff */
[----:B------:R-:W-:Y:S01]  /*3cb0*/  LOP3.LUT R32, R32, 0xfffffffd, RZ, 0xc0, !PT ;  /* 0xfffffffd20207812 */ /* 0x000fe200078ec0ff */
[----:B------:R-:W0:Y:S01]  /*3cc0*/  @!P2 LDC.64 R2, c[0x0][0x390] ;  /* 0x0000e400ff02ab82 */ /* 0x000e220000000a00 */
        /* <DEDUP_REMOVED lines=8> */
[----:B------:R-:W-:Y:S01]  /*3d50*/  ISETP.GE.U32.AND P1, PT, R0, UR16, PT ;  /* 0x0000001000007c0c */ /* 0x000fe2000bf26070 */
[----:B------:R-:W-:Y:S01]  /*3d60*/  STL [R1+0x2ac], R55 ;  /* 0x0002ac3701007387 */ /* 0x000fe20000100800 */
[----:B------:R-:W-:Y:S02]  /*3d70*/  MOV R53, R9 ;  /* 0x0000000900357202 */ /* 0x000fe40000000f00 */
        /* <DEDUP_REMOVED lines=10> */
[----:B------:R-:W-:Y:S02]  /*3e20*/  IADD3 R0, PT, PT, R58, 0x1c8, RZ ;  /* 0x000001c83a007810 */ /* 0x000fe40007ffe0ff */
[----:B-1----:R-:W-:Y:S01]  /*3e30*/  @!P2 LEA R6, P1, R60, R2, 0x2 ;  /* 0x000000023c06a211 */ /* 0x002fe200078210ff */
[----:B------:R-:W-:Y:S01]  /*3e40*/  @!P2 IMAD.IADD R51, R61, 0x1, R51 ;  /* 0x000000013d33a824 */ /* 0x000fe200078e0233 */
[----:B------:R-:W-:-:S04]  /*3e50*/  SHF.R.S32.HI R33, RZ, 0x1f, R0 ;  /* 0x0000001fff217819 */ /* 0x000fc80000011400 */
[----:B------:R-:W-:Y:S02]  /*3e60*/  @!P2 LEA.HI.X R7, R60, R3, R51, 0x2, P1 ;  /* 0x000000033c07a211 */ /* 0x000fe400008f1433 */
[----:B------:R-:W-:-:S04]  /*3e70*/  ISETP.GE.U32.AND P1, PT, R0, UR16, PT ;  /* 0x0000001000007c0c */ /* 0x000fc8000bf26070 */
[----:B------:R-:W-:-:S13]  /*3e80*/  ISETP.GE.AND.EX P2, PT, R33, UR17, PT, P1 ;  /* 0x0000001121007c0c */ /* 0x000fda000bf46310 */
[----:B------:R-:W0:Y:S01]  /*3e90*/  @!P2 LDC.64 R50, c[0x0][0x3e0] ;  /* 0x0000f800ff32ab82 */ /* 0x000e220000000a00 */
[----:B------:R-:W-:Y:S01]  /*3ea0*/  @!P2 MOV R60, R52 ;  /* 0x00000034003ca202 */ /* 0x000fe20000000f00 */
[----:B------:R-:W-:Y:S01]  /*3eb0*/  @!P2 IMAD.MOV.U32 R61, RZ, RZ, R55 ;  /* 0x000000ffff3da224 */ /* 0x000fe200078e0037 */
[----:B------:R-:W-:-:S05]  /*3ec0*/  @P2 LOP3.LUT R32, R32, 0x1, RZ, 0xfc, !PT ;  /* 0x0000000120202812 */ /* 0x000fca00078efcff */
[----:B------:R-:W1:Y:S01]  /*3ed0*/  @!P2 LDC.64 R2, c[0x0][0x390] ;  /* 0x0000e400ff02ab82 */ /* 0x000e620000000a00 */
[-C--:B0-----:R-:W-:Y:S02]  /*3ee0*/  @!P2 IMAD R33, R33, R50.reuse, RZ ;  /* 0x000000322121a224 */ /* 0x081fe400078e02ff */
[----:B------:R-:W-:-:S04]  /*3ef0*/  @!P2 IMAD.WIDE.U32 R60, R0, R50, R60 ;  /* 0x00000032003ca225 */ /* 0x000fc800078e003c */
[----:B------:R-:W-:Y:S01]  /*3f00*/  @!P2 IMAD R51, R0, R51, R33 ;  /* 0x000000330033a224 */ /* 0x000fe200078e0221 */
[----:B-1----:R-:W-:-:S04]  /*3f10*/  @!P2 LEA R4, P1, R60, R2, 0x2 ;  /* 0x000000023c04a211 */ /* 0x002fc800078210ff */
[----:B------:R-:W-:-:S04]  /*3f20*/  @!P2 IADD3 R0, PT, PT, R61, R51, RZ ;  /* 0x000000333d00a210 */ /* 0x000fc80007ffe0ff */
[----:B------:R-:W-:Y:S02]  /*3f30*/  @!P2 LEA.HI.X R5, R60, R3, R0, 0x2, P1 ;  /* 0x000000033c05a211 */ /* 0x000fe400008f1400 */
[----:B------:R-:W-:-:S04]  /*3f40*/  IADD3 R0, PT, PT, R58, 0x1d0, RZ ;  /* 0x000001d03a007810 */ /* 0x000fc80007ffe0ff */
[----:B------:R-:W-:Y:S02]  /*3f50*/  SHF.R.S32.HI R33, RZ, 0x1f, R0 ;  /* 0x0000001fff217819 */ /* 0x000fe40000011400 */
[----:B------:R-:W-:-:S04]  /*3f60*/  ISETP.GE.U32.AND P1, PT, R0, UR16, PT ;  /* 0x0000001000007c0c */ /* 0x000fc8000bf26070 */
[----:B------:R-:W-:-:S13]  /*3f70*/  ISETP.GE.AND.EX P1, PT, R33, UR17, PT, P1 ;  /* 0x0000001121007c0c */ /* 0x000fda000bf26310 */
[----:B------:R-:W0:Y:S01]  /*3f80*/  @!P1 LDC.64 R50, c[0x0][0x3e0] ;  /* 0x0000f800ff329b82 */ /* 0x000e220000000a00 */
[----:B------:R-:W-:Y:S01]  /*3f90*/  @!P1 MOV R61, R55 ;  /* 0x00000037003d9202 */ /* 0x000fe20000000f00 */
[----:B------:R-:W-:Y:S01]  /*3fa0*/  @!P1 IMAD.MOV.U32 R60, RZ, RZ, R52 ;  /* 0x000000ffff3c9224 */ /* 0x000fe200078e0034 */
[----:B--2---:R-:W-:Y:S02]  /*3fb0*/  MOV R54, R6 ;  /* 0x0000000600367202 */ /* 0x004fe40000000f00 */
[----:B------:R-:W-:-:S03]  /*3fc0*/  @P1 LOP3.LUT R59, R59, 0x8000000, RZ, 0xfc, !PT ;  /* 0x080000003b3b1812 */ /* 0x000fc600078efcff */
[----:B------:R-:W1:Y:S01]  /*3fd0*/  @!P1 LDC.64 R2, c[0x0][0x390] ;  /* 0x0000e400ff029b82 */ /* 0x000e620000000a00 */
[-C--:B0-----:R-:W-:Y:S02]  /*3fe0*/  @!P1 IMAD R33, R33, R50.reuse, RZ ;  /* 0x0000003221219224 */ /* 0x081fe400078e02ff */
[----:B------:R-:W-:-:S04]  /*3ff0*/  @!P1 IMAD.WIDE.U32 R60, R0, R50, R60 ;  /* 0x00000032003c9225 */ /* 0x000fc800078e003c */
[----:B------:R-:W-:Y:S01]  /*4000*/  @!P1 IMAD R33, R0, R51, R33 ;  /* 0x0000003300219224 */ /* 0x000fe200078e0221 */
[----:B-1----:R-:W-:-:S04]  /*4010*/  @!P1 LEA R50, P2, R60, R2, 0x2 ;  /* 0x000000023c329211 */ /* 0x002fc800078410ff */
[----:B------:R-:W-:-:S04]  /*4020*/  @!P1 IADD3 R0, PT, PT, R61, R33, RZ ;  /* 0x000000213d009210 */ /* 0x000fc80007ffe0ff */
[----:B------:R-:W-:Y:S01]  /*4030*/  @!P1 LEA.HI.X R51, R60, R3, R0, 0x2, P2 ;  /* 0x000000033c339211 */ /* 0x000fe200010f1400 */
[----:B------:R-:W-:-:S04]  /*4040*/  VIADD R0, R58, 0x1d8 ;  /* 0x000001d83a007836 */ /* 0x000fc80000000000 */
[----:B------:R0:W-:Y:S01]  /*4050*/  @!P1 STL.64 [R1+0x220], R50 ;  /* 0x0002203201009387 */ /* 0x0001e20000100a00 */
[----:B------:R-:W-:Y:S02]  /*4060*/  SHF.R.S32.HI R33, RZ, 0x1f, R0 ;  /* 0x0000001fff217819 */ /* 0x000fe40000011400 */
[----:B------:R-:W-:Y:S02]  /*4070*/  ISETP.GE.U32.AND P2, PT, R0, UR16, PT ;  /* 0x0000001000007c0c */ /* 0x000fe4000bf46070 */
[----:B------:R-:W-:Y:S02]  /*4080*/  LOP3.LUT P1, RZ, R59, 0x200000, RZ, 0xc0, !PT ;  /* 0x002000003bff7812 */ /* 0x000fe4000782c0ff */
[----:B------:R-:W-:Y:S02]  /*4090*/  ISETP.GE.AND.EX P2, PT, R33, UR17, PT, P2 ;  /* 0x0000001121007c0c */ /* 0x000fe4000bf46320 */
[----:B------:R-:W-:-:S11]  /*40a0*/  LOP3.LUT R59, R59, 0xefffffff, RZ, 0xc0, !PT ;  /* 0xefffffff3b3b7812 */ /* 0x000fd600078ec0ff */
[----:B------:R-:W1:Y:S01]  /*40b0*/  @!P2 LDC.64 R2, c[0x0][0x3e0] ;  /* 0x0000f800ff02ab82 */ /* 0x000e620000000a00 */
[----:B------:R-:W-:Y:S02]  /*40c0*/  @!P2 MOV R60, R52 ;  /* 0x00000034003ca202 */ /* 0x000fe40000000f00 */
[----:B------:R-:W-:Y:S02]  /*40d0*/  @!P2 MOV R61, R55 ;  /* 0x00000037003da202 */ /* 0x000fe40000000f00 */
[----:B------:R-:W-:-:S03]  /*40e0*/  @P2 LOP3.LUT R59, R59, 0x10000000, RZ, 0xfc, !PT ;  /* 0x100000003b3b2812 */ /* 0x000fc600078efcff */
[----:B0-----:R-:W0:Y:S01]  /*40f0*/  @!P2 LDC.64 R50, c[0x0][0x390] ;  /* 0x0000e400ff32ab82 */ /* 0x001e220000000a00 */
[-C--:B-1----:R-:W-:Y:S02]  /*4100*/  @!P2 IMAD R33, R33, R2.reuse, RZ ;  /* 0x000000022121a224 */ /* 0x082fe400078e02ff */
[----:B------:R-:W-:-:S04]  /*4110*/  @!P2 IMAD.WIDE.U32 R60, R0, R2, R60 ;  /* 0x00000002003ca225 */ /* 0x000fc800078e003c */
[----:B------:R-:W-:Y:S01]  /*4120*/  @!P2 IMAD R3, R0, R3, R33 ;  /* 0x000000030003a224 */ /* 0x000fe200078e0221 */
[----:B0-----:R-:W-:-:S03]  /*4130*/  @!P2 LEA R2, P3, R60, R50, 0x2 ;  /* 0x000000323c02a211 */ /* 0x001fc600078610ff */
[----:B------:R-:W-:-:S05]  /*4140*/  @!P2 IMAD.IADD R0, R61, 0x1, R3 ;  /* 0x000000013d00a824 */ /* 0x000fca00078e0203 */
[----:B------:R-:W-:Y:S02]  /*4150*/  @!P2 LEA.HI.X R3, R60, R51, R0, 0x2, P3 ;  /* 0x000000333c03a211 */ /* 0x000fe400018f1400 */
[----:B------:R-:W-:-:S03]  /*4160*/  IADD3 R0, PT, PT, R58, 0x1e0, RZ ;  /* 0x000001e03a007810 */ /* 0x000fc60007ffe0ff */
[----:B------:R0:W-:Y:S01]  /*4170*/  @!P2 STL.64 [R1+0x228], R2 ;  /* 0x000228020100a387 */ /* 0x0001e20000100a00 */
[----:B------:R-:W-:Y:S02]  /*4180*/  SHF.R.S32.HI R33, RZ, 0x1f, R0 ;  /* 0x0000001fff217819 */ /* 0x000fe40000011400 */
[----:B------:R-:W-:Y:S02]  /*4190*/  ISETP.GE.U32.AND P3, PT, R0, UR16, PT ;  /* 0x0000001000007c0c */ /* 0x000fe4000bf66070 */
[----:B------:R-:W-:Y:S02]  /*41a0*/  LOP3.LUT P2, RZ, R59, 0x400000, RZ, 0xc0, !PT ;  /* 0x004000003bff7812 */ /* 0x000fe4000784c0ff */
[----:B------:R-:W-:Y:S02]  /*41b0*/  ISETP.GE.AND.EX P3, PT, R33, UR17, PT, P3 ;  /* 0x0000001121007c0c */ /* 0x000fe4000bf66330 */
[----:B------:R-:W-:-:S11]  /*41c0*/  LOP3.LUT R59, R59, 0xdfffffff, RZ, 0xc0, !PT ;  /* 0xdfffffff3b3b7812 */ /* 0x000fd600078ec0ff */
[----:B------:R-:W1:Y:S01]  /*41d0*/  @!P3 LDC.64 R50, c[0x0][0x3e0] ;  /* 0x0000f800ff32bb82 */ /* 0x000e620000000a00 */
[----:B------:R-:W-:Y:S01]  /*41e0*/  @!P3 MOV R60, R52 ;  /* 0x00000034003cb202 */ /* 0x000fe20000000f00 */
[----:B------:R-:W-:Y:S01]  /*41f0*/  @!P3 IMAD.MOV.U32 R61, RZ, RZ, R55 ;  /* 0x000000ffff3db224 */ /* 0x000fe200078e0037 */
[----:B------:R-:W-:-:S05]  /*4200*/  @P3 LOP3.LUT R59, R59, 0x20000000, RZ, 0xfc, !PT ;  /* 0x200000003b3b3812 */ /* 0x000fca00078efcff */
[----:B0-----:R-:W0:Y:S01]  /*4210*/  @!P3 LDC.64 R2, c[0x0][0x390] ;  /* 0x0000e400ff02bb82 */ /* 0x001e220000000a00 */
[-C--:B-1----:R-:W-:Y:S02]  /*4220*/  @!P3 IMAD R33, R33, R50.reuse, RZ ;  /* 0x000000322121b224 */ /* 0x082fe400078e02ff */
[----:B------:R-:W-:-:S04]  /*4230*/  @!P3 IMAD.WIDE.U32 R60, R0, R50, R60 ;  /* 0x00000032003cb225 */ /* 0x000fc800078e003c */
[----:B------:R-:W-:Y:S01]  /*4240*/  @!P3 IMAD R33, R0, R51, R33 ;  /* 0x000000330021b224 */ /* 0x000fe200078e0221 */
[----:B0-----:R-:W-:-:S04]  /*4250*/  @!P3 LEA R50, P4, R60, R2, 0x2 ;  /* 0x000000023c32b211 */ /* 0x001fc800078810ff */
[----:B------:R-:W-:-:S04]  /*4260*/  @!P3 IADD3 R0, PT, PT, R61, R33, RZ ;  /* 0x000000213d00b210 */ /* 0x000fc80007ffe0ff */
        /* <DEDUP_REMOVED lines=11> */
[----:B------:R-:W-:-:S04]  /*4320*/  @P4 LOP3.LUT R59, R59, 0x40000000, RZ, 0xfc, !PT ;  /* 0x400000003b3b4812 */ /* 0x000fc800078efcff */
[----:B------:R-:W-:Y:S01]  /*4330*/  LOP3.LUT R59, R59, 0x7fffffff, RZ, 0xc0, !PT ;  /* 0x7fffffff3b3b7812 */ /* 0x000fe200078ec0ff */
[----:B0-----:R-:W0:Y:S01]  /*4340*/  @!P4 LDC.64 R50, c[0x0][0x390] ;  /* 0x0000e400ff32cb82 */ /* 0x001e220000000a00 */
[-C--:B-1----:R-:W-:Y:S02]  /*4350*/  @!P4 IMAD R33, R33, R2.reuse, RZ ;  /* 0x000000022121c224 */ /* 0x082fe400078e02ff */
[----:B------:R-:W-:-:S04]  /*4360*/  @!P4 IMAD.WIDE.U32 R60, R0, R2, R60 ;  /* 0x00000002003cc225 */ /* 0x000fc800078e003c */
[----:B------:R-:W-:Y:S01]  /*4370*/  @!P4 IMAD R3, R0, R3, R33 ;  /* 0x000000030003c224 */ /* 0x000fe200078e0221 */
[----:B0-----:R-:W-:-:S04]  /*4380*/  @!P4 LEA R2, P5, R60, R50, 0x2 ;  /* 0x000000323c02c211 */ /* 0x001fc800078a10ff */
[----:B------:R-:W-:Y:S01]  /*4390*/  @!P4 IADD3 R0, PT, PT, R61, R3, RZ ;  /* 0x000000033d00c210 */ /* 0x000fe20007ffe0ff */
[----:B------:R-:W-:-:S03]  /*43a0*/  IMAD.MOV.U32 R61, RZ, RZ, R124 ;  /* 0x000000ffff3d7224 */ /* 0x000fc600078e007c */
[----:B------:R-:W-:Y:S02]  /*43b0*/  @!P4 LEA.HI.X R3, R60, R51, R0, 0x2, P5 ;  /* 0x000000333c03c211 */ /* 0x000fe400028f1400 */
[----:B------:R-:W-:-:S03]  /*43c0*/  IADD3 R0, PT, PT, R58, 0x1f0, RZ ;  /* 0x000001f03a007810 */ /* 0x000fc60007ffe0ff */
[----:B------:R0:W-:Y:S01]  /*43d0*/  @!P4 STL.64 [R1+0x218], R2 ;  /* 0x000218020100c387 */ /* 0x0001e20000100a00 */
[----:B------:R-:W-:Y:S02]  /*43e0*/  SHF.R.S32.HI R33, RZ, 0x1f, R0 ;  /* 0x0000001fff217819 */ /* 0x000fe40000011400 */
[----:B------:R-:W-:-:S04]  /*43f0*/  ISETP.GE.U32.AND P5, PT, R0, UR16, PT ;  /* 0x0000001000007c0c */ /* 0x000fc8000bfa6070 */
[----:B------:R-:W-:-:S13]  /*4400*/  ISETP.GE.AND.EX P5, PT, R33, UR17, PT, P5 ;  /* 0x0000001121007c0c */ /* 0x000fda000bfa6350 */
[----:B0-----:R-:W0:Y:S01]  /*4410*/  @!P5 LDC.64 R2, c[0x0][0x3e0] ;  /* 0x0000f800ff02db82 */ /* 0x001e220000000a00 */
[----:B------:R-:W-:Y:S01]  /*4420*/  @!P5 MOV R50, R52 ;  /* 0x000000340032d202 */ /* 0x000fe20000000f00 */
[----:B------:R-:W-:Y:S01]  /*4430*/  @!P5 IMAD.MOV.U32 R51, RZ, RZ, R55 ;  /* 0x000000ffff33d224 */ /* 0x000fe200078e0037 */
[----:B------:R-:W-:-:S05]  /*4440*/  @P5 LOP3.LUT R59, R59, 0x80000000, RZ, 0xfc, !PT ;  /* 0x800000003b3b5812 */ /* 0x000fca00078efcff */
[----:B------:R-:W1:Y:S01]  /*4450*/  @!P5 LDC.64 R124, c[0x0][0x390] ;  /* 0x0000e400ff7cdb82 */ /* 0x000e620000000a00 */
[-C--:B0-----:R-:W-:Y:S02]  /*4460*/  @!P5 IMAD R33, R33, R2.reuse, RZ ;  /* 0x000000022121d224 */ /* 0x081fe400078e02ff */
[----:B------:R-:W-:-:S04]  /*4470*/  @!P5 IMAD.WIDE.U32 R50, R0, R2, R50 ;  /* 0x000000020032d225 */ /* 0x000fc800078e0032 */
[----:B------:R-:W-:Y:S01]  /*4480*/  @!P5 IMAD R3, R0, R3, R33 ;  /* 0x000000030003d224 */ /* 0x000fe200078e0221 */
[----:B------:R-:W-:Y:S01]  /*4490*/  IADD3 R33, PT, PT, R58, 0x1f8, RZ ;  /* 0x000001f83a217810 */ /* 0x000fe20007ffe0ff */
[----:B------:R-:W-:Y:S01]  /*44a0*/  IMAD.MOV.U32 R58, RZ, RZ, R61 ;  /* 0x000000ffff3a7224 */ /* 0x000fe200078e003d */
[----:B-1----:R-:W-:Y:S02]  /*44b0*/  @!P5 LEA R124, P6, R50, R124, 0x2 ;  /* 0x0000007c327cd211 */ /* 0x002fe400078c10ff */
[----:B------:R-:W-:-:S04]  /*44c0*/  @!P5 IADD3 R0, PT, PT, R51, R3, RZ ;  /* 0x000000033300d210 */ /* 0x000fc80007ffe0ff */
[----:B------:R-:W-:Y:S02]  /*44d0*/  @!P5 LEA.HI.X R125, R50, R125, R0, 0x2, P6 ;  /* 0x0000007d327dd211 */ /* 0x000fe400030f1400 */
[----:B------:R-:W-:Y:S02]  /*44e0*/  SHF.R.S32.HI R0, RZ, 0x1f, R33 ;  /* 0x0000001fff007819 */ /* 0x000fe40000011421 */
[----:B------:R-:W-:Y:S02]  /*44f0*/  ISETP.GE.U32.AND P6, PT, R33, UR16, PT ;  /* 0x0000001021007c0c */ /* 0x000fe4000bfc6070 */
[----:B------:R-:W-:Y:S02]  /*4500*/  LOP3.LUT P5, RZ, R59, 0x1000000, RZ, 0xc0, !PT ;  /* 0x010000003bff7812 */ /* 0x000fe400078ac0ff */
[----:B------:R-:W-:-:S13]  /*4510*/  ISETP.GE.AND.EX P6, PT, R0, UR17, PT, P6 ;  /* 0x0000001100007c0c */ /* 0x000fda000bfc6360 */
[----:B------:R-:W0:Y:S01]  /*4520*/  @!P6 LDC.64 R2, c[0x0][0x3e0] ;  /* 0x0000f800ff02eb82 */ /* 0x000e220000000a00 */
[----:B------:R-:W-:Y:S01]  /*4530*/  @!P6 MOV R50, R52 ;  /* 0x000000340032e202 */ /* 0x000fe20000000f00 */
[----:B------:R-:W-:Y:S01]  /*4540*/  IMAD.MOV.U32 R52, RZ, RZ, R8 ;  /* 0x000000ffff347224 */ /* 0x000fe200078e0008 */
[----:B------:R-:W-:Y:S01]  /*4550*/  @!P6 MOV R51, R55 ;  /* 0x000000370033e202 */ /* 0x000fe20000000f00 */
[----:B------:R-:W-:Y:S01]  /*4560*/  IMAD.MOV.U32 R55, RZ, RZ, R7 ;  /* 0x000000ffff377224 */ /* 0x000fe200078e0007 */
[----:B------:R-:W2:Y:S03]  /*4570*/  LDL.LU.64 R8, [R1+0x2f0] ;  /* 0x0002f00001087983 */ /* 0x000ea60000300a00 */
[----:B------:R-:W1:Y:S01]  /*4580*/  @!P6 LDC.64 R60, c[0x0][0x390] ;  /* 0x0000e400ff3ceb82 */ /* 0x000e620000000a00 */
[----:B------:R-:W3:Y:S01]  /*4590*/  LDL.LU.64 R6, [R1+0x2e8] ;  /* 0x0002e80001067983 */ /* 0x000ee20000300a00 */
[----:B0-----:R-:W-:-:S02]  /*45a0*/  @!P6 IMAD R0, R0, R2, RZ ;  /* 0x000000020000e224 */ /* 0x001fc400078e02ff */
[----:B------:R-:W-:Y:S01]  /*45b0*/  @!P6 IMAD.WIDE.U32 R50, R33, R2, R50 ;  /* 0x000000022132e225 */ /* 0x000fe200078e0032 */
[----:B------:R-:W-:-:S03]  /*45c0*/  MOV R2, R4 ;  /* 0x0000000400027202 */ /* 0x000fc60000000f00 */
[----:B------:R-:W-:Y:S01]  /*45d0*/  @!P6 IMAD R0, R33, R3, R0 ;  /* 0x000000032100e224 */ /* 0x000fe200078e0200 */
[----:B------:R-:W-:Y:S01]  /*45e0*/  MOV R3, R5 ;  /* 0x0000000500037202 */ /* 0x000fe20000000f00 */
[----:B------:R-:W4:Y:S04]  /*45f0*/  LDL.LU R33, [R1+0x250] ;  /* 0x0002500001217983 */ /* 0x000f280000300800 */
[----:B------:R-:W2:Y:S01]  /*4600*/  LDL.LU.64 R4, [R1+0x2e0] ;  /* 0x0002e00001047983 */ /* 0x000ea20000300a00 */
[----:B------:R-:W-:Y:S01]  /*4610*/  @!P6 IMAD.IADD R0, R51, 0x1, R0 ;  /* 0x000000013300e824 */ /* 0x000fe200078e0200 */
[----:B-1----:R-:W-:Y:S02]  /*4620*/  @!P6 LEA R60, P4, R50, R60, 0x2 ;  /* 0x0000003c323ce211 */ /* 0x002fe400078810ff */
[----:B------:R-:W-:-:S02]  /*4630*/  MOV R51, R3 ;  /* 0x0000000300337202 */ /* 0x000fc40000000f00 */
[----:B------:R-:W-:Y:S02]  /*4640*/  @!P6 LEA.HI.X R61, R50, R61, R0, 0x2, P4 ;  /* 0x0000003d323de211 */ /* 0x000fe400020f1400 */
[----:B------:R-:W-:Y:S02]  /*4650*/  MOV R50, R2 ;  /* 0x0000000200327202 */ /* 0x000fe40000000f00 */
[----:B------:R-:W-:Y:S02]  /*4660*/  CS2R R2, SRZ ;  /* 0x0000000000027805 */ /* 0x000fe4000001ff00 */
[----:B------:R-:W-:-:S04]  /*4670*/  LOP3.LUT P4, RZ, R59, 0x100000, RZ, 0xc0, !PT ;  /* 0x001000003bff7812 */ /* 0x000fc8000788c0ff */
[----:B--2---:R0:W2:Y:S02]  /*4680*/  @!P5 LDG.E.64 R2, desc[UR14][R4.64] ;  /* 0x0000000e0402d981 */ /* 0x0040a4000c1e1b00 */
[----:B0-----:R-:W-:-:S06]  /*4690*/  CS2R R4, SRZ ;  /* 0x0000000000047805 */ /* 0x001fcc000001ff00 */
[----:B---3--:R0:W3:Y:S02]  /*46a0*/  @!P3 LDG.E.64 R4, desc[UR14][R6.64] ;  /* 0x0000000e0604b981 */ /* 0x0080e4000c1e1b00 */
[----:B0-----:R-:W-:-:S06]  /*46b0*/  CS2R R6, SRZ ;  /* 0x0000000000067805 */ /* 0x001fcc000001ff00 */
[----:B------:R0:W3:Y:S02]  /*46c0*/  @!P2 LDG.E.64 R6, desc[UR14][R8.64] ;  /* 0x0000000e0806a981 */ /* 0x0000e4000c1e1b00 */
[----:B0-----:R-:W-:-:S06]  /*46d0*/  CS2R R8, SRZ ;  /* 0x0000000000087805 */ /* 0x001fcc000001ff00 */
[----:B------:R0:W3:Y:S02]  /*46e0*/  @!P1 LDG.E.64 R8, desc[UR14][R10.64] ;  /* 0x0000000e0a089981 */ /* 0x0000e4000c1e1b00 */
[----:B0-----:R-:W-:-:S06]  /*46f0*/  CS2R R10, SRZ ;  /* 0x00000000000a7805 */ /* 0x001fcc000001ff00 */
[----:B------:R0:W3:Y:S04]  /*4700*/  @!P4 LDG.E.64 R10, desc[UR14][R12.64] ;  /* 0x0000000e0c0ac981 */ /* 0x0000e8000c1e1b00 */
[----:B------:R1:W-:Y:S02]  /*4710*/  STL [R1+0x2d8], R60 ;  /* 0x0002d83c01007387 */ /* 0x0003e40000100800 */
[----:B-1----:R-:W-:Y:S02]  /*4720*/  IMAD.MOV.U32 R60, RZ, RZ, RZ ;  /* 0x000000ffff3c7224 */ /* 0x002fe400078e00ff */
[----:B------:R-:W-:Y:S01]  /*4730*/  HFMA2 R0, -RZ, RZ, 0, 0 ;  /* 0x00000000ff007431 */ /* 0x000fe200000001ff */
[----:B------:R1:W-:Y:S01]  /*4740*/  STL [R1+0x2d4], R61 ;  /* 0x0002d43d01007387 */ /* 0x0003e20000100800 */
[----:B0-----:R-:W-:-:S02]  /*4750*/  @!P0 MOV R12, R58 ;  /* 0x0000003a000c8202 */ /* 0x001fc40000000f00 */
[----:B----4-:R-:W-:Y:S01]  /*4760*/  @!P0 MOV R13, R33 ;  /* 0x00000021000d8202 */ /* 0x010fe20000000f00 */
[----:B-1----:R-:W-:Y:S01]  /*4770*/  IMAD.MOV.U32 R61, RZ, RZ, R51 ;  /* 0x000000ffff3d7224 */ /* 0x002fe200078e0033 */
[----:B--2---:R-:W-:-:S05]  /*4780*/  @!P5 MOV R60, R2 ;  /* 0x00000002003cd202 */ /* 0x004fca0000000f00 */
[----:B------:R0:W-:Y:S02]  /*4790*/  STL [R1+0x240], R60 ;  /* 0x0002403c01007387 */ /* 0x0001e40000100800 */
[----:B0-----:R-:W-:Y:S02]  /*47a0*/  HFMA2 R60, -RZ, RZ, 0, 0 ;  /* 0x00000000ff3c7431 */ /* 0x001fe400000001ff */
[----:B---3--:R-:W-:-:S05]  /*47b0*/  @!P3 IMAD.MOV.U32 R60, RZ, RZ, R4 ;  /* 0x000000ffff3cb224 */ /* 0x008fca00078e0004 */
[----:B------:R0:W-:Y:S02]  /*47c0*/  STL [R1+0x244], R60 ;  /* 0x0002443c01007387 */ /* 0x0001e40000100800 */
[----:B0-----:R-:W-:Y:S01]  /*47d0*/  MOV R60, R50 ;  /* 0x00000032003c7202 */ /* 0x001fe20000000f00 */
[----:B------:R-:W-:Y:S02]  /*47e0*/  HFMA2 R50, -RZ, RZ, 0, 0 ;  /* 0x00000000ff327431 */ /* 0x000fe400000001ff */
[----:B------:R-:W-:-:S05]  /*47f0*/  @!P2 IMAD.MOV.U32 R50, RZ, RZ, R6 ;  /* 0x000000ffff32a224 */ /* 0x000fca00078e0006 */
[----:B------:R0:W-:Y:S01]  /*4800*/  STL [R1+0x24c], R50 ;  /* 0x00024c3201007387 */ /* 0x0001e20000100800 */
[----:B------:R-:W-:Y:S02]  /*4810*/  @!P5 IMAD.MOV.U32 R0, RZ, RZ, R3 ;  /* 0x000000ffff00d224 */ /* 0x000fe400078e0003 */
[----:B0-----:R-:W-:Y:S01]  /*4820*/  HFMA2 R50, -RZ, RZ, 0, 0 ;  /* 0x00000000ff327431 */ /* 0x001fe200000001ff */
[----:B------:R-:W-:-:S05]  /*4830*/  @!P1 MOV R50, R8 ;  /* 0x0000000800329202 */ /* 0x000fca0000000f00 */
[----:B------:R0:W-:Y:S04]  /*4840*/  STL [R1+0x258], R50 ;  /* 0x0002583201007387 */ /* 0x0001e80000100800 */
[----:B------:R1:W-:Y:S01]  /*4850*/  STL [R1+0x234], R0 ;  /* 0x0002340001007387 */ /* 0x0003e20000100800 */
[----:B0-----:R-:W-:Y:S01]  /*4860*/  IMAD.MOV.U32 R50, RZ, RZ, RZ ;  /* 0x000000ffff327224 */ /* 0x001fe200078e00ff */
[----:B------:R-:W-:Y:S02]  /*4870*/  @!P4 MOV R50, R10 ;  /* 0x0000000a0032c202 */ /* 0x000fe40000000f00 */
[----:B-1----:R-:W-:Y:S02]  /*4880*/  MOV R0, RZ ;  /* 0x000000ff00007202 */ /* 0x002fe40000000f00 */
[----:B------:R-:W-:Y:S01]  /*4890*/  @!P3 MOV R0, R5 ;  /* 0x000000050000b202 */ /* 0x000fe20000000f00 */
[----:B------:R0:W-:Y:S01]  /*48a0*/  STL [R1+0x264], R50 ;  /* 0x0002643201007387 */ /* 0x0001e20000100800 */
[----:B------:R-:W-:-:S03]  /*48b0*/  LOP3.LUT P3, RZ, R59, 0x80000, RZ, 0xc0, !PT ;  /* 0x000800003bff7812 */ /* 0x000fc6000786c0ff */
[----:B------:R1:W-:Y:S01]  /*48c0*/  STL [R1+0x238], R0 ;  /* 0x0002380001007387 */ /* 0x0003e20000100800 */
[----:B0-----:R-:W-:Y:S02]  /*48d0*/  CS2R R50, SRZ ;  /* 0x0000000000327805 */ /* 0x001fe4000001ff00 */
[----:B-1----:R-:W-:Y:S02]  /*48e0*/  MOV R0, RZ ;  /* 0x000000ff00007202 */ /* 0x002fe40000000f00 */
[----:B------:R-:W-:Y:S02]  /*48f0*/  @!P2 MOV R0, R7 ;  /* 0x000000070000a202 */ /* 0x000fe40000000f00 */
[----:B------:R0:W2:Y:S01]  /*4900*/  @!P0 LDG.E.64 R50, desc[UR14][R12.64] ;  /* 0x0000000e0c328981 */ /* 0x0000a2000c1e1b00 */
[----:B------:R-:W-:-:S03]  /*4910*/  LOP3.LUT P2, RZ, R59, 0x40000, RZ, 0xc0, !PT ;  /* 0x000400003bff7812 */ /* 0x000fc6000784c0ff */
[----:B------:R1:W-:Y:S01]  /*4920*/  STL [R1+0x23c], R0 ;  /* 0x00023c0001007387 */ /* 0x0003e20000100800 */
[----:B0-----:R-:W-:-:S03]  /*4930*/  CS2R R12, SRZ ;  /* 0x00000000000c7805 */ /* 0x001fc6000001ff00 */
[----:B------:R0:W-:Y:S01]  /*4940*/  STL.64 [R1+0x18], R2 ;  /* 0x0000180201007387 */ /* 0x0001e20000100a00 */
[----:B-1----:R-:W-:Y:S01]  /*4950*/  IMAD.MOV.U32 R0, RZ, RZ, RZ ;  /* 0x000000ffff007224 */ /* 0x002fe200078e00ff */
[----:B------:R-:W-:Y:S02]  /*4960*/  @!P1 MOV R0, R9 ;  /* 0x0000000900009202 */ /* 0x000fe40000000f00 */
[----:B------:R1:W3:Y:S01]  /*4970*/  @!P3 LDG.E.64 R12, desc[UR14][R64.64] ;  /* 0x0000000e400cb981 */ /* 0x0002e2000c1e1b00 */
[----:B------:R-:W-:Y:S02]  /*4980*/  LOP3.LUT P1, RZ, R59, 0x20000, RZ, 0xc0, !PT ;  /* 0x000200003bff7812 */ /* 0x000fe4000782c0ff */
[----:B0-----:R-:W-:Y:S01]  /*4990*/  CS2R R2, SRZ ;  /* 0x0000000000027805 */ /* 0x001fe2000001ff00 */
[----:B------:R0:W-:Y:S05]  /*49a0*/  STL.64 [R1+0x20], R4 ;  /* 0x0000200401007387 */ /* 0x0001ea0000100a00 */
[----:B------:R-:W4:Y:S01]  /*49b0*/  @!P2 LDG.E.64 R2, desc[UR14][R66.64] ;  /* 0x0000000e4202a981 */ /* 0x000f22000c1e1b00 */
[----:B0-----:R-:W-:-:S06]  /*49c0*/  CS2R R4, SRZ ;  /* 0x0000000000047805 */ /* 0x001fcc000001ff00 */
[----:B------:R-:W2:Y:S04]  /*49d0*/  @!P1 LDG.E.64 R4, desc[UR14][R68.64] ;  /* 0x0000000e44049981 */ /* 0x000ea8000c1e1b00 */
[----:B------:R0:W-:Y:S02]  /*49e0*/  STL [R1+0x230], R0 ;  /* 0x0002300001007387 */ /* 0x0001e40000100800 */
[----:B0-----:R-:W-:Y:S02]  /*49f0*/  HFMA2 R0, -RZ, RZ, 0, 0 ;  /* 0x00000000ff007431 */ /* 0x001fe400000001ff */
[----:B------:R-:W-:Y:S01]  /*4a00*/  @!P4 IMAD.MOV.U32 R0, RZ, RZ, R11 ;  /* 0x000000ffff00c224 */ /* 0x000fe200078e000b */
[----:B------:R-:W-:-:S04]  /*4a10*/  LOP3.LUT P4, RZ, R59, 0x10000, RZ, 0xc0, !PT ;  /* 0x000100003bff7812 */ /* 0x000fc8000788c0ff */
[----:B------:R0:W-:Y:S01]  /*4a20*/  STL [R1+0x248], R0 ;  /* 0x0002480001007387 */ /* 0x0001e20000100800 */
[----:B-1----:R-:W-:Y:S01]  /*4a30*/  IMAD.MOV.U32 R64, RZ, RZ, R60 ;  /* 0x000000ffff407224 */ /* 0x002fe200078e003c */
[----:B------:R-:W-:Y:S02]  /*4a40*/  MOV R65, R61 ;  /* 0x0000003d00417202 */ /* 0x000fe40000000f00 */
[----:B------:R-:W-:Y:S01]  /*4a50*/  CS2R R60, SRZ ;  /* 0x00000000003c7805 */ /* 0x000fe2000001ff00 */
[----:B0-----:R-:W-:Y:S01]  /*4a60*/  HFMA2 R0, -RZ, RZ, 0, 0 ;  /* 0x00000000ff007431 */ /* 0x001fe200000001ff */
[----:B------:R0:W-:Y:S01]  /*4a70*/  STL.64 [R1+0x28], R6 ;  /* 0x0000280601007387 */ /* 0x0001e20000100a00 */
[----:B------:R-:W-:-:S03]  /*4a80*/  HFMA2 R33, -RZ, RZ, 0, 0 ;  /* 0x00000000ff217431 */ /* 0x000fc600000001ff */
[----:B------:R1:W-:Y:S01]  /*4a90*/  STL.64 [R1+0x30], R8 ;  /* 0x0000300801007387 */ /* 0x0003e20000100a00 */
[----:B0-----:R-:W-:Y:S02]  /*4aa0*/  CS2R R6, SRZ ;  /* 0x0000000000067805 */ /* 0x001fe4000001ff00 */
[----:B-1----:R-:W-:-:S04]  /*4ab0*/  CS2R R8, SRZ ;  /* 0x0000000000087805 */ /* 0x002fc8000001ff00 */
[----:B------:R-:W2:Y:S04]  /*4ac0*/  @!P4 LDG.E.64 R6, desc[UR14][R70.64] ;  /* 0x0000000e4606c981 */ /* 0x000ea8000c1e1b00 */
[----:B------:R0:W-:Y:S02]  /*4ad0*/  STL.64 [R1+0x38], R10 ;  /* 0x0000380a01007387 */ /* 0x0001e40000100a00 */
[----:B0-----:R-:W-:Y:S02]  /*4ae0*/  CS2R R10, SRZ ;  /* 0x00000000000a7805 */ /* 0x001fe4000001ff00 */
[----:B---3--:R-:W-:Y:S01]  /*4af0*/  @!P3 MOV R0, R13 ;  /* 0x0000000d0000b202 */ /* 0x008fe20000000f00 */
[----:B------:R-:W-:Y:S01]  /*4b00*/  @!P3 IMAD.MOV.U32 R60, RZ, RZ, R12 ;  /* 0x000000ffff3cb224 */ /* 0x000fe200078e000c */
[----:B------:R-:W-:-:S03]  /*4b10*/  LOP3.LUT P3, RZ, R59, 0x8000, RZ, 0xc0, !PT ;  /* 0x000080003bff7812 */ /* 0x000fc6000786c0ff */
[----:B------:R0:W-:Y:S02]  /*4b20*/  STL [R1+0x250], R0 ;  /* 0x0002500001007387 */ /* 0x0001e40000100800 */
[----:B0-----:R-:W-:Y:S02]  /*4b30*/  HFMA2 R0, -RZ, RZ, 0, 0 ;  /* 0x00000000ff007431 */ /* 0x001fe400000001ff */
[----:B----4-:R-:W-:Y:S01]  /*4b40*/  @!P2 IMAD.MOV.U32 R0, RZ, RZ, R2 ;  /* 0x000000ffff00a224 */ /* 0x010fe200078e0002 */
[----:B------:R-:W-:-:S05]  /*4b50*/  @!P2 MOV R61, R3 ;  /* 0x00000003003da202 */ /* 0x000fca0000000f00 */
[----:B------:R0:W3:Y:S01]  /*4b60*/  @!P3 LDG.E.64 R8, desc[UR14][R72.64] ;  /* 0x0000000e4808b981 */ /* 0x0000e2000c1e1b00 */
[----:B------:R-:W-:-:S03]  /*4b70*/  LOP3.LUT P2, RZ, R59, 0x4000, RZ, 0xc0, !PT ;  /* 0x000040003bff7812 */ /* 0x000fc6000784c0ff */
[----:B------:R1:W-:Y:S01]  /*4b80*/  STL [R1+0x26c], R0 ;  /* 0x00026c0001007387 */ /* 0x0003e20000100800 */
[----:B--2---:R-:W-:Y:S01]  /*4b90*/  @!P1 MOV R33, R4 ;  /* 0x0000000400219202 */ /* 0x004fe20000000f00 */
[----:B-1----:R-:W-:Y:S01]  /*4ba0*/  IMAD.MOV.U32 R0, RZ, RZ, RZ ;  /* 0x000000ffff007224 */ /* 0x002fe200078e00ff */
[----:B------:R-:W-:Y:S01]  /*4bb0*/  @!P1 MOV R0, R5 ;  /* 0x0000000500009202 */ /* 0x000fe20000000f00 */
[----:B------:R1:W-:Y:S01]  /*4bc0*/  STL.64 [R1+0x40], R12 ;  /* 0x0000400c01007387 */ /* 0x0003e20000100a00 */
[----:B------:R-:W-:-:S05]  /*4bd0*/  LOP3.LUT P1, RZ, R59, 0x2000, RZ, 0xc0, !PT ;  /* 0x000020003bff7812 */ /* 0x000fca000782c0ff */
[----:B------:R2:W4:Y:S01]  /*4be0*/  @!P2 LDG.E.64 R10, desc[UR14][R74.64] ;  /* 0x0000000e4a0aa981 */ /* 0x000522000c1e1b00 */
[----:B-1----:R-:W-:-:S07]  /*4bf0*/  CS2R R12, SRZ ;  /* 0x00000000000c7805 */ /* 0x002fce000001ff00 */
[----:B------:R1:W4:Y:S04]  /*4c00*/  @!P1 LDG.E.64 R12, desc[UR14][R76.64] ;  /* 0x0000000e4c0c9981 */ /* 0x000328000c1e1b00 */
[----:B------:R0:W-:Y:S04]  /*4c10*/  STL [R1+0x25c], R0 ;  /* 0x00025c0001007387 */ /* 0x0001e80000100800 */
[----:B------:R1:W-:Y:S01]  /*4c20*/  STL [R1+0x270], R33 ;  /* 0x0002702101007387 */ /* 0x0003e20000100800 */
[----:B0-----:R-:W-:Y:S02]  /*4c30*/  HFMA2 R0, -RZ, RZ, 0, 0 ;  /* 0x00000000ff007431 */ /* 0x001fe400000001ff */
[----:B-1----:R-:W-:-:S02]  /*4c40*/  IMAD.MOV.U32 R33, RZ, RZ, RZ ;  /* 0x000000ffff217224 */ /* 0x002fc400078e00ff */
[----:B------:R-:W-:Y:S01]  /*4c50*/  @!P4 IMAD.MOV.U32 R0, RZ, RZ, R7 ;  /* 0x000000ffff00c224 */ /* 0x000fe200078e0007 */
[----:B------:R-:W-:Y:S02]  /*4c60*/  @!P4 MOV R33, R6 ;  /* 0x000000060021c202 */ /* 0x000fe40000000f00 */
[----:B------:R-:W-:Y:S02]  /*4c70*/  LOP3.LUT P4, RZ, R59, 0x1000, RZ, 0xc0, !PT ;  /* 0x000010003bff7812 */ /* 0x000fe4000788c0ff */
[----:B------:R0:W-:Y:S01]  /*4c80*/  STL [R1+0x260], R0 ;  /* 0x0002600001007387 */ /* 0x0001e20000100800 */
[----:B------:R-:W-:Y:S01]  /*4c90*/  IMAD.MOV.U32 R68, RZ, RZ, R64 ;  /* 0x000000ffff447224 */ /* 0x000fe200078e0040 */
[----:B------:R-:W-:Y:S02]  /*4ca0*/  MOV R69, R65 ;  /* 0x0000004100457202 */ /* 0x000fe40000000f00 */
[----:B------:R-:W-:Y:S02]  /*4cb0*/  CS2R R72, SRZ ;  /* 0x0000000000487805 */ /* 0x000fe4000001ff00 */
[----:B------:R-:W-:Y:S01]  /*4cc0*/  MOV R64, R52 ;  /* 0x0000003400407202 */ /* 0x000fe20000000f00 */
[----:B0-----:R-:W-:Y:S01]  /*4cd0*/  HFMA2 R0, -RZ, RZ, 0, 0 ;  /* 0x00000000ff007431 */ /* 0x001fe200000001ff */
[----:B------:R-:W-:-:S02]  /*4ce0*/  MOV R65, R53 ;  /* 0x0000003500417202 */ /* 0x000fc40000000f00 */
[----:B--2---:R-:W-:Y:S02]  /*4cf0*/  CS2R R74, SRZ ;  /* 0x00000000004a7805 */ /* 0x004fe4000001ff00 */
[----:B------:R-:W-:Y:S01]  /*4d00*/  CS2R R52, SRZ ;  /* 0x0000000000347805 */ /* 0x000fe2000001ff00 */
[----:B------:R0:W-:Y:S04]  /*4d10*/  STL.64 [R1+0x48], R2 ;  /* 0x0000480201007387 */ /* 0x0001e80000100a00 */
[----:B------:R1:W-:Y:S01]  /*4d20*/  STL.64 [R1+0x50], R4 ;  /* 0x0000500401007387 */ /* 0x0003e20000100a00 */
[----:B0-----:R-:W-:-:S03]  /*4d30*/  CS2R R2, SRZ ;  /* 0x0000000000027805 */ /* 0x001fc6000001ff00 */
[----:B------:R0:W-:Y:S01]  /*4d40*/  STL.64 [R1+0x58], R6 ;  /* 0x0000580601007387 */ /* 0x0001e20000100a00 */
[----:B-1----:R-:W-:-:S03]  /*4d50*/  CS2R R4, SRZ ;  /* 0x0000000000047805 */ /* 0x002fc6000001ff00 */
[----:B------:R-:W2:Y:S01]  /*4d60*/  @!P4 LDG.E.64 R2, desc[UR14][R78.64] ;  /* 0x0000000e4e02c981 */ /* 0x000ea2000c1e1b00 */
[----:B0-----:R-:W-:Y:S02]  /*4d70*/  CS2R R6, SRZ ;  /* 0x0000000000067805 */ /* 0x001fe4000001ff00 */
[----:B---3--:R-:W-:Y:S01]  /*4d80*/  @!P3 MOV R0, R8 ;  /* 0x000000080000b202 */ /* 0x008fe20000000f00 */
[----:B------:R-:W-:Y:S01]  /*4d90*/  @!P3 IMAD.MOV.U32 R73, RZ, RZ, R9 ;  /* 0x000000ffff49b224 */ /* 0x000fe200078e0009 */
[----:B------:R-:W-:Y:S01]  /*4da0*/  LOP3.LUT P3, RZ, R59, 0x800, RZ, 0xc0, !PT ;  /* 0x000008003bff7812 */ /* 0x000fe2000786c0ff */
[----:B------:R-:W-:Y:S04]  /*4db0*/  STL.64 [R1+0x60], R8 ;  /* 0x0000600801007387 */ /* 0x000fe80000100a00 */
[----:B------:R0:W-:Y:S01]  /*4dc0*/  STL [R1+0x278], R0 ;  /* 0x0002780001007387 */ /* 0x0001e20000100800 */
[----:B------:R-:W-:-:S02]  /*4dd0*/  CS2R R76, SRZ ;  /* 0x00000000004c7805 */ /* 0x000fc4000001ff00 */
[----:B------:R-:W-:Y:S01]  /*4de0*/  MOV R66, R54 ;  /* 0x0000003600427202 */ /* 0x000fe20000000f00 */
[----:B------:R-:W-:Y:S02]  /*4df0*/  IMAD.MOV.U32 R67, RZ, RZ, R55 ;  /* 0x000000ffff437224 */ /* 0x000fe400078e0037 */
[----:B------:R-:W-:Y:S01]  /*4e00*/  HFMA2 R58, -RZ, RZ, 0, 0 ;  /* 0x00000000ff3a7431 */ /* 0x000fe200000001ff */
[----:B----4-:R1:W-:Y:S01]  /*4e10*/  STL.64 [R1+0x68], R10 ;  /* 0x0000680a01007387 */ /* 0x0103e20000100a00 */
[----:B0-----:R-:W-:Y:S01]  /*4e20*/  HFMA2 R0, -RZ, RZ, 0, 0 ;  /* 0x00000000ff007431 */ /* 0x001fe200000001ff */
[----:B------:R-:W-:Y:S01]  /*4e30*/  @!P2 MOV R0, R10 ;  /* 0x0000000a0000a202 */ /* 0x000fe20000000f00 */
[----:B------:R-:W-:Y:S01]  /*4e40*/  @!P2 IMAD.MOV.U32 R74, RZ, RZ, R11 ;  /* 0x000000ffff4aa224 */ /* 0x000fe200078e000b */
[----:B------:R-:W-:Y:S02]  /*4e50*/  LOP3.LUT P2, RZ, R59, 0x400, RZ, 0xc0, !PT ;  /* 0x000004003bff7812 */ /* 0x000fe4000784c0ff */
[----:B------:R-:W-:Y:S01]  /*4e60*/  CS2R R8, SRZ ;  /* 0x0000000000087805 */ /* 0x000fe2000001ff00 */
[----:B------:R0:W3:Y:S04]  /*4e70*/  @!P3 LDG.E.64 R4, desc[UR14][R80.64] ;  /* 0x0000000e5004b981 */ /* 0x0000e8000c1e1b00 */
[----:B------:R4:W-:Y:S01]  /*4e80*/  STL.64 [R1+0x70], R12 ;  /* 0x0000700c01007387 */ /* 0x0009e20000100a00 */
[----:B------:R-:W-:-:S02]  /*4e90*/  @!P1 MOV R52, R12 ;  /* 0x0000000c00349202 */ /* 0x000fc40000000f00 */
[----:B------:R-:W-:-:S03]  /*4ea0*/  @!P1 MOV R75, R13 ;  /* 0x0000000d004b9202 */ /* 0x000fc60000000f00 */
[----:B------:R-:W3:Y:S01]  /*4eb0*/  @!P2 LDG.E.64 R6, desc[UR14][R82.64] ;  /* 0x0000000e5206a981 */ /* 0x000ee2000c1e1b00 */
[----:B------:R-:W-:Y:S02]  /*4ec0*/  LOP3.LUT P1, RZ, R59, 0x200, RZ, 0xc0, !PT ;  /* 0x000002003bff7812 */ /* 0x000fe4000782c0ff */
[----:B------:R-:W-:Y:S02]  /*4ed0*/  CS2R R70, SRZ ;  /* 0x0000000000467805 */ /* 0x000fe4000001ff00 */
[----:B------:R-:W-:Y:S01]  /*4ee0*/  LOP3.LUT P5, RZ, R32, 0x10, RZ, 0xc0, !PT ;  /* 0x0000001020ff7812 */ /* 0x000fe200078ac0ff */
[----:B------:R-:W-:Y:S04]  /*4ef0*/  STL [R1+0x274], R33 ;  /* 0x0002742101007387 */ /* 0x000fe80000100800 */
[----:B------:R-:W-:Y:S04]  /*4f00*/  STL.64 [R1+0x10], R50 ;  /* 0x0000103201007387 */ /* 0x000fe80000100a00 */
[----:B------:R-:W-:Y:S04]  /*4f10*/  STL [R1+0x2bc], R59 ;  /* 0x0002bc3b01007387 */ /* 0x000fe80000100800 */
[----:B------:R-:W3:Y:S01]  /*4f20*/  @!P1 LDG.E.64 R8, desc[UR14][R84.64] ;  /* 0x0000000e54089981 */ /* 0x000ee2000c1e1b00 */
[----:B------:R-:W-:-:S02]  /*4f30*/  CS2R R54, SRZ ;  /* 0x0000000000367805 */ /* 0x000fc4000001ff00 */
[----:B0-----:R-:W-:Y:S01]  /*4f40*/  CS2R R80, SRZ ;  /* 0x0000000000507805 */ /* 0x001fe2000001ff00 */
[----:B------:R-:W-:Y:S01]  /*4f50*/  HFMA2 R78, -RZ, RZ, 0, 0 ;  /* 0x00000000ff4e7431 */ /* 0x000fe200000001ff */
[----:B-1----:R-:W-:Y:S02]  /*4f60*/  CS2R R10, SRZ ;  /* 0x00000000000a7805 */ /* 0x002fe4000001ff00 */
[----:B----4-:R-:W-:Y:S01]  /*4f70*/  CS2R R12, SRZ ;  /* 0x00000000000c7805 */ /* 0x010fe2000001ff00 */
[----:B------:R-:W4:Y:S01]  /*4f80*/  LDL R79, [R1+0x264] ;  /* 0x00026400014f7983 */ /* 0x000f220000100800 */
[----:B--2---:R-:W-:Y:S01]  /*4f90*/  @!P4 IMAD.MOV.U32 R53, RZ, RZ, R2 ;  /* 0x000000ffff35c224 */ /* 0x004fe200078e0002 */
[----:B------:R-:W-:Y:S02]  /*4fa0*/  @!P4 MOV R76, R3 ;  /* 0x00000003004cc202 */ /* 0x000fe40000000f00 */
[----:B------:R-:W-:Y:S01]  /*4fb0*/  LOP3.LUT P4, RZ, R59, 0x100, RZ, 0xc0, !PT ;  /* 0x000001003bff7812 */ /* 0x000fe2000788c0ff */
[----:B------:R0:W-:-:S12]  /*4fc0*/  STL.64 [R1+0x78], R2 ;  /* 0x0000780201007387 */ /* 0x0001d80000100a00 */
[----:B------:R1:W2:Y:S01]  /*4fd0*/  @!P4 LDG.E.64 R10, desc[UR14][R86.64] ;  /* 0x0000000e560ac981 */ /* 0x0002a2000c1e1b00 */
[----:B0-----:R-:W-:Y:S02]  /*4fe0*/  CS2R R2, SRZ ;  /* 0x0000000000027805 */ /* 0x001fe4000001ff00 */
[----:B---3--:R-:W-:Y:S01]  /*4ff0*/  @!P3 MOV R54, R4 ;  /* 0x000000040036b202 */ /* 0x008fe20000000f00 */
[----:B------:R-:W-:Y:S01]  /*5000*/  @!P3 IMAD.MOV.U32 R77, RZ, RZ, R5 ;  /* 0x000000ffff4db224 */ /* 0x000fe200078e0005 */
[C---:B------:R-:W-:Y:S01]  /*5010*/  LOP3.LUT P3, RZ, R59.reuse, 0x80, RZ, 0xc0, !PT ;  /* 0x000000803bff7812 */ /* 0x040fe2000786c0ff */
[----:B------:R0:W-:Y:S01]  /*5020*/  STL.64 [R1+0x80], R4 ;  /* 0x0000800401007387 */ /* 0x0001e20000100a00 */
[----:B------:R-:W-:Y:S01]  /*5030*/  @!P2 MOV R55, R6 ;  /* 0x000000060037a202 */ /* 0x000fe20000000f00 */
[----:B------:R-:W-:Y:S01]  /*5040*/  @!P2 IMAD.MOV.U32 R78, RZ, RZ, R7 ;  /* 0x000000ffff4ea224 */ /* 0x000fe200078e0007 */
[----:B------:R-:W-:Y:S02]  /*5050*/  LOP3.LUT P2, RZ, R59, 0x40, RZ, 0xc0, !PT ;  /* 0x000000403bff7812 */ /* 0x000fe4000784c0ff */
[----:B0-----:R-:W-:-:S07]  /*5060*/  CS2R R4, SRZ ;  /* 0x0000000000047805 */ /* 0x001fce000001ff00 */
[----:B------:R-:W3:Y:S04]  /*5070*/  @!P3 LDG.E.64 R12, desc[UR14][R88.64] ;  /* 0x0000000e580cb981 */ /* 0x000ee8000c1e1b00 */
[----:B------:R0:W4:Y:S01]  /*5080*/  @!P2 LDG.E.64 R2, desc[UR14][R90.64] ;  /* 0x0000000e5a02a981 */ /* 0x000122000c1e1b00 */
[----:B------:R-:W-:Y:S01]  /*5090*/  @!P1 MOV R58, R8 ;  /* 0x00000008003a9202 */ /* 0x000fe20000000f00 */
[----:B------:R-:W-:Y:S01]  /*50a0*/  @!P1 IMAD.MOV.U32 R81, RZ, RZ, R9 ;  /* 0x000000ffff519224 */ /* 0x000fe200078e0009 */
[----:B------:R-:W-:-:S13]  /*50b0*/  LOP3.LUT P1, RZ, R59, 0x20, RZ, 0xc0, !PT ;  /* 0x000000203bff7812 */ /* 0x000fda000782c0ff */
[----:B------:R-:W4:Y:S01]  /*50c0*/  @!P1 LDG.E.64 R4, desc[UR14][R92.64] ;  /* 0x0000000e5c049981 */ /* 0x000f22000c1e1b00 */
[----:B------:R-:W-:Y:S02]  /*50d0*/  CS2R R84, SRZ ;  /* 0x0000000000547805 */ /* 0x000fe4000001ff00 */
[----:B-1----:R-:W-:Y:S02]  /*50e0*/  CS2R R86, SRZ ;  /* 0x0000000000567805 */ /* 0x002fe4000001ff00 */
[----:B------:R-:W-:Y:S02]  /*50f0*/  CS2R R82, SRZ ;  /* 0x0000000000527805 */ /* 0x000fe4000001ff00 */
[----:B0-----:R-:W-:Y:S01]  /*5100*/  CS2R R90, SRZ ;  /* 0x00000000005a7805 */ /* 0x001fe2000001ff00 */
[----:B------:R0:W-:Y:S04]  /*5110*/  STL.64 [R1+0x88], R6 ;  /* 0x0000880601007387 */ /* 0x0001e80000100a00 */
[----:B------:R1:W-:Y:S01]  /*5120*/  STL.64 [R1+0x90], R8 ;  /* 0x0000900801007387 */ /* 0x0003e20000100a00 */
[----:B0-----:R-:W-:-:S02]  /*5130*/  CS2R R6, SRZ ;  /* 0x0000000000067805 */ /* 0x001fc4000001ff00 */
[----:B-1----:R-:W-:Y:S02]  /*5140*/  CS2R R8, SRZ ;  /* 0x0000000000087805 */ /* 0x002fe4000001ff00 */
[----:B--2---:R-:W-:Y:S02]  /*5150*/  @!P4 MOV R84, R10 ;  /* 0x0000000a0054c202 */ /* 0x004fe40000000f00 */
[----:B------:R-:W-:Y:S02]  /*5160*/  @!P4 MOV R80, R11 ;  /* 0x0000000b0050c202 */ /* 0x000fe40000000f00 */
[----:B------:R-:W-:Y:S01]  /*5170*/  LOP3.LUT P4, RZ, R59, 0x10, RZ, 0xc0, !PT ;  /* 0x000000103bff7812 */ /* 0x000fe2000788c0ff */
[----:B------:R0:W-:-:S12]  /*5180*/  STL.64 [R1+0x98], R10 ;  /* 0x0000980a01007387 */ /* 0x0001d80000100a00 */
[----:B------:R1:W2:Y:S01]  /*5190*/  @!P4 LDG.E.64 R6, desc[UR14][R94.64] ;  /* 0x0000000e5e06c981 */ /* 0x0002a2000c1e1b00 */
[----:B0-----:R-:W-:Y:S01]  /*51a0*/  CS2R R10, SRZ ;  /* 0x00000000000a7805 */ /* 0x001fe2000001ff00 */
[----:B---3--:R-:W-:Y:S01]  /*51b0*/  @!P3 IMAD.MOV.U32 R87, RZ, RZ, R12 ;  /* 0x000000ffff57b224 */ /* 0x008fe200078e000c */
[----:B------:R-:W-:Y:S02]  /*51c0*/  @!P3 MOV R83, R13 ;  /* 0x0000000d0053b202 */ /* 0x000fe40000000f00 */
[C---:B------:R-:W-:Y:S01]  /*51d0*/  LOP3.LUT P3, RZ, R59.reuse, 0x8, RZ, 0xc0, !PT ;  /* 0x000000083bff7812 */ /* 0x040fe2000786c0ff */
[----:B------:R0:W-:Y:S01]  /*51e0*/  STL.64 [R1+0xa0], R12 ;  /* 0x0000a00c01007387 */ /* 0x0001e20000100a00 */
[----:B----4-:R-:W-:Y:S01]  /*51f0*/  @!P2 MOV R91, R2 ;  /* 0x00000002005ba202 */ /* 0x010fe20000000f00 */
[----:B------:R-:W-:Y:S01]  /*5200*/  @!P2 IMAD.MOV.U32 R82, RZ, RZ, R3 ;  /* 0x000000ffff52a224 */ /* 0x000fe200078e0003 */
[----:B------:R-:W-:Y:S02]  /*5210*/  LOP3.LUT P2, RZ, R59, 0x4, RZ, 0xc0, !PT ;  /* 0x000000043bff7812 */ /* 0x000fe4000784c0ff */
[----:B0-----:R-:W-:-:S07]  /*5220*/  CS2R R12, SRZ ;  /* 0x00000000000c7805 */ /* 0x001fce000001ff00 */
[----:B------:R-:W3:Y:S04]  /*5230*/  @!P3 LDG.E.64 R8, desc[UR14][R96.64] ;  /* 0x0000000e6008b981 */ /* 0x000ee8000c1e1b00 */
[----:B------:R0:W4:Y:S01]  /*5240*/  @!P2 LDG.E.64 R10, desc[UR14][R98.64] ;  /* 0x0000000e620aa981 */ /* 0x000122000c1e1b00 */
[----:B------:R-:W-:Y:S02]  /*5250*/  @!P1 MOV R90, R4 ;  /* 0x00000004005a9202 */ /* 0x000fe40000000f00 */
[----:B------:R-:W-:Y:S02]  /*5260*/  @!P1 MOV R72, R5 ;  /* 0x0000000500489202 */ /* 0x000fe40000000f00 */
[----:B------:R-:W-:-:S13]  /*5270*/  LOP3.LUT P1, RZ, R59, 0x2, RZ, 0xc0, !PT ;  /* 0x000000023bff7812 */ /* 0x000fda000782c0ff */
[----:B------:R0:W4:Y:S01]  /*5280*/  @!P1 LDG.E.64 R12, desc[UR14][R100.64] ;  /* 0x0000000e640c9981 */ /* 0x000122000c1e1b00 */
[----:B------:R-:W-:Y:S02]  /*5290*/  CS2R R92, SRZ ;  /* 0x00000000005c7805 */ /* 0x000fe4000001ff00 */
[----:B-1----:R-:W-:Y:S02]  /*52a0*/  CS2R R94, SRZ ;  /* 0x00000000005e7805 */ /* 0x002fe4000001ff00 */
[----:B0-----:R-:W-:Y:S02]  /*52b0*/  CS2R R98, SRZ ;  /* 0x0000000000627805 */ /* 0x001fe4000001ff00 */
[----:B------:R-:W-:Y:S01]  /*52c0*/  CS2R R88, SRZ ;  /* 0x0000000000587805 */ /* 0x000fe2000001ff00 */
[----:B------:R0:W-:Y:S01]  /*52d0*/  STL.64 [R1+0xa8], R2 ;  /* 0x0000a80201007387 */ /* 0x0001e20000100a00 */
[----:B------:R-:W-:Y:S02]  /*52e0*/  CS2R R100, SRZ ;  /* 0x0000000000647805 */ /* 0x000fe4000001ff00 */
[----:B0-----:R-:W-:Y:S01]  /*52f0*/  CS2R R2, SRZ ;  /* 0x0000000000027805 */ /* 0x001fe2000001ff00 */
[----:B------:R0:W-:Y:S01]  /*5300*/  STL.64 [R1+0xb0], R4 ;  /* 0x0000b00401007387 */ /* 0x0001e20000100a00 */
[----:B--2---:R-:W-:Y:S01]  /*5310*/  @!P4 IMAD.MOV.U32 R92, RZ, RZ, R6 ;  /* 0x000000ffff5cc224 */ /* 0x004fe200078e0006 */
[----:B------:R-:W-:-:S02]  /*5320*/  @!P4 MOV R86, R7 ;  /* 0x000000070056c202 */ /* 0x000fc40000000f00 */
[----:B------:R-:W-:Y:S01]  /*5330*/  LOP3.LUT P4, RZ, R59, 0x1, RZ, 0xc0, !PT ;  /* 0x000000013bff7812 */ /* 0x000fe2000788c0ff */
[----:B------:R1:W-:Y:S01]  /*5340*/  STL.64 [R1+0xb8], R6 ;  /* 0x0000b80601007387 */ /* 0x0003e20000100a00 */
[----:B0-----:R-:W-:-:S11]  /*5350*/  CS2R R4, SRZ ;  /* 0x0000000000047805 */ /* 0x001fd6000001ff00 */
[----:B------:R0:W2:Y:S01]  /*5360*/  @!P4 LDG.E.64 R2, desc[UR14][R102.64] ;  /* 0x0000000e6602c981 */ /* 0x0000a2000c1e1b00 */
[----:B-1----:R-:W-:Y:S02]  /*5370*/  CS2R R6, SRZ ;  /* 0x0000000000067805 */ /* 0x002fe4000001ff00 */
[----:B---3--:R-:W-:Y:S01]  /*5380*/  @!P3 MOV R95, R8 ;  /* 0x00000008005fb202 */ /* 0x008fe20000000f00 */
[----:B------:R-:W-:Y:S01]  /*5390*/  @!P3 IMAD.MOV.U32 R85, RZ, RZ, R9 ;  /* 0x000000ffff55b224 */ /* 0x000fe200078e0009 */
[C---:B------:R-:W-:Y:S02]  /*53a0*/  LOP3.LUT P3, RZ, R32.reuse, 0x80000000, RZ, 0xc0, !PT ;  /* 0x8000000020ff7812 */ /* 0x040fe4000786c0ff */
[----:B----4-:R-:W-:Y:S02]  /*53b0*/  @!P2 MOV R98, R10 ;  /* 0x0000000a0062a202 */ /* 0x010fe40000000f00 */
[----:B------:R-:W-:Y:S02]  /*53c0*/  @!P2 MOV R89, R11 ;  /* 0x0000000b0059a202 */ /* 0x000fe40000000f00 */
[----:B------:R-:W-:Y:S01]  /*53d0*/  LOP3.LUT P2, RZ, R32, 0x40000000, RZ, 0xc0, !PT ;  /* 0x4000000020ff7812 */ /* 0x000fe2000784c0ff */
[----:B------:R1:W-:Y:S06]  /*53e0*/  STL.64 [R1+0xc0], R8 ;  /* 0x0000c00801007387 */ /* 0x0003ec0000100a00 */
[----:B------:R-:W3:Y:S01]  /*53f0*/  @!P3 LDG.E.64 R4, desc[UR14][R104.64] ;  /* 0x0000000e6804b981 */ /* 0x000ee2000c1e1b00 */
[----:B------:R-:W-:Y:S01]  /*5400*/  @!P1 IMAD.MOV.U32 R100, RZ, RZ, R12 ;  /* 0x000000ffff649224 */ /* 0x000fe200078e000c */
[----:B------:R-:W-:-:S04]  /*5410*/  @!P1 MOV R88, R13 ;  /* 0x0000000d00589202 */ /* 0x000fc80000000f00 */
[----:B------:R-:W4:Y:S01]  /*5420*/  @!P2 LDG.E.64 R6, desc[UR14][R106.64] ;  /* 0x0000000e6a06a981 */ /* 0x000f22000c1e1b00 */
[----:B------:R-:W-:Y:S02]  /*5430*/  LOP3.LUT P1, RZ, R32, 0x20000000, RZ, 0xc0, !PT ;  /* 0x2000000020ff7812 */ /* 0x000fe4000782c0ff */
[----:B-1----:R-:W-:-:S11]  /*5440*/  CS2R R8, SRZ ;  /* 0x0000000000087805 */ /* 0x002fd6000001ff00 */
[----:B------:R1:W4:Y:S01]  /*5450*/  @!P1 LDG.E.64 R8, desc[UR14][R108.64] ;  /* 0x0000000e6c089981 */ /* 0x000322000c1e1b00 */
[----:B0-----:R-:W-:Y:S02]  /*5460*/  CS2R R102, SRZ ;  /* 0x0000000000667805 */ /* 0x001fe4000001ff00 */
[----:B------:R-:W-:Y:S01]  /*5470*/  CS2R R96, SRZ ;  /* 0x0000000000607805 */ /* 0x000fe2000001ff00 */
[----:B------:R0:W-:Y:S04]  /*5480*/  STL.64 [R1+0xc8], R10 ;  /* 0x0000c80a01007387 */ /* 0x0001e80000100a00 */
[----:B------:R1:W-:Y:S01]  /*5490*/  STL.64 [R1+0xd0], R12 ;  /* 0x0000d00c01007387 */ /* 0x0003e20000100a00 */
[----:B0-----:R-:W-:Y:S02]  /*54a0*/  CS2R R10, SRZ ;  /* 0x00000000000a7805 */ /* 0x001fe4000001ff00 */
[----:B-1----:R-:W-:Y:S01]  /*54b0*/  MOV R108, R64 ;  /* 0x00000040006c7202 */ /* 0x002fe20000000f00 */
[----:B------:R-:W-:Y:S01]  /*54c0*/  IMAD.MOV.U32 R109, RZ, RZ, R65 ;  /* 0x000000ffff6d7224 */ /* 0x000fe200078e0041 */
[----:B------:R-:W-:-:S02]  /*54d0*/  CS2R R64, SRZ ;  /* 0x0000000000407805 */ /* 0x000fc4000001ff00 */
[----:B------:R-:W-:Y:S02]  /*54e0*/  CS2R R12, SRZ ;  /* 0x00000000000c7805 */ /* 0x000fe4000001ff00 */
[----:B--2---:R-:W-:Y:S01]  /*54f0*/  @!P4 MOV R103, R2 ;  /* 0x000000020067c202 */ /* 0x004fe20000000f00 */
[----:B------:R-:W-:Y:S01]  /*5500*/  @!P4 IMAD.MOV.U32 R94, RZ, RZ, R3 ;  /* 0x000000ffff5ec224 */ /* 0x000fe200078e0003 */
[----:B------:R-:W-:Y:S01]  /*5510*/  LOP3.LUT P4, RZ, R32, 0x10000000, RZ, 0xc0, !PT ;  /* 0x1000000020ff7812 */ /* 0x000fe2000788c0ff */
[----:B------:R0:W-:-:S12]  /*5520*/  STL.64 [R1+0xd8], R2 ;  /* 0x0000d80201007387 */ /* 0x0001d80000100a00 */
[----:B------:R1:W2:Y:S01]  /*5530*/  @!P4 LDG.E.64 R10, desc[UR14][R110.64] ;  /* 0x0000000e6e0ac981 */ /* 0x0002a2000c1e1b00 */
[----:B0-----:R-:W-:Y:S02]  /*5540*/  CS2R R2, SRZ ;  /* 0x0000000000027805 */ /* 0x001fe4000001ff00 */
[----:B---3--:R-:W-:Y:S02]  /*5550*/  @!P3 MOV R101, R4 ;  /* 0x000000040065b202 */ /* 0x008fe40000000f00 */
[----:B------:R-:W-:Y:S02]  /*5560*/  @!P3 MOV R93, R5 ;  /* 0x00000005005db202 */ /* 0x000fe40000000f00 */
[C---:B------:R-:W-:Y:S01]  /*5570*/  LOP3.LUT P3, RZ, R32.reuse, 0x8000000, RZ, 0xc0, !PT ;  /* 0x0800000020ff7812 */ /* 0x040fe2000786c0ff */
[----:B----4-:R-:W-:Y:S01]  /*5580*/  @!P2 IMAD.MOV.U32 R96, RZ, RZ, R6 ;  /* 0x000000ffff60a224 */ /* 0x010fe200078e0006 */
[----:B------:R-:W-:Y:S02]  /*5590*/  @!P2 MOV R99, R7 ;  /* 0x000000070063a202 */ /* 0x000fe40000000f00 */
[----:B------:R-:W-:-:S09]  /*55a0*/  LOP3.LUT P2, RZ, R32, 0x4000000, RZ, 0xc0, !PT ;  /* 0x0400000020ff7812 */ /* 0x000fd2000784c0ff */
[----:B------:R0:W3:Y:S01]  /*55b0*/  @!P3 LDG.E.64 R12, desc[UR14][R112.64] ;  /* 0x0000000e700cb981 */ /* 0x0000e2000c1e1b00 */
[----:B------:R-:W-:Y:S02]  /*55c0*/  @!P1 MOV R71, R8 ;  /* 0x0000000800479202 */ /* 0x000fe40000000f00 */
[----:B------:R-:W-:Y:S01]  /*55d0*/  @!P1 MOV R97, R9 ;  /* 0x0000000900619202 */ /* 0x000fe20000000f00 */
[----:B------:R4:W3:Y:S01]  /*55e0*/  @!P2 LDG.E.64 R2, desc[UR14][R114.64] ;  /* 0x0000000e7202a981 */ /* 0x0008e2000c1e1b00 */
[----:B------:R-:W-:-:S13]  /*55f0*/  LOP3.LUT P1, RZ, R32, 0x2000000, RZ, 0xc0, !PT ;  /* 0x0200000020ff7812 */ /* 0x000fda000782c0ff */
[----:B------:R-:W3:Y:S01]  /*5600*/  @!P1 LDG.E.64 R64, desc[UR14][R116.64] ;  /* 0x0000000e74409981 */ /* 0x000ee2000c1e1b00 */
[----:B-1----:R-:W-:Y:S02]  /*5610*/  CS2R R110, SRZ ;  /* 0x00000000006e7805 */ /* 0x002fe4000001ff00 */
[----:B------:R-:W-:Y:S02]  /*5620*/  CS2R R104, SRZ ;  /* 0x0000000000687805 */ /* 0x000fe4000001ff00 */
[----:B0-----:R-:W-:Y:S02]  /*5630*/  CS2R R112, SRZ ;  /* 0x0000000000707805 */ /* 0x001fe4000001ff00 */
[----:B------:R-:W-:Y:S01]  /*5640*/  CS2R R106, SRZ ;  /* 0x00000000006a7805 */ /* 0x000fe2000001ff00 */
[----:B------:R0:W-:Y:S01]  /*5650*/  STL.64 [R1+0xe0], R4 ;  /* 0x0000e00401007387 */ /* 0x0001e20000100a00 */
[----:B----4-:R-:W-:-:S03]  /*5660*/  CS2R R114, SRZ ;  /* 0x0000000000727805 */ /* 0x010fc6000001ff00 */
[----:B------:R1:W-:Y:S01]  /*5670*/  STL.64 [R1+0xf0], R8 ;  /* 0x0000f00801007387 */ /* 0x0003e20000100a00 */
[----:B0-----:R-:W-:Y:S02]  /*5680*/  MOV R4, R68 ;  /* 0x0000004400047202 */ /* 0x001fe40000000f00 */
[----:B------:R-:W-:Y:S02]  /*5690*/  MOV R5, R69 ;  /* 0x0000004500057202 */ /* 0x000fe40000000f00 */
[----:B------:R-:W-:Y:S02]  /*56a0*/  CS2R R68, SRZ ;  /* 0x0000000000447805 */ /* 0x000fe4000001ff00 */
[----:B-1----:R-:W-:Y:S01]  /*56b0*/  CS2R R8, SRZ ;  /* 0x0000000000087805 */ /* 0x002fe2000001ff00 */
        /* <DEDUP_REMOVED lines=10> */
[----:B------:R-:W-:Y:S02]  /*5760*/  @!P2 MOV R113, R2 ;  /* 0x000000020071a202 */ /* 0x000fe40000000f00 */
[----:B------:R-:W-:Y:S02]  /*5770*/  @!P2 MOV R106, R3 ;  /* 0x00000003006aa202 */ /* 0x000fe40000000f00 */
[----:B------:R-:W-:-:S02]  /*5780*/  LOP3.LUT P2, RZ, R32, 0x400000, RZ, 0xc0, !PT ;  /* 0x0040000020ff7812 */ /* 0x000fc4000784c0ff */
[----:B0-----:R-:W-:-:S05]  /*5790*/  CS2R R12, SRZ ;  /* 0x00000000000c7805 */ /* 0x001fca000001ff00 */
[----:B------:R0:W3:Y:S01]  /*57a0*/  @!P3 LDG.E.64 R8, desc[UR14][R120.64] ;  /* 0x0000000e7808b981 */ /* 0x0000e2000c1e1b00 */
[----:B------:R-:W-:Y:S01]  /*57b0*/  @!P1 IMAD.MOV.U32 R114, RZ, RZ, R64 ;  /* 0x000000ffff729224 */ /* 0x000fe200078e0040 */
[----:B------:R-:W-:Y:S02]  /*57c0*/  @!P1 MOV R105, R65 ;  /* 0x0000004100699202 */ /* 0x000fe40000000f00 */
[----:B------:R-:W-:Y:S02]  /*57d0*/  LOP3.LUT P1, RZ, R32, 0x200000, RZ, 0xc0, !PT ;  /* 0x0020000020ff7812 */ /* 0x000fe4000782c0ff */
[----:B------:R-:W4:Y:S01]  /*57e0*/  @!P2 LDG.E.64 R10, desc[UR14][R122.64] ;  /* 0x0000000e7a0aa981 */ /* 0x000f22000c1e1b00 */
[----:B------:R-:W-:-:S03]  /*57f0*/  CS2R R116, SRZ ;  /* 0x0000000000747805 */ /* 0x000fc6000001ff00 */
[----:B------:R0:W-:Y:S01]  /*5800*/  STL.64 [R1+0xe8], R6 ;  /* 0x0000e80601007387 */ /* 0x0001e20000100a00 */
[----:B-1----:R-:W-:Y:S02]  /*5810*/  CS2R R118, SRZ ;  /* 0x0000000000767805 */ /* 0x002fe4000001ff00 */
[----:B0-----:R-:W-:Y:S01]  /*5820*/  CS2R R120, SRZ ;  /* 0x0000000000787805 */ /* 0x001fe2000001ff00 */
[----:B------:R0:W-:Y:S04]  /*5830*/  STL [R1+0x27c], R0 ;  /* 0x00027c0001007387 */ /* 0x0001e80000100800 */
[----:B------:R1:W4:Y:S01]  /*5840*/  @!P1 LDG.E.64 R12, desc[UR14][R62.64] ;  /* 0x0000000e3e0c9981 */ /* 0x000322000c1e1b00 */
[----:B------:R-:W-:Y:S01]  /*5850*/  MOV R6, R108 ;  /* 0x0000006c00067202 */ /* 0x000fe20000000f00 */
[----:B------:R-:W-:-:S02]  /*5860*/  IMAD.MOV.U32 R108, RZ, RZ, RZ ;  /* 0x000000ffff6c7224 */ /* 0x000fc400078e00ff */
[----:B------:R1:W-:Y:S01]  /*5870*/  STL.64 [R1+0x108], R2 ;  /* 0x0001080201007387 */ /* 0x0003e20000100a00 */
[----:B0-----:R-:W-:Y:S01]  /*5880*/  HFMA2 R0, -RZ, RZ, 0, 0 ;  /* 0x00000000ff007431 */ /* 0x001fe200000001ff */
[----:B-1----:R-:W-:Y:S01]  /*5890*/  MOV R62, R4 ;  /* 0x00000004003e7202 */ /* 0x002fe20000000f00 */
[----:B------:R-:W-:Y:S01]  /*58a0*/  IMAD.MOV.U32 R63, RZ, RZ, R5 ;  /* 0x000000ffff3f7224 */ /* 0x000fe200078e0005 */
[----:B------:R-:W-:Y:S01]  /*58b0*/  CS2R R4, SRZ ;  /* 0x0000000000047805 */ /* 0x000fe2000001ff00 */
[----:B------:R0:W-:Y:S01]  /*58c0*/  STL.64 [R1+0x110], R64 ;  /* 0x0001104001007387 */ /* 0x0001e20000100a00 */
[----:B------:R-:W-:-:S03]  /*58d0*/  HFMA2 R33, -RZ, RZ, 0, 0 ;  /* 0x00000000ff217431 */ /* 0x000fc600000001ff */
[----:B------:R-:W4:Y:S01]  /*58e0*/  LDL.LU.64 R122, [R1+0x220] ;  /* 0x00022000017a7983 */ /* 0x000f220000300a00 */
[----:B------:R-:W-:Y:S01]  /*58f0*/  IMAD.MOV.U32 R2, RZ, RZ, R66 ;  /* 0x000000ffff027224 */ /* 0x000fe200078e0042 */
[----:B------:R-:W-:Y:S02]  /*5900*/  MOV R3, R67 ;  /* 0x0000004300037202 */ /* 0x000fe40000000f00 */
[----:B------:R-:W-:Y:S02]  /*5910*/  CS2R R66, SRZ ;  /* 0x0000000000427805 */ /* 0x000fe4000001ff00 */
[----:B--2---:R-:W-:Y:S02]  /*5920*/  @!P4 MOV R116, R68 ;  /* 0x000000440074c202 */ /* 0x004fe40000000f00 */
[----:B------:R-:W-:Y:S02]  /*5930*/  @!P4 MOV R108, R69 ;  /* 0x00000045006cc202 */ /* 0x000fe40000000f00 */
[----:B------:R-:W-:Y:S01]  /*5940*/  LOP3.LUT P4, RZ, R32, 0x100000, RZ, 0xc0, !PT ;  /* 0x0010000020ff7812 */ /* 0x000fe2000788c0ff */
[----:B------:R1:W-:Y:S01]  /*5950*/  STL.64 [R1+0x118], R68 ;  /* 0x0001184401007387 */ /* 0x0003e20000100a00 */
[----:B0-----:R-:W-:-:S11]  /*5960*/  CS2R R64, SRZ ;  /* 0x0000000000407805 */ /* 0x001fd6000001ff00 */
[----:B------:R0:W2:Y:S01]  /*5970*/  @!P4 LDG.E.64 R66, desc[UR14][R56.64] ;  /* 0x0000000e3842c981 */ /* 0x0000a2000c1e1b00 */
[----:B-1----:R-:W-:Y:S01]  /*5980*/  IMAD.MOV.U32 R68, RZ, RZ, R2 ;  /* 0x000000ffff447224 */ /* 0x002fe200078e0002 */
[----:B------:R-:W-:Y:S02]  /*5990*/  MOV R69, R3 ;  /* 0x0000000300457202 */ /* 0x000fe40000000f00 */
[----:B------:R-:W-:Y:S02]  /*59a0*/  CS2R R2, SRZ ;  /* 0x0000000000027805 */ /* 0x000fe4000001ff00 */
[----:B0-----:R-:W-:Y:S01]  /*59b0*/  MOV R56, R62 ;  /* 0x0000003e00387202 */ /* 0x001fe20000000f00 */
[----:B------:R-:W-:Y:S01]  /*59c0*/  IMAD.MOV.U32 R57, RZ, RZ, R63 ;  /* 0x000000ffff397224 */ /* 0x000fe200078e003f */
[----:B------:R-:W-:Y:S01]  /*59d0*/  CS2R R62, SRZ ;  /* 0x00000000003e7805 */ /* 0x000fe2000001ff00 */
[----:B---3--:R-:W-:Y:S01]  /*59e0*/  @!P3 IMAD.MOV.U32 R117, RZ, RZ, R8 ;  /* 0x000000ffff75b224 */ /* 0x008fe200078e0008 */
[----:B------:R-:W-:-:S02]  /*59f0*/  @!P3 MOV R107, R9 ;  /* 0x00000009006bb202 */ /* 0x000fc40000000f00 */
[C---:B------:R-:W-:Y:S01]  /*5a00*/  LOP3.LUT P3, RZ, R32.reuse, 0x80000, RZ, 0xc0, !PT ;  /* 0x0008000020ff7812 */ /* 0x040fe2000786c0ff */
[----:B----4-:R-:W-:Y:S01]  /*5a10*/  @!P2 IMAD.MOV.U32 R118, RZ, RZ, R10 ;  /* 0x000000ffff76a224 */ /* 0x010fe200078e000a */
[----:B------:R-:W-:Y:S02]  /*5a20*/  @!P2 MOV R0, R11 ;  /* 0x0000000b0000a202 */ /* 0x000fe40000000f00 */
[----:B------:R-:W-:-:S09]  /*5a30*/  LOP3.LUT P2, RZ, R32, 0x40000, RZ, 0xc0, !PT ;  /* 0x0004000020ff7812 */ /* 0x000fd2000784c0ff */
[----:B------:R0:W3:Y:S01]  /*5a40*/  @!P3 LDG.E.64 R64, desc[UR14][R48.64] ;  /* 0x0000000e3040b981 */ /* 0x0000e2000c1e1b00 */
[----:B------:R-:W-:Y:S02]  /*5a50*/  @!P1 MOV R120, R12 ;  /* 0x0000000c00789202 */ /* 0x000fe40000000f00 */
[----:B------:R-:W-:Y:S02]  /*5a60*/  @!P1 MOV R4, R13 ;  /* 0x0000000d00049202 */ /* 0x000fe40000000f00 */
[----:B------:R-:W-:Y:S01]  /*5a70*/  LOP3.LUT P1, RZ, R32, 0x20000, RZ, 0xc0, !PT ;  /* 0x0002000020ff7812 */ /* 0x000fe2000782c0ff */
[----:B------:R1:W4:-:S12]  /*5a80*/  @!P2 LDG.E.64 R62, desc[UR14][R46.64] ;  /* 0x0000000e2e3ea981 */ /* 0x000318000c1e1b00 */
[----:B------:R1:W4:Y:S01]  /*5a90*/  @!P1 LDG.E.64 R2, desc[UR14][R44.64] ;  /* 0x0000000e2c029981 */ /* 0x000322000c1e1b00 */
[----:B------:R-:W-:Y:S02]  /*5aa0*/  IMAD.MOV.U32 R7, RZ, RZ, R109 ;  /* 0x000000ffff077224 */ /* 0x000fe400078e006d */
[----:B0-----:R-:W-:Y:S01]  /*5ab0*/  IMAD.MOV.U32 R48, RZ, RZ, R6 ;  /* 0x000000ffff307224 */ /* 0x001fe200078e0006 */
[----:B------:R0:W-:Y:S02]  /*5ac0*/  STL.64 [R1+0x120], R8 ;  /* 0x0001200801007387 */ /* 0x0001e40000100a00 */
[----:B------:R-:W-:Y:S02]  /*5ad0*/  MOV R49, R7 ;  /* 0x0000000700317202 */ /* 0x000fe40000000f00 */
[----:B------:R-:W-:Y:S02]  /*5ae0*/  CS2R R6, SRZ ;  /* 0x0000000000067805 */ /* 0x000fe4000001ff00 */
[----:B-1----:R-:W-:Y:S01]  /*5af0*/  MOV R46, R48 ;  /* 0x00000030002e7202 */ /* 0x002fe20000000f00 */
[----:B------:R-:W-:Y:S01]  /*5b00*/  STL.64 [R1+0x128], R10 ;  /* 0x0001280a01007387 */ /* 0x000fe20000100a00 */
[----:B------:R-:W-:-:S02]  /*5b10*/  MOV R47, R49 ;  /* 0x00000031002f7202 */ /* 0x000fc40000000f00 */
[----:B------:R-:W-:Y:S02]  /*5b20*/  CS2R R48, SRZ ;  /* 0x0000000000307805 */ /* 0x000fe4000001ff00 */
[----:B------:R-:W-:Y:S01]  /*5b30*/  MOV R44, R56 ;  /* 0x00000038002c7202 */ /* 0x000fe20000000f00 */
[----:B------:R-:W-:Y:S01]  /*5b40*/  STL.64 [R1+0x130], R12 ;  /* 0x0001300c01007387 */ /* 0x000fe20000100a00 */
[----:B0-----:R-:W-:Y:S02]  /*5b50*/  CS2R R8, SRZ ;  /* 0x0000000000087805 */ /* 0x001fe4000001ff00 */
[----:B------:R-:W-:Y:S02]  /*5b60*/  MOV R45, R57 ;  /* 0x00000039002d7202 */ /* 0x000fe40000000f00 */
[----:B------:R-:W-:Y:S02]  /*5b70*/  CS2R R56, SRZ ;  /* 0x0000000000387805 */ /* 0x000fe4000001ff00 */
[----:B------:R-:W-:Y:S01]  /*5b80*/  @!P0 MOV R70, R50 ;  /* 0x0000003200468202 */ /* 0x000fe20000000f00 */
[----:B------:R-:W4:Y:S01]  /*5b90*/  LDL R109, [R1+0x27c] ;  /* 0x00027c00016d7983 */ /* 0x000f220000100800 */
[----:B--2---:R-:W-:-:S02]  /*5ba0*/  @!P4 MOV R121, R66 ;  /* 0x000000420079c202 */ /* 0x004fc40000000f00 */
[----:B------:R-:W-:Y:S02]  /*5bb0*/  @!P4 MOV R5, R67 ;  /* 0x000000430005c202 */ /* 0x000fe40000000f00 */
[----:B------:R-:W-:Y:S01]  /*5bc0*/  LOP3.LUT P4, RZ, R32, 0x10000, RZ, 0xc0, !PT ;  /* 0x0001000020ff7812 */ /* 0x000fe2000788c0ff */
[----:B------:R0:W-:-:S12]  /*5bd0*/  STL.64 [R1+0x138], R66 ;  /* 0x0001384201007387 */ /* 0x0001d80000100a00 */
[----:B------:R1:W2:Y:S01]  /*5be0*/  @!P4 LDG.E.64 R48, desc[UR14][R42.64] ;  /* 0x0000000e2a30c981 */ /* 0x0002a2000c1e1b00 */
[----:B0-----:R-:W-:Y:S01]  /*5bf0*/  IMAD.MOV.U32 R66, RZ, RZ, R44 ;  /* 0x000000ffff427224 */ /* 0x001fe200078e002c */
[----:B------:R-:W-:Y:S02]  /*5c00*/  MOV R67, R45 ;  /* 0x0000002d00437202 */ /* 0x000fe40000000f00 */
[----:B------:R-:W-:Y:S02]  /*5c10*/  CS2R R44, SRZ ;  /* 0x00000000002c7805 */ /* 0x000fe4000001ff00 */
[----:B-1----:R-:W-:Y:S02]  /*5c20*/  CS2R R42, SRZ ;  /* 0x00000000002a7805 */ /* 0x002fe4000001ff00 */
[----:B---3--:R-:W-:Y:S01]  /*5c30*/  @!P3 MOV R119, R64 ;  /* 0x000000400077b202 */ /* 0x008fe20000000f00 */
[----:B------:R-:W-:Y:S01]  /*5c40*/  @!P3 IMAD.MOV.U32 R6, RZ, RZ, R65 ;  /* 0x000000ffff06b224 */ /* 0x000fe200078e0041 */
[----:B------:R-:W-:-:S02]  /*5c50*/  LOP3.LUT P3, RZ, R32, 0x8000, RZ, 0xc0, !PT ;  /* 0x0000800020ff7812 */ /* 0x000fc4000786c0ff */
[----:B----4-:R-:W-:Y:S01]  /*5c60*/  @!P2 MOV R115, R62 ;  /* 0x0000003e0073a202 */ /* 0x010fe20000000f00 */
[----:B------:R-:W-:Y:S01]  /*5c70*/  @!P2 IMAD.MOV.U32 R7, RZ, RZ, R63 ;  /* 0x000000ffff07a224 */ /* 0x000fe200078e003f */
[----:B------:R-:W-:-:S09]  /*5c80*/  LOP3.LUT P2, RZ, R32, 0x4000, RZ, 0xc0, !PT ;  /* 0x0000400020ff7812 */ /* 0x000fd2000784c0ff */
[----:B------:R-:W3:Y:S01]  /*5c90*/  @!P3 LDG.E.64 R56, desc[UR14][R40.64] ;  /* 0x0000000e2838b981 */ /* 0x000ee2000c1e1b00 */
[----:B------:R-:W-:Y:S01]  /*5ca0*/  @!P1 IMAD.MOV.U32 R111, RZ, RZ, R2 ;  /* 0x000000ffff6f9224 */ /* 0x000fe200078e0002 */
[----:B------:R-:W-:Y:S02]  /*5cb0*/  @!P1 MOV R8, R3 ;  /* 0x0000000300089202 */ /* 0x000fe40000000f00 */
[----:B------:R-:W-:Y:S01]  /*5cc0*/  LOP3.LUT P1, RZ, R32, 0x2000, RZ, 0xc0, !PT ;  /* 0x0000200020ff7812 */ /* 0x000fe2000782c0ff */
[----:B------:R0:W4:-:S12]  /*5cd0*/  @!P2 LDG.E.64 R42, desc[UR14][R14.64] ;  /* 0x0000000e0e2aa981 */ /* 0x000118000c1e1b00 */
[----:B------:R1:W4:Y:S01]  /*5ce0*/  @!P1 LDG.E.64 R44, desc[UR14][R16.64] ;  /* 0x0000000e102c9981 */ /* 0x000322000c1e1b00 */
[----:B------:R-:W-:Y:S02]  /*5cf0*/  CS2R R10, SRZ ;  /* 0x00000000000a7805 */ /* 0x000fe4000001ff00 */
[----:B------:R-:W-:Y:S02]  /*5d00*/  CS2R R12, SRZ ;  /* 0x00000000000c7805 */ /* 0x000fe4000001ff00 */
[----:B0-----:R-:W-:Y:S02]  /*5d10*/  CS2R R14, SRZ ;  /* 0x00000000000e7805 */ /* 0x001fe4000001ff00 */
[----:B-1----:R-:W-:Y:S01]  /*5d20*/  CS2R R16, SRZ ;  /* 0x0000000000107805 */ /* 0x002fe2000001ff00 */
[----:B------:R0:W-:Y:S01]  /*5d30*/  STL.64 [R1+0x140], R64 ;  /* 0x0001404001007387 */ /* 0x0001e20000100a00 */
[----:B------:R-:W-:-:S03]  /*5d40*/  CS2R R40, SRZ ;  /* 0x0000000000287805 */ /* 0x000fc6000001ff00 */
[----:B------:R1:W-:Y:S01]  /*5d50*/  STL.64 [R1+0x150], R2 ;  /* 0x0001500201007387 */ /* 0x0003e20000100a00 */
[----:B0-----:R-:W-:Y:S02]  /*5d60*/  MOV R64, R46 ;  /* 0x0000002e00407202 */ /* 0x001fe40000000f00 */
[----:B------:R-:W-:Y:S02]  /*5d70*/  MOV R65, R47 ;  /* 0x0000002f00417202 */ /* 0x000fe40000000f00 */
[----:B------:R-:W-:Y:S02]  /*5d80*/  CS2R R46, SRZ ;  /* 0x00000000002e7805 */ /* 0x000fe4000001ff00 */
[----:B-1----:R-:W-:Y:S02]  /*5d90*/  CS2R R2, SRZ ;  /* 0x0000000000027805 */ /* 0x002fe4000001ff00 */
[----:B--2---:R-:W-:Y:S01]  /*5da0*/  @!P4 MOV R9, R48 ;  /* 0x000000300009c202 */ /* 0x004fe20000000f00 */
[----:B------:R-:W-:Y:S01]  /*5db0*/  @!P4 IMAD.MOV.U32 R10, RZ, RZ, R49 ;  /* 0x000000ffff0ac224 */ /* 0x000fe200078e0031 */
[----:B------:R-:W-:Y:S01]  /*5dc0*/  LOP3.LUT P4, RZ, R32, 0x1000, RZ, 0xc0, !PT ;  /* 0x0000100020ff7812 */ /* 0x000fe2000788c0ff */
[----:B------:R0:W-:Y:S02]  /*5dd0*/  STL.64 [R1+0x158], R48 ;  /* 0x0001583001007387 */ /* 0x0001e40000100a00 */
[----:B0-----:R-:W-:-:S10]  /*5de0*/  CS2R R48, SRZ ;  /* 0x0000000000307805 */ /* 0x001fd4000001ff00 */
[----:B------:R0:W2:Y:S01]  /*5df0*/  @!P4 LDG.E.64 R46, desc[UR14][R18.64] ;  /* 0x0000000e122ec981 */ /* 0x0000a2000c1e1b00 */
[----:B---3--:R-:W-:Y:S02]  /*5e00*/  @!P3 MOV R11, R56 ;  /* 0x00000038000bb202 */ /* 0x008fe40000000f00 */
[----:B------:R-:W-:Y:S02]  /*5e10*/  @!P3 MOV R12, R57 ;  /* 0x00000039000cb202 */ /* 0x000fe40000000f00 */
[C---:B------:R-:W-:Y:S02]  /*5e20*/  LOP3.LUT P3, RZ, R32.reuse, 0x800, RZ, 0xc0, !PT ;  /* 0x0000080020ff7812 */ /* 0x040fe4000786c0ff */
[----:B----4-:R-:W-:Y:S01]  /*5e30*/  @!P2 MOV R13, R42 ;  /* 0x0000002a000da202 */ /* 0x010fe20000000f00 */
[----:B------:R-:W-:Y:S01]  /*5e40*/  @!P2 IMAD.MOV.U32 R14, RZ, RZ, R43 ;  /* 0x000000ffff0ea224 */ /* 0x000fe200078e002b */
[----:B------:R-:W-:-:S09]  /*5e50*/  LOP3.LUT P2, RZ, R32, 0x400, RZ, 0xc0, !PT ;  /* 0x0000040020ff7812 */ /* 0x000fd2000784c0ff */
[----:B------:R1:W3:Y:S01]  /*5e60*/  @!P3 LDG.E.64 R2, desc[UR14][R20.64] ;  /* 0x0000000e1402b981 */ /* 0x0002e2000c1e1b00 */
[----:B------:R-:W-:Y:S01]  /*5e70*/  @!P1 IMAD.MOV.U32 R15, RZ, RZ, R44 ;  /* 0x000000ffff0f9224 */ /* 0x000fe200078e002c */
[----:B------:R-:W-:Y:S02]  /*5e80*/  @!P1 MOV R16, R45 ;  /* 0x0000002d00109202 */ /* 0x000fe40000000f00 */
[----:B------:R-:W-:Y:S01]  /*5e90*/  LOP3.LUT P1, RZ, R32, 0x200, RZ, 0xc0, !PT ;  /* 0x0000020020ff7812 */ /* 0x000fe2000782c0ff */
[----:B------:R4:W3:-:S12]  /*5ea0*/  @!P2 LDG.E.64 R48, desc[UR14][R22.64] ;  /* 0x0000000e1630a981 */ /* 0x0008d8000c1e1b00 */
[----:B------:R4:W3:Y:S01]  /*5eb0*/  @!P1 LDG.E.64 R40, desc[UR14][R24.64] ;  /* 0x0000000e18289981 */ /* 0x0008e2000c1e1b00 */
[----:B0-----:R-:W-:Y:S02]  /*5ec0*/  CS2R R18, SRZ ;  /* 0x0000000000127805 */ /* 0x001fe4000001ff00 */
[----:B-1----:R-:W-:Y:S02]  /*5ed0*/  CS2R R20, SRZ ;  /* 0x0000000000147805 */ /* 0x002fe4000001ff00 */
[----:B----4-:R-:W-:Y:S02]  /*5ee0*/  CS2R R22, SRZ ;  /* 0x0000000000167805 */ /* 0x010fe4000001ff00 */
[----:B------:R-:W-:Y:S01]  /*5ef0*/  CS2R R24, SRZ ;  /* 0x0000000000187805 */ /* 0x000fe2000001ff00 */
[----:B------:R0:W-:Y:S04]  /*5f00*/  STL.64 [R1+0x168], R42 ;  /* 0x0001682a01007387 */ /* 0x0001e80000100a00 */
[----:B------:R1:W-:Y:S01]  /*5f10*/  STL.64 [R1+0x170], R44 ;  /* 0x0001702c01007387 */ /* 0x0003e20000100a00 */
[----:B0-----:R-:W-:-:S02]  /*5f20*/  CS2R R42, SRZ ;  /* 0x00000000002a7805 */ /* 0x001fc4000001ff00 */
        /* <DEDUP_REMOVED lines=9> */
[C---:B------:R-:W-:Y:S01]  /*5fc0*/  LOP3.LUT P3, RZ, R32.reuse, 0x80, RZ, 0xc0, !PT ;  /* 0x0000008020ff7812 */ /* 0x040fe2000786c0ff */
[----:B------:R1:W-:Y:S01]  /*5fd0*/  STL.64 [R1+0x180], R2 ;  /* 0x0001800201007387 */ /* 0x0003e20000100a00 */
[----:B------:R-:W-:Y:S01]  /*5fe0*/  @!P2 IMAD.MOV.U32 R21, RZ, RZ, R48 ;  /* 0x000000ffff15a224 */ /* 0x000fe200078e0030 */
[----:B------:R-:W-:Y:S02]  /*5ff0*/  @!P2 MOV R22, R49 ;  /* 0x000000310016a202 */ /* 0x000fe40000000f00 */
[----:B------:R-:W-:-:S02]  /*6000*/  LOP3.LUT P2, RZ, R32, 0x40, RZ, 0xc0, !PT ;  /* 0x0000004020ff7812 */ /* 0x000fc4000784c0ff */
[----:B------:R-:W-:Y:S01]  /*6010*/  @!P1 MOV R23, R40 ;  /* 0x0000002800179202 */ /* 0x000fe20000000f00 */
[----:B------:R-:W-:Y:S01]  /*6020*/  @!P1 IMAD.MOV.U32 R24, RZ, RZ, R41 ;  /* 0x000000ffff189224 */ /* 0x000fe200078e0029 */
[----:B------:R-:W-:Y:S02]  /*6030*/  LOP3.LUT P1, RZ, R32, 0x20, RZ, 0xc0, !PT ;  /* 0x0000002020ff7812 */ /* 0x000fe4000782c0ff */
[----:B-1----:R-:W-:Y:S02]  /*6040*/  CS2R R2, SRZ ;  /* 0x0000000000027805 */ /* 0x002fe4000001ff00 */
[----:B------:R1:W3:Y:S05]  /*6050*/  @!P3 LDG.E.64 R44, desc[UR14][R28.64] ;  /* 0x0000000e1c2cb981 */ /* 0x0002ea000c1e1b00 */
[----:B------:R4:W3:Y:S04]  /*6060*/  @!P2 LDG.E.64 R46, desc[UR14][R30.64] ;  /* 0x0000000e1e2ea981 */ /* 0x0008e8000c1e1b00 */
[----:B------:R4:W3:Y:S01]  /*6070*/  @!P1 LDG.E.64 R2, desc[UR14][R36.64] ;  /* 0x0000000e24029981 */ /* 0x0008e2000c1e1b00 */
[----:B0-----:R-:W-:-:S02]  /*6080*/  CS2R R26, SRZ ;  /* 0x00000000001a7805 */ /* 0x001fc4000001ff00 */
[----:B-1----:R-:W-:Y:S02]  /*6090*/  CS2R R28, SRZ ;  /* 0x00000000001c7805 */ /* 0x002fe4000001ff00 */
[----:B----4-:R-:W-:Y:S02]  /*60a0*/  CS2R R30, SRZ ;  /* 0x00000000001e7805 */ /* 0x010fe4000001ff00 */
[----:B------:R-:W-:Y:S02]  /*60b0*/  CS2R R36, SRZ ;  /* 0x0000000000247805 */ /* 0x000fe4000001ff00 */
[----:B--2---:R-:W-:Y:S02]  /*60c0*/  @!P4 MOV R25, R42 ;  /* 0x0000002a0019c202 */ /* 0x004fe40000000f00 */
[----:B------:R-:W-:Y:S02]  /*60d0*/  @!P4 MOV R26, R43 ;  /* 0x0000002b001ac202 */ /* 0x000fe40000000f00 */
[----:B------:R-:W-:Y:S01]  /*60e0*/  LOP3.LUT P4, RZ, R32, 0x8, RZ, 0xc0, !PT ;  /* 0x0000000820ff7812 */ /* 0x000fe2000788c0ff */
[----:B------:R0:W-:Y:S02]  /*60f0*/  STL.64 [R1+0x160], R56 ;  /* 0x0001603801007387 */ /* 0x0001e40000100a00 */
[----:B0-----:R-:W-:-:S10]  /*6100*/  CS2R R56, SRZ ;  /* 0x0000000000387805 */ /* 0x001fd4000001ff00 */
[----:B------:R0:W2:Y:S02]  /*6110*/  @!P4 LDG.E.64 R56, desc[UR14][R34.64] ;  /* 0x0000000e2238c981 */ /* 0x0000a4000c1e1b00 */
[----:B0-----:R-:W-:Y:S01]  /*6120*/  CS2R R34, SRZ ;  /* 0x0000000000227805 */ /* 0x001fe2000001ff00 */
[----:B---3--:R-:W-:Y:S01]  /*6130*/  @!P3 IMAD.MOV.U32 R27, RZ, RZ, R44 ;  /* 0x000000ffff1bb224 */ /* 0x008fe200078e002c */
[----:B------:R-:W-:Y:S02]  /*6140*/  @!P3 MOV R28, R45 ;  /* 0x0000002d001cb202 */ /* 0x000fe40000000f00 */
[C---:B------:R-:W-:Y:S01]  /*6150*/  LOP3.LUT P3, RZ, R32.reuse, 0x4, RZ, 0xc0, !PT ;  /* 0x0000000420ff7812 */ /* 0x040fe2000786c0ff */
[----:B------:R-:W-:Y:S01]  /*6160*/  @!P2 IMAD.MOV.U32 R30, RZ, RZ, R47 ;  /* 0x000000ffff1ea224 */ /* 0x000fe200078e002f */
[----:B------:R-:W-:Y:S02]  /*6170*/  @!P2 MOV R29, R46 ;  /* 0x0000002e001da202 */ /* 0x000fe40000000f00 */
[----:B------:R-:W-:-:S02]  /*6180*/  LOP3.LUT P2, RZ, R32, 0x2, RZ, 0xc0, !PT ;  /* 0x0000000220ff7812 */ /* 0x000fc4000784c0ff */
[----:B------:R-:W-:Y:S02]  /*6190*/  @!P1 MOV R31, R2 ;  /* 0x00000002001f9202 */ /* 0x000fe40000000f00 */
[----:B------:R-:W-:Y:S02]  /*61a0*/  @!P1 MOV R36, R3 ;  /* 0x0000000300249202 */ /* 0x000fe40000000f00 */
[----:B------:R-:W-:Y:S01]  /*61b0*/  LOP3.LUT P1, RZ, R32, 0x1, RZ, 0xc0, !PT ;  /* 0x0000000120ff7812 */ /* 0x000fe2000782c0ff */
[----:B------:R-:W-:Y:S02]  /*61c0*/  IMAD.MOV.U32 R32, RZ, RZ, RZ ;  /* 0x000000ffff207224 */ /* 0x000fe400078e00ff */
[----:B------:R0:W3:Y:S04]  /*61d0*/  @!P3 LDG.E.64 R34, desc[UR14][R64.64] ;  /* 0x0000000e4022b981 */ /* 0x0000e8000c1e1b00 */
[----:B------:R1:W4:Y:S01]  /*61e0*/  @!P5 LDG.E.64 R32, desc[UR14][R38.64] ;  /* 0x0000000e2620d981 */ /* 0x000322000c1e1b00 */
[----:B0-----:R-:W-:-:S06]  /*61f0*/  CS2R R64, SRZ ;  /* 0x0000000000407805 */ /* 0x001fcc000001ff00 */
[----:B------:R-:W3:Y:S01]  /*6200*/  @!P1 LDG.E.64 R64, desc[UR14][R66.64] ;  /* 0x0000000e42409981 */ /* 0x000ee2000c1e1b00 */
[----:B-1----:R-:W-:-:S03]  /*6210*/  CS2R R38, SRZ ;  /* 0x0000000000267805 */ /* 0x002fc6000001ff00 */
[----:B------:R0:W-:Y:S04]  /*6220*/  STL.64 [R1+0x148], R62 ;  /* 0x0001483e01007387 */ /* 0x0001e80000100a00 */
[----:B------:R1:W-:Y:S04]  /*6230*/  STL.64 [R1+0x188], R48 ;  /* 0x0001883001007387 */ /* 0x0003e80000100a00 */
[----:B------:R1:W-:Y:S01]  /*6240*/  STL.64 [R1+0x1a0], R44 ;  /* 0x0001a02c01007387 */ /* 0x0003e20000100a00 */
[----:B0-----:R-:W-:-:S03]  /*6250*/  CS2R R62, SRZ ;  /* 0x00000000003e7805 */ /* 0x001fc6000001ff00 */
[----:B------:R0:W-:Y:S01]  /*6260*/  STL.64 [R1+0x1a8], R46 ;  /* 0x0001a82e01007387 */ /* 0x0001e20000100a00 */
[----:B-1----:R-:W-:-:S03]  /*6270*/  CS2R R48, SRZ ;  /* 0x0000000000307805 */ /* 0x002fc6000001ff00 */
[----:B------:R1:W-:Y:S01]  /*6280*/  STL.64 [R1+0x1b0], R2 ;  /* 0x0001b00201007387 */ /* 0x0003e20000100a00 */
[----:B------:R-:W-:-:S03]  /*6290*/  @!P0 MOV R49, R51 ;  /* 0x0000003300318202 */ /* 0x000fc60000000f00 */
[----:B------:R-:W3:Y:S01]  /*62a0*/  @!P2 LDG.E.64 R62, desc[UR14][R68.64] ;  /* 0x0000000e443ea981 */ /* 0x000ee2000c1e1b00 */
[----:B------:R-:W-:Y:S02]  /*62b0*/  CS2R R50, SRZ ;  /* 0x0000000000327805 */ /* 0x000fe4000001ff00 */
[----:B------:R-:W-:Y:S02]  /*62c0*/  CS2R R44, SRZ ;  /* 0x00000000002c7805 */ /* 0x000fe4000001ff00 */
[----:B0-----:R-:W-:Y:S01]  /*62d0*/  CS2R R46, SRZ ;  /* 0x00000000002e7805 */ /* 0x001fe2000001ff00 */
[----:B------:R0:W-:Y:S01]  /*62e0*/  STL.64 [R1+0x190], R40 ;  /* 0x0001902801007387 */ /* 0x0001e20000100a00 */
[----:B-1----:R-:W-:-:S03]  /*62f0*/  CS2R R2, SRZ ;  /* 0x0000000000027805 */ /* 0x002fc6000001ff00 */
[----:B------:R1:W-:Y:S04]  /*6300*/  STL.64 [R1+0x198], R42 ;  /* 0x0001982a01007387 */ /* 0x0003e80000100a00 */
[----:B------:R-:W3:Y:S01]  /*6310*/  LDL.LU.64 R68, [R1+0x210] ;  /* 0x0002100001447983 */ /* 0x000ee20000300a00 */
[----:B0-----:R-:W-:-:S03]  /*6320*/  CS2R R40, SRZ ;  /* 0x0000000000287805 */ /* 0x001fc6000001ff00 */
[----:B--2---:R0:W-:Y:S01]  /*6330*/  STL.64 [R1+0x1c0], R56 ;  /* 0x0001c03801007387 */ /* 0x0041e20000100a00 */
[----:B-1----:R-:W-:-:S03]  /*6340*/  CS2R R42, SRZ ;  /* 0x00000000002a7805 */ /* 0x002fc6000001ff00 */
[----:B------:R-:W2:Y:S04]  /*6350*/  LDL R67, [R1+0x240] ;  /* 0x0002400001437983 */ /* 0x000ea80000100800 */
[----:B------:R-:W2:Y:S01]  /*6360*/  LDL R66, [R1+0x258] ;  /* 0x0002580001427983 */ /* 0x000ea20000100800 */
[----:B----4-:R-:W-:Y:S01]  /*6370*/  @!P5 MOV R37, R32 ;  /* 0x000000200025d202 */ /* 0x010fe20000000f00 */
[----:B------:R-:W-:Y:S01]  /*6380*/  @!P5 IMAD.MOV.U32 R38, RZ, RZ, R33 ;  /* 0x000000ffff26d224 */ /* 0x000fe200078e0021 */
[----:B------:R-:W-:-:S13]  /*6390*/  LOP3.LUT P5, RZ, R59, 0x80000000, RZ, 0xc0, !PT ;  /* 0x800000003bff7812 */ /* 0x000fda00078ac0ff */
[----:B------:R-:W4:Y:S01]  /*63a0*/  @!P5 LDG.E.64 R50, desc[UR14][R124.64] ;  /* 0x0000000e7c32d981 */ /* 0x000f22000c1e1b00 */
[----:B---3--:R-:W-:Y:S02]  /*63b0*/  @!P1 MOV R45, R64 ;  /* 0x00000040002d9202 */ /* 0x008fe40000000f00 */
[----:B------:R-:W-:Y:S02]  /*63c0*/  @!P1 MOV R46, R65 ;  /* 0x00000041002e9202 */ /* 0x000fe40000000f00 */
[----:B------:R-:W-:Y:S01]  /*63d0*/  LOP3.LUT P1, RZ, R59, 0x8000000, RZ, 0xc0, !PT ;  /* 0x080000003bff7812 */ /* 0x000fe2000782c0ff */
[----:B------:R-:W-:Y:S01]  /*63e0*/  @!P3 IMAD.MOV.U32 R41, RZ, RZ, R34 ;  /* 0x000000ffff29b224 */ /* 0x000fe200078e0022 */
[----:B------:R-:W-:Y:S01]  /*63f0*/  @!P3 MOV R42, R35 ;  /* 0x00000023002ab202 */ /* 0x000fe20000000f00 */
[----:B------:R1:W-:Y:S01]  /*6400*/  STL.64 [R1+0x1c8], R34 ;  /* 0x0001c82201007387 */ /* 0x0003e20000100a00 */
[----:B------:R-:W-:-:S03]  /*6410*/  @!P4 MOV R39, R56 ;  /* 0x000000380027c202 */ /* 0x000fc60000000f00 */
[----:B0-----:R-:W3:Y:S04]  /*6420*/  LDL R56, [R1+0x234] ;  /* 0x0002340001387983 */ /* 0x001ee80000100800 */
[----:B------:R0:W-:Y:S04]  /*6430*/  STL.64 [R1+0x1d8], R64 ;  /* 0x0001d84001007387 */ /* 0x0001e80000100a00 */
[----:B------:R-:W2:Y:S04]  /*6440*/  @!P1 LDG.E.64 R2, desc[UR14][R122.64] ;  /* 0x0000000e7a029981 */ /* 0x000ea8000c1e1b00 */
[----:B-1----:R-:W3:Y:S01]  /*6450*/  LDL.LU.64 R34, [R1+0x228] ;  /* 0x0002280001227983 */ /* 0x002ee20000300a00 */
[----:B------:R-:W-:-:S03]  /*6460*/  @!P2 MOV R43, R62 ;  /* 0x0000003e002ba202 */ /* 0x000fc60000000f00 */
[----:B------:R1:W-:Y:S04]  /*6470*/  STL.64 [R1+0x1d0], R62 ;  /* 0x0001d03e01007387 */ /* 0x0003e80000100a00 */
[----:B------:R-:W3:Y:S04]  /*6480*/  LDL.LU.64 R122, [R1+0x218] ;  /* 0x00021800017a7983 */ /* 0x000ee80000300a00 */
[----:B0-----:R-:W3:Y:S04]  /*6490*/  LDL R64, [R1+0x244] ;  /* 0x0002440001407983 */ /* 0x001ee80000100800 */
[----:B-1----:R-:W3:Y:S01]  /*64a0*/  LDL R62, [R1+0x238] ;  /* 0x00023800013e7983 */ /* 0x002ee20000100800 */
[----:B------:R-:W-:-:S03]  /*64b0*/  @!P2 IMAD.MOV.U32 R44, RZ, RZ, R63 ;  /* 0x000000ffff2ca224 */ /* 0x000fc600078e003f */
[----:B------:R-:W3:Y:S04]  /*64c0*/  LDL R65, [R1+0x23c] ;  /* 0x00023c0001417983 */ /* 0x000ee80000100800 */
[----:B------:R-:W3:Y:S01]  /*64d0*/  LDL R63, [R1+0x24c] ;  /* 0x00024c00013f7983 */ /* 0x000ee20000100800 */
[----:B------:R-:W-:Y:S02]  /*64e0*/  @!P4 MOV R40, R57 ;  /* 0x000000390028c202 */ /* 0x000fe40000000f00 */
[C---:B------:R-:W-:Y:S01]  /*64f0*/  LOP3.LUT P4, RZ, R59.reuse, 0x40000000, RZ, 0xc0, !PT ;  /* 0x400000003bff7812 */ /* 0x040fe2000788c0ff */
[----:B------:R0:W-:Y:S01]  /*6500*/  STL.64 [R1+0x1b8], R32 ;  /* 0x0001b82001007387 */ /* 0x0001e20000100a00 */
[C---:B------:R-:W-:Y:S02]  /*6510*/  LOP3.LUT P3, RZ, R59.reuse, 0x20000000, RZ, 0xc0, !PT ;  /* 0x200000003bff7812 */ /* 0x040fe4000786c0ff */
[----:B------:R-:W-:Y:S01]  /*6520*/  LOP3.LUT P2, RZ, R59, 0x10000000, RZ, 0xc0, !PT ;  /* 0x100000003bff7812 */ /* 0x000fe2000784c0ff */
[----:B------:R-:W3:Y:S04]  /*6530*/  LDL R124, [R1+0x26c] ;  /* 0x00026c00017c7983 */ /* 0x000ee80000100800 */
[----:B------:R-:W3:Y:S01]  /*6540*/  LDL R59, [R1+0x250] ;  /* 0x00025000013b7983 */ /* 0x000ee20000100800 */
[----:B0-----:R-:W-:-:S02]  /*6550*/  HFMA2 R32, -RZ, RZ, 0, 0 ;  /* 0x00000000ff207431 */ /* 0x001fc400000001ff */
[----:B------:R-:W-:Y:S01]  /*6560*/  IMAD.MOV.U32 R33, RZ, RZ, RZ ;  /* 0x000000ffff217224 */ /* 0x000fe200078e00ff */
[----:B------:R-:W3:Y:S05]  /*6570*/  LDL R125, [R1+0x25c] ;  /* 0x00025c00017d7983 */ /* 0x000eea0000100800 */
[----:B------:R-:W3:Y:S04]  /*6580*/  @!P3 LDG.E.64 R32, desc[UR14][R68.64] ;  /* 0x0000000e4420b981 */ /* 0x000ee8000c1e1b00 */
[----:B------:R-:W3:Y:S04]  /*6590*/  LDL R68, [R1+0x270] ;  /* 0x0002700001447983 */ /* 0x000ee80000100800 */
[----:B------:R-:W3:Y:S04]  /*65a0*/  LDL R69, [R1+0x260] ;  /* 0x0002600001457983 */ /* 0x000ee80000100800 */
[----:B----4-:R0:W-:Y:S04]  /*65b0*/  STL [R1+0x2c4], R50 ;  /* 0x0002c43201007387 */ /* 0x0101e80000100800 */
[----:B------:R1:W-:Y:S04]  /*65c0*/  STL [R1+0x2c0], R51 ;  /* 0x0002c03301007387 */ /* 0x0003e80000100800 */
[----:B0-----:R-:W4:Y:S04]  /*65d0*/  LDL R50, [R1+0x230] ;  /* 0x0002300001327983 */ /* 0x001f280000100800 */
[----:B-1----:R-:W4:Y:S01]  /*65e0*/  LDL R51, [R1+0x248] ;  /* 0x0002480001337983 */ /* 0x002f220000100800 */
[----:B--2---:R-:W-:Y:S01]  /*65f0*/  @!P1 IMAD.MOV.U32 R47, RZ, RZ, R2 ;  /* 0x000000ffff2f9224 */ /* 0x004fe200078e0002 */
[----:B------:R-:W-:-:S02]  /*6600*/  @!P1 MOV R48, R3 ;  /* 0x0000000300309202 */ /* 0x000fc40000000f00 */
[----:B------:R0:W-:Y:S02]  /*6610*/  STL.64 [R1+0x1e0], R2 ;  /* 0x0001e00201007387 */ /* 0x0001e40000100a00 */
[----:B0-----:R-:W-:-:S06]  /*6620*/  CS2R R2, SRZ ;  /* 0x0000000000027805 */ /* 0x001fcc000001ff00 */
[----:B---3--:R0:W2:Y:S02]  /*6630*/  @!P2 LDG.E.64 R2, desc[UR14][R34.64] ;  /* 0x0000000e2202a981 */ /* 0x0080a4000c1e1b00 */
[----:B0-----:R-:W-:-:S06]  /*6640*/  CS2R R34, SRZ ;  /* 0x0000000000227805 */ /* 0x001fcc000001ff00 */
[----:B------:R-:W3:Y:S04]  /*6650*/  @!P4 LDG.E.64 R34, desc[UR14][R122.64] ;  /* 0x0000000e7a22c981 */ /* 0x000ee8000c1e1b00 */
[----:B------:R-:W2:Y:S04]  /*6660*/  LDL R122, [R1+0x274] ;  /* 0x00027400017a7983 */ /* 0x000ea80000100800 */
[----:B------:R-:W3:Y:S01]  /*6670*/  LDL R123, [R1+0x278] ;  /* 0x00027800017b7983 */ /* 0x000ee20000100800 */
[----:B------:R-:W-:Y:S01]  /*6680*/  FMUL.FTZ R57, R49, R49 ;  /* 0x0000003131397220 */ /* 0x000fe20000410000 */
[----:B------:R-:W-:-:S03]  /*6690*/  FMUL.FTZ R56, R56, R56 ;  /* 0x0000003838387220 */ /* 0x000fc60000410000 */
[----:B------:R-:W-:Y:S01]  /*66a0*/  FFMA.FTZ R57, R70, R70, R57 ;  /* 0x0000004646397223 */ /* 0x000fe20000010039 */
[----:B------:R-:W-:Y:S01]  /*66b0*/  FFMA.FTZ R56, R67, R67, R56 ;  /* 0x0000004343387223 */ /* 0x000fe20000010038 */
[----:B------:R-:W-:Y:S02]  /*66c0*/  FMUL.FTZ R62, R62, R62 ;  /* 0x0000003e3e3e7220 */ /* 0x000fe40000410000 */
[----:B------:R-:W-:Y:S02]  /*66d0*/  FADD.FTZ R57, RZ, R57 ;  /* 0x00000039ff397221 */ /* 0x000fe40000010000 */
[----:B------:R-:W-:Y:S02]  /*66e0*/  FFMA.FTZ R62, R64, R64, R62 ;  /* 0x00000040403e7223 */ /* 0x000fe4000001003e */
[----:B------:R-:W-:Y:S01]  /*66f0*/  FADD.FTZ R56, R57, R56 ;  /* 0x0000003839387221 */ /* 0x000fe20000010000 */
[----:B------:R-:W-:-:S03]  /*6700*/  FMUL.FTZ R57, R65, R65 ;  /* 0x0000004141397220 */ /* 0x000fc60000410000 */
[----:B------:R-:W-:Y:S01]  /*6710*/  FADD.FTZ R56, R56, R62 ;  /* 0x0000003e38387221 */ /* 0x000fe20000010000 */
[----:B------:R-:W-:-:S04]  /*6720*/  FFMA.FTZ R62, R63, R63, R57 ;  /* 0x0000003f3f3e7223 */ /* 0x000fc80000010039 */
[----:B------:R-:W-:Y:S01]  /*6730*/  FADD.FTZ R56, R56, R62 ;  /* 0x0000003e38387221 */ /* 0x000fe20000010000 */
[----:B------:R-:W-:Y:S04]  /*6740*/  STL [R1+0x268], R60 ;  /* 0x0002683c01007387 */ /* 0x000fe80000100800 */
[----:B------:R-:W-:Y:S04]  /*6750*/  STL [R1+0x254], R61 ;  /* 0x0002543d01007387 */ /* 0x000fe80000100800 */
[----:B------:R0:W-:Y:S01]  /*6760*/  STL [R1+0x2d0], R59 ;  /* 0x0002d03b01007387 */ /* 0x0001e20000100800 */
[----:B----4-:R-:W-:-:S04]  /*6770*/  FMUL.FTZ R57, R50, R50 ;  /* 0x0000003232397220 */ /* 0x010fc80000410000 */
[----:B------:R-:W-:Y:S01]  /*6780*/  FFMA.FTZ R62, R66, R66, R57 ;  /* 0x00000042423e7223 */ /* 0x000fe20000010039 */
[----:B------:R-:W-:-:S03]  /*6790*/  FMUL.FTZ R57, R51, R51 ;  /* 0x0000003333397220 */ /* 0x000fc60000410000 */
[----:B------:R-:W-:Y:S01]  /*67a0*/  FADD.FTZ R56, R56, R62 ;  /* 0x0000003e38387221 */ /* 0x000fe20000010000 */
[----:B------:R-:W-:Y:S01]  /*67b0*/  FFMA.FTZ R62, R79, R79, R57 ;  /* 0x0000004f4f3e7223 */ /* 0x000fe20000010039 */
[----:B------:R-:W-:Y:S02]  /*67c0*/  FMUL.FTZ R57, R59, R59 ;  /* 0x0000003b3b397220 */ /* 0x000fe40000410000 */
[----:B0-----:R-:W4:Y:S01]  /*67d0*/  LDL R59, [R1+0x234] ;  /* 0x00023400013b7983 */ /* 0x001f220000100800 */
[----:B------:R-:W-:Y:S01]  /*67e0*/  FADD.FTZ R56, R56, R62 ;  /* 0x0000003e38387221 */ /* 0x000fe20000010000 */
[----:B------:R-:W-:Y:S01]  /*67f0*/  FFMA.FTZ R62, R60, R60, R57 ;  /* 0x0000003c3c3e7223 */ /* 0x000fe20000010039 */
[----:B------:R-:W-:Y:S01]  /*6800*/  FMUL.FTZ R57, R61, R61 ;  /* 0x0000003d3d397220 */ /* 0x000fe20000410000 */
[----:B------:R-:W4:Y:S04]  /*6810*/  LDL.LU R60, [R1+0x2d8] ;  /* 0x0002d800013c7983 */ /* 0x000f280000300800 */
[----:B------:R-:W4:Y:S01]  /*6820*/  LDL.LU R61, [R1+0x2d4] ;  /* 0x0002d400013d7983 */ /* 0x000f220000300800 */
[----:B------:R-:W-:Y:S01]  /*6830*/  FADD.FTZ R56, R56, R62 ;  /* 0x0000003e38387221 */ /* 0x000fe20000010000 */
[----:B------:R-:W-:Y:S01]  /*6840*/  FFMA.FTZ R62, R124, R124, R57 ;  /* 0x0000007c7c3e7223 */ /* 0x000fe20000010039 */
[----:B------:R-:W-:-:S03]  /*6850*/  FMUL.FTZ R57, R125, R125 ;  /* 0x0000007d7d397220 */ /* 0x000fc60000410000 */
[----:B------:R-:W-:Y:S01]  /*6860*/  FADD.FTZ R56, R56, R62 ;  /* 0x0000003e38387221 */ /* 0x000fe20000010000 */
[----:B------:R-:W-:Y:S01]  /*6870*/  FFMA.FTZ R62, R68, R68, R57 ;  /* 0x00000044443e7223 */ /* 0x000fe20000010039 */
[----:B------:R-:W-:-:S03]  /*6880*/  FMUL.FTZ R57, R69, R69 ;  /* 0x0000004545397220 */ /* 0x000fc60000410000 */
[----:B------:R-:W-:Y:S01]  /*6890*/  FADD.FTZ R56, R56, R62 ;  /* 0x0000003e38387221 */ /* 0x000fe20000010000 */
[----:B--2---:R-:W-:Y:S01]  /*68a0*/  FFMA.FTZ R62, R122, R122, R57 ;  /* 0x0000007a7a3e7223 */ /* 0x004fe20000010039 */
[----:B------:R-:W-:-:S03]  /*68b0*/  FMUL.FTZ R57, R73, R73 ;  /* 0x0000004949397220 */ /* 0x000fc60000410000 */
[----:B------:R-:W-:Y:S01]  /*68c0*/  FADD.FTZ R56, R56, R62 ;  /* 0x0000003e38387221 */ /* 0x000fe20000010000 */
[----:B---3--:R-:W-:Y:S01]  /*68d0*/  FFMA.FTZ R62, R123, R123, R57 ;  /* 0x0000007b7b3e7223 */ /* 0x008fe20000010039 */
[----:B------:R-:W-:-:S03]  /*68e0*/  FMUL.FTZ R57, R74, R74 ;  /* 0x0000004a4a397220 */ /* 0x000fc60000410000 */
[----:B------:R-:W-:Y:S01]  /*68f0*/  FADD.FTZ R56, R56, R62 ;  /* 0x0000003e38387221 */ /* 0x000fe20000010000 */
[----:B------:R-:W-:Y:S01]  /*6900*/  FFMA.FTZ R62, R109, R109, R57 ;  /* 0x0000006d6d3e7223 */ /* 0x000fe20000010039 */
        /* <DEDUP_REMOVED lines=132> */
[----:B------:R-:W-:Y:S01]  /*7150*/  FMUL.FTZ R57, R44, R44 ;  /* 0x0000002c2c397220 */ /* 0x000fe20000410000 */
[----:B------:R-:W-:Y:S02]  /*7160*/  FMUL.FTZ R63, R46, R46 ;  /* 0x0000002e2e3f7220 */ /* 0x000fe40000410000 */
[----:B------:R-:W-:Y:S01]  /*7170*/  FADD.FTZ R56, R56, R62 ;  /* 0x0000003e38387221 */ /* 0x000fe20000010000 */
[----:B------:R-:W-:Y:S01]  /*7180*/  FFMA.FTZ R57, R43, R43, R57 ;  /* 0x0000002b2b397223 */ /* 0x000fe20000010039 */
[----:B------:R-:W-:-:S03]  /*7190*/  FFMA.FTZ R63, R45, R45, R63 ;  /* 0x0000002d2d3f7223 */ /* 0x000fc6000001003f */
[----:B------:R-:W-:Y:S01]  /*71a0*/  FADD.FTZ R62, R56, R57 ;  /* 0x00000039383e7221 */ /* 0x000fe20000010000 */
[----:B------:R-:W-:-:S03]  /*71b0*/  CS2R R56, SRZ ;  /* 0x0000000000387805 */ /* 0x000fc6000001ff00 */
[----:B------:R-:W-:Y:S01]  /*71c0*/  FADD.FTZ R62, R62, R63 ;  /* 0x0000003f3e3e7221 */ /* 0x000fe20000010000 */
[----:B------:R-:W-:-:S04]  /*71d0*/  FMUL.FTZ R63, R48, R48 ;  /* 0x00000030303f7220 */ /* 0x000fc80000410000 */
[----:B------:R-:W-:-:S04]  /*71e0*/  FFMA.FTZ R63, R47, R47, R63 ;  /* 0x0000002f2f3f7223 */ /* 0x000fc8000001003f */
[----:B------:R-:W-:Y:S01]  /*71f0*/  FADD.FTZ R62, R62, R63 ;  /* 0x0000003f3e3e7221 */ /* 0x000fe20000010000 */
[----:B----4-:R0:W2:Y:S02]  /*7200*/  @!P6 LDG.E.64 R56, desc[UR14][R60.64] ;  /* 0x0000000e3c38e981 */ /* 0x0100a4000c1e1b00 */
[----:B0-----:R-:W-:Y:S02]  /*7210*/  CS2R R60, SRZ ;  /* 0x00000000003c7805 */ /* 0x001fe4000001ff00 */
[----:B------:R-:W-:Y:S01]  /*7220*/  @!P2 MOV R61, R3 ;  /* 0x00000003003da202 */ /* 0x000fe20000000f00 */
[----:B------:R-:W-:-:S04]  /*7230*/  @!P2 IMAD.MOV.U32 R60, RZ, RZ, R2 ;  /* 0x000000ffff3ca224 */ /* 0x000fc800078e0002 */
[----:B------:R-:W-:-:S04]  /*7240*/  FMUL.FTZ R63, R61, R61 ;  /* 0x0000003d3d3f7220 */ /* 0x000fc80000410000 */
[----:B------:R-:W-:-:S04]  /*7250*/  FFMA.FTZ R63, R60, R60, R63 ;  /* 0x0000003c3c3f7223 */ /* 0x000fc8000001003f */
[----:B------:R-:W-:Y:S01]  /*7260*/  FADD.FTZ R79, R62, R63 ;  /* 0x0000003f3e4f7221 */ /* 0x000fe20000010000 */
[----:B------:R-:W-:Y:S02]  /*7270*/  CS2R R62, SRZ ;  /* 0x00000000003e7805 */ /* 0x000fe4000001ff00 */
[----:B------:R-:W-:Y:S01]  /*7280*/  @!P3 MOV R62, R33 ;  /* 0x00000021003eb202 */ /* 0x000fe20000000f00 */
[----:B------:R-:W-:-:S04]  /*7290*/  @!P3 IMAD.MOV.U32 R63, RZ, RZ, R32 ;  /* 0x000000ffff3fb224 */ /* 0x000fc800078e0020 */
[----:B------:R-:W-:-:S04]  /*72a0*/  FMUL.FTZ R64, R62, R62 ;  /* 0x0000003e3e407220 */ /* 0x000fc80000410000 */
[----:B------:R-:W-:-:S04]  /*72b0*/  FFMA.FTZ R64, R63, R63, R64 ;  /* 0x0000003f3f407223 */ /* 0x000fc80000010040 */
[----:B------:R-:W-:Y:S01]  /*72c0*/  FADD.FTZ R79, R79, R64 ;  /* 0x000000404f4f7221 */ /* 0x000fe20000010000 */
[----:B------:R-:W-:Y:S02]  /*72d0*/  CS2R R64, SRZ ;  /* 0x0000000000407805 */ /* 0x000fe4000001ff00 */
[----:B------:R-:W-:Y:S02]  /*72e0*/  @!P4 MOV R64, R35 ;  /* 0x000000230040c202 */ /* 0x000fe40000000f00 */
[----:B------:R-:W-:-:S03]  /*72f0*/  @!P4 MOV R65, R34 ;  /* 0x000000220041c202 */ /* 0x000fc60000000f00 */
[----:B------:R-:W-:-:S04]  /*7300*/  FMUL.FTZ R66, R64, R64 ;  /* 0x0000004040427220 */ /* 0x000fc80000410000 */
[----:B------:R-:W-:-:S04]  /*7310*/  FFMA.FTZ R66, R65, R65, R66 ;  /* 0x0000004141427223 */ /* 0x000fc80000010042 */
[----:B------:R-:W-:Y:S01]  /*7320*/  FADD.FTZ R79, R79, R66 ;  /* 0x000000424f4f7221 */ /* 0x000fe20000010000 */
[----:B------:R-:W-:Y:S01]  /*7330*/  FADD.FTZ R66, R70, R49 ;  /* 0x0000003146427221 */ /* 0x000fe20000010000 */
[----:B------:R-:W-:Y:S01]  /*7340*/  FADD.FTZ R67, R67, R59 ;  /* 0x0000003b43437221 */ /* 0x000fe20000010000 */
[----:B------:R0:W-:Y:S02]  /*7350*/  STL [R1+0x2cc], R51 ;  /* 0x0002cc3301007387 */ /* 0x0001e40000100800 */
[----:B------:R-:W-:Y:S02]  /*7360*/  FADD.FTZ R66, RZ, R66 ;  /* 0x00000042ff427221 */ /* 0x000fe40000010000 */
[----:B------:R1:W-:Y:S02]  /*7370*/  STL [R1+0x2c8], R50 ;  /* 0x0002c83201007387 */ /* 0x0003e40000100800 */
[----:B------:R-:W-:Y:S02]  /*7380*/  FADD.FTZ R66, R66, R67 ;  /* 0x0000004342427221 */ /* 0x000fe40000010000 */
[----:B------:R-:W3:Y:S04]  /*7390*/  LDL R67, [R1+0x244] ;  /* 0x0002440001437983 */ /* 0x000ee80000100800 */
[----:B0-----:R-:W3:Y:S04]  /*73a0*/  LDL R51, [R1+0x238] ;  /* 0x0002380001337983 */ /* 0x001ee80000100800 */
[----:B-1----:R-:W4:Y:S04]  /*73b0*/  LDL R50, [R1+0x23c] ;  /* 0x00023c0001327983 */ /* 0x002f280000100800 */
[----:B------:R-:W2:Y:S01]  /*73c0*/  LDL.LU R59, [R1+0x2d0] ;  /* 0x0002d000013b7983 */ /* 0x000ea20000300800 */
[----:B---3--:R-:W-:-:S03]  /*73d0*/  FADD.FTZ R67, R67, R51 ;  /* 0x0000003343437221 */ /* 0x008fc60000010000 */
[----:B------:R-:W3:Y:S01]  /*73e0*/  LDL.LU R51, [R1+0x2cc] ;  /* 0x0002cc0001337983 */ /* 0x000ee20000300800 */
[----:B------:R-:W-:-:S03]  /*73f0*/  FADD.FTZ R66, R66, R67 ;  /* 0x0000004342427221 */ /* 0x000fc60000010000 */
[----:B------:R-:W4:Y:S02]  /*7400*/  LDL R67, [R1+0x24c] ;  /* 0x00024c0001437983 */ /* 0x000f240000100800 */
[----:B----4-:R-:W-:Y:S02]  /*7410*/  FADD.FTZ R67, R67, R50 ;  /* 0x0000003243437221 */ /* 0x010fe40000010000 */
[----:B------:R-:W4:Y:S02]  /*7420*/  LDL.LU R50, [R1+0x2c8] ;  /* 0x0002c80001327983 */ /* 0x000f240000300800 */
[----:B------:R-:W-:Y:S02]  /*7430*/  FADD.FTZ R66, R66, R67 ;  /* 0x0000004342427221 */ /* 0x000fe40000010000 */
[----:B------:R-:W4:Y:S02]  /*7440*/  LDL R67, [R1+0x258] ;  /* 0x0002580001437983 */ /* 0x000f240000100800 */
[----:B----4-:R-:W-:-:S02]  /*7450*/  FADD.FTZ R67, R67, R50 ;  /* 0x0000003243437221 */ /* 0x010fc40000010000 */
[----:B------:R-:W4:Y:S02]  /*7460*/  LDL.LU R50, [R1+0x2c4] ;  /* 0x0002c40001327983 */ /* 0x000f240000300800 */
[----:B------:R-:W-:Y:S02]  /*7470*/  FADD.FTZ R66, R66, R67 ;  /* 0x0000004342427221 */ /* 0x000fe40000010000 */
[----:B------:R-:W3:Y:S02]  /*7480*/  LDL R67, [R1+0x264] ;  /* 0x0002640001437983 */ /* 0x000ee40000100800 */
[----:B---3--:R-:W-:Y:S02]  /*7490*/  FADD.FTZ R67, R67, R51 ;  /* 0x0000003343437221 */ /* 0x008fe40000010000 */
[----:B------:R-:W3:Y:S02]  /*74a0*/  LDL.LU R51, [R1+0x2c0] ;  /* 0x0002c00001337983 */ /* 0x000ee40000300800 */
[----:B------:R-:W-:-:S02]  /*74b0*/  FADD.FTZ R66, R66, R67 ;  /* 0x0000004342427221 */ /* 0x000fc40000010000 */
[----:B------:R-:W2:Y:S02]  /*74c0*/  LDL R67, [R1+0x268] ;  /* 0x0002680001437983 */ /* 0x000ea40000100800 */
[----:B--2---:R-:W-:Y:S02]  /*74d0*/  FADD.FTZ R67, R67, R59 ;  /* 0x0000003b43437221 */ /* 0x004fe40000010000 */
[----:B------:R0:W-:Y:S02]  /*74e0*/  STL [R1+0x280], R52 ;  /* 0x0002803401007387 */ /* 0x0001e40000100800 */
[----:B------:R-:W-:Y:S02]  /*74f0*/  FADD.FTZ R66, R66, R67 ;  /* 0x0000004342427221 */ /* 0x000fe40000010000 */
[----:B------:R1:W-:Y:S04]  /*7500*/  STL [R1+0x284], R53 ;  /* 0x0002843501007387 */ /* 0x0003e80000100800 */
[----:B------:R-:W2:Y:S04]  /*7510*/  LDL R67, [R1+0x254] ;  /* 0x0002540001437983 */ /* 0x000ea80000100800 */
[----:B------:R4:W-:Y:S04]  /*7520*/  STL [R1+0x288], R54 ;  /* 0x0002883601007387 */ /* 0x0009e80000100800 */
[----:B------:R3:W-:Y:S04]  /*7530*/  STL [R1+0x28c], R55 ;  /* 0x00028c3701007387 */ /* 0x0007e80000100800 */
[----:B------:R3:W-:Y:S04]  /*7540*/  STL [R1+0x290], R58 ;  /* 0x0002903a01007387 */ /* 0x0007e80000100800 */
[----:B------:R0:W5:Y:S04]  /*7550*/  LDL.LU R59, [R1+0x2bc] ;  /* 0x0002bc00013b7983 */ /* 0x0001680000300800 */
[----:B------:R3:W-:Y:S01]  /*7560*/  STL [R1+0x29c], R96 ;  /* 0x00029c6001007387 */ /* 0x0007e20000100800 */
[----:B--2---:R-:W-:-:S04]  /*7570*/  FADD.FTZ R67, R124, R67 ;  /* 0x000000437c437221 */ /* 0x004fc80000010000 */
[----:B------:R-:W-:Y:S01]  /*7580*/  FADD.FTZ R66, R66, R67 ;  /* 0x0000004342427221 */ /* 0x000fe20000010000 */
[----:B------:R-:W-:-:S04]  /*7590*/  FADD.FTZ R67, R68, R125 ;  /* 0x0000007d44437221 */ /* 0x000fc80000010000 */
[----:B------:R-:W-:Y:S01]  /*75a0*/  FADD.FTZ R66, R66, R67 ;  /* 0x0000004342427221 */ /* 0x000fe20000010000 */
[----:B------:R-:W-:-:S04]  /*75b0*/  FADD.FTZ R67, R122, R69 ;  /* 0x000000457a437221 */ /* 0x000fc80000010000 */
[----:B------:R-:W-:Y:S01]  /*75c0*/  FADD.FTZ R66, R66, R67 ;  /* 0x0000004342427221 */ /* 0x000fe20000010000 */
[----:B------:R-:W-:-:S04]  /*75d0*/  FADD.FTZ R67, R123, R73 ;  /* 0x000000497b437221 */ /* 0x000fc80000010000 */
[----:B------:R-:W-:Y:S01]  /*75e0*/  FADD.FTZ R66, R66, R67 ;  /* 0x0000004342427221 */ /* 0x000fe20000010000 */
[----:B------:R-:W-:-:S04]  /*75f0*/  FADD.FTZ R67, R109, R74 ;  /* 0x0000004a6d437221 */ /* 0x000fc80000010000 */
[----:B------:R-:W-:Y:S01]  /*7600*/  FADD.FTZ R66, R66, R67 ;  /* 0x0000004342427221 */ /* 0x000fe20000010000 */
[----:B------:R-:W-:Y:S02]  /*7610*/  FADD.FTZ R67, R52, R75 ;  /* 0x0000004b34437221 */ /* 0x000fe40000010000 */
[----:B0-----:R0:W5:Y:S02]  /*7620*/  LDL.LU R52, [R1+0x2b8] ;  /* 0x0002b80001347983 */ /* 0x0011640000300800 */
[----:B------:R-:W-:Y:S01]  /*7630*/  FADD.FTZ R66, R66, R67 ;  /* 0x0000004342427221 */ /* 0x000fe20000010000 */
[----:B------:R-:W-:Y:S02]  /*7640*/  FADD.FTZ R67, R53, R76 ;  /* 0x0000004c35437221 */ /* 0x000fe40000010000 */
[----:B-1----:R0:W5:Y:S02]  /*7650*/  LDL.LU R53, [R1+0x2b4] ;  /* 0x0002b40001357983 */ /* 0x0021640000300800 */
[----:B------:R-:W-:Y:S01]  /*7660*/  FADD.FTZ R66, R66, R67 ;  /* 0x0000004342427221 */ /* 0x000fe20000010000 */
[----:B------:R-:W-:-:S02]  /*7670*/  FADD.FTZ R67, R54, R77 ;  /* 0x0000004d36437221 */ /* 0x000fc40000010000 */
[----:B----4-:R0:W5:Y:S02]  /*7680*/  LDL.LU R54, [R1+0x2b0] ;  /* 0x0002b00001367983 */ /* 0x0101640000300800 */
[----:B------:R-:W-:Y:S01]  /*7690*/  FADD.FTZ R66, R66, R67 ;  /* 0x0000004342427221 */ /* 0x000fe20000010000 */
[----:B------:R-:W-:Y:S02]  /*76a0*/  FADD.FTZ R67, R55, R78 ;  /* 0x0000004e37437221 */ /* 0x000fe40000010000 */
[----:B---3--:R0:W5:Y:S02]  /*76b0*/  LDL.LU R55, [R1+0x2ac] ;  /* 0x0002ac0001377983 */ /* 0x0081640000300800 */
[----:B------:R-:W-:Y:S01]  /*76c0*/  FADD.FTZ R66, R66, R67 ;  /* 0x0000004342427221 */ /* 0x000fe20000010000 */
[----:B------:R-:W-:Y:S02]  /*76d0*/  FADD.FTZ R67, R58, R81 ;  /* 0x000000513a437221 */ /* 0x000fe40000010000 */
[----:B------:R0:W5:Y:S02]  /*76e0*/  LDL.LU R58, [R1+0x2a8] ;  /* 0x0002a800013a7983 */ /* 0x0001640000300800 */
        /* <DEDUP_REMOVED lines=85> */
[----:B------:R-:W-:Y:S01]  /*7c40*/  FADD.FTZ R67, R60, R61 ;  /* 0x0000003d3c437221 */ /* 0x000fe20000010000 */
[----:B------:R-:W-:-:S03]  /*7c50*/  FADD.FTZ R68, R63, R62 ;  /* 0x0000003e3f447221 */ /* 0x000fc60000010000 */
[----:B------:R-:W-:-:S04]  /*7c60*/  FADD.FTZ R66, R66, R67 ;  /* 0x0000004342427221 */ /* 0x000fc80000010000 */
[----:B------:R-:W-:Y:S01]  /*7c70*/  FADD.FTZ R68, R66, R68 ;  /* 0x0000004442447221 */ /* 0x000fe20000010000 */
[----:B------:R-:W-:Y:S01]  /*7c80*/  CS2R R66, SRZ ;  /* 0x0000000000427805 */ /* 0x000fe2000001ff00 */
[----:B------:R-:W-:Y:S01]  /*7c90*/  FADD.FTZ R69, R65, R64 ;  /* 0x0000004041457221 */ /* 0x000fe20000010000 */
[----:B------:R-:W-:Y:S01]  /*7ca0*/  @!P5 MOV R67, R51 ;  /* 0x000000330043d202 */ /* 0x000fe20000000f00 */
[----:B------:R-:W-:Y:S02]  /*7cb0*/  @!P5 IMAD.MOV.U32 R66, RZ, RZ, R50 ;  /* 0x000000ffff42d224 */ /* 0x000fe400078e0032 */
[----:B------:R-:W-:Y:S02]  /*7cc0*/  FADD.FTZ R68, R68, R69 ;  /* 0x0000004544447221 */ /* 0x000fe40000010000 */
[----:B------:R-:W-:Y:S01]  /*7cd0*/  FADD.FTZ R96, R66, R67 ;  /* 0x0000004342607221 */ /* 0x000fe20000010000 */
[----:B------:R1:W-:Y:S03]  /*7ce0*/  STL [R1+0x2a0], R71 ;  /* 0x0002a04701007387 */ /* 0x0003e60000100800 */
[----:B------:R-:W-:Y:S01]  /*7cf0*/  FADD.FTZ R96, R68, R96 ;  /* 0x0000006044607221 */ /* 0x000fe20000010000 */
[----:B------:R2:W-:Y:S01]  /*7d00*/  STL [R1+0x298], R101 ;  /* 0x0002986501007387 */ /* 0x0005e20000100800 */
[----:B------:R-:W-:Y:S01]  /*7d10*/  CS2R R68, SRZ ;  /* 0x0000000000447805 */ /* 0x000fe2000001ff00 */
[----:B-1----:R-:W-:Y:S01]  /*7d20*/  FMUL.FTZ R71, R67, R67 ;  /* 0x0000004343477220 */ /* 0x002fe20000410000 */
[----:B------:R-:W-:Y:S01]  /*7d30*/  @!P6 MOV R68, R56 ;  /* 0x000000380044e202 */ /* 0x000fe20000000f00 */
[----:B------:R-:W-:Y:S01]  /*7d40*/  @!P6 IMAD.MOV.U32 R69, RZ, RZ, R57 ;  /* 0x000000ffff45e224 */ /* 0x000fe200078e0039 */
[----:B--2---:R-:W1:Y:S01]  /*7d50*/  S2R R101, SR_LANEID ;  /* 0x0000000000657919 */ /* 0x004e620000000000 */
[----:B------:R-:W-:-:S04]  /*7d60*/  FFMA.FTZ R71, R66, R66, R71 ;  /* 0x0000004242477223 */ /* 0x000fc80000010047 */
[----:B------:R-:W-:Y:S01]  /*7d70*/  FADD.FTZ R79, R79, R71 ;  /* 0x000000474f4f7221 */ /* 0x000fe20000010000 */
[----:B------:R-:W-:-:S04]  /*7d80*/  FADD.FTZ R71, R68, R69 ;  /* 0x0000004544477221 */ /* 0x000fc80000010000 */
[----:B------:R-:W-:Y:S01]  /*7d90*/  FADD.FTZ R96, R96, R71 ;  /* 0x0000004760607221 */ /* 0x000fe20000010000 */
[----:B------:R-:W-:-:S04]  /*7da0*/  FMUL.FTZ R71, R69, R69 ;  /* 0x0000004545477220 */ /* 0x000fc80000410000 */
[----:B------:R-:W-:-:S04]  /*7db0*/  FFMA.FTZ R71, R68, R68, R71 ;  /* 0x0000004444477223 */ /* 0x000fc80000010047 */
[----:B------:R-:W-:Y:S02]  /*7dc0*/  FADD.FTZ R79, R79, R71 ;  /* 0x000000474f4f7221 */ /* 0x000fe40000010000 */
[----:B------:R-:W2:Y:S01]  /*7dd0*/  SHFL.DOWN PT, R71, R96, 0x1, 0x1f ;  /* 0x08201f0060477f89 */ /* 0x000ea200000e0000 */
[----:B-1----:R-:W-:-:S13]  /*7de0*/  ISETP.GT.AND P1, PT, R101, 0x1e, PT ;  /* 0x0000001e6500780c */ /* 0x002fda0003f24270 */
[----:B--2---:R-:W-:Y:S02]  /*7df0*/  @!P1 FADD.FTZ R96, R96, R71 ;  /* 0x0000004760609221 */ /* 0x004fe40000010000 */
[----:B------:R-:W1:Y:S02]  /*7e00*/  SHFL.DOWN PT, R71, R79, 0x1, 0x1f ;  /* 0x08201f004f477f89 */ /* 0x000e6400000e0000 */
[----:B-1----:R-:W-:Y:S02]  /*7e10*/  @!P1 FADD.FTZ R79, R79, R71 ;  /* 0x000000474f4f9221 */ /* 0x002fe40000010000 */
[----:B------:R-:W1:Y:S01]  /*7e20*/  SHFL.DOWN PT, R71, R96, 0x2, 0x1f ;  /* 0x08401f0060477f89 */ /* 0x000e6200000e0000 */
[----:B------:R-:W-:-:S13]  /*7e30*/  ISETP.GT.AND P1, PT, R101, 0x1d, PT ;  /* 0x0000001d6500780c */ /* 0x000fda0003f24270 */
[----:B-1----:R-:W-:Y:S02]  /*7e40*/  @!P1 FADD.FTZ R96, R96, R71 ;  /* 0x0000004760609221 */ /* 0x002fe40000010000 */
[----:B------:R-:W1:Y:S04]  /*7e50*/  SHFL.DOWN PT, R71, R79, 0x2, 0x1f ;  /* 0x08401f004f477f89 */ /* 0x000e6800000e0000 */
[----:B------:R-:W-:Y:S04]  /*7e60*/  STL.64 [R1+0x1e8], R2 ;  /* 0x0001e80201007387 */ /* 0x000fe80000100a00 */
[----:B------:R-:W2:Y:S01]  /*7e70*/  SHFL.DOWN PT, R2, R96, 0x4, 0x1f ;  /* 0x08801f0060027f89 */ /* 0x000ea200000e0000 */
[----:B-1----:R-:W-:-:S05]  /*7e80*/  @!P1 FADD.FTZ R79, R79, R71 ;  /* 0x000000474f4f9221 */ /* 0x002fca0000010000 */
[----:B------:R-:W1:Y:S01]  /*7e90*/  SHFL.DOWN PT, R3, R79, 0x4, 0x1f ;  /* 0x08801f004f037f89 */ /* 0x000e6200000e0000 */
[----:B------:R-:W-:-:S13]  /*7ea0*/  ISETP.GT.AND P1, PT, R101, 0x1b, PT ;  /* 0x0000001b6500780c */ /* 0x000fda0003f24270 */
[----:B--2---:R-:W-:-:S05]  /*7eb0*/  @!P1 FADD.FTZ R96, R96, R2 ;  /* 0x0000000260609221 */ /* 0x004fca0000010000 */
[----:B------:R-:W2:Y:S01]  /*7ec0*/  SHFL.DOWN PT, R2, R96, 0x8, 0x1f ;  /* 0x09001f0060027f89 */ /* 0x000ea200000e0000 */
[----:B-1----:R-:W-:-:S05]  /*7ed0*/  @!P1 FADD.FTZ R79, R79, R3 ;  /* 0x000000034f4f9221 */ /* 0x002fca0000010000 */
[----:B------:R-:W1:Y:S04]  /*7ee0*/  SHFL.DOWN PT, R3, R79, 0x8, 0x1f ;  /* 0x09001f004f037f89 */ /* 0x000e6800000e0000 */
[----:B------:R-:W-:Y:S01]  /*7ef0*/  STL [R1+0x294], R103 ;  /* 0x0002946701007387 */ /* 0x000fe20000100800 */
[----:B------:R-:W3:Y:S03]  /*7f00*/  S2R R71, SR_TID.X ;  /* 0x0000000000477919 */ /* 0x000ee60000002100 */
[----:B------:R-:W-:Y:S04]  /*7f10*/  STL.64 [R1+0x200], R50 ;  /* 0x0002003201007387 */ /* 0x000fe80000100a00 */
[----:B------:R-:W-:Y:S01]  /*7f20*/  STL.64 [R1+0x208], R56 ;  /* 0x0002083801007387 */ /* 0x000fe20000100a00 */
[----:B------:R-:W-:-:S03]  /*7f30*/  ISETP.GT.AND P2, PT, R101, 0xf, PT ;  /* 0x0000000f6500780c */ /* 0x000fc60003f44270 */
[----:B------:R2:W-:Y:S01]  /*7f40*/  STL.64 [R1+0x1f0], R32 ;  /* 0x0001f02001007387 */ /* 0x0005e20000100a00 */
[----:B------:R-:W-:Y:S01]  /*7f50*/  ISETP.GT.AND P1, PT, R101, 0x17, PT ;  /* 0x000000176500780c */ /* 0x000fe20003f24270 */
[----:B------:R-:W-:Y:S01]  /*7f60*/  BSSY.RECONVERGENT B0, `(.L_x_3894) ;  /* 0x0000014000007945 */ /* 0x000fe20003800200 */
[----:B--2---:R-:W-:Y:S01]  /*7f70*/  FADD.FTZ R32, R96, R2 ;  /* 0x0000000260207221 */ /* 0x004fe20000010000 */
[----:B-1----:R-:W-:-:S04]  /*7f80*/  FADD.FTZ R33, R79, R3 ;  /* 0x000000034f217221 */ /* 0x002fc80000010000 */
[----:B------:R-:W-:Y:S02]  /*7f90*/  FSEL R2, R96, R32, P1 ;  /* 0x0000002060027208 */ /* 0x000fe40000800000 */
[----:B------:R-:W-:Y:S01]  /*7fa0*/  FSEL R3, R79, R33, P1 ;  /* 0x000000214f037208 */ /* 0x000fe20000800000 */
[----:B------:R0:W-:Y:S04]  /*7fb0*/  STL.64 [R1+0x1f8], R34 ;  /* 0x0001f82201007387 */ /* 0x0001e80000100a00 */
[----:B------:R0:W1:Y:S04]  /*7fc0*/  SHFL.DOWN PT, R34, R2, 0x10, 0x1f ;  /* 0x0a001f0002227f89 */ /* 0x00006800000e0000 */
[----:B------:R0:W2:Y:S01]  /*7fd0*/  SHFL.DOWN PT, R35, R3, 0x10, 0x1f ;  /* 0x0a001f0003237f89 */ /* 0x0000a200000e0000 */
[----:B---3--:R-:W-:Y:S05]  /*7fe0*/  @P2 BRA `(.L_x_3895) ;  /* 0x00000000002c2947 */ /* 0x008fea0003800000 */
[----:B------:R-:W-:Y:S01]  /*7ff0*/  ISETP.NE.AND P1, PT, R101, RZ, PT ;  /* 0x000000ff6500720c */ /* 0x000fe20003f25270 */
[----:B01----:R-:W-:Y:S01]  /*8000*/  FADD.FTZ R2, R32, R34 ;  /* 0x0000002220027221 */ /* 0x003fe20000010000 */
[----:B--2---:R-:W-:-:S11]  /*8010*/  FADD.FTZ R3, R33, R35 ;  /* 0x0000002321037221 */ /* 0x004fd60000010000 */
[----:B------:R-:W0:Y:S01]  /*8020*/  @!P1 S2R R32, SR_CgaCtaId ;  /* 0x0000000000209919 */ /* 0x000e220000008800 */
[----:B------:R-:W-:-:S04]  /*8030*/  @!P1 MOV R33, 0x400 ;  /* 0x0000040000219802 */ /* 0x000fc80000000f00 */
[----:B0-----:R-:W-:Y:S02]  /*8040*/  @!P1 LEA R32, R32, R33, 0x18 ;  /* 0x0000002120209211 */ /* 0x001fe400078ec0ff */
[----:B------:R-:W0:Y:S02]  /*8050*/  @!P1 S2R R33, SR_TID.X ;  /* 0x0000000000219919 */ /* 0x000e240000002100 */
[----:B0-----:R-:W-:-:S04]  /*8060*/  @!P1 SHF.R.U32.HI R33, RZ, 0x2, R33 ;  /* 0x00000002ff219819 */ /* 0x001fc80000011621 */
[----:B------:R-:W-:-:S04]  /*8070*/  @!P1 LOP3.LUT R33, R33, 0xf8, RZ, 0xc0, !PT ;  /* 0x000000f821219812 */ /* 0x000fc800078ec0ff */
[----:B------:R-:W-:-:S05]  /*8080*/  @!P1 IADD3 R32, PT, PT, R33, R32, RZ ;  /* 0x0000002021209210 */ /* 0x000fca0007ffe0ff */
[----:B------:R3:W-:Y:S02]  /*8090*/  @!P1 STS.64 [R32+0x10], R2 ;  /* 0x0000100220009388 */ /* 0x0007e40000000a00 */
.L_x_3895:
[----:B------:R-:W-:Y:S05]  /*80a0*/  BSYNC.RECONVERGENT B0 ;  /* 0x0000000000007941 */ /* 0x000fea0003800200 */
.L_x_3894:
[----:B------:R-:W-:Y:S01]  /*80b0*/  BAR.SYNC.DEFER_BLOCKING 0x0 ;  /* 0x0000000000007b1d */ /* 0x000fe20000010000 */
[----:B------:R-:W-:-:S05]  /*80c0*/  ISETP.NE.AND P1, PT, R71, RZ, PT ;  /* 0x000000ff4700720c */ /* 0x000fca0003f25270 */
[----:B------:R-:W-:Y:S08]  /*80d0*/  BSSY.RECONVERGENT B0, `(.L_x_3896) ;  /* 0x0000029000007945 */ /* 0x000ff00003800200 */
[----:B------:R-:W-:Y:S05]  /*80e0*/  @P1 BRA `(.L_x_3897) ;  /* 0x00000000009c1947 */ /* 0x000fea0003800000 */
[----:B------:R-:W4:Y:S01]  /*80f0*/  S2UR UR7, SR_CgaCtaId ;  /* 0x00000000000779c3 */ /* 0x000f220000008800 */
[----:B------:R-:W-:Y:S02]  /*8100*/  UMOV UR5, 0x400 ;  /* 0x0000040000057882 */ /* 0x000fe40000000000 */
[----:B----4-:R-:W-:-:S09]  /*8110*/  ULEA UR5, UR7, UR5, 0x18 ;  /* 0x0000000507057291 */ /* 0x010fd2000f8ec0ff */
[----:B---3--:R-:W0:Y:S02]  /*8120*/  LDS.64 R32, [UR5+0x18] ;  /* 0x00001805ff207984 */ /* 0x008e240008000a00 */
[----:B0-----:R-:W-:Y:S01]  /*8130*/  FADD.FTZ R2, R2, R32 ;  /* 0x0000002002027221 */ /* 0x001fe20000010000 */
[----:B------:R-:W-:Y:S02]  /*8140*/  FADD.FTZ R3, R3, R33 ;  /* 0x0000002103037221 */ /* 0x000fe40000010000 */
[----:B-12---:R-:W0:Y:S02]  /*8150*/  LDS.128 R32, [UR5+0x20] ;  /* 0x00002005ff207984 */ /* 0x006e240008000c00 */
        /* <DEDUP_REMOVED lines=29> */
[----:B------:R-:W0:Y:S02]  /*8330*/  LDS.64 R2, [UR5+0x80] ;  /* 0x00008005ff027984 */ /* 0x000e240008000a00 */
[----:B0-----:R-:W-:Y:S01]  /*8340*/  FADD.FTZ R2, R34, R2 ;  /* 0x0000000222027221 */ /* 0x001fe20000010000 */
[----:B------:R-:W-:-:S07]  /*8350*/  FADD.FTZ R3, R35, R3 ;  /* 0x0000000323037221 */ /* 0x000fce0000010000 */
.L_x_3897:
[----:B------:R-:W-:Y:S05]  /*8360*/  BSYNC.RECONVERGENT B0 ;  /* 0x0000000000007941 */ /* 0x000fea0003800200 */
.L_x_3896:
[----:B------:R-:W4:Y:S02]  /*8370*/  LDCU UR5, c[0x0][0x370] ;  /* 0x00006e00ff0577ac */ /* 0x000f240008000800 */
[----:B----4-:R-:W-:-:S09]  /*8380*/  UISETP.GE.U32.AND UP0, UPT, UR5, 0x2, UPT ;  /* 0x000000020500788c */ /* 0x010fd2000bf06070 */
[----:B------:R-:W-:Y:S05]  /*8390*/  BRA.U !UP0, `(.L_x_3898) ;  /* 0x0000001508b87547 */ /* 0x000fea000b800000 */
[----:B------:R-:W-:Y:S04]  /*83a0*/  BSSY.RECONVERGENT B0, `(.L_x_3899) ;  /* 0x000002f000007945 */ /* 0x000fe80003800200 */
[----:B------:R-:W-:Y:S05]  /*83b0*/  @P1 BRA `(.L_x_3900) ;  /* 0x0000000000b41947 */ /* 0x000fea0003800000 */
[----:B------:R-:W4:Y:S01]  /*83c0*/  LDCU UR12, c[0x0][0x374] ;  /* 0x00006e80ff0c77ac */ /* 0x000f220008000800 */
[----:B------:R-:W-:Y:S01]  /*83d0*/  S2UR UR22, SR_CTAID.Y ;  /* 0x00000000001679c3 */ /* 0x000fe20000002600 */
[----:B------:R-:W0:Y:S01]  /*83e0*/  LDCU UR20, c[0x0][0x370] ;  /* 0x00006e00ff1477ac */ /* 0x000e220008000800 */
[----:B------:R-:W1:Y:S06]  /*83f0*/  LDCU.128 UR16, c[0x0][0x3b0] ;  /* 0x00007600ff1077ac */ /* 0x000e6c0008000c00 */
[----:B------:R-:W2:Y:S01]  /*8400*/  S2UR UR10, SR_CTAID.X ;  /* 0x00000000000a79c3 */ /* 0x000ea20000002500 */
[----:B------:R-:W-:-:S04]  /*8410*/  ULOP3.LUT UR21, UR4, 0x1, URZ, 0xc0, !UPT ;  /* 0x0000000104157892 */ /* 0x000fc8000f8ec0ff */
[----:B----4-:R-:W-:-:S04]  /*8420*/  UIMAD UR5, UR21, UR12, URZ ;  /* 0x0000000c150572a4 */ /* 0x010fc8000f8e02ff */
[----:B0-----:R-:W-:-:S04]  /*8430*/  UIMAD UR7, UR5, UR20, URZ ;  /* 0x00000014050772a4 */ /* 0x001fc8000f8e02ff */
[----:B------:R-:W-:Y:S02]  /*8440*/  USHF.L.U32 UR7, UR7, 0x1, URZ ;  /* 0x0000000107077899 */ /* 0x000fe400080006ff */
[----:B--2---:R-:W-:Y:S02]  /*8450*/  UIMAD UR12, UR10, UR12, UR22 ;  /* 0x0000000c0a0c72a4 */ /* 0x004fe4000f8e0216 */
[----:B-1----:R-:W-:Y:S02]  /*8460*/  UIMAD.WIDE UR10, UR7, 0x4, UR18 ;  /* 0x00000004070a78a5 */ /* 0x002fe4000f8e0212 */
[----:B------:R-:W-:Y:S02]  /*8470*/  ULOP3.LUT UP0, UR7, UR4, 0x2, URZ, 0xc0, !UPT ;  /* 0x0000000204077892 */ /* 0x000fe4000f80c0ff */
[----:B------:R-:W-:Y:S02]  /*8480*/  UIMAD.WIDE.U32 UR12, UR12, 0x8, UR10 ;  /* 0x000000080c0c78a5 */ /* 0x000fe4000f8e000a */
[----:B------:R-:W-:-:S02]  /*8490*/  UIADD3 UR10, UPT, UPT, UR5, UR22, URZ ;  /* 0x00000016050a7290 */ /* 0x000fc4000fffe0ff */
[----:B------:R-:W-:Y:S02]  /*84a0*/  UIADD3 UR7, UPT, UPT, -UR7, 0x1, URZ ;  /* 0x0000000107077890 */ /* 0x000fe4000fffe1ff */
[----:B------:R-:W-:Y:S01]  /*84b0*/  UIMAD.WIDE.U32 UR10, UR10, 0x4, UR16 ;  /* 0x000000040a0a78a5 */ /* 0x000fe2000f8e0010 */
[----:B---3--:R-:W-:Y:S01]  /*84c0*/  MOV R32, UR12 ;  /* 0x0000000c00207c02 */ /* 0x008fe20008000f00 */
[----:B------:R-:W-:Y:S02]  /*84d0*/  IMAD.U32 R33, RZ, RZ, UR13 ;  /* 0x0000000dff217e24 */ /* 0x000fe4000f8e00ff */
[----:B------:R-:W-:-:S03]  /*84e0*/  MOV R34, UR7 ;  /* 0x0000000700227c02 */ /* 0x000fc60008000f00 */
[----:B------:R0:W-:Y:S02]  /*84f0*/  STG.E.64 desc[UR14][R32.64], R2 ;  /* 0x0000000220007986 */ /* 0x0001e4000c101b0e */
[----:B0-----:R-:W-:Y:S01]  /*8500*/  MOV R32, UR10 ;  /* 0x0000000a00207c02 */ /* 0x001fe20008000f00 */
[----:B------:R-:W-:Y:S01]  /*8510*/  IMAD.U32 R33, RZ, RZ, UR11 ;  /* 0x0000000bff217e24 */ /* 0x000fe2000f8e00ff */
[----:B------:R-:W-:Y:S06]  /*8520*/  MEMBAR.ALL.GPU ;  /* 0x0000000000007992 */ /* 0x000fec000000a000 */
[----:B------:R-:W-:-:S00]  /*8530*/  ERRBAR ;  /* 0x00000000000079ab */ /* 0x000fc00000000000 */
[----:B------:R-:W-:Y:S06]  /*8540*/  CGAERRBAR ;  /* 0x00000000000075ab */ /* 0x000fec0000000000 */
[----:B------:R0:W-:Y:S01]  /*8550*/  REDG.E.ADD.S32.STRONG.GPU desc[UR14][R32.64], R34 ;  /* 0x000000222000798e */ /* 0x0001e2000c12e30e */
[----:B------:R-:W-:Y:S01]  /*8560*/  USEL UR5, UR20, URZ, !UP0 ;  /* 0x000000ff14057287 */ /* 0x000fe2000c000000 */
[----:B------:R-:W-:-:S03]  /*8570*/  UMOV UR7, 0xffffffff ;  /* 0xffffffff00077882 */ /* 0x000fc60000000000 */
[----:B------:R-:W-:Y:S01]  /*8580*/  UISETP.NE.AND UP0, UPT, UR7, UR5, UPT ;  /* 0x000000050700728c */ /* 0x000fe2000bf05270 */
[----:B0-----:R-:W-:-:S05]  /*8590*/  MOV R32, 0xffffffff ;  /* 0xffffffff00207802 */ /* 0x001fca0000000f00 */
[----:B------:R4:W-:Y:S03]  /*85a0*/  STL [R1], R32 ;  /* 0x0000002001007387 */ /* 0x0009e60000100800 */
[----:B------:R-:W-:Y:S05]  /*85b0*/  BRA.U !UP0, `(.L_x_3900) ;  /* 0x0000000108347547 */ /* 0x000fea000b800000 */
[----:B------:R-:W-:-:S11]  /*85c0*/  ULOP3.LUT UP0, URZ, UR4, 0x2, URZ, 0xc0, !UPT ;  /* 0x0000000204ff7892 */ /* 0x000fd6000f80c0ff */
.L_x_3901:
[----:B------:R-:W0:Y:S02]  /*85d0*/  LDCU UR10, c[0x0][0x374] ;  /* 0x00006e80ff0a77ac */ /* 0x000e240008000800 */
[----:B0-----:R-:W-:-:S04]  /*85e0*/  UIMAD UR10, UR21, UR10, UR22 ;  /* 0x0000000a150a72a4 */ /* 0x001fc8000f8e0216 */
[----:B------:R-:W-:-:S06]  /*85f0*/  UIMAD.WIDE.U32 UR10, UR10, 0x4, UR16 ;  /* 0x000000040a0a78a5 */ /* 0x000fcc000f8e0010 */
[----:B----4-:R-:W-:Y:S01]  /*8600*/  MOV R32, UR10 ;  /* 0x0000000a00207c02 */ /* 0x010fe20008000f00 */
[----:B------:R-:W-:-:S05]  /*8610*/  IMAD.U32 R33, RZ, RZ, UR11 ;  /* 0x0000000bff217e24 */ /* 0x000fca000f8e00ff */
[----:B------:R-:W2:Y:S04]  /*8620*/  LDG.E.STRONG.GPU R32, desc[UR14][R32.64] ;  /* 0x0000000e20207981 */ /* 0x000ea8000c1ef900 */
[----:B--2---:R-:W-:Y:S01]  /*8630*/  CCTL.IVALL ;  /* 0x00000000ff00798f */ /* 0x004fe20002000000 */
[----:B------:R-:W0:Y:S02]  /*8640*/  LDCU UR5, c[0x0][0x370] ;  /* 0x00006e00ff0577ac */ /* 0x000e240008000800 */
[----:B0-----:R-:W-:Y:S01]  /*8650*/  USEL UR5, UR5, URZ, !UP0 ;  /* 0x000000ff05057287 */ /* 0x001fe2000c000000 */
[----:B------:R0:W-:Y:S05]  /*8660*/  STL [R1], R32 ;  /* 0x0000002001007387 */ /* 0x0001ea0000100800 */
[----:B------:R-:W-:-:S13]  /*8670*/  ISETP.NE.AND P1, PT, R32, UR5, PT ;  /* 0x0000000520007c0c */ /* 0x000fda000bf25270 */
[----:B0-----:R-:W-:Y:S05]  /*8680*/  @P1 BRA `(.L_x_3901) ;  /* 0xfffffffc00d01947 */ /* 0x001fea000383ffff */
.L_x_3900:
[----:B------:R-:W-:Y:S05]  /*8690*/  BSYNC.RECONVERGENT B0 ;  /* 0x0000000000007941 */ /* 0x000fea0003800200 */
.L_x_3899:
[----:B------:R-:W0:Y:S01]  /*86a0*/  LDCU UR5, c[0x0][0x370] ;  /* 0x00006e00ff0577ac */ /* 0x000e220008000800 */
[----:B------:R-:W-:Y:S01]  /*86b0*/  BAR.SYNC.DEFER_BLOCKING 0x0 ;  /* 0x0000000000007b1d */ /* 0x000fe20000010000 */
[----:B0-----:R-:W-:-:S05]  /*86c0*/  UISETP.GE.U32.AND UP0, UPT, UR5, 0x8, UPT ;  /* 0x000000080500788c */ /* 0x001fca000bf06070 */
[----:B------:R-:W-:-:S04]  /*86d0*/  UMOV UR5, URZ ;  /* 0x000000ff00057c82 */ /* 0x000fc80008000000 */
[----:B------:R-:W-:Y:S05]  /*86e0*/  BRA.U !UP0, `(.L_x_3902) ;  /* 0x0000000908947547 */ /* 0x000fea000b800000 */
[----:B------:R-:W0:Y:S01]  /*86f0*/  S2UR UR7, SR_CTAID.Y ;  /* 0x00000000000779c3 */ /* 0x000e220000002600 */
[----:B------:R-:W0:Y:S01]  /*8700*/  LDCU UR10, c[0x0][0x374] ;  /* 0x00006e80ff0a77ac */ /* 0x000e220008000800 */
[----:B------:R-:W-:-:S06]  /*8710*/  UMOV UR5, URZ ;  /* 0x000000ff00057c82 */ /* 0x000fcc0008000000 */
[----:B------:R-:W1:Y:S01]  /*8720*/  S2UR UR11, SR_CTAID.X ;  /* 0x00000000000b79c3 */ /* 0x000e620000002500 */
[----:B0-----:R-:W-:Y:S02]  /*8730*/  ULEA UR16, UR10, UR7, 0x2 ;  /* 0x000000070a107291 */ /* 0x001fe4000f8e10ff */
[----:B------:R-:W-:Y:S02]  /*8740*/  UIMAD UR17, UR10, 0x3, UR7 ;  /* 0x000000030a1178a4 */ /* 0x000fe4000f8e0207 */
[----:B------:R-:W-:Y:S02]  /*8750*/  ULEA UR18, UR10, UR7, 0x1 ;  /* 0x000000070a127291 */ /* 0x000fe4000f8e08ff */
[----:B------:R-:W-:Y:S02]  /*8760*/  UIMAD UR19, UR10, 0x7, UR7 ;  /* 0x000000070a1378a4 */ /* 0x000fe4000f8e0207 */
[----:B------:R-:W-:Y:S02]  /*8770*/  UIMAD UR20, UR10, 0x6, UR7 ;  /* 0x000000060a1478a4 */ /* 0x000fe4000f8e0207 */
[----:B------:R-:W-:-:S02]  /*8780*/  UIMAD UR21, UR10, 0x5, UR7 ;  /* 0x000000050a1578a4 */ /* 0x000fc4000f8e0207 */
[----:B------:R-:W-:Y:S02]  /*8790*/  UIADD3 UR10, UPT, UPT, UR7, UR10, URZ ;  /* 0x0000000a070a7290 */ /* 0x000fe4000fffe0ff */
[----:B-1----:R-:W-:-:S12]  /*87a0*/  UIADD3 UR11, UPT, UPT, -UR11, URZ, URZ ;  /* 0x000000ff0b0b7290 */ /* 0x002fd8000fffe1ff */
.L_x_3903:
[----:B------:R-:W-:Y:S02]  /*87b0*/  ISETP.NE.AND P2, PT, RZ, UR11, PT ;  /* 0x0000000bff007c0c */ /* 0x000fe4000bf45270 */
[----:B------:R-:W-:Y:S02]  /*87c0*/  MOV R50, UR4 ;  /* 0x0000000400327c02 */ /* 0x000fe40008000f00 */
[----:B------:R-:W-:-:S13]  /*87d0*/  ISETP.NE.OR P2, PT, R71, RZ, !P2 ;  /* 0x000000ff4700720c */ /* 0x000fda0005745670 */
[----:B--2---:R-:W0:Y:S01]  /*87e0*/  @!P2 LDC R35, c[0x0][0x374] ;  /* 0x0000dd00ff23ab82 */ /* 0x004e220000000800 */
[----:B------:R-:W-:-:S07]  /*87f0*/  @!P2 LOP3.LUT R50, R50, 0x1, RZ, 0xc0, !PT ;  /* 0x000000013232a812 */ /* 0x000fce00078ec0ff */
[----:B------:R-:W1:Y:S08]  /*8800*/  @!P2 LDC R34, c[0x0][0x370] ;  /* 0x0000dc00ff22ab82 */ /* 0x000e700000000800 */
[----:B---34-:R-:W2:Y:S01]  /*8810*/  @!P2 LDC.64 R32, c[0x0][0x3b8] ;  /* 0x0000ee00ff20ab82 */ /* 0x018ea20000000a00 */
[----:B0-----:R-:W-:-:S04]  /*8820*/  @!P2 IMAD R35, R50, R35, RZ ;  /* 0x000000233223a224 */ /* 0x001fc800078e02ff */
[----:B-1----:R-:W-:-:S05]  /*8830*/  @!P2 IMAD R34, R35, R34, RZ ;  /* 0x000000222322a224 */ /* 0x002fca00078e02ff */
[----:B------:R-:W-:-:S05]  /*8840*/  @!P2 SHF.L.U32 R34, R34, 0x1, RZ ;  /* 0x000000012222a819 */ /* 0x000fca00000006ff */
[----:B--2---:R-:W-:-:S04]  /*8850*/  @!P2 IMAD.WIDE R32, R34, 0x4, R32 ;  /* 0x000000042220a825 */ /* 0x004fc800078e0220 */
[----:B------:R-:W-:-:S04]  /*8860*/  IMAD.U32 R34, RZ, RZ, UR7 ;  /* 0x00000007ff227e24 */ /* 0x000fc8000f8e00ff */
[----:B------:R-:W-:-:S05]  /*8870*/  @!P2 IMAD.WIDE.U32 R32, R34, 0x8, R32 ;  /* 0x000000082220a825 */ /* 0x000fca00078e0020 */
[----:B------:R0:W2:Y:S01]  /*8880*/  @!P2 LDG.E.64 R56, desc[UR14][R32.64] ;  /* 0x0000000e2038a981 */ /* 0x0000a2000c1e1b00 */
[----:B------:R-:W-:Y:S01]  /*8890*/  UIADD3 UR12, UPT, UPT, UR5, 0x1, URZ ;  /* 0x00000001050c7890 */ /* 0x000fe2000fffe0ff */
[----:B------:R-:W-:Y:S01]  /*88a0*/  MOV R50, UR4 ;  /* 0x0000000400327c02 */ /* 0x000fe20008000f00 */
[----:B------:R-:W1:Y:S01]  /*88b0*/  S2R R79, SR_CTAID.X ;  /* 0x00000000004f7919 */ /* 0x000e620000002500 */
[----:B------:R-:W3:Y:S03]  /*88c0*/  S2R R71, SR_TID.X ;  /* 0x0000000000477919 */ /* 0x000ee60000002100 */
[----:B-1----:R-:W-:-:S04]  /*88d0*/  ISETP.NE.AND P5, PT, R79, UR12, PT ;  /* 0x0000000c4f007c0c */ /* 0x002fc8000bfa5270 */
[----:B---3--:R-:W-:-:S13]  /*88e0*/  ISETP.NE.OR P5, PT, R71, RZ, !P5 ;  /* 0x000000ff4700720c */ /* 0x008fda0006fa5670 */
[----:B------:R-:W1:Y:S01]  /*88f0*/  @!P5 LDC R35, c[0x0][0x374] ;  /* 0x0000dd00ff23db82 */ /* 0x000e620000000800 */
[----:B------:R-:W-:-:S07]  /*8900*/  @!P5 LOP3.LUT R50, R50, 0x1, RZ, 0xc0, !PT ;  /* 0x000000013232d812 */ /* 0x000fce00078ec0ff */
[----:B------:R-:W3:Y:S08]  /*8910*/  @!P5 LDC R34, c[0x0][0x370] ;  /* 0x0000dc00ff22db82 */ /* 0x000ef00000000800 */
[----:B0-----:R-:W0:Y:S01]  /*8920*/  @!P5 LDC.64 R32, c[0x0][0x3b8] ;  /* 0x0000ee00ff20db82 */ /* 0x001e220000000a00 */
[----:B-1----:R-:W-:-:S04]  /*8930*/  @!P5 IMAD R35, R50, R35, RZ ;  /* 0x000000233223d224 */ /* 0x002fc800078e02ff */
[----:B---3--:R-:W-:-:S05]  /*8940*/  @!P5 IMAD R34, R35, R34, RZ ;  /* 0x000000222322d224 */ /* 0x008fca00078e02ff */
[----:B------:R-:W-:-:S05]  /*8950*/  @!P5 SHF.L.U32 R34, R34, 0x1, RZ ;  /* 0x000000012222d819 */ /* 0x000fca00000006ff */
[----:B0-----:R-:W-:-:S04]  /*8960*/  @!P5 IMAD.WIDE R32, R34, 0x4, R32 ;  /* 0x000000042220d825 */ /* 0x001fc800078e0220 */
[----:B------:R-:W-:-:S04]  /*8970*/  IMAD.U32 R34, RZ, RZ, UR10 ;  /* 0x0000000aff227e24 */ /* 0x000fc8000f8e00ff */
[----:B------:R-:W-:-:S06]  /*8980*/  @!P5 IMAD.WIDE.U32 R32, R34, 0x8, R32 ;  /* 0x000000082220d825 */ /* 0x000fcc00078e0020 */
[----:B------:R-:W3:Y:S01]  /*8990*/  @!P5 LDG.E.64 R32, desc[UR14][R32.64] ;  /* 0x0000000e2020d981 */ /* 0x000ee2000c1e1b00 */
[----:B------:R-:W-:Y:S01]  /*89a0*/  UIADD3 UR12, UPT, UPT, UR5, 0x2, URZ ;  /* 0x00000002050c7890 */ /* 0x000fe2000fffe0ff */
[----:B------:R-:W-:-:S05]  /*89b0*/  MOV R35, UR4 ;  /* 0x0000000400237c02 */ /* 0x000fca0008000f00 */
[----:B------:R-:W-:Y:S01]  /*89c0*/  ISETP.NE.AND P4, PT, R79, UR12, PT ;  /* 0x0000000c4f007c0c */ /* 0x000fe2000bf85270 */
[----:B------:R-:W-:-:S03]  /*89d0*/  UIADD3 UR12, UPT, UPT, UR5, 0x3, URZ ;  /* 0x00000003050c7890 */ /* 0x000fc6000fffe0ff */
[----:B------:R-:W-:-:S03]  /*89e0*/  ISETP.NE.OR P4, PT, R71, RZ, !P4 ;  /* 0x000000ff4700720c */ /* 0x000fc60006785670 */
[----:B------:R-:W-:-:S04]  /*89f0*/  ISETP.NE.AND P1, PT, R79, UR12, PT ;  /* 0x0000000c4f007c0c */ /* 0x000fc8000bf25270 */
[----:B------:R-:W-:-:S06]  /*8a00*/  ISETP.NE.OR P1, PT, R71, RZ, !P1 ;  /* 0x000000ff4700720c */ /* 0x000fcc0004f25670 */
[----:B------:R-:W0:Y:S01]  /*8a10*/  @!P4 LDC R50, c[0x0][0x374] ;  /* 0x0000dd00ff32cb82 */ /* 0x000e220000000800 */
[----:B------:R-:W-:-:S07]  /*8a20*/  @!P4 LOP3.LUT R35, R35, 0x1, RZ, 0xc0, !PT ;  /* 0x000000012323c812 */ /* 0x000fce00078ec0ff */
[----:B------:R-:W1:Y:S08]  /*8a30*/  @!P4 LDC R51, c[0x0][0x370] ;  /* 0x0000dc00ff33cb82 */ /* 0x000e700000000800 */
[----:B------:R-:W4:Y:S01]  /*8a40*/  @!P1 LDC R34, c[0x0][0x374] ;  /* 0x0000dd00ff229b82 */ /* 0x000f220000000800 */
[----:B0-----:R-:W-:Y:S01]  /*8a50*/  @!P4 IMAD R50, R35, R50, RZ ;  /* 0x000000322332c224 */ /* 0x001fe200078e02ff */
[----:B------:R-:W-:-:S04]  /*8a60*/  MOV R35, UR4 ;  /* 0x0000000400237c02 */ /* 0x000fc80008000f00 */
[----:B------:R-:W-:Y:S01]  /*8a70*/  @!P1 LOP3.LUT R35, R35, 0x1, RZ, 0xc0, !PT ;  /* 0x0000000123239812 */ /* 0x000fe200078ec0ff */
[----:B-1----:R-:W-:Y:S02]  /*8a80*/  @!P4 IMAD R51, R50, R51, RZ ;  /* 0x000000333233c224 */ /* 0x002fe400078e02ff */
[----:B------:R-:W0:Y:S02]  /*8a90*/  @!P1 LDC R50, c[0x0][0x370] ;  /* 0x0000dc00ff329b82 */ /* 0x000e240000000800 */
[----:B------:R-:W-:Y:S01]  /*8aa0*/  @!P4 IMAD.SHL.U32 R51, R51, 0x2, RZ ;  /* 0x000000023333c824 */ /* 0x000fe200078e00ff */
[----:B------:R-:W-:-:S06]  /*8ab0*/  UIADD3 UR12, UPT, UPT, UR5, 0x4, URZ ;  /* 0x00000004050c7890 */ /* 0x000fcc000fffe0ff */
[----:B------:R-:W-:-:S04]  /*8ac0*/  ISETP.NE.AND P3, PT, R79, UR12, PT ;  /* 0x0000000c4f007c0c */ /* 0x000fc8000bf65270 */
[----:B------:R-:W-:Y:S01]  /*8ad0*/  ISETP.NE.OR P3, PT, R71, RZ, !P3 ;  /* 0x000000ff4700720c */ /* 0x000fe20005f65670 */
[----:B--2---:R-:W-:Y:S01]  /*8ae0*/  @!P2 FADD.FTZ R2, R2, R56 ;  /* 0x000000380202a221 */ /* 0x004fe20000010000 */
[----:B----4-:R-:W-:Y:S02]  /*8af0*/  @!P1 IMAD R56, R35, R34, RZ ;  /* 0x0000002223389224 */ /* 0x010fe400078e02ff */
[----:B------:R-:W1:Y:S02]  /*8b00*/  @!P4 LDC.64 R34, c[0x0][0x3b8] ;  /* 0x0000ee00ff22cb82 */ /* 0x000e640000000a00 */
[----:B0-----:R-:W-:Y:S02]  /*8b10*/  @!P1 IMAD R56, R56, R50, RZ ;  /* 0x0000003238389224 */ /* 0x001fe400078e02ff */
[----:B-1----:R-:W-:Y:S01]  /*8b20*/  @!P4 IMAD.WIDE R34, R51, 0x4, R34 ;  /* 0x000000043322c825 */ /* 0x002fe200078e0222 */
[----:B------:R-:W-:-:S05]  /*8b30*/  MOV R51, UR18 ;  /* 0x0000001200337c02 */ /* 0x000fca0008000f00 */
[----:B------:R-:W-:Y:S02]  /*8b40*/  @!P4 IMAD.WIDE.U32 R50, R51, 0x8, R34 ;  /* 0x000000083332c825 */ /* 0x000fe400078e0022 */
[----:B------:R-:W0:Y:S04]  /*8b50*/  @!P1 LDC.64 R34, c[0x0][0x3b8] ;  /* 0x0000ee00ff229b82 */ /* 0x000e280000000a00 */
[----:B------:R-:W2:Y:S01]  /*8b60*/  @!P4 LDG.E.64 R50, desc[UR14][R50.64] ;  /* 0x0000000e3232c981 */ /* 0x000ea2000c1e1b00 */
[----:B------:R-:W-:-:S05]  /*8b70*/  @!P1 SHF.L.U32 R56, R56, 0x1, RZ ;  /* 0x0000000138389819 */ /* 0x000fca00000006ff */
[----:B0-----:R-:W-:-:S04]  /*8b80*/  @!P1 IMAD.WIDE R34, R56, 0x4, R34 ;  /* 0x0000000438229825 */ /* 0x001fc800078e0222 */
[----:B------:R-:W-:-:S04]  /*8b90*/  IMAD.U32 R56, RZ, RZ, UR17 ;  /* 0x00000011ff387e24 */ /* 0x000fc8000f8e00ff */
[----:B------:R-:W-:Y:S02]  /*8ba0*/  @!P1 IMAD.WIDE.U32 R34, R56, 0x8, R34 ;  /* 0x0000000838229825 */ /* 0x000fe400078e0022 */
[----:B------:R-:W0:Y:S04]  /*8bb0*/  @!P3 LDC R56, c[0x0][0x374] ;  /* 0x0000dd00ff38bb82 */ /* 0x000e280000000800 */
[----:B------:R-:W4:Y:S01]  /*8bc0*/  @!P1 LDG.E.64 R34, desc[UR14][R34.64] ;  /* 0x0000000e22229981 */ /* 0x000f22000c1e1b00 */
[----:B------:R-:W-:Y:S01]  /*8bd0*/  @!P2 FADD.FTZ R3, R3, R57 ;  /* 0x000000390303a221 */ /* 0x000fe20000010000 */
[----:B------:R-:W-:-:S04]  /*8be0*/  MOV R57, UR4 ;  /* 0x0000000400397c02 */ /* 0x000fc80008000f00 */
[----:B------:R-:W-:-:S05]  /*8bf0*/  @!P3 LOP3.LUT R57, R57, 0x1, RZ, 0xc0, !PT ;  /* 0x000000013939b812 */ /* 0x000fca00078ec0ff */
[----:B0-----:R-:W-:Y:S02]  /*8c00*/  @!P3 IMAD R56, R57, R56, RZ ;  /* 0x000000383938b224 */ /* 0x001fe400078e02ff */
[----:B------:R-:W0:Y:S01]  /*8c10*/  @!P3 LDC R57, c[0x0][0x370] ;  /* 0x0000dc00ff39bb82 */ /* 0x000e220000000800 */
[----:B---3--:R-:W-:Y:S01]  /*8c20*/  @!P5 FADD.FTZ R2, R2, R32 ;  /* 0x000000200202d221 */ /* 0x008fe20000010000 */
[----:B0-----:R-:W-:-:S06]  /*8c30*/  @!P3 IMAD R32, R56, R57, RZ ;  /* 0x000000393820b224 */ /* 0x001fcc00078e02ff */
[----:B------:R-:W0:Y:S01]  /*8c40*/  @!P3 LDC.64 R56, c[0x0][0x3b8] ;  /* 0x0000ee00ff38bb82 */ /* 0x000e220000000a00 */
[----:B------:R-:W-:-:S05]  /*8c50*/  @!P3 SHF.L.U32 R32, R32, 0x1, RZ ;  /* 0x000000012020b819 */ /* 0x000fca00000006ff */
[----:B0-----:R-:W-:-:S04]  /*8c60*/  @!P3 IMAD.WIDE R56, R32, 0x4, R56 ;  /* 0x000000042038b825 */ /* 0x001fc800078e0238 */
[----:B------:R-:W-:-:S04]  /*8c70*/  IMAD.U32 R32, RZ, RZ, UR16 ;  /* 0x00000010ff207e24 */ /* 0x000fc8000f8e00ff */
[----:B------:R-:W-:-:S06]  /*8c80*/  @!P3 IMAD.WIDE.U32 R56, R32, 0x8, R56 ;  /* 0x000000082038b825 */ /* 0x000fcc00078e0038 */
[----:B------:R-:W3:Y:S01]  /*8c90*/  @!P3 LDG.E.64 R56, desc[UR14][R56.64] ;  /* 0x0000000e3838b981 */ /* 0x000ee2000c1e1b00 */
[----:B------:R-:W-:Y:S01]  /*8ca0*/  UIADD3 UR12, UPT, UPT, UR5, 0x5, URZ ;  /* 0x00000005050c7890 */ /* 0x000fe2000fffe0ff */
[----:B------:R-:W-:-:S05]  /*8cb0*/  @!P5 FADD.FTZ R3, R3, R33 ;  /* 0x000000210303d221 */ /* 0x000fca0000010000 */
[----:B------:R-:W-:Y:S01]  /*8cc0*/  ISETP.NE.AND P2, PT, R79, UR12, PT ;  /* 0x0000000c4f007c0c */ /* 0x000fe2000bf45270 */
[----:B------:R-:W-:-:S03]  /*8cd0*/  UIADD3 UR12, UPT, UPT, UR5, 0x6, URZ ;  /* 0x00000006050c7890 */ /* 0x000fc6000fffe0ff */
[----:B------:R-:W-:-:S03]  /*8ce0*/  ISETP.NE.OR P2, PT, R71, RZ, !P2 ;  /* 0x000000ff4700720c */ /* 0x000fc60005745670 */
[----:B------:R-:W-:Y:S01]  /*8cf0*/  ISETP.NE.AND P5, PT, R79, UR12, PT ;  /* 0x0000000c4f007c0c */ /* 0x000fe2000bfa5270 */
[----:B------:R-:W-:-:S03]  /*8d00*/  UIADD3 UR12, UPT, UPT, UR5, 0x7, URZ ;  /* 0x00000007050c7890 */ /* 0x000fc6000fffe0ff */
[----:B------:R-:W-:-:S06]  /*8d10*/  ISETP.NE.OR P5, PT, R71, RZ, !P5 ;  /* 0x000000ff4700720c */ /* 0x000fcc0006fa5670 */
[----:B------:R-:W0:Y:S01]  /*8d20*/  @!P2 LDC R32, c[0x0][0x374] ;  /* 0x0000dd00ff20ab82 */ /* 0x000e220000000800 */
[----:B--2---:R-:W-:Y:S01]  /*8d30*/  @!P4 FADD.FTZ R2, R2, R50 ;  /* 0x000000320202c221 */ /* 0x004fe20000010000 */
[----:B------:R-:W-:-:S06]  /*8d40*/  @!P4 FADD.FTZ R3, R3, R51 ;  /* 0x000000330303c221 */ /* 0x000fcc0000010000 */
[----:B------:R-:W1:Y:S01]  /*8d50*/  @!P2 LDC R50, c[0x0][0x370] ;  /* 0x0000dc00ff32ab82 */ /* 0x000e620000000800 */
[----:B------:R-:W-:Y:S02]  /*8d60*/  MOV R51, UR4 ;  /* 0x0000000400337c02 */ /* 0x000fe40008000f00 */
[----:B------:R-:W-:Y:S02]  /*8d70*/  ISETP.NE.AND P4, PT, R79, UR12, PT ;  /* 0x0000000c4f007c0c */ /* 0x000fe4000bf85270 */
[----:B------:R-:W-:Y:S02]  /*8d80*/  @!P2 LOP3.LUT R51, R51, 0x1, RZ, 0xc0, !PT ;  /* 0x000000013333a812 */ /* 0x000fe400078ec0ff */
[----:B------:R-:W-:Y:S01]  /*8d90*/  ISETP.NE.OR P4, PT, R71, RZ, !P4 ;  /* 0x000000ff4700720c */ /* 0x000fe20006785670 */
[----:B------:R-:W2:Y:S02]  /*8da0*/  @!P5 LDC R33, c[0x0][0x374] ;  /* 0x0000dd00ff21db82 */ /* 0x000ea40000000800 */
[----:B0-----:R-:W-:Y:S01]  /*8db0*/  @!P2 IMAD R51, R51, R32, RZ ;  /* 0x000000203333a224 */ /* 0x001fe200078e02ff */
[----:B------:R-:W-:-:S04]  /*8dc0*/  MOV R32, UR4 ;  /* 0x0000000400207c02 */ /* 0x000fc80008000f00 */
[----:B------:R-:W-:Y:S01]  /*8dd0*/  @!P5 LOP3.LUT R32, R32, 0x1, RZ, 0xc0, !PT ;  /* 0x000000012020d812 */ /* 0x000fe200078ec0ff */
[----:B-1----:R-:W-:Y:S02]  /*8de0*/  @!P2 IMAD R50, R51, R50, RZ ;  /* 0x000000323332a224 */ /* 0x002fe400078e02ff */
[----:B------:R-:W0:Y:S02]  /*8df0*/  @!P5 LDC R51, c[0x0][0x370] ;  /* 0x0000dc00ff33db82 */ /* 0x000e240000000800 */
[----:B------:R-:W-:Y:S02]  /*8e00*/  @!P2 IMAD.SHL.U32 R96, R50, 0x2, RZ ;  /* 0x000000023260a824 */ /* 0x000fe400078e00ff */
[----:B----4-:R-:W-:Y:S01]  /*8e10*/  @!P1 FADD.FTZ R2, R2, R34 ;  /* 0x0000002202029221 */ /* 0x010fe20000010000 */
[----:B--2---:R-:W-:-:S03]  /*8e20*/  @!P5 IMAD R34, R32, R33, RZ ;  /* 0x000000212022d224 */ /* 0x004fc600078e02ff */
[----:B------:R-:W1:Y:S01]  /*8e30*/  @!P4 LDC R79, c[0x0][0x374] ;  /* 0x0000dd00ff4fcb82 */ /* 0x000e620000000800 */
[----:B------:R-:W-:Y:S01]  /*8e40*/  @!P1 FADD.FTZ R3, R3, R35 ;  /* 0x0000002303039221 */ /* 0x000fe20000010000 */
[----:B------:R-:W-:-:S04]  /*8e50*/  MOV R35, UR4 ;  /* 0x0000000400237c02 */ /* 0x000fc80008000f00 */
[----:B------:R-:W-:Y:S02]  /*8e60*/  @!P4 LOP3.LUT R35, R35, 0x1, RZ, 0xc0, !PT ;  /* 0x000000012323c812 */ /* 0x000fe400078ec0ff */
[----:B------:R-:W2:Y:S01]  /*8e70*/  @!P2 LDC.64 R32, c[0x0][0x3b8] ;  /* 0x0000ee00ff20ab82 */ /* 0x000ea20000000a00 */
[----:B0-----:R-:W-:Y:S01]  /*8e80*/  @!P5 IMAD R50, R34, R51, RZ ;  /* 0x000000332232d224 */ /* 0x001fe200078e02ff */
[----:B------:R-:W-:-:S06]  /*8e90*/  MOV R34, UR21 ;  /* 0x0000001500227c02 */ /* 0x000fcc0008000f00 */
[----:B------:R-:W0:Y:S01]  /*8ea0*/  @!P4 LDC R51, c[0x0][0x370] ;  /* 0x0000dc00ff33cb82 */ /* 0x000e220000000800 */
[----:B------:R-:W-:Y:S02]  /*8eb0*/  @!P5 IMAD.SHL.U32 R50, R50, 0x2, RZ ;  /* 0x000000023232d824 */ /* 0x000fe400078e00ff */
[----:B-1----:R-:W-:Y:S02]  /*8ec0*/  @!P4 IMAD R79, R35, R79, RZ ;  /* 0x0000004f234fc224 */ /* 0x002fe400078e02ff */
[----:B--2---:R-:W-:-:S04]  /*8ed0*/  @!P2 IMAD.WIDE R32, R96, 0x4, R32 ;  /* 0x000000046020a825 */ /* 0x004fc800078e0220 */
[----:B------:R-:W-:Y:S02]  /*8ee0*/  @!P2 IMAD.WIDE.U32 R32, R34, 0x8, R32 ;  /* 0x000000082220a825 */ /* 0x000fe400078e0020 */
[----:B------:R-:W1:Y:S02]  /*8ef0*/  @!P5 LDC.64 R34, c[0x0][0x3b8] ;  /* 0x0000ee00ff22db82 */ /* 0x000e640000000a00 */
[----:B0-----:R-:W-:Y:S02]  /*8f00*/  @!P4 IMAD R79, R79, R51, RZ ;  /* 0x000000334f4fc224 */ /* 0x001fe400078e02ff */
[----:B------:R-:W2:Y:S01]  /*8f10*/  @!P2 LDG.E.64 R32, desc[UR14][R32.64] ;  /* 0x0000000e2020a981 */ /* 0x000ea2000c1e1b00 */
[----:B-1----:R-:W-:Y:S01]  /*8f20*/  @!P5 IMAD.WIDE R34, R50, 0x4, R34 ;  /* 0x000000043222d825 */ /* 0x002fe200078e0222 */
[----:B------:R-:W-:-:S05]  /*8f30*/  MOV R50, UR20 ;  /* 0x0000001400327c02 */ /* 0x000fca0008000f00 */
[----:B------:R-:W-:Y:S02]  /*8f40*/  @!P5 IMAD.WIDE.U32 R50, R50, 0x8, R34 ;  /* 0x000000083232d825 */ /* 0x000fe400078e0022 */
[----:B------:R-:W0:Y:S01]  /*8f50*/  @!P4 LDC.64 R34, c[0x0][0x3b8] ;  /* 0x0000ee00ff22cb82 */ /* 0x000e220000000a00 */
[----:B------:R-:W-:-:S03]  /*8f60*/  @!P4 SHF.L.U32 R79, R79, 0x1, RZ ;  /* 0x000000014f4fc819 */ /* 0x000fc600000006ff */
[----:B------:R-:W4:Y:S01]  /*8f70*/  @!P5 LDG.E.64 R50, desc[UR14][R50.64] ;  /* 0x0000000e3232d981 */ /* 0x000f22000c1e1b00 */
[----:B---3--:R-:W-:Y:S01]  /*8f80*/  @!P3 FADD.FTZ R2, R2, R56 ;  /* 0x000000380202b221 */ /* 0x008fe20000010000 */
[----:B------:R-:W-:Y:S02]  /*8f90*/  IMAD.U32 R56, RZ, RZ, UR19 ;  /* 0x00000013ff387e24 */ /* 0x000fe4000f8e00ff */
[----:B0-----:R-:W-:-:S04]  /*8fa0*/  @!P4 IMAD.WIDE R34, R79, 0x4, R34 ;  /* 0x000000044f22c825 */ /* 0x001fc800078e0222 */
[----:B------:R-:W-:-:S06]  /*8fb0*/  @!P4 IMAD.WIDE.U32 R34, R56, 0x8, R34 ;  /* 0x000000083822c825 */ /* 0x000fcc00078e0022 */
[----:B------:R-:W3:Y:S01]  /*8fc0*/  @!P4 LDG.E.64 R34, desc[UR14][R34.64] ;  /* 0x0000000e2222c981 */ /* 0x000ee2000c1e1b00 */
[----:B------:R-:W0:Y:S01]  /*8fd0*/  LDCU UR13, c[0x0][0x374] ;  /* 0x00006e80ff0d77ac */ /* 0x000e220008000800 */
[----:B------:R-:W1:Y:S01]  /*8fe0*/  LDCU UR12, c[0x0][0x370] ;  /* 0x00006e00ff0c77ac */ /* 0x000e620008000800 */
[----:B------:R-:W-:Y:S01]  /*8ff0*/  @!P3 FADD.FTZ R3, R3, R57 ;  /* 0x000000390303b221 */ /* 0x000fe20000010000 */
[----:B------:R-:W-:Y:S02]  /*9000*/  UIADD3 UR5, UPT, UPT, UR5, 0x8, URZ ;  /* 0x0000000805057890 */ /* 0x000fe4000fffe0ff */
[----:B-1----:R-:W-:-:S04]  /*9010*/  ULOP3.LUT UR12, UR12, 0x7ffffff8, URZ, 0xc0, !UPT ;  /* 0x7ffffff80c0c7892 */ /* 0x002fc8000f8ec0ff */
[----:B------:R-:W-:Y:S02]  /*9020*/  UISETP.NE.AND UP0, UPT, UR5, UR12, UPT ;  /* 0x0000000c0500728c */ /* 0x000fe4000bf05270 */
[----:B------:R-:W-:Y:S02]  /*9030*/  UIADD3 UR11, UPT, UPT, UR11, 0x8, URZ ;  /* 0x000000080b0b7890 */ /* 0x000fe4000fffe0ff */
[----:B0-----:R-:W-:Y:S02]  /*9040*/  ULEA UR20, UR13, UR20, 0x3 ;  /* 0x000000140d147291 */ /* 0x001fe4000f8e18ff */
        /* <DEDUP_REMOVED lines=9> */
[----:B----4-:R-:W-:Y:S01]  /*90e0*/  @!P5 FADD.FTZ R2, R2, R50 ;  /* 0x000000320202d221 */ /* 0x010fe20000010000 */
[----:B------:R-:W-:-:S03]  /*90f0*/  @!P5 FADD.FTZ R3, R3, R51 ;  /* 0x000000330303d221 */ /* 0x000fc60000010000 */
[----:B---3--:R-:W-:Y:S01]  /*9100*/  @!P4 FADD.FTZ R2, R2, R34 ;  /* 0x000000220202c221 */ /* 0x008fe20000010000 */
[----:B------:R-:W-:Y:S01]  /*9110*/  @!P4 FADD.FTZ R3, R3, R35 ;  /* 0x000000230303c221 */ /* 0x000fe20000010000 */
[----:B------:R-:W-:Y:S06]  /*9120*/  BRA.U UP0, `(.L_x_3903) ;  /* 0xfffffff500a07547 */ /* 0x000fec000b83ffff */
[----:B------:R-:W-:-:S05]  /*9130*/  UMOV UR5, UR12 ;  /* 0x0000000c00057c82 */ /* 0x000fca0008000000 */
.L_x_3902:
[----:B------:R-:W0:Y:S02]  /*9140*/  LDCU UR7, c[0x0][0x370] ;  /* 0x00006e00ff0777ac */ /* 0x000e240008000800 */
[----:B0-----:R-:W-:-:S09]  /*9150*/  ULOP3.LUT UP0, URZ, UR7, 0x7, URZ, 0xc0, !UPT ;  /* 0x0000000707ff7892 */ /* 0x001fd2000f80c0ff */
[----:B------:R-:W-:Y:S05]  /*9160*/  BRA.U !UP0, `(.L_x_3898) ;  /* 0x0000000908447547 */ /* 0x000fea000b800000 */
[----:B------:R-:W0:Y:S02]  /*9170*/  LDCU UR7, c[0x0][0x370] ;  /* 0x00006e00ff0777ac */ /* 0x000e240008000800 */
[----:B0-----:R-:W-:-:S04]  /*9180*/  ULOP3.LUT UR7, UR7, 0x7, URZ, 0xc0, !UPT ;  /* 0x0000000707077892 */ /* 0x001fc8000f8ec0ff */
[----:B------:R-:W-:-:S04]  /*9190*/  UIADD3 UR7, UPT, UPT, UR7, -0x1, URZ ;  /* 0xffffffff07077890 */ /* 0x000fc8000fffe0ff */
[----:B------:R-:W-:-:S09]  /*91a0*/  UISETP.GE.U32.AND UP0, UPT, UR7, 0x3, UPT ;  /* 0x000000030700788c */ /* 0x000fd2000bf06070 */
[----:B------:R-:W-:Y:S05]  /*91b0*/  BRA.U !UP0, `(.L_x_3904) ;  /* 0x0000000508287547 */ /* 0x000fea000b800000 */
[----:B------:R-:W0:Y:S01]  /*91c0*/  S2R R57, SR_CTAID.X ;  /* 0x0000000000397919 */ /* 0x000e220000002500 */
[----:B---34-:R-:W-:Y:S02]  /*91d0*/  MOV R32, UR4 ;  /* 0x0000000400207c02 */ /* 0x018fe40008000f00 */
[----:B0-----:R-:W-:-:S04]  /*91e0*/  ISETP.NE.AND P2, PT, R57, UR5, PT ;  /* 0x0000000539007c0c */ /* 0x001fc8000bf45270 */
[----:B------:R-:W-:-:S13]  /*91f0*/  ISETP.NE.OR P2, PT, R71, RZ, !P2 ;  /* 0x000000ff4700720c */ /* 0x000fda0005745670 */
[----:B-1----:R-:W0:Y:S01]  /*9200*/  @!P2 LDC R34, c[0x0][0x374] ;  /* 0x0000dd00ff22ab82 */ /* 0x002e220000000800 */
[----:B------:R-:W-:Y:S01]  /*9210*/  @!P2 LOP3.LUT R32, R32, 0x1, RZ, 0xc0, !PT ;  /* 0x000000012020a812 */ /* 0x000fe200078ec0ff */
[----:B--2---:R-:W1:Y:S06]  /*9220*/  @!P2 S2R R35, SR_CTAID.Y ;  /* 0x000000000023a919 */ /* 0x004e6c0000002600 */
[----:B------:R-:W2:Y:S01]  /*9230*/  @!P2 LDC R50, c[0x0][0x370] ;  /* 0x0000dc00ff32ab82 */ /* 0x000ea20000000800 */
[----:B0-----:R-:W-:-:S04]  /*9240*/  @!P2 IMAD R32, R32, R34, RZ ;  /* 0x000000222020a224 */ /* 0x001fc800078e02ff */
[----:B--2---:R-:W-:-:S03]  /*9250*/  @!P2 IMAD R50, R32, R50, RZ ;  /* 0x000000322032a224 */ /* 0x004fc600078e02ff */
[----:B------:R-:W0:Y:S01]  /*9260*/  @!P2 LDC.64 R32, c[0x0][0x3b8] ;  /* 0x0000ee00ff20ab82 */ /* 0x000e220000000a00 */
[----:B-1----:R-:W-:Y:S01]  /*9270*/  @!P2 IMAD R35, R34, UR5, R35 ;  /* 0x000000052223ac24 */ /* 0x002fe2000f8e0223 */
[----:B------:R-:W-:-:S05]  /*9280*/  @!P2 SHF.L.U32 R50, R50, 0x1, RZ ;  /* 0x000000013232a819 */ /* 0x000fca00000006ff */
[----:B0-----:R-:W-:-:S04]  /*9290*/  @!P2 IMAD.WIDE R32, R50, 0x4, R32 ;  /* 0x000000043220a825 */ /* 0x001fc800078e0220 */
[----:B------:R-:W-:-:S06]  /*92a0*/  @!P2 IMAD.WIDE.U32 R32, R35, 0x8, R32 ;  /* 0x000000082320a825 */ /* 0x000fcc00078e0020 */
[----:B------:R-:W2:Y:S01]  /*92b0*/  @!P2 LDG.E.64 R32, desc[UR14][R32.64] ;  /* 0x0000000e2020a981 */ /* 0x000ea2000c1e1b00 */
[----:B------:R-:W-:-:S06]  /*92c0*/  UIADD3 UR7, UPT, UPT, UR5, 0x1, URZ ;  /* 0x0000000105077890 */ /* 0x000fcc000fffe0ff */
[----:B------:R-:W-:-:S04]  /*92d0*/  ISETP.NE.AND P1, PT, R57, UR7, PT ;  /* 0x0000000739007c0c */ /* 0x000fc8000bf25270 */
[----:B------:R-:W-:-:S13]  /*92e0*/  ISETP.NE.OR P1, PT, R71, RZ, !P1 ;  /* 0x000000ff4700720c */ /* 0x000fda0004f25670 */
[----:B------:R-:W0:Y:S01]  /*92f0*/  @!P1 S2R R35, SR_CTAID.Y ;  /* 0x0000000000239919 */ /* 0x000e220000002600 */
[----:B------:R-:W1:Y:S08]  /*9300*/  @!P1 LDC R50, c[0x0][0x374] ;  /* 0x0000dd00ff329b82 */ /* 0x000e700000000800 */
[----:B------:R-:W3:Y:S01]  /*9310*/  @!P1 LDC R34, c[0x0][0x370] ;  /* 0x0000dc00ff229b82 */ /* 0x000ee20000000800 */
[----:B--2---:R-:W-:Y:S01]  /*9320*/  @!P2 FADD.FTZ R2, R2, R32 ;  /* 0x000000200202a221 */ /* 0x004fe20000010000 */
[----:B------:R-:W-:-:S05]  /*9330*/  IMAD.U32 R32, RZ, RZ, UR4 ;  /* 0x00000004ff207e24 */ /* 0x000fca000f8e00ff */
[----:B------:R-:W-:-:S05]  /*9340*/  @!P1 LOP3.LUT R32, R32, 0x1, RZ, 0xc0, !PT ;  /* 0x0000000120209812 */ /* 0x000fca00078ec0ff */
[----:B-1----:R-:W-:Y:S02]  /*9350*/  @!P1 IMAD R51, R32, R50, RZ ;  /* 0x0000003220339224 */ /* 0x002fe400078e02ff */
[----:B------:R-:W-:Y:S02]  /*9360*/  @!P1 IMAD R32, R50, UR5, R50 ;  /* 0x0000000532209c24 */ /* 0x000fe4000f8e0232 */
[----:B---3--:R-:W-:-:S03]  /*9370*/  @!P1 IMAD R51, R51, R34, RZ ;  /* 0x0000002233339224 */ /* 0x008fc600078e02ff */
[----:B0-----:R-:W-:Y:S02]  /*9380*/  @!P1 IADD3 R32, PT, PT, R32, R35, RZ ;  /* 0x0000002320209210 */ /* 0x001fe40007ffe0ff */
[----:B------:R-:W0:Y:S01]  /*9390*/  @!P1 LDC.64 R34, c[0x0][0x3b8] ;  /* 0x0000ee00ff229b82 */ /* 0x000e220000000a00 */
[----:B------:R-:W-:-:S05]  /*93a0*/  @!P1 SHF.L.U32 R51, R51, 0x1, RZ ;  /* 0x0000000133339819 */ /* 0x000fca00000006ff */
[----:B0-----:R-:W-:-:S04]  /*93b0*/  @!P1 IMAD.WIDE R34, R51, 0x4, R34 ;  /* 0x0000000433229825 */ /* 0x001fc800078e0222 */
[----:B------:R-:W-:-:S06]  /*93c0*/  @!P1 IMAD.WIDE.U32 R34, R32, 0x8, R34 ;  /* 0x0000000820229825 */ /* 0x000fcc00078e0022 */
[----:B------:R-:W2:Y:S01]  /*93d0*/  @!P1 LDG.E.64 R34, desc[UR14][R34.64] ;  /* 0x0000000e22229981 */ /* 0x000ea2000c1e1b00 */
[----:B------:R-:W-:Y:S01]  /*93e0*/  UIADD3 UR7, UPT, UPT, UR5, 0x2, URZ ;  /* 0x0000000205077890 */ /* 0x000fe2000fffe0ff */
[----:B------:R-:W-:Y:S02]  /*93f0*/  IMAD.U32 R32, RZ, RZ, UR4 ;  /* 0x00000004ff207e24 */ /* 0x000fe4000f8e00ff */
[----:B------:R-:W-:Y:S01]  /*9400*/  @!P2 FADD.FTZ R3, R3, R33 ;  /* 0x000000210303a221 */ /* 0x000fe20000010000 */
[----:B------:R-:W-:Y:S02]  /*9410*/  UIADD3 UR10, UPT, UPT, UR5, 0x3, URZ ;  /* 0x00000003050a7890 */ /* 0x000fe4000fffe0ff */
[----:B------:R-:W-:-:S04]  /*9420*/  ISETP.NE.AND P3, PT, R57, UR7, PT ;  /* 0x0000000739007c0c */ /* 0x000fc8000bf65270 */
[----:B------:R-:W-:Y:S02]  /*9430*/  ISETP.NE.AND P4, PT, R57, UR10, PT ;  /* 0x0000000a39007c0c */ /* 0x000fe4000bf85270 */
[C---:B------:R-:W-:Y:S02]  /*9440*/  ISETP.NE.OR P3, PT, R71.reuse, RZ, !P3 ;  /* 0x000000ff4700720c */ /* 0x040fe40005f65670 */
[----:B------:R-:W-:-:S11]  /*9450*/  ISETP.NE.OR P2, PT, R71, RZ, !P4 ;  /* 0x000000ff4700720c */ /* 0x000fd60006745670 */
[----:B------:R-:W0:Y:S01]  /*9460*/  @!P3 LDC R50, c[0x0][0x374] ;  /* 0x0000dd00ff32bb82 */ /* 0x000e220000000800 */
[----:B------:R-:W-:Y:S01]  /*9470*/  @!P3 LOP3.LUT R32, R32, 0x1, RZ, 0xc0, !PT ;  /* 0x000000012020b812 */ /* 0x000fe200078ec0ff */
[----:B------:R-:W1:Y:S06]  /*9480*/  @!P3 S2R R51, SR_CTAID.Y ;  /* 0x000000000033b919 */ /* 0x000e6c0000002600 */
[----:B------:R-:W3:Y:S01]  /*9490*/  @!P3 LDC R56, c[0x0][0x370] ;  /* 0x0000dc00ff38bb82 */ /* 0x000ee20000000800 */
[----:B0-----:R-:W-:-:S04]  /*94a0*/  @!P3 IMAD R32, R32, R50, RZ ;  /* 0x000000322020b224 */ /* 0x001fc800078e02ff */
[----:B---3--:R-:W-:-:S03]  /*94b0*/  @!P3 IMAD R56, R32, R56, RZ ;  /* 0x000000382038b224 */ /* 0x008fc600078e02ff */
[----:B------:R-:W0:Y:S02]  /*94c0*/  @!P3 LDC.64 R32, c[0x0][0x3b8] ;  /* 0x0000ee00ff20bb82 */ /* 0x000e240000000a00 */
[----:B------:R-:W-:-:S05]  /*94d0*/  @!P3 SHF.L.U32 R56, R56, 0x1, RZ ;  /* 0x000000013838b819 */ /* 0x000fca00000006ff */
[----:B0-----:R-:W-:Y:S02]  /*94e0*/  @!P3 IMAD.WIDE R32, R56, 0x4, R32 ;  /* 0x000000043820b825 */ /* 0x001fe400078e0220 */
[----:B------:R-:W0:Y:S02]  /*94f0*/  @!P2 LDC R56, c[0x0][0x374] ;  /* 0x0000dd00ff38ab82 */ /* 0x000e240000000800 */
[----:B--2---:R-:W-:Y:S01]  /*9500*/  @!P1 FADD.FTZ R2, R2, R34 ;  /* 0x0000002202029221 */ /* 0x004fe20000010000 */
[----:B-1----:R-:W-:Y:S02]  /*9510*/  @!P3 IMAD R34, R50, UR7, R51 ;  /* 0x000000073222bc24 */ /* 0x002fe4000f8e0233 */
[----:B------:R-:W-:-:S03]  /*9520*/  @!P1 FADD.FTZ R3, R3, R35 ;  /* 0x0000002303039221 */ /* 0x000fc60000010000 */
[----:B------:R-:W1:Y:S01]  /*9530*/  @!P2 LDC R51, c[0x0][0x370] ;  /* 0x0000dc00ff33ab82 */ /* 0x000e620000000800 */
[----:B------:R-:W2:Y:S01]  /*9540*/  @!P2 S2R R50, SR_CTAID.Y ;  /* 0x000000000032a919 */ /* 0x000ea20000002600 */
[----:B------:R-:W-:Y:S01]  /*9550*/  @!P3 IMAD.WIDE.U32 R34, R34, 0x8, R32 ;  /* 0x000000082222b825 */ /* 0x000fe200078e0020 */
[----:B------:R-:W-:-:S04]  /*9560*/  MOV R32, UR4 ;  /* 0x0000000400207c02 */ /* 0x000fc80008000f00 */
[----:B------:R-:W-:Y:S01]  /*9570*/  @!P2 LOP3.LUT R32, R32, 0x1, RZ, 0xc0, !PT ;  /* 0x000000012020a812 */ /* 0x000fe200078ec0ff */
[----:B------:R-:W3:Y:S04]  /*9580*/  @!P3 LDG.E.64 R34, desc[UR14][R34.64] ;  /* 0x0000000e2222b981 */ /* 0x000ee8000c1e1b00 */
[----:B0-----:R-:W-:-:S04]  /*9590*/  @!P2 IMAD R32, R32, R56, RZ ;  /* 0x000000382020a224 */ /* 0x001fc800078e02ff */
[----:B-1----:R-:W-:Y:S02]  /*95a0*/  @!P2 IMAD R51, R32, R51, RZ ;  /* 0x000000332033a224 */ /* 0x002fe400078e02ff */
[----:B------:R-:W0:Y:S02]  /*95b0*/  @!P2 LDC.64 R32, c[0x0][0x3b8] ;  /* 0x0000ee00ff20ab82 */ /* 0x000e240000000a00 */
[----:B------:R-:W-:Y:S02]  /*95c0*/  @!P2 IMAD.SHL.U32 R51, R51, 0x2, RZ ;  /* 0x000000023333a824 */ /* 0x000fe400078e00ff */
[----:B--2---:R-:W-:Y:S02]  /*95d0*/  @!P2 IMAD R50, R56, UR10, R50 ;  /* 0x0000000a3832ac24 */ /* 0x004fe4000f8e0232 */
[----:B0-----:R-:W-:-:S04]  /*95e0*/  @!P2 IMAD.WIDE R32, R51, 0x4, R32 ;  /* 0x000000043320a825 */ /* 0x001fc800078e0220 */
[----:B------:R-:W-:-:S06]  /*95f0*/  @!P2 IMAD.WIDE.U32 R32, R50, 0x8, R32 ;  /* 0x000000083220a825 */ /* 0x000fcc00078e0020 */
[----:B------:R-:W2:Y:S01]  /*9600*/  @!P2 LDG.E.64 R32, desc[UR14][R32.64] ;  /* 0x0000000e2020a981 */ /* 0x000ea2000c1e1b00 */
[----:B------:R-:W-:Y:S01]  /*9610*/  UIADD3 UR5, UPT, UPT, UR5, 0x4, URZ ;  /* 0x0000000405057890 */ /* 0x000fe2000fffe0ff */
[----:B---3--:R-:W-:Y:S01]  /*9620*/  @!P3 FADD.FTZ R2, R2, R34 ;  /* 0x000000220202b221 */ /* 0x008fe20000010000 */
[----:B------:R-:W-:-:S03]  /*9630*/  @!P3 FADD.FTZ R3, R3, R35 ;  /* 0x000000230303b221 */ /* 0x000fc60000010000 */
[----:B--2---:R-:W-:Y:S01]  /*9640*/  @!P2 FADD.FTZ R2, R2, R32 ;  /* 0x000000200202a221 */ /* 0x004fe20000010000 */
[----:B------:R-:W-:-:S07]  /*9650*/  @!P2 FADD.FTZ R3, R3, R33 ;  /* 0x000000210303a221 */ /* 0x000fce0000010000 */
.L_x_3904:
[----:B------:R-:W0:Y:S02]  /*9660*/  LDCU UR7, c[0x0][0x370] ;  /* 0x00006e00ff0777ac */ /* 0x000e240008000800 */
[----:B0-----:R-:W-:-:S09]  /*9670*/  ULOP3.LUT UP0, UR7, UR7, 0x3, URZ, 0xc0, !UPT ;  /* 0x0000000307077892 */ /* 0x001fd2000f80c0ff */
[----:B------:R-:W-:Y:S05]  /*9680*/  BRA.U !UP0, `(.L_x_3898) ;  /* 0x0000000108fc7547 */ /* 0x000fea000b800000 */
[----:B------:R-:W-:-:S09]  /*9690*/  UISETP.NE.AND UP0, UPT, UR7, 0x1, UPT ;  /* 0x000000010700788c */ /* 0x000fd2000bf05270 */
[----:B------:R-:W-:Y:S05]  /*96a0*/  BRA.U !UP0, `(.L_x_3905) ;  /* 0x0000000108987547 */ /* 0x000fea000b800000 */
[----:B------:R-:W0:Y:S01]  /*96b0*/  S2R R50, SR_CTAID.X ;  /* 0x0000000000327919 */ /* 0x000e220000002500 */
[----:B------:R-:W-:Y:S02]  /*96c0*/  MOV R33, UR4 ;  /* 0x0000000400217c02 */ /* 0x000fe40008000f00 */
[----:B0-----:R-:W-:-:S04]  /*96d0*/  ISETP.NE.AND P1, PT, R50, UR5, PT ;  /* 0x0000000532007c0c */ /* 0x001fc8000bf25270 */
[----:B------:R-:W-:-:S13]  /*96e0*/  ISETP.NE.OR P1, PT, R71, RZ, !P1 ;  /* 0x000000ff4700720c */ /* 0x000fda0004f25670 */
[----:B-1----:R-:W0:Y:S01]  /*96f0*/  @!P1 S2R R34, SR_CTAID.Y ;  /* 0x0000000000229919 */ /* 0x002e220000002600 */
[----:B---34-:R-:W2:Y:S01]  /*9700*/  @!P1 LDC R32, c[0x0][0x374] ;  /* 0x0000dd00ff209b82 */ /* 0x018ea20000000800 */
[----:B------:R-:W-:-:S05]  /*9710*/  @!P1 LOP3.LUT R33, R33, 0x1, RZ, 0xc0, !PT ;  /* 0x0000000121219812 */ /* 0x000fca00078ec0ff */
[----:B--2---:R-:W-:Y:S02]  /*9720*/  @!P1 IMAD R35, R33, R32, RZ ;  /* 0x0000002021239224 */ /* 0x004fe400078e02ff */
[----:B0-----:R-:W-:Y:S02]  /*9730*/  @!P1 IMAD R34, R32, UR5, R34 ;  /* 0x0000000520229c24 */ /* 0x001fe4000f8e0222 */
[----:B------:R-:W0:Y:S02]  /*9740*/  @!P1 LDC R32, c[0x0][0x370] ;  /* 0x0000dc00ff209b82 */ /* 0x000e240000000800 */
[----:B0-----:R-:W-:-:S06]  /*9750*/  @!P1 IMAD R35, R35, R32, RZ ;  /* 0x0000002023239224 */ /* 0x001fcc00078e02ff */
[----:B------:R-:W0:Y:S01]  /*9760*/  @!P1 LDC.64 R32, c[0x0][0x3b8] ;  /* 0x0000ee00ff209b82 */ /* 0x000e220000000a00 */
        /* <DEDUP_REMOVED lines=8> */
[----:B------:R-:W1:Y:S01]  /*97f0*/  @!P2 LDC R35, c[0x0][0x374] ;  /* 0x0000dd00ff23ab82 */ /* 0x000e620000000800 */
[----:B--2---:R-:W-:Y:S01]  /*9800*/  @!P1 FADD.FTZ R2, R2, R32 ;  /* 0x0000002002029221 */ /* 0x004fe20000010000 */
[----:B------:R-:W-:-:S06]  /*9810*/  @!P1 FADD.FTZ R3, R3, R33 ;  /* 0x0000002103039221 */ /* 0x000fcc0000010000 */
[----:B------:R-:W2:Y:S01]  /*9820*/  @!P2 LDC R32, c[0x0][0x370] ;  /* 0x0000dc00ff20ab82 */ /* 0x000ea20000000800 */
[----:B------:R-:W-:-:S05]  /*9830*/  IMAD.U32 R33, RZ, RZ, UR4 ;  /* 0x00000004ff217e24 */ /* 0x000fca000f8e00ff */
[----:B------:R-:W-:-:S05]  /*9840*/  @!P2 LOP3.LUT R33, R33, 0x1, RZ, 0xc0, !PT ;  /* 0x000000012121a812 */ /* 0x000fca00078ec0ff */
[----:B-1----:R-:W-:Y:S02]  /*9850*/  @!P2 IMAD R33, R33, R35, RZ ;  /* 0x000000232121a224 */ /* 0x002fe400078e02ff */
[----:B------:R-:W-:-:S05]  /*9860*/  @!P2 IMAD R35, R35, UR5, R35 ;  /* 0x000000052323ac24 */ /* 0x000fca000f8e0223 */
[----:B0-----:R-:W-:Y:S01]  /*9870*/  @!P2 IADD3 R34, PT, PT, R35, R34, RZ ;  /* 0x000000222322a210 */ /* 0x001fe20007ffe0ff */
[----:B--2---:R-:W-:Y:S02]  /*9880*/  @!P2 IMAD R35, R33, R32, RZ ;  /* 0x000000202123a224 */ /* 0x004fe400078e02ff */
[----:B------:R-:W0:Y:S03]  /*9890*/  @!P2 LDC.64 R32, c[0x0][0x3b8] ;  /* 0x0000ee00ff20ab82 */ /* 0x000e260000000a00 */
[----:B------:R-:W-:-:S05]  /*98a0*/  @!P2 SHF.L.U32 R35, R35, 0x1, RZ ;  /* 0x000000012323a819 */ /* 0x000fca00000006ff */
[----:B0-----:R-:W-:-:S04]  /*98b0*/  @!P2 IMAD.WIDE R32, R35, 0x4, R32 ;  /* 0x000000042320a825 */ /* 0x001fc800078e0220 */
[----:B------:R-:W-:-:S06]  /*98c0*/  @!P2 IMAD.WIDE.U32 R32, R34, 0x8, R32 ;  /* 0x000000082220a825 */ /* 0x000fcc00078e0020 */
[----:B------:R-:W2:Y:S01]  /*98d0*/  @!P2 LDG.E.64 R32, desc[UR14][R32.64] ;  /* 0x0000000e2020a981 */ /* 0x000ea2000c1e1b00 */
[----:B------:R-:W-:Y:S01]  /*98e0*/  UIADD3 UR5, UPT, UPT, UR5, 0x2, URZ ;  /* 0x0000000205057890 */ /* 0x000fe2000fffe0ff */
[----:B--2---:R-:W-:Y:S01]  /*98f0*/  @!P2 FADD.FTZ R2, R2, R32 ;  /* 0x000000200202a221 */ /* 0x004fe20000010000 */
[----:B------:R-:W-:-:S10]  /*9900*/  @!P2 FADD.FTZ R3, R3, R33 ;  /* 0x000000210303a221 */ /* 0x000fd40000010000 */
.L_x_3905:
[----:B---34-:R-:W0:Y:S01]  /*9910*/  S2R R32, SR_CTAID.X ;  /* 0x0000000000207919 */ /* 0x018e220000002500 */
[----:B------:R-:W-:Y:S01]  /*9920*/  BSSY.RECONVERGENT B0, `(.L_x_3898) ;  /* 0x0000015000007945 */ /* 0x000fe20003800200 */
[----:B0-----:R-:W-:Y:S02]  /*9930*/  ISETP.NE.AND P1, PT, R32, UR5, PT ;  /* 0x0000000520007c0c */ /* 0x001fe4000bf25270 */
[----:B------:R-:W0:Y:S02]  /*9940*/  LDC R32, c[0x0][0x370] ;  /* 0x0000dc00ff207b82 */ /* 0x000e240000000800 */
[----:B------:R-:W-:Y:S02]  /*9950*/  ISETP.NE.OR P1, PT, R71, RZ, !P1 ;  /* 0x000000ff4700720c */ /* 0x000fe40004f25670 */
[----:B0-----:R-:W-:-:S04]  /*9960*/  LOP3.LUT R32, R32, 0x1, RZ, 0xc0, !PT ;  /* 0x0000000120207812 */ /* 0x001fc800078ec0ff */
[----:B------:R-:W-:-:S13]  /*9970*/  ISETP.NE.U32.OR P1, PT, R32, 0x1, P1 ;  /* 0x000000012000780c */ /* 0x000fda0000f25470 */
[----:B------:R-:W-:Y:S05]  /*9980*/  @P1 BRA `(.L_x_3906) ;  /* 0x0000000000381947 */ /* 0x000fea0003800000 */
[----:B-1----:R-:W0:Y:S01]  /*9990*/  S2R R34, SR_CTAID.Y ;  /* 0x0000000000227919 */ /* 0x002e220000002600 */
[----:B------:R-:W0:Y:S01]  /*99a0*/  LDC R33, c[0x0][0x374] ;  /* 0x0000dd00ff217b82 */ /* 0x000e220000000800 */
[----:B------:R-:W-:-:S07]  /*99b0*/  ULOP3.LUT UR7, UR4, 0x1, URZ, 0xc0, !UPT ;  /* 0x0000000104077892 */ /* 0x000fce000f8ec0ff */
[----:B------:R-:W1:Y:S08]  /*99c0*/  LDC R32, c[0x0][0x370] ;  /* 0x0000dc00ff207b82 */ /* 0x000e700000000800 */
[----:B------:R-:W3:Y:S01]  /*99d0*/  LDC.64 R50, c[0x0][0x3b8] ;  /* 0x0000ee00ff327b82 */ /* 0x000ee20000000a00 */
[C---:B0-----:R-:W-:Y:S02]  /*99e0*/  IMAD R34, R33.reuse, UR5, R34 ;  /* 0x0000000521227c24 */ /* 0x041fe4000f8e0222 */
[----:B------:R-:W-:-:S04]  /*99f0*/  IMAD R33, R33, UR7, RZ ;  /* 0x0000000721217c24 */ /* 0x000fc8000f8e02ff */
[----:B-1----:R-:W-:-:S04]  /*9a00*/  IMAD R32, R33, R32, RZ ;  /* 0x0000002021207224 */ /* 0x002fc800078e02ff */
[----:B------:R-:W-:-:S04]  /*9a10*/  IMAD.SHL.U32 R32, R32, 0x2, RZ ;  /* 0x0000000220207824 */ /* 0x000fc800078e00ff */
[----:B---3--:R-:W-:-:S04]  /*9a20*/  IMAD.WIDE R32, R32, 0x4, R50 ;  /* 0x0000000420207825 */ /* 0x008fc800078e0232 */
[----:B------:R-:W-:-:S06]  /*9a30*/  IMAD.WIDE.U32 R32, R34, 0x8, R32 ;  /* 0x0000000822207825 */ /* 0x000fcc00078e0020 */
[----:B------:R-:W3:Y:S02]  /*9a40*/  LDG.E.64 R32, desc[UR14][R32.64] ;  /* 0x0000000e20207981 */ /* 0x000ee4000c1e1b00 */
[----:B---3--:R-:W-:Y:S01]  /*9a50*/  FADD.FTZ R2, R2, R32 ;  /* 0x0000002002027221 */ /* 0x008fe20000010000 */
[----:B------:R-:W-:-:S07]  /*9a60*/  FADD.FTZ R3, R3, R33 ;  /* 0x0000002103037221 */ /* 0x000fce0000010000 */
.L_x_3906:
[----:B------:R-:W-:Y:S05]  /*9a70*/  BSYNC.RECONVERGENT B0 ;  /* 0x0000000000007941 */ /* 0x000fea0003800200 */
.L_x_3898:
[----:B------:R-:W2:Y:S01]  /*9a80*/  LDL R56, [R1+0x2a4] ;  /* 0x0002a40001387983 */ /* 0x000ea20000100800 */
[----:B-----5:R-:W-:Y:S01]  /*9a90*/  LOP3.LUT P2, RZ, R59, 0x4000000, RZ, 0xc0, !PT ;  /* 0x040000003bff7812 */ /* 0x020fe2000784c0ff */
[----:B------:R-:W3:Y:S01]  /*9aa0*/  S2UR UR7, SR_CgaCtaId ;  /* 0x00000000000779c3 */ /* 0x000ee20000008800 */
[----:B------:R-:W2:Y:S01]  /*9ab0*/  LDCU UR10, c[0x0][0x414] ;  /* 0x00008280ff0a77ac */ /* 0x000ea20008000800 */
[----:B------:R-:W-:Y:S02]  /*9ac0*/  ISETP.NE.AND P1, PT, R71, RZ, PT ;  /* 0x000000ff4700720c */ /* 0x000fe40003f25270 */
[----:B01----:R-:W-:Y:S01]  /*9ad0*/  MOV R34, UR9 ;  /* 0x0000000900227c02 */ /* 0x003fe20008000f00 */
[----:B------:R-:W-:-:S03]  /*9ae0*/  UMOV UR5, 0x400 ;  /* 0x0000040000057882 */ /* 0x000fc60000000000 */
[----:B------:R-:W0:Y:S08]  /*9af0*/  LDC.64 R50, c[0x0][0x3a0] ;  /* 0x0000e800ff327b82 */ /* 0x000e300000000a00 */
[----:B---34-:R-:W1:Y:S01]  /*9b00*/  @P2 LDC.64 R32, c[0x0][0x388] ;  /* 0x0000e200ff202b82 */ /* 0x018e620000000a00 */
[----:B------:R-:W-:-:S09]  /*9b10*/  ULEA UR5, UR7, UR5, 0x18 ;  /* 0x0000000507057291 */ /* 0x000fd2000f8ec0ff */
[----:B------:R3:W-:Y:S01]  /*9b20*/  @!P1 STS.64 [UR5+0x90], R2 ;  /* 0x00009002ff009988 */ /* 0x0007e20008000a05 */
[----:B-1----:R-:W-:Y:S02]  /*9b30*/  @P2 IMAD.WIDE R32, R34, 0x8, R32 ;  /* 0x0000000822202825 */ /* 0x002fe400078e0220 */
[----:B--2---:R-:W1:Y:S02]  /*9b40*/  LDC.64 R34, c[0x0][0x398] ;  /* 0x0000e600ff227b82 */ /* 0x004e640000000a00 */
[----:B---3--:R-:W-:Y:S01]  /*9b50*/  @P2 FMUL.FTZ R2, R2, UR10 ;  /* 0x0000000a02022c20 */ /* 0x008fe20008410000 */
[----:B------:R-:W-:-:S05]  /*9b60*/  @P2 FMUL.FTZ R3, R3, UR10 ;  /* 0x0000000a03032c20 */ /* 0x000fca0008410000 */
[----:B------:R-:W-:Y:S01]  /*9b70*/  @P2 STG.E.64 desc[UR14][R32.64], R2 ;  /* 0x0000000220002986 */ /* 0x000fe2000c101b0e */
[----:B------:R-:W-:Y:S06]  /*9b80*/  BAR.SYNC.DEFER_BLOCKING 0x0 ;  /* 0x0000000000007b1d */ /* 0x000fec0000010000 */
[----:B------:R-:W2:Y:S02]  /*9b90*/  LDS.64 R2, [UR5+0x90] ;  /* 0x00009005ff027984 */ /* 0x000ea40008000a00 */
[----:B--2---:R-:W-:-:S05]  /*9ba0*/  FMUL.FTZ R2, R2, UR10 ;  /* 0x0000000a02027c20 */ /* 0x004fca0008410000 */
[----:B------:R-:W-:-:S13]  /*9bb0*/  R2UR UR5, R2 ;  /* 0x00000000020572ca */ /* 0x000fda00000e0000 */
[----:B------:R-:W-:-:S05]  /*9bc0*/  MOV R2, UR5 ;  /* 0x0000000500027c02 */ /* 0x000fca0008000f00 */
[----:B------:R-:W-:-:S04]  /*9bd0*/  FMUL.FTZ R2, R2, UR5 ;  /* 0x0000000502027c20 */ /* 0x000fc80008410000 */
[----:B------:R-:W-:-:S05]  /*9be0*/  FFMA.FTZ R2, R3, UR10, -R2 ;  /* 0x0000000a03027c23 */ /* 0x000fca0008010802 */
[----:B------:R-:W-:-:S13]  /*9bf0*/  FSETP.GTU.FTZ.AND P1, PT, R2, RZ, PT ;  /* 0x000000ff0200720b */ /* 0x000fda0003f3c000 */
[----:B------:R-:W-:Y:S01]  /*9c00*/  VOTEU.ANY UP0, P1 ;  /* 0x0000000000ff7886 */ /* 0x000fe20000800100 */
[----:B------:R-:W-:-:S04]  /*9c10*/  PLOP3.LUT P1, PT, PT, PT, UP0, 0x80, 0x8 ;  /* 0x000000000008781c */ /* 0x000fc80003f2f008 */
[----:B------:R-:W2:Y:S09]  /*9c20*/  @UP0 LDCU UR7, c[0x0][0x3a8] ;  /* 0x00007500ff0707ac */ /* 0x000eb20008000800 */
[----:B--2---:R-:W-:-:S06]  /*9c30*/  @P1 FADD.FTZ R2, R2, UR7 ;  /* 0x0000000702021e21 */ /* 0x004fcc0008010000 */
[----:B------:R-:W2:Y:S02]  /*9c40*/  @P1 MUFU.RSQ R2, R2 ;  /* 0x0000000200021308 */ /* 0x000ea40000001400 */
[----:B--2---:R-:W-:Y:S02]  /*9c50*/  @P1 R2UR UR7, R2 ;  /* 0x00000000020712ca */ /* 0x004fe400000e0000 */
[----:B------:R-:W-:-:S05]  /*9c60*/  LOP3.LUT R71, R56, 0xffff, RZ, 0xc0, !PT ;  /* 0x0000ffff38477812 */ /* 0x000fca00078ec0ff */
[----:B------:R-:W-:Y:S01]  /*9c70*/  VIADD R32, R71, UR6 ;  /* 0x0000000647207c36 */ /* 0x000fe20008000000 */
[----:B------:R-:W2:Y:S03]  /*9c80*/  LDCU.U8 UR6, c[0x0][0x3fc] ;  /* 0x00007f80ff0677ac */ /* 0x000ea60008000000 */
[----:B-1----:R-:W-:-:S04]  /*9c90*/  IMAD.WIDE R2, R32, 0x4, R34 ;  /* 0x0000000420027825 */ /* 0x002fc800078e0222 */
[----:B0-----:R-:W-:Y:S02]  /*9ca0*/  IMAD.WIDE R32, R32, 0x4, R50 ;  /* 0x0000000420207825 */ /* 0x001fe400078e0232 */
[----:B------:R-:W5:Y:S04]  /*9cb0*/  LDG.E.64 R2, desc[UR14][R2.64] ;  /* 0x0000000e02027981 */ /* 0x000f68000c1e1b00 */
[----:B------:R-:W5:Y:S01]  /*9cc0*/  LDG.E.64 R32, desc[UR14][R32.64] ;  /* 0x0000000e20207981 */ /* 0x000f62000c1e1b00 */
[----:B--2---:R-:W-:-:S03]  /*9cd0*/  UISETP.NE.AND UP1, UPT, UR6, URZ, UPT ;  /* 0x000000ff0600728c */ /* 0x004fc6000bf25270 */
[----:B------:R-:W-:Y:S01]  /*9ce0*/  UMOV UR6, 0x3f800000 ;  /* 0x3f80000000067882 */ /* 0x000fe20000000000 */
[----:B------:R-:W-:-:S05]  /*9cf0*/  @UP0 UMOV UR6, UR7 ;  /* 0x0000000700060c82 */ /* 0x000fca0008000000 */
[----:B------:R-:W-:Y:S05]  /*9d00*/  BRA.U !UP1, `(.L_x_3907) ;  /* 0x00000009092c7547 */ /* 0x000fea000b800000 */
[----:B------:R-:W-:Y:S01]  /*9d10*/  HFMA2 R13, -RZ, RZ, 0, 0 ;  /* 0x00000000ff0d7431 */ /* 0x000fe200000001ff */
[----:B------:R-:W0:Y:S01]  /*9d20*/  LDCU.64 UR16, c[0x0][0x3e0] ;  /* 0x00007c00ff1077ac */ /* 0x000e220008000a00 */
[----:B------:R-:W1:Y:S01]  /*9d30*/  LDCU.64 UR10, c[0x0][0x380] ;  /* 0x00007000ff0a77ac */ /* 0x000e620008000a00 */
[----:B------:R-:W2:Y:S04]  /*9d40*/  LDCU.64 UR12, c[0x0][0x3e8] ;  /* 0x00007d00ff0c77ac */ /* 0x000ea80008000a00 */
.L_x_3916:
[----:B------:R-:W-:-:S05]  /*9d50*/  LEA R0, R13, UR8, 0x3 ;  /* 0x000000080d007c11 */ /* 0x000fca000f8e18ff */
[----:B-1-3-5:R3:W5:Y:S04]  /*9d60*/  LDL.128 R4, [R0+0x10] ;  /* 0x0000100000047983 */ /* 0x02a7680000100c00 */
[----:B0-2---:R3:W5:Y:S01]  /*9d70*/  LDL.128 R8, [R0] ;  /* 0x0000000000087983 */ /* 0x0057620000100c00 */
[C---:B------:R-:W-:Y:S01]  /*9d80*/  LEA R21, R13.reuse, R58, 0x3 ;  /* 0x0000003a0d157211 */ /* 0x040fe200078e18ff */
[----:B------:R-:W-:Y:S01]  /*9d90*/  VIADD R13, R13, 0x4 ;  /* 0x000000040d0d7836 */ /* 0x000fe20000000000 */
[----:B------:R-:W-:Y:S02]  /*9da0*/  BSSY.RECONVERGENT B0, `(.L_x_3908) ;  /* 0x000002b000007945 */ /* 0x000fe40003800200 */
[C---:B--2---:R-:W-:Y:S01]  /*9db0*/  ISETP.GE.U32.AND P3, PT, R21.reuse, UR12, PT ;  /* 0x0000000c15007c0c */ /* 0x044fe2000bf66070 */
[----:B------:R-:W-:Y:S01]  /*9dc0*/  VIADD R25, R21, 0x18 ;  /* 0x0000001815197836 */ /* 0x000fe20000000000 */
[----:B------:R-:W-:-:S02]  /*9dd0*/  SHF.R.S32.HI R14, RZ, 0x1f, R21 ;  /* 0x0000001fff0e7819 */ /* 0x000fc40000011415 */
[C---:B------:R-:W-:Y:S02]  /*9de0*/  IADD3 R20, PT, PT, R21.reuse, 0x8, RZ ;  /* 0x0000000815147810 */ /* 0x040fe40007ffe0ff */
[----:B------:R-:W-:Y:S02]  /*9df0*/  ISETP.GE.AND.EX P3, PT, R14, UR13, PT, P3 ;  /* 0x0000000d0e007c0c */ /* 0x000fe4000bf66330 */
[----:B------:R-:W-:Y:S02]  /*9e00*/  IADD3 R23, PT, PT, R21, 0x10, RZ ;  /* 0x0000001015177810 */ /* 0x000fe40007ffe0ff */
[----:B------:R-:W-:Y:S02]  /*9e10*/  ISETP.GE.U32.AND P1, PT, R20, UR12, PT ;  /* 0x0000000c14007c0c */ /* 0x000fe4000bf26070 */
[----:B------:R-:W-:Y:S02]  /*9e20*/  ISETP.GE.U32.AND P4, PT, R23, UR12, PT ;  /* 0x0000000c17007c0c */ /* 0x000fe4000bf86070 */
[----:B------:R-:W-:-:S02]  /*9e30*/  ISETP.GE.U32.AND P2, PT, R25, UR12, PT ;  /* 0x0000000c19007c0c */ /* 0x000fc4000bf46070 */
[----:B------:R-:W-:Y:S02]  /*9e40*/  SHF.R.S32.HI R22, RZ, 0x1f, R20 ;  /* 0x0000001fff167819 */ /* 0x000fe40000011414 */
[----:B------:R-:W-:Y:S02]  /*9e50*/  SHF.R.S32.HI R24, RZ, 0x1f, R23 ;  /* 0x0000001fff187819 */ /* 0x000fe40000011417 */
[----:B------:R-:W-:Y:S02]  /*9e60*/  SHF.R.S32.HI R26, RZ, 0x1f, R25 ;  /* 0x0000001fff1a7819 */ /* 0x000fe40000011419 */
[----:B------:R-:W-:Y:S02]  /*9e70*/  ISETP.NE.AND P5, PT, R13, 0x40, PT ;  /* 0x000000400d00780c */ /* 0x000fe40003fa5270 */
[----:B------:R-:W-:Y:S02]  /*9e80*/  ISETP.GE.AND.EX P1, PT, R22, UR13, PT, P1 ;  /* 0x0000000d16007c0c */ /* 0x000fe4000bf26310 */
[----:B------:R-:W-:-:S02]  /*9e90*/  ISETP.GE.AND.EX P4, PT, R24, UR13, PT, P4 ;  /* 0x0000000d18007c0c */ /* 0x000fc4000bf86340 */
[----:B------:R-:W-:Y:S01]  /*9ea0*/  ISETP.GE.AND.EX P2, PT, R26, UR13, PT, P2 ;  /* 0x0000000d1a007c0c */ /* 0x000fe2000bf46320 */
[----:B---3--:R-:W-:-:S12]  /*9eb0*/  @P3 BRA `(.L_x_3909) ;  /* 0x0000000000643947 */ /* 0x008fd80003800000 */
[----:B-----5:R-:W-:Y:S01]  /*9ec0*/  FADD.FTZ R8, R8, -UR5 ;  /* 0x8000000508087e21 */ /* 0x020fe20008010000 */
[----:B------:R-:W-:Y:S01]  /*9ed0*/  FADD.FTZ R9, R9, -UR5 ;  /* 0x8000000509097e21 */ /* 0x000fe20008010000 */
[----:B0-----:R-:W-:Y:S02]  /*9ee0*/  IMAD R14, R14, UR16, RZ ;  /* 0x000000100e0e7c24 */ /* 0x001fe4000f8e02ff */
[----:B------:R-:W-:Y:S01]  /*9ef0*/  FMUL.FTZ R15, R8, UR6 ;  /* 0x00000006080f7c20 */ /* 0x000fe20008410000 */
[----:B------:R-:W-:Y:S01]  /*9f00*/  FMUL.FTZ R0, R9, UR6 ;  /* 0x0000000609007c20 */ /* 0x000fe20008410000 */
[----:B------:R-:W-:Y:S02]  /*9f10*/  MOV R8, R52 ;  /* 0x0000003400087202 */ /* 0x000fe40000000f00 */
[----:B------:R-:W-:Y:S01]  /*9f20*/  FFMA.FTZ R19, R2, R15, R32 ;  /* 0x0000000f02137223 */ /* 0x000fe20000010020 */
[----:B------:R-:W-:Y:S01]  /*9f30*/  FFMA.FTZ R18, R3, R0, R33 ;  /* 0x0000000003127223 */ /* 0x000fe20000010021 */
[----:B------:R-:W-:Y:S01]  /*9f40*/  MOV R9, R55 ;  /* 0x0000003700097202 */ /* 0x000fe20000000f00 */
[----:B------:R-:W-:-:S02]  /*9f50*/  IMAD R15, R21, UR17, R14 ;  /* 0x00000011150f7c24 */ /* 0x000fc4000f8e020e */
[----:B------:R-:W-:Y:S01]  /*9f60*/  FMUL.FTZ R12, R19, -1.4426950216293334961 ;  /* 0xbfb8aa3b130c7820 */ /* 0x000fe20000410000 */
[----:B------:R-:W-:Y:S01]  /*9f70*/  FMUL.FTZ R16, R18, -1.4426950216293334961 ;  /* 0xbfb8aa3b12107820 */ /* 0x000fe20000410000 */
[----:B------:R-:W-:-:S04]  /*9f80*/  IMAD.WIDE.U32 R8, R21, UR16, R8 ;  /* 0x0000001015087c25 */ /* 0x000fc8000f8e0008 */
[----:B------:R-:W0:Y:S01]  /*9f90*/  MUFU.EX2 R12, R12 ;  /* 0x0000000c000c7308 */ /* 0x000e220000000800 */
[----:B------:R-:W-:Y:S01]  /*9fa0*/  IMAD.IADD R9, R9, 0x1, R15 ;  /* 0x0000000109097824 */ /* 0x000fe200078e020f */
[C---:B-1----:R-:W-:Y:S02]  /*9fb0*/  LEA R14, P3, R8.reuse, UR10, 0x2 ;  /* 0x0000000a080e7c11 */ /* 0x042fe4000f8610ff */
[----:B------:R-:W1:Y:S02]  /*9fc0*/  MUFU.EX2 R16, R16 ;  /* 0x0000001000107308 */ /* 0x000e640000000800 */
[----:B------:R-:W-:Y:S01]  /*9fd0*/  LEA.HI.X R15, R8, UR11, R9, 0x2, P3 ;  /* 0x0000000b080f7c11 */ /* 0x000fe200098f1409 */
[----:B0-----:R-:W-:Y:S01]  /*9fe0*/  FADD.FTZ R0, R12, 1 ;  /* 0x3f8000000c007421 */ /* 0x001fe20000010000 */
[----:B-1----:R-:W-:-:S05]  /*9ff0*/  FADD.FTZ R17, R16, 1 ;  /* 0x3f80000010117421 */ /* 0x002fca0000010000 */
[----:B------:R-:W0:Y:S08]  /*a000*/  MUFU.RCP R0, R0 ;  /* 0x0000000000007308 */ /* 0x000e300000001000 */
[----:B------:R-:W1:Y:S01]  /*a010*/  MUFU.RCP R17, R17 ;  /* 0x0000001100117308 */ /* 0x000e620000001000 */
[----:B0-----:R-:W-:Y:S01]  /*a020*/  FMUL.FTZ R8, R19, R0 ;  /* 0x0000000013087220 */ /* 0x001fe20000410000 */
[----:B-1----:R-:W-:-:S05]  /*a030*/  FMUL.FTZ R9, R18, R17 ;  /* 0x0000001112097220 */ /* 0x002fca0000410000 */
[----:B------:R2:W-:Y:S02]  /*a040*/  STG.E.64 desc[UR14][R14.64], R8 ;  /* 0x000000080e007986 */ /* 0x0005e4000c101b0e */
.L_x_3909:
[----:B01----:R-:W-:Y:S05]  /*a050*/  BSYNC.RECONVERGENT B0 ;  /* 0x0000000000007941 */ /* 0x003fea0003800200 */
.L_x_3908:
[----:B------:R-:W-:Y:S04]  /*a060*/  BSSY.RECONVERGENT B0, `(.L_x_3910) ;  /* 0x000001b000007945 */ /* 0x000fe80003800200 */
[----:B------:R-:W-:Y:S05]  /*a070*/  @P1 BRA `(.L_x_3911) ;  /* 0x0000000000641947 */ /* 0x000fea0003800000 */
[----:B-----5:R-:W-:Y:S01]  /*a080*/  FADD.FTZ R10, R10, -UR5 ;  /* 0x800000050a0a7e21 */ /* 0x020fe20008010000 */
[----:B------:R-:W-:Y:S01]  /*a090*/  FADD.FTZ R11, R11, -UR5 ;  /* 0x800000050b0b7e21 */ /* 0x000fe20008010000 */
[----:B--2---:R-:W-:Y:S02]  /*a0a0*/  MOV R8, R52 ;  /* 0x0000003400087202 */ /* 0x004fe40000000f00 */
[----:B------:R-:W-:Y:S01]  /*a0b0*/  FMUL.FTZ R9, R10, UR6 ;  /* 0x000000060a097c20 */ /* 0x000fe20008410000 */
[----:B------:R-:W-:Y:S01]  /*a0c0*/  FMUL.FTZ R0, R11, UR6 ;  /* 0x000000060b007c20 */ /* 0x000fe20008410000 */
[----:B------:R-:W-:Y:S02]  /*a0d0*/  IMAD R11, R22, UR16, RZ ;  /* 0x00000010160b7c24 */ /* 0x000fe4000f8e02ff */
        /* <DEDUP_REMOVED lines=8> */
[----:B------:R-:W-:-:S03]  /*a160*/  IMAD.IADD R9, R9, 0x1, R11 ;  /* 0x0000000109097824 */ /* 0x000fc600078e020b */
[----:B------:R-:W1:Y:S01]  /*a170*/  MUFU.EX2 R12, R12 ;  /* 0x0000000c000c7308 */ /* 0x000e620000000800 */
[----:B0-----:R-:W-:Y:S01]  /*a180*/  FADD.FTZ R0, R10, 1 ;  /* 0x3f8000000a007421 */ /* 0x001fe20000010000 */
[----:B------:R-:W-:Y:S01]  /*a190*/  LEA R10, P1, R8, UR10, 0x2 ;  /* 0x0000000a080a7c11 */ /* 0x000fe2000f8210ff */
[----:B-1----:R-:W-:-:S03]  /*a1a0*/  FADD.FTZ R14, R12, 1 ;  /* 0x3f8000000c0e7421 */ /* 0x002fc60000010000 */
[----:B------:R-:W-:Y:S01]  /*a1b0*/  LEA.HI.X R11, R8, UR11, R9, 0x2, P1 ;  /* 0x0000000b080b7c11 */ /* 0x000fe200088f1409 */
[----:B------:R-:W0:Y:S08]  /*a1c0*/  MUFU.RCP R0, R0 ;  /* 0x0000000000007308 */ /* 0x000e300000001000 */
[----:B------:R-:W1:Y:S01]  /*a1d0*/  MUFU.RCP R14, R14 ;  /* 0x0000000e000e7308 */ /* 0x000e620000001000 */
[----:B0-----:R-:W-:Y:S01]  /*a1e0*/  FMUL.FTZ R8, R15, R0 ;  /* 0x000000000f087220 */ /* 0x001fe20000410000 */
[----:B-1----:R-:W-:-:S05]  /*a1f0*/  FMUL.FTZ R9, R17, R14 ;  /* 0x0000000e11097220 */ /* 0x002fca0000410000 */
[----:B------:R0:W-:Y:S02]  /*a200*/  STG.E.64 desc[UR14][R10.64], R8 ;  /* 0x000000080a007986 */ /* 0x0001e4000c101b0e */
.L_x_3911:
[----:B------:R-:W-:Y:S05]  /*a210*/  BSYNC.RECONVERGENT B0 ;  /* 0x0000000000007941 */ /* 0x000fea0003800200 */
.L_x_3910:
[----:B------:R-:W-:Y:S04]  /*a220*/  BSSY.RECONVERGENT B0, `(.L_x_3912) ;  /* 0x000001b000007945 */ /* 0x000fe80003800200 */
[----:B------:R-:W-:Y:S05]  /*a230*/  @P4 BRA `(.L_x_3913) ;  /* 0x0000000000644947 */ /* 0x000fea0003800000 */
[----:B-----5:R-:W-:Y:S01]  /*a240*/  FADD.FTZ R4, R4, -UR5 ;  /* 0x8000000504047e21 */ /* 0x020fe20008010000 */
[----:B------:R-:W-:-:S03]  /*a250*/  FADD.FTZ R5, R5, -UR5 ;  /* 0x8000000505057e21 */ /* 0x000fc60008010000 */
[----:B0-2---:R-:W-:Y:S01]  /*a260*/  FMUL.FTZ R9, R4, UR6 ;  /* 0x0000000604097c20 */ /* 0x005fe20008410000 */
[----:B------:R-:W-:Y:S01]  /*a270*/  FMUL.FTZ R0, R5, UR6 ;  /* 0x0000000605007c20 */ /* 0x000fe20008410000 */
[----:B------:R-:W-:Y:S02]  /*a280*/  MOV R4, R52 ;  /* 0x0000003400047202 */ /* 0x000fe40000000f00 */
[----:B------:R-:W-:Y:S01]  /*a290*/  FFMA.FTZ R15, R2, R9, R32 ;  /* 0x00000009020f7223 */ /* 0x000fe20000010020 */
[----:B------:R-:W-:Y:S01]  /*a2a0*/  FFMA.FTZ R12, R3, R0, R33 ;  /* 0x00000000030c7223 */ /* 0x000fe20000010021 */
[----:B------:R-:W-:Y:S01]  /*a2b0*/  MOV R5, R55 ;  /* 0x0000003700057202 */ /* 0x000fe20000000f00 */
[----:B------:R-:W-:Y:S02]  /*a2c0*/  IMAD R9, R24, UR16, RZ ;  /* 0x0000001018097c24 */ /* 0x000fe4000f8e02ff */
[----:B------:R-:W-:Y:S01]  /*a2d0*/  FMUL.FTZ R8, R15, -1.4426950216293334961 ;  /* 0xbfb8aa3b0f087820 */ /* 0x000fe20000410000 */
[----:B------:R-:W-:Y:S01]  /*a2e0*/  FMUL.FTZ R10, R12, -1.4426950216293334961 ;  /* 0xbfb8aa3b0c0a7820 */ /* 0x000fe20000410000 */
[----:B------:R-:W-:-:S02]  /*a2f0*/  IMAD R9, R23, UR17, R9 ;  /* 0x0000001117097c24 */ /* 0x000fc4000f8e0209 */
[----:B------:R-:W-:Y:S02]  /*a300*/  IMAD.WIDE.U32 R4, R23, UR16, R4 ;  /* 0x0000001017047c25 */ /* 0x000fe4000f8e0004 */
[----:B------:R-:W0:Y:S02]  /*a310*/  MUFU.EX2 R8, R8 ;  /* 0x0000000800087308 */ /* 0x000e240000000800 */
[----:B------:R-:W-:Y:S02]  /*a320*/  IMAD.IADD R5, R5, 0x1, R9 ;  /* 0x0000000105057824 */ /* 0x000fe400078e0209 */
        /* <DEDUP_REMOVED lines=10> */
.L_x_3913:
[----:B------:R-:W-:Y:S05]  /*a3d0*/  BSYNC.RECONVERGENT B0 ;  /* 0x0000000000007941 */ /* 0x000fea0003800200 */
.L_x_3912:
[----:B------:R-:W-:Y:S04]  /*a3e0*/  BSSY.RECONVERGENT B0, `(.L_x_3914) ;  /* 0x000001b000007945 */ /* 0x000fe80003800200 */
[----:B------:R-:W-:Y:S05]  /*a3f0*/  @P2 BRA `(.L_x_3915) ;  /* 0x0000000000642947 */ /* 0x000fea0003800000 */
[----:B-----5:R-:W-:Y:S01]  /*a400*/  FADD.FTZ R6, R6, -UR5 ;  /* 0x8000000506067e21 */ /* 0x020fe20008010000 */
[----:B------:R-:W-:Y:S01]  /*a410*/  FADD.FTZ R7, R7, -UR5 ;  /* 0x8000000507077e21 */ /* 0x000fe20008010000 */
[----:B-1----:R-:W-:Y:S02]  /*a420*/  MOV R4, R52 ;  /* 0x0000003400047202 */ /* 0x002fe40000000f00 */
[----:B------:R-:W-:Y:S01]  /*a430*/  FMUL.FTZ R5, R6, UR6 ;  /* 0x0000000606057c20 */ /* 0x000fe20008410000 */
[----:B------:R-:W-:Y:S01]  /*a440*/  FMUL.FTZ R0, R7, UR6 ;  /* 0x0000000607007c20 */ /* 0x000fe20008410000 */
[----:B------:R-:W-:Y:S02]  /*a450*/  IMAD R7, R26, UR16, RZ ;  /* 0x000000101a077c24 */ /* 0x000fe4000f8e02ff */
[----:B0-----:R-:W-:Y:S01]  /*a460*/  FFMA.FTZ R11, R2, R5, R32 ;  /* 0x00000005020b7223 */ /* 0x001fe20000010020 */
[----:B------:R-:W-:Y:S01]  /*a470*/  FFMA.FTZ R10, R3, R0, R33 ;  /* 0x00000000030a7223 */ /* 0x000fe20000010021 */
[----:B------:R-:W-:Y:S01]  /*a480*/  MOV R5, R55 ;  /* 0x0000003700057202 */ /* 0x000fe20000000f00 */
[----:B------:R-:W-:-:S02]  /*a490*/  IMAD R7, R25, UR17, R7 ;  /* 0x0000001119077c24 */ /* 0x000fc4000f8e0207 */
[----:B------:R-:W-:Y:S01]  /*a4a0*/  FMUL.FTZ R6, R11, -1.4426950216293334961 ;  /* 0xbfb8aa3b0b067820 */ /* 0x000fe20000410000 */
[----:B--2---:R-:W-:Y:S01]  /*a4b0*/  FMUL.FTZ R8, R10, -1.4426950216293334961 ;  /* 0xbfb8aa3b0a087820 */ /* 0x004fe20000410000 */
        /* <DEDUP_REMOVED lines=13> */
.L_x_3915:
[----:B------:R-:W-:Y:S05]  /*a590*/  BSYNC.RECONVERGENT B0 ;  /* 0x0000000000007941 */ /* 0x000fea0003800200 */
.L_x_3914:
[----:B------:R-:W-:Y:S05]  /*a5a0*/  @P5 BRA `(.L_x_3916) ;  /* 0xfffffff400e85947 */ /* 0x000fea000383ffff */
[----:B------:R-:W-:Y:S05]  /*a5b0*/  BRA `(.L_x_3917) ;  /* 0x0000006000707947 */ /* 0x000fea0003800000 */
.L_x_3907:
[----:B------:R-:W0:Y:S01]  /*a5c0*/  LDCU.64 UR10, c[0x0][0x3e8] ;  /* 0x00007d00ff0a77ac */ /* 0x000e220008000a00 */
[----:B------:R-:W-:Y:S01]  /*a5d0*/  SHF.R.S32.HI R50, RZ, 0x1f, R58 ;  /* 0x0000001fff327819 */ /* 0x000fe2000001143a */
[----:B------:R-:W-:Y:S01]  /*a5e0*/  BSSY.RECONVERGENT B0, `(.L_x_3918) ;  /* 0x0000015000007945 */ /* 0x000fe20003800200 */
[----:B0-----:R-:W-:-:S04]  /*a5f0*/  ISETP.GE.U32.AND P0, PT, R58, UR10, PT ;  /* 0x0000000a3a007c0c */ /* 0x001fc8000bf06070 */
[----:B------:R-:W-:-:S13]  /*a600*/  ISETP.GE.AND.EX P0, PT, R50, UR11, PT, P0 ;  /* 0x0000000b32007c0c */ /* 0x000fda000bf06300 */
[----:B------:R-:W-:Y:S05]  /*a610*/  @P0 BRA `(.L_x_3919) ;  /* 0x0000000000440947 */ /* 0x000fea0003800000 */
[----:B------:R-:W0:Y:S01]  /*a620*/  LDCU.64 UR12, c[0x0][0x3e0] ;  /* 0x00007c00ff0c77ac */ /* 0x000e220008000a00 */
[----:B------:R-:W-:Y:S01]  /*a630*/  MOV R34, R52 ;  /* 0x0000003400227202 */ /* 0x000fe20000000f00 */
[----:B------:R-:W-:Y:S01]  /*a640*/  FADD.FTZ R70, R70, -UR5 ;  /* 0x8000000546467e21 */ /* 0x000fe20008010000 */
[----:B------:R-:W-:Y:S01]  /*a650*/  MOV R35, R55 ;  /* 0x0000003700237202 */ /* 0x000fe20000000f00 */
[----:B------:R-:W1:Y:S01]  /*a660*/  LDCU.64 UR16, c[0x0][0x380] ;  /* 0x00007000ff1077ac */ /* 0x000e620008000a00 */
[----:B------:R-:W-:Y:S01]  /*a670*/  FADD.FTZ R49, R49, -UR5 ;  /* 0x8000000531317e21 */ /* 0x000fe20008010000 */
[----:B0-----:R-:W-:Y:S02]  /*a680*/  IMAD R50, R50, UR12, RZ ;  /* 0x0000000c32327c24 */ /* 0x001fe4000f8e02ff */
[----:B------:R-:W-:-:S04]  /*a690*/  IMAD.WIDE.U32 R34, R58, UR12, R34 ;  /* 0x0000000c3a227c25 */ /* 0x000fc8000f8e0022 */
[----:B------:R-:W-:-:S04]  /*a6a0*/  IMAD R50, R58, UR13, R50 ;  /* 0x0000000d3a327c24 */ /* 0x000fc8000f8e0232 */
[----:B------:R-:W-:Y:S01]  /*a6b0*/  IMAD.IADD R35, R35, 0x1, R50 ;  /* 0x0000000123237824 */ /* 0x000fe200078e0232 */
[----:B-1----:R-:W-:-:S04]  /*a6c0*/  LEA R50, P1, R34, UR16, 0x2 ;  /* 0x0000001022327c11 */ /* 0x002fc8000f8210ff */
[----:B------:R-:W-:Y:S01]  /*a6d0*/  LEA.HI.X R51, R34, UR17, R35, 0x2, P1 ;  /* 0x0000001122337c11 */ /* 0x000fe200088f1423 */
[----:B------:R-:W-:Y:S01]  /*a6e0*/  FMUL.FTZ R34, R70, UR6 ;  /* 0x0000000646227c20 */ /* 0x000fe20008410000 */
[----:B------:R-:W-:-:S03]  /*a6f0*/  FMUL.FTZ R35, R49, UR6 ;  /* 0x0000000631237c20 */ /* 0x000fc60008410000 */
[----:B-----5:R-:W-:Y:S01]  /*a700*/  FFMA.FTZ R34, R2, R34, R32 ;  /* 0x0000002202227223 */ /* 0x020fe20000010020 */
[----:B------:R-:W-:-:S05]  /*a710*/  FFMA.FTZ R35, R3, R35, R33 ;  /* 0x0000002303237223 */ /* 0x000fca0000010021 */
[----:B------:R0:W-:Y:S02]  /*a720*/  STG.E.64 desc[UR14][R50.64], R34 ;  /* 0x0000002232007986 */ /* 0x0001e4000c101b0e */
.L_x_3919:
[----:B------:R-:W-:Y:S05]  /*a730*/  BSYNC.RECONVERGENT B0 ;  /* 0x0000000000007941 */ /* 0x000fea0003800200 */
.L_x_3918:
[----:B0-----:R-:W-:Y:S01]  /*a740*/  IADD3 R50, PT, PT, R58, 0x8, RZ ;  /* 0x000000083a327810 */ /* 0x001fe20007ffe0ff */
[----:B------:R-:W-:Y:S03]  /*a750*/  BSSY.RECONVERGENT B0, `(.L_x_3920) ;  /* 0x0000018000007945 */ /* 0x000fe60003800200 */
[----:B------:R-:W-:Y:S02]  /*a760*/  ISETP.GE.U32.AND P1, PT, R50, UR10, PT ;  /* 0x0000000a32007c0c */ /* 0x000fe4000bf26070 */
[----:B------:R-:W-:-:S04]  /*a770*/  SHF.R.S32.HI R34, RZ, 0x1f, R50 ;  /* 0x0000001fff227819 */ /* 0x000fc80000011432 */
[----:B------:R-:W-:-:S13]  /*a780*/  ISETP.GE.AND.EX P1, PT, R34, UR11, PT, P1 ;  /* 0x0000000b22007c0c */ /* 0x000fda000bf26310 */
[----:B------:R-:W-:Y:S05]  /*a790*/  @P1 BRA `(.L_x_3921) ;  /* 0x00000000004c1947 */ /* 0x000fea0003800000 */
[----:B------:R-:W2:Y:S01]  /*a7a0*/  LDL.LU R57, [R1+0x240] ;  /* 0x0002400001397983 */ /* 0x000ea20000300800 */
[----:B------:R-:W0:Y:S03]  /*a7b0*/  LDCU.64 UR12, c[0x0][0x3e0] ;  /* 0x00007c00ff0c77ac */ /* 0x000e260008000a00 */
[----:B------:R-:W3:Y:S01]  /*a7c0*/  LDL.LU R56, [R1+0x234] ;  /* 0x0002340001387983 */ /* 0x000ee20000300800 */
[----:B------:R-:W1:Y:S01]  /*a7d0*/  LDCU.64 UR16, c[0x0][0x380] ;  /* 0x00007000ff1077ac */ /* 0x000e620008000a00 */
[----:B------:R-:W-:Y:S02]  /*a7e0*/  IMAD.MOV.U32 R35, RZ, RZ, R55 ;  /* 0x000000ffff237224 */ /* 0x000fe400078e0037 */
[----:B0-----:R-:W-:Y:S01]  /*a7f0*/  IMAD R49, R34, UR12, RZ ;  /* 0x0000000c22317c24 */ /* 0x001fe2000f8e02ff */
[----:B------:R-:W-:-:S03]  /*a800*/  MOV R34, R52 ;  /* 0x0000003400227202 */ /* 0x000fc60000000f00 */
[C---:B------:R-:W-:Y:S02]  /*a810*/  IMAD R49, R50.reuse, UR13, R49 ;  /* 0x0000000d32317c24 */ /* 0x040fe4000f8e0231 */
[----:B------:R-:W-:-:S05]  /*a820*/  IMAD.WIDE.U32 R34, R50, UR12, R34 ;  /* 0x0000000c32227c25 */ /* 0x000fca000f8e0022 */
[----:B------:R-:W-:Y:S02]  /*a830*/  IADD3 R49, PT, PT, R35, R49, RZ ;  /* 0x0000003123317210 */ /* 0x000fe40007ffe0ff */
[----:B-1----:R-:W-:-:S04]  /*a840*/  LEA R50, P1, R34, UR16, 0x2 ;  /* 0x0000001022327c11 */ /* 0x002fc8000f8210ff */
[----:B------:R-:W-:Y:S01]  /*a850*/  LEA.HI.X R51, R34, UR17, R49, 0x2, P1 ;  /* 0x0000001122337c11 */ /* 0x000fe200088f1431 */
[----:B--2---:R-:W-:Y:S01]  /*a860*/  FADD.FTZ R34, R57, -UR5 ;  /* 0x8000000539227e21 */ /* 0x004fe20008010000 */
[----:B---3--:R-:W-:-:S03]  /*a870*/  FADD.FTZ R35, R56, -UR5 ;  /* 0x8000000538237e21 */ /* 0x008fc60008010000 */
[----:B------:R-:W-:Y:S01]  /*a880*/  FMUL.FTZ R34, R34, UR6 ;  /* 0x0000000622227c20 */ /* 0x000fe20008410000 */
[----:B------:R-:W-:-:S03]  /*a890*/  FMUL.FTZ R35, R35, UR6 ;  /* 0x0000000623237c20 */ /* 0x000fc60008410000 */
[----:B-----5:R-:W-:Y:S01]  /*a8a0*/  FFMA.FTZ R34, R2, R34, R32 ;  /* 0x0000002202227223 */ /* 0x020fe20000010020 */
[----:B------:R-:W-:-:S05]  /*a8b0*/  FFMA.FTZ R35, R3, R35, R33 ;  /* 0x0000002303237223 */ /* 0x000fca0000010021 */
[----:B------:R0:W-:Y:S02]  /*a8c0*/  STG.E.64 desc[UR14][R50.64], R34 ;  /* 0x0000002232007986 */ /* 0x0001e4000c101b0e */
.L_x_3921:
[----:B------:R-:W-:Y:S05]  /*a8d0*/  BSYNC.RECONVERGENT B0 ;  /* 0x0000000000007941 */ /* 0x000fea0003800200 */
.L_x_3920:
        /* <DEDUP_REMOVED lines=10> */
[----:B------:R-:W-:Y:S01]  /*a980*/  MOV R35, R55 ;  /* 0x0000003700237202 */ /* 0x000fe20000000f00 */
[----:B0-----:R-:W-:Y:S02]  /*a990*/  IMAD R49, R34, UR12, RZ ;  /* 0x0000000c22317c24 */ /* 0x001fe4000f8e02ff */
[----:B------:R-:W-:Y:S02]  /*a9a0*/  IMAD.MOV.U32 R34, RZ, RZ, R52 ;  /* 0x000000ffff227224 */ /* 0x000fe400078e0034 */
[----:B------:R-:W-:-:S02]  /*a9b0*/  IMAD R49, R50, UR13, R49 ;  /* 0x0000000d32317c24 */ /* 0x000fc4000f8e0231 */
        /* <DEDUP_REMOVED lines=11> */
.L_x_3923:
[----:B------:R-:W-:Y:S05]  /*aa70*/  BSYNC.RECONVERGENT B0 ;  /* 0x0000000000007941 */ /* 0x000fea0003800200 */
.L_x_3922:
[----:B0-----:R-:W-:Y:S01]  /*aa80*/  VIADD R50, R58, 0x18 ;  /* 0x000000183a327836 */ /* 0x001fe20000000000 */
[----:B------:R-:W-:Y:S04]  /*aa90*/  BSSY.RECONVERGENT B0, `(.L_x_3924) ;  /* 0x0000018000007945 */ /* 0x000fe80003800200 */
        /* <DEDUP_REMOVED lines=9> */
[----:B0-----:R-:W-:Y:S01]  /*ab30*/  IMAD R49, R34, UR12, RZ ;  /* 0x0000000c22317c24 */ /* 0x001fe2000f8e02ff */
[----:B------:R-:W-:-:S03]  /*ab40*/  MOV R34, R52 ;  /* 0x0000003400227202 */ /* 0x000fc60000000f00 */
[C---:B------:R-:W-:Y:S02]  /*ab50*/  IMAD R49, R50.reuse, UR13, R49 ;  /* 0x0000000d32317c24 */ /* 0x040fe4000f8e0231 */
[----:B------:R-:W-:-:S04]  /*ab60*/  IMAD.WIDE.U32 R34, R50, UR12, R34 ;  /* 0x0000000c32227c25 */ /* 0x000fc8000f8e0022 */
[----:B------:R-:W-:Y:S01]  /*ab70*/  IMAD.IADD R49, R35, 0x1, R49 ;  /* 0x0000000123317824 */ /* 0x000fe200078e0231 */
        /* <DEDUP_REMOVED lines=9> */
.L_x_3925:
[----:B------:R-:W-:Y:S05]  /*ac10*/  BSYNC.RECONVERGENT B0 ;  /* 0x0000000000007941 */ /* 0x000fea0003800200 */
.L_x_3924:
        /* <DEDUP_REMOVED lines=25> */
.L_x_3927:
[----:B------:R-:W-:Y:S05]  /*adb0*/  BSYNC.RECONVERGENT B0 ;  /* 0x0000000000007941 */ /* 0x000fea0003800200 */
.L_x_3926:
        /* <DEDUP_REMOVED lines=25> */
.L_x_3929:
[----:B------:R-:W-:Y:S05]  /*af50*/  BSYNC.RECONVERGENT B0 ;  /* 0x0000000000007941 */ /* 0x000fea0003800200 */
.L_x_3928:
        /* <DEDUP_REMOVED lines=25> */
.L_x_3931:
[----:B------:R-:W-:Y:S05]  /*b0f0*/  BSYNC.RECONVERGENT B0 ;  /* 0x0000000000007941 */ /* 0x000fea0003800200 */
.L_x_3930:
[C---:B0-----:R-:W-:Y:S01]  /*b100*/  IADD3 R51, PT, PT, R58.reuse, 0x38, RZ ;  /* 0x000000383a337810 */ /* 0x041fe20007ffe0ff */
        /* <DEDUP_REMOVED lines=28> */
.L_x_3933:
[----:B------:R-:W-:Y:S05]  /*b2d0*/  BSYNC.RECONVERGENT B0 ;  /* 0x0000000000007941 */ /* 0x000fea0003800200 */
.L_x_3932:
[----:B------:R-:W-:Y:S01]  /*b2e0*/  BSSY.RECONVERGENT B0, `(.L_x_3934) ;  /* 0x0000017000007945 */ /* 0x000fe20003800200 */
[C---:B------:R-:W-:Y:S01]  /*b2f0*/  VIADD R79, R58.reuse, 0x48 ;  /* 0x000000483a4f7836 */ /* 0x040fe20000000000 */
[----:B------:R-:W-:Y:S02]  /*b300*/  IADD3 R57, PT, PT, R58, 0x50, RZ ;  /* 0x000000503a397810 */ /* 0x000fe40007ffe0ff */
[----:B------:R-:W-:Y:S05]  /*b310*/  @P2 BRA `(.L_x_3935) ;  /* 0x00000000004c2947 */ /* 0x000fea0003800000 */
[----:B------:R-:W2:Y:S01]  /*b320*/  LDL.LU R96, [R1+0x270] ;  /* 0x0002700001607983 */ /* 0x000ea20000300800 */
[----:B------:R-:W1:Y:S03]  /*b330*/  LDCU.64 UR12, c[0x0][0x3e0] ;  /* 0x00007c00ff0c77ac */ /* 0x000e660008000a00 */
[----:B------:R-:W3:Y:S01]  /*b340*/  LDL.LU R70, [R1+0x25c] ;  /* 0x00025c0001467983 */ /* 0x000ee20000300800 */
[----:B------:R-:W4:Y:S01]  /*b350*/  LDCU.64 UR16, c[0x0][0x380] ;  /* 0x00007000ff1077ac */ /* 0x000f220008000a00 */
[----:B0-----:R-:W-:Y:S01]  /*b360*/  MOV R34, R52 ;  /* 0x0000003400227202 */ /* 0x001fe20000000f00 */
[----:B------:R-:W-:Y:S02]  /*b370*/  IMAD.MOV.U32 R35, RZ, RZ, R55 ;  /* 0x000000ffff237224 */ /* 0x000fe400078e0037 */
[----:B-1----:R-:W-:Y:S02]  /*b380*/  IMAD R50, R56, UR12, RZ ;  /* 0x0000000c38327c24 */ /* 0x002fe4000f8e02ff */
[----:B------:R-:W-:-:S04]  /*b390*/  IMAD.WIDE.U32 R34, R49, UR12, R34 ;  /* 0x0000000c31227c25 */ /* 0x000fc8000f8e0022 */
[----:B------:R-:W-:-:S05]  /*b3a0*/  IMAD R50, R49, UR13, R50 ;  /* 0x0000000d31327c24 */ /* 0x000fca000f8e0232 */
[----:B------:R-:W-:Y:S02]  /*b3b0*/  IADD3 R35, PT, PT, R35, R50, RZ ;  /* 0x0000003223237210 */ /* 0x000fe40007ffe0ff */
[----:B----4-:R-:W-:-:S04]  /*b3c0*/  LEA R50, P1, R34, UR16, 0x2 ;  /* 0x0000001022327c11 */ /* 0x010fc8000f8210ff */
        /* <DEDUP_REMOVED lines=8> */
.L_x_3935:
[----:B------:R-:W-:Y:S05]  /*b450*/  BSYNC.RECONVERGENT B0 ;  /* 0x0000000000007941 */ /* 0x000fea0003800200 */
.L_x_3934:
[----:B------:R-:W-:Y:S01]  /*b460*/  ISETP.GE.U32.AND P4, PT, R79, UR10, PT ;  /* 0x0000000a4f007c0c */ /* 0x000fe2000bf86070 */
[C---:B------:R-:W-:Y:S01]  /*b470*/  VIADD R70, R58.reuse, 0x60 ;  /* 0x000000603a467836 */ /* 0x040fe20000000000 */
[----:B01----:R-:W-:Y:S01]  /*b480*/  SHF.R.S32.HI R34, RZ, 0x1f, R79 ;  /* 0x0000001fff227819 */ /* 0x003fe2000001144f */
[----:B------:R-:W-:Y:S01]  /*b490*/  BSSY.RECONVERGENT B0, `(.L_x_3936) ;  /* 0x0000024000007945 */ /* 0x000fe20003800200 */
[----:B------:R-:W-:Y:S02]  /*b4a0*/  IADD3 R101, PT, PT, R58, 0x58, RZ ;  /* 0x000000583a657810 */ /* 0x000fe40007ffe0ff */
[----:B------:R-:W-:Y:S02]  /*b4b0*/  ISETP.GE.AND.EX P4, PT, R34, UR11, PT, P4 ;  /* 0x0000000b22007c0c */ /* 0x000fe4000bf86340 */
[----:B------:R-:W-:Y:S02]  /*b4c0*/  IADD3 R49, PT, PT, R58, 0x68, RZ ;  /* 0x000000683a317810 */ /* 0x000fe40007ffe0ff */
[----:B------:R-:W-:-:S02]  /*b4d0*/  ISETP.GE.U32.AND P1, PT, R57, UR10, PT ;  /* 0x0000000a39007c0c */ /* 0x000fc4000bf26070 */
[----:B------:R-:W-:Y:S02]  /*b4e0*/  ISETP.GE.U32.AND P5, PT, R101, UR10, PT ;  /* 0x0000000a65007c0c */ /* 0x000fe4000bfa6070 */
[----:B------:R-:W-:Y:S02]  /*b4f0*/  SHF.R.S32.HI R109, RZ, 0x1f, R57 ;  /* 0x0000001fff6d7819 */ /* 0x000fe40000011439 */
        /* <DEDUP_REMOVED lines=8> */
[----:B------:R-:W-:Y:S01]  /*b580*/  ISETP.GE.AND.EX P3, PT, R56, UR11, PT, P3 ;  /* 0x0000000b38007c0c */ /* 0x000fe2000bf66330 */
[----:B------:R-:W-:-:S12]  /*b590*/  @P4 BRA `(.L_x_3937) ;  /* 0x00000000004c4947 */ /* 0x000fd80003800000 */
        /* <DEDUP_REMOVED lines=19> */
.L_x_3937:
[----:B------:R-:W-:Y:S05]  /*b6d0*/  BSYNC.RECONVERGENT B0 ;  /* 0x0000000000007941 */ /* 0x000fea0003800200 */
.L_x_3936:
[----:B------:R-:W-:Y:S04]  /*b6e0*/  BSSY.RECONVERGENT B0, `(.L_x_3938) ;  /* 0x0000014000007945 */ /* 0x000fe80003800200 */
[----:B------:R-:W-:Y:S05]  /*b6f0*/  @P1 BRA `(.L_x_3939) ;  /* 0x0000000000481947 */ /* 0x000fea0003800000 */
[----:B------:R-:W2:Y:S01]  /*b700*/  LDL.LU R79, [R1+0x278] ;  /* 0x00027800014f7983 */ /* 0x000ea20000300800 */
[----:B------:R-:W1:Y:S01]  /*b710*/  LDCU.64 UR12, c[0x0][0x3e0] ;  /* 0x00007c00ff0c77ac */ /* 0x000e620008000a00 */
[----:B0-----:R-:W-:Y:S01]  /*b720*/  MOV R34, R52 ;  /* 0x0000003400227202 */ /* 0x001fe20000000f00 */
[----:B------:R-:W-:Y:S02]  /*b730*/  IMAD.MOV.U32 R35, RZ, RZ, R55 ;  /* 0x000000ffff237224 */ /* 0x000fe400078e0037 */
[----:B------:R-:W-:Y:S01]  /*b740*/  FADD.FTZ R73, R73, -UR5 ;  /* 0x8000000549497e21 */ /* 0x000fe20008010000 */
[----:B------:R-:W0:Y:S01]  /*b750*/  LDCU.64 UR16, c[0x0][0x380] ;  /* 0x00007000ff1077ac */ /* 0x000e220008000a00 */
[----:B-1----:R-:W-:Y:S02]  /*b760*/  IMAD R50, R109, UR12, RZ ;  /* 0x0000000c6d327c24 */ /* 0x002fe4000f8e02ff */
[----:B------:R-:W-:-:S04]  /*b770*/  IMAD.WIDE.U32 R34, R57, UR12, R34 ;  /* 0x0000000c39227c25 */ /* 0x000fc8000f8e0022 */
[----:B------:R-:W-:-:S05]  /*b780*/  IMAD R50, R57, UR13, R50 ;  /* 0x0000000d39327c24 */ /* 0x000fca000f8e0232 */
[----:B------:R-:W-:Y:S02]  /*b790*/  IADD3 R35, PT, PT, R35, R50, RZ ;  /* 0x0000003223237210 */ /* 0x000fe40007ffe0ff */
[----:B0-----:R-:W-:-:S04]  /*b7a0*/  LEA R50, P1, R34, UR16, 0x2 ;  /* 0x0000001022327c11 */ /* 0x001fc8000f8210ff */
[----:B------:R-:W-:Y:S01]  /*b7b0*/  LEA.HI.X R51, R34, UR17, R35, 0x2, P1 ;  /* 0x0000001122337c11 */ /* 0x000fe200088f1423 */
[----:B------:R-:W-:-:S04]  /*b7c0*/  FMUL.FTZ R35, R73, UR6 ;  /* 0x0000000649237c20 */ /* 0x000fc80008410000 */
[----:B-----5:R-:W-:Y:S01]  /*b7d0*/  FFMA.FTZ R35, R3, R35, R33 ;  /* 0x0000002303237223 */ /* 0x020fe20000010021 */
[----:B--2---:R-:W-:-:S04]  /*b7e0*/  FADD.FTZ R34, R79, -UR5 ;  /* 0x800000054f227e21 */ /* 0x004fc80008010000 */
[----:B------:R-:W-:-:S04]  /*b7f0*/  FMUL.FTZ R34, R34, UR6 ;  /* 0x0000000622227c20 */ /* 0x000fc80008410000 */
[----:B------:R-:W-:-:S05]  /*b800*/  FFMA.FTZ R34, R2, R34, R32 ;  /* 0x0000002202227223 */ /* 0x000fca0000010020 */
[----:B------:R1:W-:Y:S02]  /*b810*/  STG.E.64 desc[UR14][R50.64], R34 ;  /* 0x0000002232007986 */ /* 0x0003e4000c101b0e */
.L_x_3939:
[----:B------:R-:W-:Y:S05]  /*b820*/  BSYNC.RECONVERGENT B0 ;  /* 0x0000000000007941 */ /* 0x000fea0003800200 */
.L_x_3938:
[----:B------:R-:W-:Y:S01]  /*b830*/  BSSY.RECONVERGENT B0, `(.L_x_3940) ;  /* 0x0000016000007945 */ /* 0x000fe20003800200 */
[C---:B------:R-:W-:Y:S01]  /*b840*/  IADD3 R79, PT, PT, R58.reuse, 0x70, RZ ;  /* 0x000000703a4f7810 */ /* 0x040fe20007ffe0ff */
[----:B------:R-:W-:Y:S02]  /*b850*/  VIADD R57, R58, 0x78 ;  /* 0x000000783a397836 */ /* 0x000fe40000000000 */
[----:B------:R-:W-:Y:S05]  /*b860*/  @P5 BRA `(.L_x_3941) ;  /* 0x0000000000485947 */ /* 0x000fea0003800000 */
[----:B------:R-:W2:Y:S01]  /*b870*/  LDL.LU R73, [R1+0x27c] ;  /* 0x00027c0001497983 */ /* 0x000ea20000300800 */
[----:B------:R-:W3:Y:S01]  /*b880*/  LDCU.64 UR12, c[0x0][0x3e0] ;  /* 0x00007c00ff0c77ac */ /* 0x000ee20008000a00 */
[----:B01----:R-:W-:Y:S01]  /*b890*/  MOV R34, R52 ;  /* 0x0000003400227202 */ /* 0x003fe20000000f00 */
[----:B------:R-:W-:Y:S01]  /*b8a0*/  FADD.FTZ R74, R74, -UR5 ;  /* 0x800000054a4a7e21 */ /* 0x000fe20008010000 */
[----:B------:R-:W-:Y:S01]  /*b8b0*/  MOV R35, R55 ;  /* 0x0000003700237202 */ /* 0x000fe20000000f00 */
[----:B------:R-:W0:Y:S01]  /*b8c0*/  LDCU.64 UR16, c[0x0][0x380] ;  /* 0x00007000ff1077ac */ /* 0x000e220008000a00 */
[----:B---3--:R-:W-:Y:S02]  /*b8d0*/  IMAD R50, R103, UR12, RZ ;  /* 0x0000000c67327c24 */ /* 0x008fe4000f8e02ff */
[----:B------:R-:W-:-:S04]  /*b8e0*/  IMAD.WIDE.U32 R34, R101, UR12, R34 ;  /* 0x0000000c65227c25 */ /* 0x000fc8000f8e0022 */
[----:B------:R-:W-:-:S04]  /*b8f0*/  IMAD R50, R101, UR13, R50 ;  /* 0x0000000d65327c24 */ /* 0x000fc8000f8e0232 */
[----:B------:R-:W-:Y:S01]  /*b900*/  IMAD.IADD R35, R35, 0x1, R50 ;  /* 0x0000000123237824 */ /* 0x000fe200078e0232 */
        /* <DEDUP_REMOVED lines=8> */
.L_x_3941:
[----:B------:R-:W-:Y:S05]  /*b990*/  BSYNC.RECONVERGENT B0 ;  /* 0x0000000000007941 */ /* 0x000fea0003800200 */
.L_x_3940:
[----:B------:R-:W-:Y:S04]  /*b9a0*/  BSSY.RECONVERGENT B0, `(.L_x_3942) ;  /* 0x0000014000007945 */ /* 0x000fe80003800200 */
[----:B------:R-:W-:Y:S05]  /*b9b0*/  @P2 BRA `(.L_x_3943) ;  /* 0x0000000000482947 */ /* 0x000fea0003800000 */
[----:B------:R-:W3:Y:S01]  /*b9c0*/  LDL.LU R73, [R1+0x280] ;  /* 0x0002800001497983 */ /* 0x000ee20000300800 */
[----:B------:R-:W4:Y:S01]  /*b9d0*/  LDCU.64 UR12, c[0x0][0x3e0] ;  /* 0x00007c00ff0c77ac */ /* 0x000f220008000a00 */
[----:B012---:R-:W-:Y:S01]  /*b9e0*/  MOV R34, R52 ;  /* 0x0000003400227202 */ /* 0x007fe20000000f00 */
[----:B------:R-:W-:Y:S01]  /*b9f0*/  FADD.FTZ R75, R75, -UR5 ;  /* 0x800000054b4b7e21 */ /* 0x000fe20008010000 */
[----:B------:R-:W0:Y:S01]  /*ba00*/  LDCU.64 UR16, c[0x0][0x380] ;  /* 0x00007000ff1077ac */ /* 0x000e220008000a00 */
[----:B----4-:R-:W-:-:S04]  /*ba10*/  IMAD R35, R96, UR12, RZ ;  /* 0x0000000c60237c24 */ /* 0x010fc8000f8e02ff */
[----:B------:R-:W-:Y:S01]  /*ba20*/  IMAD R50, R70, UR13, R35 ;  /* 0x0000000d46327c24 */ /* 0x000fe2000f8e0223 */
[----:B------:R-:W-:-:S03]  /*ba30*/  MOV R35, R55 ;  /* 0x0000003700237202 */ /* 0x000fc60000000f00 */
[----:B------:R-:W-:-:S04]  /*ba40*/  IMAD.WIDE.U32 R34, R70, UR12, R34 ;  /* 0x0000000c46227c25 */ /* 0x000fc8000f8e0022 */
[----:B------:R-:W-:Y:S01]  /*ba50*/  FMUL.FTZ R70, R75, UR6 ;  /* 0x000000064b467c20 */ /* 0x000fe20008410000 */
[----:B------:R-:W-:Y:S01]  /*ba60*/  IMAD.IADD R35, R35, 0x1, R50 ;  /* 0x0000000123237824 */ /* 0x000fe200078e0232 */
[----:B0-----:R-:W-:-:S04]  /*ba70*/  LEA R50, P1, R34, UR16, 0x2 ;  /* 0x0000001022327c11 */ /* 0x001fc8000f8210ff */
[----:B------:R-:W-:Y:S01]  /*ba80*/  LEA.HI.X R51, R34, UR17, R35, 0x2, P1 ;  /* 0x0000001122337c11 */ /* 0x000fe200088f1423 */
[----:B---3--:R-:W-:-:S04]  /*ba90*/  FADD.FTZ R34, R73, -UR5 ;  /* 0x8000000549227e21 */ /* 0x008fc80008010000 */
[----:B------:R-:W-:-:S04]  /*baa0*/  FMUL.FTZ R35, R34, UR6 ;  /* 0x0000000622237c20 */ /* 0x000fc80008410000 */
[----:B-----5:R-:W-:Y:S01]  /*bab0*/  FFMA.FTZ R34, R2, R35, R32 ;  /* 0x0000002302227223 */ /* 0x020fe20000010020 */
[----:B------:R-:W-:-:S05]  /*bac0*/  FFMA.FTZ R35, R3, R70, R33 ;  /* 0x0000004603237223 */ /* 0x000fca0000010021 */
[----:B------:R3:W-:Y:S02]  /*bad0*/  STG.E.64 desc[UR14][R50.64], R34 ;  /* 0x0000002232007986 */ /* 0x0007e4000c101b0e */
.L_x_3943:
[----:B------:R-:W-:Y:S05]  /*bae0*/  BSYNC.RECONVERGENT B0 ;  /* 0x0000000000007941 */ /* 0x000fea0003800200 */
.L_x_3942:
[----:B------:R-:W-:Y:S04]  /*baf0*/  BSSY.RECONVERGENT B0, `(.L_x_3944) ;  /* 0x0000014000007945 */ /* 0x000fe80003800200 */
[----:B------:R-:W-:Y:S05]  /*bb00*/  @P3 BRA `(.L_x_3945) ;  /* 0x0000000000483947 */ /* 0x000fea0003800000 */
[----:B------:R-:W4:Y:S01]  /*bb10*/  LDL.LU R70, [R1+0x284] ;  /* 0x0002840001467983 */ /* 0x000f220000300800 */
[----:B------:R-:W0:Y:S02]  /*bb20*/  LDCU.64 UR12, c[0x0][0x3e0] ;  /* 0x00007c00ff0c77ac */ /* 0x000e240008000a00 */
[----:B0123--:R-:W-:Y:S01]  /*bb30*/  MOV R34, R52 ;  /* 0x0000003400227202 */ /* 0x00ffe20000000f00 */
[----:B------:R-:W-:Y:S01]  /*bb40*/  FADD.FTZ R76, R76, -UR5 ;  /* 0x800000054c4c7e21 */ /* 0x000fe20008010000 */
[----:B------:R-:W-:Y:S01]  /*bb50*/  MOV R35, R55 ;  /* 0x0000003700237202 */ /* 0x000fe20000000f00 */
[----:B------:R-:W0:Y:S02]  /*bb60*/  LDCU.64 UR16, c[0x0][0x380] ;  /* 0x00007000ff1077ac */ /* 0x000e240008000a00 */
[----:B------:R-:W-:Y:S01]  /*bb70*/  FMUL.FTZ R76, R76, UR6 ;  /* 0x000000064c4c7c20 */ /* 0x000fe20008410000 */
[----:B------:R-:W-:Y:S02]  /*bb80*/  IMAD R56, R56, UR12, RZ ;  /* 0x0000000c38387c24 */ /* 0x000fe4000f8e02ff */
[----:B------:R-:W-:-:S04]  /*bb90*/  IMAD.WIDE.U32 R34, R49, UR12, R34 ;  /* 0x0000000c31227c25 */ /* 0x000fc8000f8e0022 */
[----:B------:R-:W-:Y:S01]  /*bba0*/  IMAD R51, R49, UR13, R56 ;  /* 0x0000000d31337c24 */ /* 0x000fe2000f8e0238 */
[----:B0-----:R-:W-:-:S03]  /*bbb0*/  LEA R50, P1, R34, UR16, 0x2 ;  /* 0x0000001022327c11 */ /* 0x001fc6000f8210ff */
[----:B------:R-:W-:-:S05]  /*bbc0*/  IMAD.IADD R51, R35, 0x1, R51 ;  /* 0x0000000123337824 */ /* 0x000fca00078e0233 */
[----:B------:R-:W-:Y:S01]  /*bbd0*/  LEA.HI.X R51, R34, UR17, R51, 0x2, P1 ;  /* 0x0000001122337c11 */ /* 0x000fe200088f1433 */
[----:B----4-:R-:W-:-:S04]  /*bbe0*/  FADD.FTZ R34, R70, -UR5 ;  /* 0x8000000546227e21 */ /* 0x010fc80008010000 */
[----:B------:R-:W-:-:S04]  /*bbf0*/  FMUL.FTZ R35, R34, UR6 ;  /* 0x0000000622237c20 */ /* 0x000fc80008410000 */
[----:B-----5:R-:W-:Y:S01]  /*bc00*/  FFMA.FTZ R34, R2, R35, R32 ;  /* 0x0000002302227223 */ /* 0x020fe20000010020 */
[----:B------:R-:W-:-:S05]  /*bc10*/  FFMA.FTZ R35, R3, R76, R33 ;  /* 0x0000004c03237223 */ /* 0x000fca0000010021 */
[----:B------:R4:W-:Y:S02]  /*bc20*/  STG.E.64 desc[UR14][R50.64], R34 ;  /* 0x0000002232007986 */ /* 0x0009e4000c101b0e */
.L_x_3945:
[----:B------:R-:W-:Y:S05]  /*bc30*/  BSYNC.RECONVERGENT B0 ;  /* 0x0000000000007941 */ /* 0x000fea0003800200 */
.L_x_3944:
[----:B------:R-:W-:Y:S01]  /*bc40*/  ISETP.GE.U32.AND P4, PT, R79, UR10, PT ;  /* 0x0000000a4f007c0c */ /* 0x000fe2000bf86070 */
[C---:B------:R-:W-:Y:S01]  /*bc50*/  VIADD R73, R58.reuse, 0x90 ;  /* 0x000000903a497836 */ /* 0x040fe20000000000 */
[----:B01234-:R-:W-:Y:S01]  /*bc60*/  SHF.R.S32.HI R34, RZ, 0x1f, R79 ;  /* 0x0000001fff227819 */ /* 0x01ffe2000001144f */
[----:B------:R-:W-:Y:S01]  /*bc70*/  BSSY.RECONVERGENT B0, `(.L_x_3946) ;  /* 0x0000025000007945 */ /* 0x000fe20003800200 */
[----:B------:R-:W-:Y:S02]  /*bc80*/  IADD3 R76, PT, PT, R58, 0x80, RZ ;  /* 0x000000803a4c7810 */ /* 0x000fe40007ffe0ff */
        /* <DEDUP_REMOVED lines=14> */
[----:B------:R-:W-:-:S02]  /*bd70*/  IADD3 R70, PT, PT, R58, 0x98, RZ ;  /* 0x000000983a467810 */ /* 0x000fc40007ffe0ff */
[----:B------:R-:W-:Y:S01]  /*bd80*/  IADD3 R49, PT, PT, R58, 0xa0, RZ ;  /* 0x000000a03a317810 */ /* 0x000fe20007ffe0ff */
[----:B------:R-:W-:Y:S08]  /*bd90*/  @P4 BRA `(.L_x_3947) ;  /* 0x0000000000484947 */ /* 0x000ff00003800000 */
[----:B------:R-:W2:Y:S01]  /*bda0*/  LDL.LU R103, [R1+0x288] ;  /* 0x0002880001677983 */ /* 0x000ea20000300800 */
[----:B------:R-:W0:Y:S01]  /*bdb0*/  LDCU.64 UR12, c[0x0][0x3e0] ;  /* 0x00007c00ff0c77ac */ /* 0x000e220008000a00 */
[----:B------:R-:W-:Y:S01]  /*bdc0*/  MOV R35, R55 ;  /* 0x0000003700237202 */ /* 0x000fe20000000f00 */
[----:B------:R-:W-:Y:S01]  /*bdd0*/  FADD.FTZ R77, R77, -UR5 ;  /* 0x800000054d4d7e21 */ /* 0x000fe20008010000 */
[----:B------:R-:W1:Y:S01]  /*bde0*/  LDCU.64 UR16, c[0x0][0x380] ;  /* 0x00007000ff1077ac */ /* 0x000e620008000a00 */
[----:B0-----:R-:W-:Y:S02]  /*bdf0*/  IMAD R50, R34, UR12, RZ ;  /* 0x0000000c22327c24 */ /* 0x001fe4000f8e02ff */
[----:B------:R-:W-:Y:S02]  /*be00*/  IMAD.MOV.U32 R34, RZ, RZ, R52 ;  /* 0x000000ffff227224 */ /* 0x000fe400078e0034 */
[C---:B------:R-:W-:Y:S02]  /*be10*/  IMAD R50, R79.reuse, UR13, R50 ;  /* 0x0000000d4f327c24 */ /* 0x040fe4000f8e0232 */
[----:B------:R-:W-:-:S05]  /*be20*/  IMAD.WIDE.U32 R34, R79, UR12, R34 ;  /* 0x0000000c4f227c25 */ /* 0x000fca000f8e0022 */
[----:B------:R-:W-:Y:S02]  /*be30*/  IADD3 R35, PT, PT, R35, R50, RZ ;  /* 0x0000003223237210 */ /* 0x000fe40007ffe0ff */
[----:B-1----:R-:W-:-:S04]  /*be40*/  LEA R50, P4, R34, UR16, 0x2 ;  /* 0x0000001022327c11 */ /* 0x002fc8000f8810ff */
[----:B------:R-:W-:Y:S01]  /*be50*/  LEA.HI.X R51, R34, UR17, R35, 0x2, P4 ;  /* 0x0000001122337c11 */ /* 0x000fe2000a0f1423 */
[----:B------:R-:W-:-:S04]  /*be60*/  FMUL.FTZ R35, R77, UR6 ;  /* 0x000000064d237c20 */ /* 0x000fc80008410000 */
[----:B-----5:R-:W-:Y:S01]  /*be70*/  FFMA.FTZ R35, R3, R35, R33 ;  /* 0x0000002303237223 */ /* 0x020fe20000010021 */
[----:B--2---:R-:W-:-:S04]  /*be80*/  FADD.FTZ R34, R103, -UR5 ;  /* 0x8000000567227e21 */ /* 0x004fc80008010000 */
[----:B------:R-:W-:-:S04]  /*be90*/  FMUL.FTZ R34, R34, UR6 ;  /* 0x0000000622227c20 */ /* 0x000fc80008410000 */
[----:B------:R-:W-:-:S05]  /*bea0*/  FFMA.FTZ R34, R2, R34, R32 ;  /* 0x0000002202227223 */ /* 0x000fca0000010020 */
[----:B------:R0:W-:Y:S02]  /*beb0*/  STG.E.64 desc[UR14][R50.64], R34 ;  /* 0x0000002232007986 */ /* 0x0001e4000c101b0e */
.L_x_3947:
[----:B------:R-:W-:Y:S05]  /*bec0*/  BSYNC.RECONVERGENT B0 ;  /* 0x0000000000007941 */ /* 0x000fea0003800200 */
.L_x_3946:
[----:B------:R-:W-:Y:S04]  /*bed0*/  BSSY.RECONVERGENT B0, `(.L_x_3948) ;  /* 0x0000014000007945 */ /* 0x000fe80003800200 */
[----:B------:R-:W-:Y:S05]  /*bee0*/  @P1 BRA `(.L_x_3949) ;  /* 0x0000000000481947 */ /* 0x000fea0003800000 */
[----:B------:R-:W2:Y:S01]  /*bef0*/  LDL.LU R77, [R1+0x28c] ;  /* 0x00028c00014d7983 */ /* 0x000ea20000300800 */
[----:B------:R-:W1:Y:S01]  /*bf00*/  LDCU.64 UR12, c[0x0][0x3e0] ;  /* 0x00007c00ff0c77ac */ /* 0x000e620008000a00 */
[----:B0-----:R-:W-:Y:S01]  /*bf10*/  MOV R35, R55 ;  /* 0x0000003700237202 */ /* 0x001fe20000000f00 */
[----:B------:R-:W-:Y:S01]  /*bf20*/  FADD.FTZ R78, R78, -UR5 ;  /* 0x800000054e4e7e21 */ /* 0x000fe20008010000 */
[----:B------:R-:W0:Y:S03]  /*bf30*/  LDCU.64 UR16, c[0x0][0x380] ;  /* 0x00007000ff1077ac */ /* 0x000e260008000a00 */
[----:B------:R-:W-:Y:S01]  /*bf40*/  FMUL.FTZ R78, R78, UR6 ;  /* 0x000000064e4e7c20 */ /* 0x000fe20008410000 */
[----:B-1----:R-:W-:-:S04]  /*bf50*/  IMAD R34, R101, UR12, RZ ;  /* 0x0000000c65227c24 */ /* 0x002fc8000f8e02ff */
[----:B------:R-:W-:Y:S02]  /*bf60*/  IMAD R51, R57, UR13, R34 ;  /* 0x0000000d39337c24 */ /* 0x000fe4000f8e0222 */
[----:B------:R-:W-:-:S04]  /*bf70*/  IMAD.MOV.U32 R34, RZ, RZ, R52 ;  /* 0x000000ffff227224 */ /* 0x000fc800078e0034 */
[----:B------:R-:W-:-:S05]  /*bf80*/  IMAD.WIDE.U32 R34, R57, UR12, R34 ;  /* 0x0000000c39227c25 */ /* 0x000fca000f8e0022 */
[----:B------:R-:W-:Y:S02]  /*bf90*/  IADD3 R51, PT, PT, R35, R51, RZ ;  /* 0x0000003323337210 */ /* 0x000fe40007ffe0ff */
[----:B0-----:R-:W-:-:S04]  /*bfa0*/  LEA R50, P1, R34, UR16, 0x2 ;  /* 0x0000001022327c11 */ /* 0x001fc8000f8210ff */
[----:B------:R-:W-:Y:S01]  /*bfb0*/  LEA.HI.X R51, R34, UR17, R51, 0x2, P1 ;  /* 0x0000001122337c11 */ /* 0x000fe200088f1433 */
[----:B--2---:R-:W-:-:S04]  /*bfc0*/  FADD.FTZ R34, R77, -UR5 ;  /* 0x800000054d227e21 */ /* 0x004fc80008010000 */
[----:B------:R-:W-:-:S04]  /*bfd0*/  FMUL.FTZ R35, R34, UR6 ;  /* 0x0000000622237c20 */ /* 0x000fc80008410000 */
[----:B-----5:R-:W-:Y:S01]  /*bfe0*/  FFMA.FTZ R34, R2, R35, R32 ;  /* 0x0000002302227223 */ /* 0x020fe20000010020 */
[----:B------:R-:W-:-:S05]  /*bff0*/  FFMA.FTZ R35, R3, R78, R33 ;  /* 0x0000004e03237223 */ /* 0x000fca0000010021 */
[----:B------:R1:W-:Y:S02]  /*c000*/  STG.E.64 desc[UR14][R50.64], R34 ;  /* 0x0000002232007986 */ /* 0x0003e4000c101b0e */
.L_x_3949:
[----:B------:R-:W-:Y:S05]  /*c010*/  BSYNC.RECONVERGENT B0 ;  /* 0x0000000000007941 */ /* 0x000fea0003800200 */
.L_x_3948:
[----:B------:R-:W-:Y:S04]  /*c020*/  BSSY.RECONVERGENT B0, `(.L_x_3950) ;  /* 0x0000014000007945 */ /* 0x000fe80003800200 */
[----:B------:R-:W-:Y:S05]  /*c030*/  @P5 BRA `(.L_x_3951) ;  /* 0x0000000000485947 */ /* 0x000fea0003800000 */
[----:B------:R-:W2:Y:S01]  /*c040*/  LDL.LU R57, [R1+0x290] ;  /* 0x0002900001397983 */ /* 0x000ea20000300800 */
[----:B------:R-:W3:Y:S01]  /*c050*/  LDCU.64 UR12, c[0x0][0x3e0] ;  /* 0x00007c00ff0c77ac */ /* 0x000ee20008000a00 */
[----:B01----:R-:W-:Y:S01]  /*c060*/  MOV R51, R55 ;  /* 0x0000003700337202 */ /* 0x003fe20000000f00 */
[----:B------:R-:W-:Y:S02]  /*c070*/  IMAD.MOV.U32 R50, RZ, RZ, R52 ;  /* 0x000000ffff327224 */ /* 0x000fe400078e0034 */
[----:B------:R-:W-:Y:S01]  /*c080*/  FADD.FTZ R81, R81, -UR5 ;  /* 0x8000000551517e21 */ /* 0x000fe20008010000 */
[----:B------:R-:W0:Y:S01]  /*c090*/  LDCU.64 UR16, c[0x0][0x380] ;  /* 0x00007000ff1077ac */ /* 0x000e220008000a00 */
[----:B---3--:R-:W-:Y:S02]  /*c0a0*/  IMAD R35, R96, UR12, RZ ;  /* 0x0000000c60237c24 */ /* 0x008fe4000f8e02ff */
[----:B------:R-:W-:-:S04]  /*c0b0*/  IMAD.WIDE.U32 R50, R76, UR12, R50 ;  /* 0x0000000c4c327c25 */ /* 0x000fc8000f8e0032 */
[----:B------:R-:W-:Y:S01]  /*c0c0*/  IMAD R35, R76, UR13, R35 ;  /* 0x0000000d4c237c24 */ /* 0x000fe2000f8e0223 */
[----:B0-----:R-:W-:Y:S01]  /*c0d0*/  LEA R34, P1, R50, UR16, 0x2 ;  /* 0x0000001032227c11 */ /* 0x001fe2000f8210ff */
[----:B------:R-:W-:-:S03]  /*c0e0*/  FMUL.FTZ R76, R81, UR6 ;  /* 0x00000006514c7c20 */ /* 0x000fc60008410000 */
[----:B------:R-:W-:-:S04]  /*c0f0*/  IADD3 R35, PT, PT, R51, R35, RZ ;  /* 0x0000002333237210 */ /* 0x000fc80007ffe0ff */
[----:B------:R-:W-:Y:S01]  /*c100*/  LEA.HI.X R35, R50, UR17, R35, 0x2, P1 ;  /* 0x0000001132237c11 */ /* 0x000fe200088f1423 */
[----:B--2---:R-:W-:-:S04]  /*c110*/  FADD.FTZ R50, R57, -UR5 ;  /* 0x8000000539327e21 */ /* 0x004fc80008010000 */
[----:B------:R-:W-:-:S04]  /*c120*/  FMUL.FTZ R51, R50, UR6 ;  /* 0x0000000632337c20 */ /* 0x000fc80008410000 */
[----:B-----5:R-:W-:Y:S01]  /*c130*/  FFMA.FTZ R50, R2, R51, R32 ;  /* 0x0000003302327223 */ /* 0x020fe20000010020 */
[----:B------:R-:W-:-:S05]  /*c140*/  FFMA.FTZ R51, R3, R76, R33 ;  /* 0x0000004c03337223 */ /* 0x000fca0000010021 */
[----:B------:R2:W-:Y:S02]  /*c150*/  STG.E.64 desc[UR14][R34.64], R50 ;  /* 0x0000003222007986 */ /* 0x0005e4000c101b0e */
.L_x_3951:
[----:B------:R-:W-:Y:S05]  /*c160*/  BSYNC.RECONVERGENT B0 ;  /* 0x0000000000007941 */ /* 0x000fea0003800200 */
.L_x_3950:
[----:B------:R-:W-:Y:S04]  /*c170*/  BSSY.RECONVERGENT B0, `(.L_x_3952) ;  /* 0x0000013000007945 */ /* 0x000fe80003800200 */
[----:B------:R-:W-:Y:S05]  /*c180*/  @P2 BRA `(.L_x_3953) ;  /* 0x0000000000442947 */ /* 0x000fea0003800000 */
[----:B------:R-:W3:Y:S01]  /*c190*/  LDCU.64 UR12, c[0x0][0x3e0] ;  /* 0x00007c00ff0c77ac */ /* 0x000ee20008000a00 */
[----:B012---:R-:W-:Y:S01]  /*c1a0*/  MOV R35, R55 ;  /* 0x0000003700237202 */ /* 0x007fe20000000f00 */
[----:B------:R-:W-:Y:S02]  /*c1b0*/  IMAD.MOV.U32 R34, RZ, RZ, R52 ;  /* 0x000000ffff227224 */ /* 0x000fe400078e0034 */
[----:B------:R-:W-:Y:S01]  /*c1c0*/  FADD.FTZ R84, R84, -UR5 ;  /* 0x8000000554547e21 */ /* 0x000fe20008010000 */
[----:B------:R-:W0:Y:S01]  /*c1d0*/  LDCU.64 UR16, c[0x0][0x380] ;  /* 0x00007000ff1077ac */ /* 0x000e220008000a00 */
[----:B------:R-:W-:Y:S02]  /*c1e0*/  FADD.FTZ R80, R80, -UR5 ;  /* 0x8000000550507e21 */ /* 0x000fe40008010000 */
[----:B------:R-:W-:Y:S02]  /*c1f0*/  FMUL.FTZ R51, R84, UR6 ;  /* 0x0000000654337c20 */ /* 0x000fe40008410000 */
[----:B------:R-:W-:-:S04]  /*c200*/  FMUL.FTZ R80, R80, UR6 ;  /* 0x0000000650507c20 */ /* 0x000fc80008410000 */
[----:B-----5:R-:W-:Y:S01]  /*c210*/  FFMA.FTZ R57, R3, R80, R33 ;  /* 0x0000005003397223 */ /* 0x020fe20000010021 */
[----:B---3--:R-:W-:Y:S02]  /*c220*/  IMAD R75, R75, UR12, RZ ;  /* 0x0000000c4b4b7c24 */ /* 0x008fe4000f8e02ff */
[----:B------:R-:W-:-:S04]  /*c230*/  IMAD.WIDE.U32 R34, R56, UR12, R34 ;  /* 0x0000000c38227c25 */ /* 0x000fc8000f8e0022 */
[----:B------:R-:W-:Y:S01]  /*c240*/  IMAD R75, R56, UR13, R75 ;  /* 0x0000000d384b7c24 */ /* 0x000fe2000f8e024b */
[----:B0-----:R-:W-:Y:S01]  /*c250*/  LEA R50, P1, R34, UR16, 0x2 ;  /* 0x0000001022327c11 */ /* 0x001fe2000f8210ff */
[----:B------:R-:W-:-:S03]  /*c260*/  FFMA.FTZ R56, R2, R51, R32 ;  /* 0x0000003302387223 */ /* 0x000fc60000010020 */
[----:B------:R-:W-:-:S04]  /*c270*/  IADD3 R75, PT, PT, R35, R75, RZ ;  /* 0x0000004b234b7210 */ /* 0x000fc80007ffe0ff */
[----:B------:R-:W-:-:S05]  /*c280*/  LEA.HI.X R51, R34, UR17, R75, 0x2, P1 ;  /* 0x0000001122337c11 */ /* 0x000fca00088f144b */
[----:B------:R3:W-:Y:S02]  /*c290*/  STG.E.64 desc[UR14][R50.64], R56 ;  /* 0x0000003832007986 */ /* 0x0007e4000c101b0e */
.L_x_3953:
[----:B------:R-:W-:Y:S05]  /*c2a0*/  BSYNC.RECONVERGENT B0 ;  /* 0x0000000000007941 */ /* 0x000fea0003800200 */
.L_x_3952:
[----:B------:R-:W-:Y:S04]  /*c2b0*/  BSSY.RECONVERGENT B0, `(.L_x_3954) ;  /* 0x0000013000007945 */ /* 0x000fe80003800200 */
[----:B------:R-:W-:Y:S05]  /*c2c0*/  @P3 BRA `(.L_x_3955) ;  /* 0x0000000000443947 */ /* 0x000fea0003800000 */
[----:B------:R-:W4:Y:S01]  /*c2d0*/  LDCU.64 UR12, c[0x0][0x3e0] ;  /* 0x00007c00ff0c77ac */ /* 0x000f220008000a00 */
[----:B012---:R-:W-:Y:S01]  /*c2e0*/  MOV R35, R55 ;  /* 0x0000003700237202 */ /* 0x007fe20000000f00 */
[----:B------:R-:W-:Y:S02]  /*c2f0*/  IMAD.MOV.U32 R34, RZ, RZ, R52 ;  /* 0x000000ffff227224 */ /* 0x000fe400078e0034 */
[----:B------:R-:W-:Y:S01]  /*c300*/  FADD.FTZ R87, R87, -UR5 ;  /* 0x8000000557577e21 */ /* 0x000fe20008010000 */
[----:B------:R-:W0:Y:S01]  /*c310*/  LDCU.64 UR16, c[0x0][0x380] ;  /* 0x00007000ff1077ac */ /* 0x000e220008000a00 */
[----:B------:R-:W-:Y:S02]  /*c320*/  FADD.FTZ R83, R83, -UR5 ;  /* 0x8000000553537e21 */ /* 0x000fe40008010000 */
[----:B------:R-:W-:-:S04]  /*c330*/  FMUL.FTZ R87, R87, UR6 ;  /* 0x0000000657577c20 */ /* 0x000fc80008410000 */
[----:B---3-5:R-:W-:Y:S01]  /*c340*/  FFMA.FTZ R56, R2, R87, R32 ;  /* 0x0000005702387223 */ /* 0x028fe20000010020 */
[----:B----4-:R-:W-:Y:S02]  /*c350*/  IMAD R74, R74, UR12, RZ ;  /* 0x0000000c4a4a7c24 */ /* 0x010fe4000f8e02ff */
[----:B------:R-:W-:-:S04]  /*c360*/  IMAD.WIDE.U32 R34, R73, UR12, R34 ;  /* 0x0000000c49227c25 */ /* 0x000fc8000f8e0022 */
[----:B------:R-:W-:Y:S01]  /*c370*/  IMAD R73, R73, UR13, R74 ;  /* 0x0000000d49497c24 */ /* 0x000fe2000f8e024a */
[----:B0-----:R-:W-:Y:S01]  /*c380*/  LEA R50, P1, R34, UR16, 0x2 ;  /* 0x0000001022327c11 */ /* 0x001fe2000f8210ff */
[----:B------:R-:W-:-:S03]  /*c390*/  FMUL.FTZ R74, R83, UR6 ;  /* 0x00000006534a7c20 */ /* 0x000fc60008410000 */
[----:B------:R-:W-:Y:S01]  /*c3a0*/  IADD3 R73, PT, PT, R35, R73, RZ ;  /* 0x0000004923497210 */ /* 0x000fe20007ffe0ff */
[----:B------:R-:W-:-:S03]  /*c3b0*/  FFMA.FTZ R57, R3, R74, R33 ;  /* 0x0000004a03397223 */ /* 0x000fc60000010021 */
[----:B------:R-:W-:-:S05]  /*c3c0*/  LEA.HI.X R51, R34, UR17, R73, 0x2, P1 ;  /* 0x0000001122337c11 */ /* 0x000fca00088f1449 */
[----:B------:R4:W-:Y:S02]  /*c3d0*/  STG.E.64 desc[UR14][R50.64], R56 ;  /* 0x0000003832007986 */ /* 0x0009e4000c101b0e */
.L_x_3955:
[----:B------:R-:W-:Y:S05]  /*c3e0*/  BSYNC.RECONVERGENT B0 ;  /* 0x0000000000007941 */ /* 0x000fea0003800200 */
.L_x_3954:
[----:B------:R-:W-:Y:S01]  /*c3f0*/  ISETP.GE.U32.AND P4, PT, R70, UR10, PT ;  /* 0x0000000a46007c0c */ /* 0x000fe2000bf86070 */
[C---:B------:R-:W-:Y:S01]  /*c400*/  VIADD R79, R58.reuse, 0xa8 ;  /* 0x000000a83a4f7836 */ /* 0x040fe20000000000 */
[----:B012---:R-:W-:Y:S01]  /*c410*/  SHF.R.S32.HI R34, RZ, 0x1f, R70 ;  /* 0x0000001fff227819 */ /* 0x007fe20000011446 */
[----:B------:R-:W-:Y:S01]  /*c420*/  BSSY.RECONVERGENT B0, `(.L_x_3956) ;  /* 0x0000024000007945 */ /* 0x000fe20003800200 */
[C---:B------:R-:W-:Y:S01]  /*c430*/  IADD3 R77, PT, PT, R58.reuse, 0xb0, RZ ;  /* 0x000000b03a4d7810 */ /* 0x040fe20007ffe0ff */
[----:B------:R-:W-:Y:S01]  /*c440*/  VIADD R74, R58, 0xc0 ;  /* 0x000000c03a4a7836 */ /* 0x000fe20000000000 */
[----:B------:R-:W-:Y:S02]  /*c450*/  ISETP.GE.AND.EX P4, PT, R34, UR11, PT, P4 ;  /* 0x0000000b22007c0c */ /* 0x000fe4000bf86340 */
[----:B------:R-:W-:Y:S02]  /*c460*/  IADD3 R75, PT, PT, R58, 0xb8, RZ ;  /* 0x000000b83a4b7810 */ /* 0x000fe40007ffe0ff */
[----:B------:R-:W-:-:S02]  /*c470*/  ISETP.GE.U32.AND P1, PT, R49, UR10, PT ;  /* 0x0000000a31007c0c */ /* 0x000fc4000bf26070 */
[----:B------:R-:W-:Y:S02]  /*c480*/  ISETP.GE.U32.AND P5, PT, R79, UR10, PT ;  /* 0x0000000a4f007c0c */ /* 0x000fe4000bfa6070 */
[----:B------:R-:W-:Y:S02]  /*c490*/  ISETP.GE.U32.AND P2, PT, R77, UR10, PT ;  /* 0x0000000a4d007c0c */ /* 0x000fe4000bf46070 */
[----:B------:R-:W-:Y:S02]  /*c4a0*/  ISETP.GE.U32.AND P3, PT, R75, UR10, PT ;  /* 0x0000000a4b007c0c */ /* 0x000fe4000bf66070 */
[----:B---34-:R-:W-:Y:S02]  /*c4b0*/  SHF.R.S32.HI R56, RZ, 0x1f, R49 ;  /* 0x0000001fff387819 */ /* 0x018fe40000011431 */
[----:B------:R-:W-:Y:S02]  /*c4c0*/  SHF.R.S32.HI R80, RZ, 0x1f, R79 ;  /* 0x0000001fff507819 */ /* 0x000fe4000001144f */
[----:B------:R-:W-:-:S02]  /*c4d0*/  SHF.R.S32.HI R78, RZ, 0x1f, R77 ;  /* 0x0000001fff4e7819 */ /* 0x000fc4000001144d */
[----:B------:R-:W-:Y:S02]  /*c4e0*/  SHF.R.S32.HI R76, RZ, 0x1f, R75 ;  /* 0x0000001fff4c7819 */ /* 0x000fe4000001144b */
[----:B------:R-:W-:Y:S02]  /*c4f0*/  ISETP.GE.AND.EX P1, PT, R56, UR11, PT, P1 ;  /* 0x0000000b38007c0c */ /* 0x000fe4000bf26310 */
[----:B------:R-:W-:Y:S02]  /*c500*/  ISETP.GE.AND.EX P5, PT, R80, UR11, PT, P5 ;  /* 0x0000000b50007c0c */ /* 0x000fe4000bfa6350 */
[----:B------:R-:W-:Y:S02]  /*c510*/  ISETP.GE.AND.EX P2, PT, R78, UR11, PT, P2 ;  /* 0x0000000b4e007c0c */ /* 0x000fe4000bf46320 */
[----:B------:R-:W-:Y:S02]  /*c520*/  ISETP.GE.AND.EX P3, PT, R76, UR11, PT, P3 ;  /* 0x0000000b4c007c0c */ /* 0x000fe4000bf66330 */
[----:B------:R-:W-:Y:S01]  /*c530*/  IADD3 R73, PT, PT, R58, 0xc8, RZ ;  /* 0x000000c83a497810 */ /* 0x000fe20007ffe0ff */
[----:B------:R-:W-:Y:S10]  /*c540*/  @P4 BRA `(.L_x_3957) ;  /* 0x0000000000444947 */ /* 0x000ff40003800000 */
[----:B------:R-:W0:Y:S01]  /*c550*/  LDCU.64 UR12, c[0x0][0x3e0] ;  /* 0x00007c00ff0c77ac */ /* 0x000e220008000a00 */
[----:B------:R-:W-:Y:S01]  /*c560*/  FADD.FTZ R91, R91, -UR5 ;  /* 0x800000055b5b7e21 */ /* 0x000fe20008010000 */
[----:B------:R-:W-:Y:S01]  /*c570*/  FADD.FTZ R82, R82, -UR5 ;  /* 0x8000000552527e21 */ /* 0x000fe20008010000 */
[----:B------:R-:W1:Y:S02]  /*c580*/  LDCU.64 UR16, c[0x0][0x380] ;  /* 0x00007000ff1077ac */ /* 0x000e640008000a00 */
[----:B------:R-:W-:Y:S01]  /*c590*/  FMUL.FTZ R91, R91, UR6 ;  /* 0x000000065b5b7c20 */ /* 0x000fe20008410000 */
[----:B------:R-:W-:Y:S01]  /*c5a0*/  FMUL.FTZ R82, R82, UR6 ;  /* 0x0000000652527c20 */ /* 0x000fe20008410000 */
[----:B0-----:R-:W-:Y:S01]  /*c5b0*/  IMAD R35, R34, UR12, RZ ;  /* 0x0000000c22237c24 */ /* 0x001fe2000f8e02ff */
[----:B------:R-:W-:-:S03]  /*c5c0*/  MOV R34, R52 ;  /* 0x0000003400227202 */ /* 0x000fc60000000f00 */
[C---:B------:R-:W-:Y:S02]  /*c5d0*/  IMAD R51, R70.reuse, UR13, R35 ;  /* 0x0000000d46337c24 */ /* 0x040fe4000f8e0223 */
[----:B------:R-:W-:Y:S02]  /*c5e0*/  IMAD.MOV.U32 R35, RZ, RZ, R55 ;  /* 0x000000ffff237224 */ /* 0x000fe400078e0037 */
[----:B------:R-:W-:-:S05]  /*c5f0*/  IMAD.WIDE.U32 R34, R70, UR12, R34 ;  /* 0x0000000c46227c25 */ /* 0x000fca000f8e0022 */
[----:B------:R-:W-:Y:S01]  /*c600*/  IADD3 R51, PT, PT, R35, R51, RZ ;  /* 0x0000003323337210 */ /* 0x000fe20007ffe0ff */
[----:B-----5:R-:W-:Y:S01]  /*c610*/  FFMA.FTZ R35, R3, R82, R33 ;  /* 0x0000005203237223 */ /* 0x020fe20000010021 */
[----:B-1----:R-:W-:-:S04]  /*c620*/  LEA R50, P4, R34, UR16, 0x2 ;  /* 0x0000001022327c11 */ /* 0x002fc8000f8810ff */
[----:B------:R-:W-:Y:S01]  /*c630*/  LEA.HI.X R51, R34, UR17, R51, 0x2, P4 ;  /* 0x0000001122337c11 */ /* 0x000fe2000a0f1433 */
[----:B------:R-:W-:-:S05]  /*c640*/  FFMA.FTZ R34, R2, R91, R32 ;  /* 0x0000005b02227223 */ /* 0x000fca0000010020 */
[----:B------:R0:W-:Y:S03]  /*c650*/  STG.E.64 desc[UR14][R50.64], R34 ;  /* 0x0000002232007986 */ /* 0x0001e6000c101b0e */
.L_x_3957:
[----:B------:R-:W-:Y:S05]  /*c660*/  BSYNC.RECONVERGENT B0 ;  /* 0x0000000000007941 */ /* 0x000fea0003800200 */
.L_x_3956:
[----:B------:R-:W-:Y:S04]  /*c670*/  BSSY.RECONVERGENT B0, `(.L_x_3958) ;  /* 0x0000013000007945 */ /* 0x000fe80003800200 */
[----:B------:R-:W-:Y:S05]  /*c680*/  @P1 BRA `(.L_x_3959) ;  /* 0x0000000000441947 */ /* 0x000fea0003800000 */
[----:B------:R-:W1:Y:S01]  /*c690*/  LDCU.64 UR12, c[0x0][0x3e0] ;  /* 0x00007c00ff0c77ac */ /* 0x000e620008000a00 */
[----:B0-----:R-:W-:Y:S01]  /*c6a0*/  MOV R34, R52 ;  /* 0x0000003400227202 */ /* 0x001fe20000000f00 */
[----:B------:R-:W-:Y:S02]  /*c6b0*/  IMAD.MOV.U32 R35, RZ, RZ, R55 ;  /* 0x000000ffff237224 */ /* 0x000fe400078e0037 */
[----:B------:R-:W-:Y:S01]  /*c6c0*/  FADD.FTZ R90, R90, -UR5 ;  /* 0x800000055a5a7e21 */ /* 0x000fe20008010000 */
[----:B------:R-:W0:Y:S01]  /*c6d0*/  LDCU.64 UR16, c[0x0][0x380] ;  /* 0x00007000ff1077ac */ /* 0x000e220008000a00 */
[----:B------:R-:W-:-:S04]  /*c6e0*/  FADD.FTZ R72, R72, -UR5 ;  /* 0x8000000548487e21 */ /* 0x000fc80008010000 */
[----:B------:R-:W-:-:S04]  /*c6f0*/  FMUL.FTZ R72, R72, UR6 ;  /* 0x0000000648487c20 */ /* 0x000fc80008410000 */
[----:B-----5:R-:W-:Y:S01]  /*c700*/  FFMA.FTZ R57, R3, R72, R33 ;  /* 0x0000004803397223 */ /* 0x020fe20000010021 */
[----:B-1----:R-:W-:Y:S02]  /*c710*/  IMAD R56, R56, UR12, RZ ;  /* 0x0000000c38387c24 */ /* 0x002fe4000f8e02ff */
[----:B------:R-:W-:-:S04]  /*c720*/  IMAD.WIDE.U32 R34, R49, UR12, R34 ;  /* 0x0000000c31227c25 */ /* 0x000fc8000f8e0022 */
[----:B------:R-:W-:Y:S02]  /*c730*/  IMAD R51, R49, UR13, R56 ;  /* 0x0000000d31337c24 */ /* 0x000fe4000f8e0238 */
[----:B------:R-:W-:Y:S01]  /*c740*/  FMUL.FTZ R49, R90, UR6 ;  /* 0x000000065a317c20 */ /* 0x000fe20008410000 */
[----:B0-----:R-:W-:Y:S02]  /*c750*/  LEA R50, P1, R34, UR16, 0x2 ;  /* 0x0000001022327c11 */ /* 0x001fe4000f8210ff */
[----:B------:R-:W-:Y:S01]  /*c760*/  IADD3 R51, PT, PT, R35, R51, RZ ;  /* 0x0000003323337210 */ /* 0x000fe20007ffe0ff */
[----:B------:R-:W-:-:S03]  /*c770*/  FFMA.FTZ R56, R2, R49, R32 ;  /* 0x0000003102387223 */ /* 0x000fc60000010020 */
[----:B------:R-:W-:-:S05]  /*c780*/  LEA.HI.X R51, R34, UR17, R51, 0x2, P1 ;  /* 0x0000001122337c11 */ /* 0x000fca00088f1433 */
[----:B------:R1:W-:Y:S02]  /*c790*/  STG.E.64 desc[UR14][R50.64], R56 ;  /* 0x0000003832007986 */ /* 0x0003e4000c101b0e */
.L_x_3959:
[----:B------:R-:W-:Y:S05]  /*c7a0*/  BSYNC.RECONVERGENT B0 ;  /* 0x0000000000007941 */ /* 0x000fea0003800200 */
.L_x_3958:
[----:B------:R-:W-:Y:S04]  /*c7b0*/  BSSY.RECONVERGENT B0, `(.L_x_3960) ;  /* 0x0000013000007945 */ /* 0x000fe80003800200 */
[----:B------:R-:W-:Y:S05]  /*c7c0*/  @P5 BRA `(.L_x_3961) ;  /* 0x0000000000445947 */ /* 0x000fea0003800000 */
[----:B------:R-:W2:Y:S01]  /*c7d0*/  LDCU.64 UR12, c[0x0][0x3e0] ;  /* 0x00007c00ff0c77ac */ /* 0x000ea20008000a00 */
[----:B0-----:R-:W-:Y:S01]  /*c7e0*/  MOV R34, R52 ;  /* 0x0000003400227202 */ /* 0x001fe20000000f00 */
[----:B------:R-:W-:Y:S02]  /*c7f0*/  IMAD.MOV.U32 R35, RZ, RZ, R55 ;  /* 0x000000ffff237224 */ /* 0x000fe400078e0037 */
[----:B------:R-:W-:Y:S01]  /*c800*/  FADD.FTZ R92, R92, -UR5 ;  /* 0x800000055c5c7e21 */ /* 0x000fe20008010000 */
[----:B------:R-:W0:Y:S01]  /*c810*/  LDCU.64 UR16, c[0x0][0x380] ;  /* 0x00007000ff1077ac */ /* 0x000e220008000a00 */
[----:B------:R-:W-:Y:S02]  /*c820*/  FADD.FTZ R86, R86, -UR5 ;  /* 0x8000000556567e21 */ /* 0x000fe40008010000 */
[----:B------:R-:W-:Y:S02]  /*c830*/  FMUL.FTZ R49, R92, UR6 ;  /* 0x000000065c317c20 */ /* 0x000fe40008410000 */
[----:B------:R-:W-:-:S02]  /*c840*/  FMUL.FTZ R86, R86, UR6 ;  /* 0x0000000656567c20 */ /* 0x000fc40008410000 */
[----:B-1---5:R-:W-:Y:S02]  /*c850*/  FFMA.FTZ R56, R2, R49, R32 ;  /* 0x0000003102387223 */ /* 0x022fe40000010020 */
        /* <DEDUP_REMOVED lines=8> */
.L_x_3961:
[----:B------:R-:W-:Y:S05]  /*c8e0*/  BSYNC.RECONVERGENT B0 ;  /* 0x0000000000007941 */ /* 0x000fea0003800200 */
.L_x_3960:
[----:B------:R-:W-:Y:S04]  /*c8f0*/  BSSY.RECONVERGENT B0, `(.L_x_3962) ;  /* 0x0000013000007945 */ /* 0x000fe80003800200 */
[----:B------:R-:W-:Y:S05]  /*c900*/  @P2 BRA `(.L_x_3963) ;  /* 0x0000000000442947 */ /* 0x000fea0003800000 */
[----:B------:R-:W3:Y:S01]  /*c910*/  LDCU.64 UR12, c[0x0][0x3e0] ;  /* 0x00007c00ff0c77ac */ /* 0x000ee20008000a00 */
[----:B0-----:R-:W-:Y:S01]  /*c920*/  MOV R34, R52 ;  /* 0x0000003400227202 */ /* 0x001fe20000000f00 */
[----:B------:R-:W-:Y:S02]  /*c930*/  IMAD.MOV.U32 R35, RZ, RZ, R55 ;  /* 0x000000ffff237224 */ /* 0x000fe400078e0037 */
[----:B------:R-:W-:Y:S01]  /*c940*/  FADD.FTZ R95, R95, -UR5 ;  /* 0x800000055f5f7e21 */ /* 0x000fe20008010000 */
[----:B------:R-:W0:Y:S01]  /*c950*/  LDCU.64 UR16, c[0x0][0x380] ;  /* 0x00007000ff1077ac */ /* 0x000e220008000a00 */
[----:B------:R-:W-:Y:S02]  /*c960*/  FADD.FTZ R85, R85, -UR5 ;  /* 0x8000000555557e21 */ /* 0x000fe40008010000 */
[----:B------:R-:W-:Y:S02]  /*c970*/  FMUL.FTZ R95, R95, UR6 ;  /* 0x000000065f5f7c20 */ /* 0x000fe40008410000 */
[----:B------:R-:W-:-:S02]  /*c980*/  FMUL.FTZ R70, R85, UR6 ;  /* 0x0000000655467c20 */ /* 0x000fc40008410000 */
[----:B-12--5:R-:W-:Y:S02]  /*c990*/  FFMA.FTZ R56, R2, R95, R32 ;  /* 0x0000005f02387223 */ /* 0x026fe40000010020 */
[----:B------:R-:W-:Y:S01]  /*c9a0*/  FFMA.FTZ R57, R3, R70, R33 ;  /* 0x0000004603397223 */ /* 0x000fe20000010021 */
[----:B---3--:R-:W-:Y:S02]  /*c9b0*/  IMAD R78, R78, UR12, RZ ;  /* 0x0000000c4e4e7c24 */ /* 0x008fe4000f8e02ff */
[----:B------:R-:W-:-:S04]  /*c9c0*/  IMAD.WIDE.U32 R34, R77, UR12, R34 ;  /* 0x0000000c4d227c25 */ /* 0x000fc8000f8e0022 */
[----:B------:R-:W-:Y:S01]  /*c9d0*/  IMAD R77, R77, UR13, R78 ;  /* 0x0000000d4d4d7c24 */ /* 0x000fe2000f8e024e */
[----:B0-----:R-:W-:-:S04]  /*c9e0*/  LEA R50, P1, R34, UR16, 0x2 ;  /* 0x0000001022327c11 */ /* 0x001fc8000f8210ff */
[----:B------:R-:W-:-:S04]  /*c9f0*/  IADD3 R77, PT, PT, R35, R77, RZ ;  /* 0x0000004d234d7210 */ /* 0x000fc80007ffe0ff */
[----:B------:R-:W-:-:S05]  /*ca00*/  LEA.HI.X R51, R34, UR17, R77, 0x2, P1 ;  /* 0x0000001122337c11 */ /* 0x000fca00088f144d */
[----:B------:R3:W-:Y:S02]  /*ca10*/  STG.E.64 desc[UR14][R50.64], R56 ;  /* 0x0000003832007986 */ /* 0x0007e4000c101b0e */
.L_x_3963:
[----:B------:R-:W-:Y:S05]  /*ca20*/  BSYNC.RECONVERGENT B0 ;  /* 0x0000000000007941 */ /* 0x000fea0003800200 */
.L_x_3962:
[----:B------:R-:W-:Y:S04]  /*ca30*/  BSSY.RECONVERGENT B0, `(.L_x_3964) ;  /* 0x0000013000007945 */ /* 0x000fe80003800200 */
[----:B------:R-:W-:Y:S05]  /*ca40*/  @P3 BRA `(.L_x_3965) ;  /* 0x0000000000443947 */ /* 0x000fea0003800000 */
[----:B------:R-:W4:Y:S01]  /*ca50*/  LDCU.64 UR12, c[0x0][0x3e0] ;  /* 0x00007c00ff0c77ac */ /* 0x000f220008000a00 */
[----:B0-----:R-:W-:Y:S01]  /*ca60*/  MOV R34, R52 ;  /* 0x0000003400227202 */ /* 0x001fe20000000f00 */
[----:B------:R-:W-:Y:S02]  /*ca70*/  IMAD.MOV.U32 R35, RZ, RZ, R55 ;  /* 0x000000ffff237224 */ /* 0x000fe400078e0037 */
[----:B------:R-:W-:Y:S01]  /*ca80*/  FADD.FTZ R98, R98, -UR5 ;  /* 0x8000000562627e21 */ /* 0x000fe20008010000 */
[----:B------:R-:W0:Y:S01]  /*ca90*/  LDCU.64 UR16, c[0x0][0x380] ;  /* 0x00007000ff1077ac */ /* 0x000e220008000a00 */
[----:B------:R-:W-:Y:S02]  /*caa0*/  FADD.FTZ R89, R89, -UR5 ;  /* 0x8000000559597e21 */ /* 0x000fe40008010000 */
[----:B------:R-:W-:Y:S02]  /*cab0*/  FMUL.FTZ R49, R98, UR6 ;  /* 0x0000000662317c20 */ /* 0x000fe40008410000 */
[----:B------:R-:W-:-:S02]  /*cac0*/  FMUL.FTZ R70, R89, UR6 ;  /* 0x0000000659467c20 */ /* 0x000fc40008410000 */
[----:B-123-5:R-:W-:Y:S02]  /*cad0*/  FFMA.FTZ R56, R2, R49, R32 ;  /* 0x0000003102387223 */ /* 0x02efe40000010020 */
[----:B------:R-:W-:Y:S01]  /*cae0*/  FFMA.FTZ R57, R3, R70, R33 ;  /* 0x0000004603397223 */ /* 0x000fe20000010021 */
[----:B----4-:R-:W-:Y:S02]  /*caf0*/  IMAD R76, R76, UR12, RZ ;  /* 0x0000000c4c4c7c24 */ /* 0x010fe4000f8e02ff */
[----:B------:R-:W-:-:S04]  /*cb00*/  IMAD.WIDE.U32 R34, R75, UR12, R34 ;  /* 0x0000000c4b227c25 */ /* 0x000fc8000f8e0022 */
[----:B------:R-:W-:Y:S01]  /*cb10*/  IMAD R75, R75, UR13, R76 ;  /* 0x0000000d4b4b7c24 */ /* 0x000fe2000f8e024c */
[----:B0-----:R-:W-:-:S04]  /*cb20*/  LEA R50, P1, R34, UR16, 0x2 ;  /* 0x0000001022327c11 */ /* 0x001fc8000f8210ff */
[----:B------:R-:W-:-:S04]  /*cb30*/  IADD3 R75, PT, PT, R35, R75, RZ ;  /* 0x0000004b234b7210 */ /* 0x000fc80007ffe0ff */
[----:B------:R-:W-:-:S05]  /*cb40*/  LEA.HI.X R51, R34, UR17, R75, 0x2, P1 ;  /* 0x0000001122337c11 */ /* 0x000fca00088f144b */
[----:B------:R4:W-:Y:S02]  /*cb50*/  STG.E.64 desc[UR14][R50.64], R56 ;  /* 0x0000003832007986 */ /* 0x0009e4000c101b0e */
.L_x_3965:
[----:B------:R-:W-:Y:S05]  /*cb60*/  BSYNC.RECONVERGENT B0 ;  /* 0x0000000000007941 */ /* 0x000fea0003800200 */
.L_x_3964:
[----:B------:R-:W-:Y:S01]  /*cb70*/  ISETP.GE.U32.AND P4, PT, R74, UR10, PT ;  /* 0x0000000a4a007c0c */ /* 0x000fe2000bf86070 */
[C---:B------:R-:W-:Y:S01]  /*cb80*/  VIADD R76, R58.reuse, 0xd8 ;  /* 0x000000d83a4c7836 */ /* 0x040fe20000000000 */
[----:B0-----:R-:W-:Y:S01]  /*cb90*/  SHF.R.S32.HI R34, RZ, 0x1f, R74 ;  /* 0x0000001fff227819 */ /* 0x001fe2000001144a */
        /* <DEDUP_REMOVED lines=19> */
[----:B------:R-:W1:Y:S01]  /*ccd0*/  LDCU.64 UR12, c[0x0][0x3e0] ;  /* 0x00007c00ff0c77ac */ /* 0x000e620008000a00 */
[----:B------:R-:W-:Y:S01]  /*cce0*/  MOV R35, R55 ;  /* 0x0000003700237202 */ /* 0x000fe20000000f00 */
[----:B------:R-:W-:Y:S01]  /*ccf0*/  FADD.FTZ R100, R100, -UR5 ;  /* 0x8000000564647e21 */ /* 0x000fe20008010000 */
[----:B------:R-:W-:Y:S01]  /*cd00*/  FADD.FTZ R88, R88, -UR5 ;  /* 0x8000000558587e21 */ /* 0x000fe20008010000 */
[----:B------:R-:W0:Y:S03]  /*cd10*/  LDCU.64 UR16, c[0x0][0x380] ;  /* 0x00007000ff1077ac */ /* 0x000e260008000a00 */
[----:B------:R-:W-:Y:S01]  /*cd20*/  FMUL.FTZ R88, R88, UR6 ;  /* 0x0000000658587c20 */ /* 0x000fe20008410000 */
[----:B-1234-:R-:W-:Y:S01]  /*cd30*/  IMAD R51, R34, UR12, RZ ;  /* 0x0000000c22337c24 */ /* 0x01efe2000f8e02ff */
[----:B------:R-:W-:-:S03]  /*cd40*/  MOV R34, R52 ;  /* 0x0000003400227202 */ /* 0x000fc60000000f00 */
[----:B------:R-:W-:Y:S02]  /*cd50*/  IMAD R57, R74, UR13, R51 ;  /* 0x0000000d4a397c24 */ /* 0x000fe4000f8e0233 */
[----:B------:R-:W-:Y:S01]  /*cd60*/  FMUL.FTZ R51, R100, UR6 ;  /* 0x0000000664337c20 */ /* 0x000fe20008410000 */
[----:B------:R-:W-:-:S04]  /*cd70*/  IMAD.WIDE.U32 R34, R74, UR12, R34 ;  /* 0x0000000c4a227c25 */ /* 0x000fc8000f8e0022 */
[----:B-----5:R-:W-:Y:S01]  /*cd80*/  FFMA.FTZ R56, R2, R51, R32 ;  /* 0x0000003302387223 */ /* 0x020fe20000010020 */
[----:B------:R-:W-:Y:S01]  /*cd90*/  IMAD.IADD R57, R35, 0x1, R57 ;  /* 0x0000000123397824 */ /* 0x000fe200078e0239 */
[----:B0-----:R-:W-:-:S04]  /*cda0*/  LEA R50, P4, R34, UR16, 0x2 ;  /* 0x0000001022327c11 */ /* 0x001fc8000f8810ff */
[----:B------:R-:W-:Y:S01]  /*cdb0*/  LEA.HI.X R51, R34, UR17, R57, 0x2, P4 ;  /* 0x0000001122337c11 */ /* 0x000fe2000a0f1439 */
[----:B------:R-:W-:-:S05]  /*cdc0*/  FFMA.FTZ R57, R3, R88, R33 ;  /* 0x0000005803397223 */ /* 0x000fca0000010021 */
[----:B------:R0:W-:Y:S03]  /*cdd0*/  STG.E.64 desc[UR14][R50.64], R56 ;  /* 0x0000003832007986 */ /* 0x0001e6000c101b0e */
.L_x_3967:
[----:B------:R-:W-:Y:S05]  /*cde0*/  BSYNC.RECONVERGENT B0 ;  /* 0x0000000000007941 */ /* 0x000fea0003800200 */
.L_x_3966:
[----:B------:R-:W-:Y:S04]  /*cdf0*/  BSSY.RECONVERGENT B0, `(.L_x_3968) ;  /* 0x0000014000007945 */ /* 0x000fe80003800200 */
[----:B------:R-:W-:Y:S05]  /*ce00*/  @P1 BRA `(.L_x_3969) ;  /* 0x0000000000481947 */ /* 0x000fea0003800000 */
[----:B------:R-:W2:Y:S01]  /*ce10*/  LDL.LU R34, [R1+0x294] ;  /* 0x0002940001227983 */ /* 0x000ea20000300800 */
[----:B------:R-:W0:Y:S01]  /*ce20*/  LDCU.64 UR12, c[0x0][0x3e0] ;  /* 0x00007c00ff0c77ac */ /* 0x000e220008000a00 */
[----:B------:R-:W-:Y:S01]  /*ce30*/  MOV R35, R55 ;  /* 0x0000003700237202 */ /* 0x000fe20000000f00 */
[----:B------:R-:W-:Y:S01]  /*ce40*/  FADD.FTZ R94, R94, -UR5 ;  /* 0x800000055e5e7e21 */ /* 0x000fe20008010000 */
[----:B------:R-:W0:Y:S03]  /*ce50*/  LDCU.64 UR16, c[0x0][0x380] ;  /* 0x00007000ff1077ac */ /* 0x000e260008000a00 */
[----:B------:R-:W-:-:S04]  /*ce60*/  FMUL.FTZ R94, R94, UR6 ;  /* 0x000000065e5e7c20 */ /* 0x000fc80008410000 */
[----:B012345:R-:W-:Y:S01]  /*ce70*/  FFMA.FTZ R57, R3, R94, R33 ;  /* 0x0000005e03397223 */ /* 0x03ffe20000010021 */
[----:B------:R-:W-:Y:S02]  /*ce80*/  IMAD R80, R80, UR12, RZ ;  /* 0x0000000c50507c24 */ /* 0x000fe4000f8e02ff */
[----:B------:R-:W-:Y:S01]  /*ce90*/  FADD.FTZ R50, R34, -UR5 ;  /* 0x8000000522327e21 */ /* 0x000fe20008010000 */
[----:B------:R-:W-:-:S03]  /*cea0*/  MOV R34, R52 ;  /* 0x0000003400227202 */ /* 0x000fc60000000f00 */
[----:B------:R-:W-:Y:S02]  /*ceb0*/  FMUL.FTZ R51, R50, UR6 ;  /* 0x0000000632337c20 */ /* 0x000fe40008410000 */
[----:B------:R-:W-:-:S04]  /*cec0*/  IMAD.WIDE.U32 R34, R73, UR12, R34 ;  /* 0x0000000c49227c25 */ /* 0x000fc8000f8e0022 */
[----:B------:R-:W-:Y:S01]  /*ced0*/  FFMA.FTZ R56, R2, R51, R32 ;  /* 0x0000003302387223 */ /* 0x000fe20000010020 */
[----:B------:R-:W-:Y:S01]  /*cee0*/  IMAD R73, R73, UR13, R80 ;  /* 0x0000000d49497c24 */ /* 0x000fe2000f8e0250 */
[----:B------:R-:W-:-:S03]  /*cef0*/  LEA R50, P1, R34, UR16, 0x2 ;  /* 0x0000001022327c11 */ /* 0x000fc6000f8210ff */
[----:B------:R-:W-:-:S05]  /*cf00*/  IMAD.IADD R73, R35, 0x1, R73 ;  /* 0x0000000123497824 */ /* 0x000fca00078e0249 */
[----:B------:R-:W-:-:S05]  /*cf10*/  LEA.HI.X R51, R34, UR17, R73, 0x2, P1 ;  /* 0x0000001122337c11 */ /* 0x000fca00088f1449 */
[----:B------:R0:W-:Y:S02]  /*cf20*/  STG.E.64 desc[UR14][R50.64], R56 ;  /* 0x0000003832007986 */ /* 0x0001e4000c101b0e */
.L_x_3969:
[----:B------:R-:W-:Y:S05]  /*cf30*/  BSYNC.RECONVERGENT B0 ;  /* 0x0000000000007941 */ /* 0x000fea0003800200 */
.L_x_3968:
        /* <DEDUP_REMOVED lines=20> */
.L_x_3971:
[----:B------:R-:W-:Y:S05]  /*d080*/  BSYNC.RECONVERGENT B0 ;  /* 0x0000000000007941 */ /* 0x000fea0003800200 */
.L_x_3970:
        /* <DEDUP_REMOVED lines=9> */
[----:B------:R-:W-:-:S04]  /*d120*/  IMAD R77, R77, UR12, RZ ;  /* 0x0000000c4d4d7c24 */ /* 0x000fc8000f8e02ff */
[----:B------:R-:W-:Y:S02]  /*d130*/  IMAD R77, R76, UR13, R77 ;  /* 0x0000000d4c4d7c24 */ /* 0x000fe4000f8e024d */
[----:B------:R-:W-:Y:S01]  /*d140*/  FADD.FTZ R50, R34, -UR5 ;  /* 0x8000000522327e21 */ /* 0x000fe20008010000 */
[----:B------:R-:W-:-:S03]  /*d150*/  MOV R34, R52 ;  /* 0x0000003400227202 */ /* 0x000fc60000000f00 */
[----:B------:R-:W-:Y:S02]  /*d160*/  FMUL.FTZ R51, R50, UR6 ;  /* 0x0000000632337c20 */ /* 0x000fe40008410000 */
[----:B------:R-:W-:-:S04]  /*d170*/  IMAD.WIDE.U32 R34, R76, UR12, R34 ;  /* 0x0000000c4c227c25 */ /* 0x000fc8000f8e0022 */
[----:B------:R-:W-:Y:S01]  /*d180*/  FFMA.FTZ R56, R2, R51, R32 ;  /* 0x0000003302387223 */ /* 0x000fe20000010020 */
[----:B------:R-:W-:Y:S01]  /*d190*/  IMAD.IADD R77, R35, 0x1, R77 ;  /* 0x00000001234d7824 */ /* 0x000fe200078e024d */
[----:B------:R-:W-:-:S04]  /*d1a0*/  LEA R50, P1, R34, UR16, 0x2 ;  /* 0x0000001022327c11 */ /* 0x000fc8000f8210ff */
[----:B------:R-:W-:-:S05]  /*d1b0*/  LEA.HI.X R51, R34, UR17, R77, 0x2, P1 ;  /* 0x0000001122337c11 */ /* 0x000fca00088f144d */
[----:B------:R0:W-:Y:S04]  /*d1c0*/  STG.E.64 desc[UR14][R50.64], R56 ;  /* 0x0000003832007986 */ /* 0x0001e8000c101b0e */
.L_x_3973:
[----:B------:R-:W-:Y:S05]  /*d1d0*/  BSYNC.RECONVERGENT B0 ;  /* 0x0000000000007941 */ /* 0x000fea0003800200 */
.L_x_3972:
[----:B------:R-:W-:Y:S04]  /*d1e0*/  BSSY.RECONVERGENT B0, `(.L_x_3974) ;  /* 0x0000014000007945 */ /* 0x000fe80003800200 */
[----:B------:R-:W-:Y:S05]  /*d1f0*/  @P3 BRA `(.L_x_3975) ;  /* 0x0000000000483947 */ /* 0x000fea0003800000 */
[----:B------:R-:W0:Y:S01]  /*d200*/  LDL.LU R34, [R1+0x2a0] ;  /* 0x0002a00001227983 */ /* 0x000e220000300800 */
[----:B------:R-:W1:Y:S01]  /*d210*/  LDCU.64 UR12, c[0x0][0x3e0] ;  /* 0x00007c00ff0c77ac */ /* 0x000e620008000a00 */
[----:B------:R-:W-:Y:S01]  /*d220*/  MOV R35, R55 ;  /* 0x0000003700237202 */ /* 0x000fe20000000f00 */
[----:B------:R-:W-:Y:S01]  /*d230*/  FADD.FTZ R97, R97, -UR5 ;  /* 0x8000000561617e21 */ /* 0x000fe20008010000 */
[----:B------:R-:W0:Y:S01]  /*d240*/  LDCU.64 UR16, c[0x0][0x380] ;  /* 0x00007000ff1077ac */ /* 0x000e220008000a00 */
[----:B-1----:R-:W-:-:S04]  /*d250*/  IMAD R75, R75, UR12, RZ ;  /* 0x0000000c4b4b7c24 */ /* 0x002fc8000f8e02ff */
[----:B------:R-:W-:Y:S02]  /*d260*/  IMAD R75, R72, UR13, R75 ;  /* 0x0000000d484b7c24 */ /* 0x000fe4000f8e024b */
[----:B0-234-:R-:W-:Y:S01]  /*d270*/  FADD.FTZ R50, R34, -UR5 ;  /* 0x8000000522327e21 */ /* 0x01dfe20008010000 */
[----:B------:R-:W-:-:S03]  /*d280*/  MOV R34, R52 ;  /* 0x0000003400227202 */ /* 0x000fc60000000f00 */
[----:B------:R-:W-:Y:S02]  /*d290*/  FMUL.FTZ R51, R50, UR6 ;  /* 0x0000000632337c20 */ /* 0x000fe40008410000 */
[----:B------:R-:W-:-:S04]  /*d2a0*/  IMAD.WIDE.U32 R34, R72, UR12, R34 ;  /* 0x0000000c48227c25 */ /* 0x000fc8000f8e0022 */
[----:B------:R-:W-:Y:S01]  /*d2b0*/  FMUL.FTZ R72, R97, UR6 ;  /* 0x0000000661487c20 */ /* 0x000fe20008410000 */
[----:B-----5:R-:W-:Y:S01]  /*d2c0*/  FFMA.FTZ R56, R2, R51, R32 ;  /* 0x0000003302387223 */ /* 0x020fe20000010020 */
[----:B------:R-:W-:Y:S01]  /*d2d0*/  IMAD.IADD R75, R35, 0x1, R75 ;  /* 0x00000001234b7824 */ /* 0x000fe200078e024b */
[----:B------:R-:W-:Y:S01]  /*d2e0*/  LEA R50, P1, R34, UR16, 0x2 ;  /* 0x0000001022327c11 */ /* 0x000fe2000f8210ff */
[----:B------:R-:W-:-:S03]  /*d2f0*/  FFMA.FTZ R57, R3, R72, R33 ;  /* 0x0000004803397223 */ /* 0x000fc60000010021 */
[----:B------:R-:W-:-:S05]  /*d300*/  LEA.HI.X R51, R34, UR17, R75, 0x2, P1 ;  /* 0x0000001122337c11 */ /* 0x000fca00088f144b */
[----:B------:R0:W-:Y:S04]  /*d310*/  STG.E.64 desc[UR14][R50.64], R56 ;  /* 0x0000003832007986 */ /* 0x0001e8000c101b0e */
.L_x_3975:
[----:B------:R-:W-:Y:S05]  /*d320*/  BSYNC.RECONVERGENT B0 ;  /* 0x0000000000007941 */ /* 0x000fea0003800200 */
.L_x_3974:
[----:B------:R-:W-:Y:S01]  /*d330*/  ISETP.GE.U32.AND P4, PT, R70, UR10, PT ;  /* 0x0000000a46007c0c */ /* 0x000fe2000bf86070 */
[C---:B------:R-:W-:Y:S01]  /*d340*/  VIADD R75, R58.reuse, 0x108 ;  /* 0x000001083a4b7836 */ /* 0x040fe20000000000 */
[----:B------:R-:W-:Y:S01]  /*d350*/  SHF.R.S32.HI R34, RZ, 0x1f, R70 ;  /* 0x0000001fff227819 */ /* 0x000fe20000011446 */
        /* <DEDUP_REMOVED lines=19> */
[----:B------:R-:W0:Y:S01]  /*d490*/  LDCU.64 UR12, c[0x0][0x3e0] ;  /* 0x00007c00ff0c77ac */ /* 0x000e220008000a00 */
[----:B------:R-:W-:Y:S01]  /*d4a0*/  MOV R35, R55 ;  /* 0x0000003700237202 */ /* 0x000fe20000000f00 */
[----:B------:R-:W-:Y:S01]  /*d4b0*/  FADD.FTZ R110, R110, -UR5 ;  /* 0x800000056e6e7e21 */ /* 0x000fe20008010000 */
[----:B------:R-:W-:Y:S01]  /*d4c0*/  FADD.FTZ R104, R104, -UR5 ;  /* 0x8000000568687e21 */ /* 0x000fe20008010000 */
[----:B------:R-:W0:Y:S03]  /*d4d0*/  LDCU.64 UR16, c[0x0][0x380] ;  /* 0x00007000ff1077ac */ /* 0x000e260008000a00 */
[----:B------:R-:W-:Y:S01]  /*d4e0*/  FMUL.FTZ R104, R104, UR6 ;  /* 0x0000000668687c20 */ /* 0x000fe20008410000 */
[----:B01234-:R-:W-:Y:S02]  /*d4f0*/  IMAD R51, R34, UR12, RZ ;  /* 0x0000000c22337c24 */ /* 0x01ffe4000f8e02ff */
[----:B------:R-:W-:-:S02]  /*d500*/  IMAD.MOV.U32 R34, RZ, RZ, R52 ;  /* 0x000000ffff227224 */ /* 0x000fc400078e0034 */
[----:B------:R-:W-:Y:S02]  /*d510*/  IMAD R57, R70, UR13, R51 ;  /* 0x0000000d46397c24 */ /* 0x000fe4000f8e0233 */
[----:B------:R-:W-:Y:S01]  /*d520*/  FMUL.FTZ R51, R110, UR6 ;  /* 0x000000066e337c20 */ /* 0x000fe20008410000 */
[----:B------:R-:W-:-:S04]  /*d530*/  IMAD.WIDE.U32 R34, R70, UR12, R34 ;  /* 0x0000000c46227c25 */ /* 0x000fc8000f8e0022 */
[----:B-----5:R-:W-:Y:S01]  /*d540*/  FFMA.FTZ R56, R2, R51, R32 ;  /* 0x0000003302387223 */ /* 0x020fe20000010020 */
[----:B------:R-:W-:Y:S02]  /*d550*/  LEA R50, P4, R34, UR16, 0x2 ;  /* 0x0000001022327c11 */ /* 0x000fe4000f8810ff */
[----:B------:R-:W-:-:S04]  /*d560*/  IADD3 R57, PT, PT, R35, R57, RZ ;  /* 0x0000003923397210 */ /* 0x000fc80007ffe0ff */
[----:B------:R-:W-:Y:S01]  /*d570*/  LEA.HI.X R51, R34, UR17, R57, 0x2, P4 ;  /* 0x0000001122337c11 */ /* 0x000fe2000a0f1439 */
[----:B------:R-:W-:-:S05]  /*d580*/  FFMA.FTZ R57, R3, R104, R33 ;  /* 0x0000006803397223 */ /* 0x000fca0000010021 */
[----:B------:R0:W-:Y:S02]  /*d590*/  STG.E.64 desc[UR14][R50.64], R56 ;  /* 0x0000003832007986 */ /* 0x0001e4000c101b0e */
.L_x_3977:
[----:B------:R-:W-:Y:S05]  /*d5a0*/  BSYNC.RECONVERGENT B0 ;  /* 0x0000000000007941 */ /* 0x000fea0003800200 */
.L_x_3976:
[----:B------:R-:W-:Y:S04]  /*d5b0*/  BSSY.RECONVERGENT B0, `(.L_x_3978) ;  /* 0x0000013000007945 */ /* 0x000fe80003800200 */
[----:B------:R-:W-:Y:S05]  /*d5c0*/  @P1 BRA `(.L_x_3979) ;  /* 0x0000000000441947 */ /* 0x000fea0003800000 */
[----:B------:R-:W0:Y:S01]  /*d5d0*/  LDCU.64 UR12, c[0x0][0x3e0] ;  /* 0x00007c00ff0c77ac */ /* 0x000e220008000a00 */
[----:B------:R-:W-:Y:S01]  /*d5e0*/  MOV R35, R55 ;  /* 0x0000003700237202 */ /* 0x000fe20000000f00 */
[----:B------:R-:W-:Y:S02]  /*d5f0*/  IMAD.MOV.U32 R34, RZ, RZ, R52 ;  /* 0x000000ffff227224 */ /* 0x000fe400078e0034 */
[----:B------:R-:W-:Y:S01]  /*d600*/  FADD.FTZ R112, R112, -UR5 ;  /* 0x8000000570707e21 */ /* 0x000fe20008010000 */
[----:B------:R-:W0:Y:S01]  /*d610*/  LDCU.64 UR16, c[0x0][0x380] ;  /* 0x00007000ff1077ac */ /* 0x000e220008000a00 */
[----:B------:R-:W-:-:S04]  /*d620*/  FADD.FTZ R102, R102, -UR5 ;  /* 0x8000000566667e21 */ /* 0x000fc80008010000 */
[----:B------:R-:W-:-:S04]  /*d630*/  FMUL.FTZ R102, R102, UR6 ;  /* 0x0000000666667c20 */ /* 0x000fc80008410000 */
[----:B012345:R-:W-:Y:S01]  /*d640*/  FFMA.FTZ R57, R3, R102, R33 ;  /* 0x0000006603397223 */ /* 0x03ffe20000010021 */
[----:B------:R-:W-:Y:S02]  /*d650*/  IMAD R78, R78, UR12, RZ ;  /* 0x0000000c4e4e7c24 */ /* 0x000fe4000f8e02ff */
[----:B------:R-:W-:-:S04]  /*d660*/  IMAD.WIDE.U32 R34, R49, UR12, R34 ;  /* 0x0000000c31227c25 */ /* 0x000fc8000f8e0022 */
[----:B------:R-:W-:Y:S02]  /*d670*/  IMAD R51, R49, UR13, R78 ;  /* 0x0000000d31337c24 */ /* 0x000fe4000f8e024e */
[----:B------:R-:W-:Y:S01]  /*d680*/  FMUL.FTZ R49, R112, UR6 ;  /* 0x0000000670317c20 */ /* 0x000fe20008410000 */
[----:B------:R-:W-:Y:S02]  /*d690*/  LEA R50, P1, R34, UR16, 0x2 ;  /* 0x0000001022327c11 */ /* 0x000fe4000f8210ff */
[----:B------:R-:W-:Y:S01]  /*d6a0*/  IADD3 R51, PT, PT, R35, R51, RZ ;  /* 0x0000003323337210 */ /* 0x000fe20007ffe0ff */
[----:B------:R-:W-:-:S03]  /*d6b0*/  FFMA.FTZ R56, R2, R49, R32 ;  /* 0x0000003102387223 */ /* 0x000fc60000010020 */
[----:B------:R-:W-:-:S05]  /*d6c0*/  LEA.HI.X R51, R34, UR17, R51, 0x2, P1 ;  /* 0x0000001122337c11 */ /* 0x000fca00088f1433 */
[----:B------:R0:W-:Y:S02]  /*d6d0*/  STG.E.64 desc[UR14][R50.64], R56 ;  /* 0x0000003832007986 */ /* 0x0001e4000c101b0e */
.L_x_3979:
[----:B------:R-:W-:Y:S05]  /*d6e0*/  BSYNC.RECONVERGENT B0 ;  /* 0x0000000000007941 */ /* 0x000fea0003800200 */
.L_x_3978:
[----:B------:R-:W-:Y:S04]  /*d6f0*/  BSSY.RECONVERGENT B0, `(.L_x_3980) ;  /* 0x0000013000007945 */ /* 0x000fe80003800200 */
[----:B------:R-:W-:Y:S05]  /*d700*/  @P5 BRA `(.L_x_3981) ;  /* 0x0000000000445947 */ /* 0x000fea0003800000 */
[----:B------:R-:W0:Y:S01]  /*d710*/  LDCU.64 UR12, c[0x0][0x3e0] ;  /* 0x00007c00ff0c77ac */ /* 0x000e220008000a00 */
[----:B------:R-:W-:Y:S01]  /*d720*/  MOV R35, R55 ;  /* 0x0000003700237202 */ /* 0x000fe20000000f00 */
[----:B------:R-:W-:Y:S02]  /*d730*/  IMAD.MOV.U32 R34, RZ, RZ, R52 ;  /* 0x000000ffff227224 */ /* 0x000fe400078e0034 */
[----:B------:R-:W-:Y:S01]  /*d740*/  FADD.FTZ R113, R113, -UR5 ;  /* 0x8000000571717e21 */ /* 0x000fe20008010000 */
[----:B------:R-:W0:Y:S01]  /*d750*/  LDCU.64 UR16, c[0x0][0x380] ;  /* 0x00007000ff1077ac */ /* 0x000e220008000a00 */
[----:B------:R-:W-:Y:S02]  /*d760*/  FADD.FTZ R106, R106, -UR5 ;  /* 0x800000056a6a7e21 */ /* 0x000fe40008010000 */
[----:B------:R-:W-:Y:S02]  /*d770*/  FMUL.FTZ R113, R113, UR6 ;  /* 0x0000000671717c20 */ /* 0x000fe40008410000 */
[----:B------:R-:W-:-:S02]  /*d780*/  FMUL.FTZ R106, R106, UR6 ;  /* 0x000000066a6a7c20 */ /* 0x000fc40008410000 */
[----:B012345:R-:W-:Y:S02]  /*d790*/  FFMA.FTZ R56, R2, R113, R32 ;  /* 0x0000007102387223 */ /* 0x03ffe40000010020 */
        /* <DEDUP_REMOVED lines=8> */
.L_x_3981:
[----:B------:R-:W-:Y:S05]  /*d820*/  BSYNC.RECONVERGENT B0 ;  /* 0x0000000000007941 */ /* 0x000fea0003800200 */
.L_x_3980:
        /* <DEDUP_REMOVED lines=19> */
.L_x_3983:
[----:B------:R-:W-:Y:S05]  /*d960*/  BSYNC.RECONVERGENT B0 ;  /* 0x0000000000007941 */ /* 0x000fea0003800200 */
.L_x_3982:
        /* <DEDUP_REMOVED lines=19> */
.L_x_3985:
[----:B------:R-:W-:Y:S05]  /*daa0*/  BSYNC.RECONVERGENT B0 ;  /* 0x0000000000007941 */ /* 0x000fea0003800200 */
.L_x_3984:
[----:B------:R-:W-:Y:S01]  /*dab0*/  ISETP.GE.U32.AND P4, PT, R73, UR10, PT ;  /* 0x0000000a49007c0c */ /* 0x000fe2000bf86070 */
[C---:B------:R-:W-:Y:S01]  /*dac0*/  VIADD R81, R58.reuse, 0x120 ;  /* 0x000001203a517836 */ /* 0x040fe20000000000 */
[----:B------:R-:W-:Y:S01]  /*dad0*/  SHF.R.S32.HI R34, RZ, 0x1f, R73 ;  /* 0x0000001fff227819 */ /* 0x000fe20000011449 */
        /* <DEDUP_REMOVED lines=20> */
[----:B------:R-:W-:Y:S02]  /*dc20*/  IMAD.MOV.U32 R35, RZ, RZ, R55 ;  /* 0x000000ffff237224 */ /* 0x000fe400078e0037 */
[----:B------:R-:W-:Y:S01]  /*dc30*/  FADD.FTZ R117, R117, -UR5 ;  /* 0x8000000575757e21 */ /* 0x000fe20008010000 */
[----:B------:R-:W-:Y:S01]  /*dc40*/  FADD.FTZ R107, R107, -UR5 ;  /* 0x800000056b6b7e21 */ /* 0x000fe20008010000 */
[----:B------:R-:W0:Y:S02]  /*dc50*/  LDCU.64 UR16, c[0x0][0x380] ;  /* 0x00007000ff1077ac */ /* 0x000e240008000a00 */
[----:B------:R-:W-:Y:S01]  /*dc60*/  FMUL.FTZ R117, R117, UR6 ;  /* 0x0000000675757c20 */ /* 0x000fe20008410000 */
[----:B------:R-:W-:-:S03]  /*dc70*/  FMUL.FTZ R76, R107, UR6 ;  /* 0x000000066b4c7c20 */ /* 0x000fc60008410000 */
[----:B012345:R-:W-:Y:S01]  /*dc80*/  FFMA.FTZ R56, R2, R117, R32 ;  /* 0x0000007502387223 */ /* 0x03ffe20000010020 */
[----:B------:R-:W-:Y:S01]  /*dc90*/  FFMA.FTZ R57, R3, R76, R33 ;  /* 0x0000004c03397223 */ /* 0x000fe20000010021 */
[----:B------:R-:W-:Y:S01]  /*dca0*/  IMAD R50, R34, UR12, RZ ;  /* 0x0000000c22327c24 */ /* 0x000fe2000f8e02ff */
[----:B------:R-:W-:-:S05]  /*dcb0*/  MOV R34, R52 ;  /* 0x0000003400227202 */ /* 0x000fca0000000f00 */
[----:B------:R-:W-:-:S04]  /*dcc0*/  IMAD.WIDE.U32 R34, R73, UR12, R34 ;  /* 0x0000000c49227c25 */ /* 0x000fc8000f8e0022 */
[----:B------:R-:W-:Y:S01]  /*dcd0*/  IMAD R73, R73, UR13, R50 ;  /* 0x0000000d49497c24 */ /* 0x000fe2000f8e0232 */
[----:B------:R-:W-:-:S04]  /*dce0*/  LEA R50, P4, R34, UR16, 0x2 ;  /* 0x0000001022327c11 */ /* 0x000fc8000f8810ff */
[----:B------:R-:W-:-:S04]  /*dcf0*/  IADD3 R73, PT, PT, R35, R73, RZ ;  /* 0x0000004923497210 */ /* 0x000fc80007ffe0ff */
[----:B------:R-:W-:-:S05]  /*dd00*/  LEA.HI.X R51, R34, UR17, R73, 0x2, P4 ;  /* 0x0000001122337c11 */ /* 0x000fca000a0f1449 */
[----:B------:R0:W-:Y:S02]  /*dd10*/  STG.E.64 desc[UR14][R50.64], R56 ;  /* 0x0000003832007986 */ /* 0x0001e4000c101b0e */
.L_x_3987:
[----:B------:R-:W-:Y:S05]  /*dd20*/  BSYNC.RECONVERGENT B0 ;  /* 0x0000000000007941 */ /* 0x000fea0003800200 */
.L_x_3986:
        /* <DEDUP_REMOVED lines=8> */
[----:B------:R-:W-:Y:S01]  /*ddb0*/  FMUL.FTZ R0, R0, UR6 ;  /* 0x0000000600007c20 */ /* 0x000fe20008410000 */
[----:B01234-:R-:W-:Y:S02]  /*ddc0*/  IMAD R51, R78, UR12, RZ ;  /* 0x0000000c4e337c24 */ /* 0x01ffe4000f8e02ff */
[----:B------:R-:W-:-:S04]  /*ddd0*/  IMAD.WIDE.U32 R34, R72, UR12, R34 ;  /* 0x0000000c48227c25 */ /* 0x000fc8000f8e0022 */
[----:B------:R-:W-:Y:S02]  /*dde0*/  IMAD R57, R72, UR13, R51 ;  /* 0x0000000d48397c24 */ /* 0x000fe4000f8e0233 */
[----:B------:R-:W-:Y:S01]  /*ddf0*/  FMUL.FTZ R51, R118, UR6 ;  /* 0x0000000676337c20 */ /* 0x000fe20008410000 */
[----:B------:R-:W-:Y:S02]  /*de00*/  LEA R50, P1, R34, UR16, 0x2 ;  /* 0x0000001022327c11 */ /* 0x000fe4000f8210ff */
[----:B------:R-:W-:Y:S01]  /*de10*/  IADD3 R57, PT, PT, R35, R57, RZ ;  /* 0x0000003923397210 */ /* 0x000fe20007ffe0ff */
[----:B-----5:R-:W-:-:S03]  /*de20*/  FFMA.FTZ R56, R2, R51, R32 ;  /* 0x0000003302387223 */ /* 0x020fc60000010020 */
[----:B------:R-:W-:Y:S01]  /*de30*/  LEA.HI.X R51, R34, UR17, R57, 0x2, P1 ;  /* 0x0000001122337c11 */ /* 0x000fe200088f1439 */
[----:B------:R-:W-:-:S05]  /*de40*/  FFMA.FTZ R57, R3, R0, R33 ;  /* 0x0000000003397223 */ /* 0x000fca0000010021 */
[----:B------:R0:W-:Y:S02]  /*de50*/  STG.E.64 desc[UR14][R50.64], R56 ;  /* 0x0000003832007986 */ /* 0x0001e4000c101b0e */
.L_x_3989:
[----:B------:R-:W-:Y:S05]  /*de60*/  BSYNC.RECONVERGENT B0 ;  /* 0x0000000000007941 */ /* 0x000fea0003800200 */
.L_x_3988:
        /* <DEDUP_REMOVED lines=8> */
[----:B01234-:R-:W-:Y:S02]  /*def0*/  FMUL.FTZ R51, R120, UR6 ;  /* 0x0000000678337c20 */ /* 0x01ffe40008410000 */
[----:B------:R-:W-:-:S02]  /*df00*/  FMUL.FTZ R4, R4, UR6 ;  /* 0x0000000604047c20 */ /* 0x000fc40008410000 */
[----:B-----5:R-:W-:Y:S02]  /*df10*/  FFMA.FTZ R56, R2, R51, R32 ;  /* 0x0000003302387223 */ /* 0x020fe40000010020 */
        /* <DEDUP_REMOVED lines=8> */
.L_x_3991:
[----:B------:R-:W-:Y:S05]  /*dfa0*/  BSYNC.RECONVERGENT B0 ;  /* 0x0000000000007941 */ /* 0x000fea0003800200 */
.L_x_3990:
        /* <DEDUP_REMOVED lines=19> */
.L_x_3993:
[----:B------:R-:W-:Y:S05]  /*e0e0*/  BSYNC.RECONVERGENT B0 ;  /* 0x0000000000007941 */ /* 0x000fea0003800200 */
.L_x_3992:
[----:B------:R-:W-:Y:S04]  /*e0f0*/  BSSY.RECONVERGENT B0, `(.L_x_3994) ;  /* 0x0000013000007945 */ /* 0x000fe80003800200 */
[----:B------:R-:W-:Y:S05]  /*e100*/  @P3 BRA `(.L_x_3995) ;  /* 0x0000000000443947 */ /* 0x000fea0003800000 */
[----:B------:R-:W1:Y:S01]  /*e110*/  LDCU.64 UR12, c[0x0][0x3e0] ;  /* 0x00007c00ff0c77ac */ /* 0x000e620008000a00 */
[----:B0-----:R-:W-:Y:S01]  /*e120*/  MOV R4, R52 ;  /* 0x0000003400047202 */ /* 0x001fe20000000f00 */
[----:B------:R-:W-:Y:S02]  /*e130*/  IMAD.MOV.U32 R5, RZ, RZ, R55 ;  /* 0x000000ffff057224 */ /* 0x000fe400078e0037 */
[----:B------:R-:W-:Y:S01]  /*e140*/  FADD.FTZ R119, R119, -UR5 ;  /* 0x8000000577777e21 */ /* 0x000fe20008010000 */
[----:B------:R-:W0:Y:S01]  /*e150*/  LDCU.64 UR16, c[0x0][0x380] ;  /* 0x00007000ff1077ac */ /* 0x000e220008000a00 */
[----:B------:R-:W-:Y:S02]  /*e160*/  FADD.FTZ R6, R6, -UR5 ;  /* 0x8000000506067e21 */ /* 0x000fe40008010000 */
[----:B------:R-:W-:Y:S02]  /*e170*/  FMUL.FTZ R119, R119, UR6 ;  /* 0x0000000677777c20 */ /* 0x000fe40008410000 */
[----:B------:R-:W-:-:S02]  /*e180*/  FMUL.FTZ R6, R6, UR6 ;  /* 0x0000000606067c20 */ /* 0x000fc40008410000 */
[----:B-12345:R-:W-:Y:S02]  /*e190*/  FFMA.FTZ R50, R2, R119, R32 ;  /* 0x0000007702327223 */ /* 0x03efe40000010020 */
[----:B------:R-:W-:Y:S01]  /*e1a0*/  FFMA.FTZ R51, R3, R6, R33 ;  /* 0x0000000603337223 */ /* 0x000fe20000010021 */
[----:B------:R-:W-:Y:S02]  /*e1b0*/  IMAD R70, R70, UR12, RZ ;  /* 0x0000000c46467c24 */ /* 0x000fe4000f8e02ff */
[----:B------:R-:W-:-:S04]  /*e1c0*/  IMAD.WIDE.U32 R4, R77, UR12, R4 ;  /* 0x0000000c4d047c25 */ /* 0x000fc8000f8e0004 */
[----:B------:R-:W-:Y:S01]  /*e1d0*/  IMAD R77, R77, UR13, R70 ;  /* 0x0000000d4d4d7c24 */ /* 0x000fe2000f8e0246 */
[----:B0-----:R-:W-:-:S04]  /*e1e0*/  LEA R34, P1, R4, UR16, 0x2 ;  /* 0x0000001004227c11 */ /* 0x001fc8000f8210ff */
[----:B------:R-:W-:-:S04]  /*e1f0*/  IADD3 R77, PT, PT, R5, R77, RZ ;  /* 0x0000004d054d7210 */ /* 0x000fc80007ffe0ff */
[----:B------:R-:W-:-:S05]  /*e200*/  LEA.HI.X R35, R4, UR17, R77, 0x2, P1 ;  /* 0x0000001104237c11 */ /* 0x000fca00088f144d */
[----:B------:R0:W-:Y:S02]  /*e210*/  STG.E.64 desc[UR14][R34.64], R50 ;  /* 0x0000003222007986 */ /* 0x0001e4000c101b0e */
.L_x_3995:
[----:B------:R-:W-:Y:S05]  /*e220*/  BSYNC.RECONVERGENT B0 ;  /* 0x0000000000007941 */ /* 0x000fea0003800200 */
.L_x_3994:
[----:B------:R-:W-:Y:S01]  /*e230*/  ISETP.GE.U32.AND P4, PT, R75, UR10, PT ;  /* 0x0000000a4b007c0c */ /* 0x000fe2000bf86070 */
[C---:B01234-:R-:W-:Y:S01]  /*e240*/  VIADD R57, R58.reuse, 0x150 ;  /* 0x000001503a397836 */ /* 0x05ffe20000000000 */
        /* <DEDUP_REMOVED lines=21> */
[----:B------:R-:W-:Y:S01]  /*e3a0*/  MOV R5, R55 ;  /* 0x0000003700057202 */ /* 0x000fe20000000f00 */
[----:B------:R-:W-:Y:S01]  /*e3b0*/  FADD.FTZ R115, R115, -UR5 ;  /* 0x8000000573737e21 */ /* 0x000fe20008010000 */
[----:B------:R-:W-:Y:S01]  /*e3c0*/  FADD.FTZ R7, R7, -UR5 ;  /* 0x8000000507077e21 */ /* 0x000fe20008010000 */
[----:B------:R-:W1:Y:S02]  /*e3d0*/  LDCU.64 UR16, c[0x0][0x380] ;  /* 0x00007000ff1077ac */ /* 0x000e640008000a00 */
[----:B------:R-:W-:Y:S01]  /*e3e0*/  FMUL.FTZ R115, R115, UR6 ;  /* 0x0000000673737c20 */ /* 0x000fe20008410000 */
[----:B------:R-:W-:-:S03]  /*e3f0*/  FMUL.FTZ R70, R7, UR6 ;  /* 0x0000000607467c20 */ /* 0x000fc60008410000 */
[----:B-----5:R-:W-:Y:S01]  /*e400*/  FFMA.FTZ R34, R2, R115, R32 ;  /* 0x0000007302227223 */ /* 0x020fe20000010020 */
[----:B------:R-:W-:Y:S01]  /*e410*/  FFMA.FTZ R35, R3, R70, R33 ;  /* 0x0000004603237223 */ /* 0x000fe20000010021 */
[----:B0-----:R-:W-:Y:S01]  /*e420*/  IMAD R6, R4, UR12, RZ ;  /* 0x0000000c04067c24 */ /* 0x001fe2000f8e02ff */
[----:B------:R-:W-:-:S05]  /*e430*/  MOV R4, R52 ;  /* 0x0000003400047202 */ /* 0x000fca0000000f00 */
[----:B------:R-:W-:-:S04]  /*e440*/  IMAD.WIDE.U32 R4, R75, UR12, R4 ;  /* 0x0000000c4b047c25 */ /* 0x000fc8000f8e0004 */
[----:B------:R-:W-:Y:S01]  /*e450*/  IMAD R75, R75, UR13, R6 ;  /* 0x0000000d4b4b7c24 */ /* 0x000fe2000f8e0206 */
[----:B-1----:R-:W-:-:S03]  /*e460*/  LEA R6, P4, R4, UR16, 0x2 ;  /* 0x0000001004067c11 */ /* 0x002fc6000f8810ff */
[----:B------:R-:W-:-:S05]  /*e470*/  IMAD.IADD R75, R5, 0x1, R75 ;  /* 0x00000001054b7824 */ /* 0x000fca00078e024b */
[----:B------:R-:W-:-:S05]  /*e480*/  LEA.HI.X R7, R4, UR17, R75, 0x2, P4 ;  /* 0x0000001104077c11 */ /* 0x000fca000a0f144b */
[----:B------:R0:W-:Y:S02]  /*e490*/  STG.E.64 desc[UR14][R6.64], R34 ;  /* 0x0000002206007986 */ /* 0x0001e4000c101b0e */
.L_x_3997:
[----:B------:R-:W-:Y:S05]  /*e4a0*/  BSYNC.RECONVERGENT B0 ;  /* 0x0000000000007941 */ /* 0x000fea0003800200 */
.L_x_3996:
        /* <DEDUP_REMOVED lines=9> */
[----:B------:R-:W-:Y:S01]  /*e540*/  FMUL.FTZ R8, R8, UR6 ;  /* 0x0000000608087c20 */ /* 0x000fe20008410000 */
[----:B0----5:R-:W-:-:S03]  /*e550*/  FFMA.FTZ R34, R2, R111, R32 ;  /* 0x0000006f02227223 */ /* 0x021fc60000010020 */
[----:B------:R-:W-:Y:S01]  /*e560*/  FFMA.FTZ R35, R3, R8, R33 ;  /* 0x0000000803237223 */ /* 0x000fe20000010021 */
[----:B-1----:R-:W-:Y:S02]  /*e570*/  IMAD R72, R72, UR12, RZ ;  /* 0x0000000c48487c24 */ /* 0x002fe4000f8e02ff */
[----:B------:R-:W-:-:S04]  /*e580*/  IMAD.WIDE.U32 R4, R49, UR12, R4 ;  /* 0x0000000c31047c25 */ /* 0x000fc8000f8e0004 */
[----:B------:R-:W-:Y:S01]  /*e590*/  IMAD R49, R49, UR13, R72 ;  /* 0x0000000d31317c24 */ /* 0x000fe2000f8e0248 */
[----:B--2---:R-:W-:-:S03]  /*e5a0*/  LEA R6, P1, R4, UR16, 0x2 ;  /* 0x0000001004067c11 */ /* 0x004fc6000f8210ff */
[----:B------:R-:W-:-:S05]  /*e5b0*/  IMAD.IADD R49, R5, 0x1, R49 ;  /* 0x0000000105317824 */ /* 0x000fca00078e0231 */
[----:B------:R-:W-:-:S05]  /*e5c0*/  LEA.HI.X R7, R4, UR17, R49, 0x2, P1 ;  /* 0x0000001104077c11 */ /* 0x000fca00088f1431 */
[----:B------:R1:W-:Y:S02]  /*e5d0*/  STG.E.64 desc[UR14][R6.64], R34 ;  /* 0x0000002206007986 */ /* 0x0003e4000c101b0e */
.L_x_3999:
[----:B------:R-:W-:Y:S05]  /*e5e0*/  BSYNC.RECONVERGENT B0 ;  /* 0x0000000000007941 */ /* 0x000fea0003800200 */
.L_x_3998:
[----:B------:R-:W-:Y:S04]  /*e5f0*/  BSSY.RECONVERGENT B0, `(.L_x_4000) ;  /* 0x0000013000007945 */ /* 0x000fe80003800200 */
[----:B------:R-:W-:Y:S05]  /*e600*/  @P5 BRA `(.L_x_4001) ;  /* 0x0000000000445947 */ /* 0x000fea0003800000 */
[----:B------:R-:W2:Y:S01]  /*e610*/  LDCU.64 UR12, c[0x0][0x3e0] ;  /* 0x00007c00ff0c77ac */ /* 0x000ea20008000a00 */
[----:B------:R-:W-:Y:S01]  /*e620*/  MOV R4, R52 ;  /* 0x0000003400047202 */ /* 0x000fe20000000f00 */
[----:B------:R-:W-:Y:S01]  /*e630*/  FADD.FTZ R9, R9, -UR5 ;  /* 0x8000000509097e21 */ /* 0x000fe20008010000 */
[----:B------:R-:W-:Y:S01]  /*e640*/  MOV R5, R55 ;  /* 0x0000003700057202 */ /* 0x000fe20000000f00 */
[----:B------:R-:W0:Y:S01]  /*e650*/  LDCU.64 UR16, c[0x0][0x380] ;  /* 0x00007000ff1077ac */ /* 0x000e220008000a00 */
[----:B------:R-:W-:Y:S01]  /*e660*/  FADD.FTZ R10, R10, -UR5 ;  /* 0x800000050a0a7e21 */ /* 0x000fe20008010000 */
[----:B------:R-:W-:-:S03]  /*e670*/  FMUL.FTZ R9, R9, UR6 ;  /* 0x0000000609097c20 */ /* 0x000fc60008410000 */
[----:B------:R-:W-:Y:S01]  /*e680*/  FMUL.FTZ R10, R10, UR6 ;  /* 0x000000060a0a7c20 */ /* 0x000fe20008410000 */
[----:B-----5:R-:W-:-:S03]  /*e690*/  FFMA.FTZ R8, R2, R9, R32 ;  /* 0x0000000902087223 */ /* 0x020fc60000010020 */
[----:B------:R-:W-:Y:S01]  /*e6a0*/  FFMA.FTZ R9, R3, R10, R33 ;  /* 0x0000000a03097223 */ /* 0x000fe20000010021 */
[----:B--2---:R-:W-:Y:S02]  /*e6b0*/  IMAD R74, R74, UR12, RZ ;  /* 0x0000000c4a4a7c24 */ /* 0x004fe4000f8e02ff */
[----:B------:R-:W-:-:S04]  /*e6c0*/  IMAD.WIDE.U32 R4, R73, UR12, R4 ;  /* 0x0000000c49047c25 */ /* 0x000fc8000f8e0004 */
[----:B------:R-:W-:Y:S01]  /*e6d0*/  IMAD R73, R73, UR13, R74 ;  /* 0x0000000d49497c24 */ /* 0x000fe2000f8e024a */
[----:B01----:R-:W-:-:S03]  /*e6e0*/  LEA R6, P1, R4, UR16, 0x2 ;  /* 0x0000001004067c11 */ /* 0x003fc6000f8210ff */
[----:B------:R-:W-:-:S05]  /*e6f0*/  IMAD.IADD R73, R5, 0x1, R73 ;  /* 0x0000000105497824 */ /* 0x000fca00078e0249 */
[----:B------:R-:W-:-:S05]  /*e700*/  LEA.HI.X R7, R4, UR17, R73, 0x2, P1 ;  /* 0x0000001104077c11 */ /* 0x000fca00088f1449 */
[----:B------:R2:W-:Y:S02]  /*e710*/  STG.E.64 desc[UR14][R6.64], R8 ;  /* 0x0000000806007986 */ /* 0x0005e4000c101b0e */
.L_x_4001:
[----:B------:R-:W-:Y:S05]  /*e720*/  BSYNC.RECONVERGENT B0 ;  /* 0x0000000000007941 */ /* 0x000fea0003800200 */
.L_x_4000:
[----:B------:R-:W-:Y:S04]  /*e730*/  BSSY.RECONVERGENT B0, `(.L_x_4002) ;  /* 0x0000013000007945 */ /* 0x000fe80003800200 */
[----:B------:R-:W-:Y:S05]  /*e740*/  @P2 BRA `(.L_x_4003) ;  /* 0x0000000000442947 */ /* 0x000fea0003800000 */
[----:B------:R-:W3:Y:S01]  /*e750*/  LDCU.64 UR12, c[0x0][0x3e0] ;  /* 0x00007c00ff0c77ac */ /* 0x000ee20008000a00 */
[----:B------:R-:W-:Y:S01]  /*e760*/  MOV R4, R52 ;  /* 0x0000003400047202 */ /* 0x000fe20000000f00 */
[----:B------:R-:W-:Y:S01]  /*e770*/  FADD.FTZ R11, R11, -UR5 ;  /* 0x800000050b0b7e21 */ /* 0x000fe20008010000 */
[----:B------:R-:W-:Y:S01]  /*e780*/  MOV R5, R55 ;  /* 0x0000003700057202 */ /* 0x000fe20000000f00 */
[----:B------:R-:W0:Y:S01]  /*e790*/  LDCU.64 UR16, c[0x0][0x380] ;  /* 0x00007000ff1077ac */ /* 0x000e220008000a00 */
[----:B------:R-:W-:Y:S01]  /*e7a0*/  FADD.FTZ R12, R12, -UR5 ;  /* 0x800000050c0c7e21 */ /* 0x000fe20008010000 */
[----:B------:R-:W-:-:S03]  /*e7b0*/  FMUL.FTZ R11, R11, UR6 ;  /* 0x000000060b0b7c20 */ /* 0x000fc60008410000 */
[----:B------:R-:W-:Y:S01]  /*e7c0*/  FMUL.FTZ R12, R12, UR6 ;  /* 0x000000060c0c7c20 */ /* 0x000fe20008410000 */
[----:B--2--5:R-:W-:-:S03]  /*e7d0*/  FFMA.FTZ R8, R2, R11, R32 ;  /* 0x0000000b02087223 */ /* 0x024fc60000010020 */
[----:B------:R-:W-:Y:S01]  /*e7e0*/  FFMA.FTZ R9, R3, R12, R33 ;  /* 0x0000000c03097223 */ /* 0x000fe20000010021 */
[----:B---3--:R-:W-:Y:S02]  /*e7f0*/  IMAD R76, R76, UR12, RZ ;  /* 0x0000000c4c4c7c24 */ /* 0x008fe4000f8e02ff */
[----:B------:R-:W-:-:S04]  /*e800*/  IMAD.WIDE.U32 R4, R57, UR12, R4 ;  /* 0x0000000c39047c25 */ /* 0x000fc8000f8e0004 */
[----:B------:R-:W-:Y:S01]  /*e810*/  IMAD R57, R57, UR13, R76 ;  /* 0x0000000d39397c24 */ /* 0x000fe2000f8e024c */
[----:B01----:R-:W-:-:S03]  /*e820*/  LEA R6, P1, R4, UR16, 0x2 ;  /* 0x0000001004067c11 */ /* 0x003fc6000f8210ff */
[----:B------:R-:W-:-:S05]  /*e830*/  IMAD.IADD R57, R5, 0x1, R57 ;  /* 0x0000000105397824 */ /* 0x000fca00078e0239 */
[----:B------:R-:W-:-:S05]  /*e840*/  LEA.HI.X R7, R4, UR17, R57, 0x2, P1 ;  /* 0x0000001104077c11 */ /* 0x000fca00088f1439 */
[----:B------:R3:W-:Y:S02]  /*e850*/  STG.E.64 desc[UR14][R6.64], R8 ;  /* 0x0000000806007986 */ /* 0x0007e4000c101b0e */
.L_x_4003:
[----:B------:R-:W-:Y:S05]  /*e860*/  BSYNC.RECONVERGENT B0 ;  /* 0x0000000000007941 */ /* 0x000fea0003800200 */
.L_x_4002:
[----:B------:R-:W-:Y:S04]  /*e870*/  BSSY.RECONVERGENT B0, `(.L_x_4004) ;  /* 0x0000013000007945 */ /* 0x000fe80003800200 */
[----:B------:R-:W-:Y:S05]  /*e880*/  @P3 BRA `(.L_x_4005) ;  /* 0x0000000000443947 */ /* 0x000fea0003800000 */
[----:B------:R-:W4:Y:S01]  /*e890*/  LDCU.64 UR12, c[0x0][0x3e0] ;  /* 0x00007c00ff0c77ac */ /* 0x000f220008000a00 */
[----:B------:R-:W-:Y:S01]  /*e8a0*/  MOV R4, R52 ;  /* 0x0000003400047202 */ /* 0x000fe20000000f00 */
[----:B------:R-:W-:Y:S01]  /*e8b0*/  FADD.FTZ R13, R13, -UR5 ;  /* 0x800000050d0d7e21 */ /* 0x000fe20008010000 */
[----:B------:R-:W-:Y:S01]  /*e8c0*/  MOV R5, R55 ;  /* 0x0000003700057202 */ /* 0x000fe20000000f00 */
[----:B------:R-:W0:Y:S01]  /*e8d0*/  LDCU.64 UR16, c[0x0][0x380] ;  /* 0x00007000ff1077ac */ /* 0x000e220008000a00 */
[----:B------:R-:W-:Y:S01]  /*e8e0*/  FADD.FTZ R14, R14, -UR5 ;  /* 0x800000050e0e7e21 */ /* 0x000fe20008010000 */
[----:B------:R-:W-:-:S03]  /*e8f0*/  FMUL.FTZ R13, R13, UR6 ;  /* 0x000000060d0d7c20 */ /* 0x000fc60008410000 */
[----:B------:R-:W-:Y:S01]  /*e900*/  FMUL.FTZ R14, R14, UR6 ;  /* 0x000000060e0e7c20 */ /* 0x000fe20008410000 */
[----:B--23-5:R-:W-:-:S03]  /*e910*/  FFMA.FTZ R8, R2, R13, R32 ;  /* 0x0000000d02087223 */ /* 0x02cfc60000010020 */
[----:B------:R-:W-:Y:S01]  /*e920*/  FFMA.FTZ R9, R3, R14, R33 ;  /* 0x0000000e03097223 */ /* 0x000fe20000010021 */
[----:B----4-:R-:W-:Y:S02]  /*e930*/  IMAD R56, R56, UR12, RZ ;  /* 0x0000000c38387c24 */ /* 0x010fe4000f8e02ff */
[----:B------:R-:W-:-:S04]  /*e940*/  IMAD.WIDE.U32 R4, R51, UR12, R4 ;  /* 0x0000000c33047c25 */ /* 0x000fc8000f8e0004 */
[----:B------:R-:W-:Y:S01]  /*e950*/  IMAD R51, R51, UR13, R56 ;  /* 0x0000000d33337c24 */ /* 0x000fe2000f8e0238 */
[----:B01----:R-:W-:-:S03]  /*e960*/  LEA R6, P1, R4, UR16, 0x2 ;  /* 0x0000001004067c11 */ /* 0x003fc6000f8210ff */
[----:B------:R-:W-:-:S05]  /*e970*/  IMAD.IADD R51, R5, 0x1, R51 ;  /* 0x0000000105337824 */ /* 0x000fca00078e0233 */
[----:B------:R-:W-:-:S05]  /*e980*/  LEA.HI.X R7, R4, UR17, R51, 0x2, P1 ;  /* 0x0000001104077c11 */ /* 0x000fca00088f1433 */
[----:B------:R4:W-:Y:S02]  /*e990*/  STG.E.64 desc[UR14][R6.64], R8 ;  /* 0x0000000806007986 */ /* 0x0009e4000c101b0e */
.L_x_4005:
[----:B------:R-:W-:Y:S05]  /*e9a0*/  BSYNC.RECONVERGENT B0 ;  /* 0x0000000000007941 */ /* 0x000fea0003800200 */
.L_x_4004:
        /* <DEDUP_REMOVED lines=31> */
[----:B0-----:R-:W-:Y:S02]  /*eba0*/  IMAD R9, R6, UR12, RZ ;  /* 0x0000000c06097c24 */ /* 0x001fe4000f8e02ff */
[----:B------:R-:W-:Y:S02]  /*ebb0*/  IMAD.MOV.U32 R6, RZ, RZ, R52 ;  /* 0x000000ffff067224 */ /* 0x000fe400078e0034 */
[C---:B------:R-:W-:Y:S02]  /*ebc0*/  IMAD R9, R50.reuse, UR13, R9 ;  /* 0x0000000d32097c24 */ /* 0x040fe4000f8e0209 */
[----:B------:R-:W-:-:S03]  /*ebd0*/  IMAD.WIDE.U32 R6, R50, UR12, R6 ;  /* 0x0000000c32067c25 */ /* 0x000fc6000f8e0006 */
[----:B-1----:R-:W-:Y:S02]  /*ebe0*/  LEA R8, P4, R6, UR16, 0x2 ;  /* 0x0000001006087c11 */ /* 0x002fe4000f8810ff */
[----:B------:R-:W-:-:S04]  /*ebf0*/  IADD3 R9, PT, PT, R7, R9, RZ ;  /* 0x0000000907097210 */ /* 0x000fc80007ffe0ff */
[----:B------:R-:W-:-:S05]  /*ec00*/  LEA.HI.X R9, R6, UR17, R9, 0x2, P4 ;  /* 0x0000001106097c11 */ /* 0x000fca000a0f1409 */
[----:B------:R0:W-:Y:S02]  /*ec10*/  STG.E.64 desc[UR14][R8.64], R12 ;  /* 0x0000000c08007986 */ /* 0x0001e4000c101b0e */
.L_x_4007:
[----:B------:R-:W-:Y:S05]  /*ec20*/  BSYNC.RECONVERGENT B0 ;  /* 0x0000000000007941 */ /* 0x000fea0003800200 */
.L_x_4006:
[----:B------:R-:W-:Y:S04]  /*ec30*/  BSSY.RECONVERGENT B0, `(.L_x_4008) ;  /* 0x0000013000007945 */ /* 0x000fe80003800200 */
[----:B------:R-:W-:Y:S05]  /*ec40*/  @P1 BRA `(.L_x_4009) ;  /* 0x0000000000441947 */ /* 0x000fea0003800000 */
[----:B------:R-:W1:Y:S01]  /*ec50*/  LDCU.64 UR12, c[0x0][0x3e0] ;  /* 0x00007c00ff0c77ac */ /* 0x000e620008000a00 */
[----:B------:R-:W-:Y:S01]  /*ec60*/  MOV R7, R55 ;  /* 0x0000003700077202 */ /* 0x000fe20000000f00 */
[----:B------:R-:W-:Y:S02]  /*ec70*/  IMAD.MOV.U32 R6, RZ, RZ, R52 ;  /* 0x000000ffff067224 */ /* 0x000fe400078e0034 */
[----:B------:R-:W-:Y:S01]  /*ec80*/  FADD.FTZ R17, R17, -UR5 ;  /* 0x8000000511117e21 */ /* 0x000fe20008010000 */
[----:B------:R-:W2:Y:S01]  /*ec90*/  LDCU.64 UR16, c[0x0][0x380] ;  /* 0x00007000ff1077ac */ /* 0x000ea20008000a00 */
[----:B------:R-:W-:Y:S02]  /*eca0*/  FADD.FTZ R18, R18, -UR5 ;  /* 0x8000000512127e21 */ /* 0x000fe40008010000 */
[----:B------:R-:W-:Y:S02]  /*ecb0*/  FMUL.FTZ R17, R17, UR6 ;  /* 0x0000000611117c20 */ /* 0x000fe40008410000 */
[----:B------:R-:W-:-:S02]  /*ecc0*/  FMUL.FTZ R18, R18, UR6 ;  /* 0x0000000612127c20 */ /* 0x000fc40008410000 */
[----:B0----5:R-:W-:Y:S02]  /*ecd0*/  FFMA.FTZ R12, R2, R17, R32 ;  /* 0x00000011020c7223 */ /* 0x021fe40000010020 */
[----:B------:R-:W-:Y:S01]  /*ece0*/  FFMA.FTZ R13, R3, R18, R33 ;  /* 0x00000012030d7223 */ /* 0x000fe20000010021 */
[----:B-1----:R-:W-:Y:S02]  /*ecf0*/  IMAD R11, R11, UR12, RZ ;  /* 0x0000000c0b0b7c24 */ /* 0x002fe4000f8e02ff */
[----:B------:R-:W-:-:S04]  /*ed00*/  IMAD.WIDE.U32 R6, R0, UR12, R6 ;  /* 0x0000000c00067c25 */ /* 0x000fc8000f8e0006 */
[----:B------:R-:W-:Y:S01]  /*ed10*/  IMAD R11, R0, UR13, R11 ;  /* 0x0000000d000b7c24 */ /* 0x000fe2000f8e020b */
[----:B--2---:R-:W-:-:S04]  /*ed20*/  LEA R8, P1, R6, UR16, 0x2 ;  /* 0x0000001006087c11 */ /* 0x004fc8000f8210ff */
[----:B------:R-:W-:-:S04]  /*ed30*/  IADD3 R11, PT, PT, R7, R11, RZ ;  /* 0x0000000b070b7210 */ /* 0x000fc80007ffe0ff */
[----:B------:R-:W-:-:S05]  /*ed40*/  LEA.HI.X R9, R6, UR17, R11, 0x2, P1 ;  /* 0x0000001106097c11 */ /* 0x000fca00088f140b */
[----:B------:R1:W-:Y:S02]  /*ed50*/  STG.E.64 desc[UR14][R8.64], R12 ;  /* 0x0000000c08007986 */ /* 0x0003e4000c101b0e */
.L_x_4009:
[----:B------:R-:W-:Y:S05]  /*ed60*/  BSYNC.RECONVERGENT B0 ;  /* 0x0000000000007941 */ /* 0x000fea0003800200 */
.L_x_4008:
[----:B------:R-:W-:Y:S04]  /*ed70*/  BSSY.RECONVERGENT B0, `(.L_x_4010) ;  /* 0x0000013000007945 */ /* 0x000fe80003800200 */
[----:B------:R-:W-:Y:S05]  /*ed80*/  @P5 BRA `(.L_x_4011) ;  /* 0x0000000000445947 */ /* 0x000fea0003800000 */
[----:B------:R-:W2:Y:S01]  /*ed90*/  LDCU.64 UR12, c[0x0][0x3e0] ;  /* 0x00007c00ff0c77ac */ /* 0x000ea20008000a00 */
[----:B------:R-:W-:Y:S01]  /*eda0*/  MOV R7, R55 ;  /* 0x0000003700077202 */ /* 0x000fe20000000f00 */
[----:B------:R-:W-:Y:S02]  /*edb0*/  IMAD.MOV.U32 R6, RZ, RZ, R52 ;  /* 0x000000ffff067224 */ /* 0x000fe400078e0034 */
[----:B------:R-:W-:Y:S01]  /*edc0*/  FADD.FTZ R19, R19, -UR5 ;  /* 0x8000000513137e21 */ /* 0x000fe20008010000 */
[----:B------:R-:W3:Y:S01]  /*edd0*/  LDCU.64 UR16, c[0x0][0x380] ;  /* 0x00007000ff1077ac */ /* 0x000ee20008000a00 */
[----:B------:R-:W-:Y:S02]  /*ede0*/  FADD.FTZ R20, R20, -UR5 ;  /* 0x8000000514147e21 */ /* 0x000fe40008010000 */
[----:B------:R-:W-:Y:S02]  /*edf0*/  FMUL.FTZ R19, R19, UR6 ;  /* 0x0000000613137c20 */ /* 0x000fe40008410000 */
[----:B------:R-:W-:-:S02]  /*ee00*/  FMUL.FTZ R20, R20, UR6 ;  /* 0x0000000614147c20 */ /* 0x000fc40008410000 */
[----:B01---5:R-:W-:Y:S02]  /*ee10*/  FFMA.FTZ R12, R2, R19, R32 ;  /* 0x00000013020c7223 */ /* 0x023fe40000010020 */
[----:B------:R-:W-:Y:S01]  /*ee20*/  FFMA.FTZ R13, R3, R20, R33 ;  /* 0x00000014030d7223 */ /* 0x000fe20000010021 */
[----:B--2---:R-:W-:Y:S02]  /*ee30*/  IMAD R14, R14, UR12, RZ ;  /* 0x0000000c0e0e7c24 */ /* 0x004fe4000f8e02ff */
[----:B------:R-:W-:-:S04]  /*ee40*/  IMAD.WIDE.U32 R8, R35, UR12, R6 ;  /* 0x0000000c23087c25 */ /* 0x000fc8000f8e0006 */
[----:B------:R-:W-:Y:S01]  /*ee50*/  IMAD R35, R35, UR13, R14 ;  /* 0x0000000d23237c24 */ /* 0x000fe2000f8e020e */
[----:B---3--:R-:W-:-:S04]  /*ee60*/  LEA R6, P1, R8, UR16, 0x2 ;  /* 0x0000001008067c11 */ /* 0x008fc8000f8210ff */
[----:B------:R-:W-:-:S04]  /*ee70*/  IADD3 R35, PT, PT, R9, R35, RZ ;  /* 0x0000002309237210 */ /* 0x000fc80007ffe0ff */
[----:B------:R-:W-:-:S05]  /*ee80*/  LEA.HI.X R7, R8, UR17, R35, 0x2, P1 ;  /* 0x0000001108077c11 */ /* 0x000fca00088f1423 */
[----:B------:R2:W-:Y:S02]  /*ee90*/  STG.E.64 desc[UR14][R6.64], R12 ;  /* 0x0000000c06007986 */ /* 0x0005e4000c101b0e */
.L_x_4011:
[----:B------:R-:W-:Y:S05]  /*eea0*/  BSYNC.RECONVERGENT B0 ;  /* 0x0000000000007941 */ /* 0x000fea0003800200 */
.L_x_4010:
[----:B------:R-:W-:Y:S04]  /*eeb0*/  BSSY.RECONVERGENT B0, `(.L_x_4012) ;  /* 0x0000013000007945 */ /* 0x000fe80003800200 */
[----:B------:R-:W-:Y:S05]  /*eec0*/  @P2 BRA `(.L_x_4013) ;  /* 0x0000000000442947 */ /* 0x000fea0003800000 */
[----:B------:R-:W3:Y:S01]  /*eed0*/  LDCU.64 UR12, c[0x0][0x3e0] ;  /* 0x00007c00ff0c77ac */ /* 0x000ee20008000a00 */
[----:B--2---:R-:W-:Y:S01]  /*eee0*/  MOV R7, R55 ;  /* 0x0000003700077202 */ /* 0x004fe20000000f00 */
[----:B------:R-:W-:Y:S02]  /*eef0*/  IMAD.MOV.U32 R6, RZ, RZ, R52 ;  /* 0x000000ffff067224 */ /* 0x000fe400078e0034 */
[----:B------:R-:W-:Y:S01]  /*ef00*/  FADD.FTZ R21, R21, -UR5 ;  /* 0x8000000515157e21 */ /* 0x000fe20008010000 */
[----:B------:R-:W2:Y:S01]  /*ef10*/  LDCU.64 UR16, c[0x0][0x380] ;  /* 0x00007000ff1077ac */ /* 0x000ea20008000a00 */
[----:B------:R-:W-:Y:S02]  /*ef20*/  FADD.FTZ R22, R22, -UR5 ;  /* 0x8000000516167e21 */ /* 0x000fe40008010000 */
[----:B------:R-:W-:Y:S02]  /*ef30*/  FMUL.FTZ R21, R21, UR6 ;  /* 0x0000000615157c20 */ /* 0x000fe40008410000 */
[----:B------:R-:W-:-:S02]  /*ef40*/  FMUL.FTZ R22, R22, UR6 ;  /* 0x0000000616167c20 */ /* 0x000fc40008410000 */
[----:B01---5:R-:W-:Y:S02]  /*ef50*/  FFMA.FTZ R12, R2, R21, R32 ;  /* 0x00000015020c7223 */ /* 0x023fe40000010020 */
[----:B------:R-:W-:Y:S01]  /*ef60*/  FFMA.FTZ R13, R3, R22, R33 ;  /* 0x00000016030d7223 */ /* 0x000fe20000010021 */
[----:B---3--:R-:W-:Y:S02]  /*ef70*/  IMAD R34, R34, UR12, RZ ;  /* 0x0000000c22227c24 */ /* 0x008fe4000f8e02ff */
[----:B------:R-:W-:-:S04]  /*ef80*/  IMAD.WIDE.U32 R8, R49, UR12, R6 ;  /* 0x0000000c31087c25 */ /* 0x000fc8000f8e0006 */
[----:B------:R-:W-:Y:S01]  /*ef90*/  IMAD R49, R49, UR13, R34 ;  /* 0x0000000d31317c24 */ /* 0x000fe2000f8e0222 */
[----:B--2---:R-:W-:-:S04]  /*efa0*/  LEA R6, P1, R8, UR16, 0x2 ;  /* 0x0000001008067c11 */ /* 0x004fc8000f8210ff */
[----:B------:R-:W-:-:S04]  /*efb0*/  IADD3 R49, PT, PT, R9, R49, RZ ;  /* 0x0000003109317210 */ /* 0x000fc80007ffe0ff */
[----:B------:R-:W-:-:S05]  /*efc0*/  LEA.HI.X R7, R8, UR17, R49, 0x2, P1 ;  /* 0x0000001108077c11 */ /* 0x000fca00088f1431 */
[----:B------:R3:W-:Y:S02]  /*efd0*/  STG.E.64 desc[UR14][R6.64], R12 ;  /* 0x0000000c06007986 */ /* 0x0007e4000c101b0e */
.L_x_4013:
[----:B------:R-:W-:Y:S05]  /*efe0*/  BSYNC.RECONVERGENT B0 ;  /* 0x0000000000007941 */ /* 0x000fea0003800200 */
.L_x_4012:
[----:B------:R-:W-:Y:S04]  /*eff0*/  BSSY.RECONVERGENT B0, `(.L_x_4014) ;  /* 0x0000013000007945 */ /* 0x000fe80003800200 */
[----:B------:R-:W-:Y:S05]  /*f000*/  @P3 BRA `(.L_x_4015) ;  /* 0x0000000000443947 */ /* 0x000fea0003800000 */
[----:B------:R-:W4:Y:S01]  /*f010*/  LDCU.64 UR12, c[0x0][0x3e0] ;  /* 0x00007c00ff0c77ac */ /* 0x000f220008000a00 */
[----:B--23--:R-:W-:Y:S01]  /*f020*/  MOV R7, R55 ;  /* 0x0000003700077202 */ /* 0x00cfe20000000f00 */
[----:B------:R-:W-:Y:S02]  /*f030*/  IMAD.MOV.U32 R6, RZ, RZ, R52 ;  /* 0x000000ffff067224 */ /* 0x000fe400078e0034 */
[----:B------:R-:W-:Y:S01]  /*f040*/  FADD.FTZ R23, R23, -UR5 ;  /* 0x8000000517177e21 */ /* 0x000fe20008010000 */
[----:B------:R-:W2:Y:S01]  /*f050*/  LDCU.64 UR16, c[0x0][0x380] ;  /* 0x00007000ff1077ac */ /* 0x000ea20008000a00 */
[----:B------:R-:W-:Y:S02]  /*f060*/  FADD.FTZ R24, R24, -UR5 ;  /* 0x8000000518187e21 */ /* 0x000fe40008010000 */
[----:B------:R-:W-:Y:S02]  /*f070*/  FMUL.FTZ R23, R23, UR6 ;  /* 0x0000000617177c20 */ /* 0x000fe40008410000 */
[----:B------:R-:W-:-:S04]  /*f080*/  FMUL.FTZ R24, R24, UR6 ;  /* 0x0000000618187c20 */ /* 0x000fc80008410000 */
[----:B-----5:R-:W-:Y:S01]  /*f090*/  FFMA.FTZ R11, R3, R24, R33 ;  /* 0x00000018030b7223 */ /* 0x020fe20000010021 */
[----:B----4-:R-:W-:Y:S02]  /*f0a0*/  IMAD R51, R51, UR12, RZ ;  /* 0x0000000c33337c24 */ /* 0x010fe4000f8e02ff */
[----:B01----:R-:W-:-:S04]  /*f0b0*/  IMAD.WIDE.U32 R8, R10, UR12, R6 ;  /* 0x0000000c0a087c25 */ /* 0x003fc8000f8e0006 */
[----:B------:R-:W-:Y:S01]  /*f0c0*/  IMAD R51, R10, UR13, R51 ;  /* 0x0000000d0a337c24 */ /* 0x000fe2000f8e0233 */
[----:B--2---:R-:W-:Y:S01]  /*f0d0*/  LEA R6, P1, R8, UR16, 0x2 ;  /* 0x0000001008067c11 */ /* 0x004fe2000f8210ff */
[----:B------:R-:W-:-:S03]  /*f0e0*/  FFMA.FTZ R10, R2, R23, R32 ;  /* 0x00000017020a7223 */ /* 0x000fc60000010020 */
[----:B------:R-:W-:-:S04]  /*f0f0*/  IADD3 R51, PT, PT, R9, R51, RZ ;  /* 0x0000003309337210 */ /* 0x000fc80007ffe0ff */
[----:B------:R-:W-:-:S05]  /*f100*/  LEA.HI.X R7, R8, UR17, R51, 0x2, P1 ;  /* 0x0000001108077c11 */ /* 0x000fca00088f1433 */
[----:B------:R4:W-:Y:S02]  /*f110*/  STG.E.64 desc[UR14][R6.64], R10 ;  /* 0x0000000a06007986 */ /* 0x0009e4000c101b0e */
.L_x_4015:
[----:B------:R-:W-:Y:S05]  /*f120*/  BSYNC.RECONVERGENT B0 ;  /* 0x0000000000007941 */ /* 0x000fea0003800200 */
.L_x_4014:
[----:B------:R-:W-:Y:S01]  /*f130*/  ISETP.GE.U32.AND P4, PT, R5, UR10, PT ;  /* 0x0000000a05007c0c */ /* 0x000fe2000bf86070 */
[C---:B------:R-:W-:Y:S01]  /*f140*/  VIADD R15, R58.reuse, 0x198 ;  /* 0x000001983a0f7836 */ /* 0x040fe20000000000 */
[----:B--234-:R-:W-:Y:S01]  /*f150*/  SHF.R.S32.HI R7, RZ, 0x1f, R5 ;  /* 0x0000001fff077819 */ /* 0x01cfe20000011405 */
[----:B------:R-:W-:Y:S01]  /*f160*/  BSSY.RECONVERGENT B0, `(.L_x_4016) ;  /* 0x0000024000007945 */ /* 0x000fe20003800200 */
[C---:B------:R-:W-:Y:S01]  /*f170*/  IADD3 R17, PT, PT, R58.reuse, 0x1a0, RZ ;  /* 0x000001a03a117810 */ /* 0x040fe20007ffe0ff */
[C---:B------:R-:W-:Y:S01]  /*f180*/  VIADD R6, R58.reuse, 0x1b0 ;  /* 0x000001b03a067836 */ /* 0x040fe20000000000 */
        /* <DEDUP_REMOVED lines=16> */
[----:B------:R-:W2:Y:S01]  /*f290*/  LDCU.64 UR12, c[0x0][0x3e0] ;  /* 0x00007c00ff0c77ac */ /* 0x000ea20008000a00 */
[----:B01----:R-:W-:Y:S01]  /*f2a0*/  MOV R8, R52 ;  /* 0x0000003400087202 */ /* 0x003fe20000000f00 */
[----:B------:R-:W-:Y:S02]  /*f2b0*/  IMAD.MOV.U32 R9, RZ, RZ, R55 ;  /* 0x000000ffff097224 */ /* 0x000fe400078e0037 */
[----:B------:R-:W-:Y:S01]  /*f2c0*/  FADD.FTZ R25, R25, -UR5 ;  /* 0x8000000519197e21 */ /* 0x000fe20008010000 */
[----:B------:R-:W0:Y:S01]  /*f2d0*/  LDCU.64 UR16, c[0x0][0x380] ;  /* 0x00007000ff1077ac */ /* 0x000e220008000a00 */
[----:B------:R-:W-:Y:S02]  /*f2e0*/  FADD.FTZ R26, R26, -UR5 ;  /* 0x800000051a1a7e21 */ /* 0x000fe40008010000 */
[----:B------:R-:W-:Y:S02]  /*f2f0*/  FMUL.FTZ R25, R25, UR6 ;  /* 0x0000000619197c20 */ /* 0x000fe40008410000 */
[----:B------:R-:W-:-:S04]  /*f300*/  FMUL.FTZ R26, R26, UR6 ;  /* 0x000000061a1a7c20 */ /* 0x000fc80008410000 */
[----:B-----5:R-:W-:Y:S01]  /*f310*/  FFMA.FTZ R13, R3, R26, R33 ;  /* 0x0000001a030d7223 */ /* 0x020fe20000010021 */
[----:B--2---:R-:W-:Y:S02]  /*f320*/  IMAD R12, R7, UR12, RZ ;  /* 0x0000000c070c7c24 */ /* 0x004fe4000f8e02ff */
[----:B------:R-:W-:-:S04]  /*f330*/  IMAD.WIDE.U32 R10, R5, UR12, R8 ;  /* 0x0000000c050a7c25 */ /* 0x000fc8000f8e0008 */
[----:B------:R-:W-:Y:S01]  /*f340*/  IMAD R5, R5, UR13, R12 ;  /* 0x0000000d05057c24 */ /* 0x000fe2000f8e020c */
[----:B0-----:R-:W-:Y:S01]  /*f350*/  LEA R8, P4, R10, UR16, 0x2 ;  /* 0x000000100a087c11 */ /* 0x001fe2000f8810ff */
[----:B------:R-:W-:-:S03]  /*f360*/  FFMA.FTZ R12, R2, R25, R32 ;  /* 0x00000019020c7223 */ /* 0x000fc60000010020 */
[----:B------:R-:W-:-:S04]  /*f370*/  IADD3 R5, PT, PT, R11, R5, RZ ;  /* 0x000000050b057210 */ /* 0x000fc80007ffe0ff */
[----:B------:R-:W-:-:S05]  /*f380*/  LEA.HI.X R9, R10, UR17, R5, 0x2, P4 ;  /* 0x000000110a097c11 */ /* 0x000fca000a0f1405 */
[----:B------:R2:W-:Y:S02]  /*f390*/  STG.E.64 desc[UR14][R8.64], R12 ;  /* 0x0000000c08007986 */ /* 0x0005e4000c101b0e */
.L_x_4017:
[----:B------:R-:W-:Y:S05]  /*f3a0*/  BSYNC.RECONVERGENT B0 ;  /* 0x0000000000007941 */ /* 0x000fea0003800200 */
.L_x_4016:
        /* <DEDUP_REMOVED lines=9> */
[----:B------:R-:W-:-:S02]  /*f440*/  FMUL.FTZ R28, R28, UR6 ;  /* 0x000000061c1c7c20 */ /* 0x000fc40008410000 */
[----:B-----5:R-:W-:Y:S02]  /*f450*/  FFMA.FTZ R10, R2, R27, R32 ;  /* 0x0000001b020a7223 */ /* 0x020fe40000010020 */
        /* <DEDUP_REMOVED lines=8> */
.L_x_4019:
[----:B------:R-:W-:Y:S05]  /*f4e0*/  BSYNC.RECONVERGENT B0 ;  /* 0x0000000000007941 */ /* 0x000fea0003800200 */
.L_x_4018:
[----:B------:R-:W-:Y:S04]  /*f4f0*/  BSSY.RECONVERGENT B0, `(.L_x_4020) ;  /* 0x0000013000007945 */ /* 0x000fe80003800200 */
[----:B------:R-:W-:Y:S05]  /*f500*/  @P5 BRA `(.L_x_4021) ;  /* 0x0000000000445947 */ /* 0x000fea0003800000 */
[----:B------:R-:W4:Y:S01]  /*f510*/  LDCU.64 UR12, c[0x0][0x3e0] ;  /* 0x00007c00ff0c77ac */ /* 0x000f220008000a00 */
[----:B---3--:R-:W-:Y:S01]  /*f520*/  MOV R4, R52 ;  /* 0x0000003400047202 */ /* 0x008fe20000000f00 */
[----:B------:R-:W-:Y:S02]  /*f530*/  IMAD.MOV.U32 R5, RZ, RZ, R55 ;  /* 0x000000ffff057224 */ /* 0x000fe400078e0037 */
[----:B------:R-:W-:Y:S01]  /*f540*/  FADD.FTZ R29, R29, -UR5 ;  /* 0x800000051d1d7e21 */ /* 0x000fe20008010000 */
[----:B------:R-:W3:Y:S01]  /*f550*/  LDCU.64 UR16, c[0x0][0x380] ;  /* 0x00007000ff1077ac */ /* 0x000ee20008000a00 */
[----:B------:R-:W-:Y:S02]  /*f560*/  FADD.FTZ R30, R30, -UR5 ;  /* 0x800000051e1e7e21 */ /* 0x000fe40008010000 */
[----:B------:R-:W-:Y:S02]  /*f570*/  FMUL.FTZ R29, R29, UR6 ;  /* 0x000000061d1d7c20 */ /* 0x000fe40008410000 */
[----:B------:R-:W-:-:S02]  /*f580*/  FMUL.FTZ R30, R30, UR6 ;  /* 0x000000061e1e7c20 */ /* 0x000fc40008410000 */
[----:B-----5:R-:W-:Y:S02]  /*f590*/  FFMA.FTZ R10, R2, R29, R32 ;  /* 0x0000001d020a7223 */ /* 0x020fe40000010020 */
[----:B------:R-:W-:Y:S01]  /*f5a0*/  FFMA.FTZ R11, R3, R30, R33 ;  /* 0x0000001e030b7223 */ /* 0x000fe20000010021 */
[----:B----4-:R-:W-:Y:S02]  /*f5b0*/  IMAD R16, R16, UR12, RZ ;  /* 0x0000000c10107c24 */ /* 0x010fe4000f8e02ff */
[----:B012---:R-:W-:-:S04]  /*f5c0*/  IMAD.WIDE.U32 R8, R15, UR12, R4 ;  /* 0x0000000c0f087c25 */ /* 0x007fc8000f8e0004 */
[----:B------:R-:W-:Y:S01]  /*f5d0*/  IMAD R15, R15, UR13, R16 ;  /* 0x0000000d0f0f7c24 */ /* 0x000fe2000f8e0210 */
[----:B---3--:R-:W-:-:S04]  /*f5e0*/  LEA R4, P1, R8, UR16, 0x2 ;  /* 0x0000001008047c11 */ /* 0x008fc8000f8210ff */
[----:B------:R-:W-:-:S04]  /*f5f0*/  IADD3 R15, PT, PT, R9, R15, RZ ;  /* 0x0000000f090f7210 */ /* 0x000fc80007ffe0ff */
[----:B------:R-:W-:-:S05]  /*f600*/  LEA.HI.X R5, R8, UR17, R15, 0x2, P1 ;  /* 0x0000001108057c11 */ /* 0x000fca00088f140f */
[----:B------:R4:W-:Y:S02]  /*f610*/  STG.E.64 desc[UR14][R4.64], R10 ;  /* 0x0000000a04007986 */ /* 0x0009e4000c101b0e */
.L_x_4021:
[----:B------:R-:W-:Y:S05]  /*f620*/  BSYNC.RECONVERGENT B0 ;  /* 0x0000000000007941 */ /* 0x000fea0003800200 */
.L_x_4020:
[----:B------:R-:W-:Y:S04]  /*f630*/  BSSY.RECONVERGENT B0, `(.L_x_4022) ;  /* 0x0000013000007945 */ /* 0x000fe80003800200 */
[----:B------:R-:W-:Y:S05]  /*f640*/  @P2 BRA `(.L_x_4023) ;  /* 0x0000000000442947 */ /* 0x000fea0003800000 */
[----:B------:R-:W0:Y:S01]  /*f650*/  LDCU.64 UR12, c[0x0][0x3e0] ;  /* 0x00007c00ff0c77ac */ /* 0x000e220008000a00 */
[----:B---34-:R-:W-:Y:S01]  /*f660*/  MOV R4, R52 ;  /* 0x0000003400047202 */ /* 0x018fe20000000f00 */
        /* <DEDUP_REMOVED lines=8> */
[----:B0-----:R-:W-:Y:S02]  /*f6f0*/  IMAD R18, R18, UR12, RZ ;  /* 0x0000000c12127c24 */ /* 0x001fe4000f8e02ff */
[----:B-12---:R-:W-:-:S04]  /*f700*/  IMAD.WIDE.U32 R8, R17, UR12, R4 ;  /* 0x0000000c11087c25 */ /* 0x006fc8000f8e0004 */
[----:B------:R-:W-:Y:S01]  /*f710*/  IMAD R17, R17, UR13, R18 ;  /* 0x0000000d11117c24 */ /* 0x000fe2000f8e0212 */
[----:B---3--:R-:W-:-:S04]  /*f720*/  LEA R4, P1, R8, UR16, 0x2 ;  /* 0x0000001008047c11 */ /* 0x008fc8000f8210ff */
[----:B------:R-:W-:-:S04]  /*f730*/  IADD3 R17, PT, PT, R9, R17, RZ ;  /* 0x0000001109117210 */ /* 0x000fc80007ffe0ff */
[----:B------:R-:W-:-:S05]  /*f740*/  LEA.HI.X R5, R8, UR17, R17, 0x2, P1 ;  /* 0x0000001108057c11 */ /* 0x000fca00088f1411 */
[----:B------:R0:W-:Y:S02]  /*f750*/  STG.E.64 desc[UR14][R4.64], R10 ;  /* 0x0000000a04007986 */ /* 0x0001e4000c101b0e */
.L_x_4023:
[----:B------:R-:W-:Y:S05]  /*f760*/  BSYNC.RECONVERGENT B0 ;  /* 0x0000000000007941 */ /* 0x000fea0003800200 */
.L_x_4022:
[----:B------:R-:W-:Y:S04]  /*f770*/  BSSY.RECONVERGENT B0, `(.L_x_4024) ;  /* 0x0000013000007945 */ /* 0x000fe80003800200 */
[----:B------:R-:W-:Y:S05]  /*f780*/  @P3 BRA `(.L_x_4025) ;  /* 0x0000000000443947 */ /* 0x000fea0003800000 */
[----:B------:R-:W1:Y:S01]  /*f790*/  LDCU.64 UR12, c[0x0][0x3e0] ;  /* 0x00007c00ff0c77ac */ /* 0x000e620008000a00 */
[----:B0--34-:R-:W-:Y:S01]  /*f7a0*/  MOV R4, R52 ;  /* 0x0000003400047202 */ /* 0x019fe20000000f00 */
        /* <DEDUP_REMOVED lines=8> */
[----:B-1----:R-:W-:Y:S02]  /*f830*/  IMAD R20, R20, UR12, RZ ;  /* 0x0000000c14147c24 */ /* 0x002fe4000f8e02ff */
[----:B--2---:R-:W-:-:S04]  /*f840*/  IMAD.WIDE.U32 R8, R19, UR12, R4 ;  /* 0x0000000c13087c25 */ /* 0x004fc8000f8e0004 */
[----:B------:R-:W-:Y:S01]  /*f850*/  IMAD R19, R19, UR13, R20 ;  /* 0x0000000d13137c24 */ /* 0x000fe2000f8e0214 */
[----:B0-----:R-:W-:-:S04]  /*f860*/  LEA R4, P1, R8, UR16, 0x2 ;  /* 0x0000001008047c11 */ /* 0x001fc8000f8210ff */
[----:B------:R-:W-:-:S04]  /*f870*/  IADD3 R19, PT, PT, R9, R19, RZ ;  /* 0x0000001309137210 */ /* 0x000fc80007ffe0ff */
[----:B------:R-:W-:-:S05]  /*f880*/  LEA.HI.X R5, R8, UR17, R19, 0x2, P1 ;  /* 0x0000001108057c11 */ /* 0x000fca00088f1413 */
[----:B------:R0:W-:Y:S02]  /*f890*/  STG.E.64 desc[UR14][R4.64], R10 ;  /* 0x0000000a04007986 */ /* 0x0001e4000c101b0e */
.L_x_4025:
[----:B------:R-:W-:Y:S05]  /*f8a0*/  BSYNC.RECONVERGENT B0 ;  /* 0x0000000000007941 */ /* 0x000fea0003800200 */
.L_x_4024:
[----:B------:R-:W-:Y:S01]  /*f8b0*/  ISETP.GE.U32.AND P4, PT, R6, UR10, PT ;  /* 0x0000000a06007c0c */ /* 0x000fe2000bf86070 */
[C---:B------:R-:W-:Y:S01]  /*f8c0*/  VIADD R15, R58.reuse, 0x1c8 ;  /* 0x000001c83a0f7836 */ /* 0x040fe20000000000 */
[----:B------:R-:W-:Y:S01]  /*f8d0*/  SHF.R.S32.HI R7, RZ, 0x1f, R6 ;  /* 0x0000001fff077819 */ /* 0x000fe20000011406 */
[----:B------:R-:W-:Y:S01]  /*f8e0*/  BSSY.RECONVERGENT B0, `(.L_x_4026) ;  /* 0x0000024000007945 */ /* 0x000fe20003800200 */
[C---:B012---:R-:W-:Y:S01]  /*f8f0*/  IADD3 R13, PT, PT, R58.reuse, 0x1c0, RZ ;  /* 0x000001c03a0d7810 */ /* 0x047fe20007ffe0ff */
[C---:B---34-:R-:W-:Y:S01]  /*f900*/  VIADD R4, R58.reuse, 0x1e0 ;  /* 0x000001e03a047836 */ /* 0x058fe20000000000 */
        /* <DEDUP_REMOVED lines=19> */
[----:B------:R-:W-:Y:S01]  /*fa40*/  MOV R9, R55 ;  /* 0x0000003700097202 */ /* 0x000fe20000000f00 */
[----:B------:R-:W1:Y:S01]  /*fa50*/  LDCU.64 UR16, c[0x0][0x380] ;  /* 0x00007000ff1077ac */ /* 0x000e620008000a00 */
[----:B------:R-:W-:Y:S01]  /*fa60*/  FADD.FTZ R40, R40, -UR5 ;  /* 0x8000000528287e21 */ /* 0x000fe20008010000 */
[----:B------:R-:W-:-:S03]  /*fa70*/  FMUL.FTZ R39, R39, UR6 ;  /* 0x0000000627277c20 */ /* 0x000fc60008410000 */
[----:B------:R-:W-:Y:S01]  /*fa80*/  FMUL.FTZ R40, R40, UR6 ;  /* 0x0000000628287c20 */ /* 0x000fe20008410000 */
[----:B-----5:R-:W-:-:S03]  /*fa90*/  FFMA.FTZ R10, R2, R39, R32 ;  /* 0x00000027020a7223 */ /* 0x020fc60000010020 */
[----:B------:R-:W-:Y:S01]  /*faa0*/  FFMA.FTZ R11, R3, R40, R33 ;  /* 0x00000028030b7223 */ /* 0x000fe20000010021 */
[----:B0-----:R-:W-:Y:S02]  /*fab0*/  IMAD R7, R7, UR12, RZ ;  /* 0x0000000c07077c24 */ /* 0x001fe4000f8e02ff */
[----:B------:R-:W-:-:S04]  /*fac0*/  IMAD.WIDE.U32 R8, R6, UR12, R8 ;  /* 0x0000000c06087c25 */ /* 0x000fc8000f8e0008 */
[----:B------:R-:W-:Y:S01]  /*fad0*/  IMAD R7, R6, UR13, R7 ;  /* 0x0000000d06077c24 */ /* 0x000fe2000f8e0207 */
[----:B-1----:R-:W-:-:S03]  /*fae0*/  LEA R6, P4, R8, UR16, 0x2 ;  /* 0x0000001008067c11 */ /* 0x002fc6000f8810ff */
[----:B------:R-:W-:-:S05]  /*faf0*/  IMAD.IADD R7, R9, 0x1, R7 ;  /* 0x0000000109077824 */ /* 0x000fca00078e0207 */
[----:B------:R-:W-:-:S05]  /*fb00*/  LEA.HI.X R7, R8, UR17, R7, 0x2, P4 ;  /* 0x0000001108077c11 */ /* 0x000fca000a0f1407 */
[----:B------:R0:W-:Y:S02]  /*fb10*/  STG.E.64 desc[UR14][R6.64], R10 ;  /* 0x0000000a06007986 */ /* 0x0001e4000c101b0e */
.L_x_4027:
[----:B------:R-:W-:Y:S05]  /*fb20*/  BSYNC.RECONVERGENT B0 ;  /* 0x0000000000007941 */ /* 0x000fea0003800200 */
.L_x_4026:
[----:B------:R-:W-:Y:S04]  /*fb30*/  BSSY.RECONVERGENT B0, `(.L_x_4028) ;  /* 0x0000013000007945 */ /* 0x000fe80003800200 */
[----:B------:R-:W-:Y:S05]  /*fb40*/  @P1 BRA `(.L_x_4029) ;  /* 0x0000000000441947 */ /* 0x000fea0003800000 */
[----:B------:R-:W1:Y:S01]  /*fb50*/  LDCU.64 UR12, c[0x0][0x3e0] ;  /* 0x00007c00ff0c77ac */ /* 0x000e620008000a00 */
[----:B0-----:R-:W-:Y:S01]  /*fb60*/  MOV R6, R52 ;  /* 0x0000003400067202 */ /* 0x001fe20000000f00 */
[----:B------:R-:W-:Y:S01]  /*fb70*/  FADD.FTZ R41, R41, -UR5 ;  /* 0x8000000529297e21 */ /* 0x000fe20008010000 */
[----:B------:R-:W-:Y:S01]  /*fb80*/  MOV R7, R55 ;  /* 0x0000003700077202 */ /* 0x000fe20000000f00 */
[----:B------:R-:W0:Y:S01]  /*fb90*/  LDCU.64 UR16, c[0x0][0x380] ;  /* 0x00007000ff1077ac */ /* 0x000e220008000a00 */
[----:B------:R-:W-:Y:S01]  /*fba0*/  FADD.FTZ R42, R42, -UR5 ;  /* 0x800000052a2a7e21 */ /* 0x000fe20008010000 */
[----:B------:R-:W-:-:S03]  /*fbb0*/  FMUL.FTZ R41, R41, UR6 ;  /* 0x0000000629297c20 */ /* 0x000fc60008410000 */
[----:B------:R-:W-:Y:S01]  /*fbc0*/  FMUL.FTZ R42, R42, UR6 ;  /* 0x000000062a2a7c20 */ /* 0x000fe20008410000 */
[----:B-----5:R-:W-:Y:S01]  /*fbd0*/  FFMA.FTZ R10, R2, R41, R32 ;  /* 0x00000029020a7223 */ /* 0x020fe20000010020 */
[----:B-1----:R-:W-:Y:S02]  /*fbe0*/  IMAD R11, R12, UR12, RZ ;  /* 0x0000000c0c0b7c24 */ /* 0x002fe4000f8e02ff */
[----:B------:R-:W-:-:S04]  /*fbf0*/  IMAD.WIDE.U32 R8, R0, UR12, R6 ;  /* 0x0000000c00087c25 */ /* 0x000fc8000f8e0006 */
[----:B------:R-:W-:Y:S01]  /*fc00*/  IMAD R11, R0, UR13, R11 ;  /* 0x0000000d000b7c24 */ /* 0x000fe2000f8e020b */
[----:B0-----:R-:W-:-:S03]  /*fc10*/  LEA R6, P1, R8, UR16, 0x2 ;  /* 0x0000001008067c11 */ /* 0x001fc6000f8210ff */
[----:B------:R-:W-:-:S05]  /*fc20*/  IMAD.IADD R11, R9, 0x1, R11 ;  /* 0x00000001090b7824 */ /* 0x000fca00078e020b */
[----:B------:R-:W-:Y:S01]  /*fc30*/  LEA.HI.X R7, R8, UR17, R11, 0x2, P1 ;  /* 0x0000001108077c11 */ /* 0x000fe200088f140b */
[----:B------:R-:W-:-:S05]  /*fc40*/  FFMA.FTZ R11, R3, R42, R33 ;  /* 0x0000002a030b7223 */ /* 0x000fca0000010021 */
[----:B------:R1:W-:Y:S02]  /*fc50*/  STG.E.64 desc[UR14][R6.64], R10 ;  /* 0x0000000a06007986 */ /* 0x0003e4000c101b0e */
.L_x_4029:
[----:B------:R-:W-:Y:S05]  /*fc60*/  BSYNC.RECONVERGENT B0 ;  /* 0x0000000000007941 */ /* 0x000fea0003800200 */
.L_x_4028:
[----:B------:R-:W-:Y:S04]  /*fc70*/  BSSY.RECONVERGENT B0, `(.L_x_4030) ;  /* 0x0000013000007945 */ /* 0x000fe80003800200 */
[----:B------:R-:W-:Y:S05]  /*fc80*/  @P5 BRA `(.L_x_4031) ;  /* 0x0000000000445947 */ /* 0x000fea0003800000 */
[----:B------:R-:W2:Y:S01]  /*fc90*/  LDCU.64 UR12, c[0x0][0x3e0] ;  /* 0x00007c00ff0c77ac */ /* 0x000ea20008000a00 */
[----:B01----:R-:W-:Y:S01]  /*fca0*/  MOV R6, R52 ;  /* 0x0000003400067202 */ /* 0x003fe20000000f00 */
        /* <DEDUP_REMOVED lines=11> */
[----:B0-----:R-:W-:-:S03]  /*fd60*/  LEA R6, P1, R8, UR16, 0x2 ;  /* 0x0000001008067c11 */ /* 0x001fc6000f8210ff */
[----:B------:R-:W-:-:S05]  /*fd70*/  IMAD.IADD R13, R9, 0x1, R13 ;  /* 0x00000001090d7824 */ /* 0x000fca00078e020d */
[----:B------:R-:W-:-:S05]  /*fd80*/  LEA.HI.X R7, R8, UR17, R13, 0x2, P1 ;  /* 0x0000001108077c11 */ /* 0x000fca00088f140d */
[----:B------:R2:W-:Y:S02]  /*fd90*/  STG.E.64 desc[UR14][R6.64], R10 ;  /* 0x0000000a06007986 */ /* 0x0005e4000c101b0e */
.L_x_4031:
[----:B------:R-:W-:Y:S05]  /*fda0*/  BSYNC.RECONVERGENT B0 ;  /* 0x0000000000007941 */ /* 0x000fea0003800200 */
.L_x_4030:
[----:B------:R-:W-:Y:S04]  /*fdb0*/  BSSY.RECONVERGENT B0, `(.L_x_4032) ;  /* 0x0000013000007945 */ /* 0x000fe80003800200 */
[----:B------:R-:W-:Y:S05]  /*fdc0*/  @P2 BRA `(.L_x_4033) ;  /* 0x0000000000442947 */ /* 0x000fea0003800000 */
[----:B------:R-:W3:Y:S01]  /*fdd0*/  LDCU.64 UR12, c[0x0][0x3e0] ;  /* 0x00007c00ff0c77ac */ /* 0x000ee20008000a00 */
[----:B012---:R-:W-:Y:S01]  /*fde0*/  MOV R6, R52 ;  /* 0x0000003400067202 */ /* 0x007fe20000000f00 */
        /* <DEDUP_REMOVED lines=8> */
[----:B---3--:R-:W-:Y:S02]  /*fe70*/  IMAD R16, R16, UR12, RZ ;  /* 0x0000000c10107c24 */ /* 0x008fe4000f8e02ff */
[----:B------:R-:W-:-:S04]  /*fe80*/  IMAD.WIDE.U32 R8, R15, UR12, R6 ;  /* 0x0000000c0f087c25 */ /* 0x000fc8000f8e0006 */
[----:B------:R-:W-:Y:S01]  /*fe90*/  IMAD R15, R15, UR13, R16 ;  /* 0x0000000d0f0f7c24 */ /* 0x000fe2000f8e0210 */
[----:B0-----:R-:W-:-:S03]  /*fea0*/  LEA R6, P1, R8, UR16, 0x2 ;  /* 0x0000001008067c11 */ /* 0x001fc6000f8210ff */
[----:B------:R-:W-:-:S05]  /*feb0*/  IMAD.IADD R15, R9, 0x1, R15 ;  /* 0x00000001090f7824 */ /* 0x000fca00078e020f */
[----:B------:R-:W-:-:S05]  /*fec0*/  LEA.HI.X R7, R8, UR17, R15, 0x2, P1 ;  /* 0x0000001108077c11 */ /* 0x000fca00088f140f */
[----:B------:R3:W-:Y:S02]  /*fed0*/  STG.E.64 desc[UR14][R6.64], R10 ;  /* 0x0000000a06007986 */ /* 0x0007e4000c101b0e */
.L_x_4033:
[----:B------:R-:W-:Y:S05]  /*fee0*/  BSYNC.RECONVERGENT B0 ;  /* 0x0000000000007941 */ /* 0x000fea0003800200 */
.L_x_4032:
[----:B------:R-:W-:Y:S04]  /*fef0*/  BSSY.RECONVERGENT B0, `(.L_x_4034) ;  /* 0x0000013000007945 */ /* 0x000fe80003800200 */
[----:B------:R-:W-:Y:S05]  /*ff00*/  @P3 BRA `(.L_x_4035) ;  /* 0x0000000000443947 */ /* 0x000fea0003800000 */
[----:B------:R-:W4:Y:S01]  /*ff10*/  LDCU.64 UR12, c[0x0][0x3e0] ;  /* 0x00007c00ff0c77ac */ /* 0x000f220008000a00 */
[----:B0123--:R-:W-:Y:S01]  /*ff20*/  MOV R6, R52 ;  /* 0x0000003400067202 */ /* 0x00ffe20000000f00 */
        /* <DEDUP_REMOVED lines=8> */
[----:B----4-:R-:W-:Y:S02]  /*ffb0*/  IMAD R18, R18, UR12, RZ ;  /* 0x0000000c12127c24 */ /* 0x010fe4000f8e02ff */
[----:B------:R-:W-:-:S04]  /*ffc0*/  IMAD.WIDE.U32 R8, R17, UR12, R6 ;  /* 0x0000000c11087c25 */ /* 0x000fc8000f8e0006 */
[----:B------:R-:W-:Y:S01]  /*ffd0*/  IMAD R17, R17, UR13, R18 ;  /* 0x0000000d11117c24 */ /* 0x000fe2000f8e0212 */
[----:B0-----:R-:W-:-:S03]  /*ffe0*/  LEA R6, P1, R8, UR16, 0x2 ;  /* 0x0000001008067c11 */ /* 0x001fc6000f8210ff */
[----:B------:R-:W-:-:S05]  /*fff0*/  IMAD.IADD R17, R9, 0x1, R17 ;  /* 0x0000000109117824 */ /* 0x000fca00078e0211 */
[----:B------:R-:W-:-:S05]  /*10000*/  LEA.HI.X R7, R8, UR17, R17, 0x2, P1 ;  /* 0x0000001108077c11 */ /* 0x000fca00088f1411 */
[----:B------:R4:W-:Y:S02]  /*10010*/  STG.E.64 desc[UR14][R6.64], R10 ;  /* 0x0000000a06007986 */ /* 0x0009e4000c101b0e */
.L_x_4035:
[----:B------:R-:W-:Y:S05]  /*10020*/  BSYNC.RECONVERGENT B0 ;  /* 0x0000000000007941 */ /* 0x000fea0003800200 */
.L_x_4034:
        /* <DEDUP_REMOVED lines=20> */
[----:B------:R-:W0:Y:S02]  /*10170*/  LDCU.64 UR12, c[0x0][0x3e0] ;  /* 0x00007c00ff0c77ac */ /* 0x000e240008000a00 */
[----:B01234-:R-:W-:Y:S01]  /*10180*/  MOV R6, R52 ;  /* 0x0000003400067202 */ /* 0x01ffe20000000f00 */
[----:B------:R-:W-:Y:S01]  /*10190*/  FADD.FTZ R60, R60, -UR5 ;  /* 0x800000053c3c7e21 */ /* 0x000fe20008010000 */
[----:B------:R-:W-:Y:S01]  /*101a0*/  MOV R7, R55 ;  /* 0x0000003700077202 */ /* 0x000fe20000000f00 */
[----:B------:R-:W0:Y:S01]  /*101b0*/  LDCU.64 UR16, c[0x0][0x380] ;  /* 0x00007000ff1077ac */ /* 0x000e220008000a00 */
[----:B------:R-:W-:Y:S01]  /*101c0*/  FADD.FTZ R61, R61, -UR5 ;  /* 0x800000053d3d7e21 */ /* 0x000fe20008010000 */
[----:B------:R-:W-:Y:S02]  /*101d0*/  IMAD R0, R0, UR12, RZ ;  /* 0x0000000c00007c24 */ /* 0x000fe4000f8e02ff */
[----:B------:R-:W-:-:S04]  /*101e0*/  IMAD.WIDE.U32 R8, R5, UR12, R6 ;  /* 0x0000000c05087c25 */ /* 0x000fc8000f8e0006 */
[----:B------:R-:W-:Y:S02]  /*101f0*/  IMAD R7, R5, UR13, R0 ;  /* 0x0000000d05077c24 */ /* 0x000fe4000f8e0200 */
[----:B------:R-:W-:Y:S01]  /*10200*/  FMUL.FTZ R5, R60, UR6 ;  /* 0x000000063c057c20 */ /* 0x000fe20008410000 */
[----:B0-----:R-:W-:Y:S01]  /*10210*/  LEA R6, P4, R8, UR16, 0x2 ;  /* 0x0000001008067c11 */ /* 0x001fe2000f8810ff */
[----:B------:R-:W-:Y:S01]  /*10220*/  FMUL.FTZ R0, R61, UR6 ;  /* 0x000000063d007c20 */ /* 0x000fe20008410000 */
[----:B------:R-:W-:Y:S02]  /*10230*/  IMAD.IADD R7, R9, 0x1, R7 ;  /* 0x0000000109077824 */ /* 0x000fe400078e0207 */
[----:B-----5:R-:W-:Y:S01]  /*10240*/  FFMA.FTZ R10, R2, R5, R32 ;  /* 0x00000005020a7223 */ /* 0x020fe20000010020 */
[----:B------:R-:W-:Y:S02]  /*10250*/  FFMA.FTZ R11, R3, R0, R33 ;  /* 0x00000000030b7223 */ /* 0x000fe40000010021 */
[----:B------:R-:W-:-:S05]  /*10260*/  LEA.HI.X R7, R8, UR17, R7, 0x2, P4 ;  /* 0x0000001108077c11 */ /* 0x000fca000a0f1407 */
[----:B------:R0:W-:Y:S02]  /*10270*/  STG.E.64 desc[UR14][R6.64], R10 ;  /* 0x0000000a06007986 */ /* 0x0001e4000c101b0e */
.L_x_4037:
[----:B------:R-:W-:Y:S05]  /*10280*/  BSYNC.RECONVERGENT B0 ;  /* 0x0000000000007941 */ /* 0x000fea0003800200 */
.L_x_4036:
[----:B------:R-:W-:Y:S04]  /*10290*/  BSSY.RECONVERGENT B0, `(.L_x_4038) ;  /* 0x0000013000007945 */ /* 0x000fe80003800200 */
[----:B------:R-:W-:Y:S05]  /*102a0*/  @P1 BRA `(.L_x_4039) ;  /* 0x0000000000441947 */ /* 0x000fea0003800000 */
[----:B------:R-:W0:Y:S02]  /*102b0*/  LDCU.64 UR12, c[0x0][0x3e0] ;  /* 0x00007c00ff0c77ac */ /* 0x000e240008000a00 */
[----:B01234-:R-:W-:Y:S01]  /*102c0*/  MOV R6, R52 ;  /* 0x0000003400067202 */ /* 0x01ffe20000000f00 */
        /* <DEDUP_REMOVED lines=8> */
[----:B------:R-:W-:Y:S02]  /*10350*/  IMAD R5, R12, UR12, RZ ;  /* 0x0000000c0c057c24 */ /* 0x000fe4000f8e02ff */
[----:B------:R-:W-:-:S04]  /*10360*/  IMAD.WIDE.U32 R6, R4, UR12, R6 ;  /* 0x0000000c04067c25 */ /* 0x000fc8000f8e0006 */
[----:B------:R-:W-:Y:S01]  /*10370*/  IMAD R5, R4, UR13, R5 ;  /* 0x0000000d04057c24 */ /* 0x000fe2000f8e0205 */
[----:B0-----:R-:W-:-:S03]  /*10380*/  LEA R4, P1, R6, UR16, 0x2 ;  /* 0x0000001006047c11 */ /* 0x001fc6000f8210ff */
[----:B------:R-:W-:-:S05]  /*10390*/  IMAD.IADD R5, R7, 0x1, R5 ;  /* 0x0000000107057824 */ /* 0x000fca00078e0205 */
[----:B------:R-:W-:-:S05]  /*103a0*/  LEA.HI.X R5, R6, UR17, R5, 0x2, P1 ;  /* 0x0000001106057c11 */ /* 0x000fca00088f1405 */
[----:B------:R0:W-:Y:S02]  /*103b0*/  STG.E.64 desc[UR14][R4.64], R8 ;  /* 0x0000000804007986 */ /* 0x0001e4000c101b0e */
.L_x_4039:
[----:B------:R-:W-:Y:S05]  /*103c0*/  BSYNC.RECONVERGENT B0 ;  /* 0x0000000000007941 */ /* 0x000fea0003800200 */
.L_x_4038:
        /* <DEDUP_REMOVED lines=12> */
[----:B-1----:R-:W-:Y:S02]  /*10490*/  IMAD R14, R14, UR12, RZ ;  /* 0x0000000c0e0e7c24 */ /* 0x002fe4000f8e02ff */
[----:B--234-:R-:W-:-:S04]  /*104a0*/  IMAD.WIDE.U32 R6, R13, UR12, R4 ;  /* 0x0000000c0d067c25 */ /* 0x01cfc8000f8e0004 */
[----:B------:R-:W-:Y:S01]  /*104b0*/  IMAD R13, R13, UR13, R14 ;  /* 0x0000000d0d0d7c24 */ /* 0x000fe2000f8e020e */
[----:B0-----:R-:W-:-:S03]  /*104c0*/  LEA R4, P1, R6, UR16, 0x2 ;  /* 0x0000001006047c11 */ /* 0x001fc6000f8210ff */
[----:B------:R-:W-:-:S05]  /*104d0*/  IMAD.IADD R13, R7, 0x1, R13 ;  /* 0x00000001070d7824 */ /* 0x000fca00078e020d */
[----:B------:R-:W-:-:S05]  /*104e0*/  LEA.HI.X R5, R6, UR17, R13, 0x2, P1 ;  /* 0x0000001106057c11 */ /* 0x000fca00088f140d */
[----:B------:R0:W-:Y:S02]  /*104f0*/  STG.E.64 desc[UR14][R4.64], R8 ;  /* 0x0000000804007986 */ /* 0x0001e4000c101b0e */
.L_x_4041:
[----:B------:R-:W-:Y:S05]  /*10500*/  BSYNC.RECONVERGENT B0 ;  /* 0x0000000000007941 */ /* 0x000fea0003800200 */
.L_x_4040:
[----:B------:R-:W-:Y:S04]  /*10510*/  BSSY.RECONVERGENT B0, `(.L_x_4042) ;  /* 0x0000013000007945 */ /* 0x000fe80003800200 */
[----:B------:R-:W-:Y:S05]  /*10520*/  @P2 BRA `(.L_x_4043) ;  /* 0x0000000000442947 */ /* 0x000fea0003800000 */
[----:B------:R-:W1:Y:S01]  /*10530*/  LDCU.64 UR12, c[0x0][0x3e0] ;  /* 0x00007c00ff0c77ac */ /* 0x000e620008000a00 */
[----:B0-----:R-:W-:Y:S01]  /*10540*/  MOV R4, R52 ;  /* 0x0000003400047202 */ /* 0x001fe20000000f00 */
[----:B------:R-:W-:Y:S01]  /*10550*/  FADD.FTZ R66, R66, -UR5 ;  /* 0x8000000542427e21 */ /* 0x000fe20008010000 */
[----:B------:R-:W-:Y:S01]  /*10560*/  MOV R5, R55 ;  /* 0x0000003700057202 */ /* 0x000fe20000000f00 */
[----:B------:R-:W0:Y:S01]  /*10570*/  LDCU.64 UR16, c[0x0][0x380] ;  /* 0x00007000ff1077ac */ /* 0x000e220008000a00 */
[----:B------:R-:W-:-:S04]  /*10580*/  FADD.FTZ R67, R67, -UR5 ;  /* 0x8000000543437e21 */ /* 0x000fc80008010000 */
[----:B------:R-:W-:-:S04]  /*10590*/  FMUL.FTZ R0, R67, UR6 ;  /* 0x0000000643007c20 */ /* 0x000fc80008410000 */
[----:B-----5:R-:W-:Y:S01]  /*105a0*/  FFMA.FTZ R9, R3, R0, R33 ;  /* 0x0000000003097223 */ /* 0x020fe20000010021 */
[----:B-1----:R-:W-:Y:S02]  /*105b0*/  IMAD R16, R16, UR12, RZ ;  /* 0x0000000c10107c24 */ /* 0x002fe4000f8e02ff */
[----:B--234-:R-:W-:-:S04]  /*105c0*/  IMAD.WIDE.U32 R6, R15, UR12, R4 ;  /* 0x0000000c0f067c25 */ /* 0x01cfc8000f8e0004 */
[----:B------:R-:W-:Y:S01]  /*105d0*/  FMUL.FTZ R5, R66, UR6 ;  /* 0x0000000642057c20 */ /* 0x000fe20008410000 */
[----:B------:R-:W-:Y:S01]  /*105e0*/  IMAD R15, R15, UR13, R16 ;  /* 0x0000000d0f0f7c24 */ /* 0x000fe2000f8e0210 */
[----:B0-----:R-:W-:Y:S02]  /*105f0*/  LEA R4, P1, R6, UR16, 0x2 ;  /* 0x0000001006047c11 */ /* 0x001fe4000f8210ff */
[----:B------:R-:W-:Y:S01]  /*10600*/  FFMA.FTZ R8, R2, R5, R32 ;  /* 0x0000000502087223 */ /* 0x000fe20000010020 */
[----:B------:R-:W-:-:S05]  /*10610*/  IMAD.IADD R15, R7, 0x1, R15 ;  /* 0x00000001070f7824 */ /* 0x000fca00078e020f */
[----:B------:R-:W-:-:S05]  /*10620*/  LEA.HI.X R5, R6, UR17, R15, 0x2, P1 ;  /* 0x0000001106057c11 */ /* 0x000fca00088f140f */
[----:B------:R0:W-:Y:S02]  /*10630*/  STG.E.64 desc[UR14][R4.64], R8 ;  /* 0x0000000804007986 */ /* 0x0001e4000c101b0e */
.L_x_4043:
[----:B------:R-:W-:Y:S05]  /*10640*/  BSYNC.RECONVERGENT B0 ;  /* 0x0000000000007941 */ /* 0x000fea0003800200 */
.L_x_4042:
[----:B------:R-:W-:Y:S04]  /*10650*/  BSSY.RECONVERGENT B0, `(.L_x_3917) ;  /* 0x0000012000007945 */ /* 0x000fe80003800200 */
[----:B------:R-:W-:Y:S05]  /*10660*/  @P3 BRA `(.L_x_4044) ;  /* 0x0000000000403947 */ /* 0x000fea0003800000 */
[----:B------:R-:W1:Y:S01]  /*10670*/  LDCU.64 UR10, c[0x0][0x3e0] ;  /* 0x00007c00ff0a77ac */ /* 0x000e620008000a00 */
[----:B------:R-:W-:Y:S01]  /*10680*/  MOV R53, R55 ;  /* 0x0000003700357202 */ /* 0x000fe20000000f00 */
[----:B------:R-:W-:Y:S01]  /*10690*/  FADD.FTZ R68, R68, -UR5 ;  /* 0x8000000544447e21 */ /* 0x000fe20008010000 */
[----:B------:R-:W-:Y:S01]  /*106a0*/  FADD.FTZ R69, R69, -UR5 ;  /* 0x8000000545457e21 */ /* 0x000fe20008010000 */
[----:B------:R-:W2:Y:S02]  /*106b0*/  LDCU.64 UR12, c[0x0][0x380] ;  /* 0x00007000ff0c77ac */ /* 0x000ea40008000a00 */
[----:B0-----:R-:W-:Y:S01]  /*106c0*/  FMUL.FTZ R5, R68, UR6 ;  /* 0x0000000644057c20 */ /* 0x001fe20008410000 */
[----:B------:R-:W-:-:S03]  /*106d0*/  FMUL.FTZ R0, R69, UR6 ;  /* 0x0000000645007c20 */ /* 0x000fc60008410000 */
[----:B-----5:R-:W-:Y:S01]  /*106e0*/  FFMA.FTZ R2, R2, R5, R32 ;  /* 0x0000000502027223 */ /* 0x020fe20000010020 */
        /* <DEDUP_REMOVED lines=8> */
.L_x_4044:
[----:B------:R-:W-:Y:S05]  /*10770*/  BSYNC.RECONVERGENT B0 ;  /* 0x0000000000007941 */ /* 0x000fea0003800200 */
.L_x_3917:
[----:B------:R-:W1:Y:S01]  /*10780*/  LDCU UR5, c[0x0][0x374] ;  /* 0x00006e80ff0577ac */ /* 0x000e620008000800 */
[----:B------:R-:W2:Y:S01]  /*10790*/  LDCU UR6, c[0x0][0x3f8] ;  /* 0x00007f00ff0677ac */ /* 0x000ea20008000800 */
[----:B------:R-:W2:Y:S01]  /*107a0*/  LDCU UR7, c[0x0][0x3c8] ;  /* 0x00007900ff0777ac */ /* 0x000ea20008000800 */
[----:B------:R-:W-:Y:S02]  /*107b0*/  UIADD3 UR4, UPT, UPT, UR4, 0x1, URZ ;  /* 0x0000000104047890 */ /* 0x000fe4000fffe0ff */
[----:B-1----:R-:W-:Y:S02]  /*107c0*/  UIADD3 UR9, UPT, UPT, UR5, UR9, URZ ;  /* 0x0000000905097290 */ /* 0x002fe4000fffe0ff */
[----:B--2---:R-:W-:-:S04]  /*107d0*/  UIMAD UR6, UR6, UR7, URZ ;  /* 0x00000007060672a4 */ /* 0x004fc8000f8e02ff */
[----:B------:R-:W-:-:S09]  /*107e0*/  UISETP.GE.AND UP0, UPT, UR9, UR6, UPT ;  /* 0x000000060900728c */ /* 0x000fd2000bf06270 */
[----:B------:R-:W-:Y:S05]  /*107f0*/  BRA.U !UP0, `(.L_x_4045) ;  /* 0xfffffef908947547 */ /* 0x000fea000b83ffff */
[----:B------:R-:W-:Y:S05]  /*10800*/  EXIT ;  /* 0x000000000000794d */ /* 0x000fea0003800000 */
.L_x_4046:
        /* <DEDUP_REMOVED lines=15> */
.L_x_4943:


//--------------------- .text._Z35group_norm_nhwc_fwd_one_pass_kernelI11Fp32IOBf16WLi64ELi120ELi480EEv26Group_norm_nhwc_fwd_params --------------------------
	.section	.text._Z35group_norm_nhwc_fwd_one_pass_kernelI11Fp32IOBf16WLi64ELi120ELi480EEv26Group_norm_nhwc_fwd_params,"ax",@progbits
	.align	128
        .global         _Z35group_norm_nhwc_fwd_one_pass_kernelI11Fp32IOBf16WLi64ELi120ELi480EEv26Group_norm_nhwc_fwd_params
        .type           _Z35group_norm_nhwc_fwd_one_pass_kernelI11Fp32IOBf16WLi64ELi120ELi480EEv26Group_norm_nhwc_fwd_params,@function
        .size           _Z35group_norm_nhwc_fwd_one_pass_kernelI11Fp32IOBf16WLi64ELi120ELi480EEv26Group_norm_nhwc_fwd_params,(.L_x_4944 - _Z35group_norm_nhwc_fwd_one_pass_kernelI11Fp32IOBf16WLi64ELi120ELi480EEv26Group_norm_nhwc_fwd_params)
        .other          _Z35group_norm_nhwc_fwd_one_pass_kernelI11Fp32IOBf16WLi64ELi120ELi480EEv26Group_norm_nhwc_fwd_params,@"STO_CUDA_ENTRY STV_DEFAULT"
_Z35group_norm_nhwc_fwd_one_pass_kernelI11Fp32IOBf16WLi64ELi120ELi480EEv26Group_norm_nhwc_fwd_params:
.text._Z35group_norm_nhwc_fwd_one_pass_kernelI11Fp32IOBf16WLi64ELi120ELi480EEv26Group_norm_nhwc_fwd_params:
        /* <DEDUP_REMOVED lines=51> */
.L_x_4090:
[----:B0-----:R-:W0:Y:S01]  /*0330*/  LDCU UR5, c[0x0][0x3f8] ;  /* 0x00007f00ff0577ac */ /* 0x001e220008000800 */
[----:B--2---:R-:W-:Y:S02]  /*0340*/  IABS R8, UR16 ;  /* 0x0000001000087c13 */ /* 0x004fe40008000000 */
[C---:B---34-:R-:W-:Y:S01]  /*0350*/  IADD3 R17, PT, PT, R0.reuse, 0x18, RZ ;  /* 0x0000001800117810 */ /* 0x058fe20007ffe0ff */
[----:B-1----:R-:W1:Y:S01]  /*0360*/  LDCU.64 UR22, c[0x0][0x3e8] ;  /* 0x00007d00ff1677ac */ /* 0x002e620008000a00 */
[C---:B------:R-:W-:Y:S02]  /*0370*/  IADD3 R19, PT, PT, R0.reuse, 0x20, RZ ;  /* 0x0000002000137810 */ /* 0x040fe40007ffe0ff */
[----:B------:R-:W-:Y:S01]  /*0380*/  IADD3 R18, PT, PT, R0, 0x10, RZ ;  /* 0x0000001000127810 */ /* 0x000fe20007ffe0ff */
[----:B------:R-:W2:Y:S01]  /*0390*/  LDCU.64 UR20, c[0x0][0x3f0] ;  /* 0x00007e00ff1477ac */ /* 0x000ea20008000a00 */
        /* <DEDUP_REMOVED lines=75> */
[----:B------:R-:W-:Y:S01]  /*0850*/  SHF.R.S32.HI R12, RZ, 0x1f, R10 ;  /* 0x0000001fff0c7819 */ /* 0x000fe2000001140a */
[----:B------:R-:W-:Y:S02]  /*0860*/  @!P1 IMAD.MOV.U32 R14, RZ, RZ, R2 ;  /* 0x000000ffff0e9224 */ /* 0x000fe400078e0002 */
[----:B------:R-:W-:Y:S01]  /*0870*/  @!P4 IMAD R24, R18, R23, R24 ;  /* 0x000000171218c224 */ /* 0x000fe200078e0218 */
[----:B------:R-:W-:Y:S01]  /*0880*/  ISETP.GE.AND.EX P3, PT, R12, UR23, PT, P3 ;  /* 0x000000170c007c0c */ /* 0x000fe2000bf66330 */
[----:B------:R-:W-:Y:S01]  /*0890*/  @!P1 IMAD.WIDE.U32 R6, R19, R6, R14 ;  /* 0x0000000613069225 */ /* 0x000fe200078e000e */
[----:B------:R-:W-:-:S02]  /*08a0*/  @!P4 MOV R14, R2 ;  /* 0x00000002000ec202 */ /* 0x000fc40000000f00 */
[----:B------:R-:W-:Y:S02]  /*08b0*/  @!P4 MOV R15, R5 ;  /* 0x00000005000fc202 */ /* 0x000fe40000000f00 */
[----:B------:R-:W-:Y:S02]  /*08c0*/  @!P1 IADD3 R25, PT, PT, R7, R25, RZ ;  /* 0x0000001907199210 */ /* 0x000fe40007ffe0ff */
[----:B----4-:R-:W-:Y:S01]  /*08d0*/  @!P1 LEA R16, P6, R6, R16, 0x2 ;  /* 0x0000001006109211 */ /* 0x010fe200078c10ff */
[----:B------:R-:W-:Y:S02]  /*08e0*/  @!P4 IMAD.WIDE.U32 R22, R18, R22, R14 ;  /* 0x000000161216c225 */ /* 0x000fe400078e000e */
[----:B------:R-:W0:Y:S01]  /*08f0*/  @!P2 LDC.64 R14, c[0x0][0x3e0] ;  /* 0x0000f800ff0eab82 */ /* 0x000e220000000a00 */
[----:B------:R-:W-:Y:S02]  /*0900*/  @!P1 LEA.HI.X R17, R6, R17, R25, 0x2, P6 ;  /* 0x0000001106119211 */ /* 0x000fe400030f1419 */
[----:B------:R-:W-:-:S02]  /*0910*/  CS2R R6, SRZ ;  /* 0x0000000000067805 */ /* 0x000fc4000001ff00 */
        /* <DEDUP_REMOVED lines=20> */
[----:B------:R-:W1:Y:S01]  /*0a60*/  @!P5 LDC.64 R12, c[0x0][0x3e0] ;  /* 0x0000f800ff0cdb82 */ /* 0x000e620000000a00 */
[----:B------:R-:W-:Y:S01]  /*0a70*/  @!P3 MOV R25, R5 ;  /* 0x000000050019b202 */ /* 0x000fe20000000f00 */
[----:B------:R-:W-:Y:S01]  /*0a80*/  @!P3 IMAD R19, R10, R19, R28 ;  /* 0x000000130a13b224 */ /* 0x000fe200078e021c */
[----:B------:R-:W-:Y:S02]  /*0a90*/  @!P2 IADD3 R15, PT, PT, R15, R11, RZ ;  /* 0x0000000b0f0fa210 */ /* 0x000fe40007ffe0ff */
        /* <DEDUP_REMOVED lines=41> */
[----:B------:R-:W-:Y:S01]  /*0d30*/  @!P5 MOV R28, R2 ;  /* 0x00000002001cd202 */ /* 0x000fe20000000f00 */
[----:B------:R-:W-:-:S02]  /*0d40*/  @!P5 IMAD.MOV.U32 R29, RZ, RZ, R5 ;  /* 0x000000ffff1dd224 */ /* 0x000fc400078e0005 */
        /* <DEDUP_REMOVED lines=82> */
.L_x_4048:
[----:B------:R-:W-:Y:S05]  /*1270*/  BSYNC.RECONVERGENT B0 ;  /* 0x0000000000007941 */ /* 0x000fea0003800200 */
.L_x_4047:
        /* <DEDUP_REMOVED lines=45> */
.L_x_4050:
[----:B------:R-:W-:Y:S05]  /*1550*/  BSYNC.RECONVERGENT B0 ;  /* 0x0000000000007941 */ /* 0x000fea0003800200 */
.L_x_4049:
        /* <DEDUP_REMOVED lines=32> */
.L_x_4053:
[----:B------:R-:W3:Y:S04]  /*1760*/  LDG.E.STRONG.GPU R28, desc[UR24][R16.64] ;  /* 0x00000018101c7981 */ /* 0x000ee8000c1ef900 */
[----:B---3--:R-:W-:Y:S01]  /*1770*/  CCTL.IVALL ;  /* 0x00000000ff00798f */ /* 0x008fe20002000000 */
[----:B------:R-:W-:Y:S05]  /*1780*/  YIELD ;  /* 0x0000000000007946 */ /* 0x000fea0003800000 */
[----:B------:R-:W-:-:S13]  /*1790*/  ISETP.NE.AND P2, PT, R28, R29, PT ;  /* 0x0000001d1c00720c */ /* 0x000fda0003f45270 */
[----:B------:R-:W-:Y:S05]  /*17a0*/  @P2 BRA `(.L_x_4053) ;  /* 0xfffffffc00ec2947 */ /* 0x000fea000383ffff */
.L_x_4052:
        /* <DEDUP_REMOVED lines=14> */
.L_x_4055:
        /* <DEDUP_REMOVED lines=91> */
.L_x_4054:
        /* <DEDUP_REMOVED lines=51> */
.L_x_4056:
        /* <DEDUP_REMOVED lines=28> */
.L_x_4057:
        /* <DEDUP_REMOVED lines=13> */
.L_x_4058:
[----:B------:R-:W-:Y:S05]  /*2400*/  BSYNC.RECONVERGENT B0 ;  /* 0x0000000000007941 */ /* 0x000fea0003800200 */
.L_x_4051:
        /* <DEDUP_REMOVED lines=56> */
[----:B-1----:R-:W-:Y:S01]  /*2790*/  IMAD R31, R0, UR23, R30 ;  /* 0x00000017001f7c24 */ /* 0x002fe2000f8e021e */
[----:B--2---:R-:W-:-:S04]  /*27a0*/  LEA R30, P1, R28, UR18, 0x2 ;  /* 0x000000121c1e7c11 */ /* 0x004fc8000f8210ff */
[----:B------:R-:W-:-:S04]  /*27b0*/  IADD3 R29, PT, PT, R29, R31, RZ ;  /* 0x0000001f1d1d7210 */ /* 0x000fc80007ffe0ff */
[----:B------:R-:W-:Y:S01]  /*27c0*/  LEA.HI.X R31, R28, UR19, R29, 0x2, P1 ;  /* 0x000000131c1f7c11 */ /* 0x000fe200088f141d */
[----:B------:R-:W-:Y:S01]  /*27d0*/  FADD.FTZ R28, R11, -UR5 ;  /* 0x800000050b1c7e21 */ /* 0x000fe20008010000 */
[----:B------:R-:W-:-:S03]  /*27e0*/  FMUL.FTZ R11, R10, UR17 ;  /* 0x000000110a0b7c20 */ /* 0x000fc60008410000 */
[----:B------:R-:W-:Y:S01]  /*27f0*/  FMUL.FTZ R28, R28, UR17 ;  /* 0x000000111c1c7c20 */ /* 0x000fe20008410000 */
[----:B------:R-:W-:-:S03]  /*2800*/  FFMA.FTZ R10, R16, R11, R18 ;  /* 0x0000000b100a7223 */ /* 0x000fc60000010012 */
[----:B------:R-:W-:-:S05]  /*2810*/  FFMA.FTZ R11, R17, R28, R19 ;  /* 0x0000001c110b7223 */ /* 0x000fca0000010013 */
[----:B------:R0:W-:Y:S02]  /*2820*/  STG.E.64 desc[UR24][R30.64], R10 ;  /* 0x0000000a1e007986 */ /* 0x0001e4000c101b18 */
.L_x_4062:
[----:B------:R-:W-:Y:S05]  /*2830*/  BSYNC.RECONVERGENT B1 ;  /* 0x0000000000017941 */ /* 0x000fea0003800200 */
.L_x_4061:
[----:B------:R-:W-:Y:S04]  /*2840*/  BSSY.RECONVERGENT B1, `(.L_x_4063) ;  /* 0x0000013000017945 */ /* 0x000fe80003800200 */
[----:B------:R-:W-:Y:S05]  /*2850*/  @P2 BRA `(.L_x_4064) ;  /* 0x0000000000442947 */ /* 0x000fea0003800000 */
[----:B------:R-:W2:Y:S01]  /*2860*/  LDCU.64 UR18, c[0x0][0x3e0] ;  /* 0x00007c00ff1277ac */ /* 0x000ea20008000a00 */
[----:B0-----:R-:W-:Y:S01]  /*2870*/  MOV R10, R2 ;  /* 0x00000002000a7202 */ /* 0x001fe20000000f00 */
[----:B------:R-:W-:Y:S01]  /*2880*/  FADD.FTZ R12, R12, -UR5 ;  /* 0x800000050c0c7e21 */ /* 0x000fe20008010000 */
[----:B------:R-:W-:Y:S01]  /*2890*/  MOV R11, R5 ;  /* 0x00000005000b7202 */ /* 0x000fe20000000f00 */
[----:B------:R-:W0:Y:S01]  /*28a0*/  LDCU.64 UR22, c[0x0][0x380] ;  /* 0x00007000ff1677ac */ /* 0x000e220008000a00 */
[----:B------:R-:W-:Y:S01]  /*28b0*/  FADD.FTZ R13, R13, -UR5 ;  /* 0x800000050d0d7e21 */ /* 0x000fe20008010000 */
[----:B--2---:R-:W-:Y:S02]  /*28c0*/  IMAD R28, R34, UR18, RZ ;  /* 0x00000012221c7c24 */ /* 0x004fe4000f8e02ff */
[----:B------:R-:W-:-:S04]  /*28d0*/  IMAD.WIDE.U32 R10, R27, UR18, R10 ;  /* 0x000000121b0a7c25 */ /* 0x000fc8000f8e000a */
[----:B------:R-:W-:Y:S01]  /*28e0*/  IMAD R29, R27, UR19, R28 ;  /* 0x000000131b1d7c24 */ /* 0x000fe2000f8e021c */
[----:B0-----:R-:W-:-:S04]  /*28f0*/  LEA R28, P1, R10, UR22, 0x2 ;  /* 0x000000160a1c7c11 */ /* 0x001fc8000f8210ff */
[----:B------:R-:W-:Y:S01]  /*2900*/  IADD3 R29, PT, PT, R11, R29, RZ ;  /* 0x0000001d0b1d7210 */ /* 0x000fe20007ffe0ff */
[----:B------:R-:W-:Y:S01]  /*2910*/  FMUL.FTZ R11, R12, UR17 ;  /* 0x000000110c0b7c20 */ /* 0x000fe20008410000 */
[----:B------:R-:W-:Y:S02]  /*2920*/  FMUL.FTZ R12, R13, UR17 ;  /* 0x000000110d0c7c20 */ /* 0x000fe40008410000 */
[----:B------:R-:W-:Y:S01]  /*2930*/  LEA.HI.X R29, R10, UR23, R29, 0x2, P1 ;  /* 0x000000170a1d7c11 */ /* 0x000fe200088f141d */
[----:B------:R-:W-:Y:S01]  /*2940*/  FFMA.FTZ R10, R16, R11, R18 ;  /* 0x0000000b100a7223 */ /* 0x000fe20000010012 */
[----:B------:R-:W-:-:S05]  /*2950*/  FFMA.FTZ R11, R17, R12, R19 ;  /* 0x0000000c110b7223 */ /* 0x000fca0000010013 */
[----:B------:R2:W-:Y:S02]  /*2960*/  STG.E.64 desc[UR24][R28.64], R10 ;  /* 0x0000000a1c007986 */ /* 0x0005e4000c101b18 */
.L_x_4064:
[----:B------:R-:W-:Y:S05]  /*2970*/  BSYNC.RECONVERGENT B1 ;  /* 0x0000000000017941 */ /* 0x000fea0003800200 */
.L_x_4063:
[----:B--2---:R-:W-:Y:S01]  /*2980*/  IADD3 R29, PT, PT, R0, 0x10, RZ ;  /* 0x00000010001d7810 */ /* 0x004fe20007ffe0ff */
        /* <DEDUP_REMOVED lines=8> */
[----:B------:R-:W2:Y:S01]  /*2a10*/  LDCU.64 UR22, c[0x0][0x380] ;  /* 0x00007000ff1677ac */ /* 0x000ea20008000a00 */
[----:B0-----:R-:W-:-:S04]  /*2a20*/  IMAD R10, R10, UR18, RZ ;  /* 0x000000120a0a7c24 */ /* 0x001fc8000f8e02ff */
[----:B------:R-:W-:Y:S01]  /*2a30*/  IMAD R13, R29, UR19, R10 ;  /* 0x000000131d0d7c24 */ /* 0x000fe2000f8e020a */
[----:B------:R-:W-:-:S05]  /*2a40*/  MOV R10, R2 ;  /* 0x00000002000a7202 */ /* 0x000fca0000000f00 */
[----:B------:R-:W-:-:S05]  /*2a50*/  IMAD.WIDE.U32 R10, R29, UR18, R10 ;  /* 0x000000121d0a7c25 */ /* 0x000fca000f8e000a */
[----:B------:R-:W-:Y:S02]  /*2a60*/  IADD3 R13, PT, PT, R11, R13, RZ ;  /* 0x0000000d0b0d7210 */ /* 0x000fe40007ffe0ff */
[----:B--2---:R-:W-:-:S04]  /*2a70*/  LEA R12, P1, R10, UR22, 0x2 ;  /* 0x000000160a0c7c11 */ /* 0x004fc8000f8210ff */
[----:B------:R-:W-:Y:S01]  /*2a80*/  LEA.HI.X R13, R10, UR23, R13, 0x2, P1 ;  /* 0x000000170a0d7c11 */ /* 0x000fe200088f140d */
[----:B------:R-:W-:Y:S01]  /*2a90*/  FADD.FTZ R10, R9, -UR5 ;  /* 0x80000005090a7e21 */ /* 0x000fe20008010000 */
[----:B------:R-:W-:-:S03]  /*2aa0*/  FMUL.FTZ R9, R8, UR17 ;  /* 0x0000001108097c20 */ /* 0x000fc60008410000 */
[----:B------:R-:W-:Y:S01]  /*2ab0*/  FMUL.FTZ R10, R10, UR17 ;  /* 0x000000110a0a7c20 */ /* 0x000fe20008410000 */
[----:B------:R-:W-:-:S03]  /*2ac0*/  FFMA.FTZ R8, R16, R9, R18 ;  /* 0x0000000910087223 */ /* 0x000fc60000010012 */
[----:B------:R-:W-:-:S05]  /*2ad0*/  FFMA.FTZ R9, R17, R10, R19 ;  /* 0x0000000a11097223 */ /* 0x000fca0000010013 */
[----:B------:R0:W-:Y:S02]  /*2ae0*/  STG.E.64 desc[UR24][R12.64], R8 ;  /* 0x000000080c007986 */ /* 0x0001e4000c101b18 */
.L_x_4066:
[----:B------:R-:W-:Y:S05]  /*2af0*/  BSYNC.RECONVERGENT B1 ;  /* 0x0000000000017941 */ /* 0x000fea0003800200 */
.L_x_4065:
        /* <DEDUP_REMOVED lines=27> */
.L_x_4068:
[----:B------:R-:W-:Y:S05]  /*2cb0*/  BSYNC.RECONVERGENT B1 ;  /* 0x0000000000017941 */ /* 0x000fea0003800200 */
.L_x_4067:
[----:B------:R-:W-:Y:S01]  /*2cc0*/  BSSY.RECONVERGENT B1, `(.L_x_4069) ;  /* 0x0000016000017945 */ /* 0x000fe20003800200 */
[C---:B------:R-:W-:Y:S01]  /*2cd0*/  IADD3 R13, PT, PT, R0.reuse, 0x28, RZ ;  /* 0x00000028000d7810 */ /* 0x040fe20007ffe0ff */
[C---:B0-----:R-:W-:Y:S01]  /*2ce0*/  VIADD R6, R0.reuse, 0x30 ;  /* 0x0000003000067836 */ /* 0x041fe20000000000 */
[----:B------:R-:W-:Y:S01]  /*2cf0*/  IADD3 R7, PT, PT, R0, 0x38, RZ ;  /* 0x0000003800077810 */ /* 0x000fe20007ffe0ff */
[----:B------:R-:W-:Y:S06]  /*2d00*/  @P2 BRA `(.L_x_4070) ;  /* 0x0000000000442947 */ /* 0x000fec0003800000 */
[----:B------:R-:W0:Y:S01]  /*2d10*/  LDCU.64 UR18, c[0x0][0x3e0] ;  /* 0x00007c00ff1277ac */ /* 0x000e220008000a00 */
[----:B------:R-:W-:Y:S01]  /*2d20*/  MOV R8, R2 ;  /* 0x0000000200087202 */ /* 0x000fe20000000f00 */
[----:B------:R-:W-:Y:S01]  /*2d30*/  FADD.FTZ R14, R14, -UR5 ;  /* 0x800000050e0e7e21 */ /* 0x000fe20008010000 */
[----:B------:R-:W-:Y:S01]  /*2d40*/  FADD.FTZ R15, R15, -UR5 ;  /* 0x800000050f0f7e21 */ /* 0x000fe20008010000 */
[----:B------:R-:W2:Y:S01]  /*2d50*/  LDCU.64 UR22, c[0x0][0x380] ;  /* 0x00007000ff1677ac */ /* 0x000ea20008000a00 */
[----:B0-----:R-:W-:-:S04]  /*2d60*/  IMAD R9, R28, UR18, RZ ;  /* 0x000000121c097c24 */ /* 0x001fc8000f8e02ff */
[----:B------:R-:W-:Y:S01]  /*2d70*/  IMAD R11, R12, UR19, R9 ;  /* 0x000000130c0b7c24 */ /* 0x000fe2000f8e0209 */
[----:B------:R-:W-:-:S03]  /*2d80*/  MOV R9, R5 ;  /* 0x0000000500097202 */ /* 0x000fc60000000f00 */
[----:B------:R-:W-:-:S04]  /*2d90*/  IMAD.WIDE.U32 R8, R12, UR18, R8 ;  /* 0x000000120c087c25 */ /* 0x000fc8000f8e0008 */
[----:B------:R-:W-:Y:S01]  /*2da0*/  FMUL.FTZ R12, R15, UR17 ;  /* 0x000000110f0c7c20 */ /* 0x000fe20008410000 */
[----:B------:R-:W-:Y:S01]  /*2db0*/  IADD3 R11, PT, PT, R9, R11, RZ ;  /* 0x0000000b090b7210 */ /* 0x000fe20007ffe0ff */
[----:B------:R-:W-:Y:S01]  /*2dc0*/  FMUL.FTZ R9, R14, UR17 ;  /* 0x000000110e097c20 */ /* 0x000fe20008410000 */
[----:B--2---:R-:W-:-:S04]  /*2dd0*/  LEA R10, P1, R8, UR22, 0x2 ;  /* 0x00000016080a7c11 */ /* 0x004fc8000f8210ff */
[----:B------:R-:W-:Y:S01]  /*2de0*/  LEA.HI.X R11, R8, UR23, R11, 0x2, P1 ;  /* 0x00000017080b7c11 */ /* 0x000fe200088f140b */
[----:B------:R-:W-:Y:S01]  /*2df0*/  FFMA.FTZ R8, R16, R9, R18 ;  /* 0x0000000910087223 */ /* 0x000fe20000010012 */
[----:B------:R-:W-:-:S05]  /*2e00*/  FFMA.FTZ R9, R17, R12, R19 ;  /* 0x0000000c11097223 */ /* 0x000fca0000010013 */
[----:B------:R0:W-:Y:S02]  /*2e10*/  STG.E.64 desc[UR24][R10.64], R8 ;  /* 0x000000080a007986 */ /* 0x0001e4000c101b18 */
.L_x_4070:
[----:B------:R-:W-:Y:S05]  /*2e20*/  BSYNC.RECONVERGENT B1 ;  /* 0x0000000000017941 */ /* 0x000fea0003800200 */
.L_x_4069:
        /* <DEDUP_REMOVED lines=15> */
[----:B------:R-:W2:Y:S01]  /*2f20*/  LDCU.64 UR22, c[0x0][0x380] ;  /* 0x00007000ff1677ac */ /* 0x000ea20008000a00 */
[----:B------:R-:W-:Y:S01]  /*2f30*/  FADD.FTZ R21, R21, -UR5 ;  /* 0x8000000515157e21 */ /* 0x000fe20008010000 */
[----:B------:R-:W-:-:S03]  /*2f40*/  FMUL.FTZ R11, R20, UR17 ;  /* 0x00000011140b7c20 */ /* 0x000fc60008410000 */
[----:B------:R-:W-:Y:S01]  /*2f50*/  FMUL.FTZ R20, R21, UR17 ;  /* 0x0000001115147c20 */ /* 0x000fe20008410000 */
[----:B------:R-:W-:Y:S01]  /*2f60*/  FFMA.FTZ R12, R16, R11, R18 ;  /* 0x0000000b100c7223 */ /* 0x000fe20000010012 */
[----:B0-----:R-:W-:Y:S02]  /*2f70*/  IMAD R10, R10, UR18, RZ ;  /* 0x000000120a0a7c24 */ /* 0x001fe4000f8e02ff */
[----:B------:R-:W-:-:S04]  /*2f80*/  IMAD.WIDE.U32 R8, R13, UR18, R8 ;  /* 0x000000120d087c25 */ /* 0x000fc8000f8e0008 */
[----:B------:R-:W-:Y:S01]  /*2f90*/  IMAD R13, R13, UR19, R10 ;  /* 0x000000130d0d7c24 */ /* 0x000fe2000f8e020a */
[----:B--2---:R-:W-:-:S04]  /*2fa0*/  LEA R10, P1, R8, UR22, 0x2 ;  /* 0x00000016080a7c11 */ /* 0x004fc8000f8210ff */
[----:B------:R-:W-:-:S04]  /*2fb0*/  IADD3 R13, PT, PT, R9, R13, RZ ;  /* 0x0000000d090d7210 */ /* 0x000fc80007ffe0ff */
[----:B------:R-:W-:Y:S01]  /*2fc0*/  LEA.HI.X R11, R8, UR23, R13, 0x2, P1 ;  /* 0x00000017080b7c11 */ /* 0x000fe200088f140d */
[----:B------:R-:W-:-:S05]  /*2fd0*/  FFMA.FTZ R13, R17, R20, R19 ;  /* 0x00000014110d7223 */ /* 0x000fca0000010013 */
[----:B------:R0:W-:Y:S02]  /*2fe0*/  STG.E.64 desc[UR24][R10.64], R12 ;  /* 0x0000000c0a007986 */ /* 0x0001e4000c101b18 */
.L_x_4072:
[----:B------:R-:W-:Y:S05]  /*2ff0*/  BSYNC.RECONVERGENT B1 ;  /* 0x0000000000017941 */ /* 0x000fea0003800200 */
.L_x_4071:
[----:B------:R-:W-:Y:S04]  /*3000*/  BSSY.RECONVERGENT B1, `(.L_x_4073) ;  /* 0x0000013000017945 */ /* 0x000fe80003800200 */
[----:B------:R-:W-:Y:S05]  /*3010*/  @P2 BRA `(.L_x_4074) ;  /* 0x0000000000442947 */ /* 0x000fea0003800000 */
[----:B------:R-:W2:Y:S01]  /*3020*/  LDCU.64 UR18, c[0x0][0x3e0] ;  /* 0x00007c00ff1277ac */ /* 0x000ea20008000a00 */
[----:B------:R-:W-:Y:S01]  /*3030*/  MOV R8, R2 ;  /* 0x0000000200087202 */ /* 0x000fe20000000f00 */
[----:B------:R-:W-:Y:S01]  /*3040*/  FADD.FTZ R22, R22, -UR5 ;  /* 0x8000000516167e21 */ /* 0x000fe20008010000 */
[----:B------:R-:W-:Y:S01]  /*3050*/  MOV R9, R5 ;  /* 0x0000000500097202 */ /* 0x000fe20000000f00 */
[----:B------:R-:W3:Y:S01]  /*3060*/  LDCU.64 UR22, c[0x0][0x380] ;  /* 0x00007000ff1677ac */ /* 0x000ee20008000a00 */
[----:B------:R-:W-:Y:S01]  /*3070*/  FADD.FTZ R23, R23, -UR5 ;  /* 0x8000000517177e21 */ /* 0x000fe20008010000 */
[----:B0-----:R-:W-:-:S04]  /*3080*/  FMUL.FTZ R11, R22, UR17 ;  /* 0x00000011160b7c20 */ /* 0x001fc80008410000 */
[----:B------:R-:W-:Y:S01]  /*3090*/  FFMA.FTZ R12, R16, R11, R18 ;  /* 0x0000000b100c7223 */ /* 0x000fe20000010012 */
[----:B--2---:R-:W-:Y:S02]  /*30a0*/  IMAD R15, R15, UR18, RZ ;  /* 0x000000120f0f7c24 */ /* 0x004fe4000f8e02ff */
[----:B------:R-:W-:-:S04]  /*30b0*/  IMAD.WIDE.U32 R8, R6, UR18, R8 ;  /* 0x0000001206087c25 */ /* 0x000fc8000f8e0008 */
[----:B------:R-:W-:Y:S01]  /*30c0*/  IMAD R15, R6, UR19, R15 ;  /* 0x00000013060f7c24 */ /* 0x000fe2000f8e020f */
[----:B---3--:R-:W-:Y:S01]  /*30d0*/  LEA R10, P1, R8, UR22, 0x2 ;  /* 0x00000016080a7c11 */ /* 0x008fe2000f8210ff */
[----:B------:R-:W-:-:S03]  /*30e0*/  FMUL.FTZ R6, R23, UR17 ;  /* 0x0000001117067c20 */ /* 0x000fc60008410000 */
[----:B------:R-:W-:Y:S01]  /*30f0*/  IADD3 R15, PT, PT, R9, R15, RZ ;  /* 0x0000000f090f7210 */ /* 0x000fe20007ffe0ff */
[----:B------:R-:W-:-:S03]  /*3100*/  FFMA.FTZ R13, R17, R6, R19 ;  /* 0x00000006110d7223 */ /* 0x000fc60000010013 */
[----:B------:R-:W-:-:S05]  /*3110*/  LEA.HI.X R11, R8, UR23, R15, 0x2, P1 ;  /* 0x00000017080b7c11 */ /* 0x000fca00088f140f */
[----:B------:R2:W-:Y:S02]  /*3120*/  STG.E.64 desc[UR24][R10.64], R12 ;  /* 0x0000000c0a007986 */ /* 0x0005e4000c101b18 */
.L_x_4074:
[----:B------:R-:W-:Y:S05]  /*3130*/  BSYNC.RECONVERGENT B1 ;  /* 0x0000000000017941 */ /* 0x000fea0003800200 */
.L_x_4073:
        /* <DEDUP_REMOVED lines=8> */
[----:B------:R-:W-:Y:S01]  /*31c0*/  FFMA.FTZ R16, R16, R5, R18 ;  /* 0x0000000510107223 */ /* 0x000fe20000010012 */
[----:B------:R-:W-:Y:S01]  /*31d0*/  FFMA.FTZ R17, R17, R6, R19 ;  /* 0x0000000611117223 */ /* 0x000fe20000010013 */
[----:B---3--:R-:W-:Y:S02]  /*31e0*/  IMAD R14, R14, UR18, RZ ;  /* 0x000000120e0e7c24 */ /* 0x008fe4000f8e02ff */
[----:B------:R-:W-:-:S04]  /*31f0*/  IMAD.WIDE.U32 R2, R7, UR18, R2 ;  /* 0x0000001207027c25 */ /* 0x000fc8000f8e0002 */
[----:B------:R-:W-:Y:S01]  /*3200*/  IMAD R7, R7, UR19, R14 ;  /* 0x0000001307077c24 */ /* 0x000fe2000f8e020e */
[----:B----4-:R-:W-:-:S04]  /*3210*/  LEA R4, P1, R2, UR20, 0x2 ;  /* 0x0000001402047c11 */ /* 0x010fc8000f8210ff */
[----:B------:R-:W-:-:S04]  /*3220*/  IADD3 R7, PT, PT, R3, R7, RZ ;  /* 0x0000000703077210 */ /* 0x000fc80007ffe0ff */
[----:B------:R-:W-:-:S05]  /*3230*/  LEA.HI.X R5, R2, UR21, R7, 0x2, P1 ;  /* 0x0000001502057c11 */ /* 0x000fca00088f1407 */
[----:B------:R3:W-:Y:S01]  /*3240*/  STG.E.64 desc[UR24][R4.64], R16 ;  /* 0x0000001004007986 */ /* 0x0007e2000c101b18 */
[----:B------:R-:W-:Y:S05]  /*3250*/  BRA `(.L_x_4075) ;  /* 0x0000001000207947 */ /* 0x000fea0003800000 */
.L_x_4060:
[----:B------:R-:W0:Y:S01]  /*3260*/  LDCU.64 UR22, c[0x0][0x3e8] ;  /* 0x00007d00ff1677ac */ /* 0x000e220008000a00 */
[----:B------:R-:W-:Y:S01]  /*3270*/  BSSY.RECONVERGENT B1, `(.L_x_4076) ;  /* 0x000001f000017945 */ /* 0x000fe20003800200 */
[----:B0-----:R-:W-:-:S04]  /*3280*/  ISETP.GE.U32.AND P1, PT, R27, UR22, PT ;  /* 0x000000161b007c0c */ /* 0x001fc8000bf26070 */
[----:B------:R-:W-:Y:S01]  /*3290*/  ISETP.GE.AND.EX P1, PT, R34, UR23, PT, P1 ;  /* 0x0000001722007c0c */ /* 0x000fe2000bf26310 */
[----:B------:R-:W-:-:S12]  /*32a0*/  @P4 BRA `(.L_x_4077) ;  /* 0x00000000006c4947 */ /* 0x000fd80003800000 */
[----:B------:R-:W0:Y:S01]  /*32b0*/  LDCU.64 UR18, c[0x0][0x3e0] ;  /* 0x00007c00ff1277ac */ /* 0x000e220008000a00 */
[----:B------:R-:W-:Y:S01]  /*32c0*/  MOV R28, R2 ;  /* 0x00000002001c7202 */ /* 0x000fe20000000f00 */
[----:B------:R-:W-:Y:S01]  /*32d0*/  FADD.FTZ R10, R10, -UR5 ;  /* 0x800000050a0a7e21 */ /* 0x000fe20008010000 */
[----:B------:R-:W-:Y:S01]  /*32e0*/  MOV R29, R5 ;  /* 0x00000005001d7202 */ /* 0x000fe20000000f00 */
[----:B------:R-:W2:Y:S01]  /*32f0*/  LDCU.64 UR20, c[0x0][0x380] ;  /* 0x00007000ff1477ac */ /* 0x000ea20008000a00 */
[----:B------:R-:W-:-:S04]  /*3300*/  FADD.FTZ R11, R11, -UR5 ;  /* 0x800000050b0b7e21 */ /* 0x000fc80008010000 */
[----:B------:R-:W-:-:S04]  /*3310*/  FMUL.FTZ R11, R11, UR17 ;  /* 0x000000110b0b7c20 */ /* 0x000fc80008410000 */
[----:B------:R-:W-:Y:S01]  /*3320*/  FFMA.FTZ R11, R17, R11, R19 ;  /* 0x0000000b110b7223 */ /* 0x000fe20000010013 */
[----:B0-----:R-:W-:Y:S02]  /*3330*/  IMAD R30, R35, UR18, RZ ;  /* 0x00000012231e7c24 */ /* 0x001fe4000f8e02ff */
[----:B------:R-:W-:-:S04]  /*3340*/  IMAD.WIDE.U32 R28, R0, UR18, R28 ;  /* 0x00000012001c7c25 */ /* 0x000fc8000f8e001c */
[----:B-1----:R-:W-:Y:S01]  /*3350*/  IMAD R31, R0, UR19, R30 ;  /* 0x00000013001f7c24 */ /* 0x002fe2000f8e021e */
[----:B--2---:R-:W-:-:S04]  /*3360*/  LEA R30, P2, R28, UR20, 0x2 ;  /* 0x000000141c1e7c11 */ /* 0x004fc8000f8410ff */
        /* <DEDUP_REMOVED lines=15> */
.L_x_4077:
[----:B------:R-:W-:Y:S05]  /*3460*/  BSYNC.RECONVERGENT B1 ;  /* 0x0000000000017941 */ /* 0x000fea0003800200 */
.L_x_4076:
[----:B------:R-:W-:Y:S04]  /*3470*/  BSSY.RECONVERGENT B1, `(.L_x_4078) ;  /* 0x000001d000017945 */ /* 0x000fe80003800200 */
[----:B------:R-:W-:Y:S05]  /*3480*/  @P1 BRA `(.L_x_4079) ;  /* 0x00000000006c1947 */ /* 0x000fea0003800000 */
[----:B------:R-:W2:Y:S01]  /*3490*/  LDCU.64 UR18, c[0x0][0x3e0] ;  /* 0x00007c00ff1277ac */ /* 0x000ea20008000a00 */
[----:B0-----:R-:W-:Y:S01]  /*34a0*/  MOV R10, R2 ;  /* 0x00000002000a7202 */ /* 0x001fe20000000f00 */
[----:B------:R-:W-:Y:S01]  /*34b0*/  FADD.FTZ R12, R12, -UR5 ;  /* 0x800000050c0c7e21 */ /* 0x000fe20008010000 */
[----:B------:R-:W-:Y:S01]  /*34c0*/  MOV R11, R5 ;  /* 0x00000005000b7202 */ /* 0x000fe20000000f00 */
[----:B------:R-:W0:Y:S01]  /*34d0*/  LDCU.64 UR20, c[0x0][0x380] ;  /* 0x00007000ff1477ac */ /* 0x000e220008000a00 */
[----:B------:R-:W-:-:S04]  /*34e0*/  FADD.FTZ R13, R13, -UR5 ;  /* 0x800000050d0d7e21 */ /* 0x000fc80008010000 */
[----:B------:R-:W-:Y:S01]  /*34f0*/  FMUL.FTZ R30, R13, UR17 ;  /* 0x000000110d1e7c20 */ /* 0x000fe20008410000 */
[----:B--2---:R-:W-:Y:S02]  /*3500*/  IMAD R28, R34, UR18, RZ ;  /* 0x00000012221c7c24 */ /* 0x004fe4000f8e02ff */
[----:B------:R-:W-:-:S04]  /*3510*/  IMAD.WIDE.U32 R10, R27, UR18, R10 ;  /* 0x000000121b0a7c25 */ /* 0x000fc8000f8e000a */
[----:B------:R-:W-:Y:S01]  /*3520*/  IMAD R29, R27, UR19, R28 ;  /* 0x000000131b1d7c24 */ /* 0x000fe2000f8e021c */
[----:B0-----:R-:W-:-:S04]  /*3530*/  LEA R28, P1, R10, UR20, 0x2 ;  /* 0x000000140a1c7c11 */ /* 0x001fc8000f8210ff */
[----:B------:R-:W-:Y:S01]  /*3540*/  IADD3 R29, PT, PT, R11, R29, RZ ;  /* 0x0000001d0b1d7210 */ /* 0x000fe20007ffe0ff */
[----:B------:R-:W-:-:S03]  /*3550*/  FMUL.FTZ R11, R12, UR17 ;  /* 0x000000110c0b7c20 */ /* 0x000fc60008410000 */
[----:B------:R-:W-:Y:S01]  /*3560*/  LEA.HI.X R29, R10, UR21, R29, 0x2, P1 ;  /* 0x000000150a1d7c11 */ /* 0x000fe200088f141d */
[----:B------:R-:W-:Y:S01]  /*3570*/  FFMA.FTZ R10, R16, R11, R18 ;  /* 0x0000000b100a7223 */ /* 0x000fe20000010012 */
        /* <DEDUP_REMOVED lines=12> */
.L_x_4079:
[----:B------:R-:W-:Y:S05]  /*3640*/  BSYNC.RECONVERGENT B1 ;  /* 0x0000000000017941 */ /* 0x000fea0003800200 */
.L_x_4078:
[----:B--2---:R-:W-:Y:S01]  /*3650*/  IADD3 R29, PT, PT, R0, 0x10, RZ ;  /* 0x00000010001d7810 */ /* 0x004fe20007ffe0ff */
[----:B------:R-:W-:Y:S03]  /*3660*/  BSSY.RECONVERGENT B1, `(.L_x_4080) ;  /* 0x0000020000017945 */ /* 0x000fe60003800200 */
[----:B------:R-:W-:Y:S02]  /*3670*/  ISETP.GE.U32.AND P1, PT, R29, UR22, PT ;  /* 0x000000161d007c0c */ /* 0x000fe4000bf26070 */
[----:B0-----:R-:W-:-:S04]  /*3680*/  SHF.R.S32.HI R10, RZ, 0x1f, R29 ;  /* 0x0000001fff0a7819 */ /* 0x001fc8000001141d */
[----:B------:R-:W-:-:S13]  /*3690*/  ISETP.GE.AND.EX P1, PT, R10, UR23, PT, P1 ;  /* 0x000000170a007c0c */ /* 0x000fda000bf26310 */
[----:B------:R-:W-:Y:S05]  /*36a0*/  @P1 BRA `(.L_x_4081) ;  /* 0x00000000006c1947 */ /* 0x000fea0003800000 */
[----:B------:R-:W0:Y:S01]  /*36b0*/  LDCU.64 UR18, c[0x0][0x3e0] ;  /* 0x00007c00ff1277ac */ /* 0x000e220008000a00 */
[----:B------:R-:W-:Y:S02]  /*36c0*/  IMAD.MOV.U32 R11, RZ, RZ, R5 ;  /* 0x000000ffff0b7224 */ /* 0x000fe400078e0005 */
[----:B------:R-:W-:Y:S01]  /*36d0*/  FADD.FTZ R8, R8, -UR5 ;  /* 0x8000000508087e21 */ /* 0x000fe20008010000 */
[----:B------:R-:W-:Y:S01]  /*36e0*/  FADD.FTZ R9, R9, -UR5 ;  /* 0x8000000509097e21 */ /* 0x000fe20008010000 */
[----:B------:R-:W2:Y:S03]  /*36f0*/  LDCU.64 UR20, c[0x0][0x380] ;  /* 0x00007000ff1477ac */ /* 0x000ea60008000a00 */
[----:B------:R-:W-:-:S04]  /*3700*/  FMUL.FTZ R28, R9, UR17 ;  /* 0x00000011091c7c20 */ /* 0x000fc80008410000 */
[----:B------:R-:W-:-:S04]  /*3710*/  FFMA.FTZ R9, R17, R28, R19 ;  /* 0x0000001c11097223 */ /* 0x000fc80000010013 */
        /* <DEDUP_REMOVED lines=8> */
[----:B--2---:R-:W-:Y:S01]  /*37a0*/  LEA R12, P1, R10, UR20, 0x2 ;  /* 0x000000140a0c7c11 */ /* 0x004fe2000f8210ff */
[----:B0-----:R-:W-:Y:S02]  /*37b0*/  FADD.FTZ R29, R28, 1 ;  /* 0x3f8000001c1d7421 */ /* 0x001fe40000010000 */
[----:B------:R-:W-:Y:S01]  /*37c0*/  FFMA.FTZ R8, R16, R11, R18 ;  /* 0x0000000b10087223 */ /* 0x000fe20000010012 */
[----:B------:R-:W-:Y:S01]  /*37d0*/  LEA.HI.X R13, R10, UR21, R13, 0x2, P1 ;  /* 0x000000150a0d7c11 */ /* 0x000fe200088f140d */
[----:B------:R-:W0:Y:S02]  /*37e0*/  MUFU.RCP R30, R29 ;  /* 0x0000001d001e7308 */ /* 0x000e240000001000 */
[----:B------:R-:W-:-:S06]  /*37f0*/  FMUL.FTZ R10, R8, -1.4426950216293334961 ;  /* 0xbfb8aa3b080a7820 */ /* 0x000fcc0000410000 */
[----:B------:R-:W2:Y:S01]  /*3800*/  MUFU.EX2 R10, R10 ;  /* 0x0000000a000a7308 */ /* 0x000ea20000000800 */
[----:B0-----:R-:W-:Y:S01]  /*3810*/  FMUL.FTZ R9, R9, R30 ;  /* 0x0000001e09097220 */ /* 0x001fe20000410000 */
[----:B--2---:R-:W-:-:S06]  /*3820*/  FADD.FTZ R11, R10, 1 ;  /* 0x3f8000000a0b7421 */ /* 0x004fcc0000010000 */
[----:B------:R-:W0:Y:S02]  /*3830*/  MUFU.RCP R11, R11 ;  /* 0x0000000b000b7308 */ /* 0x000e240000001000 */
[----:B0-----:R-:W-:-:S05]  /*3840*/  FMUL.FTZ R8, R8, R11 ;  /* 0x0000000b08087220 */ /* 0x001fca0000410000 */
[----:B------:R0:W-:Y:S02]  /*3850*/  STG.E.64 desc[UR24][R12.64], R8 ;  /* 0x000000080c007986 */ /* 0x0001e4000c101b18 */
.L_x_4081:
[----:B------:R-:W-:Y:S05]  /*3860*/  BSYNC.RECONVERGENT B1 ;  /* 0x0000000000017941 */ /* 0x000fea0003800200 */
.L_x_4080:
        /* <DEDUP_REMOVED lines=37> */
.L_x_4083:
[----:B------:R-:W-:Y:S05]  /*3ac0*/  BSYNC.RECONVERGENT B1 ;  /* 0x0000000000017941 */ /* 0x000fea0003800200 */
.L_x_4082:
[----:B------:R-:W-:Y:S01]  /*3ad0*/  BSSY.RECONVERGENT B1, `(.L_x_4084) ;  /* 0x0000020000017945 */ /* 0x000fe20003800200 */
[C---:B------:R-:W-:Y:S02]  /*3ae0*/  IADD3 R28, PT, PT, R0.reuse, 0x28, RZ ;  /* 0x00000028001c7810 */ /* 0x040fe40007ffe0ff */
        /* <DEDUP_REMOVED lines=13> */
[----:B------:R-:W3:Y:S01]  /*3bc0*/  MUFU.EX2 R8, R8 ;  /* 0x0000000800087308 */ /* 0x000ee20000000800 */
[----:B0-----:R-:W-:-:S03]  /*3bd0*/  IMAD R13, R13, UR18, RZ ;  /* 0x000000120d0d7c24 */ /* 0x001fc6000f8e02ff */
[----:B------:R-:W0:Y:S01]  /*3be0*/  MUFU.EX2 R9, R9 ;  /* 0x0000000900097308 */ /* 0x000e220000000800 */
[----:B------:R-:W-:Y:S02]  /*3bf0*/  IMAD R29, R12, UR19, R13 ;  /* 0x000000130c1d7c24 */ /* 0x000fe4000f8e020d */
[----:B---3--:R-:W-:Y:S01]  /*3c00*/  FADD.FTZ R14, R8, 1 ;  /* 0x3f800000080e7421 */ /* 0x008fe20000010000 */
[----:B------:R-:W-:Y:S01]  /*3c10*/  MOV R8, R2 ;  /* 0x0000000200087202 */ /* 0x000fe20000000f00 */
[----:B0-----:R-:W-:Y:S01]  /*3c20*/  FADD.FTZ R15, R9, 1 ;  /* 0x3f800000090f7421 */ /* 0x001fe20000010000 */
[----:B------:R-:W-:-:S03]  /*3c30*/  MOV R9, R5 ;  /* 0x0000000500097202 */ /* 0x000fc60000000f00 */
[----:B------:R-:W0:Y:S01]  /*3c40*/  MUFU.RCP R14, R14 ;  /* 0x0000000e000e7308 */ /* 0x000e220000001000 */
[----:B------:R-:W-:-:S07]  /*3c50*/  IMAD.WIDE.U32 R12, R12, UR18, R8 ;  /* 0x000000120c0c7c25 */ /* 0x000fce000f8e0008 */
[----:B------:R-:W3:Y:S01]  /*3c60*/  MUFU.RCP R15, R15 ;  /* 0x0000000f000f7308 */ /* 0x000ee20000001000 */
[----:B------:R-:W-:Y:S02]  /*3c70*/  IADD3 R29, PT, PT, R13, R29, RZ ;  /* 0x0000001d0d1d7210 */ /* 0x000fe40007ffe0ff */
[----:B--2---:R-:W-:-:S04]  /*3c80*/  LEA R8, P1, R12, UR20, 0x2 ;  /* 0x000000140c087c11 */ /* 0x004fc8000f8210ff */
[----:B------:R-:W-:Y:S01]  /*3c90*/  LEA.HI.X R9, R12, UR21, R29, 0x2, P1 ;  /* 0x000000150c097c11 */ /* 0x000fe200088f141d */
[----:B0-----:R-:W-:Y:S01]  /*3ca0*/  FMUL.FTZ R10, R10, R14 ;  /* 0x0000000e0a0a7220 */ /* 0x001fe20000410000 */
[----:B---3--:R-:W-:-:S05]  /*3cb0*/  FMUL.FTZ R11, R11, R15 ;  /* 0x0000000f0b0b7220 */ /* 0x008fca0000410000 */
[----:B------:R0:W-:Y:S02]  /*3cc0*/  STG.E.64 desc[UR24][R8.64], R10 ;  /* 0x0000000a08007986 */ /* 0x0001e4000c101b18 */
.L_x_4085:
[----:B------:R-:W-:Y:S05]  /*3cd0*/  BSYNC.RECONVERGENT B1 ;  /* 0x0000000000017941 */ /* 0x000fea0003800200 */
.L_x_4084:
        /* <DEDUP_REMOVED lines=22> */
[----:B0-----:R-:W-:Y:S01]  /*3e40*/  IMAD R21, R8, UR18, RZ ;  /* 0x0000001208157c24 */ /* 0x001fe2000f8e02ff */
[----:B------:R-:W-:Y:S02]  /*3e50*/  MOV R8, R2 ;  /* 0x0000000200087202 */ /* 0x000fe40000000f00 */
[----:B------:R-:W0:Y:S01]  /*3e60*/  MUFU.EX2 R20, R20 ;  /* 0x0000001400147308 */ /* 0x000e220000000800 */
[----:B------:R-:W-:Y:S02]  /*3e70*/  IMAD R21, R28, UR19, R21 ;  /* 0x000000131c157c24 */ /* 0x000fe4000f8e0215 */
[----:B---3--:R-:W-:Y:S01]  /*3e80*/  FADD.FTZ R15, R9, 1 ;  /* 0x3f800000090f7421 */ /* 0x008fe20000010000 */
[----:B------:R-:W-:Y:S01]  /*3e90*/  MOV R9, R5 ;  /* 0x0000000500097202 */ /* 0x000fe20000000f00 */
[----:B0-----:R-:W-:-:S04]  /*3ea0*/  FADD.FTZ R14, R20, 1 ;  /* 0x3f800000140e7421 */ /* 0x001fc80000010000 */
[----:B------:R-:W0:Y:S01]  /*3eb0*/  MUFU.RCP R15, R15 ;  /* 0x0000000f000f7308 */ /* 0x000e220000001000 */
[----:B------:R-:W-:-:S05]  /*3ec0*/  IMAD.WIDE.U32 R28, R28, UR18, R8 ;  /* 0x000000121c1c7c25 */ /* 0x000fca000f8e0008 */
[----:B------:R-:W-:Y:S02]  /*3ed0*/  IADD3 R21, PT, PT, R29, R21, RZ ;  /* 0x000000151d157210 */ /* 0x000fe40007ffe0ff */
[----:B------:R-:W3:Y:S01]  /*3ee0*/  MUFU.RCP R14, R14 ;  /* 0x0000000e000e7308 */ /* 0x000ee20000001000 */
[----:B--2---:R-:W-:-:S04]  /*3ef0*/  LEA R8, P1, R28, UR20, 0x2 ;  /* 0x000000141c087c11 */ /* 0x004fc8000f8210ff */
[----:B------:R-:W-:Y:S01]  /*3f00*/  LEA.HI.X R9, R28, UR21, R21, 0x2, P1 ;  /* 0x000000151c097c11 */ /* 0x000fe200088f1415 */
[----:B0-----:R-:W-:Y:S01]  /*3f10*/  FMUL.FTZ R10, R10, R15 ;  /* 0x0000000f0a0a7220 */ /* 0x001fe20000410000 */
[----:B---3--:R-:W-:-:S05]  /*3f20*/  FMUL.FTZ R11, R11, R14 ;  /* 0x0000000e0b0b7220 */ /* 0x008fca0000410000 */
[----:B------:R0:W-:Y:S02]  /*3f30*/  STG.E.64 desc[UR24][R8.64], R10 ;  /* 0x0000000a08007986 */ /* 0x0001e4000c101b18 */
.L_x_4087:
[----:B------:R-:W-:Y:S05]  /*3f40*/  BSYNC.RECONVERGENT B1 ;  /* 0x0000000000017941 */ /* 0x000fea0003800200 */
.L_x_4086:
[----:B------:R-:W-:Y:S04]  /*3f50*/  BSSY.RECONVERGENT B1, `(.L_x_4088) ;  /* 0x000001d000017945 */ /* 0x000fe80003800200 */
[----:B------:R-:W-:Y:S05]  /*3f60*/  @P2 BRA `(.L_x_4089) ;  /* 0x00000000006c2947 */ /* 0x000fea0003800000 */
[----:B------:R-:W-:Y:S01]  /*3f70*/  FADD.FTZ R22, R22, -UR5 ;  /* 0x8000000516167e21 */ /* 0x000fe20008010000 */
[----:B------:R-:W-:Y:S01]  /*3f80*/  FADD.FTZ R23, R23, -UR5 ;  /* 0x8000000517177e21 */ /* 0x000fe20008010000 */
[----:B------:R-:W2:Y:S01]  /*3f90*/  LDCU.64 UR18, c[0x0][0x3e0] ;  /* 0x00007c00ff1277ac */ /* 0x000ea20008000a00 */
[----:B0-----:R-:W-:Y:S01]  /*3fa0*/  MOV R9, R5 ;  /* 0x0000000500097202 */ /* 0x001fe20000000f00 */
[----:B------:R-:W-:Y:S01]  /*3fb0*/  FMUL.FTZ R15, R22, UR17 ;  /* 0x00000011160f7c20 */ /* 0x000fe20008410000 */
[----:B------:R-:W-:Y:S01]  /*3fc0*/  FMUL.FTZ R14, R23, UR17 ;  /* 0x00000011170e7c20 */ /* 0x000fe20008410000 */
[----:B------:R-:W0:Y:S02]  /*3fd0*/  LDCU.64 UR20, c[0x0][0x380] ;  /* 0x00007000ff1477ac */ /* 0x000e240008000a00 */
[----:B------:R-:W-:Y:S01]  /*3fe0*/  FFMA.FTZ R15, R16, R15, R18 ;  /* 0x0000000f100f7223 */ /* 0x000fe20000010012 */
[----:B------:R-:W-:-:S03]  /*3ff0*/  FFMA.FTZ R14, R17, R14, R19 ;  /* 0x0000000e110e7223 */ /* 0x000fc60000010013 */
[----:B------:R-:W-:Y:S01]  /*4000*/  FMUL.FTZ R8, R15, -1.4426950216293334961 ;  /* 0xbfb8aa3b0f087820 */ /* 0x000fe20000410000 */
[----:B------:R-:W-:-:S05]  /*4010*/  FMUL.FTZ R10, R14, -1.4426950216293334961 ;  /* 0xbfb8aa3b0e0a7820 */ /* 0x000fca0000410000 */
[----:B------:R-:W3:Y:S01]  /*4020*/  MUFU.EX2 R8, R8 ;  /* 0x0000000800087308 */ /* 0x000ee20000000800 */
[----:B--2---:R-:W-:-:S03]  /*4030*/  IMAD R13, R13, UR18, RZ ;  /* 0x000000120d0d7c24 */ /* 0x004fc6000f8e02ff */
[----:B------:R-:W2:Y:S01]  /*4040*/  MUFU.EX2 R10, R10 ;  /* 0x0000000a000a7308 */ /* 0x000ea20000000800 */
[----:B------:R-:W-:Y:S02]  /*4050*/  IMAD R13, R6, UR19, R13 ;  /* 0x00000013060d7c24 */ /* 0x000fe4000f8e020d */
[----:B---3--:R-:W-:Y:S01]  /*4060*/  FADD.FTZ R20, R8, 1 ;  /* 0x3f80000008147421 */ /* 0x008fe20000010000 */
[----:B------:R-:W-:Y:S01]  /*4070*/  MOV R8, R2 ;  /* 0x0000000200087202 */ /* 0x000fe20000000f00 */
[----:B--2---:R-:W-:-:S04]  /*4080*/  FADD.FTZ R21, R10, 1 ;  /* 0x3f8000000a157421 */ /* 0x004fc80000010000 */
[----:B------:R-:W2:Y:S01]  /*4090*/  MUFU.RCP R20, R20 ;  /* 0x0000001400147308 */ /* 0x000ea20000001000 */
[----:B------:R-:W-:-:S03]  /*40a0*/  IMAD.WIDE.U32 R8, R6, UR18, R8 ;  /* 0x0000001206087c25 */ /* 0x000fc6000f8e0008 */
[----:B0-----:R-:W-:-:S04]  /*40b0*/  LEA R10, P1, R8, UR20, 0x2 ;  /* 0x00000014080a7c11 */ /* 0x001fc8000f8210ff */
[----:B------:R-:W0:Y:S01]  /*40c0*/  MUFU.RCP R21, R21 ;  /* 0x0000001500157308 */ /* 0x000e220000001000 */
[----:B------:R-:W-:-:S04]  /*40d0*/  IADD3 R13, PT, PT, R9, R13, RZ ;  /* 0x0000000d090d7210 */ /* 0x000fc80007ffe0ff */
[----:B------:R-:W-:Y:S01]  /*40e0*/  LEA.HI.X R11, R8, UR21, R13, 0x2, P1 ;  /* 0x00000015080b7c11 */ /* 0x000fe200088f140d */
[----:B--2---:R-:W-:Y:S01]  /*40f0*/  FMUL.FTZ R8, R15, R20 ;  /* 0x000000140f087220 */ /* 0x004fe20000410000 */
[----:B0-----:R-:W-:-:S05]  /*4100*/  FMUL.FTZ R9, R14, R21 ;  /* 0x000000150e097220 */ /* 0x001fca0000410000 */
[----:B------:R2:W-:Y:S02]  /*4110*/  STG.E.64 desc[UR24][R10.64], R8 ;  /* 0x000000080a007986 */ /* 0x0005e4000c101b18 */
.L_x_4089:
[----:B------:R-:W-:Y:S05]  /*4120*/  BSYNC.RECONVERGENT B1 ;  /* 0x0000000000017941 */ /* 0x000fea0003800200 */
.L_x_4088:
[----:B------:R-:W-:Y:S05]  /*4130*/  @P3 BRA `(.L_x_4075) ;  /* 0x0000000000683947 */ /* 0x000fea0003800000 */
[----:B------:R-:W-:Y:S01]  /*4140*/  FADD.FTZ R25, R25, -UR5 ;  /* 0x8000000519197e21 */ /* 0x000fe20008010000 */
[----:B------:R-:W-:Y:S01]  /*4150*/  FADD.FTZ R24, R24, -UR5 ;  /* 0x8000000518187e21 */ /* 0x000fe20008010000 */
[----:B------:R-:W3:Y:S02]  /*4160*/  LDCU.64 UR18, c[0x0][0x3e0] ;  /* 0x00007c00ff1277ac */ /* 0x000ee40008000a00 */
[----:B------:R-:W-:Y:S01]  /*4170*/  FMUL.FTZ R4, R25, UR17 ;  /* 0x0000001119047c20 */ /* 0x000fe20008410000 */
[----:B------:R-:W-:Y:S01]  /*4180*/  FMUL.FTZ R3, R24, UR17 ;  /* 0x0000001118037c20 */ /* 0x000fe20008410000 */
[----:B------:R-:W4:Y:S02]  /*4190*/  LDCU.64 UR20, c[0x0][0x380] ;  /* 0x00007000ff1477ac */ /* 0x000f240008000a00 */
[----:B------:R-:W-:Y:S01]  /*41a0*/  FFMA.FTZ R17, R17, R4, R19 ;  /* 0x0000000411117223 */ /* 0x000fe20000010013 */
[----:B------:R-:W-:-:S03]  /*41b0*/  FFMA.FTZ R16, R16, R3, R18 ;  /* 0x0000000310107223 */ /* 0x000fc60000010012 */
[----:B------:R-:W-:Y:S01]  /*41c0*/  FMUL.FTZ R4, R17, -1.4426950216293334961 ;  /* 0xbfb8aa3b11047820 */ /* 0x000fe20000410000 */
[----:B------:R-:W-:-:S05]  /*41d0*/  FMUL.FTZ R3, R16, -1.4426950216293334961 ;  /* 0xbfb8aa3b10037820 */ /* 0x000fca0000410000 */
[----:B------:R-:W0:Y:S01]  /*41e0*/  MUFU.EX2 R4, R4 ;  /* 0x0000000400047308 */ /* 0x000e220000000800 */
[----:B---3--:R-:W-:-:S03]  /*41f0*/  IMAD R12, R12, UR18, RZ ;  /* 0x000000120c0c7c24 */ /* 0x008fc6000f8e02ff */
[----:B------:R-:W3:Y:S01]  /*4200*/  MUFU.EX2 R3, R3 ;  /* 0x0000000300037308 */ /* 0x000ee20000000800 */
[----:B0-2---:R-:W-:Y:S01]  /*4210*/  FADD.FTZ R8, R4, 1 ;  /* 0x3f80000004087421 */ /* 0x005fe20000010000 */
[----:B---3--:R-:W-:Y:S01]  /*4220*/  FADD.FTZ R6, R3, 1 ;  /* 0x3f80000003067421 */ /* 0x008fe20000010000 */
[----:B------:R-:W-:-:S04]  /*4230*/  MOV R3, R5 ;  /* 0x0000000500037202 */ /* 0x000fc80000000f00 */
[----:B------:R-:W0:Y:S01]  /*4240*/  MUFU.RCP R8, R8 ;  /* 0x0000000800087308 */ /* 0x000e220000001000 */
[----:B------:R-:W-:-:S07]  /*4250*/  IMAD.WIDE.U32 R2, R7, UR18, R2 ;  /* 0x0000001207027c25 */ /* 0x000fce000f8e0002 */
[----:B------:R-:W2:Y:S01]  /*4260*/  MUFU.RCP R9, R6 ;  /* 0x0000000600097308 */ /* 0x000ea20000001000 */
[----:B------:R-:W-:Y:S01]  /*4270*/  IMAD R7, R7, UR19, R12 ;  /* 0x0000001307077c24 */ /* 0x000fe2000f8e020c */
[----:B----4-:R-:W-:-:S04]  /*4280*/  LEA R4, P1, R2, UR20, 0x2 ;  /* 0x0000001402047c11 */ /* 0x010fc8000f8210ff */
[----:B------:R-:W-:-:S04]  /*4290*/  IADD3 R7, PT, PT, R3, R7, RZ ;  /* 0x0000000703077210 */ /* 0x000fc80007ffe0ff */
[----:B------:R-:W-:Y:S01]  /*42a0*/  LEA.HI.X R5, R2, UR21, R7, 0x2, P1 ;  /* 0x0000001502057c11 */ /* 0x000fe200088f1407 */
[----:B0-----:R-:W-:Y:S01]  /*42b0*/  FMUL.FTZ R17, R17, R8 ;  /* 0x0000000811117220 */ /* 0x001fe20000410000 */
[----:B--2---:R-:W-:-:S05]  /*42c0*/  FMUL.FTZ R16, R16, R9 ;  /* 0x0000000910107220 */ /* 0x004fca0000410000 */
[----:B------:R4:W-:Y:S02]  /*42d0*/  STG.E.64 desc[UR24][R4.64], R16 ;  /* 0x0000001004007986 */ /* 0x0009e4000c101b18 */
.L_x_4075:
[----:B------:R-:W-:Y:S05]  /*42e0*/  BSYNC.RECONVERGENT B0 ;  /* 0x0000000000007941 */ /* 0x000fea0003800200 */
.L_x_4059:
[----:B------:R-:W-:Y:S02]  /*42f0*/  UIADD3 UR16, UPT, UPT, UR31, UR16, URZ ;  /* 0x000000101f107290 */ /* 0x000fe4000fffe0ff */
[----:B------:R-:W-:Y:S02]  /*4300*/  UIADD3 UR4, UPT, UPT, UR4, 0x1, URZ ;  /* 0x0000000104047890 */ /* 0x000fe4000fffe0ff */
[----:B------:R-:W-:-:S09]  /*4310*/  UISETP.GE.AND UP1, UPT, UR16, UR7, UPT ;  /* 0x000000071000728c */ /* 0x000fd2000bf26270 */
[----:B------:R-:W-:Y:S05]  /*4320*/  BRA.U !UP1, `(.L_x_4090) ;  /* 0xffffffc109007547 */ /* 0x000fea000b83ffff */
[----:B------:R-:W-:Y:S05]  /*4330*/  EXIT ;  /* 0x000000000000794d */ /* 0x000fea0003800000 */
.L_x_4091:
        /* <DEDUP_REMOVED lines=12> */
.L_x_4944:


//--------------------- .text._Z35group_norm_nhwc_fwd_one_pass_kernelI11Fp32IOBf16WLi128ELi120ELi480EEv26Group_norm_nhwc_fwd_params --------------------------
	.section	.text._Z35group_norm_nhwc_fwd_one_pass_kernelI11Fp32IOBf16WLi128ELi120ELi480EEv26Group_norm_nhwc_fwd_params,"ax",@progbits
	.align	128
        .global         _Z35group_norm_nhwc_fwd_one_pass_kernelI11Fp32IOBf16WLi128ELi120ELi480EEv26Group_norm_nhwc_fwd_params
        .type           _Z35group_norm_nhwc_fwd_one_pass_kernelI11Fp32IOBf16WLi128ELi120ELi480EEv26Group_norm_nhwc_fwd_params,@function
        .size           _Z35group_norm_nhwc_fwd_one_pass_kernelI11Fp32IOBf16WLi128ELi120ELi480EEv26Group_norm_nhwc_fwd_params,(.L_x_4945 - _Z35group_norm_nhwc_fwd_one_pass_kernelI11Fp32IOBf16WLi128ELi120ELi480EEv26Group_norm_nhwc_fwd_params)
        .other          _Z35group_norm_nhwc_fwd_one_pass_kernelI11Fp32IOBf16WLi128ELi120ELi480EEv26Group_norm_nhwc_fwd_params,@"STO_CUDA_ENTRY STV_DEFAULT"
_Z35group_norm_nhwc_fwd_one_pass_kernelI11Fp32IOBf16WLi128ELi120ELi480EEv26Group_norm_nhwc_fwd_params:
.text._Z35group_norm_nhwc_fwd_one_pass_kernelI11Fp32IOBf16WLi128ELi120ELi480EEv26Group_norm_nhwc_fwd_params:
        /* <DEDUP_REMOVED lines=61> */
.L_x_4167:
[----:B01234-:R-:W0:Y:S01]  /*03d0*/  LDC R35, c[0x0][0x3f8] ;  /* 0x0000fe00ff237b82 */ /* 0x01fe220000000800 */
        /* <DEDUP_REMOVED lines=377> */
.L_x_4093:
[----:B------:R-:W-:Y:S05]  /*1b70*/  BSYNC.RECONVERGENT B0 ;  /* 0x0000000000007941 */ /* 0x000fea0003800200 */
.L_x_4092:
        /* <DEDUP_REMOVED lines=44> */
.L_x_4095:
[----:B------:R-:W-:Y:S05]  /*1e40*/  BSYNC.RECONVERGENT B0 ;  /* 0x0000000000007941 */ /* 0x000fea0003800200 */
.L_x_4094:
        /* <DEDUP_REMOVED lines=24> */
.L_x_4098:
[----:B---3--:R-:W3:Y:S04]  /*1fd0*/  LDG.E.STRONG.GPU R30, desc[UR6][R28.64] ;  /* 0x000000061c1e7981 */ /* 0x008ee8000c1ef900 */
[----:B---3--:R-:W-:Y:S01]  /*1fe0*/  CCTL.IVALL ;  /* 0x00000000ff00798f */ /* 0x008fe20002000000 */
[----:B------:R-:W-:Y:S05]  /*1ff0*/  YIELD ;  /* 0x0000000000007946 */ /* 0x000fea0003800000 */
[----:B------:R-:W-:-:S13]  /*2000*/  ISETP.NE.AND P2, PT, R30, R35, PT ;  /* 0x000000231e00720c */ /* 0x000fda0003f45270 */
[----:B------:R-:W-:Y:S05]  /*2010*/  @P2 BRA `(.L_x_4098) ;  /* 0xfffffffc00ec2947 */ /* 0x000fea000383ffff */
.L_x_4097:
        /* <DEDUP_REMOVED lines=15> */
.L_x_4100:
        /* <DEDUP_REMOVED lines=60> */
.L_x_4099:
        /* <DEDUP_REMOVED lines=35> */
.L_x_4101:
        /* <DEDUP_REMOVED lines=18> */
.L_x_4102:
        /* <DEDUP_REMOVED lines=9> */
.L_x_4103:
[----:B------:R-:W-:Y:S05]  /*28b0*/  BSYNC.RECONVERGENT B0 ;  /* 0x0000000000007941 */ /* 0x000fea0003800200 */
.L_x_4096:
[----:B------:R-:W4:Y:S01]  /*28c0*/  S2UR UR5, SR_CgaCtaId ;  /* 0x00000000000579c3 */ /* 0x000f220000008800 */
[----:B------:R-:W5:Y:S01]  /*28d0*/  LDCU UR8, c[0x0][0x414] ;  /* 0x00008280ff0877ac */ /* 0x000f620008000800 */
        /* <DEDUP_REMOVED lines=8> */
[----:B-----5:R-:W-:Y:S01]  /*2960*/  @P0 FMUL.FTZ R30, R48, UR8 ;  /* 0x00000008301e0c20 */ /* 0x020fe20008410000 */
[----:B------:R-:W-:Y:S01]  /*2970*/  @P0 FMUL.FTZ R31, R49, UR8 ;  /* 0x00000008311f0c20 */ /* 0x000fe20008410000 */
[----:B------:R-:W-:Y:S04]  /*2980*/  @!P3 STS.64 [UR4+0x90], R48 ;  /* 0x00009030ff00b988 */ /* 0x000fe80008000a04 */
[----:B------:R-:W-:Y:S01]  /*2990*/  @P0 STG.E.64 desc[UR6][R34.64], R30 ;  /* 0x0000001e22000986 */ /* 0x000fe2000c101b06 */
[C---:B-1----:R-:W-:Y:S01]  /*29a0*/  IMAD.WIDE R32, R37.reuse, 0x2, R32 ;  /* 0x0000000225207825 */ /* 0x042fe200078e0220 */
[----:B------:R-:W-:Y:S03]  /*29b0*/  BAR.SYNC.DEFER_BLOCKING 0x0 ;  /* 0x0000000000007b1d */ /* 0x000fe60000010000 */
[----:B---3--:R-:W-:-:S03]  /*29c0*/  IMAD.WIDE R36, R37, 0x2, R28 ;  /* 0x0000000225247825 */ /* 0x008fc600078e021c */
[----:B------:R-:W2:Y:S04]  /*29d0*/  LDG.E.U16 R38, desc[UR6][R32.64] ;  /* 0x0000000620267981 */ /* 0x000ea8000c1e1500 */
[----:B------:R-:W3:Y:S04]  /*29e0*/  LDG.E.U16 R39, desc[UR6][R32.64+0x2] ;  /* 0x0000020620277981 */ /* 0x000ee8000c1e1500 */
[----:B------:R-:W4:Y:S04]  /*29f0*/  LDG.E.U16 R40, desc[UR6][R36.64] ;  /* 0x0000000624287981 */ /* 0x000f28000c1e1500 */
[----:B------:R2:W5:Y:S01]  /*2a00*/  LDG.E.U16 R41, desc[UR6][R36.64+0x2] ;  /* 0x0000020624297981 */ /* 0x000562000c1e1500 */
[----:B------:R-:W-:Y:S03]  /*2a10*/  BSSY.RECONVERGENT B0, `(.L_x_4104) ;  /* 0x000036c000007945 */ /* 0x000fe60003800200 */
[----:B------:R-:W1:Y:S01]  /*2a20*/  LDS.64 R28, [UR4+0x90] ;  /* 0x00009004ff1c7984 */ /* 0x000e620008000a00 */
[----:B------:R-:W0:Y:S02]  /*2a30*/  LDCU.U8 UR4, c[0x0][0x3fc] ;  /* 0x00007f80ff0477ac */ /* 0x000e240008000000 */
[----:B0-----:R-:W-:Y:S01]  /*2a40*/  UISETP.NE.AND UP0, UPT, UR4, URZ, UPT ;  /* 0x000000ff0400728c */ /* 0x001fe2000bf05270 */
[----:B-1----:R-:W-:-:S04]  /*2a50*/  FMUL.FTZ R28, R28, UR8 ;  /* 0x000000081c1c7c20 */ /* 0x002fc80008410000 */
[----:B------:R-:W-:-:S04]  /*2a60*/  FMUL.FTZ R42, R28, R28 ;  /* 0x0000001c1c2a7220 */ /* 0x000fc80000410000 */
[----:B------:R-:W-:-:S05]  /*2a70*/  FFMA.FTZ R29, R29, UR8, -R42 ;  /* 0x000000081d1d7c23 */ /* 0x000fca000801082a */
[----:B------:R-:W-:-:S13]  /*2a80*/  FSETP.GTU.FTZ.AND P2, PT, R29, RZ, PT ;  /* 0x000000ff1d00720b */ /* 0x000fda0003f5c000 */
[----:B------:R-:W0:Y:S02]  /*2a90*/  @P2 LDC R30, c[0x0][0x3a8] ;  /* 0x0000ea00ff1e2b82 */ /* 0x000e240000000800 */
[----:B0-----:R-:W-:Y:S01]  /*2aa0*/  @P2 FADD.FTZ R30, R29, R30 ;  /* 0x0000001e1d1e2221 */ /* 0x001fe20000010000 */
[----:B------:R-:W-:-:S06]  /*2ab0*/  HFMA2 R29, -RZ, RZ, 1.875, 0 ;  /* 0x3f800000ff1d7431 */ /* 0x000fcc00000001ff */
        /* <DEDUP_REMOVED lines=17> */
[C---:B------:R-:W-:Y:S01]  /*2bd0*/  FADD.FTZ R80, -R28.reuse, R80 ;  /* 0x000000501c507221 */ /* 0x040fe20000010100 */
[----:B------:R-:W-:Y:S01]  /*2be0*/  MOV R31, R113 ;  /* 0x00000071001f7202 */ /* 0x000fe20000000f00 */
[----:B------:R-:W1:Y:S01]  /*2bf0*/  LDCU.64 UR4, c[0x0][0x380] ;  /* 0x00007000ff0477ac */ /* 0x000e620008000a00 */
[----:B------:R-:W-:Y:S01]  /*2c00*/  FADD.FTZ R40, -R28, R81 ;  /* 0x000000511c287221 */ /* 0x000fe20000010100 */
        /* <DEDUP_REMOVED lines=8> */
[----:B------:R-:W-:-:S04]  /*2c90*/  IADD3 R33, PT, PT, R31, R33, RZ ;  /* 0x000000211f217210 */ /* 0x000fc80007ffe0ff */
[----:B------:R-:W-:-:S05]  /*2ca0*/  LEA.HI.X R33, R30, UR5, R33, 0x2, P1 ;  /* 0x000000051e217c11 */ /* 0x000fca00088f1421 */
[----:B------:R0:W-:Y:S02]  /*2cb0*/  STG.E.64 desc[UR6][R32.64], R34 ;  /* 0x0000002220007986 */ /* 0x0001e4000c101b06 */
.L_x_4107:
[----:B------:R-:W-:Y:S05]  /*2cc0*/  BSYNC.RECONVERGENT B1 ;  /* 0x0000000000017941 */ /* 0x000fea0003800200 */
.L_x_4106:
[----:B------:R-:W-:Y:S04]  /*2cd0*/  BSSY.RECONVERGENT B1, `(.L_x_4108) ;  /* 0x0000013000017945 */ /* 0x000fe80003800200 */
[----:B------:R-:W-:Y:S05]  /*2ce0*/  @P2 BRA `(.L_x_4109) ;  /* 0x0000000000442947 */ /* 0x000fea0003800000 */
[----:B------:R-:W1:Y:S01]  /*2cf0*/  LDCU.64 UR4, c[0x0][0x3e0] ;  /* 0x00007c00ff0477ac */ /* 0x000e620008000a00 */
[----:B------:R-:W-:Y:S01]  /*2d00*/  MOV R30, R114 ;  /* 0x00000072001e7202 */ /* 0x000fe20000000f00 */
[C---:B------:R-:W-:Y:S01]  /*2d10*/  FADD.FTZ R98, -R28.reuse, R98 ;  /* 0x000000621c627221 */ /* 0x040fe20000010100 */
[----:B------:R-:W-:Y:S01]  /*2d20*/  MOV R31, R113 ;  /* 0x00000071001f7202 */ /* 0x000fe20000000f00 */
[----:B------:R-:W2:Y:S01]  /*2d30*/  LDCU.64 UR10, c[0x0][0x380] ;  /* 0x00007000ff0a77ac */ /* 0x000ea20008000a00 */
[----:B------:R-:W-:Y:S01]  /*2d40*/  FADD.FTZ R40, -R28, R99 ;  /* 0x000000631c287221 */ /* 0x000fe20000010100 */
[----:B0-----:R-:W-:-:S03]  /*2d50*/  FMUL.FTZ R34, R98, R29 ;  /* 0x0000001d62227220 */ /* 0x001fc60000410000 */
[----:B------:R-:W-:Y:S01]  /*2d60*/  FMUL.FTZ R35, R40, R29 ;  /* 0x0000001d28237220 */ /* 0x000fe20000410000 */
[----:B------:R-:W-:-:S03]  /*2d70*/  FFMA.FTZ R34, R36, R34, R39 ;  /* 0x0000002224227223 */ /* 0x000fc60000010027 */
        /* <DEDUP_REMOVED lines=8> */
.L_x_4109:
[----:B------:R-:W-:Y:S05]  /*2e00*/  BSYNC.RECONVERGENT B1 ;  /* 0x0000000000017941 */ /* 0x000fea0003800200 */
.L_x_4108:
        /* <DEDUP_REMOVED lines=12> */
[C---:B------:R-:W-:Y:S01]  /*2ed0*/  FADD.FTZ R96, -R28.reuse, R96 ;  /* 0x000000601c607221 */ /* 0x040fe20000010100 */
[----:B------:R-:W-:Y:S01]  /*2ee0*/  MOV R31, R113 ;  /* 0x00000071001f7202 */ /* 0x000fe20000000f00 */
[----:B------:R-:W3:Y:S01]  /*2ef0*/  LDCU.64 UR10, c[0x0][0x380] ;  /* 0x00007000ff0a77ac */ /* 0x000ee20008000a00 */
[----:B------:R-:W-:Y:S01]  /*2f00*/  FADD.FTZ R40, -R28, R97 ;  /* 0x000000611c287221 */ /* 0x000fe20000010100 */
[----:B01----:R-:W-:-:S03]  /*2f10*/  FMUL.FTZ R34, R96, R29 ;  /* 0x0000001d60227220 */ /* 0x003fc60000410000 */
[----:B------:R-:W-:Y:S01]  /*2f20*/  FMUL.FTZ R35, R40, R29 ;  /* 0x0000001d28237220 */ /* 0x000fe20000410000 */
[----:B------:R-:W-:-:S03]  /*2f30*/  FFMA.FTZ R34, R36, R34, R39 ;  /* 0x0000002224227223 */ /* 0x000fc60000010027 */
        /* <DEDUP_REMOVED lines=8> */
.L_x_4111:
[----:B------:R-:W-:Y:S05]  /*2fc0*/  BSYNC.RECONVERGENT B1 ;  /* 0x0000000000017941 */ /* 0x000fea0003800200 */
.L_x_4110:
[----:B------:R-:W-:Y:S04]  /*2fd0*/  BSSY.RECONVERGENT B1, `(.L_x_4112) ;  /* 0x0000013000017945 */ /* 0x000fe80003800200 */
[----:B------:R-:W-:Y:S05]  /*2fe0*/  @P6 BRA `(.L_x_4113) ;  /* 0x0000000000446947 */ /* 0x000fea0003800000 */
[----:B------:R-:W3:Y:S01]  /*2ff0*/  LDCU.64 UR4, c[0x0][0x3e0] ;  /* 0x00007c00ff0477ac */ /* 0x000ee20008000a00 */
[----:B012---:R-:W-:Y:S01]  /*3000*/  MOV R32, R114 ;  /* 0x0000007200207202 */ /* 0x007fe20000000f00 */
[C---:B------:R-:W-:Y:S01]  /*3010*/  FADD.FTZ R94, -R28.reuse, R94 ;  /* 0x0000005e1c5e7221 */ /* 0x040fe20000010100 */
[----:B------:R-:W-:Y:S01]  /*3020*/  MOV R33, R113 ;  /* 0x0000007100217202 */ /* 0x000fe20000000f00 */
[----:B------:R-:W0:Y:S01]  /*3030*/  LDCU.64 UR10, c[0x0][0x380] ;  /* 0x00007000ff0a77ac */ /* 0x000e220008000a00 */
[----:B------:R-:W-:Y:S01]  /*3040*/  FADD.FTZ R40, -R28, R95 ;  /* 0x0000005f1c287221 */ /* 0x000fe20000010100 */
[----:B---3--:R-:W-:Y:S02]  /*3050*/  IMAD R30, R55, UR4, RZ ;  /* 0x00000004371e7c24 */ /* 0x008fe4000f8e02ff */
[----:B------:R-:W-:-:S04]  /*3060*/  IMAD.WIDE.U32 R32, R13, UR4, R32 ;  /* 0x000000040d207c25 */ /* 0x000fc8000f8e0020 */
[----:B------:R-:W-:Y:S02]  /*3070*/  IMAD R31, R13, UR5, R30 ;  /* 0x000000050d1f7c24 */ /* 0x000fe4000f8e021e */
[----:B------:R-:W-:Y:S01]  /*3080*/  FMUL.FTZ R30, R94, R29 ;  /* 0x0000001d5e1e7220 */ /* 0x000fe20000410000 */
[----:B0-----:R-:W-:Y:S02]  /*3090*/  LEA R34, P5, R32, UR10, 0x2 ;  /* 0x0000000a20227c11 */ /* 0x001fe4000f8a10ff */
[----:B------:R-:W-:Y:S01]  /*30a0*/  IADD3 R33, PT, PT, R33, R31, RZ ;  /* 0x0000001f21217210 */ /* 0x000fe20007ffe0ff */
[----:B------:R-:W-:Y:S01]  /*30b0*/  FMUL.FTZ R31, R40, R29 ;  /* 0x0000001d281f7220 */ /* 0x000fe20000410000 */
[----:B------:R-:W-:Y:S02]  /*30c0*/  FFMA.FTZ R30, R36, R30, R39 ;  /* 0x0000001e241e7223 */ /* 0x000fe40000010027 */
[----:B------:R-:W-:Y:S01]  /*30d0*/  LEA.HI.X R35, R32, UR11, R33, 0x2, P5 ;  /* 0x0000000b20237c11 */ /* 0x000fe2000a8f1421 */
[----:B------:R-:W-:-:S05]  /*30e0*/  FFMA.FTZ R31, R37, R31, R38 ;  /* 0x0000001f251f7223 */ /* 0x000fca0000010026 */
[----:B------:R3:W-:Y:S02]  /*30f0*/  STG.E.64 desc[UR6][R34.64], R30 ;  /* 0x0000001e22007986 */ /* 0x0007e4000c101b06 */
.L_x_4113:
[----:B------:R-:W-:Y:S05]  /*3100*/  BSYNC.RECONVERGENT B1 ;  /* 0x0000000000017941 */ /* 0x000fea0003800200 */
.L_x_4112:
[----:B------:R-:W-:Y:S04]  /*3110*/  BSSY.RECONVERGENT B1, `(.L_x_4114) ;  /* 0x0000013000017945 */ /* 0x000fe80003800200 */
[----:B------:R-:W-:Y:S05]  /*3120*/  @P1 BRA `(.L_x_4115) ;  /* 0x0000000000441947 */ /* 0x000fea0003800000 */
[----:B------:R-:W4:Y:S01]  /*3130*/  LDCU.64 UR4, c[0x0][0x3e0] ;  /* 0x00007c00ff0477ac */ /* 0x000f220008000a00 */
[----:B---3--:R-:W-:Y:S01]  /*3140*/  MOV R30, R114 ;  /* 0x00000072001e7202 */ /* 0x008fe20000000f00 */
[C---:B------:R-:W-:Y:S01]  /*3150*/  FADD.FTZ R92, -R28.reuse, R92 ;  /* 0x0000005c1c5c7221 */ /* 0x040fe20000010100 */
[----:B------:R-:W-:Y:S01]  /*3160*/  MOV R31, R113 ;  /* 0x00000071001f7202 */ /* 0x000fe20000000f00 */
[----:B------:R-:W3:Y:S01]  /*3170*/  LDCU.64 UR10, c[0x0][0x380] ;  /* 0x00007000ff0a77ac */ /* 0x000ee20008000a00 */
[----:B------:R-:W-:Y:S01]  /*3180*/  FADD.FTZ R40, -R28, R93 ;  /* 0x0000005d1c287221 */ /* 0x000fe20000010100 */
[----:B012---:R-:W-:-:S04]  /*3190*/  FMUL.FTZ R32, R92, R29 ;  /* 0x0000001d5c207220 */ /* 0x007fc80000410000 */
[----:B------:R-:W-:Y:S01]  /*31a0*/  FFMA.FTZ R32, R36, R32, R39 ;  /* 0x0000002024207223 */ /* 0x000fe20000010027 */
[----:B----4-:R-:W-:Y:S02]  /*31b0*/  IMAD R33, R57, UR4, RZ ;  /* 0x0000000439217c24 */ /* 0x010fe4000f8e02ff */
[----:B------:R-:W-:-:S04]  /*31c0*/  IMAD.WIDE.U32 R30, R14, UR4, R30 ;  /* 0x000000040e1e7c25 */ /* 0x000fc8000f8e001e */
[----:B------:R-:W-:Y:S01]  /*31d0*/  IMAD R33, R14, UR5, R33 ;  /* 0x000000050e217c24 */ /* 0x000fe2000f8e0221 */
[----:B---3--:R-:W-:-:S04]  /*31e0*/  LEA R34, P1, R30, UR10, 0x2 ;  /* 0x0000000a1e227c11 */ /* 0x008fc8000f8210ff */
[----:B------:R-:W-:Y:S01]  /*31f0*/  IADD3 R31, PT, PT, R31, R33, RZ ;  /* 0x000000211f1f7210 */ /* 0x000fe20007ffe0ff */
[----:B------:R-:W-:-:S03]  /*3200*/  FMUL.FTZ R33, R40, R29 ;  /* 0x0000001d28217220 */ /* 0x000fc60000410000 */
[----:B------:R-:W-:Y:S01]  /*3210*/  LEA.HI.X R35, R30, UR11, R31, 0x2, P1 ;  /* 0x0000000b1e237c11 */ /* 0x000fe200088f141f */
[----:B------:R-:W-:-:S05]  /*3220*/  FFMA.FTZ R33, R37, R33, R38 ;  /* 0x0000002125217223 */ /* 0x000fca0000010026 */
[----:B------:R4:W-:Y:S02]  /*3230*/  STG.E.64 desc[UR6][R34.64], R32 ;  /* 0x0000002022007986 */ /* 0x0009e4000c101b06 */
.L_x_4115:
[----:B------:R-:W-:Y:S05]  /*3240*/  BSYNC.RECONVERGENT B1 ;  /* 0x0000000000017941 */ /* 0x000fea0003800200 */
.L_x_4114:
[----:B------:R-:W-:Y:S04]  /*3250*/  BSSY.RECONVERGENT B1, `(.L_x_4116) ;  /* 0x0000013000017945 */ /* 0x000fe80003800200 */
[----:B------:R-:W-:Y:S05]  /*3260*/  @P2 BRA `(.L_x_4117) ;  /* 0x0000000000442947 */ /* 0x000fea0003800000 */
[----:B------:R-:W5:Y:S01]  /*3270*/  LDCU.64 UR4, c[0x0][0x3e0] ;  /* 0x00007c00ff0477ac */ /* 0x000f620008000a00 */
[----:B---3--:R-:W-:Y:S01]  /*3280*/  MOV R30, R114 ;  /* 0x00000072001e7202 */ /* 0x008fe20000000f00 */
[C---:B------:R-:W-:Y:S01]  /*3290*/  FADD.FTZ R90, -R28.reuse, R90 ;  /* 0x0000005a1c5a7221 */ /* 0x040fe20000010100 */
[----:B------:R-:W-:Y:S01]  /*32a0*/  MOV R31, R113 ;  /* 0x00000071001f7202 */ /* 0x000fe20000000f00 */
[----:B------:R-:W3:Y:S01]  /*32b0*/  LDCU.64 UR10, c[0x0][0x380] ;  /* 0x00007000ff0a77ac */ /* 0x000ee20008000a00 */
[----:B------:R-:W-:Y:S01]  /*32c0*/  FADD.FTZ R40, -R28, R91 ;  /* 0x0000005b1c287221 */ /* 0x000fe20000010100 */
[----:B012-4-:R-:W-:-:S03]  /*32d0*/  FMUL.FTZ R34, R90, R29 ;  /* 0x0000001d5a227220 */ /* 0x017fc60000410000 */
[----:B------:R-:W-:Y:S01]  /*32e0*/  FMUL.FTZ R35, R40, R29 ;  /* 0x0000001d28237220 */ /* 0x000fe20000410000 */
[----:B------:R-:W-:-:S03]  /*32f0*/  FFMA.FTZ R34, R36, R34, R39 ;  /* 0x0000002224227223 */ /* 0x000fc60000010027 */
[----:B------:R-:W-:Y:S01]  /*3300*/  FFMA.FTZ R35, R37, R35, R38 ;  /* 0x0000002325237223 */ /* 0x000fe20000010026 */
[----:B-----5:R-:W-:Y:S02]  /*3310*/  IMAD R32, R59, UR4, RZ ;  /* 0x000000043b207c24 */ /* 0x020fe4000f8e02ff */
[----:B------:R-:W-:-:S04]  /*3320*/  IMAD.WIDE.U32 R30, R15, UR4, R30 ;  /* 0x000000040f1e7c25 */ /* 0x000fc8000f8e001e */
[----:B------:R-:W-:Y:S01]  /*3330*/  IMAD R33, R15, UR5, R32 ;  /* 0x000000050f217c24 */ /* 0x000fe2000f8e0220 */
[----:B---3--:R-:W-:-:S04]  /*3340*/  LEA R32, P1, R30, UR10, 0x2 ;  /* 0x0000000a1e207c11 */ /* 0x008fc8000f8210ff */
[----:B------:R-:W-:-:S04]  /*3350*/  IADD3 R33, PT, PT, R31, R33, RZ ;  /* 0x000000211f217210 */ /* 0x000fc80007ffe0ff */
[----:B------:R-:W-:-:S05]  /*3360*/  LEA.HI.X R33, R30, UR11, R33, 0x2, P1 ;  /* 0x0000000b1e217c11 */ /* 0x000fca00088f1421 */
[----:B------:R0:W-:Y:S02]  /*3370*/  STG.E.64 desc[UR6][R32.64], R34 ;  /* 0x0000002220007986 */ /* 0x0001e4000c101b06 */
.L_x_4117:
[----:B------:R-:W-:Y:S05]  /*3380*/  BSYNC.RECONVERGENT B1 ;  /* 0x0000000000017941 */ /* 0x000fea0003800200 */
.L_x_4116:
        /* <DEDUP_REMOVED lines=27> */
.L_x_4119:
[----:B------:R-:W-:Y:S05]  /*3540*/  BSYNC.RECONVERGENT B1 ;  /* 0x0000000000017941 */ /* 0x000fea0003800200 */
.L_x_4118:
[----:B------:R-:W-:Y:S04]  /*3550*/  BSSY.RECONVERGENT B1, `(.L_x_4120) ;  /* 0x0000013000017945 */ /* 0x000fe80003800200 */
[----:B------:R-:W-:Y:S05]  /*3560*/  @P3 BRA `(.L_x_4121) ;  /* 0x0000000000443947 */ /* 0x000fea0003800000 */
[----:B------:R-:W5:Y:S01]  /*3570*/  LDCU.64 UR4, c[0x0][0x3e0] ;  /* 0x00007c00ff0477ac */ /* 0x000f620008000a00 */
[----:B---3--:R-:W-:Y:S01]  /*3580*/  MOV R30, R114 ;  /* 0x00000072001e7202 */ /* 0x008fe20000000f00 */
[C---:B------:R-:W-:Y:S01]  /*3590*/  FADD.FTZ R86, -R28.reuse, R86 ;  /* 0x000000561c567221 */ /* 0x040fe20000010100 */
[----:B------:R-:W-:Y:S01]  /*35a0*/  MOV R31, R113 ;  /* 0x00000071001f7202 */ /* 0x000fe20000000f00 */
[----:B------:R-:W3:Y:S01]  /*35b0*/  LDCU.64 UR10, c[0x0][0x380] ;  /* 0x00007000ff0a77ac */ /* 0x000ee20008000a00 */
[----:B012-4-:R-:W-:Y:S01]  /*35c0*/  FADD.FTZ R34, -R28, R87 ;  /* 0x000000571c227221 */ /* 0x017fe20000010100 */
[----:B------:R-:W-:-:S03]  /*35d0*/  FMUL.FTZ R86, R86, R29 ;  /* 0x0000001d56567220 */ /* 0x000fc60000410000 */
        /* <DEDUP_REMOVED lines=10> */
.L_x_4121:
[----:B------:R-:W-:Y:S05]  /*3680*/  BSYNC.RECONVERGENT B1 ;  /* 0x0000000000017941 */ /* 0x000fea0003800200 */
.L_x_4120:
        /* <DEDUP_REMOVED lines=19> */
.L_x_4123:
[----:B------:R-:W-:Y:S05]  /*37c0*/  BSYNC.RECONVERGENT B1 ;  /* 0x0000000000017941 */ /* 0x000fea0003800200 */
.L_x_4122:
        /* <DEDUP_REMOVED lines=19> */
.L_x_4125:
[----:B------:R-:W-:Y:S05]  /*3900*/  BSYNC.RECONVERGENT B1 ;  /* 0x0000000000017941 */ /* 0x000fea0003800200 */
.L_x_4124:
        /* <DEDUP_REMOVED lines=29> */
.L_x_4127:
[----:B------:R-:W-:Y:S05]  /*3ae0*/  BSYNC.RECONVERGENT B1 ;  /* 0x0000000000017941 */ /* 0x000fea0003800200 */
.L_x_4126:
        /* <DEDUP_REMOVED lines=19> */
.L_x_4129:
[----:B------:R-:W-:Y:S05]  /*3c20*/  BSYNC.RECONVERGENT B1 ;  /* 0x0000000000017941 */ /* 0x000fea0003800200 */
.L_x_4128:
        /* <DEDUP_REMOVED lines=19> */
.L_x_4131:
[----:B------:R-:W-:Y:S05]  /*3d60*/  BSYNC.RECONVERGENT B1 ;  /* 0x0000000000017941 */ /* 0x000fea0003800200 */
.L_x_4130:
[----:B------:R-:W-:Y:S04]  /*3d70*/  BSSY.RECONVERGENT B1, `(.L_x_4132) ;  /* 0x0000013000017945 */ /* 0x000fe80003800200 */
[----:B------:R-:W-:Y:S05]  /*3d80*/  @P2 BRA `(.L_x_4133) ;  /* 0x0000000000442947 */ /* 0x000fea0003800000 */
[----:B------:R-:W0:Y:S01]  /*3d90*/  LDCU.64 UR4, c[0x0][0x3e0] ;  /* 0x00007c00ff0477ac */ /* 0x000e220008000a00 */
[----:B---3--:R-:W-:Y:S01]  /*3da0*/  MOV R30, R114 ;  /* 0x00000072001e7202 */ /* 0x008fe20000000f00 */
[----:B------:R-:W-:Y:S01]  /*3db0*/  FADD.FTZ R72, -R28, R72 ;  /* 0x000000481c487221 */ /* 0x000fe20000010100 */
[----:B------:R-:W-:Y:S01]  /*3dc0*/  MOV R31, R113 ;  /* 0x00000071001f7202 */ /* 0x000fe20000000f00 */
[----:B------:R-:W3:Y:S02]  /*3dd0*/  LDCU.64 UR10, c[0x0][0x380] ;  /* 0x00007000ff0a77ac */ /* 0x000ee40008000a00 */
[----:B------:R-:W-:-:S04]  /*3de0*/  FMUL.FTZ R72, R72, R29 ;  /* 0x0000001d48487220 */ /* 0x000fc80000410000 */
[----:B------:R-:W-:Y:S01]  /*3df0*/  FFMA.FTZ R72, R36, R72, R39 ;  /* 0x0000004824487223 */ /* 0x000fe20000010027 */
[----:B012-4-:R-:W-:Y:S02]  /*3e00*/  IMAD R34, R107, UR4, RZ ;  /* 0x000000046b227c24 */ /* 0x017fe4000f8e02ff */
        /* <DEDUP_REMOVED lines=9> */
.L_x_4133:
[----:B------:R-:W-:Y:S05]  /*3ea0*/  BSYNC.RECONVERGENT B1 ;  /* 0x0000000000017941 */ /* 0x000fea0003800200 */
.L_x_4132:
[----:B------:R-:W-:Y:S04]  /*3eb0*/  BSSY.RECONVERGENT B1, `(.L_x_4134) ;  /* 0x0000013000017945 */ /* 0x000fe80003800200 */
[----:B------:R-:W-:Y:S05]  /*3ec0*/  @P3 BRA `(.L_x_4135) ;  /* 0x0000000000443947 */ /* 0x000fea0003800000 */
[----:B------:R-:W5:Y:S01]  /*3ed0*/  LDCU.64 UR4, c[0x0][0x3e0] ;  /* 0x00007c00ff0477ac */ /* 0x000f620008000a00 */
[----:B0--3--:R-:W-:Y:S01]  /*3ee0*/  MOV R30, R114 ;  /* 0x00000072001e7202 */ /* 0x009fe20000000f00 */
[C---:B------:R-:W-:Y:S01]  /*3ef0*/  FADD.FTZ R70, -R28.reuse, R70 ;  /* 0x000000461c467221 */ /* 0x040fe20000010100 */
[----:B------:R-:W-:Y:S01]  /*3f00*/  MOV R31, R113 ;  /* 0x00000071001f7202 */ /* 0x000fe20000000f00 */
[----:B------:R-:W0:Y:S01]  /*3f10*/  LDCU.64 UR10, c[0x0][0x380] ;  /* 0x00007000ff0a77ac */ /* 0x000e220008000a00 */
[----:B-12-4-:R-:W-:Y:S01]  /*3f20*/  FADD.FTZ R34, -R28, R71 ;  /* 0x000000471c227221 */ /* 0x016fe20000010100 */
        /* <DEDUP_REMOVED lines=8> */
[----:B------:R-:W-:-:S04]  /*3fb0*/  IADD3 R35, PT, PT, R33, R35, RZ ;  /* 0x0000002321237210 */ /* 0x000fc80007ffe0ff */
[----:B------:R-:W-:-:S05]  /*3fc0*/  LEA.HI.X R31, R32, UR11, R35, 0x2, P1 ;  /* 0x0000000b201f7c11 */ /* 0x000fca00088f1423 */
[----:B------:R0:W-:Y:S02]  /*3fd0*/  STG.E.64 desc[UR6][R30.64], R70 ;  /* 0x000000461e007986 */ /* 0x0001e4000c101b06 */
.L_x_4135:
[----:B------:R-:W-:Y:S05]  /*3fe0*/  BSYNC.RECONVERGENT B1 ;  /* 0x0000000000017941 */ /* 0x000fea0003800200 */
.L_x_4134:
[----:B------:R-:W-:Y:S05]  /*3ff0*/  @P4 BRA `(.L_x_4136) ;  /* 0x0000002000344947 */ /* 0x000fea0003800000 */
[----:B------:R-:W0:Y:S01]  /*4000*/  LDCU.64 UR4, c[0x0][0x3e0] ;  /* 0x00007c00ff0477ac */ /* 0x000e220008000a00 */
[----:B------:R-:W-:Y:S01]  /*4010*/  MOV R112, R114 ;  /* 0x0000007200707202 */ /* 0x000fe20000000f00 */
[----:B------:R-:W-:Y:S01]  /*4020*/  FADD.FTZ R68, -R28, R68 ;  /* 0x000000441c447221 */ /* 0x000fe20000010100 */
[----:B------:R-:W5:Y:S03]  /*4030*/  LDCU.64 UR8, c[0x0][0x380] ;  /* 0x00007000ff0877ac */ /* 0x000f660008000a00 */
[----:B------:R-:W-:-:S04]  /*4040*/  FMUL.FTZ R68, R68, R29 ;  /* 0x0000001d44447220 */ /* 0x000fc80000410000 */
[----:B------:R-:W-:Y:S01]  /*4050*/  FFMA.FTZ R36, R36, R68, R39 ;  /* 0x0000004424247223 */ /* 0x000fe20000010027 */
[----:B0--3--:R-:W-:Y:S02]  /*4060*/  IMAD R30, R111, UR4, RZ ;  /* 0x000000046f1e7c24 */ /* 0x009fe4000f8e02ff */
[----:B------:R-:W-:-:S04]  /*4070*/  IMAD.WIDE.U32 R112, R25, UR4, R112 ;  /* 0x0000000419707c25 */ /* 0x000fc8000f8e0070 */
[----:B------:R-:W-:Y:S02]  /*4080*/  IMAD R31, R25, UR5, R30 ;  /* 0x00000005191f7c24 */ /* 0x000fe4000f8e021e */
[----:B------:R-:W-:Y:S01]  /*4090*/  FADD.FTZ R30, -R28, R69 ;  /* 0x000000451c1e7221 */ /* 0x000fe20000010100 */
[----:B-----5:R-:W-:Y:S02]  /*40a0*/  LEA R28, P1, R112, UR8, 0x2 ;  /* 0x00000008701c7c11 */ /* 0x020fe4000f8210ff */
[----:B------:R-:W-:Y:S01]  /*40b0*/  IADD3 R31, PT, PT, R113, R31, RZ ;  /* 0x0000001f711f7210 */ /* 0x000fe20007ffe0ff */
[----:B------:R-:W-:-:S03]  /*40c0*/  FMUL.FTZ R30, R30, R29 ;  /* 0x0000001d1e1e7220 */ /* 0x000fc60000410000 */
[----:B------:R-:W-:Y:S01]  /*40d0*/  LEA.HI.X R29, R112, UR9, R31, 0x2, P1 ;  /* 0x00000009701d7c11 */ /* 0x000fe200088f141f */
[----:B------:R-:W-:-:S05]  /*40e0*/  FFMA.FTZ R37, R37, R30, R38 ;  /* 0x0000001e25257223 */ /* 0x000fca0000010026 */
[----:B------:R0:W-:Y:S01]  /*40f0*/  STG.E.64 desc[UR6][R28.64], R36 ;  /* 0x000000241c007986 */ /* 0x0001e2000c101b06 */
[----:B------:R-:W-:Y:S05]  /*4100*/  BRA `(.L_x_4136) ;  /* 0x0000001c00f07947 */ /* 0x000fea0003800000 */
.L_x_4105:
[----:B------:R-:W0:Y:S01]  /*4110*/  LDCU.64 UR10, c[0x0][0x3e8] ;  /* 0x00007d00ff0a77ac */ /* 0x000e220008000a00 */
[----:B------:R-:W-:Y:S01]  /*4120*/  BSSY.RECONVERGENT B1, `(.L_x_4137) ;  /* 0x0000021000017945 */ /* 0x000fe20003800200 */
[----:B0-----:R-:W-:Y:S02]  /*4130*/  ISETP.GE.U32.AND P3, PT, R10, UR10, PT ;  /* 0x0000000a0a007c0c */ /* 0x001fe4000bf66070 */
[----:B------:R-:W-:Y:S02]  /*4140*/  ISETP.GE.U32.AND P5, PT, R12, UR10, PT ;  /* 0x0000000a0c007c0c */ /* 0x000fe4000bfa6070 */
[----:B------:R-:W-:Y:S02]  /*4150*/  ISETP.GE.U32.AND P2, PT, R13, UR10, PT ;  /* 0x0000000a0d007c0c */ /* 0x000fe4000bf46070 */
[----:B------:R-:W-:Y:S01]  /*4160*/  ISETP.GE.AND.EX P3, PT, R27, UR11, PT, P3 ;  /* 0x0000000b1b007c0c */ /* 0x000fe2000bf66330 */
[----:B------:R-:W-:-:S12]  /*4170*/  @P1 BRA `(.L_x_4138) ;  /* 0x00000000006c1947 */ /* 0x000fd80003800000 */
[C---:B------:R-:W-:Y:S01]  /*4180*/  FADD.FTZ R80, -R28.reuse, R80 ;  /* 0x000000501c507221 */ /* 0x040fe20000010100 */
[----:B------:R-:W-:Y:S01]  /*4190*/  FADD.FTZ R30, -R28, R81 ;  /* 0x000000511c1e7221 */ /* 0x000fe20000010100 */
        /* <DEDUP_REMOVED lines=25> */
.L_x_4138:
[----:B------:R-:W-:Y:S05]  /*4330*/  BSYNC.RECONVERGENT B1 ;  /* 0x0000000000017941 */ /* 0x000fea0003800200 */
.L_x_4137:
[----:B------:R-:W-:Y:S04]  /*4340*/  BSSY.RECONVERGENT B1, `(.L_x_4139) ;  /* 0x000001d000017945 */ /* 0x000fe80003800200 */
[----:B------:R-:W-:Y:S05]  /*4350*/  @P3 BRA `(.L_x_4140) ;  /* 0x00000000006c3947 */ /* 0x000fea0003800000 */
[C---:B------:R-:W-:Y:S01]  /*4360*/  FADD.FTZ R98, -R28.reuse, R98 ;  /* 0x000000621c627221 */ /* 0x040fe20000010100 */
[----:B0-----:R-:W-:Y:S01]  /*4370*/  FADD.FTZ R30, -R28, R99 ;  /* 0x000000631c1e7221 */ /* 0x001fe20000010100 */
        /* <DEDUP_REMOVED lines=25> */
.L_x_4140:
[----:B------:R-:W-:Y:S05]  /*4510*/  BSYNC.RECONVERGENT B1 ;  /* 0x0000000000017941 */ /* 0x000fea0003800200 */
.L_x_4139:
        /* <DEDUP_REMOVED lines=11> */
[----:B01----:R-:W-:Y:S01]  /*45d0*/  FADD.FTZ R30, -R28, R97 ;  /* 0x000000611c1e7221 */ /* 0x003fe20000010100 */
        /* <DEDUP_REMOVED lines=25> */
.L_x_4142:
[----:B------:R-:W-:Y:S05]  /*4770*/  BSYNC.RECONVERGENT B1 ;  /* 0x0000000000017941 */ /* 0x000fea0003800200 */
.L_x_4141:
[----:B------:R-:W-:Y:S04]  /*4780*/  BSSY.RECONVERGENT B1, `(.L_x_4143) ;  /* 0x000001d000017945 */ /* 0x000fe80003800200 */
[----:B------:R-:W-:Y:S05]  /*4790*/  @P2 BRA `(.L_x_4144) ;  /* 0x00000000006c2947 */ /* 0x000fea0003800000 */
[C---:B------:R-:W-:Y:S01]  /*47a0*/  FADD.FTZ R94, -R28.reuse, R94 ;  /* 0x0000005e1c5e7221 */ /* 0x040fe20000010100 */
[----:B012---:R-:W-:Y:S01]  /*47b0*/  FADD.FTZ R30, -R28, R95 ;  /* 0x0000005f1c1e7221 */ /* 0x007fe20000010100 */
        /* <DEDUP_REMOVED lines=25> */
.L_x_4144:
[----:B------:R-:W-:Y:S05]  /*4950*/  BSYNC.RECONVERGENT B1 ;  /* 0x0000000000017941 */ /* 0x000fea0003800200 */
.L_x_4143:
[----:B------:R-:W-:Y:S04]  /*4960*/  BSSY.RECONVERGENT B1, `(.L_x_4145) ;  /* 0x000001d000017945 */ /* 0x000fe80003800200 */
[----:B------:R-:W-:Y:S05]  /*4970*/  @P1 BRA `(.L_x_4146) ;  /* 0x00000000006c1947 */ /* 0x000fea0003800000 */
[C---:B------:R-:W-:Y:S01]  /*4980*/  FADD.FTZ R92, -R28.reuse, R92 ;  /* 0x0000005c1c5c7221 */ /* 0x040fe20000010100 */
[----:B0123--:R-:W-:Y:S01]  /*4990*/  FADD.FTZ R30, -R28, R93 ;  /* 0x0000005d1c1e7221 */ /* 0x00ffe20000010100 */
        /* <DEDUP_REMOVED lines=25> */
.L_x_4146:
[----:B------:R-:W-:Y:S05]  /*4b30*/  BSYNC.RECONVERGENT B1 ;  /* 0x0000000000017941 */ /* 0x000fea0003800200 */
.L_x_4145:
[----:B------:R-:W-:Y:S04]  /*4b40*/  BSSY.RECONVERGENT B1, `(.L_x_4147) ;  /* 0x000001d000017945 */ /* 0x000fe80003800200 */
[----:B------:R-:W-:Y:S05]  /*4b50*/  @P6 BRA `(.L_x_4148) ;  /* 0x00000000006c6947 */ /* 0x000fea0003800000 */
[C---:B------:R-:W-:Y:S01]  /*4b60*/  FADD.FTZ R90, -R28.reuse, R90 ;  /* 0x0000005a1c5a7221 */ /* 0x040fe20000010100 */
[----:B01234-:R-:W-:Y:S01]  /*4b70*/  FADD.FTZ R30, -R28, R91 ;  /* 0x0000005b1c1e7221 */ /* 0x01ffe20000010100 */
        /* <DEDUP_REMOVED lines=25> */
.L_x_4148:
[----:B------:R-:W-:Y:S05]  /*4d10*/  BSYNC.RECONVERGENT B1 ;  /* 0x0000000000017941 */ /* 0x000fea0003800200 */
.L_x_4147:
        /* <DEDUP_REMOVED lines=37> */
.L_x_4150:
[----:B------:R-:W-:Y:S05]  /*4f70*/  BSYNC.RECONVERGENT B1 ;  /* 0x0000000000017941 */ /* 0x000fea0003800200 */
.L_x_4149:
        /* <DEDUP_REMOVED lines=29> */
.L_x_4152:
[----:B------:R-:W-:Y:S05]  /*5150*/  BSYNC.RECONVERGENT B1 ;  /* 0x0000000000017941 */ /* 0x000fea0003800200 */
.L_x_4151:
        /* <DEDUP_REMOVED lines=29> */
.L_x_4154:
[----:B------:R-:W-:Y:S05]  /*5330*/  BSYNC.RECONVERGENT B1 ;  /* 0x0000000000017941 */ /* 0x000fea0003800200 */
.L_x_4153:
[----:B------:R-:W-:Y:S04]  /*5340*/  BSSY.RECONVERGENT B1, `(.L_x_4155) ;  /* 0x000001d000017945 */ /* 0x000fe80003800200 */
[----:B------:R-:W-:Y:S05]  /*5350*/  @P6 BRA `(.L_x_4156) ;  /* 0x00000000006c6947 */ /* 0x000fea0003800000 */
[C---:B------:R-:W-:Y:S01]  /*5360*/  FADD.FTZ R82, -R28.reuse, R82 ;  /* 0x000000521c527221 */ /* 0x040fe20000010100 */
[----:B01234-:R-:W-:Y:S01]  /*5370*/  FADD.FTZ R30, -R28, R83 ;  /* 0x000000531c1e7221 */ /* 0x01ffe20000010100 */
        /* <DEDUP_REMOVED lines=25> */
.L_x_4156:
[----:B------:R-:W-:Y:S05]  /*5510*/  BSYNC.RECONVERGENT B1 ;  /* 0x0000000000017941 */ /* 0x000fea0003800200 */
.L_x_4155:
        /* <DEDUP_REMOVED lines=39> */
.L_x_4158:
[----:B------:R-:W-:Y:S05]  /*5790*/  BSYNC.RECONVERGENT B1 ;  /* 0x0000000000017941 */ /* 0x000fea0003800200 */
.L_x_4157:
        /* <DEDUP_REMOVED lines=29> */
.L_x_4160:
[----:B------:R-:W-:Y:S05]  /*5970*/  BSYNC.RECONVERGENT B1 ;  /* 0x0000000000017941 */ /* 0x000fea0003800200 */
.L_x_4159:
        /* <DEDUP_REMOVED lines=29> */
.L_x_4162:
[----:B------:R-:W-:Y:S05]  /*5b50*/  BSYNC.RECONVERGENT B1 ;  /* 0x0000000000017941 */ /* 0x000fea0003800200 */
.L_x_4161:
        /* <DEDUP_REMOVED lines=29> */
.L_x_4164:
[----:B------:R-:W-:Y:S05]  /*5d30*/  BSYNC.RECONVERGENT B1 ;  /* 0x0000000000017941 */ /* 0x000fea0003800200 */
.L_x_4163:
        /* <DEDUP_REMOVED lines=29> */
.L_x_4166:
[----:B------:R-:W-:Y:S05]  /*5f10*/  BSYNC.RECONVERGENT B1 ;  /* 0x0000000000017941 */ /* 0x000fea0003800200 */
.L_x_4165:
[----:B------:R-:W-:Y:S05]  /*5f20*/  @P6 BRA `(.L_x_4136) ;  /* 0x0000000000686947 */ /* 0x000fea0003800000 */
[C---:B------:R-:W-:Y:S01]  /*5f30*/  FADD.FTZ R68, -R28.reuse, R68 ;  /* 0x000000441c447221 */ /* 0x040fe20000010100 */
[----:B------:R-:W-:Y:S01]  /*5f40*/  FADD.FTZ R28, -R28, R69 ;  /* 0x000000451c1c7221 */ /* 0x000fe20000010100 */
[----:B------:R-:W0:Y:S01]  /*5f50*/  LDCU.64 UR4, c[0x0][0x3e0] ;  /* 0x00007c00ff0477ac */ /* 0x000e220008000a00 */
[----:B------:R-:W-:Y:S01]  /*5f60*/  MOV R112, R114 ;  /* 0x0000007200707202 */ /* 0x000fe20000000f00 */
[-C--:B------:R-:W-:Y:S01]  /*5f70*/  FMUL.FTZ R68, R68, R29.reuse ;  /* 0x0000001d44447220 */ /* 0x080fe20000410000 */
[----:B------:R-:W-:Y:S01]  /*5f80*/  FMUL.FTZ R29, R28, R29 ;  /* 0x0000001d1c1d7220 */ /* 0x000fe20000410000 */
[----:B------:R-:W5:Y:S02]  /*5f90*/  LDCU.64 UR8, c[0x0][0x380] ;  /* 0x00007000ff0877ac */ /* 0x000f640008000a00 */
[----:B------:R-:W-:Y:S01]  /*5fa0*/  FFMA.FTZ R39, R36, R68, R39 ;  /* 0x0000004424277223 */ /* 0x000fe20000010027 */
[----:B------:R-:W-:-:S03]  /*5fb0*/  FFMA.FTZ R38, R37, R29, R38 ;  /* 0x0000001d25267223 */ /* 0x000fc60000010026 */
[----:B------:R-:W-:Y:S01]  /*5fc0*/  FMUL.FTZ R28, R39, -1.4426950216293334961 ;  /* 0xbfb8aa3b271c7820 */ /* 0x000fe20000410000 */
[----:B------:R-:W-:-:S05]  /*5fd0*/  FMUL.FTZ R29, R38, -1.4426950216293334961 ;  /* 0xbfb8aa3b261d7820 */ /* 0x000fca0000410000 */
[----:B------:R-:W5:Y:S01]  /*5fe0*/  MUFU.EX2 R28, R28 ;  /* 0x0000001c001c7308 */ /* 0x000f620000000800 */
[----:B0-----:R-:W-:-:S03]  /*5ff0*/  IMAD R34, R111, UR4, RZ ;  /* 0x000000046f227c24 */ /* 0x001fc6000f8e02ff */
[----:B------:R-:W0:Y:S01]  /*6000*/  MUFU.EX2 R29, R29 ;  /* 0x0000001d001d7308 */ /* 0x000e220000000800 */
[----:B------:R-:W-:-:S04]  /*6010*/  IMAD.WIDE.U32 R112, R25, UR4, R112 ;  /* 0x0000000419707c25 */ /* 0x000fc8000f8e0070 */
[----:B-1234-:R-:W-:Y:S02]  /*6020*/  IMAD R33, R25, UR5, R34 ;  /* 0x0000000519217c24 */ /* 0x01efe4000f8e0222 */
[----:B-----5:R-:W-:Y:S01]  /*6030*/  FADD.FTZ R30, R28, 1 ;  /* 0x3f8000001c1e7421 */ /* 0x020fe20000010000 */
[C---:B------:R-:W-:Y:S02]  /*6040*/  LEA R28, P1, R112.reuse, UR8, 0x2 ;  /* 0x00000008701c7c11 */ /* 0x040fe4000f8210ff */
        /* <DEDUP_REMOVED lines=8> */
.L_x_4136:
[----:B------:R-:W-:Y:S05]  /*60d0*/  BSYNC.RECONVERGENT B0 ;  /* 0x0000000000007941 */ /* 0x000fea0003800200 */
.L_x_4104:
        /* <DEDUP_REMOVED lines=8> */
.L_x_4168:
        /* <DEDUP_REMOVED lines=10> */
.L_x_4945:


//--------------------- .text._Z35group_norm_nhwc_fwd_one_pass_kernelI11Fp32IOBf16WLi256ELi120ELi480EEv26Group_norm_nhwc_fwd_params --------------------------
	.section	.text._Z35group_norm_nhwc_fwd_one_pass_kernelI11Fp32IOBf16WLi256ELi120ELi480EEv26Group_norm_nhwc_fwd_params,"ax",@progbits
	.align	128
        .global         _Z35group_norm_nhwc_fwd_one_pass_kernelI11Fp32IOBf16WLi256ELi120ELi480EEv26Group_norm_nhwc_fwd_params
        .type           _Z35group_norm_nhwc_fwd_one_pass_kernelI11Fp32IOBf16WLi256ELi120ELi480EEv26Group_norm_nhwc_fwd_params,@function
        .size           _Z35group_norm_nhwc_fwd_one_pass_kernelI11Fp32IOBf16WLi256ELi120ELi480EEv26Group_norm_nhwc_fwd_params,(.L_x_4946 - _Z35group_norm_nhwc_fwd_one_pass_kernelI11Fp32IOBf16WLi256ELi120ELi480EEv26Group_norm_nhwc_fwd_params)
        .other          _Z35group_norm_nhwc_fwd_one_pass_kernelI11Fp32IOBf16WLi256ELi120ELi480EEv26Group_norm_nhwc_fwd_params,@"STO_CUDA_ENTRY STV_DEFAULT"
_Z35group_norm_nhwc_fwd_one_pass_kernelI11Fp32IOBf16WLi256ELi120ELi480EEv26Group_norm_nhwc_fwd_params:
.text._Z35group_norm_nhwc_fwd_one_pass_kernelI11Fp32IOBf16WLi256ELi120ELi480EEv26Group_norm_nhwc_fwd_params:
        /* <DEDUP_REMOVED lines=47> */
.L_x_4308:
[----:B0-----:R-:W0:Y:S01]  /*02f0*/  LDC R33, c[0x0][0x3f8] ;  /* 0x0000fe00ff217b82 */ /* 0x001e220000000800 */
[----:B-1----:R-:W1:Y:S01]  /*0300*/  LDCU UR8, c[0x0][0x404] ;  /* 0x00008080ff0877ac */ /* 0x002e620008000800 */
[----:B------:R-:W-:Y:S01]  /*0310*/  LOP3.LUT R117, R16, 0xffff, RZ, 0xc0, !PT ;  /* 0x0000ffff10757812 */ /* 0x000fe200078ec0ff */
[----:B--2---:R-:W2:Y:S01]  /*0320*/  LDCU.64 UR4, c[0x0][0x3e8] ;  /* 0x00007d00ff0477ac */ /* 0x004ea20008000a00 */
[----:B-1----:R-:W-:Y:S01]  /*0330*/  IMAD R39, R3, UR8, R108 ;  /* 0x0000000803277c24 */ /* 0x002fe2000f8e026c */
[----:B------:R-:W1:Y:S01]  /*0340*/  LDCU.64 UR8, c[0x0][0x3f0] ;  /* 0x00007e00ff0877ac */ /* 0x000e620008000a00 */
[----:B0-----:R-:W-:-:S03]  /*0350*/  IABS R25, R33 ;  /* 0x0000002100197213 */ /* 0x001fc60000000000 */
[----:B---3--:R-:W-:Y:S01]  /*0360*/  IADD3 R29, PT, PT, R39, 0x8, RZ ;  /* 0x00000008271d7810 */ /* 0x008fe20007ffe0ff */
[----:B------:R-:W0:Y:S01]  /*0370*/  I2F.RP R18, R25 ;  /* 0x0000001900127306 */ /* 0x000e220000209400 */
[----:B------:R-:W-:Y:S02]  /*0380*/  ISETP.NE.AND P2, PT, R33, RZ, PT ;  /* 0x000000ff2100720c */ /* 0x000fe40003f45270 */
[----:B--2---:R-:W-:Y:S02]  /*0390*/  ISETP.GE.U32.AND P6, PT, R29, UR4, PT ;  /* 0x000000041d007c0c */ /* 0x004fe4000bfc6070 */
[----:B------:R-:W-:Y:S02]  /*03a0*/  SHF.R.S32.HI R31, RZ, 0x1f, R29 ;  /* 0x0000001fff1f7819 */ /* 0x000fe4000001141d */
[----:B------:R-:W-:Y:S02]  /*03b0*/  IADD3 R45, PT, PT, R39, 0x38, RZ ;  /* 0x00000038272d7810 */ /* 0x000fe40007ffe0ff */
[----:B------:R-:W-:-:S02]  /*03c0*/  ISETP.GE.AND.EX P6, PT, R31, UR5, PT, P6 ;  /* 0x000000051f007c0c */ /* 0x000fc4000bfc6360 */
[----:B------:R-:W-:Y:S02]  /*03d0*/  IADD3 R47, PT, PT, R39, 0x40, RZ ;  /* 0x00000040272f7810 */ /* 0x000fe40007ffe0ff */
[----:B------:R-:W-:Y:S01]  /*03e0*/  ISETP.GE.U32.AND P5, PT, R45, UR4, PT ;  /* 0x000000042d007c0c */ /* 0x000fe2000bfa6070 */
[----:B0-----:R-:W0:Y:S01]  /*03f0*/  MUFU.RCP R18, R18 ;  /* 0x0000001200127308 */ /* 0x001e220000001000 */
[----:B------:R-:W-:Y:S02]  /*0400*/  SHF.R.S32.HI R53, RZ, 0x1f, R47 ;  /* 0x0000001fff357819 */ /* 0x000fe4000001142f */
[----:B------:R-:W-:-:S05]  /*0410*/  IADD3 R51, PT, PT, R39, 0x50, RZ ;  /* 0x0000005027337810 */ /* 0x000fca0007ffe0ff */
[----:B------:R-:W2:Y:S08]  /*0420*/  @!P6 LDC.64 R40, c[0x0][0x3e0] ;  /* 0x0000f800ff28eb82 */ /* 0x000eb00000000a00 */
[----:B------:R-:W3:Y:S01]  /*0430*/  @!P6 LDC.64 R48, c[0x0][0x390] ;  /* 0x0000e400ff30eb82 */ /* 0x000ee20000000a00 */
[----:B0---4-:R-:W-:-:S04]  /*0440*/  IADD3 R22, PT, PT, R18, 0xffffffe, RZ ;  /* 0x0ffffffe12167810 */ /* 0x011fc80007ffe0ff */
        /* <DEDUP_REMOVED lines=8> */
[----:B------:R-:W-:Y:S02]  /*04d0*/  IMAD R18, R25, R18, R24 ;  /* 0x0000001219127224 */ /* 0x000fe400078e0218 */
[----:B--2---:R-:W-:-:S03]  /*04e0*/  @!P6 IMAD R24, R31, R40, RZ ;  /* 0x000000281f18e224 */ /* 0x004fc600078e02ff */
[----:B------:R-:W-:-:S13]  /*04f0*/  ISETP.GT.U32.AND P1, PT, R25, R18, PT ;  /* 0x000000121900720c */ /* 0x000fda0003f24070 */
[-C--:B------:R-:W-:Y:S02]  /*0500*/  @!P1 IADD3 R18, PT, PT, R18, -R25.reuse, RZ ;  /* 0x8000001912129210 */ /* 0x080fe40007ffe0ff */
[----:B------:R-:W-:Y:S02]  /*0510*/  @!P1 IADD3 R23, PT, PT, R23, 0x1, RZ ;  /* 0x0000000117179810 */ /* 0x000fe40007ffe0ff */
[----:B------:R-:W-:Y:S02]  /*0520*/  ISETP.GE.U32.AND P4, PT, R18, R25, PT ;  /* 0x000000191200720c */ /* 0x000fe40003f86070 */
[----:B------:R-:W-:Y:S02]  /*0530*/  LOP3.LUT R18, R8, R33, RZ, 0x3c, !PT ;  /* 0x0000002108127212 */ /* 0x000fe400078e3cff */
[----:B------:R-:W-:Y:S02]  /*0540*/  ISETP.GE.U32.AND P1, PT, R39, UR4, PT ;  /* 0x0000000427007c0c */ /* 0x000fe4000bf26070 */
[----:B------:R-:W-:-:S02]  /*0550*/  ISETP.GE.AND P3, PT, R18, RZ, PT ;  /* 0x000000ff1200720c */ /* 0x000fc40003f66270 */
[----:B------:R-:W-:-:S04]  /*0560*/  SHF.R.S32.HI R25, RZ, 0x1f, R39 ;  /* 0x0000001fff197819 */ /* 0x000fc80000011427 */
[----:B------:R-:W-:Y:S02]  /*0570*/  ISETP.GE.AND.EX P1, PT, R25, UR5, PT, P1 ;  /* 0x0000000519007c0c */ /* 0x000fe4000bf26310 */
[----:B------:R-:W-:-:S05]  /*0580*/  @P4 IADD3 R23, PT, PT, R23, 0x1, RZ ;  /* 0x0000000117174810 */ /* 0x000fca0007ffe0ff */
[----:B------:R-:W-:Y:S02]  /*0590*/  @!P3 IADD3 R23, PT, PT, -R23, RZ, RZ ;  /* 0x000000ff1717b210 */ /* 0x000fe40007ffe1ff */
[----:B------:R-:W-:Y:S02]  /*05a0*/  @!P2 LOP3.LUT R23, RZ, R33, RZ, 0x33, !PT ;  /* 0x00000021ff17a212 */ /* 0x000fe400078e33ff */
[----:B------:R-:W-:Y:S02]  /*05b0*/  ISETP.GE.U32.AND P3, PT, R47, UR4, PT ;  /* 0x000000042f007c0c */ /* 0x000fe4000bf66070 */
[----:B------:R-:W-:Y:S01]  /*05c0*/  IADD3 R27, PT, PT, -R23, RZ, RZ ;  /* 0x000000ff171b7210 */ /* 0x000fe20007ffe1ff */
[----:B------:R-:W0:Y:S01]  /*05d0*/  @!P1 LDC.64 R36, c[0x0][0x3e0] ;  /* 0x0000f800ff249b82 */ /* 0x000e220000000a00 */
[----:B------:R-:W-:Y:S02]  /*05e0*/  SHF.R.S32.HI R22, RZ, 0x1f, R23 ;  /* 0x0000001fff167819 */ /* 0x000fe40000011417 */
[----:B------:R-:W-:Y:S01]  /*05f0*/  ISETP.GE.AND.EX P3, PT, R53, UR5, PT, P3 ;  /* 0x0000000535007c0c */ /* 0x000fe2000bf66330 */
[----:B------:R-:W-:Y:S01]  /*0600*/  IMAD R18, R33, R27, R8 ;  /* 0x0000001b21127224 */ /* 0x000fe200078e0208 */
[----:B------:R-:W-:Y:S01]  /*0610*/  IADD3 R33, PT, PT, R39, 0x10, RZ ;  /* 0x0000001027217810 */ /* 0x000fe20007ffe0ff */
[----:B-1----:R-:W-:-:S02]  /*0620*/  IMAD R22, R22, UR8, RZ ;  /* 0x0000000816167c24 */ /* 0x002fc4000f8e02ff */
[----:B------:R-:W-:Y:S01]  /*0630*/  IMAD R18, R18, 0x78, RZ ;  /* 0x0000007812127824 */ /* 0x000fe200078e02ff */
[----:B------:R-:W1:Y:S01]  /*0640*/  @!P1 LDC.64 R42, c[0x0][0x390] ;  /* 0x0000e400ff2a9b82 */ /* 0x000e620000000a00 */
[----:B------:R-:W-:Y:S01]  /*0650*/  ISETP.GE.U32.AND P4, PT, R33, UR4, PT ;  /* 0x0000000421007c0c */ /* 0x000fe2000bf86070 */
[----:B------:R-:W-:Y:S01]  /*0660*/  IMAD R119, R23, UR9, R22 ;  /* 0x0000000917777c24 */ /* 0x000fe2000f8e0216 */
[----:B------:R-:W-:Y:S02]  /*0670*/  SHF.R.S32.HI R35, RZ, 0x1f, R33 ;  /* 0x0000001fff237819 */ /* 0x000fe40000011421 */
[C---:B------:R-:W-:Y:S02]  /*0680*/  IADD3 R116, P2, PT, R18.reuse, R117, RZ ;  /* 0x0000007512747210 */ /* 0x040fe40007f5e0ff */
[----:B------:R-:W-:Y:S02]  /*0690*/  ISETP.GE.AND.EX P4, PT, R35, UR5, PT, P4 ;  /* 0x0000000523007c0c */ /* 0x000fe4000bf86340 */
[----:B------:R-:W-:-:S03]  /*06a0*/  LEA.HI.X.SX32 R117, R18, RZ, 0x1, P2 ;  /* 0x000000ff12757211 */ /* 0x000fc600010f0eff */
[----:B------:R-:W-:-:S04]  /*06b0*/  IMAD.WIDE.U32 R116, R23, UR8, R116 ;  /* 0x0000000817747c25 */ /* 0x000fc8000f8e0074 */
[----:B0-----:R-:W-:Y:S01]  /*06c0*/  @!P1 IMAD R22, R25, R36, RZ ;  /* 0x0000002419169224 */ /* 0x001fe200078e02ff */
[----:B------:R-:W-:-:S03]  /*06d0*/  IADD3 R119, PT, PT, R117, R119, RZ ;  /* 0x0000007775777210 */ /* 0x000fc60007ffe0ff */
[----:B------:R-:W0:Y:S01]  /*06e0*/  @!P4 LDC.64 R26, c[0x0][0x3e0] ;  /* 0x0000f800ff1acb82 */ /* 0x000e220000000a00 */
[----:B------:R-:W-:Y:S01]  /*06f0*/  @!P1 MOV R118, R116 ;  /* 0x0000007400769202 */ /* 0x000fe20000000f00 */
[----:B------:R-:W-:Y:S01]  /*0700*/  @!P1 IMAD R31, R39, R37, R22 ;  /* 0x00000025271f9224 */ /* 0x000fe200078e0216 */
[----:B------:R-:W-:Y:S01]  /*0710*/  @!P6 MOV R25, R119 ;  /* 0x000000770019e202 */ /* 0x000fe20000000f00 */
[----:B------:R-:W-:Y:S01]  /*0720*/  @!P6 IMAD R37, R29, R41, R24 ;  /* 0x000000291d25e224 */ /* 0x000fe200078e0218 */
[----:B------:R-:W-:Y:S01]  /*0730*/  SHF.R.S32.HI R41, RZ, 0x1f, R45 ;  /* 0x0000001fff297819 */ /* 0x000fe2000001142d */
[----:B------:R-:W-:Y:S01]  /*0740*/  @!P1 IMAD.WIDE.U32 R22, R39, R36, R118 ;  /* 0x0000002427169225 */ /* 0x000fe200078e0076 */
[----:B------:R-:W-:Y:S01]  /*0750*/  @!P6 MOV R24, R116 ;  /* 0x000000740018e202 */ /* 0x000fe20000000f00 */
[----:B------:R-:W2:Y:S01]  /*0760*/  @!P4 LDC.64 R60, c[0x0][0x390] ;  /* 0x0000e400ff3ccb82 */ /* 0x000ea20000000a00 */
[----:B------:R-:W-:Y:S02]  /*0770*/  ISETP.GE.AND.EX P5, PT, R41, UR5, PT, P5 ;  /* 0x0000000529007c0c */ /* 0x000fe4000bfa6350 */
[----:B------:R-:W-:Y:S01]  /*0780*/  @!P1 IADD3 R23, PT, PT, R23, R31, RZ ;  /* 0x0000001f17179210 */ /* 0x000fe20007ffe0ff */
[----:B------:R-:W-:Y:S01]  /*0790*/  @!P6 IMAD.WIDE.U32 R24, R29, R40, R24 ;  /* 0x000000281d18e225 */ /* 0x000fe200078e0018 */
[----:B-1----:R-:W-:-:S04]  /*07a0*/  @!P1 LEA R30, P2, R22, R42, 0x2 ;  /* 0x0000002a161e9211 */ /* 0x002fc800078410ff */
[----:B------:R-:W-:Y:S02]  /*07b0*/  @!P1 LEA.HI.X R31, R22, R43, R23, 0x2, P2 ;  /* 0x0000002b161f9211 */ /* 0x000fe400010f1417 */
[----:B------:R-:W-:Y:S02]  /*07c0*/  @!P6 IADD3 R22, PT, PT, R25, R37, RZ ;  /* 0x000000251916e210 */ /* 0x000fe40007ffe0ff */
[C---:B---3--:R-:W-:Y:S01]  /*07d0*/  @!P6 LEA R42, P2, R24.reuse, R48, 0x2 ;  /* 0x00000030182ae211 */ /* 0x048fe200078410ff */
[----:B------:R-:W1:Y:S01]  /*07e0*/  @!P5 LDC.64 R62, c[0x0][0x3e0] ;  /* 0x0000f800ff3edb82 */ /* 0x000e620000000a00 */
[----:B------:R-:W-:Y:S01]  /*07f0*/  MOV R23, RZ ;  /* 0x000000ff00177202 */ /* 0x000fe20000000f00 */
[----:B0-----:R-:W-:Y:S01]  /*0800*/  @!P4 IMAD R28, R35, R26, RZ ;  /* 0x0000001a231cc224 */ /* 0x001fe200078e02ff */
[----:B------:R-:W-:Y:S02]  /*0810*/  @!P6 LEA.HI.X R43, R24, R49, R22, 0x2, P2 ;  /* 0x00000031182be211 */ /* 0x000fe400010f1416 */
[----:B------:R-:W-:Y:S01]  /*0820*/  MOV R22, RZ ;  /* 0x000000ff00167202 */ /* 0x000fe20000000f00 */
[----:B------:R-:W-:Y:S01]  /*0830*/  @!P4 IMAD R59, R33, R27, R28 ;  /* 0x0000001b213bc224 */ /* 0x000fe200078e021c */
[----:B------:R-:W-:Y:S01]  /*0840*/  IADD3 R49, PT, PT, R39, 0x48, RZ ;  /* 0x0000004827317810 */ /* 0x000fe20007ffe0ff */
[----:B------:R-:W0:Y:S03]  /*0850*/  @!P3 LDC.64 R36, c[0x0][0x3e0] ;  /* 0x0000f800ff24bb82 */ /* 0x000e260000000a00 */
[----:B------:R3:W4:Y:S01]  /*0860*/  @!P1 LDG.E.64 R22, desc[UR6][R30.64] ;  /* 0x000000061e169981 */ /* 0x000722000c1e1b00 */
[----:B------:R-:W-:-:S02]  /*0870*/  ISETP.GE.U32.AND P1, PT, R49, UR4, PT ;  /* 0x0000000431007c0c */ /* 0x000fc4000bf26070 */
[----:B------:R-:W-:Y:S02]  /*0880*/  CS2R R24, SRZ ;  /* 0x0000000000187805 */ /* 0x000fe4000001ff00 */
[----:B------:R-:W-:Y:S02]  /*0890*/  SHF.R.S32.HI R55, RZ, 0x1f, R49 ;  /* 0x0000001fff377819 */ /* 0x000fe40000011431 */
[----:B------:R-:W-:Y:S01]  /*08a0*/  ISETP.GE.U32.AND P2, PT, R51, UR4, PT ;  /* 0x0000000433007c0c */ /* 0x000fe2000bf46070 */
[----:B------:R-:W5:Y:S01]  /*08b0*/  @!P5 LDC.64 R28, c[0x0][0x390] ;  /* 0x0000e400ff1cdb82 */ /* 0x000f620000000a00 */
[----:B------:R-:W-:Y:S01]  /*08c0*/  ISETP.GE.AND.EX P1, PT, R55, UR5, PT, P1 ;  /* 0x0000000537007c0c */ /* 0x000fe2000bf26310 */
[----:B------:R2:W4:Y:S01]  /*08d0*/  @!P6 LDG.E.64 R24, desc[UR6][R42.64] ;  /* 0x000000062a18e981 */ /* 0x000522000c1e1b00 */
[----:B------:R-:W-:Y:S02]  /*08e0*/  SHF.R.S32.HI R57, RZ, 0x1f, R51 ;  /* 0x0000001fff397819 */ /* 0x000fe40000011433 */
[----:B---3--:R-:W-:-:S02]  /*08f0*/  @!P4 MOV R30, R116 ;  /* 0x00000074001ec202 */ /* 0x008fc40000000f00 */
[----:B------:R-:W-:Y:S01]  /*0900*/  @!P4 MOV R31, R119 ;  /* 0x00000077001fc202 */ /* 0x000fe20000000f00 */
[----:B------:R-:W3:Y:S01]  /*0910*/  @!P3 LDC.64 R34, c[0x0][0x390] ;  /* 0x0000e400ff22bb82 */ /* 0x000ee20000000a00 */
[----:B------:R-:W-:Y:S01]  /*0920*/  ISETP.GE.AND.EX P2, PT, R57, UR5, PT, P2 ;  /* 0x0000000539007c0c */ /* 0x000fe2000bf46320 */
[----:B------:R-:W-:Y:S01]  /*0930*/  @!P4 IMAD.WIDE.U32 R26, R33, R26, R30 ;  /* 0x0000001a211ac225 */ /* 0x000fe200078e001e */
[----:B--2---:R-:W-:-:S03]  /*0940*/  @!P5 MOV R42, R116 ;  /* 0x00000074002ad202 */ /* 0x004fc60000000f00 */
[----:B-1----:R-:W-:Y:S01]  /*0950*/  @!P5 IMAD R38, R41, R62, RZ ;  /* 0x0000003e2926d224 */ /* 0x002fe200078e02ff */
[----:B------:R-:W-:Y:S01]  /*0960*/  @!P4 IADD3 R27, PT, PT, R27, R59, RZ ;  /* 0x0000003b1b1bc210 */ /* 0x000fe20007ffe0ff */
[----:B------:R-:W1:Y:S01]  /*0970*/  @!P1 LDC.64 R32, c[0x0][0x3e0] ;  /* 0x0000f800ff209b82 */ /* 0x000e620000000a00 */
[C---:B------:R-:W-:Y:S02]  /*0980*/  @!P4 LEA R40, P6, R26.reuse, R60, 0x2 ;  /* 0x0000003c1a28c211 */ /* 0x040fe400078c10ff */
[----:B------:R-:W-:Y:S02]  /*0990*/  @!P5 MOV R43, R119 ;  /* 0x00000077002bd202 */ /* 0x000fe40000000f00 */
[----:B------:R-:W-:Y:S01]  /*09a0*/  @!P4 LEA.HI.X R41, R26, R61, R27, 0x2, P6 ;  /* 0x0000003d1a29c211 */ /* 0x000fe200030f141b */
[----:B0-----:R-:W-:Y:S01]  /*09b0*/  @!P3 IMAD R26, R53, R36, RZ ;  /* 0x00000024351ab224 */ /* 0x001fe200078e02ff */
[----:B------:R-:W-:Y:S01]  /*09c0*/  @!P3 MOV R44, R116 ;  /* 0x00000074002cb202 */ /* 0x000fe20000000f00 */
[----:B------:R-:W-:Y:S01]  /*09d0*/  @!P5 IMAD R59, R45, R63, R38 ;  /* 0x0000003f2d3bd224 */ /* 0x000fe200078e0226 */
[----:B------:R-:W0:Y:S01]  /*09e0*/  @!P2 LDC.64 R30, c[0x0][0x3e0] ;  /* 0x0000f800ff1eab82 */ /* 0x000e220000000a00 */
[----:B------:R-:W-:Y:S01]  /*09f0*/  @!P3 IMAD R61, R47, R37, R26 ;  /* 0x000000252f3db224 */ /* 0x000fe200078e021a */
[----:B------:R-:W-:Y:S01]  /*0a00*/  CS2R R26, SRZ ;  /* 0x00000000001a7805 */ /* 0x000fe2000001ff00 */
[----:B------:R-:W-:Y:S01]  /*0a10*/  @!P5 IMAD.WIDE.U32 R42, R45, R62, R42 ;  /* 0x0000003e2d2ad225 */ /* 0x000fe200078e002a */
[----:B------:R-:W-:-:S02]  /*0a20*/  @!P3 MOV R45, R119 ;  /* 0x00000077002db202 */ /* 0x000fc40000000f00 */
[----:B------:R-:W-:Y:S02]  /*0a30*/  IADD3 R53, PT, PT, R39, 0x58, RZ ;  /* 0x0000005827357810 */ /* 0x000fe40007ffe0ff */
[----:B------:R2:W4:Y:S01]  /*0a40*/  @!P4 LDG.E.64 R26, desc[UR6][R40.64] ;  /* 0x00000006281ac981 */ /* 0x000522000c1e1b00 */
[----:B------:R-:W-:Y:S01]  /*0a50*/  @!P3 IMAD.WIDE.U32 R44, R47, R36, R44 ;  /* 0x000000242f2cb225 */ /* 0x000fe200078e002c */
[----:B------:R-:W-:Y:S01]  /*0a60*/  ISETP.GE.U32.AND P4, PT, R53, UR4, PT ;  /* 0x0000000435007c0c */ /* 0x000fe2000bf86070 */
[----:B------:R-:W2:Y:S01]  /*0a70*/  @!P1 LDC.64 R62, c[0x0][0x390] ;  /* 0x0000e400ff3e9b82 */ /* 0x000ea20000000a00 */
[----:B------:R-:W-:Y:S02]  /*0a80*/  SHF.R.S32.HI R47, RZ, 0x1f, R53 ;  /* 0x0000001fff2f7819 */ /* 0x000fe40000011435 */
[----:B------:R-:W-:Y:S02]  /*0a90*/  @!P5 IADD3 R37, PT, PT, R43, R59, RZ ;  /* 0x0000003b2b25d210 */ /* 0x000fe40007ffe0ff */
[----:B------:R-:W-:-:S02]  /*0aa0*/  ISETP.GE.AND.EX P4, PT, R47, UR5, PT, P4 ;  /* 0x000000052f007c0c */ /* 0x000fc4000bf86340 */
[C---:B-----5:R-:W-:Y:S01]  /*0ab0*/  @!P5 LEA R36, P6, R42.reuse, R28, 0x2 ;  /* 0x0000001c2a24d211 */ /* 0x060fe200078c10ff */
[----:B------:R-:W5:Y:S03]  /*0ac0*/  @!P2 LDC.64 R64, c[0x0][0x390] ;  /* 0x0000e400ff40ab82 */ /* 0x000f660000000a00 */
[----:B------:R-:W-:Y:S02]  /*0ad0*/  @!P5 LEA.HI.X R37, R42, R29, R37, 0x2, P6 ;  /* 0x0000001d2a25d211 */ /* 0x000fe400030f1425 */
[C---:B---3--:R-:W-:Y:S01]  /*0ae0*/  @!P3 LEA R42, P6, R44.reuse, R34, 0x2 ;  /* 0x000000222c2ab211 */ /* 0x048fe200078c10ff */
[----:B-1----:R-:W-:Y:S01]  /*0af0*/  @!P1 IMAD R34, R55, R32, RZ ;  /* 0x0000002037229224 */ /* 0x002fe200078e02ff */
[----:B------:R-:W-:Y:S01]  /*0b00*/  @!P3 IADD3 R28, PT, PT, R45, R61, RZ ;  /* 0x0000003d2d1cb210 */ /* 0x000fe20007ffe0ff */
[----:B0-----:R-:W-:Y:S01]  /*0b10*/  @!P2 IMAD R38, R57, R30, RZ ;  /* 0x0000001e3926a224 */ /* 0x001fe200078e02ff */
[----:B------:R-:W-:Y:S01]  /*0b20*/  @!P2 MOV R45, R119 ;  /* 0x00000077002da202 */ /* 0x000fe20000000f00 */
[----:B--2---:R-:W-:Y:S01]  /*0b30*/  @!P1 IMAD R41, R49, R33, R34 ;  /* 0x0000002131299224 */ /* 0x004fe200078e0222 */
[----:B------:R-:W-:Y:S01]  /*0b40*/  @!P3 LEA.HI.X R43, R44, R35, R28, 0x2, P6 ;  /* 0x000000232c2bb211 */ /* 0x000fe200030f141c */
[----:B------:R-:W0:Y:S01]  /*0b50*/  @!P4 LDC.64 R70, c[0x0][0x390] ;  /* 0x0000e400ff46cb82 */ /* 0x000e220000000a00 */
[----:B------:R-:W-:Y:S01]  /*0b60*/  @!P2 MOV R44, R116 ;  /* 0x00000074002ca202 */ /* 0x000fe20000000f00 */
[----:B------:R-:W-:-:S06]  /*0b70*/  @!P2 IMAD R61, R51, R31, R38 ;  /* 0x0000001f333da224 */ /* 0x000fcc00078e0226 */
[----:B------:R-:W1:Y:S01]  /*0b80*/  @!P4 LDC.64 R34, c[0x0][0x3e0] ;  /* 0x0000f800ff22cb82 */ /* 0x000e620000000a00 */
[----:B------:R-:W-:Y:S01]  /*0b90*/  @!P2 IMAD.WIDE.U32 R44, R51, R30, R44 ;  /* 0x0000001e332ca225 */ /* 0x000fe200078e002c */
[----:B------:R-:W-:Y:S02]  /*0ba0*/  CS2R R30, SRZ ;  /* 0x00000000001e7805 */ /* 0x000fe4000001ff00 */
[----:B------:R-:W-:Y:S02]  /*0bb0*/  @!P1 MOV R28, R116 ;  /* 0x00000074001c9202 */ /* 0x000fe40000000f00 */
[----:B------:R-:W-:Y:S02]  /*0bc0*/  @!P1 MOV R29, R119 ;  /* 0x00000077001d9202 */ /* 0x000fe40000000f00 */
[----:B------:R-:W-:Y:S01]  /*0bd0*/  IADD3 R55, PT, PT, R39, 0x60, RZ ;  /* 0x0000006027377810 */ /* 0x000fe20007ffe0ff */
[----:B------:R-:W2:Y:S01]  /*0be0*/  @!P3 LDG.E.64 R30, desc[UR6][R42.64] ;  /* 0x000000062a1eb981 */ /* 0x000ea2000c1e1b00 */
[----:B------:R-:W-:-:S02]  /*0bf0*/  @!P1 IMAD.WIDE.U32 R32, R49, R32, R28 ;  /* 0x0000002031209225 */ /* 0x000fc400078e001c */
[----:B------:R-:W-:Y:S02]  /*0c00*/  ISETP.GE.U32.AND P3, PT, R55, UR4, PT ;  /* 0x0000000437007c0c */ /* 0x000fe4000bf66070 */
[----:B------:R-:W-:Y:S02]  /*0c10*/  SHF.R.S32.HI R49, RZ, 0x1f, R55 ;  /* 0x0000001fff317819 */ /* 0x000fe40000011437 */
[----:B------:R-:W-:Y:S02]  /*0c20*/  CS2R R28, SRZ ;  /* 0x00000000001c7805 */ /* 0x000fe4000001ff00 */
[----:B------:R-:W-:Y:S02]  /*0c30*/  ISETP.GE.AND.EX P3, PT, R49, UR5, PT, P3 ;  /* 0x0000000531007c0c */ /* 0x000fe4000bf66330 */
[----:B------:R-:W-:Y:S02]  /*0c40*/  IADD3 R59, PT, PT, R39, 0x70, RZ ;  /* 0x00000070273b7810 */ /* 0x000fe40007ffe0ff */
[----:B------:R1:W3:Y:S02]  /*0c50*/  @!P5 LDG.E.64 R28, desc[UR6][R36.64] ;  /* 0x00000006241cd981 */ /* 0x0002e4000c1e1b00 */
[----:B------:R-:W-:-:S02]  /*0c60*/  ISETP.GE.U32.AND P5, PT, R59, UR4, PT ;  /* 0x000000043b007c0c */ /* 0x000fc4000bfa6070 */
[----:B------:R-:W-:Y:S01]  /*0c70*/  SHF.R.S32.HI R57, RZ, 0x1f, R59 ;  /* 0x0000001fff397819 */ /* 0x000fe2000001143b */
[----:B-1----:R-:W-:Y:S01]  /*0c80*/  @!P4 IMAD R36, R47, R34, RZ ;  /* 0x000000222f24c224 */ /* 0x002fe200078e02ff */
[----:B------:R-:W-:-:S03]  /*0c90*/  @!P1 IADD3 R33, PT, PT, R33, R41, RZ ;  /* 0x0000002921219210 */ /* 0x000fc60007ffe0ff */
[----:B------:R-:W-:Y:S01]  /*0ca0*/  @!P4 IMAD R69, R53, R35, R36 ;  /* 0x000000233545c224 */ /* 0x000fe200078e0224 */
[C---:B------:R-:W-:Y:S01]  /*0cb0*/  @!P1 LEA R40, P6, R32.reuse, R62, 0x2 ;  /* 0x0000003e20289211 */ /* 0x040fe200078c10ff */
[----:B------:R-:W1:Y:S01]  /*0cc0*/  @!P3 LDC.64 R36, c[0x0][0x3e0] ;  /* 0x0000f800ff24bb82 */ /* 0x000e620000000a00 */
[----:B------:R-:W-:Y:S02]  /*0cd0*/  ISETP.GE.AND.EX P5, PT, R57, UR5, PT, P5 ;  /* 0x0000000539007c0c */ /* 0x000fe4000bfa6350 */
[----:B------:R-:W-:Y:S02]  /*0ce0*/  @!P4 MOV R46, R116 ;  /* 0x00000074002ec202 */ /* 0x000fe40000000f00 */
[----:B------:R-:W-:Y:S02]  /*0cf0*/  @!P4 MOV R47, R119 ;  /* 0x00000077002fc202 */ /* 0x000fe40000000f00 */
[----:B------:R-:W-:Y:S02]  /*0d00*/  @!P1 LEA.HI.X R41, R32, R63, R33, 0x2, P6 ;  /* 0x0000003f20299211 */ /* 0x000fe400030f1421 */
[----:B------:R-:W-:-:S02]  /*0d10*/  @!P2 IADD3 R32, PT, PT, R45, R61, RZ ;  /* 0x0000003d2d20a210 */ /* 0x000fc40007ffe0ff */
[C---:B-----5:R-:W-:Y:S01]  /*0d20*/  @!P2 LEA R50, P6, R44.reuse, R64, 0x2 ;  /* 0x000000402c32a211 */ /* 0x060fe200078c10ff */
[----:B------:R-:W-:Y:S01]  /*0d30*/  @!P4 IMAD.WIDE.U32 R46, R53, R34, R46 ;  /* 0x00000022352ec225 */ /* 0x000fe200078e002e */
[----:B------:R-:W-:Y:S02]  /*0d40*/  IADD3 R63, PT, PT, R39, 0x80, RZ ;  /* 0x00000080273f7810 */ /* 0x000fe40007ffe0ff */
[----:B------:R-:W-:Y:S02]  /*0d50*/  CS2R R34, SRZ ;  /* 0x0000000000227805 */ /* 0x000fe4000001ff00 */
[----:B------:R-:W-:Y:S02]  /*0d60*/  @!P2 LEA.HI.X R51, R44, R65, R32, 0x2, P6 ;  /* 0x000000412c33a211 */ /* 0x000fe400030f1420 */
[----:B------:R-:W-:Y:S02]  /*0d70*/  CS2R R32, SRZ ;  /* 0x0000000000207805 */ /* 0x000fe4000001ff00 */
[----:B------:R-:W-:Y:S01]  /*0d80*/  ISETP.GE.U32.AND P6, PT, R63, UR4, PT ;  /* 0x000000043f007c0c */ /* 0x000fe2000bfc6070 */
[----:B------:R-:W5:Y:S01]  /*0d90*/  @!P5 LDC.64 R42, c[0x0][0x3e0] ;  /* 0x0000f800ff2adb82 */ /* 0x000f620000000a00 */
[----:B------:R-:W-:Y:S01]  /*0da0*/  SHF.R.S32.HI R67, RZ, 0x1f, R63 ;  /* 0x0000001fff437819 */ /* 0x000fe2000001143f */
[----:B------:R-:W2:Y:S01]  /*0db0*/  @!P2 LDG.E.64 R34, desc[UR6][R50.64] ;  /* 0x000000063222a981 */ /* 0x000ea2000c1e1b00 */
[----:B------:R-:W-:-:S02]  /*0dc0*/  IADD3 R61, PT, PT, R39, 0x78, RZ ;  /* 0x00000078273d7810 */ /* 0x000fc40007ffe0ff */
[----:B------:R-:W-:Y:S01]  /*0dd0*/  ISETP.GE.AND.EX P2, PT, R67, UR5, PT, P6 ;  /* 0x0000000543007c0c */ /* 0x000fe2000bf46360 */
[----:B------:R1:W2:Y:S01]  /*0de0*/  @!P1 LDG.E.64 R32, desc[UR6][R40.64] ;  /* 0x0000000628209981 */ /* 0x0002a2000c1e1b00 */
[----:B------:R-:W-:Y:S01]  /*0df0*/  ISETP.GE.U32.AND P1, PT, R61, UR4, PT ;  /* 0x000000043d007c0c */ /* 0x000fe2000bf26070 */
[----:B------:R-:W5:Y:S01]  /*0e00*/  @!P3 LDC.64 R44, c[0x0][0x390] ;  /* 0x0000e400ff2cbb82 */ /* 0x000f620000000a00 */
[----:B------:R-:W-:Y:S02]  /*0e10*/  SHF.R.S32.HI R65, RZ, 0x1f, R61 ;  /* 0x0000001fff417819 */ /* 0x000fe4000001143d */
[----:B------:R-:W-:Y:S02]  /*0e20*/  @!P4 IADD3 R38, PT, PT, R47, R69, RZ ;  /* 0x000000452f26c210 */ /* 0x000fe40007ffe0ff */
[----:B0-----:R-:W-:Y:S02]  /*0e30*/  @!P4 LEA R48, P6, R46, R70, 0x2 ;  /* 0x000000462e30c211 */ /* 0x001fe400078c10ff */
[----:B------:R-:W-:Y:S01]  /*0e40*/  ISETP.GE.AND.EX P1, PT, R65, UR5, PT, P1 ;  /* 0x0000000541007c0c */ /* 0x000fe2000bf26310 */
[----:B-1----:R-:W-:Y:S01]  /*0e50*/  @!P3 IMAD R40, R49, R36, RZ ;  /* 0x000000243128b224 */ /* 0x002fe200078e02ff */
[----:B------:R-:W-:-:S02]  /*0e60*/  @!P3 MOV R50, R116 ;  /* 0x000000740032b202 */ /* 0x000fc40000000f00 */
[----:B------:R-:W-:Y:S02]  /*0e70*/  @!P3 MOV R51, R119 ;  /* 0x000000770033b202 */ /* 0x000fe40000000f00 */
[----:B------:R-:W-:Y:S02]  /*0e80*/  @!P4 LEA.HI.X R49, R46, R71, R38, 0x2, P6 ;  /* 0x000000472e31c211 */ /* 0x000fe400030f1426 */
[----:B------:R-:W0:Y:S01]  /*0e90*/  @!P5 LDC.64 R46, c[0x0][0x390] ;  /* 0x0000e400ff2edb82 */ /* 0x000e220000000a00 */
[C---:B------:R-:W-:Y:S02]  /*0ea0*/  @!P3 IMAD R69, R55.reuse, R37, R40 ;  /* 0x000000253745b224 */ /* 0x040fe400078e0228 */
[----:B------:R-:W-:-:S05]  /*0eb0*/  @!P3 IMAD.WIDE.U32 R50, R55, R36, R50 ;  /* 0x000000243732b225 */ /* 0x000fca00078e0032 */
[----:B------:R-:W1:Y:S01]  /*0ec0*/  @!P2 LDC.64 R36, c[0x0][0x3e0] ;  /* 0x0000f800ff24ab82 */ /* 0x000e620000000a00 */
[----:B-----5:R-:W-:Y:S01]  /*0ed0*/  @!P5 IMAD R38, R57, R42, RZ ;  /* 0x0000002a3926d224 */ /* 0x020fe200078e02ff */
[----:B------:R-:W-:Y:S02]  /*0ee0*/  @!P5 MOV R52, R116 ;  /* 0x000000740034d202 */ /* 0x000fe40000000f00 */
[----:B------:R-:W-:Y:S02]  /*0ef0*/  CS2R R56, SRZ ;  /* 0x0000000000387805 */ /* 0x000fe4000001ff00 */
[----:B------:R-:W-:Y:S02]  /*0f00*/  @!P5 MOV R53, R119 ;  /* 0x000000770035d202 */ /* 0x000fe40000000f00 */
[----:B------:R-:W5:Y:S01]  /*0f10*/  @!P1 LDC.64 R40, c[0x0][0x3e0] ;  /* 0x0000f800ff289b82 */ /* 0x000f620000000a00 */
[----:B------:R-:W-:Y:S01]  /*0f20*/  @!P5 IMAD R71, R59, R43, R38 ;  /* 0x0000002b3b47d224 */ /* 0x000fe200078e0226 */
[----:B------:R-:W-:Y:S01]  /*0f30*/  IADD3 R38, PT, PT, R39, 0x88, RZ ;  /* 0x0000008827267810 */ /* 0x000fe20007ffe0ff */
[----:B------:R-:W-:Y:S01]  /*0f40*/  @!P5 IMAD.WIDE.U32 R42, R59, R42, R52 ;  /* 0x0000002a3b2ad225 */ /* 0x000fe200078e0034 */
[----:B------:R-:W-:Y:S01]  /*0f50*/  @!P3 IADD3 R51, PT, PT, R51, R69, RZ ;  /* 0x000000453333b210 */ /* 0x000fe20007ffe0ff */
[----:B------:R1:W2:Y:S01]  /*0f60*/  @!P4 LDG.E.64 R56, desc[UR6][R48.64] ;  /* 0x000000063038c981 */ /* 0x0002a2000c1e1b00 */
[----:B------:R-:W-:-:S02]  /*0f70*/  @!P3 LEA R44, P6, R50, R44, 0x2 ;  /* 0x0000002c322cb211 */ /* 0x000fc400078c10ff */
[----:B------:R-:W-:Y:S02]  /*0f80*/  ISETP.GE.U32.AND P4, PT, R38, UR4, PT ;  /* 0x0000000426007c0c */ /* 0x000fe4000bf86070 */
[----:B------:R-:W-:Y:S02]  /*0f90*/  SHF.R.S32.HI R55, RZ, 0x1f, R38 ;  /* 0x0000001fff377819 */ /* 0x000fe40000011426 */
[----:B------:R-:W-:Y:S02]  /*0fa0*/  @!P3 LEA.HI.X R45, R50, R45, R51, 0x2, P6 ;  /* 0x0000002d322db211 */ /* 0x000fe400030f1433 */
[----:B------:R-:W-:Y:S02]  /*0fb0*/  @!P5 IADD3 R43, PT, PT, R43, R71, RZ ;  /* 0x000000472b2bd210 */ /* 0x000fe40007ffe0ff */
[C---:B0-----:R-:W-:Y:S02]  /*0fc0*/  @!P5 LEA R46, P6, R42.reuse, R46, 0x2 ;  /* 0x0000002e2a2ed211 */ /* 0x041fe400078c10ff */
[----:B------:R-:W-:Y:S01]  /*0fd0*/  ISETP.GE.AND.EX P4, PT, R55, UR5, PT, P4 ;  /* 0x0000000537007c0c */ /* 0x000fe2000bf86340 */
[----:B-1----:R-:W-:Y:S01]  /*0fe0*/  @!P2 IMAD R52, R67, R36, RZ ;  /* 0x000000244334a224 */ /* 0x002fe200078e02ff */
[----:B------:R-:W-:-:S02]  /*0ff0*/  @!P5 LEA.HI.X R47, R42, R47, R43, 0x2, P6 ;  /* 0x0000002f2a2fd211 */ /* 0x000fc400030f142b */
[----:B------:R-:W0:Y:S01]  /*1000*/  @!P1 LDC.64 R42, c[0x0][0x390] ;  /* 0x0000e400ff2a9b82 */ /* 0x000e220000000a00 */
[----:B------:R-:W-:Y:S01]  /*1010*/  @!P1 MOV R48, R116 ;  /* 0x0000007400309202 */ /* 0x000fe20000000f00 */
[----:B-----5:R-:W-:Y:S01]  /*1020*/  @!P1 IMAD R50, R65, R40, RZ ;  /* 0x0000002841329224 */ /* 0x020fe200078e02ff */
[----:B------:R-:W-:Y:S01]  /*1030*/  @!P1 MOV R49, R119 ;  /* 0x0000007700319202 */ /* 0x000fe20000000f00 */
[----:B------:R-:W-:-:S04]  /*1040*/  @!P2 IMAD R73, R63, R37, R52 ;  /* 0x000000253f49a224 */ /* 0x000fc800078e0234 */
[----:B------:R-:W1:Y:S01]  /*1050*/  @!P2 LDC.64 R52, c[0x0][0x390] ;  /* 0x0000e400ff34ab82 */ /* 0x000e620000000a00 */
[C---:B------:R-:W-:Y:S02]  /*1060*/  @!P1 IMAD R65, R61.reuse, R41, R50 ;  /* 0x000000293d419224 */ /* 0x040fe400078e0232 */
[----:B------:R-:W-:Y:S01]  /*1070*/  @!P1 IMAD.WIDE.U32 R48, R61, R40, R48 ;  /* 0x000000283d309225 */ /* 0x000fe200078e0030 */
[----:B------:R-:W-:Y:S02]  /*1080*/  CS2R R58, SRZ ;  /* 0x00000000003a7805 */ /* 0x000fe4000001ff00 */
[----:B------:R-:W-:Y:S02]  /*1090*/  CS2R R60, SRZ ;  /* 0x00000000003c7805 */ /* 0x000fe4000001ff00 */
[----:B------:R-:W5:Y:S01]  /*10a0*/  @!P4 LDC.64 R40, c[0x0][0x3e0] ;  /* 0x0000f800ff28cb82 */ /* 0x000f620000000a00 */
[----:B------:R-:W-:Y:S01]  /*10b0*/  @!P2 MOV R50, R116 ;  /* 0x000000740032a202 */ /* 0x000fe20000000f00 */
[----:B------:R-:W2:Y:S01]  /*10c0*/  @!P3 LDG.E.64 R58, desc[UR6][R44.64] ;  /* 0x000000062c3ab981 */ /* 0x000ea2000c1e1b00 */
[----:B------:R-:W-:-:S02]  /*10d0*/  @!P2 MOV R51, R119 ;  /* 0x000000770033a202 */ /* 0x000fc40000000f00 */
[C---:B------:R-:W-:Y:S01]  /*10e0*/  IADD3 R71, PT, PT, R39.reuse, 0x98, RZ ;  /* 0x0000009827477810 */ /* 0x040fe20007ffe0ff */
[----:B------:R0:W2:Y:S01]  /*10f0*/  @!P5 LDG.E.64 R60, desc[UR6][R46.64] ;  /* 0x000000062e3cd981 */ /* 0x0000a2000c1e1b00 */
[----:B------:R-:W-:Y:S01]  /*1100*/  IADD3 R67, PT, PT, R39, 0x90, RZ ;  /* 0x0000009027437810 */ /* 0x000fe20007ffe0ff */
[----:B------:R-:W-:Y:S01]  /*1110*/  @!P2 IMAD.WIDE.U32 R36, R63, R36, R50 ;  /* 0x000000243f24a225 */ /* 0x000fe200078e0032 */
[----:B------:R-:W-:Y:S02]  /*1120*/  ISETP.GE.U32.AND P3, PT, R71, UR4, PT ;  /* 0x0000000447007c0c */ /* 0x000fe4000bf66070 */
[----:B------:R-:W-:Y:S02]  /*1130*/  SHF.R.S32.HI R69, RZ, 0x1f, R71 ;  /* 0x0000001fff457819 */ /* 0x000fe40000011447 */
[----:B------:R-:W-:Y:S02]  /*1140*/  ISETP.GE.U32.AND P5, PT, R67, UR4, PT ;  /* 0x0000000443007c0c */ /* 0x000fe4000bfa6070 */
[----:B------:R-:W-:Y:S01]  /*1150*/  SHF.R.S32.HI R51, RZ, 0x1f, R67 ;  /* 0x0000001fff337819 */ /* 0x000fe20000011443 */
[----:B0-----:R-:W0:Y:S01]  /*1160*/  @!P4 LDC.64 R46, c[0x0][0x390] ;  /* 0x0000e400ff2ecb82 */ /* 0x001e220000000a00 */
[----:B------:R-:W-:-:S02]  /*1170*/  ISETP.GE.AND.EX P3, PT, R69, UR5, PT, P3 ;  /* 0x0000000545007c0c */ /* 0x000fc4000bf66330 */
[----:B------:R-:W-:Y:S02]  /*1180*/  ISETP.GE.AND.EX P5, PT, R51, UR5, PT, P5 ;  /* 0x0000000533007c0c */ /* 0x000fe4000bfa6350 */
[----:B------:R-:W-:Y:S02]  /*1190*/  @!P1 IADD3 R49, PT, PT, R49, R65, RZ ;  /* 0x0000004131319210 */ /* 0x000fe40007ffe0ff */
[C---:B------:R-:W-:Y:S02]  /*11a0*/  @!P1 LEA R42, P6, R48.reuse, R42, 0x2 ;  /* 0x0000002a302a9211 */ /* 0x040fe400078c10ff */
[----:B------:R-:W-:Y:S02]  /*11b0*/  @!P2 IADD3 R37, PT, PT, R37, R73, RZ ;  /* 0x000000492525a210 */ /* 0x000fe40007ffe0ff */
[----:B------:R-:W-:Y:S02]  /*11c0*/  @!P1 LEA.HI.X R43, R48, R43, R49, 0x2, P6 ;  /* 0x0000002b302b9211 */ /* 0x000fe400030f1431 */
[C---:B-1----:R-:W-:Y:S01]  /*11d0*/  @!P2 LEA R52, P6, R36.reuse, R52, 0x2 ;  /* 0x000000342434a211 */ /* 0x042fe200078c10ff */
[----:B-----5:R-:W-:Y:S01]  /*11e0*/  @!P4 IMAD R55, R55, R40, RZ ;  /* 0x000000283737c224 */ /* 0x020fe200078e02ff */
[----:B------:R-:W-:Y:S01]  /*11f0*/  CS2R R62, SRZ ;  /* 0x00000000003e7805 */ /* 0x000fe2000001ff00 */
[----:B------:R-:W1:Y:S01]  /*1200*/  @!P5 LDC.64 R48, c[0x0][0x3e0] ;  /* 0x0000f800ff30db82 */ /* 0x000e620000000a00 */
[----:B------:R-:W-:Y:S01]  /*1210*/  @!P2 LEA.HI.X R53, R36, R53, R37, 0x2, P6 ;  /* 0x000000352435a211 */ /* 0x000fe200030f1425 */
[----:B------:R-:W-:Y:S01]  /*1220*/  @!P4 IMAD R45, R38, R41, R55 ;  /* 0x00000029262dc224 */ /* 0x000fe200078e0237 */
[----:B------:R-:W-:-:S02]  /*1230*/  IADD3 R55, PT, PT, R39, 0xa0, RZ ;  /* 0x000000a027377810 */ /* 0x000fc40007ffe0ff */
[----:B------:R5:W2:Y:S03]  /*1240*/  @!P1 LDG.E.64 R62, desc[UR6][R42.64] ;  /* 0x000000062a3e9981 */ /* 0x000aa6000c1e1b00 */
[----:B------:R-:W4:Y:S01]  /*1250*/  @!P3 LDC.64 R36, c[0x0][0x3e0] ;  /* 0x0000f800ff24bb82 */ /* 0x000f220000000a00 */
[----:B------:R-:W-:Y:S02]  /*1260*/  ISETP.GE.U32.AND P1, PT, R55, UR4, PT ;  /* 0x0000000437007c0c */ /* 0x000fe4000bf26070 */
[----:B------:R-:W-:Y:S02]  /*1270*/  SHF.R.S32.HI R73, RZ, 0x1f, R55 ;  /* 0x0000001fff497819 */ /* 0x000fe40000011437 */
[----:B-----5:R-:W-:Y:S02]  /*1280*/  @!P4 MOV R42, R116 ;  /* 0x00000074002ac202 */ /* 0x020fe40000000f00 */
[----:B------:R-:W-:-:S02]  /*1290*/  @!P4 MOV R43, R119 ;  /* 0x00000077002bc202 */ /* 0x000fc40000000f00 */
[----:B------:R-:W-:Y:S02]  /*12a0*/  CS2R R64, SRZ ;  /* 0x0000000000407805 */ /* 0x000fe4000001ff00 */
[----:B------:R-:W-:Y:S01]  /*12b0*/  ISETP.GE.AND.EX P1, PT, R73, UR5, PT, P1 ;  /* 0x0000000549007c0c */ /* 0x000fe2000bf26310 */
[----:B------:R-:W-:Y:S01]  /*12c0*/  @!P4 IMAD.WIDE.U32 R40, R38, R40, R42 ;  /* 0x000000282628c225 */ /* 0x000fe200078e002a */
[----:B------:R-:W-:Y:S01]  /*12d0*/  IADD3 R54, PT, PT, R39, 0xa8, RZ ;  /* 0x000000a827367810 */ /* 0x000fe20007ffe0ff */
[----:B------:R-:W5:Y:S01]  /*12e0*/  @!P5 LDC.64 R42, c[0x0][0x390] ;  /* 0x0000e400ff2adb82 */ /* 0x000f620000000a00 */
[----:B------:R1:W2:Y:S02]  /*12f0*/  @!P2 LDG.E.64 R64, desc[UR6][R52.64] ;  /* 0x000000063440a981 */ /* 0x0002a4000c1e1b00 */
[----:B------:R-:W-:Y:S02]  /*1300*/  @!P4 IADD3 R38, PT, PT, R41, R45, RZ ;  /* 0x0000002d2926c210 */ /* 0x000fe40007ffe0ff */
[----:B0-----:R-:W-:-:S02]  /*1310*/  @!P4 LEA R46, P6, R40, R46, 0x2 ;  /* 0x0000002e282ec211 */ /* 0x001fc400078c10ff */
[----:B------:R-:W-:-:S03]  /*1320*/  ISETP.GE.U32.AND P2, PT, R54, UR4, PT ;  /* 0x0000000436007c0c */ /* 0x000fc6000bf46070 */
[----:B------:R-:W0:Y:S01]  /*1330*/  @!P1 LDC.64 R44, c[0x0][0x3e0] ;  /* 0x0000f800ff2c9b82 */ /* 0x000e220000000a00 */
[----:B------:R-:W-:Y:S02]  /*1340*/  SHF.R.S32.HI R75, RZ, 0x1f, R54 ;  /* 0x0000001fff4b7819 */ /* 0x000fe40000011436 */
[----:B------:R-:W-:Y:S01]  /*1350*/  @!P4 LEA.HI.X R47, R40, R47, R38, 0x2, P6 ;  /* 0x0000002f282fc211 */ /* 0x000fe200030f1426 */
[----:B----4-:R-:W-:Y:S01]  /*1360*/  @!P3 IMAD R40, R69, R36, RZ ;  /* 0x000000244528b224 */ /* 0x010fe200078e02ff */
[----:B------:R-:W-:Y:S01]  /*1370*/  ISETP.GE.AND.EX P2, PT, R75, UR5, PT, P2 ;  /* 0x000000054b007c0c */ /* 0x000fe2000bf46320 */
[----:B-1----:R-:W-:Y:S01]  /*1380*/  @!P5 IMAD R38, R51, R48, RZ ;  /* 0x000000303326d224 */ /* 0x002fe200078e02ff */
[----:B------:R-:W-:Y:S01]  /*1390*/  @!P5 MOV R68, R116 ;  /* 0x000000740044d202 */ /* 0x000fe20000000f00 */
[----:B------:R-:W1:Y:S01]  /*13a0*/  @!P3 LDC.64 R50, c[0x0][0x390] ;  /* 0x0000e400ff32bb82 */ /* 0x000e620000000a00 */
[----:B------:R-:W-:Y:S01]  /*13b0*/  @!P5 MOV R69, R119 ;  /* 0x000000770045d202 */ /* 0x000fe20000000f00 */
[C---:B------:R-:W-:Y:S01]  /*13c0*/  @!P5 IMAD R53, R67.reuse, R49, R38 ;  /* 0x000000314335d224 */ /* 0x040fe200078e0226 */
[----:B------:R-:W-:Y:S01]  /*13d0*/  @!P3 MOV R49, R119 ;  /* 0x000000770031b202 */ /* 0x000fe20000000f00 */
[----:B------:R-:W-:Y:S01]  /*13e0*/  @!P5 IMAD.WIDE.U32 R68, R67, R48, R68 ;  /* 0x000000304344d225 */ /* 0x000fe200078e0044 */
[----:B------:R-:W-:-:S02]  /*13f0*/  CS2R R66, SRZ ;  /* 0x0000000000427805 */ /* 0x000fc4000001ff00 */
[----:B------:R-:W-:Y:S02]  /*1400*/  @!P3 MOV R48, R116 ;  /* 0x000000740030b202 */ /* 0x000fe40000000f00 */
[----:B------:R-:W-:Y:S01]  /*1410*/  IADD3 R74, PT, PT, R39, 0xc0, RZ ;  /* 0x000000c0274a7810 */ /* 0x000fe20007ffe0ff */
[C---:B------:R-:W-:Y:S02]  /*1420*/  @!P3 IMAD R37, R71.reuse, R37, R40 ;  /* 0x000000254725b224 */ /* 0x040fe400078e0228 */
[----:B------:R-:W4:Y:S01]  /*1430*/  @!P2 LDC.64 R40, c[0x0][0x3e0] ;  /* 0x0000f800ff28ab82 */ /* 0x000f220000000a00 */
[----:B------:R3:W2:Y:S01]  /*1440*/  @!P4 LDG.E.64 R66, desc[UR6][R46.64] ;  /* 0x000000062e42c981 */ /* 0x0006a2000c1e1b00 */
[----:B------:R-:W-:Y:S01]  /*1450*/  @!P3 IMAD.WIDE.U32 R48, R71, R36, R48 ;  /* 0x000000244730b225 */ /* 0x000fe200078e0030 */
[----:B------:R-:W-:Y:S02]  /*1460*/  ISETP.GE.U32.AND P4, PT, R74, UR4, PT ;  /* 0x000000044a007c0c */ /* 0x000fe4000bf86070 */
[----:B------:R-:W-:-:S02]  /*1470*/  SHF.R.S32.HI R77, RZ, 0x1f, R74 ;  /* 0x0000001fff4d7819 */ /* 0x000fc4000001144a */
[----:B------:R-:W-:Y:S02]  /*1480*/  @!P5 IADD3 R36, PT, PT, R69, R53, RZ ;  /* 0x000000354524d210 */ /* 0x000fe40007ffe0ff */
[C---:B-----5:R-:W-:Y:S02]  /*1490*/  @!P5 LEA R52, P6, R68.reuse, R42, 0x2 ;  /* 0x0000002a4434d211 */ /* 0x060fe400078c10ff */
[----:B------:R-:W-:Y:S01]  /*14a0*/  ISETP.GE.AND.EX P4, PT, R77, UR5, PT, P4 ;  /* 0x000000054d007c0c */ /* 0x000fe2000bf86340 */
[----:B---3--:R-:W3:Y:S01]  /*14b0*/  @!P2 LDC.64 R46, c[0x0][0x390] ;  /* 0x0000e400ff2eab82 */ /* 0x008ee20000000a00 */
[----:B------:R-:W-:Y:S02]  /*14c0*/  @!P5 LEA.HI.X R53, R68, R43, R36, 0x2, P6 ;  /* 0x0000002b4435d211 */ /* 0x000fe400030f1424 */
[----:B------:R-:W-:Y:S02]  /*14d0*/  @!P3 IADD3 R38, PT, PT, R49, R37, RZ ;  /* 0x000000253126b210 */ /* 0x000fe40007ffe0ff */
[----:B------:R-:W-:-:S03]  /*14e0*/  CS2R R68, SRZ ;  /* 0x0000000000447805 */ /* 0x000fc6000001ff00 */
[----:B------:R-:W5:Y:S01]  /*14f0*/  @!P1 LDC.64 R36, c[0x0][0x390] ;  /* 0x0000e400ff249b82 */ /* 0x000f620000000a00 */
[----:B0-----:R-:W-:Y:S01]  /*1500*/  @!P1 IMAD R42, R73, R44, RZ ;  /* 0x0000002c492a9224 */ /* 0x001fe200078e02ff */
[C---:B-1----:R-:W-:Y:S01]  /*1510*/  @!P3 LEA R50, P6, R48.reuse, R50, 0x2 ;  /* 0x000000323032b211 */ /* 0x042fe200078c10ff */
[----:B------:R5:W2:Y:S01]  /*1520*/  @!P5 LDG.E.64 R68, desc[UR6][R52.64] ;  /* 0x000000063444d981 */ /* 0x000aa2000c1e1b00 */
[----:B------:R-:W-:Y:S01]  /*1530*/  IADD3 R76, PT, PT, R39, 0xc8, RZ ;  /* 0x000000c8274c7810 */ /* 0x000fe20007ffe0ff */
[----:B------:R-:W-:Y:S01]  /*1540*/  @!P1 IMAD R73, R55, R45, R42 ;  /* 0x0000002d37499224 */ /* 0x000fe200078e022a */
[----:B------:R-:W-:Y:S02]  /*1550*/  @!P3 LEA.HI.X R51, R48, R51, R38, 0x2, P6 ;  /* 0x000000333033b211 */ /* 0x000fe400030f1426 */
[----:B------:R-:W-:Y:S01]  /*1560*/  ISETP.GE.U32.AND P5, PT, R76, UR4, PT ;  /* 0x000000044c007c0c */ /* 0x000fe2000bfa6070 */
[----:B------:R-:W0:Y:S01]  /*1570*/  @!P4 LDC.64 R42, c[0x0][0x3e0] ;  /* 0x0000f800ff2acb82 */ /* 0x000e220000000a00 */
[----:B------:R-:W-:-:S02]  /*1580*/  SHF.R.S32.HI R79, RZ, 0x1f, R76 ;  /* 0x0000001fff4f7819 */ /* 0x000fc4000001144c */
[----:B------:R-:W-:Y:S02]  /*1590*/  @!P1 MOV R48, R116 ;  /* 0x0000007400309202 */ /* 0x000fe40000000f00 */
[-C--:B------:R-:W-:Y:S02]  /*15a0*/  @!P1 MOV R49, R119.reuse ;  /* 0x0000007700319202 */ /* 0x080fe40000000f00 */
[----:B------:R-:W-:Y:S01]  /*15b0*/  ISETP.GE.AND.EX P5, PT, R79, UR5, PT, P5 ;  /* 0x000000054f007c0c */ /* 0x000fe2000bfa6350 */
[----:B----4-:R-:W-:Y:S02]  /*15c0*/  @!P2 IMAD R75, R75, R40, RZ ;  /* 0x000000284b4ba224 */ /* 0x010fe400078e02ff */
[----:B------:R-:W-:Y:S01]  /*15d0*/  @!P1 IMAD.WIDE.U32 R44, R55, R44, R48 ;  /* 0x0000002c372c9225 */ /* 0x000fe200078e0030 */
[----:B------:R-:W-:Y:S02]  /*15e0*/  @!P2 MOV R48, R116 ;  /* 0x000000740030a202 */ /* 0x000fe40000000f00 */
[----:B------:R-:W-:-:S02]  /*15f0*/  @!P2 MOV R49, R119 ;  /* 0x000000770031a202 */ /* 0x000fc40000000f00 */
[----:B------:R-:W-:Y:S01]  /*1600*/  CS2R R70, SRZ ;  /* 0x0000000000467805 */ /* 0x000fe2000001ff00 */
[C---:B------:R-:W-:Y:S01]  /*1610*/  @!P2 IMAD R75, R54.reuse, R41, R75 ;  /* 0x00000029364ba224 */ /* 0x040fe200078e024b */
[----:B------:R-:W-:Y:S01]  /*1620*/  IADD3 R38, PT, PT, R39, 0xd0, RZ ;  /* 0x000000d027267810 */ /* 0x000fe20007ffe0ff */
[----:B------:R-:W-:Y:S02]  /*1630*/  @!P2 IMAD.WIDE.U32 R54, R54, R40, R48 ;  /* 0x000000283636a225 */ /* 0x000fe400078e0030 */
[----:B------:R-:W1:Y:S01]  /*1640*/  @!P4 LDC.64 R48, c[0x0][0x390] ;  /* 0x0000e400ff30cb82 */ /* 0x000e620000000a00 */
[----:B------:R4:W2:Y:S01]  /*1650*/  @!P3 LDG.E.64 R70, desc[UR6][R50.64] ;  /* 0x000000063246b981 */ /* 0x0008a2000c1e1b00 */
[----:B------:R-:W-:Y:S02]  /*1660*/  @!P1 IADD3 R45, PT, PT, R45, R73, RZ ;  /* 0x000000492d2d9210 */ /* 0x000fe40007ffe0ff */
[----:B-----5:R-:W-:Y:S02]  /*1670*/  @!P1 LEA R52, P6, R44, R36, 0x2 ;  /* 0x000000242c349211 */ /* 0x020fe400078c10ff */
[----:B------:R-:W-:-:S02]  /*1680*/  ISETP.GE.U32.AND P3, PT, R38, UR4, PT ;  /* 0x0000000426007c0c */ /* 0x000fc4000bf66070 */
[----:B------:R-:W-:Y:S01]  /*1690*/  SHF.R.S32.HI R81, RZ, 0x1f, R38 ;  /* 0x0000001fff517819 */ /* 0x000fe20000011426 */
[----:B------:R-:W5:Y:S01]  /*16a0*/  @!P5 LDC.64 R40, c[0x0][0x3e0] ;  /* 0x0000f800ff28db82 */ /* 0x000f620000000a00 */
[----:B------:R-:W-:Y:S02]  /*16b0*/  @!P1 LEA.HI.X R53, R44, R37, R45, 0x2, P6 ;  /* 0x000000252c359211 */ /* 0x000fe400030f142d */
[----:B------:R-:W-:Y:S02]  /*16c0*/  @!P2 IADD3 R36, PT, PT, R55, R75, RZ ;  /* 0x0000004b3724a210 */ /* 0x000fe40007ffe0ff */
[C---:B---3--:R-:W-:Y:S02]  /*16d0*/  @!P2 LEA R46, P6, R54.reuse, R46, 0x2 ;  /* 0x0000002e362ea211 */ /* 0x048fe400078c10ff */
[----:B------:R-:W-:Y:S01]  /*16e0*/  ISETP.GE.AND.EX P3, PT, R81, UR5, PT, P3 ;  /* 0x0000000551007c0c */ /* 0x000fe2000bf66330 */
[----:B0-----:R-:W-:Y:S01]  /*16f0*/  @!P4 IMAD R77, R77, R42, RZ ;  /* 0x0000002a4d4dc224 */ /* 0x001fe200078e02ff */
[----:B------:R-:W-:-:S02]  /*1700*/  @!P2 LEA.HI.X R47, R54, R47, R36, 0x2, P6 ;  /* 0x0000002f362fa211 */ /* 0x000fc400030f1424 */
[----:B------:R-:W-:Y:S02]  /*1710*/  CS2R R72, SRZ ;  /* 0x0000000000487805 */ /* 0x000fe4000001ff00 */
[----:B------:R-:W-:Y:S01]  /*1720*/  @!P4 MOV R36, R116 ;  /* 0x000000740024c202 */ /* 0x000fe20000000f00 */
[----:B------:R-:W0:Y:S01]  /*1730*/  @!P5 LDC.64 R44, c[0x0][0x390] ;  /* 0x0000e400ff2cdb82 */ /* 0x000e220000000a00 */
[----:B------:R-:W-:Y:S01]  /*1740*/  @!P4 MOV R37, R119 ;  /* 0x000000770025c202 */ /* 0x000fe20000000f00 */
[C---:B------:R-:W-:Y:S01]  /*1750*/  @!P4 IMAD R77, R74.reuse, R43, R77 ;  /* 0x0000002b4a4dc224 */ /* 0x040fe200078e024d */
[----:B------:R-:W-:Y:S01]  /*1760*/  IADD3 R55, PT, PT, R39, 0xd8, RZ ;  /* 0x000000d827377810 */ /* 0x000fe20007ffe0ff */
[----:B------:R0:W3:Y:S01]  /*1770*/  @!P1 LDG.E.64 R72, desc[UR6][R52.64] ;  /* 0x0000000634489981 */ /* 0x0000e2000c1e1b00 */
[----:B------:R-:W-:Y:S01]  /*1780*/  @!P4 IMAD.WIDE.U32 R42, R74, R42, R36 ;  /* 0x0000002a4a2ac225 */ /* 0x000fe200078e0024 */
[----:B------:R-:W-:Y:S02]  /*1790*/  CS2R R74, SRZ ;  /* 0x00000000004a7805 */ /* 0x000fe4000001ff00 */
[----:B------:R-:W0:Y:S01]  /*17a0*/  @!P3 LDC.64 R36, c[0x0][0x3e0] ;  /* 0x0000f800ff24bb82 */ /* 0x000e220000000a00 */
[----:B------:R-:W-:-:S02]  /*17b0*/  ISETP.GE.U32.AND P1, PT, R55, UR4, PT ;  /* 0x0000000437007c0c */ /* 0x000fc4000bf26070 */
[----:B------:R-:W-:Y:S02]  /*17c0*/  SHF.R.S32.HI R85, RZ, 0x1f, R55 ;  /* 0x0000001fff557819 */ /* 0x000fe40000011437 */
[----:B------:R-:W-:Y:S01]  /*17d0*/  IADD3 R54, PT, PT, R39, 0xe8, RZ ;  /* 0x000000e827367810 */ /* 0x000fe20007ffe0ff */
[----:B------:R0:W3:Y:S01]  /*17e0*/  @!P2 LDG.E.64 R74, desc[UR6][R46.64] ;  /* 0x000000062e4aa981 */ /* 0x0000e2000c1e1b00 */
[----:B------:R-:W-:Y:S01]  /*17f0*/  @!P4 IADD3 R43, PT, PT, R43, R77, RZ ;  /* 0x0000004d2b2bc210 */ /* 0x000fe20007ffe0ff */
[----:B-----5:R-:W-:Y:S01]  /*1800*/  @!P5 IMAD R79, R79, R40, RZ ;  /* 0x000000284f4fd224 */ /* 0x020fe200078e02ff */
[----:B-1----:R-:W-:Y:S01]  /*1810*/  @!P4 LEA R48, P6, R42, R48, 0x2 ;  /* 0x000000302a30c211 */ /* 0x002fe200078c10ff */
[----:B----4-:R-:W1:Y:S01]  /*1820*/  @!P3 LDC.64 R50, c[0x0][0x390] ;  /* 0x0000e400ff32bb82 */ /* 0x010e620000000a00 */
[----:B------:R-:W-:Y:S02]  /*1830*/  ISETP.GE.AND.EX P1, PT, R85, UR5, PT, P1 ;  /* 0x0000000555007c0c */ /* 0x000fe4000bf26310 */
[----:B------:R-:W-:-:S02]  /*1840*/  ISETP.GE.U32.AND P2, PT, R54, UR4, PT ;  /* 0x0000000436007c0c */ /* 0x000fc4000bf46070 */
[----:B------:R-:W-:Y:S02]  /*1850*/  SHF.R.S32.HI R87, RZ, 0x1f, R54 ;  /* 0x0000001fff577819 */ /* 0x000fe40000011436 */
[----:B------:R-:W-:Y:S02]  /*1860*/  @!P4 LEA.HI.X R49, R42, R49, R43, 0x2, P6 ;  /* 0x000000312a31c211 */ /* 0x000fe400030f142b */
[----:B------:R-:W-:Y:S02]  /*1870*/  @!P5 MOV R42, R116 ;  /* 0x00000074002ad202 */ /* 0x000fe40000000f00 */
        /* <DEDUP_REMOVED lines=8> */
[----:B0-----:R-:W-:Y:S01]  /*1900*/  @!P5 LEA R52, P6, R40, R44, 0x2 ;  /* 0x0000002c2834d211 */ /* 0x001fe200078c10ff */
[----:B------:R-:W5:Y:S01]  /*1910*/  @!P4 LDG.E.64 R76, desc[UR6][R48.64] ;  /* 0x00000006304cc981 */ /* 0x000f62000c1e1b00 */
[----:B------:R-:W-:Y:S01]  /*1920*/  ISETP.GE.U32.AND P4, PT, R82, UR4, PT ;  /* 0x0000000452007c0c */ /* 0x000fe2000bf86070 */
[----:B------:R-:W0:Y:S01]  /*1930*/  @!P2 LDC.64 R46, c[0x0][0x3e0] ;  /* 0x0000f800ff2eab82 */ /* 0x000e220000000a00 */
[----:B------:R-:W-:Y:S01]  /*1940*/  @!P5 LEA.HI.X R53, R40, R45, R41, 0x2, P6 ;  /* 0x0000002d2835d211 */ /* 0x000fe200030f1429 */
[----:B------:R-:W-:Y:S01]  /*1950*/  @!P3 IMAD R81, R81, R36, RZ ;  /* 0x000000245151b224 */ /* 0x000fe200078e02ff */
[----:B------:R-:W-:Y:S02]  /*1960*/  SHF.R.S32.HI R83, RZ, 0x1f, R82 ;  /* 0x0000001fff537819 */ /* 0x000fe40000011452 */
[----:B------:R-:W-:-:S02]  /*1970*/  @!P3 MOV R40, R116 ;  /* 0x000000740028b202 */ /* 0x000fc40000000f00 */
[----:B------:R-:W-:Y:S01]  /*1980*/  @!P3 MOV R41, R119 ;  /* 0x000000770029b202 */ /* 0x000fe20000000f00 */
[----:B------:R-:W-:Y:S01]  /*1990*/  @!P3 IMAD R81, R38, R37, R81 ;  /* 0x000000252651b224 */ /* 0x000fe200078e0251 */
[----:B------:R-:W-:Y:S02]  /*19a0*/  ISETP.GE.AND.EX P4, PT, R83, UR5, PT, P4 ;  /* 0x0000000553007c0c */ /* 0x000fe4000bf86340 */
[----:B------:R-:W-:Y:S02]  /*19b0*/  CS2R R78, SRZ ;  /* 0x00000000004e7805 */ /* 0x000fe4000001ff00 */
[----:B------:R-:W-:Y:S01]  /*19c0*/  ISETP.GE.U32.AND P6, PT, R106, UR4, PT ;  /* 0x000000046a007c0c */ /* 0x000fe2000bfc6070 */
[----:B------:R-:W-:Y:S01]  /*19d0*/  @!P3 IMAD.WIDE.U32 R38, R38, R36, R40 ;  /* 0x000000242626b225 */ /* 0x000fe200078e0028 */
[----:B------:R-:W0:Y:S02]  /*19e0*/  @!P2 LDC.64 R44, c[0x0][0x390] ;  /* 0x0000e400ff2cab82 */ /* 0x000e240000000a00 */
[----:B------:R-:W-:Y:S01]  /*19f0*/  ISETP.GE.AND.EX P6, PT, R15, UR5, PT, P6 ;  /* 0x000000050f007c0c */ /* 0x000fe2000bfc6360 */
[----:B------:R4:W5:Y:S01]  /*1a00*/  @!P5 LDG.E.64 R78, desc[UR6][R52.64] ;  /* 0x00000006344ed981 */ /* 0x000962000c1e1b00 */
[----:B------:R-:W-:-:S02]  /*1a10*/  @!P3 IADD3 R39, PT, PT, R39, R81, RZ ;  /* 0x000000512727b210 */ /* 0x000fc40007ffe0ff */
[C---:B-1----:R-:W-:Y:S02]  /*1a20*/  @!P3 LEA R50, P5, R38.reuse, R50, 0x2 ;  /* 0x000000322632b211 */ /* 0x042fe400078a10ff */
[----:B------:R-:W1:Y:S02]  /*1a30*/  @!P1 LDC.64 R36, c[0x0][0x390] ;  /* 0x0000e400ff249b82 */ /* 0x000e640000000a00 */
[----:B------:R-:W-:Y:S01]  /*1a40*/  @!P3 LEA.HI.X R51, R38, R51, R39, 0x2, P5 ;  /* 0x000000332633b211 */ /* 0x000fe200028f1427 */
[----:B----4-:R-:W-:Y:S01]  /*1a50*/  @!P1 IMAD R40, R85, R42, RZ ;  /* 0x0000002a55289224 */ /* 0x010fe200078e02ff */
[----:B------:R-:W-:Y:S02]  /*1a60*/  ISETP.GE.U32.AND P5, PT, R20, UR4, PT ;  /* 0x0000000414007c0c */ /* 0x000fe4000bfa6070 */
[----:B------:R-:W-:Y:S02]  /*1a70*/  @!P1 MOV R52, R116 ;  /* 0x0000007400349202 */ /* 0x000fe40000000f00 */
[----:B------:R-:W4:Y:S01]  /*1a80*/  @!P4 LDC.64 R38, c[0x0][0x3e0] ;  /* 0x0000f800ff26cb82 */ /* 0x000f220000000a00 */
[----:B------:R-:W-:Y:S01]  /*1a90*/  @!P1 MOV R53, R119 ;  /* 0x0000007700359202 */ /* 0x000fe20000000f00 */
[----:B------:R-:W-:Y:S01]  /*1aa0*/  @!P1 IMAD R49, R55, R43, R40 ;  /* 0x0000002b37319224 */ /* 0x000fe200078e0228 */
[----:B------:R-:W-:Y:S01]  /*1ab0*/  ISETP.GE.AND.EX P5, PT, R17, UR5, PT, P5 ;  /* 0x0000000511007c0c */ /* 0x000fe2000bfa6350 */
[----:B0-----:R-:W-:Y:S01]  /*1ac0*/  @!P2 IMAD R87, R87, R46, RZ ;  /* 0x0000002e5757a224 */ /* 0x001fe200078e02ff */
[----:B------:R-:W-:Y:S01]  /*1ad0*/  @!P2 MOV R43, R119 ;  /* 0x00000077002ba202 */ /* 0x000fe20000000f00 */
[----:B------:R-:W-:Y:S01]  /*1ae0*/  @!P1 IMAD.WIDE.U32 R52, R55, R42, R52 ;  /* 0x0000002a37349225 */ /* 0x000fe200078e0034 */
[----:B------:R-:W-:Y:S01]  /*1af0*/  @!P2 MOV R42, R116 ;  /* 0x00000074002aa202 */ /* 0x000fe20000000f00 */
[----:B------:R-:W0:Y:S02]  /*1b00*/  @!P6 LDC.64 R40, c[0x0][0x3e0] ;  /* 0x0000f800ff28eb82 */ /* 0x000e240000000a00 */
[----:B------:R-:W-:-:S02]  /*1b10*/  @!P2 IMAD R87, R54, R47, R87 ;  /* 0x0000002f3657a224 */ /* 0x000fc400078e0257 */
[----:B------:R-:W-:Y:S01]  /*1b20*/  @!P2 IMAD.WIDE.U32 R54, R54, R46, R42 ;  /* 0x0000002e3636a225 */ /* 0x000fe200078e002a */
[----:B------:R-:W-:-:S03]  /*1b30*/  CS2R R80, SRZ ;  /* 0x0000000000507805 */ /* 0x000fc6000001ff00 */
[----:B------:R-:W0:Y:S01]  /*1b40*/  @!P4 LDC.64 R42, c[0x0][0x390] ;  /* 0x0000e400ff2acb82 */ /* 0x000e220000000a00 */
[----:B------:R-:W-:Y:S02]  /*1b50*/  @!P1 IADD3 R53, PT, PT, R53, R49, RZ ;  /* 0x0000003135359210 */ /* 0x000fe40007ffe0ff */
[----:B------:R4:W5:Y:S01]  /*1b60*/  @!P3 LDG.E.64 R80, desc[UR6][R50.64] ;  /* 0x000000063250b981 */ /* 0x000962000c1e1b00 */
[----:B-1----:R-:W-:-:S04]  /*1b70*/  @!P1 LEA R36, P3, R52, R36, 0x2 ;  /* 0x0000002434249211 */ /* 0x002fc800078610ff */
[----:B------:R-:W1:Y:S01]  /*1b80*/  @!P6 LDC.64 R48, c[0x0][0x390] ;  /* 0x0000e400ff30eb82 */ /* 0x000e620000000a00 */
[----:B----4-:R-:W-:-:S07]  /*1b90*/  @!P4 IMAD R83, R83, R38, RZ ;  /* 0x000000265353c224 */ /* 0x010fce00078e02ff */
[----:B------:R-:W4:Y:S01]  /*1ba0*/  @!P5 LDC.64 R46, c[0x0][0x3e0] ;  /* 0x0000f800ff2edb82 */ /* 0x000f220000000a00 */
[----:B------:R-:W-:Y:S02]  /*1bb0*/  @!P4 MOV R50, R116 ;  /* 0x000000740032c202 */ /* 0x000fe40000000f00 */
[----:B------:R-:W-:Y:S02]  /*1bc0*/  @!P4 MOV R51, R119 ;  /* 0x000000770033c202 */ /* 0x000fe40000000f00 */
[----:B------:R-:W-:Y:S02]  /*1bd0*/  @!P1 LEA.HI.X R37, R52, R37, R53, 0x2, P3 ;  /* 0x0000002534259211 */ /* 0x000fe400018f1435 */
[----:B------:R-:W-:Y:S02]  /*1be0*/  @!P2 IADD3 R52, PT, PT, R55, R87, RZ ;  /* 0x000000573734a210 */ /* 0x000fe40007ffe0ff */
[----:B------:R-:W-:Y:S01]  /*1bf0*/  @!P2 LEA R44, P3, R54, R44, 0x2 ;  /* 0x0000002c362ca211 */ /* 0x000fe200078610ff */
[----:B------:R-:W-:-:S02]  /*1c00*/  @!P4 IMAD R55, R82, R39, R83 ;  /* 0x000000275237c224 */ /* 0x000fc400078e0253 */
[----:B------:R-:W-:Y:S01]  /*1c10*/  @!P4 IMAD.WIDE.U32 R82, R82, R38, R50 ;  /* 0x000000265252c225 */ /* 0x000fe200078e0032 */
[----:B------:R-:W-:Y:S01]  /*1c20*/  @!P2 LEA.HI.X R45, R54, R45, R52, 0x2, P3 ;  /* 0x0000002d362da211 */ /* 0x000fe200018f1434 */
[----:B------:R-:W1:Y:S01]  /*1c30*/  @!P5 LDC.64 R38, c[0x0][0x390] ;  /* 0x0000e400ff26db82 */ /* 0x000e620000000a00 */
[----:B------:R-:W-:Y:S01]  /*1c40*/  @!P6 MOV R50, R116 ;  /* 0x000000740032e202 */ /* 0x000fe20000000f00 */
[----:B0-----:R-:W-:Y:S01]  /*1c50*/  @!P6 IMAD R52, R15, R40, RZ ;  /* 0x000000280f34e224 */ /* 0x001fe200078e02ff */
[----:B------:R-:W-:-:S03]  /*1c60*/  @!P6 MOV R51, R119 ;  /* 0x000000770033e202 */ /* 0x000fc60000000f00 */
[C---:B------:R-:W-:Y:S01]  /*1c70*/  @!P6 IMAD R53, R106.reuse, R41, R52 ;  /* 0x000000296a35e224 */ /* 0x040fe200078e0234 */
[----:B------:R-:W-:Y:S01]  /*1c80*/  @!P4 IADD3 R41, PT, PT, R83, R55, RZ ;  /* 0x000000375329c210 */ /* 0x000fe20007ffe0ff */
[----:B------:R-:W-:Y:S01]  /*1c90*/  @!P6 IMAD.WIDE.U32 R50, R106, R40, R50 ;  /* 0x000000286a32e225 */ /* 0x000fe200078e0032 */
[----:B------:R-:W-:-:S04]  /*1ca0*/  @!P4 LEA R40, P3, R82, R42, 0x2 ;  /* 0x0000002a5228c211 */ /* 0x000fc800078610ff */
[----:B------:R-:W-:Y:S01]  /*1cb0*/  @!P4 LEA.HI.X R41, R82, R43, R41, 0x2, P3 ;  /* 0x0000002b5229c211 */ /* 0x000fe200018f1429 */
[----:B----4-:R-:W-:Y:S01]  /*1cc0*/  @!P5 IMAD R43, R17, R46, RZ ;  /* 0x0000002e112bd224 */ /* 0x010fe200078e02ff */
[----:B------:R-:W-:Y:S02]  /*1cd0*/  @!P6 IADD3 R42, PT, PT, R51, R53, RZ ;  /* 0x00000035332ae210 */ /* 0x000fe40007ffe0ff */
[----:B-1----:R-:W-:Y:S02]  /*1ce0*/  @!P6 LEA R48, P3, R50, R48, 0x2 ;  /* 0x000000303230e211 */ /* 0x002fe400078610ff */
[----:B------:R-:W-:Y:S01]  /*1cf0*/  CS2R R82, SRZ ;  /* 0x0000000000527805 */ /* 0x000fe2000001ff00 */
[----:B------:R-:W-:Y:S01]  /*1d00*/  @!P5 IMAD R47, R20, R47, R43 ;  /* 0x0000002f142fd224 */ /* 0x000fe200078e022b */
[----:B------:R-:W-:Y:S02]  /*1d10*/  @!P6 LEA.HI.X R49, R50, R49, R42, 0x2, P3 ;  /* 0x000000313231e211 */ /* 0x000fe400018f142a */
[----:B------:R-:W-:-:S02]  /*1d20*/  @!P5 MOV R42, R116 ;  /* 0x00000074002ad202 */ /* 0x000fc40000000f00 */
[----:B------:R-:W-:Y:S01]  /*1d30*/  @!P5 MOV R43, R119 ;  /* 0x00000077002bd202 */ /* 0x000fe20000000f00 */
[----:B------:R0:W4:Y:S01]  /*1d40*/  @!P6 LDG.E.64 R82, desc[UR6][R48.64] ;  /* 0x000000063052e981 */ /* 0x000122000c1e1b00 */
[----:B------:R-:W-:Y:S01]  /*1d50*/  ISETP.GE.U32.AND P6, PT, R9, UR4, PT ;  /* 0x0000000409007c0c */ /* 0x000fe2000bfc6070 */
[----:B------:R-:W-:-:S03]  /*1d60*/  @!P5 IMAD.WIDE.U32 R42, R20, R46, R42 ;  /* 0x0000002e142ad225 */ /* 0x000fc600078e002a */
[----:B------:R-:W-:Y:S02]  /*1d70*/  ISETP.GE.AND.EX P6, PT, R21, UR5, PT, P6 ;  /* 0x0000000515007c0c */ /* 0x000fe4000bfc6360 */
[----:B------:R-:W-:Y:S02]  /*1d80*/  @!P5 IADD3 R43, PT, PT, R43, R47, RZ ;  /* 0x0000002f2b2bd210 */ /* 0x000fe40007ffe0ff */
[----:B------:R-:W-:-:S04]  /*1d90*/  @!P5 LEA R46, P3, R42, R38, 0x2 ;  /* 0x000000262a2ed211 */ /* 0x000fc800078610ff */
[----:B------:R-:W-:Y:S02]  /*1da0*/  @!P5 LEA.HI.X R47, R42, R39, R43, 0x2, P3 ;  /* 0x000000272a2fd211 */ /* 0x000fe400018f142b */
[----:B------:R-:W-:-:S03]  /*1db0*/  ISETP.GE.U32.AND P3, PT, R7, UR4, PT ;  /* 0x0000000407007c0c */ /* 0x000fc6000bf66070 */
[----:B------:R-:W0:Y:S01]  /*1dc0*/  @!P6 LDC.64 R52, c[0x0][0x3e0] ;  /* 0x0000f800ff34eb82 */ /* 0x000e220000000a00 */
[----:B------:R-:W-:-:S07]  /*1dd0*/  ISETP.GE.AND.EX P3, PT, R19, UR5, PT, P3 ;  /* 0x0000000513007c0c */ /* 0x000fce000bf66330 */
[----:B------:R-:W1:Y:S08]  /*1de0*/  @!P6 LDC.64 R38, c[0x0][0x390] ;  /* 0x0000e400ff26eb82 */ /* 0x000e700000000a00 */
[----:B------:R-:W2:Y:S08]  /*1df0*/  @!P3 LDC.64 R50, c[0x0][0x3e0] ;  /* 0x0000f800ff32bb82 */ /* 0x000eb00000000a00 */
[----:B------:R-:W1:Y:S01]  /*1e00*/  @!P3 LDC.64 R42, c[0x0][0x390] ;  /* 0x0000e400ff2abb82 */ /* 0x000e620000000a00 */
[----:B0-----:R-:W-:Y:S01]  /*1e10*/  @!P6 IMAD R48, R21, R52, RZ ;  /* 0x000000341530e224 */ /* 0x001fe200078e02ff */
[----:B------:R-:W-:-:S03]  /*1e20*/  @!P6 MOV R49, R119 ;  /* 0x000000770031e202 */ /* 0x000fc60000000f00 */
[C---:B------:R-:W-:Y:S01]  /*1e30*/  @!P6 IMAD R87, R9.reuse, R53, R48 ;  /* 0x000000350957e224 */ /* 0x040fe200078e0230 */
[----:B------:R-:W-:Y:S02]  /*1e40*/  @!P6 MOV R48, R116 ;  /* 0x000000740030e202 */ /* 0x000fe40000000f00 */
[----:B------:R-:W-:Y:S02]  /*1e50*/  CS2R R84, SRZ ;  /* 0x0000000000547805 */ /* 0x000fe4000001ff00 */
[----:B------:R-:W-:Y:S01]  /*1e60*/  @!P3 MOV R53, R119 ;  /* 0x000000770035b202 */ /* 0x000fe20000000f00 */
[----:B------:R-:W-:Y:S01]  /*1e70*/  @!P6 IMAD.WIDE.U32 R48, R9, R52, R48 ;  /* 0x000000340930e225 */ /* 0x000fe200078e0030 */
[----:B------:R-:W-:Y:S02]  /*1e80*/  @!P3 MOV R52, R116 ;  /* 0x000000740034b202 */ /* 0x000fe40000000f00 */
[----:B------:R-:W3:Y:S01]  /*1e90*/  @!P5 LDG.E.64 R84, desc[UR6][R46.64] ;  /* 0x000000062e54d981 */ /* 0x000ee2000c1e1b00 */
[----:B--2---:R-:W-:Y:S01]  /*1ea0*/  @!P3 IMAD R54, R19, R50, RZ ;  /* 0x000000321336b224 */ /* 0x004fe200078e02ff */
[----:B------:R-:W-:-:S02]  /*1eb0*/  @!P6 IADD3 R49, PT, PT, R49, R87, RZ ;  /* 0x000000573131e210 */ /* 0x000fc40007ffe0ff */
[C---:B-1----:R-:W-:Y:S01]  /*1ec0*/  @!P6 LEA R38, P5, R48.reuse, R38, 0x2 ;  /* 0x000000263026e211 */ /* 0x042fe200078a10ff */
[C---:B------:R-:W-:Y:S02]  /*1ed0*/  @!P3 IMAD R55, R7.reuse, R51, R54 ;  /* 0x000000330737b224 */ /* 0x040fe400078e0236 */
[----:B------:R-:W-:Y:S01]  /*1ee0*/  @!P3 IMAD.WIDE.U32 R50, R7, R50, R52 ;  /* 0x000000320732b225 */ /* 0x000fe200078e0034 */
[----:B------:R-:W-:-:S04]  /*1ef0*/  @!P6 LEA.HI.X R39, R48, R39, R49, 0x2, P5 ;  /* 0x000000273027e211 */ /* 0x000fc800028f1431 */
[----:B------:R-:W-:Y:S02]  /*1f00*/  @!P3 IADD3 R49, PT, PT, R51, R55, RZ ;  /* 0x000000373331b210 */ /* 0x000fe40007ffe0ff */
[----:B------:R-:W-:-:S04]  /*1f10*/  @!P3 LEA R48, P5, R50, R42, 0x2 ;  /* 0x0000002a3230b211 */ /* 0x000fc800078a10ff */
[----:B------:R-:W-:Y:S02]  /*1f20*/  @!P3 LEA.HI.X R49, R50, R43, R49, 0x2, P5 ;  /* 0x0000002b3231b211 */ /* 0x000fe400028f1431 */
[----:B------:R-:W-:-:S04]  /*1f30*/  ISETP.GE.U32.AND P5, PT, R10, UR4, PT ;  /* 0x000000040a007c0c */ /* 0x000fc8000bfa6070 */
[----:B------:R-:W-:-:S13]  /*1f40*/  ISETP.GE.AND.EX P5, PT, R107, UR5, PT, P5 ;  /* 0x000000056b007c0c */ /* 0x000fda000bfa6350 */
[----:B------:R-:W0:Y:S01]  /*1f50*/  @!P5 LDC.64 R42, c[0x0][0x3e0] ;  /* 0x0000f800ff2adb82 */ /* 0x000e220000000a00 */
[----:B------:R-:W-:Y:S02]  /*1f60*/  CS2R R88, SRZ ;  /* 0x0000000000587805 */ /* 0x000fe4000001ff00 */
[----:B------:R-:W-:-:S04]  /*1f70*/  CS2R R90, SRZ ;  /* 0x00000000005a7805 */ /* 0x000fc8000001ff00 */
[----:B------:R-:W2:Y:S01]  /*1f80*/  @!P6 LDG.E.64 R88, desc[UR6][R38.64] ;  /* 0x000000062658e981 */ /* 0x000ea2000c1e1b00 */
[----:B------:R-:W1:Y:S01]  /*1f90*/  @!P5 LDC.64 R50, c[0x0][0x390] ;  /* 0x0000e400ff32db82 */ /* 0x000e620000000a00 */
[----:B------:R-:W-:Y:S02]  /*1fa0*/  ISETP.GE.U32.AND P6, PT, R11, UR4, PT ;  /* 0x000000040b007c0c */ /* 0x000fe4000bfc6070 */
[----:B------:R0:W5:Y:S02]  /*1fb0*/  @!P1 LDG.E.64 R90, desc[UR6][R36.64] ;  /* 0x00000006245a9981 */ /* 0x000164000c1e1b00 */
[----:B------:R-:W-:Y:S02]  /*1fc0*/  ISETP.GE.AND.EX P6, PT, R109, UR5, PT, P6 ;  /* 0x000000056d007c0c */ /* 0x000fe4000bfc6360 */
[----:B0-----:R-:W-:Y:S02]  /*1fd0*/  @!P5 MOV R36, R116 ;  /* 0x000000740024d202 */ /* 0x001fe40000000f00 */
[----:B------:R-:W-:Y:S01]  /*1fe0*/  @!P5 MOV R37, R119 ;  /* 0x000000770025d202 */ /* 0x000fe20000000f00 */
[----:B------:R-:W-:Y:S01]  /*1ff0*/  @!P5 IMAD R46, R107, R42, RZ ;  /* 0x0000002a6b2ed224 */ /* 0x000fe200078e02ff */
[----:B------:R-:W-:-:S07]  /*2000*/  CS2R R86, SRZ ;  /* 0x0000000000567805 */ /* 0x000fce000001ff00 */
[----:B------:R-:W0:Y:S01]  /*2010*/  @!P6 LDC.64 R38, c[0x0][0x3e0] ;  /* 0x0000f800ff26eb82 */ /* 0x000e220000000a00 */
[C---:B------:R-:W-:Y:S02]  /*2020*/  @!P5 IMAD R47, R10.reuse, R43, R46 ;  /* 0x0000002b0a2fd224 */ /* 0x040fe400078e022e */
[----:B------:R-:W-:Y:S01]  /*2030*/  @!P5 IMAD.WIDE.U32 R42, R10, R42, R36 ;  /* 0x0000002a0a2ad225 */ /* 0x000fe200078e0024 */
[----:B------:R0:W5:Y:S04]  /*2040*/  @!P3 LDG.E.64 R86, desc[UR6][R48.64] ;  /* 0x000000063056b981 */ /* 0x000168000c1e1b00 */
[----:B------:R-:W-:Y:S02]  /*2050*/  @!P5 IADD3 R43, PT, PT, R43, R47, RZ ;  /* 0x0000002f2b2bd210 */ /* 0x000fe40007ffe0ff */
[C---:B-1----:R-:W-:Y:S01]  /*2060*/  @!P5 LEA R50, P1, R42.reuse, R50, 0x2 ;  /* 0x000000322a32d211 */ /* 0x042fe200078210ff */
[----:B------:R-:W1:Y:S03]  /*2070*/  @!P6 LDC.64 R46, c[0x0][0x390] ;  /* 0x0000e400ff2eeb82 */ /* 0x000e660000000a00 */
[----:B------:R-:W-:-:S02]  /*2080*/  @!P5 LEA.HI.X R51, R42, R51, R43, 0x2, P1 ;  /* 0x000000332a33d211 */ /* 0x000fc400008f142b */
[----:B------:R-:W-:-:S04]  /*2090*/  ISETP.GE.U32.AND P1, PT, R12, UR4, PT ;  /* 0x000000040c007c0c */ /* 0x000fc8000bf26070 */
[----:B------:R-:W-:Y:S01]  /*20a0*/  ISETP.GE.AND.EX P1, PT, R111, UR5, PT, P1 ;  /* 0x000000056f007c0c */ /* 0x000fe2000bf26310 */
[----:B0-----:R-:W-:-:S12]  /*20b0*/  @!P6 IMAD R42, R109, R38, RZ ;  /* 0x000000266d2ae224 */ /* 0x001fd800078e02ff */
[----:B------:R-:W0:Y:S01]  /*20c0*/  @!P1 LDC.64 R36, c[0x0][0x3e0] ;  /* 0x0000f800ff249b82 */ /* 0x000e220000000a00 */
[C---:B------:R-:W-:Y:S01]  /*20d0*/  @!P6 IMAD R39, R11.reuse, R39, R42 ;  /* 0x000000270b27e224 */ /* 0x040fe200078e022a */
[----:B------:R-:W-:Y:S02]  /*20e0*/  @!P6 MOV R42, R116 ;  /* 0x00000074002ae202 */ /* 0x000fe40000000f00 */
[----:B------:R-:W-:Y:S02]  /*20f0*/  @!P6 MOV R43, R119 ;  /* 0x00000077002be202 */ /* 0x000fe40000000f00 */
[----:B------:R-:W-:Y:S02]  /*2100*/  CS2R R92, SRZ ;  /* 0x00000000005c7805 */ /* 0x000fe4000001ff00 */
[----:B------:R-:W0:Y:S01]  /*2110*/  @!P1 LDC.64 R48, c[0x0][0x390] ;  /* 0x0000e400ff309b82 */ /* 0x000e220000000a00 */
[----:B------:R-:W-:-:S03]  /*2120*/  @!P6 IMAD.WIDE.U32 R42, R11, R38, R42 ;  /* 0x000000260b2ae225 */ /* 0x000fc600078e002a */
[----:B------:R-:W5:Y:S02]  /*2130*/  @!P5 LDG.E.64 R92, desc[UR6][R50.64] ;  /* 0x00000006325cd981 */ /* 0x000f64000c1e1b00 */
[----:B------:R-:W-:Y:S02]  /*2140*/  @!P6 IADD3 R38, PT, PT, R43, R39, RZ ;  /* 0x000000272b26e210 */ /* 0x000fe40007ffe0ff */
[----:B-1----:R-:W-:-:S04]  /*2150*/  @!P6 LEA R46, P5, R42, R46, 0x2 ;  /* 0x0000002e2a2ee211 */ /* 0x002fc800078a10ff */
[----:B------:R-:W-:Y:S01]  /*2160*/  @!P6 LEA.HI.X R47, R42, R47, R38, 0x2, P5 ;  /* 0x0000002f2a2fe211 */ /* 0x000fe200028f1426 */
[----:B0-----:R-:W-:Y:S01]  /*2170*/  @!P1 IMAD R39, R111, R36, RZ ;  /* 0x000000246f279224 */ /* 0x001fe200078e02ff */
[----:B------:R-:W-:Y:S02]  /*2180*/  ISETP.GE.U32.AND P5, PT, R13, UR4, PT ;  /* 0x000000040d007c0c */ /* 0x000fe4000bfa6070 */
[----:B------:R-:W-:Y:S01]  /*2190*/  @!P1 MOV R38, R116 ;  /* 0x0000007400269202 */ /* 0x000fe20000000f00 */
[C---:B------:R-:W-:Y:S01]  /*21a0*/  @!P1 IMAD R37, R12.reuse, R37, R39 ;  /* 0x000000250c259224 */ /* 0x040fe200078e0227 */
[----:B------:R-:W-:Y:S02]  /*21b0*/  @!P1 MOV R39, R119 ;  /* 0x0000007700279202 */ /* 0x000fe40000000f00 */
[----:B------:R-:W-:Y:S02]  /*21c0*/  CS2R R94, SRZ ;  /* 0x00000000005e7805 */ /* 0x000fe4000001ff00 */
[----:B------:R-:W-:Y:S01]  /*21d0*/  ISETP.GE.AND.EX P5, PT, R113, UR5, PT, P5 ;  /* 0x0000000571007c0c */ /* 0x000fe2000bfa6350 */
[----:B------:R-:W-:-:S03]  /*21e0*/  @!P1 IMAD.WIDE.U32 R38, R12, R36, R38 ;  /* 0x000000240c269225 */ /* 0x000fc600078e0026 */
[----:B------:R0:W5:Y:S02]  /*21f0*/  @!P6 LDG.E.64 R94, desc[UR6][R46.64] ;  /* 0x000000062e5ee981 */ /* 0x000164000c1e1b00 */
[----:B------:R-:W-:Y:S02]  /*2200*/  @!P1 IADD3 R36, PT, PT, R39, R37, RZ ;  /* 0x0000002527249210 */ /* 0x000fe40007ffe0ff */
[----:B------:R-:W-:-:S05]  /*2210*/  @!P1 LEA R48, P6, R38, R48, 0x2 ;  /* 0x0000003026309211 */ /* 0x000fca00078c10ff */
[----:B------:R-:W1:Y:S01]  /*2220*/  @!P5 LDC.64 R42, c[0x0][0x390] ;  /* 0x0000e400ff2adb82 */ /* 0x000e620000000a00 */
[----:B------:R-:W-:-:S07]  /*2230*/  @!P1 LEA.HI.X R49, R38, R49, R36, 0x2, P6 ;  /* 0x0000003126319211 */ /* 0x000fce00030f1424 */
[----:B------:R-:W4:Y:S01]  /*2240*/  @!P5 LDC.64 R36, c[0x0][0x3e0] ;  /* 0x0000f800ff24db82 */ /* 0x000f220000000a00 */
[----:B------:R-:W-:-:S04]  /*2250*/  ISETP.GE.U32.AND P6, PT, R14, UR4, PT ;  /* 0x000000040e007c0c */ /* 0x000fc8000bfc6070 */
[----:B------:R-:W-:Y:S02]  /*2260*/  ISETP.GE.AND.EX P6, PT, R115, UR5, PT, P6 ;  /* 0x0000000573007c0c */ /* 0x000fe4000bfc6360 */
[----:B------:R-:W-:Y:S02]  /*2270*/  CS2R R96, SRZ ;  /* 0x0000000000607805 */ /* 0x000fe4000001ff00 */
[----:B0-----:R-:W-:-:S04]  /*2280*/  @!P5 MOV R47, R119 ;  /* 0x00000077002fd202 */ /* 0x001fc80000000f00 */
[----:B------:R-:W5:Y:S05]  /*2290*/  @!P1 LDG.E.64 R96, desc[UR6][R48.64] ;  /* 0x0000000630609981 */ /* 0x000f6a000c1e1b00 */
[----:B------:R-:W0:Y:S01]  /*22a0*/  @!P6 LDC.64 R38, c[0x0][0x3e0] ;  /* 0x0000f800ff26eb82 */ /* 0x000e220000000a00 */
[----:B----4-:R-:W-:-:S04]  /*22b0*/  @!P5 IMAD R46, R113, R36, RZ ;  /* 0x00000024712ed224 */ /* 0x010fc800078e02ff */
[----:B------:R-:W-:Y:S01]  /*22c0*/  @!P5 IMAD R51, R13, R37, R46 ;  /* 0x000000250d33d224 */ /* 0x000fe200078e022e */
[----:B------:R-:W-:-:S05]  /*22d0*/  @!P5 MOV R46, R116 ;  /* 0x00000074002ed202 */ /* 0x000fca0000000f00 */
[----:B------:R-:W-:Y:S02]  /*22e0*/  @!P5 IMAD.WIDE.U32 R46, R13, R36, R46 ;  /* 0x000000240d2ed225 */ /* 0x000fe400078e002e */
[----:B------:R-:W4:Y:S03]  /*22f0*/  @!P6 LDC.64 R36, c[0x0][0x390] ;  /* 0x0000e400ff24eb82 */ /* 0x000f260000000a00 */
[----:B------:R-:W-:Y:S02]  /*2300*/  @!P5 IADD3 R47, PT, PT, R47, R51, RZ ;  /* 0x000000332f2fd210 */ /* 0x000fe40007ffe0ff */
[C---:B-1----:R-:W-:Y:S02]  /*2310*/  @!P5 LEA R42, P1, R46.reuse, R42, 0x2 ;  /* 0x0000002a2e2ad211 */ /* 0x042fe400078210ff */
[----:B------:R-:W-:Y:S01]  /*2320*/  CS2R R98, SRZ ;  /* 0x0000000000627805 */ /* 0x000fe2000001ff00 */
[----:B0-----:R-:W-:Y:S01]  /*2330*/  @!P6 IMAD R50, R115, R38, RZ ;  /* 0x000000267332e224 */ /* 0x001fe200078e02ff */
[----:B------:R-:W-:-:S02]  /*2340*/  @!P5 LEA.HI.X R43, R46, R43, R47, 0x2, P1 ;  /* 0x0000002b2e2bd211 */ /* 0x000fc400008f142f */
[----:B------:R-:W-:Y:S02]  /*2350*/  @!P6 MOV R46, R116 ;  /* 0x00000074002ee202 */ /* 0x000fe40000000f00 */
[----:B------:R-:W-:Y:S02]  /*2360*/  @!P6 MOV R47, R119 ;  /* 0x00000077002fe202 */ /* 0x000fe40000000f00 */
[----:B------:R-:W-:Y:S01]  /*2370*/  CS2R R100, SRZ ;  /* 0x0000000000647805 */ /* 0x000fe2000001ff00 */
[C---:B------:R-:W-:Y:S01]  /*2380*/  @!P6 IMAD R39, R14.reuse, R39, R50 ;  /* 0x000000270e27e224 */ /* 0x040fe200078e0232 */
[----:B------:R0:W5:Y:S01]  /*2390*/  @!P5 LDG.E.64 R98, desc[UR6][R42.64] ;  /* 0x000000062a62d981 */ /* 0x000162000c1e1b00 */
[----:B------:R-:W-:Y:S01]  /*23a0*/  @!P6 IMAD.WIDE.U32 R46, R14, R38, R46 ;  /* 0x000000260e2ee225 */ /* 0x000fe200078e002e */
[----:B------:R-:W-:Y:S02]  /*23b0*/  CS2R R102, SRZ ;  /* 0x0000000000667805 */ /* 0x000fe4000001ff00 */
[----:B------:R-:W5:Y:S02]  /*23c0*/  @!P2 LDG.E.64 R100, desc[UR6][R44.64] ;  /* 0x000000062c64a981 */ /* 0x000f64000c1e1b00 */
[----:B------:R-:W-:-:S02]  /*23d0*/  @!P6 IADD3 R38, PT, PT, R47, R39, RZ ;  /* 0x000000272f26e210 */ /* 0x000fc40007ffe0ff */
[C---:B----4-:R-:W-:Y:S02]  /*23e0*/  @!P6 LEA R36, P1, R46.reuse, R36, 0x2 ;  /* 0x000000242e24e211 */ /* 0x050fe400078210ff */
[----:B------:R-:W-:Y:S01]  /*23f0*/  CS2R R104, SRZ ;  /* 0x0000000000687805 */ /* 0x000fe2000001ff00 */
[----:B------:R-:W4:Y:S01]  /*2400*/  @!P4 LDG.E.64 R102, desc[UR6][R40.64] ;  /* 0x000000062866c981 */ /* 0x000f22000c1e1b00 */
[----:B------:R-:W-:-:S05]  /*2410*/  @!P6 LEA.HI.X R37, R46, R37, R38, 0x2, P1 ;  /* 0x000000252e25e211 */ /* 0x000fca00008f1426 */
[----:B------:R1:W4:Y:S01]  /*2420*/  @!P6 LDG.E.64 R104, desc[UR6][R36.64] ;  /* 0x000000062468e981 */ /* 0x000322000c1e1b00 */
[----:B------:R-:W-:Y:S01]  /*2430*/  FADD.FTZ R38, R22, R23 ;  /* 0x0000001716267221 */ /* 0x000fe20000010000 */
[----:B0-----:R-:W-:-:S03]  /*2440*/  FADD.FTZ R43, R24, R25 ;  /* 0x00000019182b7221 */ /* 0x001fc60000010000 */
[----:B------:R-:W-:Y:S01]  /*2450*/  FADD.FTZ R38, RZ, R38 ;  /* 0x00000026ff267221 */ /* 0x000fe20000010000 */
[----:B------:R-:W-:-:S03]  /*2460*/  FMUL.FTZ R39, R23, R23 ;  /* 0x0000001717277220 */ /* 0x000fc60000410000 */
[----:B------:R-:W-:Y:S01]  /*2470*/  FADD.FTZ R38, R38, R43 ;  /* 0x0000002b26267221 */ /* 0x000fe20000010000 */
[----:B-1----:R-:W-:Y:S01]  /*2480*/  FADD.FTZ R37, R26, R27 ;  /* 0x0000001b1a257221 */ /* 0x002fe20000010000 */
[----:B------:R-:W-:-:S03]  /*2490*/  FMUL.FTZ R45, R25, R25 ;  /* 0x00000019192d7220 */ /* 0x000fc60000410000 */
[----:B------:R-:W-:Y:S01]  /*24a0*/  FADD.FTZ R37, R38, R37 ;  /* 0x0000002526257221 */ /* 0x000fe20000010000 */
[----:B------:R-:W-:Y:S01]  /*24b0*/  FFMA.FTZ R39, R22, R22, R39 ;  /* 0x0000001616277223 */ /* 0x000fe20000010027 */
[----:B------:R-:W-:Y:S01]  /*24c0*/  FMUL.FTZ R41, R27, R27 ;  /* 0x0000001b1b297220 */ /* 0x000fe20000410000 */
[----:B------:R-:W-:Y:S01]  /*24d0*/  FFMA.FTZ R42, R24, R24, R45 ;  /* 0x00000018182a7223 */ /* 0x000fe2000001002d */
[----:B------:R-:W-:Y:S01]  /*24e0*/  FADD.FTZ R38, R82, R83 ;  /* 0x0000005352267221 */ /* 0x000fe20000010000 */
[----:B------:R-:W-:-:S03]  /*24f0*/  FADD.FTZ R39, RZ, R39 ;  /* 0x00000027ff277221 */ /* 0x000fc60000010000 */
[----:B------:R-:W-:Y:S01]  /*2500*/  FADD.FTZ R37, R37, R38 ;  /* 0x0000002625257221 */ /* 0x000fe20000010000 */
[----:B------:R-:W-:Y:S01]  /*2510*/  FFMA.FTZ R36, R26, R26, R41 ;  /* 0x0000001a1a247223 */ /* 0x000fe20000010029 */
[----:B------:R-:W-:Y:S01]  /*2520*/  FADD.FTZ R39, R39, R42 ;  /* 0x0000002a27277221 */ /* 0x000fe20000010000 */
[----:B------:R-:W-:-:S03]  /*2530*/  FMUL.FTZ R41, R83, R83 ;  /* 0x0000005353297220 */ /* 0x000fc60000410000 */
[----:B------:R-:W-:Y:S01]  /*2540*/  FADD.FTZ R36, R39, R36 ;  /* 0x0000002427247221 */ /* 0x000fe20000010000 */
[----:B------:R-:W-:-:S04]  /*2550*/  FFMA.FTZ R41, R82, R82, R41 ;  /* 0x0000005252297223 */ /* 0x000fc80000010029 */
[----:B------:R-:W-:Y:S01]  /*2560*/  FADD.FTZ R36, R36, R41 ;  /* 0x0000002924247221 */ /* 0x000fe20000010000 */
[----:B---3--:R-:W-:-:S04]  /*2570*/  FADD.FTZ R38, R84, R85 ;  /* 0x0000005554267221 */ /* 0x008fc80000010000 */
[----:B------:R-:W-:Y:S01]  /*2580*/  FADD.FTZ R37, R37, R38 ;  /* 0x0000002625257221 */ /* 0x000fe20000010000 */
[----:B------:R-:W-:-:S04]  /*2590*/  FMUL.FTZ R39, R85, R85 ;  /* 0x0000005555277220 */ /* 0x000fc80000410000 */
[----:B------:R-:W-:-:S04]  /*25a0*/  FFMA.FTZ R39, R84, R84, R39 ;  /* 0x0000005454277223 */ /* 0x000fc80000010027 */
[----:B------:R-:W-:Y:S01]  /*25b0*/  FADD.FTZ R36, R36, R39 ;  /* 0x0000002724247221 */ /* 0x000fe20000010000 */
[----:B--2---:R-:W-:-:S04]  /*25c0*/  FMUL.FTZ R39, R89, R89 ;  /* 0x0000005959277220 */ /* 0x004fc80000410000 */
[----:B------:R-:W-:Y:S01]  /*25d0*/  FFMA.FTZ R39, R88, R88, R39 ;  /* 0x0000005858277223 */ /* 0x000fe20000010027 */
[----:B-----5:R-:W-:-:S04]  /*25e0*/  FADD.FTZ R38, R86, R87 ;  /* 0x0000005756267221 */ /* 0x020fc80000010000 */
        /* <DEDUP_REMOVED lines=112> */
[----:B------:R-:W-:Y:S01]  /*2cf0*/  FMUL.FTZ R39, R99, R99 ;  /* 0x0000006363277220 */ /* 0x000fe20000410000 */
        /* <DEDUP_REMOVED lines=57> */
.L_x_4170:
[----:B------:R-:W-:Y:S05]  /*3090*/  BSYNC.RECONVERGENT B0 ;  /* 0x0000000000007941 */ /* 0x000fea0003800200 */
.L_x_4169:
        /* <DEDUP_REMOVED lines=42> */
.L_x_4172:
[----:B------:R-:W-:Y:S05]  /*3340*/  BSYNC.RECONVERGENT B0 ;  /* 0x0000000000007941 */ /* 0x000fea0003800200 */
.L_x_4171:
        /* <DEDUP_REMOVED lines=27> */
.L_x_4175:
[----:B------:R-:W3:Y:S04]  /*3500*/  LDG.E.STRONG.GPU R38, desc[UR6][R36.64] ;  /* 0x0000000624267981 */ /* 0x000ee8000c1ef900 */
[----:B---3--:R-:W-:Y:S01]  /*3510*/  CCTL.IVALL ;  /* 0x00000000ff00798f */ /* 0x008fe20002000000 */
[----:B------:R-:W-:Y:S05]  /*3520*/  YIELD ;  /* 0x0000000000007946 */ /* 0x000fea0003800000 */
[----:B------:R-:W-:-:S13]  /*3530*/  ISETP.NE.AND P1, PT, R38, R45, PT ;  /* 0x0000002d2600720c */ /* 0x000fda0003f25270 */
[----:B------:R-:W-:Y:S05]  /*3540*/  @P1 BRA `(.L_x_4175) ;  /* 0xfffffffc00ec1947 */ /* 0x000fea000383ffff */
.L_x_4174:
        /* <DEDUP_REMOVED lines=16> */
.L_x_4177:
        /* <DEDUP_REMOVED lines=62> */
.L_x_4176:
        /* <DEDUP_REMOVED lines=38> */
.L_x_4178:
        /* <DEDUP_REMOVED lines=19> */
.L_x_4179:
        /* <DEDUP_REMOVED lines=9> */
.L_x_4180:
[----:B------:R-:W-:Y:S05]  /*3e50*/  BSYNC.RECONVERGENT B0 ;  /* 0x0000000000007941 */ /* 0x000fea0003800200 */
.L_x_4173:
        /* <DEDUP_REMOVED lines=20> */
[----:B------:R-:W5:Y:S04]  /*3fa0*/  LDG.E.U16 R53, desc[UR6][R48.64] ;  /* 0x0000000630357981 */ /* 0x000f68000c1e1500 */
[----:B------:R-:W5:Y:S01]  /*3fb0*/  LDG.E.U16 R55, desc[UR6][R48.64+0x2] ;  /* 0x0000020630377981 */ /* 0x000f62000c1e1500 */
[----:B------:R-:W-:Y:S01]  /*3fc0*/  HFMA2 R46, -RZ, RZ, 1.875, 0 ;  /* 0x3f800000ff2e7431 */ /* 0x000fe200000001ff */
[----:B------:R-:W-:Y:S02]  /*3fd0*/  BSSY.RECONVERGENT B0, `(.L_x_4181) ;  /* 0x000071e000007945 */ /* 0x000fe40003800200 */
[----:B------:R-:W0:Y:S01]  /*3fe0*/  LDS.64 R38, [UR4+0x90] ;  /* 0x00009004ff267984 */ /* 0x000e220008000a00 */
[----:B------:R-:W4:Y:S02]  /*3ff0*/  LDCU.U8 UR4, c[0x0][0x3fc] ;  /* 0x00007f80ff0477ac */ /* 0x000f240008000000 */
[----:B----4-:R-:W-:Y:S01]  /*4000*/  UISETP.NE.AND UP0, UPT, UR4, URZ, UPT ;  /* 0x000000ff0400728c */ /* 0x010fe2000bf05270 */
[----:B0-----:R-:W-:-:S04]  /*4010*/  FMUL.FTZ R47, R38, UR8 ;  /* 0x00000008262f7c20 */ /* 0x001fc80008410000 */
[----:B------:R-:W-:-:S04]  /*4020*/  FMUL.FTZ R18, R47, R47 ;  /* 0x0000002f2f127220 */ /* 0x000fc80000410000 */
[----:B------:R-:W-:-:S05]  /*4030*/  FFMA.FTZ R18, R39, UR8, -R18 ;  /* 0x0000000827127c23 */ /* 0x000fca0008010812 */
[----:B------:R-:W-:-:S13]  /*4040*/  FSETP.GTU.FTZ.AND P1, PT, R18, RZ, PT ;  /* 0x000000ff1200720b */ /* 0x000fda0003f3c000 */
[----:B------:R-:W1:Y:S02]  /*4050*/  @P1 LDC R37, c[0x0][0x3a8] ;  /* 0x0000ea00ff251b82 */ /* 0x000e640000000800 */
[----:B-1----:R-:W-:Y:S01]  /*4060*/  @P1 FADD.FTZ R42, R18, R37 ;  /* 0x00000025122a1221 */ /* 0x002fe20000010000 */
[----:B------:R-:W-:-:S03]  /*4070*/  IMAD R18, R3, UR5, R108 ;  /* 0x0000000503127c24 */ /* 0x000fc6000f8e026c */
[----:B------:R5:W0:Y:S02]  /*4080*/  @P1 MUFU.RSQ R46, R42 ;  /* 0x0000002a002e1308 */ /* 0x000a240000001400 */
[C---:B------:R-:W-:Y:S02]  /*4090*/  IADD3 R36, PT, PT, R18.reuse, 0x40, RZ ;  /* 0x0000004012247810 */ /* 0x040fe40007ffe0ff */
[C---:B------:R-:W-:Y:S02]  /*40a0*/  IADD3 R51, PT, PT, R18.reuse, 0x10, RZ ;  /* 0x0000001012337810 */ /* 0x040fe40007ffe0ff */
[C---:B------:R-:W-:Y:S02]  /*40b0*/  IADD3 R37, PT, PT, R18.reuse, 0xf0, RZ ;  /* 0x000000f012257810 */ /* 0x040fe40007ffe0ff */
[----:B------:R-:W-:Y:S02]  /*40c0*/  IADD3 R38, PT, PT, R18, 0xc8, RZ ;  /* 0x000000c812267810 */ /* 0x000fe40007ffe0ff */
[----:B------:R-:W-:-:S02]  /*40d0*/  SHF.R.S32.HI R39, RZ, 0x1f, R36 ;  /* 0x0000001fff277819 */ /* 0x000fc40000011424 */
[----:B------:R-:W-:Y:S02]  /*40e0*/  SHF.R.S32.HI R54, RZ, 0x1f, R51 ;  /* 0x0000001fff367819 */ /* 0x000fe40000011433 */
[----:B------:R-:W-:Y:S02]  /*40f0*/  SHF.R.S32.HI R40, RZ, 0x1f, R37 ;  /* 0x0000001fff287819 */ /* 0x000fe40000011425 */
[----:B------:R-:W-:Y:S02]  /*4100*/  SHF.R.S32.HI R41, RZ, 0x1f, R38 ;  /* 0x0000001fff297819 */ /* 0x000fe40000011426 */
[----:B--2---:R-:W-:Y:S02]  /*4110*/  SHF.L.U32 R45, R50, 0x10, RZ ;  /* 0x00000010322d7819 */ /* 0x004fe400000006ff */
[----:B---3--:R-:W-:Y:S02]  /*4120*/  SHF.L.U32 R44, R52, 0x10, RZ ;  /* 0x00000010342c7819 */ /* 0x008fe400000006ff */
[----:B-----5:R-:W-:-:S02]  /*4130*/  SHF.L.U32 R42, R53, 0x10, RZ ;  /* 0x00000010352a7819 */ /* 0x020fc400000006ff */
[----:B------:R-:W-:Y:S01]  /*4140*/  SHF.L.U32 R43, R55, 0x10, RZ ;  /* 0x00000010372b7819 */ /* 0x000fe200000006ff */
[----:B0-----:R-:W-:Y:S06]  /*4150*/  BRA.U UP0, `(.L_x_4182) ;  /* 0x0000002d00907547 */ /* 0x001fec000b800000 */
[----:B------:R-:W0:Y:S01]  /*4160*/  LDCU.64 UR4, c[0x0][0x3e8] ;  /* 0x00007d00ff0477ac */ /* 0x000e220008000a00 */
[----:B------:R-:W-:Y:S01]  /*4170*/  SHF.R.S32.HI R48, RZ, 0x1f, R18 ;  /* 0x0000001fff307819 */ /* 0x000fe20000011412 */
[----:B------:R-:W-:Y:S01]  /*4180*/  BSSY.RECONVERGENT B1, `(.L_x_4183) ;  /* 0x000001b000017945 */ /* 0x000fe20003800200 */
[C---:B------:R-:W-:Y:S02]  /*4190*/  IADD3 R55, PT, PT, R18.reuse, 0x8, RZ ;  /* 0x0000000812377810 */ /* 0x040fe40007ffe0ff */
[C---:B------:R-:W-:Y:S02]  /*41a0*/  IADD3 R50, PT, PT, R18.reuse, 0x38, RZ ;  /* 0x0000003812327810 */ /* 0x040fe40007ffe0ff */
[----:B------:R-:W-:Y:S02]  /*41b0*/  SHF.R.S32.HI R110, RZ, 0x1f, R55 ;  /* 0x0000001fff6e7819 */ /* 0x000fe40000011437 */
[----:B0-----:R-:W-:Y:S02]  /*41c0*/  ISETP.GE.U32.AND P1, PT, R18, UR4, PT ;  /* 0x0000000412007c0c */ /* 0x001fe4000bf26070 */
[----:B------:R-:W-:-:S02]  /*41d0*/  ISETP.GE.U32.AND P2, PT, R55, UR4, PT ;  /* 0x0000000437007c0c */ /* 0x000fc4000bf46070 */
[----:B------:R-:W-:Y:S02]  /*41e0*/  ISETP.GE.AND.EX P1, PT, R48, UR5, PT, P1 ;  /* 0x0000000530007c0c */ /* 0x000fe4000bf26310 */
[----:B------:R-:W-:Y:S02]  /*41f0*/  ISETP.GE.U32.AND P5, PT, R51, UR4, PT ;  /* 0x0000000433007c0c */ /* 0x000fe4000bfa6070 */
[----:B------:R-:W-:-:S09]  /*4200*/  ISETP.GE.AND.EX P2, PT, R110, UR5, PT, P2 ;  /* 0x000000056e007c0c */ /* 0x000fd2000bf46320 */
[----:B------:R-:W-:Y:S05]  /*4210*/  @P1 BRA `(.L_x_4184) ;  /* 0x0000000000441947 */ /* 0x000fea0003800000 */
[----:B------:R-:W0:Y:S01]  /*4220*/  LDCU.64 UR10, c[0x0][0x3e0] ;  /* 0x00007c00ff0a77ac */ /* 0x000e220008000a00 */
[----:B------:R-:W-:Y:S01]  /*4230*/  MOV R52, R116 ;  /* 0x0000007400347202 */ /* 0x000fe20000000f00 */
[----:B------:R-:W-:Y:S01]  /*4240*/  FADD.FTZ R23, -R47, R23 ;  /* 0x000000172f177221 */ /* 0x000fe20000010100 */
[----:B------:R-:W-:Y:S01]  /*4250*/  MOV R53, R119 ;  /* 0x0000007700357202 */ /* 0x000fe20000000f00 */
[----:B------:R-:W1:Y:S02]  /*4260*/  LDCU.64 UR8, c[0x0][0x380] ;  /* 0x00007000ff0877ac */ /* 0x000e640008000a00 */
[----:B------:R-:W-:-:S04]  /*4270*/  FMUL.FTZ R23, R23, R46 ;  /* 0x0000002e17177220 */ /* 0x000fc80000410000 */
[----:B------:R-:W-:Y:S01]  /*4280*/  FFMA.FTZ R23, R44, R23, R43 ;  /* 0x000000172c177223 */ /* 0x000fe2000001002b */
[----:B0-----:R-:W-:Y:S02]  /*4290*/  IMAD R49, R48, UR10, RZ ;  /* 0x0000000a30317c24 */ /* 0x001fe4000f8e02ff */
[----:B------:R-:W-:-:S04]  /*42a0*/  IMAD.WIDE.U32 R52, R18, UR10, R52 ;  /* 0x0000000a12347c25 */ /* 0x000fc8000f8e0034 */
[----:B------:R-:W-:Y:S01]  /*42b0*/  IMAD R49, R18, UR11, R49 ;  /* 0x0000000b12317c24 */ /* 0x000fe2000f8e0231 */
[----:B-1----:R-:W-:-:S04]  /*42c0*/  LEA R48, P1, R52, UR8, 0x2 ;  /* 0x0000000834307c11 */ /* 0x002fc8000f8210ff */
[----:B------:R-:W-:Y:S01]  /*42d0*/  IADD3 R49, PT, PT, R53, R49, RZ ;  /* 0x0000003135317210 */ /* 0x000fe20007ffe0ff */
[----:B------:R-:W-:-:S03]  /*42e0*/  FADD.FTZ R53, -R47, R22 ;  /* 0x000000162f357221 */ /* 0x000fc60000010100 */
[----:B------:R-:W-:Y:S01]  /*42f0*/  LEA.HI.X R49, R52, UR9, R49, 0x2, P1 ;  /* 0x0000000934317c11 */ /* 0x000fe200088f1431 */
[----:B------:R-:W-:-:S04]  /*4300*/  FMUL.FTZ R22, R53, R46 ;  /* 0x0000002e35167220 */ /* 0x000fc80000410000 */
[----:B------:R-:W-:-:S05]  /*4310*/  FFMA.FTZ R22, R45, R22, R42 ;  /* 0x000000162d167223 */ /* 0x000fca000001002a */
[----:B------:R0:W-:Y:S02]  /*4320*/  STG.E.64 desc[UR6][R48.64], R22 ;  /* 0x0000001630007986 */ /* 0x0001e4000c101b06 */
.L_x_4184:
[----:B------:R-:W-:Y:S05]  /*4330*/  BSYNC.RECONVERGENT B1 ;  /* 0x0000000000017941 */ /* 0x000fea0003800200 */
.L_x_4183:
[----:B------:R-:W-:Y:S04]  /*4340*/  BSSY.RECONVERGENT B1, `(.L_x_4185) ;  /* 0x0000013000017945 */ /* 0x000fe80003800200 */
[----:B------:R-:W-:Y:S05]  /*4350*/  @P2 BRA `(.L_x_4186) ;  /* 0x0000000000442947 */ /* 0x000fea0003800000 */
[----:B------:R-:W1:Y:S01]  /*4360*/  LDCU.64 UR8, c[0x0][0x3e0] ;  /* 0x00007c00ff0877ac */ /* 0x000e620008000a00 */
[----:B0-----:R-:W-:Y:S01]  /*4370*/  MOV R48, R116 ;  /* 0x0000007400307202 */ /* 0x001fe20000000f00 */
[C---:B------:R-:W-:Y:S01]  /*4380*/  FADD.FTZ R23, -R47.reuse, R24 ;  /* 0x000000182f177221 */ /* 0x040fe20000010100 */
[----:B------:R-:W-:Y:S01]  /*4390*/  MOV R49, R119 ;  /* 0x0000007700317202 */ /* 0x000fe20000000f00 */
[----:B------:R-:W0:Y:S01]  /*43a0*/  LDCU.64 UR10, c[0x0][0x380] ;  /* 0x00007000ff0a77ac */ /* 0x000e220008000a00 */
[----:B------:R-:W-:Y:S01]  /*43b0*/  FADD.FTZ R25, -R47, R25 ;  /* 0x000000192f197221 */ /* 0x000fe20000010100 */
        /* <DEDUP_REMOVED lines=8> */
[----:B------:R-:W-:-:S04]  /*4440*/  IADD3 R55, PT, PT, R49, R55, RZ ;  /* 0x0000003731377210 */ /* 0x000fc80007ffe0ff */
[----:B------:R-:W-:-:S05]  /*4450*/  LEA.HI.X R25, R48, UR11, R55, 0x2, P1 ;  /* 0x0000000b30197c11 */ /* 0x000fca00088f1437 */
[----:B------:R1:W-:Y:S02]  /*4460*/  STG.E.64 desc[UR6][R24.64], R22 ;  /* 0x0000001618007986 */ /* 0x0003e4000c101b06 */
.L_x_4186:
[----:B------:R-:W-:Y:S05]  /*4470*/  BSYNC.RECONVERGENT B1 ;  /* 0x0000000000017941 */ /* 0x000fea0003800200 */
.L_x_4185:
[----:B------:R-:W-:Y:S01]  /*4480*/  ISETP.GE.AND.EX P5, PT, R54, UR5, PT, P5 ;  /* 0x0000000536007c0c */ /* 0x000fe2000bfa6350 */
[----:B------:R-:W-:Y:S01]  /*4490*/  BSSY.RECONVERGENT B1, `(.L_x_4187) ;  /* 0x0000020000017945 */ /* 0x000fe20003800200 */
[----:B------:R-:W-:Y:S02]  /*44a0*/  ISETP.GE.U32.AND P1, PT, R106, UR4, PT ;  /* 0x000000046a007c0c */ /* 0x000fe4000bf26070 */
[----:B------:R-:W-:Y:S02]  /*44b0*/  ISETP.GE.U32.AND P6, PT, R20, UR4, PT ;  /* 0x0000000414007c0c */ /* 0x000fe4000bfc6070 */
[----:B------:R-:W-:Y:S02]  /*44c0*/  ISETP.GE.U32.AND P2, PT, R7, UR4, PT ;  /* 0x0000000407007c0c */ /* 0x000fe4000bf46070 */
[----:B------:R-:W-:Y:S02]  /*44d0*/  ISETP.GE.U32.AND P3, PT, R9, UR4, PT ;  /* 0x0000000409007c0c */ /* 0x000fe4000bf66070 */
[----:B------:R-:W-:-:S02]  /*44e0*/  ISETP.GE.U32.AND P4, PT, R50, UR4, PT ;  /* 0x0000000432007c0c */ /* 0x000fc4000bf86070 */
[----:B------:R-:W-:Y:S02]  /*44f0*/  SHF.R.S32.HI R52, RZ, 0x1f, R50 ;  /* 0x0000001fff347819 */ /* 0x000fe40000011432 */
[----:B------:R-:W-:Y:S02]  /*4500*/  ISETP.GE.AND.EX P1, PT, R15, UR5, PT, P1 ;  /* 0x000000050f007c0c */ /* 0x000fe4000bf26310 */
[----:B------:R-:W-:Y:S02]  /*4510*/  ISETP.GE.AND.EX P6, PT, R17, UR5, PT, P6 ;  /* 0x0000000511007c0c */ /* 0x000fe4000bfc6360 */
[----:B------:R-:W-:Y:S02]  /*4520*/  ISETP.GE.AND.EX P2, PT, R19, UR5, PT, P2 ;  /* 0x0000000513007c0c */ /* 0x000fe4000bf46320 */
[----:B------:R-:W-:Y:S02]  /*4530*/  ISETP.GE.AND.EX P3, PT, R21, UR5, PT, P3 ;  /* 0x0000000515007c0c */ /* 0x000fe4000bf66330 */
[----:B------:R-:W-:-:S02]  /*4540*/  ISETP.GE.AND.EX P4, PT, R52, UR5, PT, P4 ;  /* 0x0000000534007c0c */ /* 0x000fc4000bf86340 */
[C---:B-1----:R-:W-:Y:S02]  /*4550*/  IADD3 R25, PT, PT, R18.reuse, 0x48, RZ ;  /* 0x0000004812197810 */ /* 0x042fe40007ffe0ff */
[----:B------:R-:W-:Y:S01]  /*4560*/  IADD3 R24, PT, PT, R18, 0x50, RZ ;  /* 0x0000005012187810 */ /* 0x000fe20007ffe0ff */
[----:B------:R-:W-:Y:S08]  /*4570*/  @P5 BRA `(.L_x_4188) ;  /* 0x0000000000445947 */ /* 0x000ff00003800000 */
        /* <DEDUP_REMOVED lines=17> */
.L_x_4188:
[----:B------:R-:W-:Y:S05]  /*4690*/  BSYNC.RECONVERGENT B1 ;  /* 0x0000000000017941 */ /* 0x000fea0003800200 */
.L_x_4187:
[----:B------:R-:W-:Y:S04]  /*46a0*/  BSSY.RECONVERGENT B1, `(.L_x_4189) ;  /* 0x0000013000017945 */ /* 0x000fe80003800200 */
[----:B------:R-:W-:Y:S05]  /*46b0*/  @P1 BRA `(.L_x_4190) ;  /* 0x0000000000441947 */ /* 0x000fea0003800000 */
[----:B------:R-:W2:Y:S01]  /*46c0*/  LDCU.64 UR8, c[0x0][0x3e0] ;  /* 0x00007c00ff0877ac */ /* 0x000ea20008000a00 */
[----:B-1----:R-:W-:Y:S01]  /*46d0*/  MOV R26, R116 ;  /* 0x00000074001a7202 */ /* 0x002fe20000000f00 */
[C---:B0-----:R-:W-:Y:S01]  /*46e0*/  FADD.FTZ R23, -R47.reuse, R82 ;  /* 0x000000522f177221 */ /* 0x041fe20000010100 */
[----:B------:R-:W-:Y:S01]  /*46f0*/  MOV R27, R119 ;  /* 0x00000077001b7202 */ /* 0x000fe20000000f00 */
[----:B------:R-:W0:Y:S01]  /*4700*/  LDCU.64 UR10, c[0x0][0x380] ;  /* 0x00007000ff0a77ac */ /* 0x000e220008000a00 */
[----:B------:R-:W-:Y:S01]  /*4710*/  FADD.FTZ R83, -R47, R83 ;  /* 0x000000532f537221 */ /* 0x000fe20000010100 */
        /* <DEDUP_REMOVED lines=11> */
.L_x_4190:
[----:B------:R-:W-:Y:S05]  /*47d0*/  BSYNC.RECONVERGENT B1 ;  /* 0x0000000000017941 */ /* 0x000fea0003800200 */
.L_x_4189:
[----:B------:R-:W-:Y:S04]  /*47e0*/  BSSY.RECONVERGENT B1, `(.L_x_4191) ;  /* 0x0000013000017945 */ /* 0x000fe80003800200 */
[----:B------:R-:W-:Y:S05]  /*47f0*/  @P6 BRA `(.L_x_4192) ;  /* 0x0000000000446947 */ /* 0x000fea0003800000 */
[----:B------:R-:W3:Y:S01]  /*4800*/  LDCU.64 UR8, c[0x0][0x3e0] ;  /* 0x00007c00ff0877ac */ /* 0x000ee20008000a00 */
[----:B-1----:R-:W-:Y:S01]  /*4810*/  MOV R26, R116 ;  /* 0x00000074001a7202 */ /* 0x002fe20000000f00 */
[C---:B0-2---:R-:W-:Y:S01]  /*4820*/  FADD.FTZ R23, -R47.reuse, R84 ;  /* 0x000000542f177221 */ /* 0x045fe20000010100 */
[----:B------:R-:W-:Y:S01]  /*4830*/  MOV R27, R119 ;  /* 0x00000077001b7202 */ /* 0x000fe20000000f00 */
[----:B------:R-:W0:Y:S01]  /*4840*/  LDCU.64 UR10, c[0x0][0x380] ;  /* 0x00007000ff0a77ac */ /* 0x000e220008000a00 */
[----:B------:R-:W-:Y:S01]  /*4850*/  FADD.FTZ R85, -R47, R85 ;  /* 0x000000552f557221 */ /* 0x000fe20000010100 */
        /* <DEDUP_REMOVED lines=11> */
.L_x_4192:
[----:B------:R-:W-:Y:S05]  /*4910*/  BSYNC.RECONVERGENT B1 ;  /* 0x0000000000017941 */ /* 0x000fea0003800200 */
.L_x_4191:
[----:B------:R-:W-:Y:S04]  /*4920*/  BSSY.RECONVERGENT B1, `(.L_x_4193) ;  /* 0x0000013000017945 */ /* 0x000fe80003800200 */
[----:B------:R-:W-:Y:S05]  /*4930*/  @P2 BRA `(.L_x_4194) ;  /* 0x0000000000442947 */ /* 0x000fea0003800000 */
[----:B------:R-:W4:Y:S01]  /*4940*/  LDCU.64 UR8, c[0x0][0x3e0] ;  /* 0x00007c00ff0877ac */ /* 0x000f220008000a00 */
[----:B-1----:R-:W-:Y:S01]  /*4950*/  MOV R26, R116 ;  /* 0x00000074001a7202 */ /* 0x002fe20000000f00 */
[C---:B0-23--:R-:W-:Y:S01]  /*4960*/  FADD.FTZ R23, -R47.reuse, R86 ;  /* 0x000000562f177221 */ /* 0x04dfe20000010100 */
[----:B------:R-:W-:Y:S01]  /*4970*/  MOV R27, R119 ;  /* 0x00000077001b7202 */ /* 0x000fe20000000f00 */
[----:B------:R-:W0:Y:S01]  /*4980*/  LDCU.64 UR10, c[0x0][0x380] ;  /* 0x00007000ff0a77ac */ /* 0x000e220008000a00 */
[----:B------:R-:W-:Y:S01]  /*4990*/  FADD.FTZ R87, -R47, R87 ;  /* 0x000000572f577221 */ /* 0x000fe20000010100 */
[----:B----4-:R-:W-:Y:S02]  /*49a0*/  IMAD R22, R19, UR8, RZ ;  /* 0x0000000813167c24 */ /* 0x010fe4000f8e02ff */
[----:B------:R-:W-:-:S04]  /*49b0*/  IMAD.WIDE.U32 R26, R7, UR8, R26 ;  /* 0x00000008071a7c25 */ /* 0x000fc8000f8e001a */
[----:B------:R-:W-:Y:S02]  /*49c0*/  IMAD R49, R7, UR9, R22 ;  /* 0x0000000907317c24 */ /* 0x000fe4000f8e0216 */
[-C--:B------:R-:W-:Y:S01]  /*49d0*/  FMUL.FTZ R22, R23, R46.reuse ;  /* 0x0000002e17167220 */ /* 0x080fe20000410000 */
[----:B0-----:R-:W-:Y:S01]  /*49e0*/  LEA R48, P1, R26, UR10, 0x2 ;  /* 0x0000000a1a307c11 */ /* 0x001fe2000f8210ff */
[----:B------:R-:W-:Y:S01]  /*49f0*/  FMUL.FTZ R23, R87, R46 ;  /* 0x0000002e57177220 */ /* 0x000fe20000410000 */
[----:B------:R-:W-:Y:S01]  /*4a00*/  IADD3 R49, PT, PT, R27, R49, RZ ;  /* 0x000000311b317210 */ /* 0x000fe20007ffe0ff */
[----:B------:R-:W-:Y:S02]  /*4a10*/  FFMA.FTZ R22, R45, R22, R42 ;  /* 0x000000162d167223 */ /* 0x000fe4000001002a */
[----:B------:R-:W-:Y:S01]  /*4a20*/  FFMA.FTZ R23, R44, R23, R43 ;  /* 0x000000172c177223 */ /* 0x000fe2000001002b */
[----:B------:R-:W-:-:S05]  /*4a30*/  LEA.HI.X R49, R26, UR11, R49, 0x2, P1 ;  /* 0x0000000b1a317c11 */ /* 0x000fca00088f1431 */
[----:B------:R4:W-:Y:S02]  /*4a40*/  STG.E.64 desc[UR6][R48.64], R22 ;  /* 0x0000001630007986 */ /* 0x0009e4000c101b06 */
.L_x_4194:
[----:B------:R-:W-:Y:S05]  /*4a50*/  BSYNC.RECONVERGENT B1 ;  /* 0x0000000000017941 */ /* 0x000fea0003800200 */
.L_x_4193:
[----:B------:R-:W-:Y:S04]  /*4a60*/  BSSY.RECONVERGENT B1, `(.L_x_4195) ;  /* 0x0000013000017945 */ /* 0x000fe80003800200 */
[----:B------:R-:W-:Y:S05]  /*4a70*/  @P3 BRA `(.L_x_4196) ;  /* 0x0000000000443947 */ /* 0x000fea0003800000 */
[----:B------:R-:W5:Y:S01]  /*4a80*/  LDCU.64 UR8, c[0x0][0x3e0] ;  /* 0x00007c00ff0877ac */ /* 0x000f620008000a00 */
[----:B-1----:R-:W-:Y:S01]  /*4a90*/  MOV R26, R116 ;  /* 0x00000074001a7202 */ /* 0x002fe20000000f00 */
[C---:B0-234-:R-:W-:Y:S01]  /*4aa0*/  FADD.FTZ R23, -R47.reuse, R88 ;  /* 0x000000582f177221 */ /* 0x05dfe20000010100 */
[----:B------:R-:W-:Y:S01]  /*4ab0*/  MOV R27, R119 ;  /* 0x00000077001b7202 */ /* 0x000fe20000000f00 */
[----:B------:R-:W0:Y:S01]  /*4ac0*/  LDCU.64 UR10, c[0x0][0x380] ;  /* 0x00007000ff0a77ac */ /* 0x000e220008000a00 */
[----:B------:R-:W-:Y:S01]  /*4ad0*/  FADD.FTZ R89, -R47, R89 ;  /* 0x000000592f597221 */ /* 0x000fe20000010100 */
[----:B-----5:R-:W-:Y:S02]  /*4ae0*/  IMAD R22, R21, UR8, RZ ;  /* 0x0000000815167c24 */ /* 0x020fe4000f8e02ff */
        /* <DEDUP_REMOVED lines=10> */
.L_x_4196:
[----:B------:R-:W-:Y:S05]  /*4b90*/  BSYNC.RECONVERGENT B1 ;  /* 0x0000000000017941 */ /* 0x000fea0003800200 */
.L_x_4195:
        /* <DEDUP_REMOVED lines=19> */
.L_x_4198:
[----:B------:R-:W-:Y:S05]  /*4cd0*/  BSYNC.RECONVERGENT B1 ;  /* 0x0000000000017941 */ /* 0x000fea0003800200 */
.L_x_4197:
[----:B------:R-:W-:Y:S01]  /*4ce0*/  ISETP.GE.U32.AND P5, PT, R36, UR4, PT ;  /* 0x0000000424007c0c */ /* 0x000fe2000bfa6070 */
[----:B------:R-:W-:Y:S01]  /*4cf0*/  BSSY.RECONVERGENT B1, `(.L_x_4199) ;  /* 0x0000026000017945 */ /* 0x000fe20003800200 */
[C---:B------:R-:W-:Y:S02]  /*4d00*/  IADD3 R52, PT, PT, R18.reuse, 0x58, RZ ;  /* 0x0000005812347810 */ /* 0x040fe40007ffe0ff */
[----:B------:R-:W-:Y:S02]  /*4d10*/  ISETP.GE.AND.EX P5, PT, R39, UR5, PT, P5 ;  /* 0x0000000527007c0c */ /* 0x000fe4000bfa6350 */
[----:B0-234-:R-:W-:Y:S02]  /*4d20*/  IADD3 R48, PT, PT, R18, 0x60, RZ ;  /* 0x0000006012307810 */ /* 0x01dfe40007ffe0ff */
[----:B------:R-:W-:Y:S02]  /*4d30*/  ISETP.GE.U32.AND P2, PT, R25, UR4, PT ;  /* 0x0000000419007c0c */ /* 0x000fe4000bf46070 */
        /* <DEDUP_REMOVED lines=17> */
[----:B-1----:R-:W-:Y:S01]  /*4e50*/  MOV R26, R116 ;  /* 0x00000074001a7202 */ /* 0x002fe20000000f00 */
        /* <DEDUP_REMOVED lines=15> */
.L_x_4200:
[----:B------:R-:W-:Y:S05]  /*4f50*/  BSYNC.RECONVERGENT B1 ;  /* 0x0000000000017941 */ /* 0x000fea0003800200 */
.L_x_4199:
        /* <DEDUP_REMOVED lines=8> */
[----:B--2---:R-:W-:Y:S02]  /*4fe0*/  IMAD R22, R55, UR8, RZ ;  /* 0x0000000837167c24 */ /* 0x004fe4000f8e02ff */
        /* <DEDUP_REMOVED lines=10> */
.L_x_4202:
[----:B------:R-:W-:Y:S05]  /*5090*/  BSYNC.RECONVERGENT B1 ;  /* 0x0000000000017941 */ /* 0x000fea0003800200 */
.L_x_4201:
        /* <DEDUP_REMOVED lines=19> */
.L_x_4204:
[----:B------:R-:W-:Y:S05]  /*51d0*/  BSYNC.RECONVERGENT B1 ;  /* 0x0000000000017941 */ /* 0x000fea0003800200 */
.L_x_4203:
[----:B------:R-:W-:Y:S04]  /*51e0*/  BSSY.RECONVERGENT B1, `(.L_x_4205) ;  /* 0x0000013000017945 */ /* 0x000fe80003800200 */
[----:B------:R-:W-:Y:S05]  /*51f0*/  @P6 BRA `(.L_x_4206) ;  /* 0x0000000000446947 */ /* 0x000fea0003800000 */
[----:B------:R-:W4:Y:S01]  /*5200*/  LDCU.64 UR8, c[0x0][0x3e0] ;  /* 0x00007c00ff0877ac */ /* 0x000f220008000a00 */
[----:B---3--:R-:W-:Y:S01]  /*5210*/  MOV R24, R116 ;  /* 0x0000007400187202 */ /* 0x008fe20000000f00 */
[C---:B012---:R-:W-:Y:S01]  /*5220*/  FADD.FTZ R23, -R47.reuse, R56 ;  /* 0x000000382f177221 */ /* 0x047fe20000010100 */
[----:B------:R-:W-:Y:S01]  /*5230*/  MOV R25, R119 ;  /* 0x0000007700197202 */ /* 0x000fe20000000f00 */
[----:B------:R-:W0:Y:S01]  /*5240*/  LDCU.64 UR10, c[0x0][0x380] ;  /* 0x00007000ff0a77ac */ /* 0x000e220008000a00 */
[----:B------:R-:W-:Y:S01]  /*5250*/  FADD.FTZ R57, -R47, R57 ;  /* 0x000000392f397221 */ /* 0x000fe20000010100 */
        /* <DEDUP_REMOVED lines=11> */
.L_x_4206:
[----:B------:R-:W-:Y:S05]  /*5310*/  BSYNC.RECONVERGENT B1 ;  /* 0x0000000000017941 */ /* 0x000fea0003800200 */
.L_x_4205:
[----:B------:R-:W-:Y:S04]  /*5320*/  BSSY.RECONVERGENT B1, `(.L_x_4207) ;  /* 0x0000013000017945 */ /* 0x000fe80003800200 */
[----:B------:R-:W-:Y:S05]  /*5330*/  @P3 BRA `(.L_x_4208) ;  /* 0x0000000000443947 */ /* 0x000fea0003800000 */
[----:B------:R-:W5:Y:S01]  /*5340*/  LDCU.64 UR8, c[0x0][0x3e0] ;  /* 0x00007c00ff0877ac */ /* 0x000f620008000a00 */
[----:B---3--:R-:W-:Y:S01]  /*5350*/  MOV R24, R116 ;  /* 0x0000007400187202 */ /* 0x008fe20000000f00 */
        /* <DEDUP_REMOVED lines=15> */
.L_x_4208:
[----:B------:R-:W-:Y:S05]  /*5450*/  BSYNC.RECONVERGENT B1 ;  /* 0x0000000000017941 */ /* 0x000fea0003800200 */
.L_x_4207:
[----:B------:R-:W-:Y:S04]  /*5460*/  BSSY.RECONVERGENT B1, `(.L_x_4209) ;  /* 0x0000013000017945 */ /* 0x000fe80003800200 */
[----:B------:R-:W-:Y:S05]  /*5470*/  @P4 BRA `(.L_x_4210) ;  /* 0x0000000000444947 */ /* 0x000fea0003800000 */
[----:B------:R-:W5:Y:S01]  /*5480*/  LDCU.64 UR8, c[0x0][0x3e0] ;  /* 0x00007c00ff0877ac */ /* 0x000f620008000a00 */
[----:B01234-:R-:W-:Y:S01]  /*5490*/  MOV R22, R116 ;  /* 0x0000007400167202 */ /* 0x01ffe20000000f00 */
        /* <DEDUP_REMOVED lines=15> */
.L_x_4210:
[----:B------:R-:W-:Y:S05]  /*5590*/  BSYNC.RECONVERGENT B1 ;  /* 0x0000000000017941 */ /* 0x000fea0003800200 */
.L_x_4209:
[----:B------:R-:W-:Y:S01]  /*55a0*/  ISETP.GE.U32.AND P5, PT, R50, UR4, PT ;  /* 0x0000000432007c0c */ /* 0x000fe2000bfa6070 */
[----:B------:R-:W-:Y:S01]  /*55b0*/  BSSY.RECONVERGENT B1, `(.L_x_4211) ;  /* 0x000002a000017945 */ /* 0x000fe20003800200 */
[----:B01234-:R-:W-:Y:S02]  /*55c0*/  SHF.R.S32.HI R22, RZ, 0x1f, R50 ;  /* 0x0000001fff167819 */ /* 0x01ffe40000011432 */
[----:B------:R-:W-:Y:S02]  /*55d0*/  IADD3 R39, PT, PT, R18, 0x80, RZ ;  /* 0x0000008012277810 */ /* 0x000fe40007ffe0ff */
        /* <DEDUP_REMOVED lines=24> */
[C---:B------:R-:W-:Y:S01]  /*5760*/  FADD.FTZ R25, -R47.reuse, R60 ;  /* 0x0000003c2f197221 */ /* 0x040fe20000010100 */
[----:B------:R-:W-:Y:S01]  /*5770*/  FADD.FTZ R61, -R47, R61 ;  /* 0x0000003d2f3d7221 */ /* 0x000fe20000010100 */
[----:B------:R-:W1:Y:S02]  /*5780*/  LDCU.64 UR10, c[0x0][0x380] ;  /* 0x00007000ff0a77ac */ /* 0x000e640008000a00 */
[----:B------:R-:W-:-:S04]  /*5790*/  FMUL.FTZ R25, R25, R46 ;  /* 0x0000002e19197220 */ /* 0x000fc80000410000 */
[----:B------:R-:W-:Y:S01]  /*57a0*/  FFMA.FTZ R26, R45, R25, R42 ;  /* 0x000000192d1a7223 */ /* 0x000fe2000001002a */
[----:B0-----:R-:W-:Y:S01]  /*57b0*/  IMAD R27, R22, UR8, RZ ;  /* 0x00000008161b7c24 */ /* 0x001fe2000f8e02ff */
[----:B------:R-:W-:-:S03]  /*57c0*/  MOV R22, R116 ;  /* 0x0000007400167202 */ /* 0x000fc60000000f00 */
[C---:B------:R-:W-:Y:S02]  /*57d0*/  IMAD R27, R50.reuse, UR9, R27 ;  /* 0x00000009321b7c24 */ /* 0x040fe4000f8e021b */
[----:B------:R-:W-:-:S05]  /*57e0*/  IMAD.WIDE.U32 R22, R50, UR8, R22 ;  /* 0x0000000832167c25 */ /* 0x000fca000f8e0016 */
[----:B------:R-:W-:Y:S01]  /*57f0*/  IADD3 R23, PT, PT, R23, R27, RZ ;  /* 0x0000001b17177210 */ /* 0x000fe20007ffe0ff */
[----:B------:R-:W-:Y:S01]  /*5800*/  FMUL.FTZ R27, R61, R46 ;  /* 0x0000002e3d1b7220 */ /* 0x000fe20000410000 */
[----:B-1----:R-:W-:-:S03]  /*5810*/  LEA R24, P5, R22, UR10, 0x2 ;  /* 0x0000000a16187c11 */ /* 0x002fc6000f8a10ff */
[----:B------:R-:W-:Y:S01]  /*5820*/  FFMA.FTZ R27, R44, R27, R43 ;  /* 0x0000001b2c1b7223 */ /* 0x000fe2000001002b */
[----:B------:R-:W-:-:S05]  /*5830*/  LEA.HI.X R25, R22, UR11, R23, 0x2, P5 ;  /* 0x0000000b16197c11 */ /* 0x000fca000a8f1417 */
[----:B------:R0:W-:Y:S04]  /*5840*/  STG.E.64 desc[UR6][R24.64], R26 ;  /* 0x0000001a18007986 */ /* 0x0001e8000c101b06 */
.L_x_4212:
[----:B------:R-:W-:Y:S05]  /*5850*/  BSYNC.RECONVERGENT B1 ;  /* 0x0000000000017941 */ /* 0x000fea0003800200 */
.L_x_4211:
[----:B------:R-:W-:Y:S04]  /*5860*/  BSSY.RECONVERGENT B1, `(.L_x_4213) ;  /* 0x0000013000017945 */ /* 0x000fe80003800200 */
[----:B------:R-:W-:Y:S05]  /*5870*/  @P2 BRA `(.L_x_4214) ;  /* 0x0000000000442947 */ /* 0x000fea0003800000 */
[----:B------:R-:W1:Y:S01]  /*5880*/  LDCU.64 UR8, c[0x0][0x3e0] ;  /* 0x00007c00ff0877ac */ /* 0x000e620008000a00 */
[----:B------:R-:W-:Y:S01]  /*5890*/  MOV R22, R116 ;  /* 0x0000007400167202 */ /* 0x000fe20000000f00 */
        /* <DEDUP_REMOVED lines=15> */
.L_x_4214:
[----:B------:R-:W-:Y:S05]  /*5990*/  BSYNC.RECONVERGENT B1 ;  /* 0x0000000000017941 */ /* 0x000fea0003800200 */
.L_x_4213:
[----:B------:R-:W-:Y:S04]  /*59a0*/  BSSY.RECONVERGENT B1, `(.L_x_4215) ;  /* 0x0000013000017945 */ /* 0x000fe80003800200 */
[----:B------:R-:W-:Y:S05]  /*59b0*/  @P1 BRA `(.L_x_4216) ;  /* 0x0000000000441947 */ /* 0x000fea0003800000 */
[----:B------:R-:W2:Y:S01]  /*59c0*/  LDCU.64 UR8, c[0x0][0x3e0] ;  /* 0x00007c00ff0877ac */ /* 0x000ea20008000a00 */
[----:B------:R-:W-:Y:S01]  /*59d0*/  MOV R22, R116 ;  /* 0x0000007400167202 */ /* 0x000fe20000000f00 */
[C---:B01----:R-:W-:Y:S01]  /*59e0*/  FADD.FTZ R25, -R47.reuse, R64 ;  /* 0x000000402f197221 */ /* 0x043fe20000010100 */
        /* <DEDUP_REMOVED lines=14> */
.L_x_4216:
[----:B------:R-:W-:Y:S05]  /*5ad0*/  BSYNC.RECONVERGENT B1 ;  /* 0x0000000000017941 */ /* 0x000fea0003800200 */
.L_x_4215:
[----:B------:R-:W-:Y:S04]  /*5ae0*/  BSSY.RECONVERGENT B1, `(.L_x_4217) ;  /* 0x0000013000017945 */ /* 0x000fe80003800200 */
[----:B------:R-:W-:Y:S05]  /*5af0*/  @P6 BRA `(.L_x_4218) ;  /* 0x0000000000446947 */ /* 0x000fea0003800000 */
[----:B------:R-:W3:Y:S01]  /*5b00*/  LDCU.64 UR8, c[0x0][0x3e0] ;  /* 0x00007c00ff0877ac */ /* 0x000ee20008000a00 */
[----:B------:R-:W-:Y:S01]  /*5b10*/  MOV R22, R116 ;  /* 0x0000007400167202 */ /* 0x000fe20000000f00 */
        /* <DEDUP_REMOVED lines=15> */
.L_x_4218:
[----:B------:R-:W-:Y:S05]  /*5c10*/  BSYNC.RECONVERGENT B1 ;  /* 0x0000000000017941 */ /* 0x000fea0003800200 */
.L_x_4217:
[----:B------:R-:W-:Y:S04]  /*5c20*/  BSSY.RECONVERGENT B1, `(.L_x_4219) ;  /* 0x0000013000017945 */ /* 0x000fe80003800200 */
[----:B------:R-:W-:Y:S05]  /*5c30*/  @P3 BRA `(.L_x_4220) ;  /* 0x0000000000443947 */ /* 0x000fea0003800000 */
[----:B------:R-:W4:Y:S01]  /*5c40*/  LDCU.64 UR8, c[0x0][0x3e0] ;  /* 0x00007c00ff0877ac */ /* 0x000f220008000a00 */
[----:B------:R-:W-:Y:S01]  /*5c50*/  MOV R22, R116 ;  /* 0x0000007400167202 */ /* 0x000fe20000000f00 */
[C---:B0123--:R-:W-:Y:S01]  /*5c60*/  FADD.FTZ R25, -R47.reuse, R68 ;  /* 0x000000442f197221 */ /* 0x04ffe20000010100 */
        /* <DEDUP_REMOVED lines=14> */
.L_x_4220:
[----:B------:R-:W-:Y:S05]  /*5d50*/  BSYNC.RECONVERGENT B1 ;  /* 0x0000000000017941 */ /* 0x000fea0003800200 */
.L_x_4219:
[----:B------:R-:W-:Y:S04]  /*5d60*/  BSSY.RECONVERGENT B1, `(.L_x_4221) ;  /* 0x0000013000017945 */ /* 0x000fe80003800200 */
[----:B------:R-:W-:Y:S05]  /*5d70*/  @P4 BRA `(.L_x_4222) ;  /* 0x0000000000444947 */ /* 0x000fea0003800000 */
[----:B------:R-:W5:Y:S01]  /*5d80*/  LDCU.64 UR8, c[0x0][0x3e0] ;  /* 0x00007c00ff0877ac */ /* 0x000f620008000a00 */
[----:B------:R-:W-:Y:S01]  /*5d90*/  MOV R22, R116 ;  /* 0x0000007400167202 */ /* 0x000fe20000000f00 */
[C---:B01234-:R-:W-:Y:S01]  /*5da0*/  FADD.FTZ R25, -R47.reuse, R70 ;  /* 0x000000462f197221 */ /* 0x05ffe20000010100 */
        /* <DEDUP_REMOVED lines=14> */
.L_x_4222:
[----:B------:R-:W-:Y:S05]  /*5e90*/  BSYNC.RECONVERGENT B1 ;  /* 0x0000000000017941 */ /* 0x000fea0003800200 */
.L_x_4221:
[----:B------:R-:W-:Y:S01]  /*5ea0*/  ISETP.GE.U32.AND P5, PT, R28, UR4, PT ;  /* 0x000000041c007c0c */ /* 0x000fe2000bfa6070 */
[----:B------:R-:W-:Y:S01]  /*5eb0*/  BSSY.RECONVERGENT B1, `(.L_x_4223) ;  /* 0x0000024000017945 */ /* 0x000fe20003800200 */
[----:B------:R-:W-:Y:S02]  /*5ec0*/  SHF.R.S32.HI R22, RZ, 0x1f, R28 ;  /* 0x0000001fff167819 */ /* 0x000fe4000001141c */
[----:B0123--:R-:W-:Y:S02]  /*5ed0*/  IADD3 R26, PT, PT, R18, 0xc0, RZ ;  /* 0x000000c0121a7810 */ /* 0x00ffe40007ffe0ff */
        /* <DEDUP_REMOVED lines=13> */
[C---:B----4-:R-:W-:Y:S02]  /*5fb0*/  IADD3 R25, PT, PT, R18.reuse, 0xd0, RZ ;  /* 0x000000d012197810 */ /* 0x050fe40007ffe0ff */
[----:B------:R-:W-:Y:S01]  /*5fc0*/  IADD3 R24, PT, PT, R18, 0xd8, RZ ;  /* 0x000000d812187810 */ /* 0x000fe20007ffe0ff */
[----:B------:R-:W-:Y:S08]  /*5fd0*/  @P5 BRA `(.L_x_4224) ;  /* 0x0000000000445947 */ /* 0x000ff00003800000 */
[----:B------:R-:W0:Y:S01]  /*5fe0*/  LDCU.64 UR8, c[0x0][0x3e0] ;  /* 0x00007c00ff0877ac */ /* 0x000e220008000a00 */
[----:B------:R-:W-:Y:S01]  /*5ff0*/  MOV R23, R119 ;  /* 0x0000007700177202 */ /* 0x000fe20000000f00 */
[C---:B------:R-:W-:Y:S01]  /*6000*/  FADD.FTZ R31, -R47.reuse, R72 ;  /* 0x000000482f1f7221 */ /* 0x040fe20000010100 */
[----:B------:R-:W-:Y:S01]  /*6010*/  FADD.FTZ R73, -R47, R73 ;  /* 0x000000492f497221 */ /* 0x000fe20000010100 */
[----:B------:R-:W1:Y:S02]  /*6020*/  LDCU.64 UR10, c[0x0][0x380] ;  /* 0x00007000ff0a77ac */ /* 0x000e640008000a00 */
[-C--:B------:R-:W-:Y:S01]  /*6030*/  FMUL.FTZ R31, R31, R46.reuse ;  /* 0x0000002e1f1f7220 */ /* 0x080fe20000410000 */
[----:B------:R-:W-:-:S03]  /*6040*/  FMUL.FTZ R73, R73, R46 ;  /* 0x0000002e49497220 */ /* 0x000fc60000410000 */
[----:B------:R-:W-:Y:S01]  /*6050*/  FFMA.FTZ R72, R45, R31, R42 ;  /* 0x0000001f2d487223 */ /* 0x000fe2000001002a */
[----:B------:R-:W-:Y:S01]  /*6060*/  FFMA.FTZ R73, R44, R73, R43 ;  /* 0x000000492c497223 */ /* 0x000fe2000001002b */
        /* <DEDUP_REMOVED lines=8> */
.L_x_4224:
[----:B------:R-:W-:Y:S05]  /*60f0*/  BSYNC.RECONVERGENT B1 ;  /* 0x0000000000017941 */ /* 0x000fea0003800200 */
.L_x_4223:
        /* <DEDUP_REMOVED lines=19> */
.L_x_4226:
[----:B------:R-:W-:Y:S05]  /*6230*/  BSYNC.RECONVERGENT B1 ;  /* 0x0000000000017941 */ /* 0x000fea0003800200 */
.L_x_4225:
[----:B------:R-:W-:Y:S04]  /*6240*/  BSSY.RECONVERGENT B1, `(.L_x_4227) ;  /* 0x0000013000017945 */ /* 0x000fe80003800200 */
[----:B------:R-:W-:Y:S05]  /*6250*/  @P1 BRA `(.L_x_4228) ;  /* 0x0000000000441947 */ /* 0x000fea0003800000 */
[----:B------:R-:W2:Y:S01]  /*6260*/  LDCU.64 UR8, c[0x0][0x3e0] ;  /* 0x00007c00ff0877ac */ /* 0x000ea20008000a00 */
[----:B------:R-:W-:Y:S01]  /*6270*/  MOV R22, R116 ;  /* 0x0000007400167202 */ /* 0x000fe20000000f00 */
[C---:B-1----:R-:W-:Y:S01]  /*6280*/  FADD.FTZ R29, -R47.reuse, R94 ;  /* 0x0000005e2f1d7221 */ /* 0x042fe20000010100 */
[----:B------:R-:W-:Y:S01]  /*6290*/  MOV R23, R119 ;  /* 0x0000007700177202 */ /* 0x000fe20000000f00 */
[----:B------:R-:W1:Y:S01]  /*62a0*/  LDCU.64 UR10, c[0x0][0x380] ;  /* 0x00007000ff0a77ac */ /* 0x000e620008000a00 */
[----:B------:R-:W-:Y:S01]  /*62b0*/  FADD.FTZ R95, -R47, R95 ;  /* 0x0000005f2f5f7221 */ /* 0x000fe20000010100 */
[----:B------:R-:W-:-:S03]  /*62c0*/  FMUL.FTZ R29, R29, R46 ;  /* 0x0000002e1d1d7220 */ /* 0x000fc60000410000 */
[----:B------:R-:W-:Y:S01]  /*62d0*/  FMUL.FTZ R95, R95, R46 ;  /* 0x0000002e5f5f7220 */ /* 0x000fe20000410000 */
[----:B------:R-:W-:-:S03]  /*62e0*/  FFMA.FTZ R94, R45, R29, R42 ;  /* 0x0000001d2d5e7223 */ /* 0x000fc6000001002a */
[----:B------:R-:W-:Y:S01]  /*62f0*/  FFMA.FTZ R95, R44, R95, R43 ;  /* 0x0000005f2c5f7223 */ /* 0x000fe2000001002b */
[----:B--2---:R-:W-:Y:S02]  /*6300*/  IMAD R28, R109, UR8, RZ ;  /* 0x000000086d1c7c24 */ /* 0x004fe4000f8e02ff */
[----:B------:R-:W-:-:S04]  /*6310*/  IMAD.WIDE.U32 R22, R11, UR8, R22 ;  /* 0x000000080b167c25 */ /* 0x000fc8000f8e0016 */
[----:B0-----:R-:W-:Y:S01]  /*6320*/  IMAD R31, R11, UR9, R28 ;  /* 0x000000090b1f7c24 */ /* 0x001fe2000f8e021c */
[----:B-1----:R-:W-:-:S04]  /*6330*/  LEA R28, P1, R22, UR10, 0x2 ;  /* 0x0000000a161c7c11 */ /* 0x002fc8000f8210ff */
[----:B------:R-:W-:-:S04]  /*6340*/  IADD3 R31, PT, PT, R23, R31, RZ ;  /* 0x0000001f171f7210 */ /* 0x000fc80007ffe0ff */
[----:B------:R-:W-:-:S05]  /*6350*/  LEA.HI.X R29, R22, UR11, R31, 0x2, P1 ;  /* 0x0000000b161d7c11 */ /* 0x000fca00088f141f */
[----:B------:R2:W-:Y:S02]  /*6360*/  STG.E.64 desc[UR6][R28.64], R94 ;  /* 0x0000005e1c007986 */ /* 0x0005e4000c101b06 */
.L_x_4228:
[----:B------:R-:W-:Y:S05]  /*6370*/  BSYNC.RECONVERGENT B1 ;  /* 0x0000000000017941 */ /* 0x000fea0003800200 */
.L_x_4227:
[----:B------:R-:W-:Y:S04]  /*6380*/  BSSY.RECONVERGENT B1, `(.L_x_4229) ;  /* 0x0000013000017945 */ /* 0x000fe80003800200 */
[----:B------:R-:W-:Y:S05]  /*6390*/  @P6 BRA `(.L_x_4230) ;  /* 0x0000000000446947 */ /* 0x000fea0003800000 */
[----:B------:R-:W0:Y:S01]  /*63a0*/  LDCU.64 UR8, c[0x0][0x3e0] ;  /* 0x00007c00ff0877ac */ /* 0x000e220008000a00 */
[----:B------:R-:W-:Y:S01]  /*63b0*/  MOV R22, R116 ;  /* 0x0000007400167202 */ /* 0x000fe20000000f00 */
[C---:B-12---:R-:W-:Y:S01]  /*63c0*/  FADD.FTZ R29, -R47.reuse, R96 ;  /* 0x000000602f1d7221 */ /* 0x046fe20000010100 */
        /* <DEDUP_REMOVED lines=14> */
.L_x_4230:
[----:B------:R-:W-:Y:S05]  /*64b0*/  BSYNC.RECONVERGENT B1 ;  /* 0x0000000000017941 */ /* 0x000fea0003800200 */
.L_x_4229:
[----:B------:R-:W-:Y:S04]  /*64c0*/  BSSY.RECONVERGENT B1, `(.L_x_4231) ;  /* 0x0000013000017945 */ /* 0x000fe80003800200 */
[----:B------:R-:W-:Y:S05]  /*64d0*/  @P3 BRA `(.L_x_4232) ;  /* 0x0000000000443947 */ /* 0x000fea0003800000 */
[----:B------:R-:W0:Y:S01]  /*64e0*/  LDCU.64 UR8, c[0x0][0x3e0] ;  /* 0x00007c00ff0877ac */ /* 0x000e220008000a00 */
[----:B------:R-:W-:Y:S01]  /*64f0*/  MOV R22, R116 ;  /* 0x0000007400167202 */ /* 0x000fe20000000f00 */
[----:B------:R-:W-:Y:S01]  /*6500*/  FADD.FTZ R77, -R47, R77 ;  /* 0x0000004d2f4d7221 */ /* 0x000fe20000010100 */
[----:B------:R-:W-:Y:S01]  /*6510*/  MOV R23, R119 ;  /* 0x0000007700177202 */ /* 0x000fe20000000f00 */
[----:B------:R-:W4:Y:S02]  /*6520*/  LDCU.64 UR10, c[0x0][0x380] ;  /* 0x00007000ff0a77ac */ /* 0x000f240008000a00 */
[----:B------:R-:W-:-:S04]  /*6530*/  FMUL.FTZ R77, R77, R46 ;  /* 0x0000002e4d4d7220 */ /* 0x000fc80000410000 */
[----:B------:R-:W-:Y:S01]  /*6540*/  FFMA.FTZ R77, R44, R77, R43 ;  /* 0x0000004d2c4d7223 */ /* 0x000fe2000001002b */
[----:B0-----:R-:W-:Y:S02]  /*6550*/  IMAD R31, R27, UR8, RZ ;  /* 0x000000081b1f7c24 */ /* 0x001fe4000f8e02ff */
[----:B------:R-:W-:Y:S01]  /*6560*/  FADD.FTZ R27, -R47, R76 ;  /* 0x0000004c2f1b7221 */ /* 0x000fe20000010100 */
[----:B-123--:R-:W-:-:S04]  /*6570*/  IMAD.WIDE.U32 R28, R26, UR8, R22 ;  /* 0x000000081a1c7c25 */ /* 0x00efc8000f8e0016 */
[----:B------:R-:W-:Y:S01]  /*6580*/  FMUL.FTZ R27, R27, R46 ;  /* 0x0000002e1b1b7220 */ /* 0x000fe20000410000 */
[----:B------:R-:W-:Y:S01]  /*6590*/  IMAD R31, R26, UR9, R31 ;  /* 0x000000091a1f7c24 */ /* 0x000fe2000f8e021f */
[----:B----4-:R-:W-:Y:S02]  /*65a0*/  LEA R22, P1, R28, UR10, 0x2 ;  /* 0x0000000a1c167c11 */ /* 0x010fe4000f8210ff */
[----:B------:R-:W-:Y:S02]  /*65b0*/  FFMA.FTZ R76, R45, R27, R42 ;  /* 0x0000001b2d4c7223 */ /* 0x000fe4000001002a */
[----:B------:R-:W-:-:S04]  /*65c0*/  IADD3 R31, PT, PT, R29, R31, RZ ;  /* 0x0000001f1d1f7210 */ /* 0x000fc80007ffe0ff */
[----:B------:R-:W-:-:S05]  /*65d0*/  LEA.HI.X R23, R28, UR11, R31, 0x2, P1 ;  /* 0x0000000b1c177c11 */ /* 0x000fca00088f141f */
[----:B------:R4:W-:Y:S02]  /*65e0*/  STG.E.64 desc[UR6][R22.64], R76 ;  /* 0x0000004c16007986 */ /* 0x0009e4000c101b06 */
.L_x_4232:
[----:B------:R-:W-:Y:S05]  /*65f0*/  BSYNC.RECONVERGENT B1 ;  /* 0x0000000000017941 */ /* 0x000fea0003800200 */
.L_x_4231:
[----:B------:R-:W-:Y:S04]  /*6600*/  BSSY.RECONVERGENT B1, `(.L_x_4233) ;  /* 0x0000013000017945 */ /* 0x000fe80003800200 */
[----:B------:R-:W-:Y:S05]  /*6610*/  @P4 BRA `(.L_x_4234) ;  /* 0x0000000000444947 */ /* 0x000fea0003800000 */
[----:B------:R-:W5:Y:S01]  /*6620*/  LDCU.64 UR8, c[0x0][0x3e0] ;  /* 0x00007c00ff0877ac */ /* 0x000f620008000a00 */
[----:B----4-:R-:W-:Y:S01]  /*6630*/  MOV R22, R116 ;  /* 0x0000007400167202 */ /* 0x010fe20000000f00 */
[C---:B-123--:R-:W-:Y:S01]  /*6640*/  FADD.FTZ R29, -R47.reuse, R78 ;  /* 0x0000004e2f1d7221 */ /* 0x04efe20000010100 */
[----:B------:R-:W-:Y:S01]  /*6650*/  MOV R23, R119 ;  /* 0x0000007700177202 */ /* 0x000fe20000000f00 */
[----:B------:R-:W1:Y:S01]  /*6660*/  LDCU.64 UR10, c[0x0][0x380] ;  /* 0x00007000ff0a77ac */ /* 0x000e620008000a00 */
        /* <DEDUP_REMOVED lines=8> */
[----:B-1----:R-:W-:-:S04]  /*66f0*/  LEA R22, P1, R26, UR10, 0x2 ;  /* 0x0000000a1a167c11 */ /* 0x002fc8000f8210ff */
[----:B------:R-:W-:-:S04]  /*6700*/  IADD3 R41, PT, PT, R27, R41, RZ ;  /* 0x000000291b297210 */ /* 0x000fc80007ffe0ff */
[----:B------:R-:W-:-:S05]  /*6710*/  LEA.HI.X R23, R26, UR11, R41, 0x2, P1 ;  /* 0x0000000b1a177c11 */ /* 0x000fca00088f1429 */
[----:B------:R1:W-:Y:S02]  /*6720*/  STG.E.64 desc[UR6][R22.64], R78 ;  /* 0x0000004e16007986 */ /* 0x0003e4000c101b06 */
.L_x_4234:
[----:B------:R-:W-:Y:S05]  /*6730*/  BSYNC.RECONVERGENT B1 ;  /* 0x0000000000017941 */ /* 0x000fea0003800200 */
.L_x_4233:
[----:B0-----:R-:W-:Y:S01]  /*6740*/  IADD3 R31, PT, PT, R18, 0xe8, RZ ;  /* 0x000000e8121f7810 */ /* 0x001fe20007ffe0ff */
[----:B------:R-:W-:Y:S01]  /*6750*/  BSSY.RECONVERGENT B1, `(.L_x_4235) ;  /* 0x0000022000017945 */ /* 0x000fe20003800200 */
[----:B------:R-:W-:Y:S02]  /*6760*/  ISETP.GE.U32.AND P5, PT, R25, UR4, PT ;  /* 0x0000000419007c0c */ /* 0x000fe4000bfa6070 */
[----:B------:R-:W-:Y:S02]  /*6770*/  SHF.R.S32.HI R18, RZ, 0x1f, R25 ;  /* 0x0000001fff127819 */ /* 0x000fe40000011419 */
[----:B------:R-:W-:Y:S02]  /*6780*/  ISETP.GE.U32.AND P2, PT, R24, UR4, PT ;  /* 0x0000000418007c0c */ /* 0x000fe4000bf46070 */
[----:B------:R-:W-:Y:S02]  /*6790*/  ISETP.GE.AND.EX P5, PT, R18, UR5, PT, P5 ;  /* 0x0000000512007c0c */ /* 0x000fe4000bfa6350 */
[----:B------:R-:W-:-:S02]  /*67a0*/  ISETP.GE.U32.AND P1, PT, R13, UR4, PT ;  /* 0x000000040d007c0c */ /* 0x000fc4000bf26070 */
[----:B------:R-:W-:Y:S02]  /*67b0*/  ISETP.GE.U32.AND P6, PT, R31, UR4, PT ;  /* 0x000000041f007c0c */ /* 0x000fe4000bfc6070 */
[----:B------:R-:W-:Y:S02]  /*67c0*/  ISETP.GE.U32.AND P3, PT, R37, UR4, PT ;  /* 0x0000000425007c0c */ /* 0x000fe4000bf66070 */
[----:B-123--:R-:W-:Y:S02]  /*67d0*/  SHF.R.S32.HI R28, RZ, 0x1f, R24 ;  /* 0x0000001fff1c7819 */ /* 0x00efe40000011418 */
[----:B------:R-:W-:Y:S02]  /*67e0*/  ISETP.GE.U32.AND P4, PT, R14, UR4, PT ;  /* 0x000000040e007c0c */ /* 0x000fe4000bf86070 */
[----:B------:R-:W-:Y:S02]  /*67f0*/  SHF.R.S32.HI R30, RZ, 0x1f, R31 ;  /* 0x0000001fff1e7819 */ /* 0x000fe4000001141f */
[----:B------:R-:W-:-:S02]  /*6800*/  ISETP.GE.AND.EX P2, PT, R28, UR5, PT, P2 ;  /* 0x000000051c007c0c */ /* 0x000fc4000bf46320 */
[----:B------:R-:W-:Y:S02]  /*6810*/  ISETP.GE.AND.EX P1, PT, R113, UR5, PT, P1 ;  /* 0x0000000571007c0c */ /* 0x000fe4000bf26310 */
[----:B------:R-:W-:Y:S02]  /*6820*/  ISETP.GE.AND.EX P6, PT, R30, UR5, PT, P6 ;  /* 0x000000051e007c0c */ /* 0x000fe4000bfc6360 */
[----:B------:R-:W-:Y:S02]  /*6830*/  ISETP.GE.AND.EX P3, PT, R40, UR5, PT, P3 ;  /* 0x0000000528007c0c */ /* 0x000fe4000bf66330 */
[----:B------:R-:W-:Y:S01]  /*6840*/  ISETP.GE.AND.EX P4, PT, R115, UR5, PT, P4 ;  /* 0x0000000573007c0c */ /* 0x000fe2000bf86340 */
[----:B------:R-:W-:-:S12]  /*6850*/  @P5 BRA `(.L_x_4236) ;  /* 0x0000000000445947 */ /* 0x000fd80003800000 */
[----:B------:R-:W0:Y:S01]  /*6860*/  LDCU.64 UR8, c[0x0][0x3e0] ;  /* 0x00007c00ff0877ac */ /* 0x000e220008000a00 */
[----:B----4-:R-:W-:Y:S01]  /*6870*/  MOV R22, R116 ;  /* 0x0000007400167202 */ /* 0x010fe20000000f00 */
        /* <DEDUP_REMOVED lines=15> */
.L_x_4236:
[----:B------:R-:W-:Y:S05]  /*6970*/  BSYNC.RECONVERGENT B1 ;  /* 0x0000000000017941 */ /* 0x000fea0003800200 */
.L_x_4235:
[----:B------:R-:W-:Y:S04]  /*6980*/  BSSY.RECONVERGENT B1, `(.L_x_4237) ;  /* 0x0000013000017945 */ /* 0x000fe80003800200 */
[----:B------:R-:W-:Y:S05]  /*6990*/  @P2 BRA `(.L_x_4238) ;  /* 0x0000000000442947 */ /* 0x000fea0003800000 */
[----:B------:R-:W1:Y:S01]  /*69a0*/  LDCU.64 UR8, c[0x0][0x3e0] ;  /* 0x00007c00ff0877ac */ /* 0x000e620008000a00 */
[----:B0---4-:R-:W-:Y:S01]  /*69b0*/  MOV R22, R116 ;  /* 0x0000007400167202 */ /* 0x011fe20000000f00 */
        /* <DEDUP_REMOVED lines=15> */
.L_x_4238:
[----:B------:R-:W-:Y:S05]  /*6ab0*/  BSYNC.RECONVERGENT B1 ;  /* 0x0000000000017941 */ /* 0x000fea0003800200 */
.L_x_4237:
[----:B------:R-:W-:Y:S04]  /*6ac0*/  BSSY.RECONVERGENT B1, `(.L_x_4239) ;  /* 0x0000013000017945 */ /* 0x000fe80003800200 */
[----:B------:R-:W-:Y:S05]  /*6ad0*/  @P1 BRA `(.L_x_4240) ;  /* 0x0000000000441947 */ /* 0x000fea0003800000 */
[----:B------:R-:W2:Y:S01]  /*6ae0*/  LDCU.64 UR8, c[0x0][0x3e0] ;  /* 0x00007c00ff0877ac */ /* 0x000ea20008000a00 */
[----:B01--4-:R-:W-:Y:S01]  /*6af0*/  MOV R22, R116 ;  /* 0x0000007400167202 */ /* 0x013fe20000000f00 */
        /* <DEDUP_REMOVED lines=15> */
.L_x_4240:
[----:B------:R-:W-:Y:S05]  /*6bf0*/  BSYNC.RECONVERGENT B1 ;  /* 0x0000000000017941 */ /* 0x000fea0003800200 */
.L_x_4239:
[----:B------:R-:W-:Y:S04]  /*6c00*/  BSSY.RECONVERGENT B1, `(.L_x_4241) ;  /* 0x0000013000017945 */ /* 0x000fe80003800200 */
[----:B------:R-:W-:Y:S05]  /*6c10*/  @P6 BRA `(.L_x_4242) ;  /* 0x0000000000446947 */ /* 0x000fea0003800000 */
[----:B------:R-:W3:Y:S01]  /*6c20*/  LDCU.64 UR8, c[0x0][0x3e0] ;  /* 0x00007c00ff0877ac */ /* 0x000ee20008000a00 */
[----:B012-4-:R-:W-:Y:S01]  /*6c30*/  MOV R22, R116 ;  /* 0x0000007400167202 */ /* 0x017fe20000000f00 */
        /* <DEDUP_REMOVED lines=15> */
.L_x_4242:
[----:B------:R-:W-:Y:S05]  /*6d30*/  BSYNC.RECONVERGENT B1 ;  /* 0x0000000000017941 */ /* 0x000fea0003800200 */
.L_x_4241:
        /* <DEDUP_REMOVED lines=19> */
.L_x_4244:
[----:B------:R-:W-:Y:S05]  /*6e70*/  BSYNC.RECONVERGENT B1 ;  /* 0x0000000000017941 */ /* 0x000fea0003800200 */
.L_x_4243:
[----:B------:R-:W-:Y:S05]  /*6e80*/  @P4 BRA `(.L_x_4245) ;  /* 0x0000004000c84947 */ /* 0x000fea0003800000 */
[----:B------:R-:W5:Y:S01]  /*6e90*/  LDCU.64 UR4, c[0x0][0x3e0] ;  /* 0x00007c00ff0477ac */ /* 0x000f620008000a00 */
[----:B------:R-:W-:Y:S01]  /*6ea0*/  MOV R117, R119 ;  /* 0x0000007700757202 */ /* 0x000fe20000000f00 */
[C---:B01234-:R-:W-:Y:S01]  /*6eb0*/  FADD.FTZ R23, -R47.reuse, R104 ;  /* 0x000000682f177221 */ /* 0x05ffe20000010100 */
[----:B------:R-:W-:Y:S01]  /*6ec0*/  FADD.FTZ R47, -R47, R105 ;  /* 0x000000692f2f7221 */ /* 0x000fe20000010100 */
[----:B------:R-:W0:Y:S02]  /*6ed0*/  LDCU.64 UR8, c[0x0][0x380] ;  /* 0x00007000ff0877ac */ /* 0x000e240008000a00 */
        /* <DEDUP_REMOVED lines=8> */
[----:B------:R-:W-:-:S04]  /*6f60*/  IADD3 R25, PT, PT, R117, R25, RZ ;  /* 0x0000001975197210 */ /* 0x000fc80007ffe0ff */
[----:B------:R-:W-:-:S05]  /*6f70*/  LEA.HI.X R23, R116, UR9, R25, 0x2, P1 ;  /* 0x0000000974177c11 */ /* 0x000fca00088f1419 */
[----:B------:R0:W-:Y:S01]  /*6f80*/  STG.E.64 desc[UR6][R22.64], R42 ;  /* 0x0000002a16007986 */ /* 0x0001e2000c101b06 */
[----:B------:R-:W-:Y:S05]  /*6f90*/  BRA `(.L_x_4245) ;  /* 0x0000004000847947 */ /* 0x000fea0003800000 */
.L_x_4182:
        /* <DEDUP_REMOVED lines=12> */
[C---:B------:R-:W-:Y:S01]  /*7060*/  FADD.FTZ R53, -R47.reuse, R22 ;  /* 0x000000162f357221 */ /* 0x040fe20000010100 */
[----:B------:R-:W-:Y:S01]  /*7070*/  FADD.FTZ R23, -R47, R23 ;  /* 0x000000172f177221 */ /* 0x000fe20000010100 */
        /* <DEDUP_REMOVED lines=25> */
.L_x_4247:
[----:B------:R-:W-:Y:S05]  /*7210*/  BSYNC.RECONVERGENT B1 ;  /* 0x0000000000017941 */ /* 0x000fea0003800200 */
.L_x_4246:
[----:B------:R-:W-:Y:S04]  /*7220*/  BSSY.RECONVERGENT B1, `(.L_x_4248) ;  /* 0x000001d000017945 */ /* 0x000fe80003800200 */
[----:B------:R-:W-:Y:S05]  /*7230*/  @P2 BRA `(.L_x_4249) ;  /* 0x00000000006c2947 */ /* 0x000fea0003800000 */
[C---:B0-----:R-:W-:Y:S01]  /*7240*/  FADD.FTZ R23, -R47.reuse, R24 ;  /* 0x000000182f177221 */ /* 0x041fe20000010100 */
        /* <DEDUP_REMOVED lines=15> */
[----:B0-----:R-:W-:Y:S02]  /*7340*/  FADD.FTZ R112, R24, 1 ;  /* 0x3f80000018707421 */ /* 0x001fe40000010000 */
[----:B------:R-:W0:Y:S02]  /*7350*/  MUFU.RCP R110, R55 ;  /* 0x00000037006e7308 */ /* 0x000e240000001000 */
[----:B------:R-:W-:-:S04]  /*7360*/  IMAD.WIDE.U32 R22, R49, UR8, R22 ;  /* 0x0000000831167c25 */ /* 0x000fc8000f8e0016 */
[----:B------:R-:W-:Y:S01]  /*7370*/  IMAD R49, R49, UR9, R50 ;  /* 0x0000000931317c24 */ /* 0x000fe2000f8e0232 */
[----:B-1----:R-:W-:Y:S01]  /*7380*/  LEA R24, P1, R22, UR10, 0x2 ;  /* 0x0000000a16187c11 */ /* 0x002fe2000f8210ff */
[----:B------:R-:W1:Y:S03]  /*7390*/  MUFU.RCP R121, R112 ;  /* 0x0000007000797308 */ /* 0x000e660000001000 */
[----:B------:R-:W-:-:S04]  /*73a0*/  IADD3 R49, PT, PT, R23, R49, RZ ;  /* 0x0000003117317210 */ /* 0x000fc80007ffe0ff */
[----:B------:R-:W-:Y:S01]  /*73b0*/  LEA.HI.X R25, R22, UR11, R49, 0x2, P1 ;  /* 0x0000000b16197c11 */ /* 0x000fe200088f1431 */
[----:B0-----:R-:W-:Y:S01]  /*73c0*/  FMUL.FTZ R22, R53, R110 ;  /* 0x0000006e35167220 */ /* 0x001fe20000410000 */
[----:B-1----:R-:W-:-:S05]  /*73d0*/  FMUL.FTZ R23, R52, R121 ;  /* 0x0000007934177220 */ /* 0x002fca0000410000 */
[----:B------:R1:W-:Y:S02]  /*73e0*/  STG.E.64 desc[UR6][R24.64], R22 ;  /* 0x0000001618007986 */ /* 0x0003e4000c101b06 */
.L_x_4249:
[----:B------:R-:W-:Y:S05]  /*73f0*/  BSYNC.RECONVERGENT B1 ;  /* 0x0000000000017941 */ /* 0x000fea0003800200 */
.L_x_4248:
[----:B------:R-:W-:Y:S01]  /*7400*/  ISETP.GE.AND.EX P5, PT, R54, UR5, PT, P5 ;  /* 0x0000000536007c0c */ /* 0x000fe2000bfa6350 */
[----:B------:R-:W-:Y:S01]  /*7410*/  BSSY.RECONVERGENT B1, `(.L_x_4250) ;  /* 0x0000028000017945 */ /* 0x000fe20003800200 */
[----:B------:R-:W-:Y:S02]  /*7420*/  ISETP.GE.U32.AND P1, PT, R106, UR4, PT ;  /* 0x000000046a007c0c */ /* 0x000fe4000bf26070 */
[----:B------:R-:W-:Y:S02]  /*7430*/  ISETP.GE.U32.AND P6, PT, R20, UR4, PT ;  /* 0x0000000414007c0c */ /* 0x000fe4000bfc6070 */
[----:B------:R-:W-:Y:S02]  /*7440*/  ISETP.GE.U32.AND P2, PT, R9, UR4, PT ;  /* 0x0000000409007c0c */ /* 0x000fe4000bf46070 */
[----:B------:R-:W-:Y:S02]  /*7450*/  ISETP.GE.U32.AND P4, PT, R48, UR4, PT ;  /* 0x0000000430007c0c */ /* 0x000fe4000bf86070 */
[----:B------:R-:W-:-:S02]  /*7460*/  SHF.R.S32.HI R49, RZ, 0x1f, R48 ;  /* 0x0000001fff317819 */ /* 0x000fc40000011430 */
[----:B------:R-:W-:Y:S02]  /*7470*/  ISETP.GE.AND.EX P1, PT, R15, UR5, PT, P1 ;  /* 0x000000050f007c0c */ /* 0x000fe4000bf26310 */
[----:B------:R-:W-:Y:S02]  /*7480*/  ISETP.GE.AND.EX P6, PT, R17, UR5, PT, P6 ;  /* 0x0000000511007c0c */ /* 0x000fe4000bfc6360 */
[----:B------:R-:W-:Y:S02]  /*7490*/  ISETP.GE.AND.EX P2, PT, R21, UR5, PT, P2 ;  /* 0x0000000515007c0c */ /* 0x000fe4000bf46320 */
[----:B------:R-:W-:Y:S02]  /*74a0*/  ISETP.GE.AND.EX P4, PT, R49, UR5, PT, P4 ;  /* 0x0000000531007c0c */ /* 0x000fe4000bf86340 */
[C---:B-1----:R-:W-:Y:S02]  /*74b0*/  IADD3 R25, PT, PT, R18.reuse, 0x48, RZ ;  /* 0x0000004812197810 */ /* 0x042fe40007ffe0ff */
[----:B------:R-:W-:Y:S01]  /*74c0*/  IADD3 R24, PT, PT, R18, 0x50, RZ ;  /* 0x0000005012187810 */ /* 0x000fe20007ffe0ff */
[----:B------:R-:W-:Y:S08]  /*74d0*/  @P5 BRA `(.L_x_4251) ;  /* 0x00000000006c5947 */ /* 0x000ff00003800000 */
        /* <DEDUP_REMOVED lines=27> */
.L_x_4251:
[----:B------:R-:W-:Y:S05]  /*7690*/  BSYNC.RECONVERGENT B1 ;  /* 0x0000000000017941 */ /* 0x000fea0003800200 */
.L_x_4250:
[----:B------:R-:W-:Y:S04]  /*76a0*/  BSSY.RECONVERGENT B1, `(.L_x_4252) ;  /* 0x000001d000017945 */ /* 0x000fe80003800200 */
[----:B------:R-:W-:Y:S05]  /*76b0*/  @P1 BRA `(.L_x_4253) ;  /* 0x00000000006c1947 */ /* 0x000fea0003800000 */
[C---:B01----:R-:W-:Y:S01]  /*76c0*/  FADD.FTZ R23, -R47.reuse, R82 ;  /* 0x000000522f177221 */ /* 0x043fe20000010100 */
        /* <DEDUP_REMOVED lines=26> */
.L_x_4253:
[----:B------:R-:W-:Y:S05]  /*7870*/  BSYNC.RECONVERGENT B1 ;  /* 0x0000000000017941 */ /* 0x000fea0003800200 */
.L_x_4252:
[----:B------:R-:W-:Y:S04]  /*7880*/  BSSY.RECONVERGENT B1, `(.L_x_4254) ;  /* 0x000001d000017945 */ /* 0x000fe80003800200 */
[----:B------:R-:W-:Y:S05]  /*7890*/  @P6 BRA `(.L_x_4255) ;  /* 0x00000000006c6947 */ /* 0x000fea0003800000 */
[C---:B012---:R-:W-:Y:S01]  /*78a0*/  FADD.FTZ R23, -R47.reuse, R84 ;  /* 0x000000542f177221 */ /* 0x047fe20000010100 */
        /* <DEDUP_REMOVED lines=26> */
.L_x_4255:
[----:B------:R-:W-:Y:S05]  /*7a50*/  BSYNC.RECONVERGENT B1 ;  /* 0x0000000000017941 */ /* 0x000fea0003800200 */
.L_x_4254:
[----:B------:R-:W-:Y:S04]  /*7a60*/  BSSY.RECONVERGENT B1, `(.L_x_4256) ;  /* 0x000001d000017945 */ /* 0x000fe80003800200 */
[----:B------:R-:W-:Y:S05]  /*7a70*/  @P3 BRA `(.L_x_4257) ;  /* 0x00000000006c3947 */ /* 0x000fea0003800000 */
[C---:B0123--:R-:W-:Y:S01]  /*7a80*/  FADD.FTZ R23, -R47.reuse, R86 ;  /* 0x000000562f177221 */ /* 0x04ffe20000010100 */
        /* <DEDUP_REMOVED lines=26> */
.L_x_4257:
[----:B------:R-:W-:Y:S05]  /*7c30*/  BSYNC.RECONVERGENT B1 ;  /* 0x0000000000017941 */ /* 0x000fea0003800200 */
.L_x_4256:
[----:B------:R-:W-:Y:S04]  /*7c40*/  BSSY.RECONVERGENT B1, `(.L_x_4258) ;  /* 0x000001d000017945 */ /* 0x000fe80003800200 */
[----:B------:R-:W-:Y:S05]  /*7c50*/  @P2 BRA `(.L_x_4259) ;  /* 0x00000000006c2947 */ /* 0x000fea0003800000 */
[C---:B01234-:R-:W-:Y:S01]  /*7c60*/  FADD.FTZ R23, -R47.reuse, R88 ;  /* 0x000000582f177221 */ /* 0x05ffe20000010100 */
        /* <DEDUP_REMOVED lines=26> */
.L_x_4259:
[----:B------:R-:W-:Y:S05]  /*7e10*/  BSYNC.RECONVERGENT B1 ;  /* 0x0000000000017941 */ /* 0x000fea0003800200 */
.L_x_4258:
        /* <DEDUP_REMOVED lines=29> */
.L_x_4261:
[----:B------:R-:W-:Y:S05]  /*7ff0*/  BSYNC.RECONVERGENT B1 ;  /* 0x0000000000017941 */ /* 0x000fea0003800200 */
.L_x_4260:
[----:B------:R-:W-:Y:S01]  /*8000*/  ISETP.GE.U32.AND P5, PT, R36, UR4, PT ;  /* 0x0000000424007c0c */ /* 0x000fe2000bfa6070 */
[----:B------:R-:W-:Y:S01]  /*8010*/  BSSY.RECONVERGENT B1, `(.L_x_4262) ;  /* 0x0000030000017945 */ /* 0x000fe20003800200 */
[C---:B------:R-:W-:Y:S02]  /*8020*/  IADD3 R50, PT, PT, R18.reuse, 0x58, RZ ;  /* 0x0000005812327810 */ /* 0x040fe40007ffe0ff */
[----:B------:R-:W-:Y:S02]  /*8030*/  ISETP.GE.AND.EX P5, PT, R39, UR5, PT, P5 ;  /* 0x0000000527007c0c */ /* 0x000fe4000bfa6350 */
[----:B------:R-:W-:Y:S02]  /*8040*/  IADD3 R28, PT, PT, R18, 0x60, RZ ;  /* 0x00000060121c7810 */ /* 0x000fe40007ffe0ff */
[----:B------:R-:W-:Y:S02]  /*8050*/  ISETP.GE.U32.AND P2, PT, R25, UR4, PT ;  /* 0x0000000419007c0c */ /* 0x000fe4000bf46070 */
[----:B------:R-:W-:-:S02]  /*8060*/  ISETP.GE.U32.AND P1, PT, R24, UR4, PT ;  /* 0x0000000418007c0c */ /* 0x000fc4000bf26070 */
[----:B------:R-:W-:Y:S02]  /*8070*/  ISETP.GE.U32.AND P6, PT, R50, UR4, PT ;  /* 0x0000000432007c0c */ /* 0x000fe4000bfc6070 */
[----:B------:R-:W-:Y:S02]  /*8080*/  ISETP.GE.U32.AND P3, PT, R28, UR4, PT ;  /* 0x000000041c007c0c */ /* 0x000fe4000bf66070 */
[----:B------:R-:W-:Y:S02]  /*8090*/  ISETP.GE.U32.AND P4, PT, R10, UR4, PT ;  /* 0x000000040a007c0c */ /* 0x000fe4000bf86070 */
[----:B0-----:R-:W-:Y:S02]  /*80a0*/  SHF.R.S32.HI R53, RZ, 0x1f, R25 ;  /* 0x0000001fff357819 */ /* 0x001fe40000011419 */
        /* <DEDUP_REMOVED lines=11> */
[C---:B-1234-:R-:W-:Y:S01]  /*8160*/  FADD.FTZ R23, -R47.reuse, R30 ;  /* 0x0000001e2f177221 */ /* 0x05efe20000010100 */
        /* <DEDUP_REMOVED lines=26> */
.L_x_4263:
[----:B------:R-:W-:Y:S05]  /*8310*/  BSYNC.RECONVERGENT B1 ;  /* 0x0000000000017941 */ /* 0x000fea0003800200 */
.L_x_4262:
        /* <DEDUP_REMOVED lines=29> */
.L_x_4265:
[----:B------:R-:W-:Y:S05]  /*84f0*/  BSYNC.RECONVERGENT B1 ;  /* 0x0000000000017941 */ /* 0x000fea0003800200 */
.L_x_4264:
        /* <DEDUP_REMOVED lines=29> */
.L_x_4267:
[----:B------:R-:W-:Y:S05]  /*86d0*/  BSYNC.RECONVERGENT B1 ;  /* 0x0000000000017941 */ /* 0x000fea0003800200 */
.L_x_4266:
        /* <DEDUP_REMOVED lines=29> */
.L_x_4269:
[----:B------:R-:W-:Y:S05]  /*88b0*/  BSYNC.RECONVERGENT B1 ;  /* 0x0000000000017941 */ /* 0x000fea0003800200 */
.L_x_4268:
        /* <DEDUP_REMOVED lines=29> */
.L_x_4271:
[----:B------:R-:W-:Y:S05]  /*8a90*/  BSYNC.RECONVERGENT B1 ;  /* 0x0000000000017941 */ /* 0x000fea0003800200 */
.L_x_4270:
[----:B------:R-:W-:Y:S04]  /*8aa0*/  BSSY.RECONVERGENT B1, `(.L_x_4272) ;  /* 0x000001d000017945 */ /* 0x000fe80003800200 */
[----:B------:R-:W-:Y:S05]  /*8ab0*/  @P4 BRA `(.L_x_4273) ;  /* 0x00000000006c4947 */ /* 0x000fea0003800000 */
[C---:B01234-:R-:W-:Y:S01]  /*8ac0*/  FADD.FTZ R23, -R47.reuse, R92 ;  /* 0x0000005c2f177221 */ /* 0x05ffe20000010100 */
        /* <DEDUP_REMOVED lines=26> */
.L_x_4273:
[----:B------:R-:W-:Y:S05]  /*8c70*/  BSYNC.RECONVERGENT B1 ;  /* 0x0000000000017941 */ /* 0x000fea0003800200 */
.L_x_4272:
        /* <DEDUP_REMOVED lines=53> */
.L_x_4275:
[----:B------:R-:W-:Y:S05]  /*8fd0*/  BSYNC.RECONVERGENT B1 ;  /* 0x0000000000017941 */ /* 0x000fea0003800200 */
.L_x_4274:
        /* <DEDUP_REMOVED lines=29> */
.L_x_4277:
[----:B------:R-:W-:Y:S05]  /*91b0*/  BSYNC.RECONVERGENT B1 ;  /* 0x0000000000017941 */ /* 0x000fea0003800200 */
.L_x_4276:
[----:B------:R-:W-:Y:S04]  /*91c0*/  BSSY.RECONVERGENT B1, `(.L_x_4278) ;  /* 0x000001d000017945 */ /* 0x000fe80003800200 */
[----:B------:R-:W-:Y:S05]  /*91d0*/  @P1 BRA `(.L_x_4279) ;  /* 0x00000000006c1947 */ /* 0x000fea0003800000 */
[C---:B01----:R-:W-:Y:S01]  /*91e0*/  FADD.FTZ R23, -R47.reuse, R64 ;  /* 0x000000402f177221 */ /* 0x043fe20000010100 */
        /* <DEDUP_REMOVED lines=26> */
.L_x_4279:
[----:B------:R-:W-:Y:S05]  /*9390*/  BSYNC.RECONVERGENT B1 ;  /* 0x0000000000017941 */ /* 0x000fea0003800200 */
.L_x_4278:
        /* <DEDUP_REMOVED lines=29> */
.L_x_4281:
[----:B------:R-:W-:Y:S05]  /*9570*/  BSYNC.RECONVERGENT B1 ;  /* 0x0000000000017941 */ /* 0x000fea0003800200 */
.L_x_4280:
        /* <DEDUP_REMOVED lines=29> */
.L_x_4283:
[----:B------:R-:W-:Y:S05]  /*9750*/  BSYNC.RECONVERGENT B1 ;  /* 0x0000000000017941 */ /* 0x000fea0003800200 */
.L_x_4282:
        /* <DEDUP_REMOVED lines=8> */
[----:B----4-:R-:W-:Y:S01]  /*97e0*/  FFMA.FTZ R33, R45, R23, R42 ;  /* 0x000000172d217223 */ /* 0x010fe2000001002a */
        /* <DEDUP_REMOVED lines=20> */
.L_x_4285:
[----:B------:R-:W-:Y:S05]  /*9930*/  BSYNC.RECONVERGENT B1 ;  /* 0x0000000000017941 */ /* 0x000fea0003800200 */
.L_x_4284:
[----:B------:R-:W-:Y:S01]  /*9940*/  ISETP.GE.U32.AND P5, PT, R27, UR4, PT ;  /* 0x000000041b007c0c */ /* 0x000fe2000bfa6070 */
[----:B------:R-:W-:Y:S01]  /*9950*/  BSSY.RECONVERGENT B1, `(.L_x_4286) ;  /* 0x000002e000017945 */ /* 0x000fe20003800200 */
[----:B------:R-:W-:Y:S02]  /*9960*/  SHF.R.S32.HI R29, RZ, 0x1f, R27 ;  /* 0x0000001fff1d7819 */ /* 0x000fe4000001141b */
[----:B01234-:R-:W-:Y:S02]  /*9970*/  IADD3 R24, PT, PT, R18, 0xc0, RZ ;  /* 0x000000c012187810 */ /* 0x01ffe40007ffe0ff */
        /* <DEDUP_REMOVED lines=43> */
.L_x_4287:
[----:B------:R-:W-:Y:S05]  /*9c30*/  BSYNC.RECONVERGENT B1 ;  /* 0x0000000000017941 */ /* 0x000fea0003800200 */
.L_x_4286:
[----:B------:R-:W-:Y:S04]  /*9c40*/  BSSY.RECONVERGENT B1, `(.L_x_4288) ;  /* 0x000001d000017945 */ /* 0x000fe80003800200 */
[----:B------:R-:W-:Y:S05]  /*9c50*/  @P2 BRA `(.L_x_4289) ;  /* 0x00000000006c2947 */ /* 0x000fea0003800000 */
[C---:B------:R-:W-:Y:S01]  /*9c60*/  FADD.FTZ R27, -R47.reuse, R74 ;  /* 0x0000004a2f1b7221 */ /* 0x040fe20000010100 */
[----:B------:R-:W-:Y:S01]  /*9c70*/  FADD.FTZ R75, -R47, R75 ;  /* 0x0000004b2f4b7221 */ /* 0x000fe20000010100 */
[----:B------:R-:W1:Y:S01]  /*9c80*/  LDCU.64 UR8, c[0x0][0x3e0] ;  /* 0x00007c00ff0877ac */ /* 0x000e620008000a00 */
[----:B------:R-:W-:Y:S01]  /*9c90*/  MOV R28, R116 ;  /* 0x00000074001c7202 */ /* 0x000fe20000000f00 */
[-C--:B------:R-:W-:Y:S01]  /*9ca0*/  FMUL.FTZ R27, R27, R46.reuse ;  /* 0x0000002e1b1b7220 */ /* 0x080fe20000410000 */
[----:B------:R-:W-:Y:S01]  /*9cb0*/  FMUL.FTZ R75, R75, R46 ;  /* 0x0000002e4b4b7220 */ /* 0x000fe20000410000 */
[----:B------:R-:W2:Y:S01]  /*9cc0*/  LDCU.64 UR10, c[0x0][0x380] ;  /* 0x00007000ff0a77ac */ /* 0x000ea20008000a00 */
[----:B------:R-:W-:Y:S01]  /*9cd0*/  MOV R29, R119 ;  /* 0x00000077001d7202 */ /* 0x000fe20000000f00 */
[----:B0-----:R-:W-:Y:S01]  /*9ce0*/  FFMA.FTZ R33, R45, R27, R42 ;  /* 0x0000001b2d217223 */ /* 0x001fe2000001002a */
[----:B------:R-:W-:-:S03]  /*9cf0*/  FFMA.FTZ R75, R44, R75, R43 ;  /* 0x0000004b2c4b7223 */ /* 0x000fc6000001002b */
[----:B------:R-:W-:Y:S01]  /*9d00*/  FMUL.FTZ R27, R33, -1.4426950216293334961 ;  /* 0xbfb8aa3b211b7820 */ /* 0x000fe20000410000 */
[----:B------:R-:W-:-:S05]  /*9d10*/  FMUL.FTZ R31, R75, -1.4426950216293334961 ;  /* 0xbfb8aa3b4b1f7820 */ /* 0x000fca0000410000 */
[----:B------:R-:W0:Y:S01]  /*9d20*/  MUFU.EX2 R27, R27 ;  /* 0x0000001b001b7308 */ /* 0x000e220000000800 */
[----:B-1----:R-:W-:-:S03]  /*9d30*/  IMAD R39, R39, UR8, RZ ;  /* 0x0000000827277c24 */ /* 0x002fc6000f8e02ff */
[----:B------:R-:W1:Y:S01]  /*9d40*/  MUFU.EX2 R31, R31 ;  /* 0x0000001f001f7308 */ /* 0x000e620000000800 */
[----:B------:R-:W-:-:S04]  /*9d50*/  IMAD.WIDE.U32 R28, R26, UR8, R28 ;  /* 0x000000081a1c7c25 */ /* 0x000fc8000f8e001c */
[----:B------:R-:W-:Y:S01]  /*9d60*/  IMAD R39, R26, UR9, R39 ;  /* 0x000000091a277c24 */ /* 0x000fe2000f8e0227 */
[----:B--2---:R-:W-:Y:S01]  /*9d70*/  LEA R26, P2, R28, UR10, 0x2 ;  /* 0x0000000a1c1a7c11 */ /* 0x004fe2000f8410ff */
[----:B0-----:R-:W-:-:S03]  /*9d80*/  FADD.FTZ R30, R27, 1 ;  /* 0x3f8000001b1e7421 */ /* 0x001fc60000010000 */
[----:B------:R-:W-:Y:S01]  /*9d90*/  IADD3 R39, PT, PT, R29, R39, RZ ;  /* 0x000000271d277210 */ /* 0x000fe20007ffe0ff */
[----:B-1----:R-:W-:-:S03]  /*9da0*/  FADD.FTZ R32, R31, 1 ;  /* 0x3f8000001f207421 */ /* 0x002fc60000010000 */
[----:B------:R-:W-:Y:S01]  /*9db0*/  LEA.HI.X R27, R28, UR11, R39, 0x2, P2 ;  /* 0x0000000b1c1b7c11 */ /* 0x000fe200090f1427 */
[----:B------:R-:W0:Y:S08]  /*9dc0*/  MUFU.RCP R30, R30 ;  /* 0x0000001e001e7308 */ /* 0x000e300000001000 */
[----:B------:R-:W1:Y:S01]  /*9dd0*/  MUFU.RCP R32, R32 ;  /* 0x0000002000207308 */ /* 0x000e620000001000 */
[----:B0-----:R-:W-:Y:S01]  /*9de0*/  FMUL.FTZ R30, R33, R30 ;  /* 0x0000001e211e7220 */ /* 0x001fe20000410000 */
[----:B-1----:R-:W-:-:S05]  /*9df0*/  FMUL.FTZ R31, R75, R32 ;  /* 0x000000204b1f7220 */ /* 0x002fca0000410000 */
[----:B------:R1:W-:Y:S02]  /*9e00*/  STG.E.64 desc[UR6][R26.64], R30 ;  /* 0x0000001e1a007986 */ /* 0x0003e4000c101b06 */
.L_x_4289:
[----:B------:R-:W-:Y:S05]  /*9e10*/  BSYNC.RECONVERGENT B1 ;  /* 0x0000000000017941 */ /* 0x000fea0003800200 */
.L_x_4288:
[----:B------:R-:W-:Y:S04]  /*9e20*/  BSSY.RECONVERGENT B1, `(.L_x_4290) ;  /* 0x000001d000017945 */ /* 0x000fe80003800200 */
[----:B------:R-:W-:Y:S05]  /*9e30*/  @P1 BRA `(.L_x_4291) ;  /* 0x00000000006c1947 */ /* 0x000fea0003800000 */
[C---:B-1----:R-:W-:Y:S01]  /*9e40*/  FADD.FTZ R27, -R47.reuse, R94 ;  /* 0x0000005e2f1b7221 */ /* 0x042fe20000010100 */
[----:B------:R-:W-:Y:S01]  /*9e50*/  FADD.FTZ R95, -R47, R95 ;  /* 0x0000005f2f5f7221 */ /* 0x000fe20000010100 */
[----:B------:R-:W1:Y:S02]  /*9e60*/  LDCU.64 UR8, c[0x0][0x3e0] ;  /* 0x00007c00ff0877ac */ /* 0x000e640008000a00 */
[-C--:B------:R-:W-:Y:S01]  /*9e70*/  FMUL.FTZ R27, R27, R46.reuse ;  /* 0x0000002e1b1b7220 */ /* 0x080fe20000410000 */
[----:B------:R-:W-:Y:S01]  /*9e80*/  FMUL.FTZ R95, R95, R46 ;  /* 0x0000002e5f5f7220 */ /* 0x000fe20000410000 */
[----:B------:R-:W2:Y:S02]  /*9e90*/  LDCU.64 UR10, c[0x0][0x380] ;  /* 0x00007000ff0a77ac */ /* 0x000ea40008000a00 */
[----:B0-----:R-:W-:Y:S01]  /*9ea0*/  FFMA.FTZ R33, R45, R27, R42 ;  /* 0x0000001b2d217223 */ /* 0x001fe2000001002a */
[----:B------:R-:W-:Y:S01]  /*9eb0*/  FFMA.FTZ R34, R44, R95, R43 ;  /* 0x0000005f2c227223 */ /* 0x000fe2000001002b */
[----:B------:R-:W-:-:S02]  /*9ec0*/  MOV R27, R119 ;  /* 0x00000077001b7202 */ /* 0x000fc40000000f00 */
        /* <DEDUP_REMOVED lines=10> */
[----:B------:R-:W-:-:S03]  /*9f70*/  IMAD.WIDE.U32 R26, R11, UR8, R26 ;  /* 0x000000080b1a7c25 */ /* 0x000fc6000f8e001a */
[----:B--2---:R-:W-:-:S04]  /*9f80*/  LEA R28, P1, R26, UR10, 0x2 ;  /* 0x0000000a1a1c7c11 */ /* 0x004fc8000f8210ff */
[----:B------:R-:W1:Y:S01]  /*9f90*/  MUFU.RCP R31, R32 ;  /* 0x00000020001f7308 */ /* 0x000e620000001000 */
[----:B------:R-:W-:-:S04]  /*9fa0*/  IADD3 R29, PT, PT, R27, R29, RZ ;  /* 0x0000001d1b1d7210 */ /* 0x000fc80007ffe0ff */
[----:B------:R-:W-:Y:S01]  /*9fb0*/  LEA.HI.X R29, R26, UR11, R29, 0x2, P1 ;  /* 0x0000000b1a1d7c11 */ /* 0x000fe200088f141d */
[----:B0-----:R-:W-:Y:S01]  /*9fc0*/  FMUL.FTZ R30, R33, R30 ;  /* 0x0000001e211e7220 */ /* 0x001fe20000410000 */
[----:B-1----:R-:W-:-:S05]  /*9fd0*/  FMUL.FTZ R31, R34, R31 ;  /* 0x0000001f221f7220 */ /* 0x002fca0000410000 */
[----:B------:R2:W-:Y:S02]  /*9fe0*/  STG.E.64 desc[UR6][R28.64], R30 ;  /* 0x0000001e1c007986 */ /* 0x0005e4000c101b06 */
.L_x_4291:
[----:B------:R-:W-:Y:S05]  /*9ff0*/  BSYNC.RECONVERGENT B1 ;  /* 0x0000000000017941 */ /* 0x000fea0003800200 */
.L_x_4290:
[----:B------:R-:W-:Y:S04]  /*a000*/  BSSY.RECONVERGENT B1, `(.L_x_4292) ;  /* 0x000001d000017945 */ /* 0x000fe80003800200 */
[----:B------:R-:W-:Y:S05]  /*a010*/  @P6 BRA `(.L_x_4293) ;  /* 0x00000000006c6947 */ /* 0x000fea0003800000 */
[C---:B-1----:R-:W-:Y:S01]  /*a020*/  FADD.FTZ R27, -R47.reuse, R96 ;  /* 0x000000602f1b7221 */ /* 0x042fe20000010100 */
[----:B------:R-:W-:Y:S01]  /*a030*/  FADD.FTZ R97, -R47, R97 ;  /* 0x000000612f617221 */ /* 0x000fe20000010100 */
        /* <DEDUP_REMOVED lines=18> */
[----:B---3--:R-:W-:-:S04]  /*a160*/  LEA R28, P1, R26, UR10, 0x2 ;  /* 0x0000000a1a1c7c11 */ /* 0x008fc8000f8210ff */
[----:B------:R-:W1:Y:S01]  /*a170*/  MUFU.RCP R31, R32 ;  /* 0x00000020001f7308 */ /* 0x000e620000001000 */
[----:B------:R-:W-:-:S04]  /*a180*/  IADD3 R29, PT, PT, R27, R29, RZ ;  /* 0x0000001d1b1d7210 */ /* 0x000fc80007ffe0ff */
[----:B------:R-:W-:Y:S01]  /*a190*/  LEA.HI.X R29, R26, UR11, R29, 0x2, P1 ;  /* 0x0000000b1a1d7c11 */ /* 0x000fe200088f141d */
[----:B0-----:R-:W-:Y:S01]  /*a1a0*/  FMUL.FTZ R30, R33, R30 ;  /* 0x0000001e211e7220 */ /* 0x001fe20000410000 */
[----:B-1----:R-:W-:-:S05]  /*a1b0*/  FMUL.FTZ R31, R34, R31 ;  /* 0x0000001f221f7220 */ /* 0x002fca0000410000 */
[----:B------:R3:W-:Y:S02]  /*a1c0*/  STG.E.64 desc[UR6][R28.64], R30 ;  /* 0x0000001e1c007986 */ /* 0x0007e4000c101b06 */
.L_x_4293:
[----:B------:R-:W-:Y:S05]  /*a1d0*/  BSYNC.RECONVERGENT B1 ;  /* 0x0000000000017941 */ /* 0x000fea0003800200 */
.L_x_4292:
[----:B------:R-:W-:Y:S04]  /*a1e0*/  BSSY.RECONVERGENT B1, `(.L_x_4294) ;  /* 0x000001d000017945 */ /* 0x000fe80003800200 */
[----:B------:R-:W-:Y:S05]  /*a1f0*/  @P3 BRA `(.L_x_4295) ;  /* 0x00000000006c3947 */ /* 0x000fea0003800000 */
[C---:B-1----:R-:W-:Y:S01]  /*a200*/  FADD.FTZ R27, -R47.reuse, R76 ;  /* 0x0000004c2f1b7221 */ /* 0x042fe20000010100 */
[----:B------:R-:W-:Y:S01]  /*a210*/  FADD.FTZ R77, -R47, R77 ;  /* 0x0000004d2f4d7221 */ /* 0x000fe20000010100 */
[----:B------:R-:W1:Y:S02]  /*a220*/  LDCU.64 UR8, c[0x0][0x3e0] ;  /* 0x00007c00ff0877ac */ /* 0x000e640008000a00 */
[-C--:B------:R-:W-:Y:S01]  /*a230*/  FMUL.FTZ R27, R27, R46.reuse ;  /* 0x0000002e1b1b7220 */ /* 0x080fe20000410000 */
[----:B------:R-:W-:Y:S01]  /*a240*/  FMUL.FTZ R77, R77, R46 ;  /* 0x0000002e4d4d7220 */ /* 0x000fe20000410000 */
[----:B------:R-:W4:Y:S02]  /*a250*/  LDCU.64 UR10, c[0x0][0x380] ;  /* 0x00007000ff0a77ac */ /* 0x000f240008000a00 */
[----:B0-23--:R-:W-:Y:S01]  /*a260*/  FFMA.FTZ R31, R45, R27, R42 ;  /* 0x0000001b2d1f7223 */ /* 0x00dfe2000001002a */
        /* <DEDUP_REMOVED lines=13> */
[----:B----4-:R-:W-:-:S04]  /*a340*/  LEA R24, P1, R26, UR10, 0x2 ;  /* 0x0000000a1a187c11 */ /* 0x010fc8000f8210ff */
[----:B------:R-:W1:Y:S01]  /*a350*/  MUFU.RCP R30, R30 ;  /* 0x0000001e001e7308 */ /* 0x000e620000001000 */
[----:B------:R-:W-:-:S04]  /*a360*/  IADD3 R25, PT, PT, R27, R25, RZ ;  /* 0x000000191b197210 */ /* 0x000fc80007ffe0ff */
[----:B------:R-:W-:Y:S01]  /*a370*/  LEA.HI.X R25, R26, UR11, R25, 0x2, P1 ;  /* 0x0000000b1a197c11 */ /* 0x000fe200088f1419 */
[----:B0-----:R-:W-:Y:S01]  /*a380*/  FMUL.FTZ R28, R31, R28 ;  /* 0x0000001c1f1c7220 */ /* 0x001fe20000410000 */
[----:B-1----:R-:W-:-:S05]  /*a390*/  FMUL.FTZ R29, R77, R30 ;  /* 0x0000001e4d1d7220 */ /* 0x002fca0000410000 */
[----:B------:R4:W-:Y:S02]  /*a3a0*/  STG.E.64 desc[UR6][R24.64], R28 ;  /* 0x0000001c18007986 */ /* 0x0009e4000c101b06 */
.L_x_4295:
[----:B------:R-:W-:Y:S05]  /*a3b0*/  BSYNC.RECONVERGENT B1 ;  /* 0x0000000000017941 */ /* 0x000fea0003800200 */
.L_x_4294:
[----:B------:R-:W-:Y:S04]  /*a3c0*/  BSSY.RECONVERGENT B1, `(.L_x_4296) ;  /* 0x000001d000017945 */ /* 0x000fe80003800200 */
[----:B------:R-:W-:Y:S05]  /*a3d0*/  @P4 BRA `(.L_x_4297) ;  /* 0x00000000006c4947 */ /* 0x000fea0003800000 */
[C---:B----4-:R-:W-:Y:S01]  /*a3e0*/  FADD.FTZ R25, -R47.reuse, R78 ;  /* 0x0000004e2f197221 */ /* 0x050fe20000010100 */
[----:B------:R-:W-:Y:S01]  /*a3f0*/  FADD.FTZ R79, -R47, R79 ;  /* 0x0000004f2f4f7221 */ /* 0x000fe20000010100 */
[----:B------:R-:W4:Y:S02]  /*a400*/  LDCU.64 UR8, c[0x0][0x3e0] ;  /* 0x00007c00ff0877ac */ /* 0x000f240008000a00 */
[-C--:B------:R-:W-:Y:S01]  /*a410*/  FMUL.FTZ R25, R25, R46.reuse ;  /* 0x0000002e19197220 */ /* 0x080fe20000410000 */
[----:B------:R-:W-:Y:S01]  /*a420*/  FMUL.FTZ R79, R79, R46 ;  /* 0x0000002e4f4f7220 */ /* 0x000fe20000410000 */
[----:B------:R-:W5:Y:S02]  /*a430*/  LDCU.64 UR10, c[0x0][0x380] ;  /* 0x00007000ff0a77ac */ /* 0x000f640008000a00 */
[----:B0123--:R-:W-:Y:S01]  /*a440*/  FFMA.FTZ R31, R45, R25, R42 ;  /* 0x000000192d1f7223 */ /* 0x00ffe2000001002a */
[----:B------:R-:W-:Y:S01]  /*a450*/  FFMA.FTZ R32, R44, R79, R43 ;  /* 0x0000004f2c207223 */ /* 0x000fe2000001002b */
[----:B------:R-:W-:-:S02]  /*a460*/  MOV R25, R119 ;  /* 0x0000007700197202 */ /* 0x000fc40000000f00 */
[----:B------:R-:W-:Y:S01]  /*a470*/  FMUL.FTZ R24, R31, -1.4426950216293334961 ;  /* 0xbfb8aa3b1f187820 */ /* 0x000fe20000410000 */
[----:B------:R-:W-:-:S05]  /*a480*/  FMUL.FTZ R26, R32, -1.4426950216293334961 ;  /* 0xbfb8aa3b201a7820 */ /* 0x000fca0000410000 */
[----:B------:R-:W0:Y:S01]  /*a490*/  MUFU.EX2 R24, R24 ;  /* 0x0000001800187308 */ /* 0x000e220000000800 */
[----:B----4-:R-:W-:-:S03]  /*a4a0*/  IMAD R41, R41, UR8, RZ ;  /* 0x0000000829297c24 */ /* 0x010fc6000f8e02ff */
[----:B------:R-:W1:Y:S01]  /*a4b0*/  MUFU.EX2 R26, R26 ;  /* 0x0000001a001a7308 */ /* 0x000e620000000800 */
[----:B------:R-:W-:Y:S02]  /*a4c0*/  IMAD R41, R38, UR9, R41 ;  /* 0x0000000926297c24 */ /* 0x000fe4000f8e0229 */
[----:B0-----:R-:W-:Y:S01]  /*a4d0*/  FADD.FTZ R28, R24, 1 ;  /* 0x3f800000181c7421 */ /* 0x001fe20000010000 */
[----:B------:R-:W-:Y:S01]  /*a4e0*/  MOV R24, R116 ;  /* 0x0000007400187202 */ /* 0x000fe20000000f00 */
[----:B-1----:R-:W-:-:S04]  /*a4f0*/  FADD.FTZ R30, R26, 1 ;  /* 0x3f8000001a1e7421 */ /* 0x002fc80000010000 */
[----:B------:R-:W0:Y:S01]  /*a500*/  MUFU.RCP R28, R28 ;  /* 0x0000001c001c7308 */ /* 0x000e220000001000 */
[----:B------:R-:W-:-:S03]  /*a510*/  IMAD.WIDE.U32 R24, R38, UR8, R24 ;  /* 0x0000000826187c25 */ /* 0x000fc6000f8e0018 */
[----:B-----5:R-:W-:-:S04]  /*a520*/  LEA R26, P1, R24, UR10, 0x2 ;  /* 0x0000000a181a7c11 */ /* 0x020fc8000f8210ff */
[----:B------:R-:W1:Y:S01]  /*a530*/  MUFU.RCP R29, R30 ;  /* 0x0000001e001d7308 */ /* 0x000e620000001000 */
[----:B------:R-:W-:-:S04]  /*a540*/  IADD3 R41, PT, PT, R25, R41, RZ ;  /* 0x0000002919297210 */ /* 0x000fc80007ffe0ff */
[----:B------:R-:W-:Y:S01]  /*a550*/  LEA.HI.X R27, R24, UR11, R41, 0x2, P1 ;  /* 0x0000000b181b7c11 */ /* 0x000fe200088f1429 */
[----:B0-----:R-:W-:Y:S01]  /*a560*/  FMUL.FTZ R28, R31, R28 ;  /* 0x0000001c1f1c7220 */ /* 0x001fe20000410000 */
[----:B-1----:R-:W-:-:S05]  /*a570*/  FMUL.FTZ R29, R32, R29 ;  /* 0x0000001d201d7220 */ /* 0x002fca0000410000 */
[----:B------:R0:W-:Y:S02]  /*a580*/  STG.E.64 desc[UR6][R26.64], R28 ;  /* 0x0000001c1a007986 */ /* 0x0001e4000c101b06 */
.L_x_4297:
[----:B------:R-:W-:Y:S05]  /*a590*/  BSYNC.RECONVERGENT B1 ;  /* 0x0000000000017941 */ /* 0x000fea0003800200 */
.L_x_4296:
[----:B------:R-:W-:Y:S01]  /*a5a0*/  ISETP.GE.U32.AND P5, PT, R23, UR4, PT ;  /* 0x0000000417007c0c */ /* 0x000fe2000bfa6070 */
[----:B------:R-:W-:Y:S01]  /*a5b0*/  BSSY.RECONVERGENT B1, `(.L_x_4298) ;  /* 0x000002c000017945 */ /* 0x000fe20003800200 */
[----:B01----:R-:W-:Y:S02]  /*a5c0*/  SHF.R.S32.HI R26, RZ, 0x1f, R23 ;  /* 0x0000001fff1a7819 */ /* 0x003fe40000011417 */
        /* <DEDUP_REMOVED lines=8> */
[----:B----4-:R-:W-:Y:S02]  /*a650*/  SHF.R.S32.HI R24, RZ, 0x1f, R18 ;  /* 0x0000001fff187819 */ /* 0x010fe40000011412 */
[----:B------:R-:W-:-:S02]  /*a660*/  ISETP.GE.AND.EX P2, PT, R35, UR5, PT, P2 ;  /* 0x0000000523007c0c */ /* 0x000fc4000bf46320 */
[----:B------:R-:W-:Y:S02]  /*a670*/  ISETP.GE.AND.EX P1, PT, R113, UR5, PT, P1 ;  /* 0x0000000571007c0c */ /* 0x000fe4000bf26310 */
[----:B------:R-:W-:Y:S02]  /*a680*/  ISETP.GE.AND.EX P6, PT, R24, UR5, PT, P6 ;  /* 0x0000000518007c0c */ /* 0x000fe4000bfc6360 */
[----:B------:R-:W-:Y:S02]  /*a690*/  ISETP.GE.AND.EX P3, PT, R40, UR5, PT, P3 ;  /* 0x0000000528007c0c */ /* 0x000fe4000bf66330 */
        /* <DEDUP_REMOVED lines=12> */
[----:B--23--:R-:W-:-:S05]  /*a760*/  FMUL.FTZ R28, R34, -1.4426950216293334961 ;  /* 0xbfb8aa3b221c7820 */ /* 0x00cfca0000410000 */
[----:B------:R-:W2:Y:S01]  /*a770*/  MUFU.EX2 R25, R25 ;  /* 0x0000001900197308 */ /* 0x000ea20000000800 */
[----:B0-----:R-:W-:Y:S01]  /*a780*/  IMAD R36, R26, UR8, RZ ;  /* 0x000000081a247c24 */ /* 0x001fe2000f8e02ff */
[----:B------:R-:W-:Y:S02]  /*a790*/  MOV R26, R116 ;  /* 0x00000074001a7202 */ /* 0x000fe40000000f00 */
[----:B------:R-:W0:Y:S03]  /*a7a0*/  MUFU.EX2 R28, R28 ;  /* 0x0000001c001c7308 */ /* 0x000e260000000800 */
        /* <DEDUP_REMOVED lines=12> */
.L_x_4299:
[----:B------:R-:W-:Y:S05]  /*a870*/  BSYNC.RECONVERGENT B1 ;  /* 0x0000000000017941 */ /* 0x000fea0003800200 */
.L_x_4298:
        /* <DEDUP_REMOVED lines=8> */
[----:B------:R-:W4:Y:S01]  /*a900*/  LDCU.64 UR10, c[0x0][0x380] ;  /* 0x00007000ff0a77ac */ /* 0x000f220008000a00 */
[----:B------:R-:W-:Y:S01]  /*a910*/  MOV R27, R119 ;  /* 0x00000077001b7202 */ /* 0x000fe20000000f00 */
[----:B0-23--:R-:W-:Y:S01]  /*a920*/  FFMA.FTZ R30, R45, R23, R42 ;  /* 0x000000172d1e7223 */ /* 0x00dfe2000001002a */
        /* <DEDUP_REMOVED lines=8> */
[----:B----4-:R-:W-:Y:S01]  /*a9b0*/  LEA R22, P2, R26, UR10, 0x2 ;  /* 0x0000000a1a167c11 */ /* 0x010fe2000f8410ff */
        /* <DEDUP_REMOVED lines=9> */
.L_x_4301:
[----:B------:R-:W-:Y:S05]  /*aa50*/  BSYNC.RECONVERGENT B1 ;  /* 0x0000000000017941 */ /* 0x000fea0003800200 */
.L_x_4300:
        /* <DEDUP_REMOVED lines=29> */
.L_x_4303:
[----:B------:R-:W-:Y:S05]  /*ac30*/  BSYNC.RECONVERGENT B1 ;  /* 0x0000000000017941 */ /* 0x000fea0003800200 */
.L_x_4302:
[----:B------:R-:W-:Y:S04]  /*ac40*/  BSSY.RECONVERGENT B1, `(.L_x_4304) ;  /* 0x000001d000017945 */ /* 0x000fe80003800200 */
[----:B------:R-:W-:Y:S05]  /*ac50*/  @P6 BRA `(.L_x_4305) ;  /* 0x00000000006c6947 */ /* 0x000fea0003800000 */
[C---:B-1--4-:R-:W-:Y:S01]  /*ac60*/  FADD.FTZ R23, -R47.reuse, R100 ;  /* 0x000000642f177221 */ /* 0x052fe20000010100 */
        /* <DEDUP_REMOVED lines=26> */
.L_x_4305:
[----:B------:R-:W-:Y:S05]  /*ae10*/  BSYNC.RECONVERGENT B1 ;  /* 0x0000000000017941 */ /* 0x000fea0003800200 */
.L_x_4304:
[----:B------:R-:W-:Y:S04]  /*ae20*/  BSSY.RECONVERGENT B1, `(.L_x_4306) ;  /* 0x000001d000017945 */ /* 0x000fe80003800200 */
[----:B------:R-:W-:Y:S05]  /*ae30*/  @P3 BRA `(.L_x_4307) ;  /* 0x00000000006c3947 */ /* 0x000fea0003800000 */
[C---:B-1--4-:R-:W-:Y:S01]  /*ae40*/  FADD.FTZ R23, -R47.reuse, R102 ;  /* 0x000000662f177221 */ /* 0x052fe20000010100 */
[----:B------:R-:W-:Y:S01]  /*ae50*/  FADD.FTZ R103, -R47, R103 ;  /* 0x000000672f677221 */ /* 0x000fe20000010100 */
[----:B------:R-:W1:Y:S01]  /*ae60*/  LDCU.64 UR8, c[0x0][0x3e0] ;  /* 0x00007c00ff0877ac */ /* 0x000e620008000a00 */
[----:B------:R-:W-:Y:S01]  /*ae70*/  MOV R22, R116 ;  /* 0x0000007400167202 */ /* 0x000fe20000000f00 */
        /* <DEDUP_REMOVED lines=11> */
[----:B------:R-:W-:-:S04]  /*af30*/  IMAD.WIDE.U32 R22, R37, UR8, R22 ;  /* 0x0000000825167c25 */ /* 0x000fc8000f8e0016 */
[----:B------:R-:W-:Y:S02]  /*af40*/  IMAD R37, R37, UR9, R40 ;  /* 0x0000000925257c24 */ /* 0x000fe4000f8e0228 */
[----:B0-----:R-:W-:-:S03]  /*af50*/  FADD.FTZ R26, R18, 1 ;  /* 0x3f800000121a7421 */ /* 0x001fc60000010000 */
[----:B------:R-:W-:Y:S01]  /*af60*/  IADD3 R37, PT, PT, R23, R37, RZ ;  /* 0x0000002517257210 */ /* 0x000fe20007ffe0ff */
[----:B-1----:R-:W-:Y:S01]  /*af70*/  FADD.FTZ R28, R24, 1 ;  /* 0x3f800000181c7421 */ /* 0x002fe20000010000 */
[C---:B----4-:R-:W-:Y:S01]  /*af80*/  LEA R24, P1, R22.reuse, UR10, 0x2 ;  /* 0x0000000a16187c11 */ /* 0x050fe2000f8210ff */
[----:B------:R-:W0:Y:S03]  /*af90*/  MUFU.RCP R26, R26 ;  /* 0x0000001a001a7308 */ /* 0x000e260000001000 */
[----:B------:R-:W-:-:S05]  /*afa0*/  LEA.HI.X R25, R22, UR11, R37, 0x2, P1 ;  /* 0x0000000b16197c11 */ /* 0x000fca00088f1425 */
[----:B------:R-:W1:Y:S01]  /*afb0*/  MUFU.RCP R27, R28 ;  /* 0x0000001c001b7308 */ /* 0x000e620000001000 */
[----:B0-----:R-:W-:Y:S01]  /*afc0*/  FMUL.FTZ R26, R29, R26 ;  /* 0x0000001a1d1a7220 */ /* 0x001fe20000410000 */
[----:B-1----:R-:W-:-:S05]  /*afd0*/  FMUL.FTZ R27, R30, R27 ;  /* 0x0000001b1e1b7220 */ /* 0x002fca0000410000 */
[----:B------:R0:W-:Y:S02]  /*afe0*/  STG.E.64 desc[UR6][R24.64], R26 ;  /* 0x0000001a18007986 */ /* 0x0001e4000c101b06 */
.L_x_4307:
[----:B------:R-:W-:Y:S05]  /*aff0*/  BSYNC.RECONVERGENT B1 ;  /* 0x0000000000017941 */ /* 0x000fea0003800200 */
.L_x_4306:
        /* <DEDUP_REMOVED lines=8> */
[----:B------:R-:W-:Y:S01]  /*b080*/  FFMA.FTZ R45, R45, R23, R42 ;  /* 0x000000172d2d7223 */ /* 0x000fe2000001002a */
[----:B------:R-:W-:-:S03]  /*b090*/  FFMA.FTZ R44, R44, R47, R43 ;  /* 0x0000002f2c2c7223 */ /* 0x000fc6000001002b */
        /* <DEDUP_REMOVED lines=17> */
.L_x_4245:
[----:B------:R-:W-:Y:S05]  /*b1b0*/  BSYNC.RECONVERGENT B0 ;  /* 0x0000000000007941 */ /* 0x000fea0003800200 */
.L_x_4181:
        /* <DEDUP_REMOVED lines=8> */
.L_x_4309:
        /* <DEDUP_REMOVED lines=12> */
.L_x_4946:


//--------------------- .text._Z35group_norm_nhwc_fwd_one_pass_kernelI11Fp32IOBf16WLi512ELi120ELi480EEv26Group_norm_nhwc_fwd_params --------------------------
	.section	.text._Z35group_norm_nhwc_fwd_one_pass_kernelI11Fp32IOBf16WLi512ELi120ELi480EEv26Group_norm_nhwc_fwd_params,"ax",@progbits
	.align	128
        .global         _Z35group_norm_nhwc_fwd_one_pass_kernelI11Fp32IOBf16WLi512ELi120ELi480EEv26Group_norm_nhwc_fwd_params
        .type           _Z35group_norm_nhwc_fwd_one_pass_kernelI11Fp32IOBf16WLi512ELi120ELi480EEv26Group_norm_nhwc_fwd_params,@function
        .size           _Z35group_norm_nhwc_fwd_one_pass_kernelI11Fp32IOBf16WLi512ELi120ELi480EEv26Group_norm_nhwc_fwd_params,(.L_x_4947 - _Z35group_norm_nhwc_fwd_one_pass_kernelI11Fp32IOBf16WLi512ELi120ELi480EEv26Group_norm_nhwc_fwd_params)
        .other          _Z35group_norm_nhwc_fwd_one_pass_kernelI11Fp32IOBf16WLi512ELi120ELi480EEv26Group_norm_nhwc_fwd_params,@"STO_CUDA_ENTRY STV_DEFAULT"
_Z35group_norm_nhwc_fwd_one_pass_kernelI11Fp32IOBf16WLi512ELi120ELi480EEv26Group_norm_nhwc_fwd_params:
.text._Z35group_norm_nhwc_fwd_one_pass_kernelI11Fp32IOBf16WLi512ELi120ELi480EEv26Group_norm_nhwc_fwd_params:
        /* <DEDUP_REMOVED lines=37> */
.L_x_4461:
[----:B------:R-:W1:Y:S01]  /*0250*/  LDCU UR11, c[0x0][0x3f8] ;  /* 0x00007f00ff0b77ac */ /* 0x000e620008000800 */
[----:B0--3-5:R-:W-:Y:S01]  /*0260*/  IABS R4, UR9 ;  /* 0x0000000900047c13 */ /* 0x029fe20008000000 */
[C---:B------:R-:W-:Y:S01]  /*0270*/  VIADD R7, R16.reuse, 0x10 ;  /* 0x0000001010077836 */ /* 0x040fe20000000000 */
[----:B------:R-:W-:Y:S01]  /*0280*/  IADD3 R5, PT, PT, R16, 0x8, RZ ;  /* 0x0000000810057810 */ /* 0x000fe20007ffe0ff */
[----:B------:R-:W-:Y:S01]  /*0290*/  UMOV UR6, URZ ;  /* 0x000000ff00067c82 */ /* 0x000fe20008000000 */
[----:B------:R-:W-:Y:S01]  /*02a0*/  R2UR UR10, R4 ;  /* 0x00000000040a72ca */ /* 0x000fe200000e0000 */
[----:B------:R-:W2:Y:S01]  /*02b0*/  LDCU.64 UR16, c[0x0][0x3e8] ;  /* 0x00007d00ff1077ac */ /* 0x000ea20008000a00 */
[----:B------:R-:W3:Y:S01]  /*02c0*/  @!P0 LDC.64 R26, c[0x0][0x3e0] ;  /* 0x0000f800ff1a8b82 */ /* 0x000ee20000000a00 */
[----:B------:R-:W-:Y:S01]  /*02d0*/  SHF.R.S32.HI R9, RZ, 0x1f, R5 ;  /* 0x0000001fff097819 */ /* 0x000fe20000011405 */
[C---:B------:R-:W-:Y:S01]  /*02e0*/  VIADD R11, R16.reuse, 0x18 ;  /* 0x00000018100b7836 */ /* 0x040fe20000000000 */
[----:B------:R-:W-:Y:S01]  /*02f0*/  SHF.R.S32.HI R13, RZ, 0x1f, R7 ;  /* 0x0000001fff0d7819 */ /* 0x000fe20000011407 */
[C---:B------:R-:W-:Y:S01]  /*0300*/  VIADD R117, R16.reuse, 0x1a8 ;  /* 0x000001a810757836 */ /* 0x040fe20000000000 */
[----:B------:R-:W-:Y:S01]  /*0310*/  IADD3 R15, PT, PT, R16, 0x20, RZ ;  /* 0x00000020100f7810 */ /* 0x000fe20007ffe0ff */
[----:B------:R-:W-:Y:S01]  /*0320*/  STL [R1+0x320], R16 ;  /* 0x0003201001007387 */ /* 0x000fe20000100800 */
[----:B------:R-:W-:Y:S01]  /*0330*/  SHF.R.S32.HI R23, RZ, 0x1f, R11 ;  /* 0x0000001fff177819 */ /* 0x000fe2000001140b */
[----:B------:R-:W0:Y:S01]  /*0340*/  @!P0 LDC.64 R28, c[0x0][0x390] ;  /* 0x0000e400ff1c8b82 */ /* 0x000e220000000a00 */
[----:B------:R-:W-:-:S02]  /*0350*/  SHF.R.S32.HI R25, RZ, 0x1f, R15 ;  /* 0x0000001fff197819 */ /* 0x000fc4000001140f */
[----:B-1--4-:R-:W-:Y:S01]  /*0360*/  MOV R2, UR11 ;  /* 0x0000000b00027c02 */ /* 0x012fe20008000f00 */
[----:B------:R-:W-:Y:S01]  /*0370*/  UISETP.NE.AND UP0, UPT, UR11, URZ, UPT ;  /* 0x000000ff0b00728c */ /* 0x000fe2000bf05270 */
[----:B------:R-:W-:Y:S02]  /*0380*/  LOP3.LUT R0, R0, 0xfeffffff, RZ, 0xc0, !PT ;  /* 0xfeffffff00007812 */ /* 0x000fe400078ec0ff */
[----:B------:R-:W-:Y:S02]  /*0390*/  IABS R2, R2 ;  /* 0x0000000200027213 */ /* 0x000fe40000000000 */
[----:B--2---:R-:W-:Y:S02]  /*03a0*/  ISETP.GE.U32.AND P1, PT, R5, UR16, PT ;  /* 0x0000001005007c0c */ /* 0x004fe4000bf26070 */
[----:B------:R-:W-:Y:S02]  /*03b0*/  R2UR UR12, R2 ;  /* 0x00000000020c72ca */ /* 0x000fe400000e0000 */
[----:B------:R-:W-:-:S02]  /*03c0*/  ISETP.GE.U32.AND P2, PT, R7, UR16, PT ;  /* 0x0000001007007c0c */ /* 0x000fc4000bf46070 */
[----:B------:R-:W-:Y:S02]  /*03d0*/  ISETP.GE.AND.EX P6, PT, R9, UR17, PT, P1 ;  /* 0x0000001109007c0c */ /* 0x000fe4000bfc6310 */
[----:B------:R-:W-:Y:S02]  /*03e0*/  ISETP.GE.AND.EX P5, PT, R13, UR17, PT, P2 ;  /* 0x000000110d007c0c */ /* 0x000fe4000bfa6320 */
[----:B------:R-:W-:Y:S02]  /*03f0*/  ISETP.GE.U32.AND P1, PT, R11, UR16, PT ;  /* 0x000000100b007c0c */ /* 0x000fe4000bf26070 */
[----:B------:R-:W-:Y:S02]  /*0400*/  LOP3.LUT R17, R17, 0x7fffffff, RZ, 0xc0, !PT ;  /* 0x7fffffff11117812 */ /* 0x000fe400078ec0ff */
[----:B------:R-:W-:Y:S01]  /*0410*/  ISETP.GE.AND.EX P4, PT, R23, UR17, PT, P1 ;  /* 0x0000001117007c0c */ /* 0x000fe2000bf86310 */
[----:B------:R-:W1:Y:S01]  /*0420*/  I2F.RP R2, UR12 ;  /* 0x0000000c00027d06 */ /* 0x000e620008209400 */
[----:B------:R-:W-:-:S02]  /*0430*/  IADD3 R107, PT, PT, R16, 0x180, RZ ;  /* 0x00000180106b7810 */ /* 0x000fc40007ffe0ff */
[----:B------:R-:W-:Y:S01]  /*0440*/  IADD3 R113, PT, PT, R16, 0x198, RZ ;  /* 0x0000019810717810 */ /* 0x000fe20007ffe0ff */
[----:B------:R-:W2:Y:S01]  /*0450*/  @!P6 LDC.64 R30, c[0x0][0x3e0] ;  /* 0x0000f800ff1eeb82 */ /* 0x000ea20000000a00 */
[----:B------:R-:W-:Y:S02]  /*0460*/  @P6 LOP3.LUT R0, R0, 0x1000000, RZ, 0xfc, !PT ;  /* 0x0100000000006812 */ /* 0x000fe400078efcff */
[----:B------:R-:W-:Y:S02]  /*0470*/  IADD3 R115, PT, PT, R16, 0x1a0, RZ ;  /* 0x000001a010737810 */ /* 0x000fe40007ffe0ff */
[----:B------:R-:W-:Y:S02]  /*0480*/  LOP3.LUT R0, R0, 0xff7fffff, RZ, 0xc0, !PT ;  /* 0xff7fffff00007812 */ /* 0x000fe400078ec0ff */
[----:B------:R-:W-:Y:S01]  /*0490*/  IADD3 R119, PT, PT, R16, 0x1b0, RZ ;  /* 0x000001b010777810 */ /* 0x000fe20007ffe0ff */
[----:B------:R-:W4:Y:S01]  /*04a0*/  @!P5 LDC.64 R34, c[0x0][0x3e0] ;  /* 0x0000f800ff22db82 */ /* 0x000f220000000a00 */
[----:B------:R-:W-:Y:S01]  /*04b0*/  @P5 LOP3.LUT R0, R0, 0x800000, RZ, 0xfc, !PT ;  /* 0x0080000000005812 */ /* 0x000fe200078efcff */
[----:B-1----:R-:W1:Y:S01]  /*04c0*/  MUFU.RCP R2, R2 ;  /* 0x0000000200027308 */ /* 0x002e620000001000 */
[----:B------:R-:W-:-:S02]  /*04d0*/  IADD3 R120, PT, PT, R16, 0x1b8, RZ ;  /* 0x000001b810787810 */ /* 0x000fc40007ffe0ff */
[----:B------:R-:W-:-:S03]  /*04e0*/  LOP3.LUT R0, R0, 0xffbfffff, RZ, 0xc0, !PT ;  /* 0xffbfffff00007812 */ /* 0x000fc600078ec0ff */
[----:B------:R-:W4:Y:S01]  /*04f0*/  @!P6 LDC.64 R32, c[0x0][0x390] ;  /* 0x0000e400ff20eb82 */ /* 0x000f220000000a00 */
[----:B------:R-:W-:-:S04]  /*0500*/  @P4 LOP3.LUT R0, R0, 0x400000, RZ, 0xfc, !PT ;  /* 0x0040000000004812 */ /* 0x000fc800078efcff */
[----:B------:R-:W-:-:S03]  /*0510*/  LOP3.LUT R0, R0, 0xffdfffff, RZ, 0xc0, !PT ;  /* 0xffdfffff00007812 */ /* 0x000fc600078ec0ff */
[----:B------:R-:W4:Y:S01]  /*0520*/  @!P4 LDC.64 R38, c[0x0][0x3e0] ;  /* 0x0000f800ff26cb82 */ /* 0x000f220000000a00 */
[----:B--2---:R-:W-:Y:S02]  /*0530*/  @!P6 IMAD R4, R9, R30, RZ ;  /* 0x0000001e0904e224 */ /* 0x004fe400078e02ff */
[----:B-1----:R-:W-:-:S05]  /*0540*/  VIADD R3, R2, 0xffffffe ;  /* 0x0ffffffe02037836 */ /* 0x002fca0000000000 */
[----:B------:R-:W1:Y:S01]  /*0550*/  @!P5 LDC.64 R36, c[0x0][0x390] ;  /* 0x0000e400ff24db82 */ /* 0x000e620000000a00 */
[----:B------:R-:W2:Y:S02]  /*0560*/  F2I.FTZ.U32.TRUNC.NTZ R3, R3 ;  /* 0x0000000300037305 */ /* 0x000ea4000021f000 */
[----:B--2---:R-:W-:Y:S02]  /*0570*/  R2UR UR7, R3 ;  /* 0x00000000030772ca */ /* 0x004fe400000e0000 */
[----:B------:R-:W-:-:S11]  /*0580*/  @!P0 SHF.R.S32.HI R3, RZ, 0x1f, R16 ;  /* 0x0000001fff038819 */ /* 0x000fd60000011410 */
        /* <DEDUP_REMOVED lines=11> */
[----:B------:R-:W2:Y:S03]  /*0640*/  LDCU.64 UR12, c[0x0][0x3f0] ;  /* 0x00007e00ff0c77ac */ /* 0x000ea60008000a00 */
[----:B------:R-:W-:-:S05]  /*0650*/  UISETP.GE.AND UP2, UPT, UR5, URZ, UPT ;  /* 0x000000ff0500728c */ /* 0x000fca000bf46270 */
[----:B------:R-:W-:-:S06]  /*0660*/  @UP1 UIADD3 UR7, UPT, UPT, UR7, 0x1, URZ ;  /* 0x0000000107071890 */ /* 0x000fcc000fffe0ff */
[----:B------:R-:W-:Y:S02]  /*0670*/  @!UP2 UIADD3 UR7, UPT, UPT, -UR7, URZ, URZ ;  /* 0x000000ff0707a290 */ /* 0x000fe4000fffe1ff */
[----:B------:R-:W-:Y:S01]  /*0680*/  @!UP0 ULOP3.LUT UR7, URZ, UR11, URZ, 0x33, !UPT ;  /* 0x0000000bff078292 */ /* 0x000fe2000f8e33ff */
[----:B--2---:R-:W-:-:S03]  /*0690*/  MOV R21, UR12 ;  /* 0x0000000c00157c02 */ /* 0x004fc60008000f00 */
        /* <DEDUP_REMOVED lines=9> */
[----:B---3--:R-:W-:Y:S01]  /*0730*/  @!P0 IMAD R2, R3, R26, RZ ;  /* 0x0000001a03028224 */ /* 0x008fe200078e02ff */
[----:B------:R-:W-:Y:S01]  /*0740*/  ISETP.GE.U32.AND P2, PT, R15, UR16, PT ;  /* 0x000000100f007c0c */ /* 0x000fe2000bf46070 */
[----:B------:R-:W-:-:S03]  /*0750*/  IMAD.WIDE.U32 R18, R21, UR7, R18 ;  /* 0x0000000715127c25 */ /* 0x000fc6000f8e0012 */
[----:B------:R-:W-:Y:S01]  /*0760*/  ISETP.GE.AND.EX P3, PT, R25, UR17, PT, P2 ;  /* 0x0000001119007c0c */ /* 0x000fe2000bf66320 */
[----:B------:R-:W-:Y:S01]  /*0770*/  @!P0 IMAD.MOV.U32 R20, RZ, RZ, R18 ;  /* 0x000000ffff148224 */ /* 0x000fe200078e0012 */
[----:B------:R-:W-:Y:S01]  /*0780*/  IADD3 R21, PT, PT, R19, UR5, RZ ;  /* 0x0000000513157c10 */ /* 0x000fe2000fffe0ff */
[C---:B------:R-:W-:Y:S01]  /*0790*/  @!P0 IMAD R27, R16.reuse, R27, R2 ;  /* 0x0000001b101b8224 */ /* 0x040fe200078e0202 */
[----:B------:R-:W-:Y:S01]  /*07a0*/  @!P5 MOV R8, R18 ;  /* 0x000000120008d202 */ /* 0x000fe20000000f00 */
[----:B------:R-:W-:Y:S01]  /*07b0*/  STL [R1+0x330], R18 ;  /* 0x0003301201007387 */ /* 0x000fe20000100800 */
[----:B------:R-:W-:-:S03]  /*07c0*/  @!P0 IMAD.WIDE.U32 R2, R16, R26, R20 ;  /* 0x0000001a10028225 */ /* 0x000fc600078e0014 */
[----:B------:R-:W-:Y:S04]  /*07d0*/  STL [R1+0x32c], R19 ;  /* 0x00032c1301007387 */ /* 0x000fe80000100800 */
[----:B------:R-:W2:Y:S01]  /*07e0*/  @!P3 LDC.64 R40, c[0x0][0x3e0] ;  /* 0x0000f800ff28bb82 */ /* 0x000ea20000000a00 */
[----:B------:R-:W-:Y:S01]  /*07f0*/  @!P0 IADD3 R3, PT, PT, R3, R27, RZ ;  /* 0x0000001b03038210 */ /* 0x000fe20007ffe0ff */
[----:B------:R-:W-:Y:S01]  /*0800*/  @!P6 IMAD R27, R5, R31, R4 ;  /* 0x0000001f051be224 */ /* 0x000fe200078e0204 */
[C---:B0-----:R-:W-:Y:S01]  /*0810*/  @!P0 LEA R6, P1, R2.reuse, R28, 0x2 ;  /* 0x0000001c02068211 */ /* 0x041fe200078210ff */
[----:B----4-:R-:W-:Y:S01]  /*0820*/  @!P5 IMAD R4, R13, R34, RZ ;  /* 0x000000220d04d224 */ /* 0x010fe200078e02ff */
[----:B------:R-:W-:Y:S01]  /*0830*/  @!P3 MOV R12, R18 ;  /* 0x00000012000cb202 */ /* 0x000fe20000000f00 */
[----:B------:R-:W-:Y:S01]  /*0840*/  @!P5 IMAD.MOV.U32 R9, RZ, RZ, R21 ;  /* 0x000000ffff09d224 */ /* 0x000fe200078e0015 */
[----:B------:R-:W-:Y:S01]  /*0850*/  @!P0 LEA.HI.X R2, R2, R29, R3, 0x2, P1 ;  /* 0x0000001d02028211 */ /* 0x000fe200008f1403 */
[C---:B------:R-:W-:Y:S01]  /*0860*/  @!P5 IMAD R13, R7.reuse, R35, R4 ;  /* 0x00000023070dd224 */ /* 0x040fe200078e0204 */
[----:B------:R-:W-:Y:S01]  /*0870*/  @!P6 MOV R3, R21 ;  /* 0x000000150003e202 */ /* 0x000fe20000000f00 */
[----:B------:R-:W0:Y:S01]  /*0880*/  @!P4 LDC.64 R28, c[0x0][0x390] ;  /* 0x0000e400ff1ccb82 */ /* 0x000e220000000a00 */
[----:B------:R3:W-:Y:S01]  /*0890*/  @!P0 STL [R1+0x238], R6 ;  /* 0x0002380601008387 */ /* 0x0007e20000100800 */
[----:B------:R-:W-:Y:S01]  /*08a0*/  @!P5 IMAD.WIDE.U32 R8, R7, R34, R8 ;  /* 0x000000220708d225 */ /* 0x000fe200078e0008 */
[----:B------:R-:W-:-:S02]  /*08b0*/  @P3 LOP3.LUT R0, R0, 0x200000, RZ, 0xfc, !PT ;  /* 0x0020000000003812 */ /* 0x000fc400078efcff */
[----:B------:R4:W-:Y:S02]  /*08c0*/  @!P0 STL [R1+0x230], R2 ;  /* 0x0002300201008387 */ /* 0x0009e40000100800 */
[----:B------:R-:W-:Y:S01]  /*08d0*/  @!P5 IADD3 R7, PT, PT, R9, R13, RZ ;  /* 0x0000000d0907d210 */ /* 0x000fe20007ffe0ff */
[----:B------:R-:W-:Y:S01]  /*08e0*/  @!P3 IMAD.MOV.U32 R13, RZ, RZ, R21 ;  /* 0x000000ffff0db224 */ /* 0x000fe200078e0015 */
[----:B------:R-:W-:Y:S01]  /*08f0*/  LOP3.LUT R0, R0, 0xffefffff, RZ, 0xc0, !PT ;  /* 0xffefffff00007812 */ /* 0x000fe200078ec0ff */
[----:B---3--:R-:W-:Y:S02]  /*0900*/  @!P4 IMAD R6, R23, R38, RZ ;  /* 0x000000261706c224 */ /* 0x008fe400078e02ff */
[----:B--2---:R-:W-:Y:S02]  /*0910*/  @!P3 IMAD R10, R25, R40, RZ ;  /* 0x00000028190ab224 */ /* 0x004fe400078e02ff */
[----:B----4-:R-:W-:Y:S02]  /*0920*/  @!P6 IMAD.MOV.U32 R2, RZ, RZ, R18 ;  /* 0x000000ffff02e224 */ /* 0x010fe400078e0012 */
[----:B------:R-:W-:-:S02]  /*0930*/  @!P4 IMAD R23, R11, R39, R6 ;  /* 0x000000270b17c224 */ /* 0x000fc400078e0206 */
[----:B------:R-:W-:Y:S02]  /*0940*/  @!P6 IMAD.WIDE.U32 R2, R5, R30, R2 ;  /* 0x0000001e0502e225 */ /* 0x000fe400078e0002 */
[----:B------:R-:W2:Y:S02]  /*0950*/  @!P3 LDC.64 R30, c[0x0][0x390] ;  /* 0x0000e400ff1ebb82 */ /* 0x000ea40000000a00 */
[----:B------:R-:W-:Y:S01]  /*0960*/  @!P3 IMAD.WIDE.U32 R12, R15, R40, R12 ;  /* 0x000000280f0cb225 */ /* 0x000fe200078e000c */
[----:B------:R-:W-:Y:S02]  /*0970*/  @!P6 IADD3 R3, PT, PT, R3, R27, RZ ;  /* 0x0000001b0303e210 */ /* 0x000fe40007ffe0ff */
[----:B------:R-:W-:-:S04]  /*0980*/  @!P6 LEA R4, P1, R2, R32, 0x2 ;  /* 0x000000200204e211 */ /* 0x000fc800078210ff */
[----:B------:R-:W-:Y:S01]  /*0990*/  @!P6 LEA.HI.X R5, R2, R33, R3, 0x2, P1 ;  /* 0x000000210205e211 */ /* 0x000fe200008f1403 */
[----:B------:R-:W-:Y:S01]  /*09a0*/  @!P4 IMAD.MOV.U32 R2, RZ, RZ, R18 ;  /* 0x000000ffff02c224 */ /* 0x000fe200078e0012 */
[----:B------:R-:W-:Y:S02]  /*09b0*/  @!P4 MOV R3, R21 ;  /* 0x000000150003c202 */ /* 0x000fe40000000f00 */
[C---:B-1----:R-:W-:Y:S01]  /*09c0*/  @!P5 LEA R6, P1, R8.reuse, R36, 0x2 ;  /* 0x000000240806d211 */ /* 0x042fe200078210ff */
[----:B------:R-:W-:Y:S01]  /*09d0*/  STL.64 [R1+0x370], R4 ;  /* 0x0003700401007387 */ /* 0x000fe20000100a00 */
[----:B------:R-:W-:Y:S02]  /*09e0*/  @!P4 IMAD.WIDE.U32 R2, R11, R38, R2 ;  /* 0x000000260b02c225 */ /* 0x000fe400078e0002 */
[----:B------:R-:W-:Y:S02]  /*09f0*/  @!P5 LEA.HI.X R7, R8, R37, R7, 0x2, P1 ;  /* 0x000000250807d211 */ /* 0x000fe400008f1407 */
[----:B------:R-:W-:Y:S01]  /*0a00*/  @!P3 IMAD R11, R15, R41, R10 ;  /* 0x000000290f0bb224 */ /* 0x000fe200078e020a */
[----:B------:R-:W-:-:S02]  /*0a10*/  @!P4 IADD3 R3, PT, PT, R3, R23, RZ ;  /* 0x000000170303c210 */ /* 0x000fc40007ffe0ff */
[----:B------:R1:W-:Y:S01]  /*0a20*/  STL [R1+0x378], R7 ;  /* 0x0003780701007387 */ /* 0x0003e20000100800 */
[----:B0-----:R-:W-:-:S04]  /*0a30*/  @!P4 LEA R8, P1, R2, R28, 0x2 ;  /* 0x0000001c0208c211 */ /* 0x001fc800078210ff */
[----:B------:R-:W-:Y:S02]  /*0a40*/  @!P4 LEA.HI.X R9, R2, R29, R3, 0x2, P1 ;  /* 0x0000001d0209c211 */ /* 0x000fe400008f1403 */
[----:B------:R-:W-:Y:S01]  /*0a50*/  @!P3 IADD3 R2, PT, PT, R13, R11, RZ ;  /* 0x0000000b0d02b210 */ /* 0x000fe20007ffe0ff */
[----:B------:R-:W-:Y:S01]  /*0a60*/  VIADD R13, R16, 0x28 ;  /* 0x00000028100d7836 */ /* 0x000fe20000000000 */
[----:B--2---:R-:W-:Y:S01]  /*0a70*/  @!P3 LEA R10, P1, R12, R30, 0x2 ;  /* 0x0000001e0c0ab211 */ /* 0x004fe200078210ff */
[----:B------:R-:W-:Y:S01]  /*0a80*/  STL.64 [R1+0x380], R8 ;  /* 0x0003800801007387 */ /* 0x000fe20000100a00 */
[----:B-1----:R-:W-:Y:S02]  /*0a90*/  IADD3 R7, PT, PT, R16, 0x1f8, RZ ;  /* 0x000001f810077810 */ /* 0x002fe40007ffe0ff */
[----:B------:R-:W-:Y:S02]  /*0aa0*/  @!P3 LEA.HI.X R11, R12, R31, R2, 0x2, P1 ;  /* 0x0000001f0c0bb211 */ /* 0x000fe400008f1402 */
[----:B------:R-:W-:-:S02]  /*0ab0*/  ISETP.GE.U32.AND P1, PT, R13, UR16, PT ;  /* 0x000000100d007c0c */ /* 0x000fc4000bf26070 */
[----:B------:R-:W-:Y:S01]  /*0ac0*/  SHF.R.S32.HI R3, RZ, 0x1f, R13 ;  /* 0x0000001fff037819 */ /* 0x000fe2000001140d */
[----:B------:R-:W-:Y:S03]  /*0ad0*/  STL.64 [R1+0x388], R10 ;  /* 0x0003880a01007387 */ /* 0x000fe60000100a00 */
        /* <DEDUP_REMOVED lines=9> */
[----:B------:R-:W-:-:S04]  /*0b70*/  @!P2 IMAD.WIDE.U32 R2, R13, R14, R2 ;  /* 0x0000000e0d02a225 */ /* 0x000fc800078e0002 */
[----:B------:R-:W-:Y:S01]  /*0b80*/  @!P2 IMAD.IADD R3, R3, 0x1, R15 ;  /* 0x000000010303a824 */ /* 0x000fe200078e020f */
[----:B-1----:R-:W-:Y:S02]  /*0b90*/  @!P2 LEA R12, P1, R2, R22, 0x2 ;  /* 0x00000016020ca211 */ /* 0x002fe400078210ff */
[----:B------:R-:W-:Y:S02]  /*0ba0*/  IADD3 R15, PT, PT, R16, 0x30, RZ ;  /* 0x00000030100f7810 */ /* 0x000fe40007ffe0ff */
[----:B------:R-:W-:Y:S02]  /*0bb0*/  @!P2 LEA.HI.X R13, R2, R23, R3, 0x2, P1 ;  /* 0x00000017020da211 */ /* 0x000fe400008f1403 */
        /* <DEDUP_REMOVED lines=12> */
[----:B------:R-:W-:-:S04]  /*0c80*/  IADD3 R15, PT, PT, R16, 0x38, RZ ;  /* 0x00000038100f7810 */ /* 0x000fc80007ffe0ff */
[----:B------:R-:W-:Y:S02]  /*0c90*/  @!P2 IADD3 R3, PT, PT, R3, R23, RZ ;  /* 0x000000170303a210 */ /* 0x000fe40007ffe0ff */
[----:B-1----:R-:W-:-:S04]  /*0ca0*/  @!P2 LEA R122, P1, R2, R122, 0x2 ;  /* 0x0000007a027aa211 */ /* 0x002fc800078210ff */
        /* <DEDUP_REMOVED lines=35> */
[----:B------:R0:W-:Y:S03]  /*0ee0*/  STL.64 [R1+0x368], R24 ;  /* 0x0003681801007387 */ /* 0x0001e60000100a00 */
[----:B------:R-:W-:-:S13]  /*0ef0*/  ISETP.GE.AND.EX P2, PT, R3, UR17, PT, P1 ;  /* 0x0000001103007c0c */ /* 0x000fda000bf46310 */
[----:B------:R-:W1:Y:S01]  /*0f00*/  @!P2 LDC.64 R26, c[0x0][0x3e0] ;  /* 0x0000f800ff1aab82 */ /* 0x000e620000000a00 */
[----:B------:R-:W-:-:S04]  /*0f10*/  @P2 LOP3.LUT R0, R0, 0x10000, RZ, 0xfc, !PT ;  /* 0x0001000000002812 */ /* 0x000fc800078efcff */
[----:B------:R-:W-:-:S03]  /*0f20*/  LOP3.LUT R0, R0, 0xffff7fff, RZ, 0xc0, !PT ;  /* 0xffff7fff00007812 */ /* 0x000fc600078ec0ff */
[----:B------:R-:W2:Y:S01]  /*0f30*/  @!P2 LDC.64 R28, c[0x0][0x390] ;  /* 0x0000e400ff1cab82 */ /* 0x000ea20000000a00 */
[----:B-1----:R-:W-:Y:S02]  /*0f40*/  @!P2 IMAD R2, R3, R26, RZ ;  /* 0x0000001a0302a224 */ /* 0x002fe400078e02ff */
[----:B------:R-:W-:Y:S02]  /*0f50*/  @!P2 IMAD.MOV.U32 R3, RZ, RZ, R21 ;  /* 0x000000ffff03a224 */ /* 0x000fe400078e0015 */
[----:B------:R-:W-:Y:S01]  /*0f60*/  @!P2 IMAD R27, R15, R27, R2 ;  /* 0x0000001b0f1ba224 */ /* 0x000fe200078e0202 */
[----:B------:R-:W-:-:S05]  /*0f70*/  @!P2 MOV R2, R18 ;  /* 0x000000120002a202 */ /* 0x000fca0000000f00 */
[----:B------:R-:W-:Y:S01]  /*0f80*/  @!P2 IMAD.WIDE.U32 R2, R15, R26, R2 ;  /* 0x0000001a0f02a225 */ /* 0x000fe200078e0002 */
[----:B------:R-:W-:-:S04]  /*0f90*/  IADD3 R15, PT, PT, R16, 0x50, RZ ;  /* 0x00000050100f7810 */ /* 0x000fc80007ffe0ff */
[----:B------:R-:W-:Y:S02]  /*0fa0*/  @!P2 IADD3 R3, PT, PT, R3, R27, RZ ;  /* 0x0000001b0303a210 */ /* 0x000fe40007ffe0ff */
[----:B--2---:R-:W-:-:S04]  /*0fb0*/  @!P2 LEA R26, P1, R2, R28, 0x2 ;  /* 0x0000001c021aa211 */ /* 0x004fc800078210ff */
[----:B------:R-:W-:Y:S02]  /*0fc0*/  @!P2 LEA.HI.X R27, R2, R29, R3, 0x2, P1 ;  /* 0x0000001d021ba211 */ /* 0x000fe400008f1403 */
[----:B------:R-:W-:Y:S02]  /*0fd0*/  SHF.R.S32.HI R3, RZ, 0x1f, R15 ;  /* 0x0000001fff037819 */ /* 0x000fe4000001140f */
[----:B------:R-:W-:-:S04]  /*0fe0*/  ISETP.GE.U32.AND P1, PT, R15, UR16, PT ;  /* 0x000000100f007c0c */ /* 0x000fc8000bf26070 */
[----:B------:R-:W-:-:S13]  /*0ff0*/  ISETP.GE.AND.EX P2, PT, R3, UR17, PT, P1 ;  /* 0x0000001103007c0c */ /* 0x000fda000bf46310 */
[----:B------:R-:W1:Y:S01]  /*1000*/  @!P2 LDC.64 R28, c[0x0][0x3e0] ;  /* 0x0000f800ff1cab82 */ /* 0x000e620000000a00 */
[----:B------:R-:W-:-:S04]  /*1010*/  @P2 LOP3.LUT R0, R0, 0x8000, RZ, 0xfc, !PT ;  /* 0x0000800000002812 */ /* 0x000fc800078efcff */
[----:B------:R-:W-:-:S03]  /*1020*/  LOP3.LUT R0, R0, 0xffffbfff, RZ, 0xc0, !PT ;  /* 0xffffbfff00007812 */ /* 0x000fc600078ec0ff */
[----:B------:R-:W2:Y:S01]  /*1030*/  @!P2 LDC.64 R30, c[0x0][0x390] ;  /* 0x0000e400ff1eab82 */ /* 0x000ea20000000a00 */
[----:B-1----:R-:W-:Y:S01]  /*1040*/  @!P2 IMAD R2, R3, R28, RZ ;  /* 0x0000001c0302a224 */ /* 0x002fe200078e02ff */
[----:B------:R-:W-:-:S03]  /*1050*/  @!P2 MOV R3, R21 ;  /* 0x000000150003a202 */ /* 0x000fc60000000f00 */
[----:B------:R-:W-:Y:S02]  /*1060*/  @!P2 IMAD R29, R15, R29, R2 ;  /* 0x0000001d0f1da224 */ /* 0x000fe400078e0202 */
[----:B------:R-:W-:-:S04]  /*1070*/  @!P2 IMAD.MOV.U32 R2, RZ, RZ, R18 ;  /* 0x000000ffff02a224 */ /* 0x000fc800078e0012 */
[----:B------:R-:W-:-:S04]  /*1080*/  @!P2 IMAD.WIDE.U32 R2, R15, R28, R2 ;  /* 0x0000001c0f02a225 */ /* 0x000fc800078e0002 */
[----:B------:R-:W-:Y:S01]  /*1090*/  VIADD R15, R16, 0x58 ;  /* 0x00000058100f7836 */ /* 0x000fe20000000000 */
[----:B------:R-:W-:Y:S02]  /*10a0*/  @!P2 IADD3 R3, PT, PT, R3, R29, RZ ;  /* 0x0000001d0303a210 */ /* 0x000fe40007ffe0ff */
[----:B--2---:R-:W-:-:S04]  /*10b0*/  @!P2 LEA R28, P1, R2, R30, 0x2 ;  /* 0x0000001e021ca211 */ /* 0x004fc800078210ff */
[----:B------:R-:W-:Y:S02]  /*10c0*/  @!P2 LEA.HI.X R29, R2, R31, R3, 0x2, P1 ;  /* 0x0000001f021da211 */ /* 0x000fe400008f1403 */
[----:B------:R-:W-:Y:S02]  /*10d0*/  SHF.R.S32.HI R3, RZ, 0x1f, R15 ;  /* 0x0000001fff037819 */ /* 0x000fe4000001140f */
[----:B------:R-:W-:Y:S01]  /*10e0*/  ISETP.GE.U32.AND P1, PT, R15, UR16, PT ;  /* 0x000000100f007c0c */ /* 0x000fe2000bf26070 */
[----:B------:R1:W-:Y:S03]  /*10f0*/  STL.64 [R1+0x360], R28 ;  /* 0x0003601c01007387 */ /* 0x0003e60000100a00 */
[----:B------:R-:W-:-:S13]  /*1100*/  ISETP.GE.AND.EX P2, PT, R3, UR17, PT, P1 ;  /* 0x0000001103007c0c */ /* 0x000fda000bf46310 */
[----:B------:R-:W2:Y:S01]  /*1110*/  @!P2 LDC.64 R30, c[0x0][0x3e0] ;  /* 0x0000f800ff1eab82 */ /* 0x000ea20000000a00 */
[----:B------:R-:W-:-:S04]  /*1120*/  @P2 LOP3.LUT R0, R0, 0x4000, RZ, 0xfc, !PT ;  /* 0x0000400000002812 */ /* 0x000fc800078efcff */
[----:B------:R-:W-:-:S03]  /*1130*/  LOP3.LUT R0, R0, 0xffffdfff, RZ, 0xc0, !PT ;  /* 0xffffdfff00007812 */ /* 0x000fc600078ec0ff */
[----:B------:R-:W3:Y:S01]  /*1140*/  @!P2 LDC.64 R32, c[0x0][0x390] ;  /* 0x0000e400ff20ab82 */ /* 0x000ee20000000a00 */
[----:B--2---:R-:W-:Y:S01]  /*1150*/  @!P2 IMAD R2, R3, R30, RZ ;  /* 0x0000001e0302a224 */ /* 0x004fe200078e02ff */
[----:B------:R-:W-:-:S03]  /*1160*/  @!P2 MOV R3, R21 ;  /* 0x000000150003a202 */ /* 0x000fc60000000f00 */
        /* <DEDUP_REMOVED lines=8> */
[----:B------:R-:W-:Y:S01]  /*11f0*/  ISETP.GE.U32.AND P1, PT, R15, UR16, PT ;  /* 0x000000100f007c0c */ /* 0x000fe2000bf26070 */
[----:B------:R-:W-:Y:S03]  /*1200*/  STL [R1+0x354], R31 ;  /* 0x0003541f01007387 */ /* 0x000fe60000100800 */
[----:B------:R-:W-:-:S13]  /*1210*/  ISETP.GE.AND.EX P2, PT, R3, UR17, PT, P1 ;  /* 0x0000001103007c0c */ /* 0x000fda000bf46310 */
[----:B------:R-:W2:Y:S01]  /*1220*/  @!P2 LDC.64 R32, c[0x0][0x3e0] ;  /* 0x0000f800ff20ab82 */ /* 0x000ea20000000a00 */
[----:B------:R-:W-:-:S04]  /*1230*/  @P2 LOP3.LUT R0, R0, 0x2000, RZ, 0xfc, !PT ;  /* 0x0000200000002812 */ /* 0x000fc800078efcff */
[----:B------:R-:W-:-:S03]  /*1240*/  LOP3.LUT R0, R0, 0xffffefff, RZ, 0xc0, !PT ;  /* 0xffffefff00007812 */ /* 0x000fc600078ec0ff */
[----:B------:R-:W3:Y:S01]  /*1250*/  @!P2 LDC.64 R34, c[0x0][0x390] ;  /* 0x0000e400ff22ab82 */ /* 0x000ee20000000a00 */
[----:B--2---:R-:W-:Y:S02]  /*1260*/  @!P2 IMAD R2, R3, R32, RZ ;  /* 0x000000200302a224 */ /* 0x004fe400078e02ff */
[----:B------:R-:W-:Y:S02]  /*1270*/  @!P2 IMAD.MOV.U32 R3, RZ, RZ, R21 ;  /* 0x000000ffff03a224 */ /* 0x000fe400078e0015 */
[----:B------:R-:W-:Y:S01]  /*1280*/  @!P2 IMAD R33, R15, R33, R2 ;  /* 0x000000210f21a224 */ /* 0x000fe200078e0202 */
[----:B------:R-:W-:-:S05]  /*1290*/  @!P2 MOV R2, R18 ;  /* 0x000000120002a202 */ /* 0x000fca0000000f00 */
[----:B------:R-:W-:Y:S01]  /*12a0*/  @!P2 IMAD.WIDE.U32 R2, R15, R32, R2 ;  /* 0x000000200f02a225 */ /* 0x000fe200078e0002 */
[----:B------:R-:W-:-:S04]  /*12b0*/  IADD3 R15, PT, PT, R16, 0x68, RZ ;  /* 0x00000068100f7810 */ /* 0x000fc80007ffe0ff */
[----:B------:R-:W-:Y:S02]  /*12c0*/  @!P2 IADD3 R3, PT, PT, R3, R33, RZ ;  /* 0x000000210303a210 */ /* 0x000fe40007ffe0ff */
[----:B---3--:R-:W-:-:S04]  /*12d0*/  @!P2 LEA R32, P1, R2, R34, 0x2 ;  /* 0x000000220220a211 */ /* 0x008fc800078210ff */
[----:B------:R-:W-:Y:S02]  /*12e0*/  @!P2 LEA.HI.X R33, R2, R35, R3, 0x2, P1 ;  /* 0x000000230221a211 */ /* 0x000fe400008f1403 */
[----:B------:R-:W-:Y:S02]  /*12f0*/  SHF.R.S32.HI R3, RZ, 0x1f, R15 ;  /* 0x0000001fff037819 */ /* 0x000fe4000001140f */
[----:B------:R-:W-:Y:S01]  /*1300*/  ISETP.GE.U32.AND P1, PT, R15, UR16, PT ;  /* 0x000000100f007c0c */ /* 0x000fe2000bf26070 */
[----:B------:R-:W-:Y:S03]  /*1310*/  STL.64 [R1+0x358], R32 ;  /* 0x0003582001007387 */ /* 0x000fe60000100a00 */
[----:B------:R-:W-:-:S13]  /*1320*/  ISETP.GE.AND.EX P2, PT, R3, UR17, PT, P1 ;  /* 0x0000001103007c0c */ /* 0x000fda000bf46310 */
[----:B------:R-:W2:Y:S01]  /*1330*/  @!P2 LDC.64 R34, c[0x0][0x3e0] ;  /* 0x0000f800ff22ab82 */ /* 0x000ea20000000a00 */
[----:B------:R-:W-:-:S04]  /*1340*/  @P2 LOP3.LUT R0, R0, 0x1000, RZ, 0xfc, !PT ;  /* 0x0000100000002812 */ /* 0x000fc800078efcff */
[----:B------:R-:W-:-:S03]  /*1350*/  LOP3.LUT R0, R0, 0xfffff7ff, RZ, 0xc0, !PT ;  /* 0xfffff7ff00007812 */ /* 0x000fc600078ec0ff */
[----:B------:R-:W3:Y:S01]  /*1360*/  @!P2 LDC.64 R36, c[0x0][0x390] ;  /* 0x0000e400ff24ab82 */ /* 0x000ee20000000a00 */
[----:B--2---:R-:W-:Y:S01]  /*1370*/  @!P2 IMAD R2, R3, R34, RZ ;  /* 0x000000220302a224 */ /* 0x004fe200078e02ff */
[----:B------:R-:W-:-:S03]  /*1380*/  @!P2 MOV R3, R21 ;  /* 0x000000150003a202 */ /* 0x000fc60000000f00 */
        /* <DEDUP_REMOVED lines=8> */
[----:B------:R-:W-:-:S04]  /*1410*/  ISETP.GE.U32.AND P1, PT, R15, UR16, PT ;  /* 0x000000100f007c0c */ /* 0x000fc8000bf26070 */
        /* <DEDUP_REMOVED lines=178> */
[----:B------:R-:W-:Y:S01]  /*1f40*/  @P2 LOP3.LUT R0, R0, 0x1, RZ, 0xfc, !PT ;  /* 0x0000000100002812 */ /* 0x000fe200078efcff */
[----:B------:R3:W-:Y:S03]  /*1f50*/  STL [R1+0x328], R20 ;  /* 0x0003281401007387 */ /* 0x0007e60000100800 */
[----:B------:R-:W-:-:S03]  /*1f60*/  LOP3.LUT R0, R0, 0xf7ffffff, RZ, 0xc0, !PT ;  /* 0xf7ffffff00007812 */ /* 0x000fc600078ec0ff */
[----:B------:R-:W4:Y:S01]  /*1f70*/  @!P2 LDC.64 R60, c[0x0][0x390] ;  /* 0x0000e400ff3cab82 */ /* 0x000f220000000a00 */
[----:B--2---:R-:W-:Y:S01]  /*1f80*/  @!P2 IMAD R2, R3, R58, RZ ;  /* 0x0000003a0302a224 */ /* 0x004fe200078e02ff */
[----:B------:R-:W-:-:S03]  /*1f90*/  @!P2 MOV R3, R21 ;  /* 0x000000150003a202 */ /* 0x000fc60000000f00 */
[----:B------:R-:W-:Y:S02]  /*1fa0*/  @!P2 IMAD R59, R15, R59, R2 ;  /* 0x0000003b0f3ba224 */ /* 0x000fe400078e0202 */
[----:B------:R-:W-:-:S04]  /*1fb0*/  @!P2 IMAD.MOV.U32 R2, RZ, RZ, R18 ;  /* 0x000000ffff02a224 */ /* 0x000fc800078e0012 */
[----:B------:R-:W-:-:S04]  /*1fc0*/  @!P2 IMAD.WIDE.U32 R2, R15, R58, R2 ;  /* 0x0000003a0f02a225 */ /* 0x000fc800078e0002 */
[----:B------:R-:W-:Y:S01]  /*1fd0*/  VIADD R15, R16, 0xd0 ;  /* 0x000000d0100f7836 */ /* 0x000fe20000000000 */
[----:B------:R-:W-:Y:S02]  /*1fe0*/  @!P2 IADD3 R3, PT, PT, R3, R59, RZ ;  /* 0x0000003b0303a210 */ /* 0x000fe40007ffe0ff */
[----:B----4-:R-:W-:-:S04]  /*1ff0*/  @!P2 LEA R58, P1, R2, R60, 0x2 ;  /* 0x0000003c023aa211 */ /* 0x010fc800078210ff */
[----:B------:R-:W-:Y:S02]  /*2000*/  @!P2 LEA.HI.X R59, R2, R61, R3, 0x2, P1 ;  /* 0x0000003d023ba211 */ /* 0x000fe400008f1403 */
[----:B------:R-:W-:Y:S02]  /*2010*/  SHF.R.S32.HI R3, RZ, 0x1f, R15 ;  /* 0x0000001fff037819 */ /* 0x000fe4000001140f */
[----:B------:R-:W-:-:S04]  /*2020*/  ISETP.GE.U32.AND P1, PT, R15, UR16, PT ;  /* 0x000000100f007c0c */ /* 0x000fc8000bf26070 */
[----:B------:R-:W-:-:S13]  /*2030*/  ISETP.GE.AND.EX P2, PT, R3, UR17, PT, P1 ;  /* 0x0000001103007c0c */ /* 0x000fda000bf46310 */
[----:B------:R-:W2:Y:S01]  /*2040*/  @!P2 LDC.64 R60, c[0x0][0x3e0] ;  /* 0x0000f800ff3cab82 */ /* 0x000ea20000000a00 */
[----:B------:R-:W-:-:S04]  /*2050*/  @P2 LOP3.LUT R17, R17, 0x80000000, RZ, 0xfc, !PT ;  /* 0x8000000011112812 */ /* 0x000fc800078efcff */
[----:B------:R-:W-:-:S03]  /*2060*/  LOP3.LUT R17, R17, 0xbfffffff, RZ, 0xc0, !PT ;  /* 0xbfffffff11117812 */ /* 0x000fc600078ec0ff */
[----:B------:R-:W4:Y:S01]  /*2070*/  @!P2 LDC.64 R62, c[0x0][0x390] ;  /* 0x0000e400ff3eab82 */ /* 0x000f220000000a00 */
[----:B--2---:R-:W-:Y:S01]  /*2080*/  @!P2 IMAD R2, R3, R60, RZ ;  /* 0x0000003c0302a224 */ /* 0x004fe200078e02ff */
[----:B------:R-:W-:-:S03]  /*2090*/  @!P2 MOV R3, R21 ;  /* 0x000000150003a202 */ /* 0x000fc60000000f00 */
        /* <DEDUP_REMOVED lines=14> */
[----:B--2---:R-:W-:Y:S02]  /*2180*/  @!P2 IMAD R2, R3, R62, RZ ;  /* 0x0000003e0302a224 */ /* 0x004fe400078e02ff */
[----:B------:R-:W-:Y:S02]  /*2190*/  @!P2 IMAD.MOV.U32 R3, RZ, RZ, R21 ;  /* 0x000000ffff03a224 */ /* 0x000fe400078e0015 */
[----:B------:R-:W-:Y:S01]  /*21a0*/  @!P2 IMAD R63, R15, R63, R2 ;  /* 0x0000003f0f3fa224 */ /* 0x000fe200078e0202 */
[----:B------:R-:W-:-:S05]  /*21b0*/  @!P2 MOV R2, R18 ;  /* 0x000000120002a202 */ /* 0x000fca0000000f00 */
[----:B------:R-:W-:Y:S01]  /*21c0*/  @!P2 IMAD.WIDE.U32 R2, R15, R62, R2 ;  /* 0x0000003e0f02a225 */ /* 0x000fe200078e0002 */
[----:B------:R-:W-:-:S04]  /*21d0*/  IADD3 R15, PT, PT, R16, 0xe0, RZ ;  /* 0x000000e0100f7810 */ /* 0x000fc80007ffe0ff */
        /* <DEDUP_REMOVED lines=319> */
[----:B------:R-:W-:-:S03]  /*35d0*/  SHF.R.S32.HI R15, RZ, 0x1f, R107 ;  /* 0x0000001fff0f7819 */ /* 0x000fc6000001146b */
[----:B------:R-:W-:Y:S01]  /*35e0*/  @!P2 IMAD.IADD R3, R3, 0x1, R105 ;  /* 0x000000010303a824 */ /* 0x000fe200078e0269 */
[----:B----4-:R-:W-:-:S04]  /*35f0*/  @!P2 LEA R102, P1, R2, R102, 0x2 ;  /* 0x000000660266a211 */ /* 0x010fc800078210ff */
[----:B------:R-:W-:Y:S02]  /*3600*/  @!P2 LEA.HI.X R103, R2, R103, R3, 0x2, P1 ;  /* 0x000000670267a211 */ /* 0x000fe400008f1403 */
        /* <DEDUP_REMOVED lines=10> */
[----:B------:R-:W-:-:S05]  /*36b0*/  @!P2 IMAD.WIDE.U32 R2, R107, R2, R14 ;  /* 0x000000026b02a225 */ /* 0x000fca00078e000e */
[----:B------:R-:W-:Y:S02]  /*36c0*/  @!P2 IADD3 R3, PT, PT, R3, R109, RZ ;  /* 0x0000006d0303a210 */ /* 0x000fe40007ffe0ff */
[----:B----4-:R-:W-:Y:S02]  /*36d0*/  @!P2 LEA R104, P1, R2, R104, 0x2 ;  /* 0x000000680268a211 */ /* 0x010fe400078210ff */
[----:B------:R-:W-:Y:S02]  /*36e0*/  IADD3 R109, PT, PT, R16, 0x188, RZ ;  /* 0x00000188106d7810 */ /* 0x000fe40007ffe0ff */
        /* <DEDUP_REMOVED lines=12> */
[----:B------:R-:W-:-:S05]  /*37b0*/  @!P2 IMAD.WIDE.U32 R2, R109, R2, R14 ;  /* 0x000000026d02a225 */ /* 0x000fca00078e000e */
[----:B------:R-:W-:Y:S01]  /*37c0*/  @!P2 IADD3 R3, PT, PT, R3, R111, RZ ;  /* 0x0000006f0303a210 */ /* 0x000fe20007ffe0ff */
[----:B------:R-:W-:Y:S01]  /*37d0*/  VIADD R111, R16, 0x190 ;  /* 0x00000190106f7836 */ /* 0x000fe20000000000 */
        /* <DEDUP_REMOVED lines=13> */
[----:B------:R-:W-:-:S04]  /*38b0*/  @!P2 IMAD.WIDE.U32 R14, R111, R2, R14 ;  /* 0x000000026f0ea225 */ /* 0x000fc800078e000e */
[----:B------:R-:W-:Y:S01]  /*38c0*/  @!P2 IMAD.IADD R2, R15, 0x1, R3 ;  /* 0x000000010f02a824 */ /* 0x000fe200078e0203 */
[C---:B----4-:R-:W-:Y:S02]  /*38d0*/  @!P2 LEA R108, P1, R14.reuse, R108, 0x2 ;  /* 0x0000006c0e6ca211 */ /* 0x050fe400078210ff */
[----:B------:R-:W-:Y:S02]  /*38e0*/  SHF.R.S32.HI R15, RZ, 0x1f, R113 ;  /* 0x0000001fff0f7819 */ /* 0x000fe40000011471 */
        /* <DEDUP_REMOVED lines=57> */
[----:B------:R-:W-:-:S04]  /*3c80*/  SHF.R.S32.HI R119, RZ, 0x1f, R120 ;  /* 0x0000001fff777819 */ /* 0x000fc80000011478 */
[----:B------:R-:W-:Y:S02]  /*3c90*/  @!P2 IADD3 R3, PT, PT, R15, R3, RZ ;  /* 0x000000030f03a210 */ /* 0x000fe40007ffe0ff */
[----:B----4-:R-:W-:-:S04]  /*3ca0*/  @!P2 LEA R116, P1, R14, R116, 0x2 ;  /* 0x000000740e74a211 */ /* 0x010fc800078210ff */
[----:B------:R-:W-:Y:S02]  /*3cb0*/  @!P2 LEA.HI.X R117, R14, R117, R3, 0x2, P1 ;  /* 0x000000750e75a211 */ /* 0x000fe400008f1403 */
[----:B------:R-:W-:-:S04]  /*3cc0*/  ISETP.GE.U32.AND P1, PT, R120, UR16, PT ;  /* 0x0000001078007c0c */ /* 0x000fc8000bf26070 */
[----:B------:R-:W-:-:S13]  /*3cd0*/  ISETP.GE.AND.EX P2, PT, R119, UR17, PT, P1 ;  /* 0x0000001177007c0c */ /* 0x000fda000bf46310 */
[----:B------:R-:W2:Y:S01]  /*3ce0*/  @!P2 LDC.64 R14, c[0x0][0x3e0] ;  /* 0x0000f800ff0eab82 */ /* 0x000ea20000000a00 */
[----:B------:R-:W-:Y:S01]  /*3cf0*/  @!P2 IMAD.MOV.U32 R118, RZ, RZ, R18 ;  /* 0x000000ffff76a224 */ /* 0x000fe200078e0012 */
[----:B------:R-:W-:-:S04]  /*3d00*/  @P2 LOP3.LUT R17, R17, 0x4, RZ, 0xfc, !PT ;  /* 0x0000000411112812 */ /* 0x000fc800078efcff */
[----:B------:R-:W-:Y:S02]  /*3d10*/  LOP3.LUT R17, R17, 0xfffffffd, RZ, 0xc0, !PT ;  /* 0xfffffffd11117812 */ /* 0x000fe400078ec0ff */
[----:B------:R-:W0:Y:S01]  /*3d20*/  @!P2 LDC.64 R2, c[0x0][0x390] ;  /* 0x0000e400ff02ab82 */ /* 0x000e220000000a00 */
[----:B--2---:R-:W-:-:S04]  /*3d30*/  @!P2 IMAD R119, R119, R14, RZ ;  /* 0x0000000e7777a224 */ /* 0x004fc800078e02ff */
[----:B------:R-:W-:Y:S01]  /*3d40*/  @!P2 IMAD R15, R120, R15, R119 ;  /* 0x0000000f780fa224 */ /* 0x000fe200078e0277 */
[----:B------:R-:W-:-:S03]  /*3d50*/  @!P2 MOV R119, R21 ;  /* 0x000000150077a202 */ /* 0x000fc60000000f00 */
[----:B------:R-:W-:-:S04]  /*3d60*/  @!P2 IMAD.WIDE.U32 R118, R120, R14, R118 ;  /* 0x0000000e7876a225 */ /* 0x000fc800078e0076 */
[----:B------:R-:W-:Y:S01]  /*3d70*/  VIADD R120, R16, 0x1c0 ;  /* 0x000001c010787836 */ /* 0x000fe20000000000 */
[----:B------:R-:W-:Y:S02]  /*3d80*/  @!P2 IADD3 R15, PT, PT, R119, R15, RZ ;  /* 0x0000000f770fa210 */ /* 0x000fe40007ffe0ff */
[----:B0-----:R-:W-:-:S04]  /*3d90*/  @!P2 LEA R24, P1, R118, R2, 0x2 ;  /* 0x000000027618a211 */ /* 0x001fc800078210ff */
        /* <DEDUP_REMOVED lines=9> */
[----:B0-----:R-:W-:-:S04]  /*3e30*/  @!P2 IMAD R118, R118, R14, RZ ;  /* 0x0000000e7676a224 */ /* 0x001fc800078e02ff */
[----:B------:R-:W-:Y:S01]  /*3e40*/  @!P2 IMAD R15, R120, R15, R118 ;  /* 0x0000000f780fa224 */ /* 0x000fe200078e0276 */
[----:B------:R-:W-:-:S05]  /*3e50*/  @!P2 MOV R118, R18 ;  /* 0x000000120076a202 */ /* 0x000fca0000000f00 */
[----:B------:R-:W-:Y:S01]  /*3e60*/  @!P2 IMAD.WIDE.U32 R118, R120, R14, R118 ;  /* 0x0000000e7876a225 */ /* 0x000fe200078e0076 */
[----:B------:R-:W-:-:S03]  /*3e70*/  IADD3 R120, PT, PT, R16, 0x1c8, RZ ;  /* 0x000001c810787810 */ /* 0x000fc60007ffe0ff */
[----:B------:R-:W-:Y:S01]  /*3e80*/  @!P2 IMAD.IADD R15, R119, 0x1, R15 ;  /* 0x00000001770fa824 */ /* 0x000fe200078e020f */
[----:B--2---:R-:W-:-:S04]  /*3e90*/  @!P2 LEA R8, P1, R118, R2, 0x2 ;  /* 0x000000027608a211 */ /* 0x004fc800078210ff */
[----:B------:R-:W-:Y:S02]  /*3ea0*/  @!P2 LEA.HI.X R9, R118, R3, R15, 0x2, P1 ;  /* 0x000000037609a211 */ /* 0x000fe400008f140f */
[----:B------:R-:W-:Y:S02]  /*3eb0*/  SHF.R.S32.HI R118, RZ, 0x1f, R120 ;  /* 0x0000001fff767819 */ /* 0x000fe40000011478 */
[----:B------:R-:W-:-:S04]  /*3ec0*/  ISETP.GE.U32.AND P1, PT, R120, UR16, PT ;  /* 0x0000001078007c0c */ /* 0x000fc8000bf26070 */
[----:B------:R-:W-:-:S13]  /*3ed0*/  ISETP.GE.AND.EX P2, PT, R118, UR17, PT, P1 ;  /* 0x0000001176007c0c */ /* 0x000fda000bf46310 */
        /* <DEDUP_REMOVED lines=16> */
[----:B------:R-:W-:Y:S01]  /*3fe0*/  @!P1 MOV R119, R21 ;  /* 0x0000001500779202 */ /* 0x000fe20000000f00 */
[----:B------:R1:W-:Y:S01]  /*3ff0*/  STL [R1+0x324], R21 ;  /* 0x0003241501007387 */ /* 0x0003e20000100800 */
[----:B---3--:R-:W-:Y:S01]  /*4000*/  IMAD.MOV.U32 R20, RZ, RZ, R8 ;  /* 0x000000ffff147224 */ /* 0x008fe200078e0008 */
[----:B------:R-:W-:-:S04]  /*4010*/  @P1 LOP3.LUT R0, R0, 0x8000000, RZ, 0xfc, !PT ;  /* 0x0800000000001812 */ /* 0x000fc800078efcff */
[----:B------:R-:W2:Y:S01]  /*4020*/  @!P1 LDC.64 R2, c[0x0][0x390] ;  /* 0x0000e400ff029b82 */ /* 0x000ea20000000a00 */
[----:B0-----:R-:W-:-:S04]  /*4030*/  @!P1 IMAD R118, R118, R14, RZ ;  /* 0x0000000e76769224 */ /* 0x001fc800078e02ff */
        /* <DEDUP_REMOVED lines=24> */
[----:B------:R-:W-:Y:S02]  /*41c0*/  IADD3 R118, PT, PT, R16, 0x1e0, RZ ;  /* 0x000001e010767810 */ /* 0x000fe40007ffe0ff */
[----:B------:R-:W-:Y:S02]  /*41d0*/  LOP3.LUT P2, RZ, R0, 0x400000, RZ, 0xc0, !PT ;  /* 0x0040000000ff7812 */ /* 0x000fe4000784c0ff */
[----:B------:R-:W-:Y:S02]  /*41e0*/  SHF.R.S32.HI R14, RZ, 0x1f, R118 ;  /* 0x0000001fff0e7819 */ /* 0x000fe40000011476 */
[----:B------:R-:W-:Y:S02]  /*41f0*/  ISETP.GE.U32.AND P3, PT, R118, UR16, PT ;  /* 0x0000001076007c0c */ /* 0x000fe4000bf66070 */
[----:B------:R-:W-:-:S02]  /*4200*/  LOP3.LUT R0, R0, 0xdfffffff, RZ, 0xc0, !PT ;  /* 0xdfffffff00007812 */ /* 0x000fc400078ec0ff */
[----:B------:R-:W-:Y:S02]  /*4210*/  ISETP.GE.AND.EX P3, PT, R14, UR17, PT, P3 ;  /* 0x000000110e007c0c */ /* 0x000fe4000bf66330 */
[----:B------:R-:W-:-:S11]  /*4220*/  MOV R19, R11 ;  /* 0x0000000b00137202 */ /* 0x000fd60000000f00 */
[----:B------:R-:W0:Y:S01]  /*4230*/  @!P3 LDC.64 R2, c[0x0][0x3e0] ;  /* 0x0000f800ff02bb82 */ /* 0x000e220000000a00 */
[----:B------:R-:W-:Y:S01]  /*4240*/  @!P3 IMAD.MOV.U32 R15, RZ, RZ, R21 ;  /* 0x000000ffff0fb224 */ /* 0x000fe200078e0015 */
[----:B------:R-:W-:-:S06]  /*4250*/  @P3 LOP3.LUT R0, R0, 0x20000000, RZ, 0xfc, !PT ;  /* 0x2000000000003812 */ /* 0x000fcc00078efcff */
[----:B------:R-:W2:Y:S01]  /*4260*/  @!P3 LDC.64 R124, c[0x0][0x390] ;  /* 0x0000e400ff7cbb82 */ /* 0x000ea20000000a00 */
[----:B0-----:R-:W-:-:S04]  /*4270*/  @!P3 IMAD R14, R14, R2, RZ ;  /* 0x000000020e0eb224 */ /* 0x001fc800078e02ff */
[----:B------:R-:W-:Y:S01]  /*4280*/  @!P3 IMAD R3, R118, R3, R14 ;  /* 0x000000037603b224 */ /* 0x000fe200078e020e */
[----:B------:R-:W-:-:S05]  /*4290*/  @!P3 MOV R14, R18 ;  /* 0x00000012000eb202 */ /* 0x000fca0000000f00 */
[----:B------:R-:W-:Y:S01]  /*42a0*/  @!P3 IMAD.WIDE.U32 R14, R118, R2, R14 ;  /* 0x00000002760eb225 */ /* 0x000fe200078e000e */
[----:B------:R-:W-:-:S04]  /*42b0*/  SHF.R.S32.HI R118, RZ, 0x1f, R120 ;  /* 0x0000001fff767819 */ /* 0x000fc80000011478 */
[----:B------:R-:W-:Y:S02]  /*42c0*/  @!P3 IADD3 R2, PT, PT, R15, R3, RZ ;  /* 0x000000030f02b210 */ /* 0x000fe40007ffe0ff */
[----:B--2---:R-:W-:-:S04]  /*42d0*/  @!P3 LEA R124, P4, R14, R124, 0x2 ;  /* 0x0000007c0e7cb211 */ /* 0x004fc800078810ff */
[----:B------:R-:W-:Y:S02]  /*42e0*/  @!P3 LEA.HI.X R125, R14, R125, R2, 0x2, P4 ;  /* 0x0000007d0e7db211 */ /* 0x000fe400020f1402 */
        /* <DEDUP_REMOVED lines=8> */
[----:B------:R-:W2:Y:S01]  /*4370*/  @!P4 LDC.64 R14, c[0x0][0x390] ;  /* 0x0000e400ff0ecb82 */ /* 0x000ea20000000a00 */
[----:B0-----:R-:W-:-:S04]  /*4380*/  @!P4 IMAD R118, R118, R2, RZ ;  /* 0x000000027676c224 */ /* 0x001fc800078e02ff */
[----:B------:R-:W-:Y:S02]  /*4390*/  @!P4 IMAD R3, R120, R3, R118 ;  /* 0x000000037803c224 */ /* 0x000fe400078e0276 */
[----:B------:R-:W-:-:S04]  /*43a0*/  @!P4 IMAD.MOV.U32 R118, RZ, RZ, R18 ;  /* 0x000000ffff76c224 */ /* 0x000fc800078e0012 */
        /* <DEDUP_REMOVED lines=9> */
[----:B------:R-:W-:Y:S02]  /*4440*/  @!P5 MOV R15, R21 ;  /* 0x00000015000fd202 */ /* 0x000fe40000000f00 */
[----:B------:R-:W-:-:S05]  /*4450*/  @P5 LOP3.LUT R0, R0, 0x80000000, RZ, 0xfc, !PT ;  /* 0x8000000000005812 */ /* 0x000fca00078efcff */
[----:B------:R-:W2:Y:S01]  /*4460*/  @!P5 LDC.64 R118, c[0x0][0x390] ;  /* 0x0000e400ff76db82 */ /* 0x000ea20000000a00 */
[----:B0-----:R-:W-:-:S04]  /*4470*/  @!P5 IMAD R14, R14, R2, RZ ;  /* 0x000000020e0ed224 */ /* 0x001fc800078e02ff */
[----:B------:R-:W-:Y:S01]  /*4480*/  @!P5 IMAD R3, R120, R3, R14 ;  /* 0x000000037803d224 */ /* 0x000fe200078e020e */
[----:B------:R-:W-:-:S05]  /*4490*/  @!P5 MOV R14, R18 ;  /* 0x00000012000ed202 */ /* 0x000fca0000000f00 */
[----:B------:R-:W-:-:S04]  /*44a0*/  @!P5 IMAD.WIDE.U32 R14, R120, R2, R14 ;  /* 0x00000002780ed225 */ /* 0x000fc800078e000e */
[----:B------:R-:W-:Y:S01]  /*44b0*/  @!P5 IMAD.IADD R2, R15, 0x1, R3 ;  /* 0x000000010f02d824 */ /* 0x000fe200078e0203 */
[----:B--2---:R-:W-:-:S04]  /*44c0*/  @!P5 LEA R118, P6, R14, R118, 0x2 ;  /* 0x000000760e76d211 */ /* 0x004fc800078c10ff */
[----:B------:R-:W-:Y:S02]  /*44d0*/  @!P5 LEA.HI.X R119, R14, R119, R2, 0x2, P6 ;  /* 0x000000770e77d211 */ /* 0x000fe400030f1402 */
[----:B------:R-:W-:Y:S02]  /*44e0*/  SHF.R.S32.HI R14, RZ, 0x1f, R7 ;  /* 0x0000001fff0e7819 */ /* 0x000fe40000011407 */
[----:B------:R-:W-:Y:S02]  /*44f0*/  ISETP.GE.U32.AND P6, PT, R7, UR16, PT ;  /* 0x0000001007007c0c */ /* 0x000fe4000bfc6070 */
[----:B------:R-:W-:Y:S02]  /*4500*/  LOP3.LUT P5, RZ, R0, 0x1000000, RZ, 0xc0, !PT ;  /* 0x0100000000ff7812 */ /* 0x000fe400078ac0ff */
[----:B------:R-:W-:-:S13]  /*4510*/  ISETP.GE.AND.EX P6, PT, R14, UR17, PT, P6 ;  /* 0x000000110e007c0c */ /* 0x000fda000bfc6360 */
[----:B------:R-:W0:Y:S01]  /*4520*/  @!P6 LDC.64 R2, c[0x0][0x3e0] ;  /* 0x0000f800ff02eb82 */ /* 0x000e220000000a00 */
[----:B------:R-:W-:-:S07]  /*4530*/  @!P6 IMAD.MOV.U32 R15, RZ, RZ, R21 ;  /* 0x000000ffff0fe224 */ /* 0x000fce00078e0015 */
[----:B------:R-:W2:Y:S01]  /*4540*/  @!P6 LDC.64 R120, c[0x0][0x390] ;  /* 0x0000e400ff78eb82 */ /* 0x000ea20000000a00 */
[----:B0-----:R-:W-:-:S04]  /*4550*/  @!P6 IMAD R14, R14, R2, RZ ;  /* 0x000000020e0ee224 */ /* 0x001fc800078e02ff */
[C---:B------:R-:W-:Y:S01]  /*4560*/  @!P6 IMAD R31, R7.reuse, R3, R14 ;  /* 0x00000003071fe224 */ /* 0x040fe200078e020e */
[----:B------:R-:W-:Y:S02]  /*4570*/  @!P6 MOV R14, R18 ;  /* 0x00000012000ee202 */ /* 0x000fe40000000f00 */
[----:B-1----:R-:W-:Y:S02]  /*4580*/  MOV R21, R9 ;  /* 0x0000000900157202 */ /* 0x002fe40000000f00 */
[----:B------:R-:W3:Y:S01]  /*4590*/  LDL.LU.64 R8, [R1+0x380] ;  /* 0x0003800001087983 */ /* 0x000ee20000300a00 */
[----:B------:R-:W-:Y:S01]  /*45a0*/  @!P6 IMAD.WIDE.U32 R2, R7, R2, R14 ;  /* 0x000000020702e225 */ /* 0x000fe200078e000e */
[----:B------:R-:W-:Y:S02]  /*45b0*/  MOV R14, R4 ;  /* 0x00000004000e7202 */ /* 0x000fe40000000f00 */
[----:B------:R-:W4:Y:S01]  /*45c0*/  LDL.LU R7, [R1+0x378] ;  /* 0x0003780001077983 */ /* 0x000f220000300800 */
[----:B------:R-:W-:Y:S01]  /*45d0*/  IMAD.MOV.U32 R15, RZ, RZ, R5 ;  /* 0x000000ffff0f7224 */ /* 0x000fe200078e0005 */
[----:B------:R-:W-:-:S02]  /*45e0*/  MOV R18, R10 ;  /* 0x0000000a00127202 */ /* 0x000fc40000000f00 */
[----:B------:R-:W3:Y:S01]  /*45f0*/  LDL.LU.64 R4, [R1+0x370] ;  /* 0x0003700001047983 */ /* 0x000ee20000300a00 */
[----:B------:R-:W-:Y:S02]  /*4600*/  @!P6 IADD3 R3, PT, PT, R3, R31, RZ ;  /* 0x0000001f0303e210 */ /* 0x000fe40007ffe0ff */
[C---:B--2---:R-:W-:Y:S01]  /*4610*/  @!P6 LEA R120, P4, R2.reuse, R120, 0x2 ;  /* 0x000000780278e211 */ /* 0x044fe200078810ff */
[----:B------:R-:W2:Y:S03]  /*4620*/  LDL.LU.64 R10, [R1+0x388] ;  /* 0x00038800010a7983 */ /* 0x000ea60000300a00 */
[----:B------:R-:W-:Y:S02]  /*4630*/  @!P6 LEA.HI.X R121, R2, R121, R3, 0x2, P4 ;  /* 0x000000790279e211 */ /* 0x000fe400020f1403 */
[----:B------:R-:W-:-:S06]  /*4640*/  CS2R R2, SRZ ;  /* 0x0000000000027805 */ /* 0x000fcc000001ff00 */
[----:B---3--:R0:W3:Y:S02]  /*4650*/  @!P5 LDG.E.64 R2, desc[UR14][R4.64] ;  /* 0x0000000e0402d981 */ /* 0x0080e4000c1e1b00 */
[----:B0-----:R-:W-:-:S06]  /*4660*/  CS2R R4, SRZ ;  /* 0x0000000000047805 */ /* 0x001fcc000001ff00 */
[----:B----4-:R0:W4:Y:S02]  /*4670*/  @!P3 LDG.E.64 R4, desc[UR14][R6.64] ;  /* 0x0000000e0604b981 */ /* 0x010124000c1e1b00 */
[----:B0-----:R-:W-:-:S06]  /*4680*/  CS2R R6, SRZ ;  /* 0x0000000000067805 */ /* 0x001fcc000001ff00 */
[----:B------:R0:W2:Y:S02]  /*4690*/  @!P2 LDG.E.64 R6, desc[UR14][R8.64] ;  /* 0x0000000e0806a981 */ /* 0x0000a4000c1e1b00 */
[----:B0-----:R-:W-:Y:S02]  /*46a0*/  CS2R R8, SRZ ;  /* 0x0000000000087805 */ /* 0x001fe4000001ff00 */
[----:B--2---:R-:W-:-:S05]  /*46b0*/  @!P2 MOV R9, R6 ;  /* 0x000000060009a202 */ /* 0x004fca0000000f00 */
[----:B------:R0:W-:Y:S02]  /*46c0*/  STL [R1+0x22c], R9 ;  /* 0x00022c0901007387 */ /* 0x0001e40000100800 */
[----:B0-----:R-:W-:-:S06]  /*46d0*/  HFMA2 R9, -RZ, RZ, 0, 0 ;  /* 0x00000000ff097431 */ /* 0x001fcc00000001ff */
[----:B------:R0:W2:Y:S01]  /*46e0*/  @!P1 LDG.E.64 R8, desc[UR14][R10.64] ;  /* 0x0000000e0a089981 */ /* 0x0000a2000c1e1b00 */
[----:B------:R-:W-:Y:S02]  /*46f0*/  LOP3.LUT P4, RZ, R0, 0x100000, RZ, 0xc0, !PT ;  /* 0x0010000000ff7812 */ /* 0x000fe4000788c0ff */
[----:B0-----:R-:W-:Y:S01]  /*4700*/  CS2R R10, SRZ ;  /* 0x00000000000a7805 */ /* 0x001fe2000001ff00 */
[----:B------:R-:W-:Y:S01]  /*4710*/  HFMA2 R31, -RZ, RZ, 0, 0 ;  /* 0x00000000ff1f7431 */ /* 0x000fe200000001ff */
[----:B---3--:R-:W-:Y:S01]  /*4720*/  @!P5 MOV R31, R2 ;  /* 0x00000002001fd202 */ /* 0x008fe20000000f00 */
[----:B------:R0:W-:Y:S04]  /*4730*/  STL [R1+0x350], R120 ;  /* 0x0003507801007387 */ /* 0x0001e80000100800 */
[----:B------:R1:W-:Y:S01]  /*4740*/  STL [R1+0x34c], R121 ;  /* 0x00034c7901007387 */ /* 0x0003e20000100800 */
[----:B0-----:R-:W-:-:S03]  /*4750*/  MOV R120, R14 ;  /* 0x0000000e00787202 */ /* 0x001fc60000000f00 */
[----:B------:R0:W-:Y:S01]  /*4760*/  STL [R1+0x224], R31 ;  /* 0x0002241f01007387 */ /* 0x0001e20000100800 */
[----:B-1----:R-:W-:Y:S01]  /*4770*/  IMAD.MOV.U32 R121, RZ, RZ, R15 ;  /* 0x000000ffff797224 */ /* 0x002fe200078e000f */
[----:B------:R-:W-:Y:S02]  /*4780*/  CS2R R14, SRZ ;  /* 0x00000000000e7805 */ /* 0x000fe4000001ff00 */
[----:B----4-:R-:W-:Y:S01]  /*4790*/  @!P3 MOV R15, R4 ;  /* 0x00000004000fb202 */ /* 0x010fe20000000f00 */
[----:B0-----:R-:W3:Y:S04]  /*47a0*/  LDL.LU R31, [R1+0x238] ;  /* 0x00023800011f7983 */ /* 0x001ee80000300800 */
[----:B------:R0:W-:Y:S04]  /*47b0*/  STL [R1+0x220], R15 ;  /* 0x0002200f01007387 */ /* 0x0001e80000100800 */
[----:B0-----:R-:W4:Y:S01]  /*47c0*/  LDL.LU R15, [R1+0x230] ;  /* 0x00023000010f7983 */ /* 0x001f220000300800 */
[----:B--2---:R-:W-:-:S05]  /*47d0*/  @!P1 IMAD.MOV.U32 R11, RZ, RZ, R8 ;  /* 0x000000ffff0b9224 */ /* 0x004fca00078e0008 */
[----:B------:R0:W-:Y:S02]  /*47e0*/  STL [R1+0x234], R11 ;  /* 0x0002340b01007387 */ /* 0x0001e40000100800 */
[----:B0-----:R-:W-:-:S06]  /*47f0*/  HFMA2 R11, -RZ, RZ, 0, 0 ;  /* 0x00000000ff0b7431 */ /* 0x001fcc00000001ff */
[----:B------:R0:W2:Y:S01]  /*4800*/  @!P4 LDG.E.64 R10, desc[UR14][R12.64] ;  /* 0x0000000e0c0ac981 */ /* 0x0000a2000c1e1b00 */
[----:B------:R-:W-:-:S05]  /*4810*/  @!P3 IMAD.MOV.U32 R14, RZ, RZ, R5 ;  /* 0x000000ffff0eb224 */ /* 0x000fca00078e0005 */
[----:B------:R1:W-:Y:S02]  /*4820*/  STL [R1+0x218], R14 ;  /* 0x0002180e01007387 */ /* 0x0003e40000100800 */
[----:B-1----:R-:W-:Y:S02]  /*4830*/  HFMA2 R14, -RZ, RZ, 0, 0 ;  /* 0x00000000ff0e7431 */ /* 0x002fe400000001ff */
[----:B------:R-:W-:-:S05]  /*4840*/  @!P2 IMAD.MOV.U32 R14, RZ, RZ, R7 ;  /* 0x000000ffff0ea224 */ /* 0x000fca00078e0007 */
[----:B------:R1:W-:Y:S01]  /*4850*/  STL [R1+0x214], R14 ;  /* 0x0002140e01007387 */ /* 0x0003e20000100800 */
[----:B0-----:R-:W-:Y:S02]  /*4860*/  CS2R R12, SRZ ;  /* 0x00000000000c7805 */ /* 0x001fe4000001ff00 */
[----:B-1----:R-:W-:Y:S02]  /*4870*/  MOV R14, RZ ;  /* 0x000000ff000e7202 */ /* 0x002fe40000000f00 */
[----:B------:R-:W-:-:S05]  /*4880*/  @!P1 MOV R14, R9 ;  /* 0x00000009000e9202 */ /* 0x000fca0000000f00 */
[----:B------:R0:W-:Y:S01]  /*4890*/  STL [R1+0x210], R14 ;  /* 0x0002100e01007387 */ /* 0x0001e20000100800 */
[----:B------:R-:W-:Y:S01]  /*48a0*/  LOP3.LUT P3, RZ, R0, 0x80000, RZ, 0xc0, !PT ;  /* 0x0008000000ff7812 */ /* 0x000fe2000786c0ff */
[----:B0-----:R-:W-:Y:S02]  /*48b0*/  IMAD.MOV.U32 R14, RZ, RZ, RZ ;  /* 0x000000ffff0e7224 */ /* 0x001fe400078e00ff */
[----:B------:R0:W-:Y:S02]  /*48c0*/  STL.64 [R1+0x28], R6 ;  /* 0x0000280601007387 */ /* 0x0001e40000100a00 */
[----:B0-----:R-:W-:Y:S02]  /*48d0*/  CS2R R6, SRZ ;  /* 0x0000000000067805 */ /* 0x001fe4000001ff00 */
[----:B--2---:R-:W-:Y:S02]  /*48e0*/  @!P4 MOV R13, R10 ;  /* 0x0000000a000dc202 */ /* 0x004fe40000000f00 */
[----:B------:R-:W-:-:S03]  /*48f0*/  @!P4 MOV R14, R11 ;  /* 0x0000000b000ec202 */ /* 0x000fc60000000f00 */
[----:B------:R0:W-:Y:S04]  /*4900*/  STL [R1+0x240], R13 ;  /* 0x0002400d01007387 */ /* 0x0001e80000100800 */
[----:B------:R3:W-:Y:S01]  /*4910*/  STL [R1+0x228], R14 ;  /* 0x0002280e01007387 */ /* 0x0007e20000100800 */
[----:B0-----:R-:W-:Y:S01]  /*4920*/  IMAD.MOV.U32 R13, RZ, RZ, RZ ;  /* 0x000000ffff0d7224 */ /* 0x001fe200078e00ff */
[----:B---3--:R-:W-:-:S05]  /*4930*/  @!P0 MOV R14, R31 ;  /* 0x0000001f000e8202 */ /* 0x008fca0000000f00 */
[----:B----4-:R0:W2:Y:S01]  /*4940*/  @!P0 LDG.E.64 R12, desc[UR14][R14.64] ;  /* 0x0000000e0e0c8981 */ /* 0x0100a2000c1e1b00 */
[----:B------:R-:W-:Y:S02]  /*4950*/  LOP3.LUT P4, RZ, R0, 0x10000, RZ, 0xc0, !PT ;  /* 0x0001000000ff7812 */ /* 0x000fe4000788c0ff */
[----:B0-----:R-:W-:-:S11]  /*4960*/  CS2R R14, SRZ ;  /* 0x00000000000e7805 */ /* 0x001fd6000001ff00 */
[----:B------:R0:W3:Y:S04]  /*4970*/  @!P4 LDG.E.64 R6, desc[UR14][R26.64] ;  /* 0x0000000e1a06c981 */ /* 0x0000e8000c1e1b00 */
[----:B------:R1:W4:Y:S01]  /*4980*/  @!P3 LDG.E.64 R14, desc[UR14][R122.64] ;  /* 0x0000000e7a0eb981 */ /* 0x000322000c1e1b00 */
[----:B0-----:R-:W-:Y:S02]  /*4990*/  MOV R26, R28 ;  /* 0x0000001c001a7202 */ /* 0x001fe40000000f00 */
[----:B------:R-:W-:Y:S02]  /*49a0*/  MOV R27, R29 ;  /* 0x0000001d001b7202 */ /* 0x000fe40000000f00 */
[----:B------:R-:W2:Y:S01]  /*49b0*/  LDL.LU.64 R28, [R1+0x360] ;  /* 0x00036000011c7983 */ /* 0x000ea20000300a00 */
[----:B------:R-:W-:Y:S01]  /*49c0*/  LOP3.LUT P2, RZ, R0, 0x40000, RZ, 0xc0, !PT ;  /* 0x0004000000ff7812 */ /* 0x000fe2000784c0ff */
[----:B------:R-:W-:Y:S01]  /*49d0*/  IMAD.MOV.U32 R16, RZ, RZ, RZ ;  /* 0x000000ffff107224 */ /* 0x000fe200078e00ff */
[----:B------:R-:W-:Y:S01]  /*49e0*/  @!P5 MOV R16, R3 ;  /* 0x000000030010d202 */ /* 0x000fe20000000f00 */
[----:B------:R0:W-:Y:S01]  /*49f0*/  STL.64 [R1+0x18], R2 ;  /* 0x0000180201007387 */ /* 0x0001e20000100a00 */
[----:B-1----:R-:W-:Y:S01]  /*4a00*/  CS2R R122, SRZ ;  /* 0x00000000007a7805 */ /* 0x002fe2000001ff00 */
[----:B------:R-:W-:Y:S01]  /*4a10*/  HFMA2 R31, -RZ, RZ, 0, 0 ;  /* 0x00000000ff1f7431 */ /* 0x000fe200000001ff */
[----:B0-----:R-:W-:-:S07]  /*4a20*/  CS2R R2, SRZ ;  /* 0x0000000000027805 */ /* 0x001fce000001ff00 */
[----:B------:R0:W3:Y:S04]  /*4a30*/  @!P2 LDG.E.64 R2, desc[UR14][R22.64] ;  /* 0x0000000e1602a981 */ /* 0x0000e8000c1e1b00 */
[----:B------:R1:W-:Y:S01]  /*4a40*/  STL.64 [R1+0x30], R8 ;  /* 0x0000300801007387 */ /* 0x0003e20000100a00 */
[----:B0-----:R-:W-:Y:S01]  /*4a50*/  MOV R22, R24 ;  /* 0x0000001800167202 */ /* 0x001fe20000000f00 */
[----:B------:R-:W-:Y:S02]  /*4a60*/  IMAD.MOV.U32 R23, RZ, RZ, R25 ;  /* 0x000000ffff177224 */ /* 0x000fe400078e0019 */
[----:B------:R-:W3:Y:S01]  /*4a70*/  LDL.LU.64 R24, [R1+0x368] ;  /* 0x0003680001187983 */ /* 0x000ee20000300a00 */
[----:B-1----:R-:W-:Y:S01]  /*4a80*/  HFMA2 R8, -RZ, RZ, 0, 0 ;  /* 0x00000000ff087431 */ /* 0x002fe200000001ff */
[----:B------:R-:W-:Y:S01]  /*4a90*/  MOV R9, RZ ;  /* 0x000000ff00097202 */ /* 0x000fe20000000f00 */
[----:B----4-:R-:W-:Y:S01]  /*4aa0*/  @!P3 IMAD.MOV.U32 R31, RZ, RZ, R14 ;  /* 0x000000ffff1fb224 */ /* 0x010fe200078e000e */
[----:B------:R-:W-:-:S02]  /*4ab0*/  @!P3 MOV R123, R15 ;  /* 0x0000000f007bb202 */ /* 0x000fc40000000f00 */
[----:B------:R-:W-:-:S13]  /*4ac0*/  LOP3.LUT P3, RZ, R0, 0x8000, RZ, 0xc0, !PT ;  /* 0x0000800000ff7812 */ /* 0x000fda000786c0ff */
[----:B--2---:R0:W2:Y:S01]  /*4ad0*/  @!P3 LDG.E.64 R8, desc[UR14][R28.64] ;  /* 0x0000000e1c08b981 */ /* 0x0040a2000c1e1b00 */
[----:B------:R-:W-:-:S03]  /*4ae0*/  LOP3.LUT P1, RZ, R0, 0x20000, RZ, 0xc0, !PT ;  /* 0x0002000000ff7812 */ /* 0x000fc6000782c0ff */
[----:B------:R1:W-:Y:S02]  /*4af0*/  STL [R1+0x248], R31 ;  /* 0x0002481f01007387 */ /* 0x0003e40000100800 */
[----:B-1----:R-:W-:Y:S02]  /*4b00*/  HFMA2 R31, -RZ, RZ, 0, 0 ;  /* 0x00000000ff1f7431 */ /* 0x002fe400000001ff */
[----:B---3--:R-:W-:Y:S01]  /*4b10*/  @!P2 IMAD.MOV.U32 R31, RZ, RZ, R3 ;  /* 0x000000ffff1fa224 */ /* 0x008fe200078e0003 */
[----:B------:R1:W-:Y:S04]  /*4b20*/  STL.64 [R1+0x20], R4 ;  /* 0x0000200401007387 */ /* 0x0003e80000100a00 */
[----:B------:R3:W-:Y:S01]  /*4b30*/  STL [R1+0x230], R31 ;  /* 0x0002301f01007387 */ /* 0x0007e20000100800 */
[----:B-1----:R-:W-:Y:S01]  /*4b40*/  CS2R R4, SRZ ;  /* 0x0000000000047805 */ /* 0x002fe2000001ff00 */
[----:B---3--:R-:W-:-:S02]  /*4b50*/  HFMA2 R31, -RZ, RZ, 0, 0 ;  /* 0x00000000ff1f7431 */ /* 0x008fc400000001ff */
[----:B------:R-:W-:-:S03]  /*4b60*/  @!P4 IMAD.MOV.U32 R31, RZ, RZ, R7 ;  /* 0x000000ffff1fc224 */ /* 0x000fc600078e0007 */
[----:B------:R1:W3:Y:S04]  /*4b70*/  @!P1 LDG.E.64 R4, desc[UR14][R24.64] ;  /* 0x0000000e18049981 */ /* 0x0002e8000c1e1b00 */
[----:B------:R4:W-:Y:S02]  /*4b80*/  STL [R1+0x23c], R31 ;  /* 0x00023c1f01007387 */ /* 0x0009e40000100800 */
[----:B----4-:R-:W-:Y:S02]  /*4b90*/  HFMA2 R31, -RZ, RZ, 0, 0 ;  /* 0x00000000ff1f7431 */ /* 0x010fe400000001ff */
[----:B0-----:R-:W-:Y:S01]  /*4ba0*/  IMAD.MOV.U32 R28, RZ, RZ, R32 ;  /* 0x000000ffff1c7224 */ /* 0x001fe200078e0020 */
[----:B------:R-:W-:Y:S02]  /*4bb0*/  MOV R29, R33 ;  /* 0x00000021001d7202 */ /* 0x000fe40000000f00 */
[----:B------:R-:W4:Y:S01]  /*4bc0*/  LDL.LU.64 R32, [R1+0x358] ;  /* 0x0003580001207983 */ /* 0x000f220000300a00 */
[----:B--2---:R-:W-:-:S05]  /*4bd0*/  @!P3 MOV R31, R8 ;  /* 0x00000008001fb202 */ /* 0x004fca0000000f00 */
[----:B------:R0:W-:Y:S04]  /*4be0*/  STL [R1+0x268], R31 ;  /* 0x0002681f01007387 */ /* 0x0001e80000100800 */
[----:B0-----:R-:W2:Y:S01]  /*4bf0*/  LDL.LU R31, [R1+0x354] ;  /* 0x00035400011f7983 */ /* 0x001ea20000300800 */
[----:B------:R-:W-:Y:S02]  /*4c00*/  @!P2 MOV R122, R2 ;  /* 0x00000002007aa202 */ /* 0x000fe40000000f00 */
[----:B------:R-:W-:Y:S02]  /*4c10*/  LOP3.LUT P2, RZ, R0, 0x4000, RZ, 0xc0, !PT ;  /* 0x0000400000ff7812 */ /* 0x000fe4000784c0ff */
[----:B-1----:R-:W-:Y:S01]  /*4c20*/  MOV R24, R22 ;  /* 0x0000001600187202 */ /* 0x002fe20000000f00 */
[----:B------:R-:W-:Y:S01]  /*4c30*/  IMAD.MOV.U32 R22, RZ, RZ, R120 ;  /* 0x000000ffff167224 */ /* 0x000fe200078e0078 */
[----:B------:R-:W-:-:S02]  /*4c40*/  MOV R25, R23 ;  /* 0x0000001700197202 */ /* 0x000fc40000000f00 */
[----:B------:R-:W-:Y:S02]  /*4c50*/  MOV R23, R121 ;  /* 0x0000007900177202 */ /* 0x000fe40000000f00 */
[----:B------:R-:W-:Y:S01]  /*4c60*/  CS2R R120, SRZ ;  /* 0x0000000000787805 */ /* 0x000fe2000001ff00 */
[----:B------:R0:W-:Y:S01]  /*4c70*/  STL.64 [R1+0x38], R10 ;  /* 0x0000380a01007387 */ /* 0x0001e20000100a00 */
[----:B---3--:R-:W-:Y:S01]  /*4c80*/  @!P1 MOV R121, R4 ;  /* 0x0000000400799202 */ /* 0x008fe20000000f00 */
[----:B------:R-:W-:Y:S01]  /*4c90*/  @!P1 IMAD.MOV.U32 R120, RZ, RZ, R5 ;  /* 0x000000ffff789224 */ /* 0x000fe200078e0005 */
[----:B------:R-:W-:Y:S01]  /*4ca0*/  LOP3.LUT P1, RZ, R0, 0x2000, RZ, 0xc0, !PT ;  /* 0x0000200000ff7812 */ /* 0x000fe2000782c0ff */
[----:B0-----:R-:W-:Y:S02]  /*4cb0*/  IMAD.MOV.U32 R10, RZ, RZ, RZ ;  /* 0x000000ffff0a7224 */ /* 0x001fe400078e00ff */
[----:B------:R-:W-:Y:S01]  /*4cc0*/  HFMA2 R11, -RZ, RZ, 0, 0 ;  /* 0x00000000ff0b7431 */ /* 0x000fe200000001ff */
[----:B------:R0:W-:Y:S02]  /*4cd0*/  STL.64 [R1+0x40], R14 ;  /* 0x0000400e01007387 */ /* 0x0001e40000100a00 */
[----:B0-----:R-:W-:-:S07]  /*4ce0*/  CS2R R14, SRZ ;  /* 0x00000000000e7805 */ /* 0x001fce000001ff00 */
[----:B----4-:R-:W3:Y:S04]  /*4cf0*/  @!P1 LDG.E.64 R14, desc[UR14][R32.64] ;  /* 0x0000000e200e9981 */ /* 0x010ee8000c1e1b00 */
[----:B--2---:R0:W2:Y:S04]  /*4d00*/  @!P2 LDG.E.64 R10, desc[UR14][R30.64] ;  /* 0x0000000e1e0aa981 */ /* 0x0040a8000c1e1b00 */
[----:B------:R1:W-:Y:S02]  /*4d10*/  STL [R1+0x250], R122 ;  /* 0x0002507a01007387 */ /* 0x0003e40000100800 */
[----:B-1----:R-:W-:Y:S01]  /*4d20*/  IMAD.MOV.U32 R122, RZ, RZ, RZ ;  /* 0x000000ffff7a7224 */ /* 0x002fe200078e00ff */
[----:B------:R-:W-:-:S02]  /*4d30*/  @!P4 MOV R122, R6 ;  /* 0x00000006007ac202 */ /* 0x000fc40000000f00 */
[----:B------:R-:W-:Y:S01]  /*4d40*/  LOP3.LUT P4, RZ, R0, 0x1000, RZ, 0xc0, !PT ;  /* 0x0000100000ff7812 */ /* 0x000fe2000788c0ff */
[----:B------:R1:W-:Y:S04]  /*4d50*/  STL.64 [R1+0x48], R2 ;  /* 0x0000480201007387 */ /* 0x0003e80000100a00 */
[----:B------:R4:W-:Y:S01]  /*4d60*/  STL [R1+0x260], R122 ;  /* 0x0002607a01007387 */ /* 0x0009e20000100800 */
[----:B0-----:R-:W-:Y:S02]  /*4d70*/  MOV R31, RZ ;  /* 0x000000ff001f7202 */ /* 0x001fe40000000f00 */
[----:B-1----:R-:W-:Y:S01]  /*4d80*/  CS2R R2, SRZ ;  /* 0x0000000000027805 */ /* 0x002fe2000001ff00 */
[----:B----4-:R-:W-:Y:S01]  /*4d90*/  IMAD.MOV.U32 R122, RZ, RZ, RZ ;  /* 0x000000ffff7a7224 */ /* 0x010fe200078e00ff */
[----:B------:R-:W-:-:S02]  /*4da0*/  @!P3 MOV R122, R9 ;  /* 0x00000009007ab202 */ /* 0x000fc40000000f00 */
[----:B------:R-:W-:Y:S02]  /*4db0*/  LOP3.LUT P3, RZ, R0, 0x800, RZ, 0xc0, !PT ;  /* 0x0000080000ff7812 */ /* 0x000fe4000786c0ff */
[----:B------:R-:W4:Y:S04]  /*4dc0*/  @!P4 LDG.E.64 R2, desc[UR14][R34.64] ;  /* 0x0000000e2202c981 */ /* 0x000f28000c1e1b00 */
[----:B------:R0:W-:Y:S04]  /*4dd0*/  STL [R1+0x244], R122 ;  /* 0x0002447a01007387 */ /* 0x0001e80000100800 */
[----:B------:R1:W-:Y:S01]  /*4de0*/  STL.64 [R1+0x50], R4 ;  /* 0x0000500401007387 */ /* 0x0003e20000100a00 */
[----:B0-----:R-:W-:Y:S01]  /*4df0*/  IMAD.MOV.U32 R122, RZ, RZ, RZ ;  /* 0x000000ffff7a7224 */ /* 0x001fe200078e00ff */
[----:B-1----:R-:W-:-:S02]  /*4e00*/  CS2R R4, SRZ ;  /* 0x0000000000047805 */ /* 0x002fc4000001ff00 */
[----:B------:R0:W-:Y:S04]  /*4e10*/  STL.64 [R1+0x58], R6 ;  /* 0x0000580601007387 */ /* 0x0001e80000100a00 */
[----:B------:R-:W4:Y:S01]  /*4e20*/  @!P3 LDG.E.64 R4, desc[UR14][R36.64] ;  /* 0x0000000e2404b981 */ /* 0x000f22000c1e1b00 */
[----:B0-----:R-:W-:-:S03]  /*4e30*/  CS2R R6, SRZ ;  /* 0x0000000000067805 */ /* 0x001fc6000001ff00 */
[----:B------:R0:W-:Y:S02]  /*4e40*/  STL.64 [R1+0x60], R8 ;  /* 0x0000600801007387 */ /* 0x0001e40000100a00 */
[----:B0-----:R-:W-:Y:S02]  /*4e50*/  HFMA2 R8, -RZ, RZ, 0, 0 ;  /* 0x00000000ff087431 */ /* 0x001fe400000001ff */
[----:B------:R-:W-:Y:S01]  /*4e60*/  IMAD.MOV.U32 R9, RZ, RZ, RZ ;  /* 0x000000ffff097224 */ /* 0x000fe200078e00ff */
[----:B--2---:R-:W-:Y:S02]  /*4e70*/  @!P2 MOV R31, R10 ;  /* 0x0000000a001fa202 */ /* 0x004fe40000000f00 */
[----:B------:R-:W-:Y:S02]  /*4e80*/  @!P2 MOV R122, R11 ;  /* 0x0000000b007aa202 */ /* 0x000fe40000000f00 */
[----:B------:R-:W-:Y:S01]  /*4e90*/  LOP3.LUT P2, RZ, R0, 0x400, RZ, 0xc0, !PT ;  /* 0x0000040000ff7812 */ /* 0x000fe2000784c0ff */
[----:B------:R0:W-:Y:S02]  /*4ea0*/  STL [R1+0x270], R31 ;  /* 0x0002701f01007387 */ /* 0x0001e40000100800 */
[----:B0-----:R-:W-:-:S02]  /*4eb0*/  CS2R R30, SRZ ;  /* 0x00000000001e7805 */ /* 0x001fc4000001ff00 */
[----:B---3--:R-:W-:Y:S01]  /*4ec0*/  @!P1 IMAD.MOV.U32 R31, RZ, RZ, R14 ;  /* 0x000000ffff1f9224 */ /* 0x008fe200078e000e */
[----:B------:R-:W-:-:S07]  /*4ed0*/  @!P1 MOV R30, R15 ;  /* 0x0000000f001e9202 */ /* 0x000fce0000000f00 */
[----:B------:R-:W2:Y:S01]  /*4ee0*/  @!P2 LDG.E.64 R6, desc[UR14][R38.64] ;  /* 0x0000000e2606a981 */ /* 0x000ea2000c1e1b00 */
[----:B------:R-:W-:-:S13]  /*4ef0*/  LOP3.LUT P1, RZ, R0, 0x200, RZ, 0xc0, !PT ;  /* 0x0000020000ff7812 */ /* 0x000fda000782c0ff */
[----:B------:R-:W3:Y:S04]  /*4f00*/  @!P1 LDG.E.64 R8, desc[UR14][R40.64] ;  /* 0x0000000e28089981 */ /* 0x000ee8000c1e1b00 */
[----:B------:R-:W-:Y:S04]  /*4f10*/  STL [R1+0x278], R31 ;  /* 0x0002781f01007387 */ /* 0x000fe80000100800 */
[----:B------:R0:W-:Y:S02]  /*4f20*/  STL [R1+0x254], R30 ;  /* 0x0002541e01007387 */ /* 0x0001e40000100800 */
[----:B0-----:R-:W-:-:S02]  /*4f30*/  CS2R R30, SRZ ;  /* 0x00000000001e7805 */ /* 0x001fc4000001ff00 */
[----:B----4-:R-:W-:Y:S01]  /*4f40*/  @!P4 MOV R31, R2 ;  /* 0x00000002001fc202 */ /* 0x010fe20000000f00 */
[----:B------:R-:W-:Y:S01]  /*4f50*/  @!P4 IMAD.MOV.U32 R30, RZ, RZ, R3 ;  /* 0x000000ffff1ec224 */ /* 0x000fe200078e0003 */
[----:B------:R-:W-:Y:S01]  /*4f60*/  LOP3.LUT P4, RZ, R0, 0x100, RZ, 0xc0, !PT ;  /* 0x0000010000ff7812 */ /* 0x000fe2000788c0ff */
[----:B------:R0:W-:Y:S04]  /*4f70*/  STL.64 [R1+0x68], R10 ;  /* 0x0000680a01007387 */ /* 0x0001e80000100a00 */
[----:B------:R-:W-:Y:S04]  /*4f80*/  STL [R1+0x280], R31 ;  /* 0x0002801f01007387 */ /* 0x000fe80000100800 */
[----:B------:R1:W-:Y:S01]  /*4f90*/  STL [R1+0x25c], R30 ;  /* 0x00025c1e01007387 */ /* 0x0003e20000100800 */
[----:B0-----:R-:W-:-:S02]  /*4fa0*/  IMAD.MOV.U32 R10, RZ, RZ, RZ ;  /* 0x000000ffff0a7224 */ /* 0x001fc400078e00ff */
[----:B------:R-:W-:Y:S01]  /*4fb0*/  HFMA2 R11, -RZ, RZ, 0, 0 ;  /* 0x00000000ff0b7431 */ /* 0x000fe200000001ff */
[----:B-1----:R-:W-:-:S05]  /*4fc0*/  CS2R R30, SRZ ;  /* 0x00000000001e7805 */ /* 0x002fca000001ff00 */
[----:B------:R-:W4:Y:S01]  /*4fd0*/  @!P4 LDG.E.64 R10, desc[UR14][R42.64] ;  /* 0x0000000e2a0ac981 */ /* 0x000f22000c1e1b00 */
[----:B------:R-:W-:Y:S02]  /*4fe0*/  @!P3 MOV R31, R4 ;  /* 0x00000004001fb202 */ /* 0x000fe40000000f00 */
[----:B------:R-:W-:Y:S02]  /*4ff0*/  @!P3 MOV R30, R5 ;  /* 0x00000005001eb202 */ /* 0x000fe40000000f00 */
[----:B------:R-:W-:Y:S01]  /*5000*/  LOP3.LUT P3, RZ, R0, 0x80, RZ, 0xc0, !PT ;  /* 0x0000008000ff7812 */ /* 0x000fe2000786c0ff */
[----:B------:R-:W-:Y:S04]  /*5010*/  STL [R1+0x28c], R31 ;  /* 0x00028c1f01007387 */ /* 0x000fe80000100800 */
[----:B------:R0:W-:Y:S04]  /*5020*/  STL [R1+0x264], R30 ;  /* 0x0002641e01007387 */ /* 0x0001e80000100800 */
[----:B------:R1:W-:Y:S01]  /*5030*/  STL.64 [R1+0x70], R14 ;  /* 0x0000700e01007387 */ /* 0x0003e20000100a00 */
[----:B0-----:R-:W-:-:S02]  /*5040*/  CS2R R30, SRZ ;  /* 0x00000000001e7805 */ /* 0x001fc4000001ff00 */
[----:B-1----:R-:W-:Y:S01]  /*5050*/  CS2R R14, SRZ ;  /* 0x00000000000e7805 */ /* 0x002fe2000001ff00 */
[----:B------:R0:W-:Y:S05]  /*5060*/  STL.64 [R1+0x78], R2 ;  /* 0x0000780201007387 */ /* 0x0001ea0000100a00 */
[----:B------:R-:W4:Y:S01]  /*5070*/  @!P3 LDG.E.64 R14, desc[UR14][R44.64] ;  /* 0x0000000e2c0eb981 */ /* 0x000f22000c1e1b00 */
[----:B0-----:R-:W-:-:S03]  /*5080*/  CS2R R2, SRZ ;  /* 0x0000000000027805 */ /* 0x001fc6000001ff00 */
[----:B------:R0:W-:Y:S02]  /*5090*/  STL.64 [R1+0x80], R4 ;  /* 0x0000800401007387 */ /* 0x0001e40000100a00 */
[----:B0-----:R-:W-:Y:S01]  /*50a0*/  CS2R R4, SRZ ;  /* 0x0000000000047805 */ /* 0x001fe2000001ff00 */
[----:B--2---:R-:W-:Y:S01]  /*50b0*/  @!P2 IMAD.MOV.U32 R31, RZ, RZ, R6 ;  /* 0x000000ffff1fa224 */ /* 0x004fe200078e0006 */
[----:B------:R-:W-:Y:S02]  /*50c0*/  @!P2 MOV R30, R7 ;  /* 0x00000007001ea202 */ /* 0x000fe40000000f00 */
[----:B------:R-:W-:Y:S02]  /*50d0*/  LOP3.LUT P2, RZ, R0, 0x40, RZ, 0xc0, !PT ;  /* 0x0000004000ff7812 */ /* 0x000fe4000784c0ff */
[----:B------:R-:W-:Y:S04]  /*50e0*/  STL [R1+0x290], R31 ;  /* 0x0002901f01007387 */ /* 0x000fe80000100800 */
[----:B------:R0:W-:Y:S07]  /*50f0*/  STL [R1+0x26c], R30 ;  /* 0x00026c1e01007387 */ /* 0x0001ee0000100800 */
[----:B------:R-:W2:Y:S01]  /*5100*/  @!P2 LDG.E.64 R2, desc[UR14][R46.64] ;  /* 0x0000000e2e02a981 */ /* 0x000ea2000c1e1b00 */
[----:B0-----:R-:W-:-:S02]  /*5110*/  CS2R R30, SRZ ;  /* 0x00000000001e7805 */ /* 0x001fc4000001ff00 */
[----:B---3--:R-:W-:Y:S02]  /*5120*/  @!P1 MOV R31, R8 ;  /* 0x00000008001f9202 */ /* 0x008fe40000000f00 */
[----:B------:R-:W-:Y:S02]  /*5130*/  @!P1 MOV R30, R9 ;  /* 0x00000009001e9202 */ /* 0x000fe40000000f00 */
[----:B------:R-:W-:-:S13]  /*5140*/  LOP3.LUT P1, RZ, R0, 0x20, RZ, 0xc0, !PT ;  /* 0x0000002000ff7812 */ /* 0x000fda000782c0ff */
[----:B------:R-:W3:Y:S04]  /*5150*/  @!P1 LDG.E.64 R4, desc[UR14][R48.64] ;  /* 0x0000000e30049981 */ /* 0x000ee8000c1e1b00 */
[----:B------:R-:W-:Y:S04]  /*5160*/  STL [R1+0x29c], R31 ;  /* 0x00029c1f01007387 */ /* 0x000fe80000100800 */
[----:B------:R0:W-:Y:S02]  /*5170*/  STL [R1+0x27c], R30 ;  /* 0x00027c1e01007387 */ /* 0x0001e40000100800 */
[----:B0-----:R-:W-:-:S02]  /*5180*/  CS2R R30, SRZ ;  /* 0x00000000001e7805 */ /* 0x001fc4000001ff00 */
[----:B----4-:R-:W-:Y:S01]  /*5190*/  @!P4 MOV R31, R10 ;  /* 0x0000000a001fc202 */ /* 0x010fe20000000f00 */
[----:B------:R-:W-:Y:S01]  /*51a0*/  @!P4 IMAD.MOV.U32 R30, RZ, RZ, R11 ;  /* 0x000000ffff1ec224 */ /* 0x000fe200078e000b */
[----:B------:R-:W-:-:S03]  /*51b0*/  LOP3.LUT P4, RZ, R0, 0x10, RZ, 0xc0, !PT ;  /* 0x0000001000ff7812 */ /* 0x000fc6000788c0ff */
[----:B------:R-:W-:Y:S04]  /*51c0*/  STL [R1+0x298], R31 ;  /* 0x0002981f01007387 */ /* 0x000fe80000100800 */
[----:B------:R0:W-:Y:S04]  /*51d0*/  STL [R1+0x274], R30 ;  /* 0x0002741e01007387 */ /* 0x0001e80000100800 */
[----:B------:R1:W-:Y:S01]  /*51e0*/  STL.64 [R1+0x88], R6 ;  /* 0x0000880601007387 */ /* 0x0003e20000100a00 */
[----:B0-----:R-:W-:Y:S02]  /*51f0*/  CS2R R30, SRZ ;  /* 0x00000000001e7805 */ /* 0x001fe4000001ff00 */
[----:B-1----:R-:W-:-:S02]  /*5200*/  CS2R R6, SRZ ;  /* 0x0000000000067805 */ /* 0x002fc4000001ff00 */
[----:B------:R-:W-:-:S04]  /*5210*/  @!P3 MOV R31, R14 ;  /* 0x0000000e001fb202 */ /* 0x000fc80000000f00 */
[----:B------:R-:W4:Y:S01]  /*5220*/  @!P4 LDG.E.64 R6, desc[UR14][R50.64] ;  /* 0x0000000e3206c981 */ /* 0x000f22000c1e1b00 */
[----:B------:R-:W-:Y:S02]  /*5230*/  @!P3 MOV R30, R15 ;  /* 0x0000000f001eb202 */ /* 0x000fe40000000f00 */
[----:B------:R-:W-:Y:S01]  /*5240*/  LOP3.LUT P3, RZ, R0, 0x8, RZ, 0xc0, !PT ;  /* 0x0000000800ff7812 */ /* 0x000fe2000786c0ff */
[----:B------:R-:W-:Y:S04]  /*5250*/  STL [R1+0x2a4], R31 ;  /* 0x0002a41f01007387 */ /* 0x000fe80000100800 */
[----:B------:R0:W-:Y:S04]  /*5260*/  STL [R1+0x288], R30 ;  /* 0x0002881e01007387 */ /* 0x0001e80000100800 */
[----:B------:R1:W-:Y:S01]  /*5270*/  STL.64 [R1+0x90], R8 ;  /* 0x0000900801007387 */ /* 0x0003e20000100a00 */
[----:B0-----:R-:W-:Y:S01]  /*5280*/  CS2R R30, SRZ ;  /* 0x00000000001e7805 */ /* 0x001fe2000001ff00 */
[----:B-1----:R-:W-:Y:S01]  /*5290*/  HFMA2 R8, -RZ, RZ, 0, 0 ;  /* 0x00000000ff087431 */ /* 0x002fe200000001ff */
[----:B------:R-:W-:Y:S01]  /*52a0*/  MOV R9, RZ ;  /* 0x000000ff00097202 */ /* 0x000fe20000000f00 */
[----:B------:R0:W-:Y:S05]  /*52b0*/  STL.64 [R1+0x98], R10 ;  /* 0x0000980a01007387 */ /* 0x0001ea0000100a00 */
[----:B------:R-:W4:Y:S01]  /*52c0*/  @!P3 LDG.E.64 R8, desc[UR14][R52.64] ;  /* 0x0000000e3408b981 */ /* 0x000f22000c1e1b00 */
[----:B0-----:R-:W-:-:S02]  /*52d0*/  IMAD.MOV.U32 R10, RZ, RZ, RZ ;  /* 0x000000ffff0a7224 */ /* 0x001fc400078e00ff */
[----:B------:R-:W-:Y:S01]  /*52e0*/  HFMA2 R11, -RZ, RZ, 0, 0 ;  /* 0x00000000ff0b7431 */ /* 0x000fe200000001ff */
        /* <DEDUP_REMOVED lines=9> */
[----:B---3--:R-:W-:Y:S01]  /*5380*/  @!P1 MOV R31, R4 ;  /* 0x00000004001f9202 */ /* 0x008fe20000000f00 */
[----:B------:R-:W-:Y:S01]  /*5390*/  @!P1 IMAD.MOV.U32 R30, RZ, RZ, R5 ;  /* 0x000000ffff1e9224 */ /* 0x000fe200078e0005 */
[----:B------:R-:W-:-:S13]  /*53a0*/  LOP3.LUT P1, RZ, R0, 0x2, RZ, 0xc0, !PT ;  /* 0x0000000200ff7812 */ /* 0x000fda000782c0ff */
[----:B------:R-:W3:Y:S04]  /*53b0*/  @!P1 LDG.E.64 R14, desc[UR14][R56.64] ;  /* 0x0000000e380e9981 */ /* 0x000ee8000c1e1b00 */
[----:B------:R-:W-:Y:S04]  /*53c0*/  STL [R1+0x2b0], R31 ;  /* 0x0002b01f01007387 */ /* 0x000fe80000100800 */
[----:B------:R0:W-:Y:S04]  /*53d0*/  STL [R1+0x294], R30 ;  /* 0x0002941e01007387 */ /* 0x0001e80000100800 */
[----:B------:R1:W-:Y:S01]  /*53e0*/  STL [R1+0x24c], R122 ;  /* 0x00024c7a01007387 */ /* 0x0003e20000100800 */
[----:B0-----:R-:W-:Y:S01]  /*53f0*/  CS2R R30, SRZ ;  /* 0x00000000001e7805 */ /* 0x001fe2000001ff00 */
[----:B-1----:R-:W-:-:S02]  /*5400*/  HFMA2 R122, -RZ, RZ, 0, 0 ;  /* 0x00000000ff7a7431 */ /* 0x002fc400000001ff */
[----:B------:R0:W-:Y:S01]  /*5410*/  STL.64 [R1+0xa8], R2 ;  /* 0x0000a80201007387 */ /* 0x0001e20000100a00 */
[----:B----4-:R-:W-:Y:S01]  /*5420*/  @!P4 MOV R30, R6 ;  /* 0x00000006001ec202 */ /* 0x010fe20000000f00 */
[----:B------:R-:W-:Y:S01]  /*5430*/  @!P4 IMAD.MOV.U32 R122, RZ, RZ, R7 ;  /* 0x000000ffff7ac224 */ /* 0x000fe200078e0007 */
[----:B------:R-:W-:-:S03]  /*5440*/  LOP3.LUT P4, RZ, R0, 0x1, RZ, 0xc0, !PT ;  /* 0x0000000100ff7812 */ /* 0x000fc6000788c0ff */
[----:B------:R1:W-:Y:S01]  /*5450*/  STL [R1+0x2bc], R30 ;  /* 0x0002bc1e01007387 */ /* 0x0003e20000100800 */
[----:B0-----:R-:W-:Y:S01]  /*5460*/  CS2R R2, SRZ ;  /* 0x0000000000027805 */ /* 0x001fe2000001ff00 */
[----:B-1----:R-:W-:-:S08]  /*5470*/  IMAD.MOV.U32 R30, RZ, RZ, RZ ;  /* 0x000000ffff1e7224 */ /* 0x002fd000078e00ff */
[----:B------:R-:W4:Y:S04]  /*5480*/  @!P4 LDG.E.64 R2, desc[UR14][R58.64] ;  /* 0x0000000e3a02c981 */ /* 0x000f28000c1e1b00 */
[----:B------:R0:W-:Y:S01]  /*5490*/  STL.64 [R1+0xb0], R4 ;  /* 0x0000b00401007387 */ /* 0x0001e20000100a00 */
[----:B------:R-:W-:Y:S02]  /*54a0*/  @!P3 MOV R31, R8 ;  /* 0x00000008001fb202 */ /* 0x000fe40000000f00 */
[----:B------:R-:W-:Y:S02]  /*54b0*/  @!P3 MOV R30, R9 ;  /* 0x00000009001eb202 */ /* 0x000fe40000000f00 */
[----:B------:R-:W-:Y:S01]  /*54c0*/  LOP3.LUT P3, RZ, R17, 0x80000000, RZ, 0xc0, !PT ;  /* 0x8000000011ff7812 */ /* 0x000fe2000786c0ff */
[----:B------:R1:W-:Y:S01]  /*54d0*/  STL [R1+0x2c0], R31 ;  /* 0x0002c01f01007387 */ /* 0x0003e20000100800 */
[----:B0-----:R-:W-:-:S03]  /*54e0*/  CS2R R4, SRZ ;  /* 0x0000000000047805 */ /* 0x001fc6000001ff00 */
[----:B------:R0:W-:Y:S01]  /*54f0*/  STL [R1+0x2a8], R30 ;  /* 0x0002a81e01007387 */ /* 0x0001e20000100800 */
[----:B-1----:R-:W-:-:S03]  /*5500*/  MOV R31, RZ ;  /* 0x000000ff001f7202 */ /* 0x002fc60000000f00 */
[----:B------:R1:W-:Y:S01]  /*5510*/  STL.64 [R1+0xb8], R6 ;  /* 0x0000b80601007387 */ /* 0x0003e20000100a00 */
[----:B0-----:R-:W-:-:S03]  /*5520*/  IMAD.MOV.U32 R30, RZ, RZ, RZ ;  /* 0x000000ffff1e7224 */ /* 0x001fc600078e00ff */
[----:B------:R-:W4:Y:S01]  /*5530*/  @!P3 LDG.E.64 R4, desc[UR14][R60.64] ;  /* 0x0000000e3c04b981 */ /* 0x000f22000c1e1b00 */
[----:B-1----:R-:W-:-:S03]  /*5540*/  CS2R R6, SRZ ;  /* 0x0000000000067805 */ /* 0x002fc6000001ff00 */
[----:B------:R0:W-:Y:S02]  /*5550*/  STL.64 [R1+0xc0], R8 ;  /* 0x0000c00801007387 */ /* 0x0001e40000100a00 */
[----:B0-----:R-:W-:Y:S01]  /*5560*/  HFMA2 R8, -RZ, RZ, 0, 0 ;  /* 0x00000000ff087431 */ /* 0x001fe200000001ff */
[----:B------:R-:W-:Y:S02]  /*5570*/  MOV R9, RZ ;  /* 0x000000ff00097202 */ /* 0x000fe40000000f00 */
[----:B--2---:R-:W-:Y:S02]  /*5580*/  @!P2 MOV R31, R10 ;  /* 0x0000000a001fa202 */ /* 0x004fe40000000f00 */
[----:B------:R-:W-:Y:S02]  /*5590*/  @!P2 MOV R30, R11 ;  /* 0x0000000b001ea202 */ /* 0x000fe40000000f00 */
[----:B------:R-:W-:Y:S01]  /*55a0*/  LOP3.LUT P2, RZ, R17, 0x40000000, RZ, 0xc0, !PT ;  /* 0x4000000011ff7812 */ /* 0x000fe2000784c0ff */
[----:B------:R0:W-:Y:S04]  /*55b0*/  STL [R1+0x2cc], R31 ;  /* 0x0002cc1f01007387 */ /* 0x0001e80000100800 */
[----:B------:R1:W-:Y:S01]  /*55c0*/  STL [R1+0x2a0], R30 ;  /* 0x0002a01e01007387 */ /* 0x0003e20000100800 */
[----:B0-----:R-:W-:-:S07]  /*55d0*/  IMAD.MOV.U32 R31, RZ, RZ, RZ ;  /* 0x000000ffff1f7224 */ /* 0x001fce00078e00ff */
[----:B------:R0:W2:Y:S01]  /*55e0*/  @!P2 LDG.E.64 R6, desc[UR14][R62.64] ;  /* 0x0000000e3e06a981 */ /* 0x0000a2000c1e1b00 */
[----:B-1----:R-:W-:Y:S01]  /*55f0*/  HFMA2 R30, -RZ, RZ, 0, 0 ;  /* 0x00000000ff1e7431 */ /* 0x002fe200000001ff */
[----:B---3--:R-:W-:Y:S01]  /*5600*/  @!P1 MOV R31, R14 ;  /* 0x0000000e001f9202 */ /* 0x008fe20000000f00 */
[----:B------:R-:W-:Y:S01]  /*5610*/  @!P1 IMAD.MOV.U32 R30, RZ, RZ, R15 ;  /* 0x000000ffff1e9224 */ /* 0x000fe200078e000f */
[----:B------:R-:W-:Y:S01]  /*5620*/  LOP3.LUT P1, RZ, R17, 0x20000000, RZ, 0xc0, !PT ;  /* 0x2000000011ff7812 */ /* 0x000fe2000782c0ff */
[----:B------:R-:W-:Y:S01]  /*5630*/  STL.64 [R1+0xc8], R10 ;  /* 0x0000c80a01007387 */ /* 0x000fe20000100a00 */
[----:B------:R-:W-:Y:S01]  /*5640*/  MOV R32, R22 ;  /* 0x0000001600207202 */ /* 0x000fe20000000f00 */
[----:B------:R-:W-:Y:S02]  /*5650*/  IMAD.MOV.U32 R33, RZ, RZ, R23 ;  /* 0x000000ffff217224 */ /* 0x000fe400078e0017 */
[----:B------:R-:W-:Y:S04]  /*5660*/  STL.64 [R1+0xd0], R14 ;  /* 0x0000d00e01007387 */ /* 0x000fe80000100a00 */
[----:B----4-:R-:W-:Y:S04]  /*5670*/  STL.64 [R1+0xe0], R4 ;  /* 0x0000e00401007387 */ /* 0x010fe80000100a00 */
[----:B------:R-:W3:Y:S04]  /*5680*/  @!P1 LDG.E.64 R8, desc[UR14][R64.64] ;  /* 0x0000000e40089981 */ /* 0x000ee8000c1e1b00 */
[----:B------:R1:W-:Y:S04]  /*5690*/  STL [R1+0x2d4], R31 ;  /* 0x0002d41f01007387 */ /* 0x0003e80000100800 */
[----:B------:R4:W-:Y:S01]  /*56a0*/  STL [R1+0x2b8], R30 ;  /* 0x0002b81e01007387 */ /* 0x0009e20000100800 */
[----:B0-----:R-:W-:-:S03]  /*56b0*/  IMAD.MOV.U32 R63, RZ, RZ, R16 ;  /* 0x000000ffff3f7224 */ /* 0x001fc600078e0010 */
[----:B------:R-:W-:Y:S01]  /*56c0*/  STL [R1+0x21c], R16 ;  /* 0x00021c1001007387 */ /* 0x000fe20000100800 */
[----:B-1----:R-:W-:Y:S02]  /*56d0*/  HFMA2 R31, -RZ, RZ, 0, 0 ;  /* 0x00000000ff1f7431 */ /* 0x002fe400000001ff */
[----:B------:R-:W-:Y:S01]  /*56e0*/  @!P4 IMAD.MOV.U32 R31, RZ, RZ, R2 ;  /* 0x000000ffff1fc224 */ /* 0x000fe200078e0002 */
[----:B------:R-:W-:Y:S01]  /*56f0*/  MOV R34, R20 ;  /* 0x0000001400227202 */ /* 0x000fe20000000f00 */
[----:B------:R-:W-:Y:S01]  /*5700*/  IMAD.MOV.U32 R36, RZ, RZ, R18 ;  /* 0x000000ffff247224 */ /* 0x000fe200078e0012 */
[----:B----4-:R-:W-:Y:S02]  /*5710*/  MOV R30, RZ ;  /* 0x000000ff001e7202 */ /* 0x010fe40000000f00 */
[----:B------:R-:W-:Y:S02]  /*5720*/  MOV R35, R21 ;  /* 0x0000001500237202 */ /* 0x000fe40000000f00 */
[----:B------:R-:W-:Y:S01]  /*5730*/  MOV R37, R19 ;  /* 0x0000001300257202 */ /* 0x000fe20000000f00 */
[----:B------:R-:W-:Y:S01]  /*5740*/  STL.64 [R1+0xd8], R2 ;  /* 0x0000d80201007387 */ /* 0x000fe20000100a00 */
[----:B------:R-:W-:-:S03]  /*5750*/  @!P4 MOV R30, R3 ;  /* 0x00000003001ec202 */ /* 0x000fc60000000f00 */
[----:B------:R0:W-:Y:S04]  /*5760*/  STL [R1+0x2dc], R31 ;  /* 0x0002dc1f01007387 */ /* 0x0001e80000100800 */
[----:B------:R1:W-:Y:S01]  /*5770*/  STL [R1+0x2ac], R30 ;  /* 0x0002ac1e01007387 */ /* 0x0003e20000100800 */
[----:B------:R-:W-:Y:S02]  /*5780*/  MOV R54, R28 ;  /* 0x0000001c00367202 */ /* 0x000fe40000000f00 */
[----:B------:R-:W-:Y:S02]  /*5790*/  MOV R55, R29 ;  /* 0x0000001d00377202 */ /* 0x000fe40000000f00 */
[----:B------:R-:W-:Y:S02]  /*57a0*/  CS2R R40, SRZ ;  /* 0x0000000000287805 */ /* 0x000fe4000001ff00 */
[----:B------:R-:W-:Y:S01]  /*57b0*/  CS2R R38, SRZ ;  /* 0x0000000000267805 */ /* 0x000fe2000001ff00 */
[----:B0-----:R-:W-:Y:S01]  /*57c0*/  HFMA2 R31, -RZ, RZ, 0, 0 ;  /* 0x00000000ff1f7431 */ /* 0x001fe200000001ff */
[----:B------:R-:W-:-:S02]  /*57d0*/  @!P3 MOV R31, R4 ;  /* 0x00000004001fb202 */ /* 0x000fc40000000f00 */
[----:B------:R-:W-:Y:S02]  /*57e0*/  CS2R R52, SRZ ;  /* 0x0000000000347805 */ /* 0x000fe4000001ff00 */
[----:B------:R-:W-:Y:S01]  /*57f0*/  CS2R R44, SRZ ;  /* 0x00000000002c7805 */ /* 0x000fe2000001ff00 */
[----:B-1----:R-:W-:Y:S01]  /*5800*/  IMAD.MOV.U32 R30, RZ, RZ, RZ ;  /* 0x000000ffff1e7224 */ /* 0x002fe200078e00ff */
[----:B------:R-:W-:Y:S01]  /*5810*/  @!P3 MOV R30, R5 ;  /* 0x00000005001eb202 */ /* 0x000fe20000000f00 */
[----:B------:R0:W-:Y:S04]  /*5820*/  STL [R1+0x2e4], R31 ;  /* 0x0002e41f01007387 */ /* 0x0001e80000100800 */
[----:B------:R1:W-:Y:S01]  /*5830*/  STL [R1+0x2c8], R30 ;  /* 0x0002c81e01007387 */ /* 0x0003e20000100800 */
[----:B------:R-:W-:-:S02]  /*5840*/  CS2R R42, SRZ ;  /* 0x00000000002a7805 */ /* 0x000fc4000001ff00 */
[----:B------:R-:W-:Y:S02]  /*5850*/  CS2R R50, SRZ ;  /* 0x0000000000327805 */ /* 0x000fe4000001ff00 */
[C---:B------:R-:W-:Y:S02]  /*5860*/  LOP3.LUT P5, RZ, R17.reuse, 0x10, RZ, 0xc0, !PT ;  /* 0x0000001011ff7812 */ /* 0x040fe400078ac0ff */
[----:B------:R-:W-:Y:S02]  /*5870*/  CS2R R58, SRZ ;  /* 0x00000000003a7805 */ /* 0x000fe4000001ff00 */
[----:B------:R-:W-:Y:S01]  /*5880*/  CS2R R46, SRZ ;  /* 0x00000000002e7805 */ /* 0x000fe2000001ff00 */
[----:B0-----:R-:W-:Y:S01]  /*5890*/  IMAD.MOV.U32 R31, RZ, RZ, RZ ;  /* 0x000000ffff1f7224 */ /* 0x001fe200078e00ff */
[----:B------:R-:W-:Y:S01]  /*58a0*/  CS2R R48, SRZ ;  /* 0x0000000000307805 */ /* 0x000fe2000001ff00 */
[----:B------:R-:W-:Y:S01]  /*58b0*/  STL.64 [R1+0x10], R12 ;  /* 0x0000100c01007387 */ /* 0x000fe20000100a00 */
[----:B-1----:R-:W-:Y:S01]  /*58c0*/  HFMA2 R30, -RZ, RZ, 0, 0 ;  /* 0x00000000ff1e7431 */ /* 0x002fe200000001ff */
[----:B------:R-:W-:-:S02]  /*58d0*/  LOP3.LUT P4, RZ, R17, 0x10000000, RZ, 0xc0, !PT ;  /* 0x1000000011ff7812 */ /* 0x000fc4000788c0ff */
[----:B------:R-:W-:Y:S02]  /*58e0*/  CS2R R4, SRZ ;  /* 0x0000000000047805 */ /* 0x000fe4000001ff00 */
[----:B------:R-:W-:Y:S01]  /*58f0*/  LOP3.LUT P3, RZ, R17, 0x8000000, RZ, 0xc0, !PT ;  /* 0x0800000011ff7812 */ /* 0x000fe2000786c0ff */
[----:B------:R-:W-:Y:S01]  /*5900*/  HFMA2 R10, -RZ, RZ, 0, 0 ;  /* 0x00000000ff0a7431 */ /* 0x000fe200000001ff */
[----:B------:R-:W-:Y:S02]  /*5910*/  MOV R11, RZ ;  /* 0x000000ff000b7202 */ /* 0x000fe40000000f00 */
[----:B------:R-:W-:Y:S02]  /*5920*/  CS2R R14, SRZ ;  /* 0x00000000000e7805 */ /* 0x000fe4000001ff00 */
[----:B------:R-:W-:Y:S01]  /*5930*/  CS2R R22, SRZ ;  /* 0x0000000000167805 */ /* 0x000fe2000001ff00 */
[----:B------:R-:W-:Y:S04]  /*5940*/  STL [R1+0x334], R0 ;  /* 0x0003340001007387 */ /* 0x000fe80000100800 */
[----:B------:R-:W4:Y:S04]  /*5950*/  LDL R62, [R1+0x248] ;  /* 0x00024800013e7983 */ /* 0x000f280000100800 */
[----:B------:R0:W4:Y:S04]  /*5960*/  @!P4 LDG.E.64 R10, desc[UR14][R66.64] ;  /* 0x0000000e420ac981 */ /* 0x000128000c1e1b00 */
[----:B------:R-:W4:Y:S01]  /*5970*/  @!P3 LDG.E.64 R14, desc[UR14][R68.64] ;  /* 0x0000000e440eb981 */ /* 0x000f22000c1e1b00 */
[----:B--2---:R-:W-:Y:S01]  /*5980*/  @!P2 MOV R31, R6 ;  /* 0x00000006001fa202 */ /* 0x004fe20000000f00 */
[----:B------:R-:W-:-:S02]  /*5990*/  @!P2 IMAD.MOV.U32 R30, RZ, RZ, R7 ;  /* 0x000000ffff1ea224 */ /* 0x000fc400078e0007 */
[----:B------:R-:W-:Y:S01]  /*59a0*/  IMAD.MOV.U32 R16, RZ, RZ, RZ ;  /* 0x000000ffff107224 */ /* 0x000fe200078e00ff */
[----:B------:R-:W-:Y:S01]  /*59b0*/  CS2R R18, SRZ ;  /* 0x0000000000127805 */ /* 0x000fe2000001ff00 */
[----:B------:R1:W-:Y:S04]  /*59c0*/  STL [R1+0x2f0], R31 ;  /* 0x0002f01f01007387 */ /* 0x0003e80000100800 */
[----:B------:R2:W-:Y:S01]  /*59d0*/  STL [R1+0x2c4], R30 ;  /* 0x0002c41e01007387 */ /* 0x0005e20000100800 */
[----:B------:R-:W-:-:S03]  /*59e0*/  CS2R R20, SRZ ;  /* 0x0000000000147805 */ /* 0x000fc6000001ff00 */
[----:B------:R-:W-:Y:S01]  /*59f0*/  STL.64 [R1+0xe8], R6 ;  /* 0x0000e80601007387 */ /* 0x000fe20000100a00 */
[----:B-1----:R-:W-:-:S03]  /*5a00*/  IMAD.MOV.U32 R31, RZ, RZ, RZ ;  /* 0x000000ffff1f7224 */ /* 0x002fc600078e00ff */
[----:B---3--:R-:W-:Y:S01]  /*5a10*/  STL.64 [R1+0xf0], R8 ;  /* 0x0000f00801007387 */ /* 0x008fe20000100a00 */
[----:B--2---:R-:W-:Y:S01]  /*5a20*/  HFMA2 R30, -RZ, RZ, 0, 0 ;  /* 0x00000000ff1e7431 */ /* 0x004fe200000001ff */
[----:B------:R-:W-:Y:S01]  /*5a30*/  @!P1 MOV R31, R8 ;  /* 0x00000008001f9202 */ /* 0x000fe20000000f00 */
[----:B------:R-:W-:Y:S01]  /*5a40*/  @!P1 IMAD.MOV.U32 R30, RZ, RZ, R9 ;  /* 0x000000ffff1e9224 */ /* 0x000fe200078e0009 */
[C---:B------:R-:W-:Y:S02]  /*5a50*/  LOP3.LUT P1, RZ, R17.reuse, 0x2000000, RZ, 0xc0, !PT ;  /* 0x0200000011ff7812 */ /* 0x040fe4000782c0ff */
[----:B------:R-:W-:Y:S02]  /*5a60*/  CS2R R2, SRZ ;  /* 0x0000000000027805 */ /* 0x000fe4000001ff00 */
[----:B------:R-:W-:Y:S02]  /*5a70*/  LOP3.LUT P2, RZ, R17, 0x4000000, RZ, 0xc0, !PT ;  /* 0x0400000011ff7812 */ /* 0x000fe4000784c0ff */
[----:B------:R-:W-:-:S02]  /*5a80*/  CS2R R28, SRZ ;  /* 0x00000000001c7805 */ /* 0x000fc4000001ff00 */
[----:B------:R-:W-:Y:S02]  /*5a90*/  MOV R64, R26 ;  /* 0x0000001a00407202 */ /* 0x000fe40000000f00 */
[----:B------:R-:W-:Y:S01]  /*5aa0*/  MOV R65, R27 ;  /* 0x0000001b00417202 */ /* 0x000fe20000000f00 */
[----:B0-----:R-:W-:Y:S01]  /*5ab0*/  HFMA2 R67, -RZ, RZ, 0, 0 ;  /* 0x00000000ff437431 */ /* 0x001fe200000001ff */
[----:B------:R-:W-:Y:S01]  /*5ac0*/  MOV R56, R32 ;  /* 0x0000002000387202 */ /* 0x000fe20000000f00 */
[----:B------:R-:W-:Y:S01]  /*5ad0*/  IMAD.MOV.U32 R57, RZ, RZ, R33 ;  /* 0x000000ffff397224 */ /* 0x000fe200078e0021 */
[----:B------:R-:W2:Y:S04]  /*5ae0*/  LDL R66, [R1+0x224] ;  /* 0x0002240001427983 */ /* 0x000ea80000100800 */
[----:B------:R0:W3:Y:S04]  /*5af0*/  @!P1 LDG.E.64 R4, desc[UR14][R72.64] ;  /* 0x0000000e48049981 */ /* 0x0000e8000c1e1b00 */
[----:B------:R1:W2:Y:S04]  /*5b00*/  @!P2 LDG.E.64 R22, desc[UR14][R70.64] ;  /* 0x0000000e4616a981 */ /* 0x0002a8000c1e1b00 */
[----:B------:R1:W-:Y:S01]  /*5b10*/  STL [R1+0x2f4], R31 ;  /* 0x0002f41f01007387 */ /* 0x0003e20000100800 */
[----:B0-----:R-:W-:-:S03]  /*5b20*/  CS2R R72, SRZ ;  /* 0x0000000000487805 */ /* 0x001fc6000001ff00 */
[----:B------:R0:W-:Y:S04]  /*5b30*/  STL [R1+0x2d8], R30 ;  /* 0x0002d81e01007387 */ /* 0x0001e80000100800 */
[----:B------:R-:W2:Y:S01]  /*5b40*/  LDL R69, [R1+0x22c] ;  /* 0x00022c0001457983 */ /* 0x000ea20000100800 */
[----:B-1----:R-:W-:Y:S02]  /*5b50*/  IMAD.MOV.U32 R31, RZ, RZ, RZ ;  /* 0x000000ffff1f7224 */ /* 0x002fe400078e00ff */
[----:B0-----:R-:W-:Y:S02]  /*5b60*/  HFMA2 R30, -RZ, RZ, 0, 0 ;  /* 0x00000000ff1e7431 */ /* 0x001fe400000001ff */
[----:B------:R-:W-:Y:S02]  /*5b70*/  IMAD.MOV.U32 R9, RZ, RZ, RZ ;  /* 0x000000ffff097224 */ /* 0x000fe400078e00ff */
[----:B------:R-:W-:Y:S01]  /*5b80*/  HFMA2 R8, -RZ, RZ, 0, 0 ;  /* 0x00000000ff087431 */ /* 0x000fe200000001ff */
[----:B------:R-:W-:-:S02]  /*5b90*/  CS2R R6, SRZ ;  /* 0x0000000000067805 */ /* 0x000fc4000001ff00 */
[----:B----4-:R-:W-:Y:S01]  /*5ba0*/  @!P4 MOV R31, R10 ;  /* 0x0000000a001fc202 */ /* 0x010fe20000000f00 */
[----:B------:R-:W-:Y:S01]  /*5bb0*/  @!P4 IMAD.MOV.U32 R30, RZ, RZ, R11 ;  /* 0x000000ffff1ec224 */ /* 0x000fe200078e000b */
[----:B------:R-:W-:-:S03]  /*5bc0*/  @!P3 MOV R19, R14 ;  /* 0x0000000e0013b202 */ /* 0x000fc60000000f00 */
[----:B------:R0:W-:Y:S01]  /*5bd0*/  STL [R1+0x2f8], R31 ;  /* 0x0002f81f01007387 */ /* 0x0001e20000100800 */
[----:B------:R-:W-:Y:S01]  /*5be0*/  @!P3 IMAD.MOV.U32 R18, RZ, RZ, R15 ;  /* 0x000000ffff12b224 */ /* 0x000fe200078e000f */
[C---:B------:R-:W-:Y:S02]  /*5bf0*/  LOP3.LUT P3, RZ, R17.reuse, 0x800000, RZ, 0xc0, !PT ;  /* 0x0080000011ff7812 */ /* 0x040fe4000786c0ff */
[----:B------:R1:W-:Y:S01]  /*5c00*/  STL [R1+0x2d0], R30 ;  /* 0x0002d01e01007387 */ /* 0x0003e20000100800 */
[----:B0-----:R-:W-:Y:S01]  /*5c10*/  MOV R31, R25 ;  /* 0x00000019001f7202 */ /* 0x001fe20000000f00 */
[----:B-1----:R-:W-:Y:S01]  /*5c20*/  IMAD.MOV.U32 R30, RZ, RZ, R24 ;  /* 0x000000ffff1e7224 */ /* 0x002fe200078e0018 */
[----:B------:R-:W-:Y:S01]  /*5c30*/  CS2R R24, SRZ ;  /* 0x0000000000187805 */ /* 0x000fe2000001ff00 */
[----:B------:R0:W-:Y:S01]  /*5c40*/  STL.64 [R1+0xf8], R10 ;  /* 0x0000f80a01007387 */ /* 0x0001e20000100a00 */
[----:B------:R-:W-:-:S06]  /*5c50*/  LOP3.LUT P4, RZ, R17, 0x1000000, RZ, 0xc0, !PT ;  /* 0x0100000011ff7812 */ /* 0x000fcc000788c0ff */
[----:B------:R-:W4:Y:S01]  /*5c60*/  @!P3 LDG.E.64 R8, desc[UR14][R76.64] ;  /* 0x0000000e4c08b981 */ /* 0x000f22000c1e1b00 */
[----:B0-----:R-:W-:Y:S01]  /*5c70*/  HFMA2 R10, -RZ, RZ, 0, 0 ;  /* 0x00000000ff0a7431 */ /* 0x001fe200000001ff */
[----:B------:R-:W-:-:S05]  /*5c80*/  MOV R11, RZ ;  /* 0x000000ff000b7202 */ /* 0x000fca0000000f00 */
[----:B------:R0:W4:Y:S01]  /*5c90*/  @!P4 LDG.E.64 R6, desc[UR14][R74.64] ;  /* 0x0000000e4a06c981 */ /* 0x000122000c1e1b00 */
[----:B---3--:R-:W-:Y:S02]  /*5ca0*/  @!P1 MOV R72, R4 ;  /* 0x0000000400489202 */ /* 0x008fe40000000f00 */
[----:B------:R-:W-:Y:S01]  /*5cb0*/  @!P1 MOV R16, R5 ;  /* 0x0000000500109202 */ /* 0x000fe20000000f00 */
[----:B------:R-:W-:Y:S01]  /*5cc0*/  HFMA2 R68, -RZ, RZ, 0, 0 ;  /* 0x00000000ff447431 */ /* 0x000fe200000001ff */
[----:B------:R-:W-:Y:S02]  /*5cd0*/  LOP3.LUT P1, RZ, R17, 0x200000, RZ, 0xc0, !PT ;  /* 0x0020000011ff7812 */ /* 0x000fe4000782c0ff */
[----:B------:R-:W-:Y:S02]  /*5ce0*/  CS2R R70, SRZ ;  /* 0x0000000000467805 */ /* 0x000fe4000001ff00 */
[----:B--2---:R-:W-:Y:S01]  /*5cf0*/  @!P2 MOV R21, R22 ;  /* 0x000000160015a202 */ /* 0x004fe20000000f00 */
[----:B------:R1:W-:Y:S01]  /*5d00*/  STL.64 [R1+0x100], R14 ;  /* 0x0001000e01007387 */ /* 0x0003e20000100a00 */
[----:B------:R-:W-:-:S02]  /*5d10*/  @!P2 MOV R20, R23 ;  /* 0x000000170014a202 */ /* 0x000fc40000000f00 */
[----:B------:R-:W-:Y:S02]  /*5d20*/  LOP3.LUT P2, RZ, R17, 0x400000, RZ, 0xc0, !PT ;  /* 0x0040000011ff7812 */ /* 0x000fe4000784c0ff */
[----:B------:R-:W-:Y:S01]  /*5d30*/  CS2R R26, SRZ ;  /* 0x00000000001a7805 */ /* 0x000fe2000001ff00 */
[----:B------:R-:W-:Y:S04]  /*5d40*/  STL.64 [R1+0x110], R4 ;  /* 0x0001100401007387 */ /* 0x000fe80000100a00 */
[----:B------:R-:W-:Y:S04]  /*5d50*/  STL.64 [R1+0x108], R22 ;  /* 0x0001081601007387 */ /* 0x000fe80000100a00 */
[----:B------:R2:W3:Y:S04]  /*5d60*/  @!P1 LDG.E.64 R24, desc[UR14][R80.64] ;  /* 0x0000000e50189981 */ /* 0x0004e8000c1e1b00 */
[----:B------:R-:W3:Y:S01]  /*5d70*/  @!P2 LDG.E.64 R10, desc[UR14][R78.64] ;  /* 0x0000000e4e0aa981 */ /* 0x000ee2000c1e1b00 */
[----:B0-----:R-:W-:-:S02]  /*5d80*/  CS2R R74, SRZ ;  /* 0x00000000004a7805 */ /* 0x001fc4000001ff00 */
[----:B------:R-:W-:Y:S02]  /*5d90*/  MOV R76, RZ ;  /* 0x000000ff004c7202 */ /* 0x000fe40000000f00 */
[----:B-1----:R-:W-:Y:S02]  /*5da0*/  CS2R R14, SRZ ;  /* 0x00000000000e7805 */ /* 0x002fe4000001ff00 */
[----:B------:R-:W-:Y:S02]  /*5db0*/  CS2R R32, SRZ ;  /* 0x0000000000207805 */ /* 0x000fe4000001ff00 */
[----:B------:R-:W-:Y:S01]  /*5dc0*/  MOV R60, R30 ;  /* 0x0000001e003c7202 */ /* 0x000fe20000000f00 */
[----:B------:R-:W3:Y:S01]  /*5dd0*/  LDL R77, [R1+0x2f8] ;  /* 0x0002f800014d7983 */ /* 0x000ee20000100800 */
[----:B----4-:R-:W-:Y:S01]  /*5de0*/  @!P3 MOV R70, R8 ;  /* 0x000000080046b202 */ /* 0x010fe20000000f00 */
[----:B------:R-:W-:Y:S02]  /*5df0*/  @!P3 IMAD.MOV.U32 R76, RZ, RZ, R9 ;  /* 0x000000ffff4cb224 */ /* 0x000fe400078e0009 */
[----:B------:R0:W-:Y:S01]  /*5e00*/  STL.64 [R1+0x120], R8 ;  /* 0x0001200801007387 */ /* 0x0001e20000100a00 */
[----:B------:R-:W-:Y:S01]  /*5e10*/  LOP3.LUT P3, RZ, R17, 0x80000, RZ, 0xc0, !PT ;  /* 0x0008000011ff7812 */ /* 0x000fe2000786c0ff */
[----:B------:R-:W-:-:S02]  /*5e20*/  @!P4 IMAD.MOV.U32 R73, RZ, RZ, R6 ;  /* 0x000000ffff49c224 */ /* 0x000fc400078e0006 */
[----:B------:R1:W-:Y:S01]  /*5e30*/  STL.64 [R1+0x118], R6 ;  /* 0x0001180601007387 */ /* 0x0003e20000100a00 */
[----:B0-----:R-:W-:Y:S01]  /*5e40*/  HFMA2 R8, -RZ, RZ, 0, 0 ;  /* 0x00000000ff087431 */ /* 0x001fe200000001ff */
[----:B------:R-:W-:-:S08]  /*5e50*/  MOV R9, RZ ;  /* 0x000000ff00097202 */ /* 0x000fd00000000f00 */
[----:B------:R0:W4:Y:S01]  /*5e60*/  @!P3 LDG.E.64 R28, desc[UR14][R84.64] ;  /* 0x0000000e541cb981 */ /* 0x000122000c1e1b00 */
[----:B------:R-:W-:Y:S02]  /*5e70*/  @!P4 MOV R74, R7 ;  /* 0x00000007004ac202 */ /* 0x000fe40000000f00 */
[----:B------:R-:W-:Y:S01]  /*5e80*/  LOP3.LUT P4, RZ, R17, 0x100000, RZ, 0xc0, !PT ;  /* 0x0010000011ff7812 */ /* 0x000fe2000788c0ff */
[----:B--2---:R-:W-:Y:S01]  /*5e90*/  IMAD.MOV.U32 R80, RZ, RZ, RZ ;  /* 0x000000ffff507224 */ /* 0x004fe200078e00ff */
[----:B------:R-:W-:Y:S02]  /*5ea0*/  CS2R R4, SRZ ;  /* 0x0000000000047805 */ /* 0x000fe4000001ff00 */
[----:B------:R-:W-:Y:S02]  /*5eb0*/  CS2R R22, SRZ ;  /* 0x0000000000167805 */ /* 0x000fe4000001ff00 */
[----:B------:R-:W-:Y:S01]  /*5ec0*/  MOV R61, R31 ;  /* 0x0000001f003d7202 */ /* 0x000fe20000000f00 */
[----:B------:R-:W2:Y:S01]  /*5ed0*/  LDL R81, [R1+0x2f4] ;  /* 0x0002f40001517983 */ /* 0x000ea20000100800 */
[----:B---3--:R-:W-:Y:S01]  /*5ee0*/  @!P1 IMAD.MOV.U32 R68, RZ, RZ, R24 ;  /* 0x000000ffff449224 */ /* 0x008fe200078e0018 */
[----:B------:R-:W-:-:S04]  /*5ef0*/  @!P1 MOV R2, R25 ;  /* 0x0000001900029202 */ /* 0x000fc80000000f00 */
[----:B------:R3:W2:Y:S01]  /*5f00*/  @!P4 LDG.E.64 R26, desc[UR14][R82.64] ;  /* 0x0000000e521ac981 */ /* 0x0006a2000c1e1b00 */
[C---:B------:R-:W-:Y:S01]  /*5f10*/  LOP3.LUT P1, RZ, R17.reuse, 0x20000, RZ, 0xc0, !PT ;  /* 0x0002000011ff7812 */ /* 0x040fe2000782c0ff */
[----:B------:R-:W-:Y:S01]  /*5f20*/  @!P2 IMAD.MOV.U32 R71, RZ, RZ, R10 ;  /* 0x000000ffff47a224 */ /* 0x000fe200078e000a */
[----:B------:R-:W-:Y:S01]  /*5f30*/  @!P2 MOV R75, R11 ;  /* 0x0000000b004ba202 */ /* 0x000fe20000000f00 */
[----:B------:R3:W-:Y:S01]  /*5f40*/  STL.64 [R1+0x130], R24 ;  /* 0x0001301801007387 */ /* 0x0007e20000100a00 */
[----:B------:R-:W-:Y:S02]  /*5f50*/  LOP3.LUT P2, RZ, R17, 0x40000, RZ, 0xc0, !PT ;  /* 0x0004000011ff7812 */ /* 0x000fe4000784c0ff */
[----:B-1----:R-:W-:Y:S01]  /*5f60*/  CS2R R6, SRZ ;  /* 0x0000000000067805 */ /* 0x002fe2000001ff00 */
[----:B0-----:R-:W-:Y:S01]  /*5f70*/  HFMA2 R84, -RZ, RZ, 0, 0 ;  /* 0x00000000ff547431 */ /* 0x001fe200000001ff */
[----:B------:R0:W-:Y:S01]  /*5f80*/  STL.64 [R1+0x128], R10 ;  /* 0x0001280a01007387 */ /* 0x0001e20000100a00 */
[----:B------:R-:W-:-:S03]  /*5f90*/  MOV R79, RZ ;  /* 0x000000ff004f7202 */ /* 0x000fc60000000f00 */
[----:B------:R-:W2:Y:S04]  /*5fa0*/  LDL R85, [R1+0x2f0] ;  /* 0x0002f00001557983 */ /* 0x000ea80000100800 */
[----:B------:R-:W2:Y:S04]  /*5fb0*/  @!P1 LDG.E.64 R8, desc[UR14][R88.64] ;  /* 0x0000000e58089981 */ /* 0x000ea8000c1e1b00 */
[----:B------:R-:W2:Y:S01]  /*5fc0*/  @!P2 LDG.E.64 R14, desc[UR14][R86.64] ;  /* 0x0000000e560ea981 */ /* 0x000ea2000c1e1b00 */
[----:B---3--:R-:W-:Y:S01]  /*5fd0*/  HFMA2 R82, -RZ, RZ, 0, 0 ;  /* 0x00000000ff527431 */ /* 0x008fe200000001ff */
[----:B------:R-:W-:Y:S01]  /*5fe0*/  CS2R R24, SRZ ;  /* 0x0000000000187805 */ /* 0x000fe2000001ff00 */
[----:B0-----:R-:W-:-:S02]  /*5ff0*/  IMAD.MOV.U32 R10, RZ, RZ, RZ ;  /* 0x000000ffff0a7224 */ /* 0x001fc400078e00ff */
[----:B------:R-:W-:Y:S01]  /*6000*/  HFMA2 R11, -RZ, RZ, 0, 0 ;  /* 0x00000000ff0b7431 */ /* 0x000fe200000001ff */
[----:B------:R-:W3:Y:S01]  /*6010*/  LDL R78, [R1+0x2d0] ;  /* 0x0002d000014e7983 */ /* 0x000ee20000100800 */
[----:B----4-:R-:W-:Y:S01]  /*6020*/  @!P3 MOV R4, R29 ;  /* 0x0000001d0004b202 */ /* 0x010fe20000000f00 */
[----:B------:R-:W-:Y:S01]  /*6030*/  @!P3 IMAD.MOV.U32 R84, RZ, RZ, R28 ;  /* 0x000000ffff54b224 */ /* 0x000fe200078e001c */
[----:B------:R-:W-:Y:S01]  /*6040*/  LOP3.LUT P3, RZ, R17, 0x8000, RZ, 0xc0, !PT ;  /* 0x0000800011ff7812 */ /* 0x000fe2000786c0ff */
[----:B------:R0:W-:Y:S01]  /*6050*/  STL.64 [R1+0x140], R28 ;  /* 0x0001401c01007387 */ /* 0x0001e20000100a00 */
[----:B------:R-:W-:-:S03]  /*6060*/  CS2R R30, SRZ ;  /* 0x00000000001e7805 */ /* 0x000fc6000001ff00 */
[----:B------:R-:W4:Y:S08]  /*6070*/  LDL R83, [R1+0x2d8] ;  /* 0x0002d80001537983 */ /* 0x000f300000100800 */
[----:B------:R-:W3:Y:S01]  /*6080*/  @!P3 LDG.E.64 R24, desc[UR14][R92.64] ;  /* 0x0000000e5c18b981 */ /* 0x000ee2000c1e1b00 */
[----:B--2---:R-:W-:Y:S01]  /*6090*/  @!P4 IMAD.MOV.U32 R67, RZ, RZ, R26 ;  /* 0x000000ffff43c224 */ /* 0x004fe200078e001a */
[----:B------:R-:W-:-:S02]  /*60a0*/  @!P4 MOV R3, R27 ;  /* 0x0000001b0003c202 */ /* 0x000fc40000000f00 */
[----:B------:R-:W-:Y:S02]  /*60b0*/  @!P1 MOV R80, R8 ;  /* 0x0000000800509202 */ /* 0x000fe40000000f00 */
[----:B------:R-:W-:Y:S02]  /*60c0*/  @!P1 MOV R6, R9 ;  /* 0x0000000900069202 */ /* 0x000fe40000000f00 */
[----:B------:R-:W-:Y:S01]  /*60d0*/  @!P2 MOV R82, R14 ;  /* 0x0000000e0052a202 */ /* 0x000fe20000000f00 */
[----:B------:R-:W-:Y:S01]  /*60e0*/  @!P2 IMAD.MOV.U32 R5, RZ, RZ, R15 ;  /* 0x000000ffff05a224 */ /* 0x000fe200078e000f */
[C---:B------:R-:W-:Y:S02]  /*60f0*/  LOP3.LUT P1, RZ, R17.reuse, 0x2000, RZ, 0xc0, !PT ;  /* 0x0000200011ff7812 */ /* 0x040fe4000782c0ff */
[----:B0-----:R-:W-:Y:S02]  /*6100*/  CS2R R28, SRZ ;  /* 0x00000000001c7805 */ /* 0x001fe4000001ff00 */
[C---:B------:R-:W-:Y:S01]  /*6110*/  LOP3.LUT P2, RZ, R17.reuse, 0x4000, RZ, 0xc0, !PT ;  /* 0x0000400011ff7812 */ /* 0x040fe2000784c0ff */
[----:B------:R0:W-:Y:S01]  /*6120*/  STL.64 [R1+0x138], R26 ;  /* 0x0001381a01007387 */ /* 0x0001e20000100a00 */
[----:B------:R-:W-:-:S03]  /*6130*/  LOP3.LUT P4, RZ, R17, 0x10000, RZ, 0xc0, !PT ;  /* 0x0001000011ff7812 */ /* 0x000fc6000788c0ff */
[----:B------:R1:W-:Y:S04]  /*6140*/  STL.64 [R1+0x150], R8 ;  /* 0x0001500801007387 */ /* 0x0003e80000100a00 */
[----:B------:R2:W-:Y:S04]  /*6150*/  STL.64 [R1+0x148], R14 ;  /* 0x0001480e01007387 */ /* 0x0005e80000100a00 */
[----:B------:R-:W4:Y:S04]  /*6160*/  @!P1 LDG.E.64 R40, desc[UR14][R96.64] ;  /* 0x0000000e60289981 */ /* 0x000f28000c1e1b00 */
[----:B------:R-:W4:Y:S04]  /*6170*/  @!P2 LDG.E.64 R38, desc[UR14][R94.64] ;  /* 0x0000000e5e26a981 */ /* 0x000f28000c1e1b00 */
[----:B------:R-:W4:Y:S01]  /*6180*/  @!P4 LDG.E.64 R10, desc[UR14][R90.64] ;  /* 0x0000000e5a0ac981 */ /* 0x000f22000c1e1b00 */
[----:B0-----:R-:W-:Y:S01]  /*6190*/  CS2R R26, SRZ ;  /* 0x00000000001a7805 */ /* 0x001fe2000001ff00 */
[----:B-1----:R-:W-:Y:S01]  /*61a0*/  HFMA2 R8, -RZ, RZ, 0, 0 ;  /* 0x00000000ff087431 */ /* 0x002fe200000001ff */
[----:B------:R-:W-:-:S02]  /*61b0*/  MOV R9, RZ ;  /* 0x000000ff00097202 */ /* 0x000fc40000000f00 */
[----:B--2---:R-:W-:Y:S02]  /*61c0*/  CS2R R14, SRZ ;  /* 0x00000000000e7805 */ /* 0x004fe4000001ff00 */
[----:B------:R-:W-:Y:S01]  /*61d0*/  MOV R86, R36 ;  /* 0x0000002400567202 */ /* 0x000fe20000000f00 */
[----:B------:R-:W-:Y:S01]  /*61e0*/  IMAD.MOV.U32 R87, RZ, RZ, R37 ;  /* 0x000000ffff577224 */ /* 0x000fe200078e0025 */
[----:B------:R-:W-:Y:S01]  /*61f0*/  MOV R89, R35 ;  /* 0x0000002300597202 */ /* 0x000fe20000000f00 */
[----:B------:R-:W-:Y:S01]  /*6200*/  IMAD.MOV.U32 R88, RZ, RZ, R34 ;  /* 0x000000ffff587224 */ /* 0x000fe200078e0022 */
[----:B------:R-:W2:Y:S04]  /*6210*/  LDL R96, [R1+0x2bc] ;  /* 0x0002bc0001607983 */ /* 0x000ea80000100800 */
[----:B------:R-:W2:Y:S04]  /*6220*/  LDL R97, [R1+0x2a8] ;  /* 0x0002a80001617983 */ /* 0x000ea80000100800 */
[----:B------:R-:W2:Y:S04]  /*6230*/  LDL R94, [R1+0x2c0] ;  /* 0x0002c000015e7983 */ /* 0x000ea80000100800 */
[----:B------:R-:W2:Y:S04]  /*6240*/  LDL R95, [R1+0x2a0] ;  /* 0x0002a000015f7983 */ /* 0x000ea80000100800 */
[----:B------:R-:W2:Y:S04]  /*6250*/  LDL R92, [R1+0x2cc] ;  /* 0x0002cc00015c7983 */ /* 0x000ea80000100800 */
[----:B------:R-:W2:Y:S04]  /*6260*/  LDL R93, [R1+0x2b8] ;  /* 0x0002b800015d7983 */ /* 0x000ea80000100800 */
[----:B------:R-:W2:Y:S04]  /*6270*/  LDL R90, [R1+0x2d4] ;  /* 0x0002d400015a7983 */ /* 0x000ea80000100800 */
[----:B------:R-:W2:Y:S01]  /*6280*/  LDL R91, [R1+0x2ac] ;  /* 0x0002ac00015b7983 */ /* 0x000ea20000100800 */
[----:B---3--:R-:W-:Y:S01]  /*6290*/  @!P3 MOV R23, R24 ;  /* 0x000000180017b202 */ /* 0x008fe20000000f00 */
[----:B------:R-:W-:-:S02]  /*62a0*/  @!P3 IMAD.MOV.U32 R22, RZ, RZ, R25 ;  /* 0x000000ffff16b224 */ /* 0x000fc400078e0019 */
[----:B------:R0:W-:Y:S01]  /*62b0*/  STL.64 [R1+0x160], R24 ;  /* 0x0001601801007387 */ /* 0x0001e20000100a00 */
[----:B------:R-:W-:Y:S02]  /*62c0*/  LOP3.LUT P3, RZ, R17, 0x800, RZ, 0xc0, !PT ;  /* 0x0000080011ff7812 */ /* 0x000fe4000786c0ff */
[----:B0-----:R-:W-:-:S11]  /*62d0*/  CS2R R24, SRZ ;  /* 0x0000000000187805 */ /* 0x001fd6000001ff00 */
[----:B------:R-:W3:Y:S01]  /*62e0*/  @!P3 LDG.E.64 R8, desc[UR14][R100.64] ;  /* 0x0000000e6408b981 */ /* 0x000ee2000c1e1b00 */
[----:B----4-:R-:W-:Y:S01]  /*62f0*/  @!P1 IMAD.MOV.U32 R28, RZ, RZ, R40 ;  /* 0x000000ffff1c9224 */ /* 0x010fe200078e0028 */
[----:B------:R-:W-:Y:S02]  /*6300*/  @!P1 MOV R29, R41 ;  /* 0x00000029001d9202 */ /* 0x000fe40000000f00 */
[----:B------:R-:W-:Y:S02]  /*6310*/  @!P2 MOV R26, R38 ;  /* 0x00000026001aa202 */ /* 0x000fe40000000f00 */
[----:B------:R-:W-:Y:S01]  /*6320*/  @!P2 MOV R27, R39 ;  /* 0x00000027001ba202 */ /* 0x000fe20000000f00 */
[----:B------:R-:W-:Y:S01]  /*6330*/  @!P4 IMAD.MOV.U32 R79, RZ, RZ, R10 ;  /* 0x000000ffff4fc224 */ /* 0x000fe200078e000a */
[C---:B------:R-:W-:Y:S01]  /*6340*/  LOP3.LUT P1, RZ, R17.reuse, 0x200, RZ, 0xc0, !PT ;  /* 0x0000020011ff7812 */ /* 0x040fe2000782c0ff */
[----:B------:R0:W-:Y:S01]  /*6350*/  STL.64 [R1+0x158], R10 ;  /* 0x0001580a01007387 */ /* 0x0001e20000100a00 */
[----:B------:R-:W-:-:S02]  /*6360*/  LOP3.LUT P2, RZ, R17, 0x400, RZ, 0xc0, !PT ;  /* 0x0000040011ff7812 */ /* 0x000fc4000784c0ff */
[----:B------:R-:W-:Y:S02]  /*6370*/  @!P4 MOV R7, R11 ;  /* 0x0000000b0007c202 */ /* 0x000fe40000000f00 */
[----:B------:R-:W-:Y:S02]  /*6380*/  CS2R R36, SRZ ;  /* 0x0000000000247805 */ /* 0x000fe4000001ff00 */
[----:B------:R-:W-:Y:S02]  /*6390*/  LOP3.LUT P4, RZ, R17, 0x1000, RZ, 0xc0, !PT ;  /* 0x0000100011ff7812 */ /* 0x000fe4000788c0ff */
[----:B------:R-:W-:Y:S01]  /*63a0*/  CS2R R34, SRZ ;  /* 0x0000000000227805 */ /* 0x000fe2000001ff00 */
[----:B------:R1:W-:Y:S04]  /*63b0*/  STL.64 [R1+0x170], R40 ;  /* 0x0001702801007387 */ /* 0x0003e80000100a00 */
[----:B------:R4:W-:Y:S01]  /*63c0*/  STL.64 [R1+0x168], R38 ;  /* 0x0001682601007387 */ /* 0x0009e20000100a00 */
[----:B0-----:R-:W-:-:S02]  /*63d0*/  HFMA2 R10, -RZ, RZ, 0, 0 ;  /* 0x00000000ff0a7431 */ /* 0x001fc400000001ff */
[----:B------:R-:W-:Y:S01]  /*63e0*/  IMAD.MOV.U32 R11, RZ, RZ, RZ ;  /* 0x000000ffff0b7224 */ /* 0x000fe200078e00ff */
[----:B------:R-:W2:Y:S05]  /*63f0*/  @!P1 LDG.E.64 R24, desc[UR14][R104.64] ;  /* 0x0000000e68189981 */ /* 0x000eaa000c1e1b00 */
[----:B------:R-:W2:Y:S04]  /*6400*/  @!P2 LDG.E.64 R10, desc[UR14][R102.64] ;  /* 0x0000000e660aa981 */ /* 0x000ea8000c1e1b00 */
[----:B------:R-:W2:Y:S04]  /*6410*/  @!P4 LDG.E.64 R14, desc[UR14][R98.64] ;  /* 0x0000000e620ec981 */ /* 0x000ea8000c1e1b00 */
[----:B------:R-:W2:Y:S04]  /*6420*/  LDL R100, [R1+0x284] ;  /* 0x0002840001647983 */ /* 0x000ea80000100800 */
[----:B------:R-:W2:Y:S01]  /*6430*/  LDL R101, [R1+0x2b4] ;  /* 0x0002b40001657983 */ /* 0x000ea20000100800 */
[----:B---3--:R-:W-:Y:S01]  /*6440*/  @!P3 IMAD.MOV.U32 R32, RZ, RZ, R8 ;  /* 0x000000ffff20b224 */ /* 0x008fe200078e0008 */
[----:B------:R-:W-:-:S02]  /*6450*/  @!P3 MOV R33, R9 ;  /* 0x000000090021b202 */ /* 0x000fc40000000f00 */
[----:B------:R0:W-:Y:S01]  /*6460*/  STL.64 [R1+0x180], R8 ;  /* 0x0001800801007387 */ /* 0x0001e20000100a00 */
[----:B------:R-:W-:Y:S02]  /*6470*/  LOP3.LUT P3, RZ, R17, 0x80, RZ, 0xc0, !PT ;  /* 0x0000008011ff7812 */ /* 0x000fe4000786c0ff */
[----:B-1----:R-:W-:Y:S02]  /*6480*/  CS2R R40, SRZ ;  /* 0x0000000000287805 */ /* 0x002fe4000001ff00 */
[----:B----4-:R-:W-:Y:S01]  /*6490*/  CS2R R38, SRZ ;  /* 0x0000000000267805 */ /* 0x010fe2000001ff00 */
[----:B------:R-:W3:Y:S04]  /*64a0*/  LDL R104, [R1+0x274] ;  /* 0x0002740001687983 */ /* 0x000ee80000100800 */
[----:B------:R-:W4:Y:S01]  /*64b0*/  LDL R105, [R1+0x298] ;  /* 0x0002980001697983 */ /* 0x000f220000100800 */
[----:B0-----:R-:W-:-:S02]  /*64c0*/  HFMA2 R8, -RZ, RZ, 0, 0 ;  /* 0x00000000ff087431 */ /* 0x001fc400000001ff */
[----:B------:R-:W-:Y:S01]  /*64d0*/  IMAD.MOV.U32 R9, RZ, RZ, RZ ;  /* 0x000000ffff097224 */ /* 0x000fe200078e00ff */
[----:B------:R-:W3:Y:S04]  /*64e0*/  @!P3 LDG.E.64 R52, desc[UR14][R108.64] ;  /* 0x0000000e6c34b981 */ /* 0x000ee8000c1e1b00 */
[----:B------:R-:W4:Y:S04]  /*64f0*/  LDL R102, [R1+0x288] ;  /* 0x0002880001667983 */ /* 0x000f280000100800 */
[----:B------:R-:W4:Y:S04]  /*6500*/  LDL R103, [R1+0x2a4] ;  /* 0x0002a40001677983 */ /* 0x000f280000100800 */
[----:B------:R-:W4:Y:S04]  /*6510*/  LDL R108, [R1+0x26c] ;  /* 0x00026c00016c7983 */ /* 0x000f280000100800 */
[----:B------:R-:W4:Y:S04]  /*6520*/  LDL R109, [R1+0x290] ;  /* 0x00029000016d7983 */ /* 0x000f280000100800 */
[----:B------:R-:W4:Y:S04]  /*6530*/  LDL R98, [R1+0x294] ;  /* 0x0002940001627983 */ /* 0x000f280000100800 */
[----:B------:R-:W4:Y:S01]  /*6540*/  LDL R99, [R1+0x2b0] ;  /* 0x0002b00001637983 */ /* 0x000f220000100800 */
[----:B--2---:R-:W-:Y:S01]  /*6550*/  @!P1 IMAD.MOV.U32 R36, RZ, RZ, R24 ;  /* 0x000000ffff249224 */ /* 0x004fe200078e0018 */
[----:B------:R-:W-:-:S02]  /*6560*/  @!P1 MOV R37, R25 ;  /* 0x0000001900259202 */ /* 0x000fc40000000f00 */
[C---:B------:R-:W-:Y:S02]  /*6570*/  LOP3.LUT P1, RZ, R17.reuse, 0x20, RZ, 0xc0, !PT ;  /* 0x0000002011ff7812 */ /* 0x040fe4000782c0ff */
[----:B------:R-:W-:Y:S02]  /*6580*/  @!P2 MOV R34, R10 ;  /* 0x0000000a0022a202 */ /* 0x000fe40000000f00 */
[----:B------:R-:W-:Y:S02]  /*6590*/  @!P2 MOV R35, R11 ;  /* 0x0000000b0023a202 */ /* 0x000fe40000000f00 */
[----:B------:R-:W-:Y:S01]  /*65a0*/  LOP3.LUT P2, RZ, R17, 0x40, RZ, 0xc0, !PT ;  /* 0x0000004011ff7812 */ /* 0x000fe2000784c0ff */
[----:B------:R-:W-:Y:S01]  /*65b0*/  @!P4 IMAD.MOV.U32 R31, RZ, RZ, R15 ;  /* 0x000000ffff1fc224 */ /* 0x000fe200078e000f */
[----:B------:R-:W-:Y:S01]  /*65c0*/  @!P4 MOV R30, R14 ;  /* 0x0000000e001ec202 */ /* 0x000fe20000000f00 */
[----:B------:R0:W-:Y:S04]  /*65d0*/  STL.64 [R1+0x178], R14 ;  /* 0x0001780e01007387 */ /* 0x0001e80000100a00 */
[----:B------:R-:W2:Y:S01]  /*65e0*/  @!P1 LDG.E.64 R8, desc[UR14][R112.64] ;  /* 0x0000000e70089981 */ /* 0x000ea2000c1e1b00 */
[----:B0-----:R-:W-:-:S02]  /*65f0*/  CS2R R14, SRZ ;  /* 0x00000000000e7805 */ /* 0x001fc4000001ff00 */
[----:B------:R-:W-:Y:S01]  /*6600*/  LOP3.LUT P4, RZ, R17, 0x100, RZ, 0xc0, !PT ;  /* 0x0000010011ff7812 */ /* 0x000fe2000788c0ff */
[----:B------:R0:W-:Y:S04]  /*6610*/  STL.64 [R1+0x188], R10 ;  /* 0x0001880a01007387 */ /* 0x0001e80000100a00 */
[----:B------:R-:W4:Y:S04]  /*6620*/  @!P2 LDG.E.64 R14, desc[UR14][R110.64] ;  /* 0x0000000e6e0ea981 */ /* 0x000f28000c1e1b00 */
[----:B------:R-:W-:Y:S04]  /*6630*/  STL.64 [R1+0x190], R24 ;  /* 0x0001901801007387 */ /* 0x000fe80000100a00 */
[----:B------:R-:W4:Y:S01]  /*6640*/  @!P4 LDG.E.64 R50, desc[UR14][R106.64] ;  /* 0x0000000e6a32c981 */ /* 0x000f22000c1e1b00 */
[----:B0-----:R-:W-:-:S02]  /*6650*/  IMAD.MOV.U32 R10, RZ, RZ, RZ ;  /* 0x000000ffff0a7224 */ /* 0x001fc400078e00ff */
[----:B------:R-:W-:Y:S01]  /*6660*/  HFMA2 R11, -RZ, RZ, 0, 0 ;  /* 0x00000000ff0b7431 */ /* 0x000fe200000001ff */
[----:B------:R-:W4:Y:S05]  /*6670*/  LDL R112, [R1+0x25c] ;  /* 0x00025c0001707983 */ /* 0x000f2a0000100800 */
[----:B------:R-:W4:Y:S04]  /*6680*/  @!P5 LDG.E.64 R10, desc[UR14][R114.64] ;  /* 0x0000000e720ad981 */ /* 0x000f28000c1e1b00 */
[----:B------:R-:W4:Y:S04]  /*6690*/  LDL R113, [R1+0x280] ;  /* 0x0002800001717983 */ /* 0x000f280000100800 */
[----:B------:R-:W4:Y:S04]  /*66a0*/  LDL R110, [R1+0x264] ;  /* 0x00026400016e7983 */ /* 0x000f280000100800 */
[----:B------:R-:W4:Y:S01]  /*66b0*/  LDL R111, [R1+0x28c] ;  /* 0x00028c00016f7983 */ /* 0x000f220000100800 */
[----:B---3--:R-:W-:-:S02]  /*66c0*/  @!P3 MOV R40, R52 ;  /* 0x000000340028b202 */ /* 0x008fc40000000f00 */
[----:B------:R-:W-:Y:S02]  /*66d0*/  @!P3 MOV R41, R53 ;  /* 0x000000350029b202 */ /* 0x000fe40000000f00 */
[----:B--2---:R-:W-:Y:S02]  /*66e0*/  @!P1 MOV R44, R8 ;  /* 0x00000008002c9202 */ /* 0x004fe40000000f00 */
[----:B------:R-:W-:Y:S01]  /*66f0*/  @!P1 MOV R45, R9 ;  /* 0x00000009002d9202 */ /* 0x000fe20000000f00 */
[----:B----4-:R-:W-:Y:S01]  /*6700*/  @!P2 IMAD.MOV.U32 R42, RZ, RZ, R14 ;  /* 0x000000ffff2aa224 */ /* 0x010fe200078e000e */
[C---:B------:R-:W-:Y:S01]  /*6710*/  LOP3.LUT P1, RZ, R17.reuse, 0x1, RZ, 0xc0, !PT ;  /* 0x0000000111ff7812 */ /* 0x040fe2000782c0ff */
[----:B------:R0:W-:Y:S01]  /*6720*/  STL.64 [R1+0x1a8], R14 ;  /* 0x0001a80e01007387 */ /* 0x0001e20000100a00 */
[----:B------:R-:W-:Y:S02]  /*6730*/  @!P2 MOV R43, R15 ;  /* 0x0000000f002ba202 */ /* 0x000fe40000000f00 */
[----:B------:R-:W-:Y:S01]  /*6740*/  LOP3.LUT P3, RZ, R17, 0x4, RZ, 0xc0, !PT ;  /* 0x0000000411ff7812 */ /* 0x000fe2000786c0ff */
[----:B------:R1:W-:Y:S01]  /*6750*/  STL.64 [R1+0x1a0], R52 ;  /* 0x0001a03401007387 */ /* 0x0003e20000100a00 */
[----:B------:R-:W-:Y:S01]  /*6760*/  @!P4 MOV R38, R50 ;  /* 0x000000320026c202 */ /* 0x000fe20000000f00 */
[----:B------:R-:W-:-:S02]  /*6770*/  @!P4 IMAD.MOV.U32 R39, RZ, RZ, R51 ;  /* 0x000000ffff27c224 */ /* 0x000fc400078e0033 */
[----:B------:R2:W-:Y:S01]  /*6780*/  STL.64 [R1+0x1b0], R8 ;  /* 0x0001b00801007387 */ /* 0x0005e20000100a00 */
[----:B0-----:R-:W-:Y:S02]  /*6790*/  CS2R R14, SRZ ;  /* 0x00000000000e7805 */ /* 0x001fe4000001ff00 */
[----:B------:R-:W-:Y:S01]  /*67a0*/  CS2R R24, SRZ ;  /* 0x0000000000187805 */ /* 0x000fe2000001ff00 */
[----:B------:R0:W-:Y:S04]  /*67b0*/  STL.64 [R1+0x198], R50 ;  /* 0x0001983201007387 */ /* 0x0001e80000100a00 */
[----:B------:R3:W4:Y:S04]  /*67c0*/  @!P1 LDG.E.64 R14, desc[UR14][R64.64] ;  /* 0x0000000e400e9981 */ /* 0x000728000c1e1b00 */
[----:B------:R0:W4:Y:S01]  /*67d0*/  @!P3 LDG.E.64 R58, desc[UR14][R60.64] ;  /* 0x0000000e3c3ab981 */ /* 0x000122000c1e1b00 */
[----:B-1----:R-:W-:-:S02]  /*67e0*/  CS2R R52, SRZ ;  /* 0x0000000000347805 */ /* 0x002fc4000001ff00 */
[C---:B------:R-:W-:Y:S01]  /*67f0*/  LOP3.LUT P4, RZ, R17.reuse, 0x8, RZ, 0xc0, !PT ;  /* 0x0000000811ff7812 */ /* 0x040fe2000788c0ff */
[----:B------:R-:W4:Y:S01]  /*6800*/  LDL R114, [R1+0x254] ;  /* 0x0002540001727983 */ /* 0x000f220000100800 */
[----:B---3--:R-:W-:Y:S01]  /*6810*/  MOV R64, R54 ;  /* 0x0000003600407202 */ /* 0x008fe20000000f00 */
[----:B------:R-:W-:Y:S01]  /*6820*/  IMAD.MOV.U32 R65, RZ, RZ, R55 ;  /* 0x000000ffff417224 */ /* 0x000fe200078e0037 */
[----:B------:R-:W-:Y:S02]  /*6830*/  CS2R R54, SRZ ;  /* 0x0000000000367805 */ /* 0x000fe4000001ff00 */
[----:B------:R-:W-:Y:S01]  /*6840*/  LOP3.LUT P2, RZ, R17, 0x2, RZ, 0xc0, !PT ;  /* 0x0000000211ff7812 */ /* 0x000fe2000784c0ff */
[----:B--2---:R-:W-:Y:S02]  /*6850*/  IMAD.MOV.U32 R8, RZ, RZ, RZ ;  /* 0x000000ffff087224 */ /* 0x004fe400078e00ff */
[----:B------:R-:W-:Y:S01]  /*6860*/  HFMA2 R9, -RZ, RZ, 0, 0 ;  /* 0x00000000ff097431 */ /* 0x000fe200000001ff */
[----:B------:R-:W-:Y:S01]  /*6870*/  MOV R17, RZ ;  /* 0x000000ff00117202 */ /* 0x000fe20000000f00 */
[----:B------:R-:W-:Y:S01]  /*6880*/  @!P5 IMAD.MOV.U32 R17, RZ, RZ, R10 ;  /* 0x000000ffff11d224 */ /* 0x000fe200078e000a */
[----:B------:R-:W-:-:S02]  /*6890*/  @!P5 MOV R46, R11 ;  /* 0x0000000b002ed202 */ /* 0x000fc40000000f00 */
[----:B0-----:R-:W-:Y:S02]  /*68a0*/  CS2R R60, SRZ ;  /* 0x00000000003c7805 */ /* 0x001fe4000001ff00 */
[----:B------:R-:W-:Y:S01]  /*68b0*/  LOP3.LUT P5, RZ, R0, 0x80000000, RZ, 0xc0, !PT ;  /* 0x8000000000ff7812 */ /* 0x000fe200078ac0ff */
[----:B------:R-:W2:Y:S04]  /*68c0*/  @!P4 LDG.E.64 R24, desc[UR14][R116.64] ;  /* 0x0000000e7418c981 */ /* 0x000ea8000c1e1b00 */
[----:B------:R-:W3:Y:S04]  /*68d0*/  LDL R115, [R1+0x278] ;  /* 0x0002780001737983 */ /* 0x000ee80000100800 */
[----:B------:R-:W3:Y:S01]  /*68e0*/  @!P2 LDG.E.64 R60, desc[UR14][R88.64] ;  /* 0x0000000e583ca981 */ /* 0x000ee2000c1e1b00 */
[----:B------:R-:W-:-:S03]  /*68f0*/  CS2R R50, SRZ ;  /* 0x0000000000327805 */ /* 0x000fc6000001ff00 */
[----:B------:R-:W-:Y:S04]  /*6900*/  STL.64 [R1+0x1b8], R10 ;  /* 0x0001b80a01007387 */ /* 0x000fe80000100a00 */
[----:B------:R-:W3:Y:S04]  /*6910*/  LDL R116, [R1+0x24c] ;  /* 0x00024c0001747983 */ /* 0x000ee80000100800 */
[----:B------:R-:W3:Y:S04]  /*6920*/  LDL R117, [R1+0x270] ;  /* 0x0002700001757983 */ /* 0x000ee80000100800 */
[----:B------:R-:W3:Y:S04]  /*6930*/  LDL R106, [R1+0x27c] ;  /* 0x00027c00016a7983 */ /* 0x000ee80000100800 */
[----:B------:R-:W3:Y:S01]  /*6940*/  LDL R107, [R1+0x29c] ;  /* 0x00029c00016b7983 */ /* 0x000ee20000100800 */
[----:B----4-:R-:W-:-:S03]  /*6950*/  @!P1 MOV R53, R14 ;  /* 0x0000000e00359202 */ /* 0x010fc60000000f00 */
[----:B------:R-:W-:Y:S01]  /*6960*/  STL.64 [R1+0x1d8], R14 ;  /* 0x0001d80e01007387 */ /* 0x000fe20000100a00 */
[----:B------:R-:W-:Y:S02]  /*6970*/  @!P1 MOV R54, R15 ;  /* 0x0000000f00369202 */ /* 0x000fe40000000f00 */
[----:B------:R-:W-:Y:S01]  /*6980*/  LOP3.LUT P1, RZ, R0, 0x8000000, RZ, 0xc0, !PT ;  /* 0x0800000000ff7812 */ /* 0x000fe2000782c0ff */
[----:B------:R0:W-:Y:S01]  /*6990*/  STL.64 [R1+0x1c8], R58 ;  /* 0x0001c83a01007387 */ /* 0x0001e20000100a00 */
[----:B------:R-:W-:-:S03]  /*69a0*/  @!P3 MOV R49, R58 ;  /* 0x0000003a0031b202 */ /* 0x000fc60000000f00 */
[----:B------:R-:W4:Y:S04]  /*69b0*/  LDL R88, [R1+0x2dc] ;  /* 0x0002dc0001587983 */ /* 0x000f280000100800 */
[----:B------:R-:W4:Y:S04]  /*69c0*/  LDL R89, [R1+0x2c8] ;  /* 0x0002c80001597983 */ /* 0x000f280000100800 */
[----:B------:R1:W4:Y:S01]  /*69d0*/  @!P1 LDG.E.64 R8, desc[UR14][R56.64] ;  /* 0x0000000e38089981 */ /* 0x000322000c1e1b00 */
[----:B0-----:R-:W-:Y:S02]  /*69e0*/  MOV R58, RZ ;  /* 0x000000ff003a7202 */ /* 0x001fe40000000f00 */
[----:B------:R-:W-:Y:S01]  /*69f0*/  @!P0 MOV R58, R12 ;  /* 0x0000000c003a8202 */ /* 0x000fe20000000f00 */
[----:B------:R-:W-:Y:S01]  /*6a00*/  HFMA2 R12, -RZ, RZ, 0, 0 ;  /* 0x00000000ff0c7431 */ /* 0x000fe200000001ff */
[----:B-1----:R-:W-:-:S02]  /*6a10*/  CS2R R56, SRZ ;  /* 0x0000000000387805 */ /* 0x002fc4000001ff00 */
[----:B------:R-:W-:Y:S02]  /*6a20*/  @!P0 IMAD.MOV.U32 R57, RZ, RZ, R13 ;  /* 0x000000ffff398224 */ /* 0x000fe400078e000d */
[----:B------:R-:W-:-:S06]  /*6a30*/  IMAD.MOV.U32 R13, RZ, RZ, RZ ;  /* 0x000000ffff0d7224 */ /* 0x000fcc00078e00ff */
[----:B------:R-:W4:Y:S01]  /*6a40*/  @!P5 LDG.E.64 R12, desc[UR14][R118.64] ;  /* 0x0000000e760cd981 */ /* 0x000f22000c1e1b00 */
[----:B--2---:R-:W-:Y:S01]  /*6a50*/  @!P4 MOV R47, R24 ;  /* 0x00000018002fc202 */ /* 0x004fe20000000f00 */
[----:B------:R-:W-:Y:S01]  /*6a60*/  @!P4 IMAD.MOV.U32 R48, RZ, RZ, R25 ;  /* 0x000000ffff30c224 */ /* 0x000fe200078e0019 */
[----:B------:R-:W-:Y:S02]  /*6a70*/  @!P3 MOV R50, R59 ;  /* 0x0000003b0032b202 */ /* 0x000fe40000000f00 */
[----:B------:R-:W-:Y:S01]  /*6a80*/  LOP3.LUT P4, RZ, R0, 0x40000000, RZ, 0xc0, !PT ;  /* 0x4000000000ff7812 */ /* 0x000fe2000788c0ff */
[----:B------:R-:W2:Y:S01]  /*6a90*/  LDL R59, [R1+0x218] ;  /* 0x00021800013b7983 */ /* 0x000ea20000100800 */
[----:B---3--:R-:W-:Y:S01]  /*6aa0*/  @!P2 IMAD.MOV.U32 R51, RZ, RZ, R60 ;  /* 0x000000ffff33a224 */ /* 0x008fe200078e003c */
[----:B------:R-:W-:Y:S02]  /*6ab0*/  @!P2 MOV R52, R61 ;  /* 0x0000003d0034a202 */ /* 0x000fe40000000f00 */
[----:B------:R0:W-:Y:S01]  /*6ac0*/  STL.64 [R1+0x1d0], R60 ;  /* 0x0001d03c01007387 */ /* 0x0001e20000100a00 */
[----:B------:R-:W-:-:S03]  /*6ad0*/  CS2R R14, SRZ ;  /* 0x00000000000e7805 */ /* 0x000fc6000001ff00 */
[----:B------:R1:W-:Y:S04]  /*6ae0*/  STL.64 [R1+0x1c0], R24 ;  /* 0x0001c01801007387 */ /* 0x0003e80000100a00 */
[----:B------:R-:W3:Y:S04]  /*6af0*/  @!P4 LDG.E.64 R14, desc[UR14][R64.64] ;  /* 0x0000000e400ec981 */ /* 0x000ee8000c1e1b00 */
[----:B0-----:R-:W3:Y:S04]  /*6b00*/  LDL R60, [R1+0x220] ;  /* 0x00022000013c7983 */ /* 0x001ee80000100800 */
[----:B------:R-:W3:Y:S04]  /*6b10*/  LDL R61, [R1+0x214] ;  /* 0x00021400013d7983 */ /* 0x000ee80000100800 */
[----:B------:R-:W3:Y:S04]  /*6b20*/  LDL R64, [R1+0x234] ;  /* 0x0002340001407983 */ /* 0x000ee80000100800 */
[----:B------:R-:W3:Y:S01]  /*6b30*/  LDL R65, [R1+0x240] ;  /* 0x0002400001417983 */ /* 0x000ee20000100800 */
[----:B------:R-:W-:-:S02]  /*6b40*/  LOP3.LUT P3, RZ, R0, 0x20000000, RZ, 0xc0, !PT ;  /* 0x2000000000ff7812 */ /* 0x000fc4000786c0ff */
[----:B------:R-:W-:Y:S01]  /*6b50*/  LOP3.LUT P2, RZ, R0, 0x10000000, RZ, 0xc0, !PT ;  /* 0x1000000000ff7812 */ /* 0x000fe2000784c0ff */
[----:B------:R-:W-:Y:S01]  /*6b60*/  IMAD.MOV.U32 R10, RZ, RZ, RZ ;  /* 0x000000ffff0a7224 */ /* 0x000fe200078e00ff */
[----:B------:R-:W3:Y:S01]  /*6b70*/  LDL R0, [R1+0x230] ;  /* 0x0002300001007983 */ /* 0x000ee20000100800 */
[----:B-1----:R-:W-:-:S03]  /*6b80*/  FMUL.FTZ R24, R63, R63 ;  /* 0x0000003f3f187220 */ /* 0x002fc60000410000 */
[----:B------:R-:W3:Y:S01]  /*6b90*/  LDL R63, [R1+0x250] ;  /* 0x00025000013f7983 */ /* 0x000ee20000100800 */
[----:B------:R-:W-:-:S03]  /*6ba0*/  HFMA2 R11, -RZ, RZ, 0, 0 ;  /* 0x00000000ff0b7431 */ /* 0x000fc600000001ff */
[----:B------:R-:W3:Y:S04]  /*6bb0*/  LDL R118, [R1+0x23c] ;  /* 0x00023c0001767983 */ /* 0x000ee80000100800 */
[----:B------:R-:W3:Y:S04]  /*6bc0*/  @!P3 LDG.E.64 R10, desc[UR14][R124.64] ;  /* 0x0000000e7c0ab981 */ /* 0x000ee8000c1e1b00 */
[----:B------:R-:W3:Y:S04]  /*6bd0*/  LDL R119, [R1+0x260] ;  /* 0x0002600001777983 */ /* 0x000ee80000100800 */
[----:B------:R-:W3:Y:S04]  /*6be0*/  LDL R124, [R1+0x244] ;  /* 0x00024400017c7983 */ /* 0x000ee80000100800 */
[----:B------:R-:W3:Y:S04]  /*6bf0*/  LDL R125, [R1+0x268] ;  /* 0x00026800017d7983 */ /* 0x000ee80000100800 */
[----:B----4-:R0:W-:Y:S04]  /*6c00*/  STL [R1+0x33c], R12 ;  /* 0x00033c0c01007387 */ /* 0x0101e80000100800 */
[----:B------:R1:W-:Y:S04]  /*6c10*/  STL [R1+0x338], R13 ;  /* 0x0003380d01007387 */ /* 0x0003e80000100800 */
[----:B0-----:R-:W4:Y:S04]  /*6c20*/  LDL R12, [R1+0x210] ;  /* 0x00021000010c7983 */ /* 0x001f280000100800 */
[----:B-1----:R-:W4:Y:S01]  /*6c30*/  LDL R13, [R1+0x228] ;  /* 0x00022800010d7983 */ /* 0x002f220000100800 */
[----:B------:R-:W-:Y:S01]  /*6c40*/  @!P1 MOV R55, R8 ;  /* 0x0000000800379202 */ /* 0x000fe20000000f00 */
[----:B------:R-:W-:-:S02]  /*6c50*/  @!P1 IMAD.MOV.U32 R56, RZ, RZ, R9 ;  /* 0x000000ffff389224 */ /* 0x000fc400078e0009 */
[----:B------:R0:W-:Y:S02]  /*6c60*/  STL.64 [R1+0x1e0], R8 ;  /* 0x0001e00801007387 */ /* 0x0001e40000100a00 */
[----:B0-----:R-:W-:Y:S01]  /*6c70*/  HFMA2 R8, -RZ, RZ, 0, 0 ;  /* 0x00000000ff087431 */ /* 0x001fe200000001ff */
[----:B------:R-:W-:-:S06]  /*6c80*/  MOV R9, RZ ;  /* 0x000000ff00097202 */ /* 0x000fcc0000000f00 */
[----:B------:R-:W4:Y:S04]  /*6c90*/  @!P2 LDG.E.64 R8, desc[UR14][R86.64] ;  /* 0x0000000e5608a981 */ /* 0x000f28000c1e1b00 */
[----:B------:R-:W4:Y:S04]  /*6ca0*/  LDL R86, [R1+0x2e4] ;  /* 0x0002e40001567983 */ /* 0x000f280000100800 */
[----:B------:R-:W4:Y:S01]  /*6cb0*/  LDL R87, [R1+0x2c4] ;  /* 0x0002c40001577983 */ /* 0x000f220000100800 */
[----:B------:R-:W-:-:S04]  /*6cc0*/  FMUL.FTZ R25, R57, R57 ;  /* 0x0000003939197220 */ /* 0x000fc80000410000 */
[----:B------:R-:W-:Y:S01]  /*6cd0*/  FFMA.FTZ R25, R58, R58, R25 ;  /* 0x0000003a3a197223 */ /* 0x000fe20000010019 */
[----:B------:R-:W-:Y:S01]  /*6ce0*/  FFMA.FTZ R24, R66, R66, R24 ;  /* 0x0000004242187223 */ /* 0x000fe20000010018 */
[----:B--2---:R-:W-:Y:S02]  /*6cf0*/  FMUL.FTZ R59, R59, R59 ;  /* 0x0000003b3b3b7220 */ /* 0x004fe40000410000 */
[----:B------:R-:W-:Y:S02]  /*6d00*/  FADD.FTZ R25, RZ, R25 ;  /* 0x00000019ff197221 */ /* 0x000fe40000010000 */
[----:B---3--:R-:W-:Y:S02]  /*6d10*/  FFMA.FTZ R59, R60, R60, R59 ;  /* 0x0000003c3c3b7223 */ /* 0x008fe4000001003b */
[----:B------:R-:W-:Y:S01]  /*6d20*/  FADD.FTZ R24, R25, R24 ;  /* 0x0000001819187221 */ /* 0x000fe20000010000 */
[----:B------:R-:W-:-:S03]  /*6d30*/  FMUL.FTZ R25, R61, R61 ;  /* 0x0000003d3d197220 */ /* 0x000fc60000410000 */
[----:B------:R-:W-:Y:S01]  /*6d40*/  FADD.FTZ R24, R24, R59 ;  /* 0x0000003b18187221 */ /* 0x000fe20000010000 */
[----:B------:R-:W-:-:S04]  /*6d50*/  FFMA.FTZ R59, R69, R69, R25 ;  /* 0x00000045453b7223 */ /* 0x000fc80000010019 */
[----:B------:R-:W-:Y:S01]  /*6d60*/  FADD.FTZ R24, R24, R59 ;  /* 0x0000003b18187221 */ /* 0x000fe20000010000 */
[----:B------:R0:W-:Y:S01]  /*6d70*/  STL [R1+0x348], R123 ;  /* 0x0003487b01007387 */ /* 0x0001e20000100800 */
[----:B----4-:R-:W-:-:S04]  /*6d80*/  FMUL.FTZ R25, R12, R12 ;  /* 0x0000000c0c197220 */ /* 0x010fc80000410000 */
[----:B------:R-:W-:Y:S01]  /*6d90*/  FFMA.FTZ R59, R64, R64, R25 ;  /* 0x00000040403b7223 */ /* 0x000fe20000010019 */
[----:B------:R-:W-:-:S03]  /*6da0*/  FMUL.FTZ R25, R13, R13 ;  /* 0x0000000d0d197220 */ /* 0x000fc60000410000 */
[----:B------:R-:W-:Y:S01]  /*6db0*/  FADD.FTZ R24, R24, R59 ;  /* 0x0000003b18187221 */ /* 0x000fe20000010000 */
[----:B------:R-:W-:Y:S01]  /*6dc0*/  FFMA.FTZ R59, R65, R65, R25 ;  /* 0x00000041413b7223 */ /* 0x000fe20000010019 */
[----:B------:R-:W-:Y:S02]  /*6dd0*/  FMUL.FTZ R25, R123, R123 ;  /* 0x0000007b7b197220 */ /* 0x000fe40000410000 */
[----:B0-----:R-:W2:Y:S01]  /*6de0*/  LDL R123, [R1+0x21c] ;  /* 0x00021c00017b7983 */ /* 0x001ea20000100800 */
        /* <DEDUP_REMOVED lines=156> */
[----:B------:R-:W-:Y:S01]  /*77b0*/  HFMA2 R60, -RZ, RZ, 0, 0 ;  /* 0x00000000ff3c7431 */ /* 0x000fe200000001ff */
[----:B------:R-:W-:Y:S01]  /*77c0*/  @!P2 MOV R60, R9 ;  /* 0x00000009003ca202 */ /* 0x000fe20000000f00 */
[----:B------:R-:W-:Y:S01]  /*77d0*/  FFMA.FTZ R62, R55, R55, R62 ;  /* 0x00000037373e7223 */ /* 0x000fe2000001003e */
[----:B------:R-:W-:Y:S01]  /*77e0*/  FADD.FTZ R61, R61, R59 ;  /* 0x0000003b3d3d7221 */ /* 0x000fe20000010000 */
[----:B------:R-:W-:Y:S01]  /*77f0*/  MOV R59, RZ ;  /* 0x000000ff003b7202 */ /* 0x000fe20000000f00 */
[----:B------:R-:W-:-:S02]  /*7800*/  @!P2 IMAD.MOV.U32 R59, RZ, RZ, R8 ;  /* 0x000000ffff3ba224 */ /* 0x000fc400078e0008 */
[----:B------:R-:W-:Y:S01]  /*7810*/  FADD.FTZ R61, R61, R62 ;  /* 0x0000003e3d3d7221 */ /* 0x000fe20000010000 */
[----:B------:R-:W-:-:S04]  /*7820*/  FMUL.FTZ R62, R60, R60 ;  /* 0x0000003c3c3e7220 */ /* 0x000fc80000410000 */
[----:B------:R-:W-:-:S04]  /*7830*/  FFMA.FTZ R62, R59, R59, R62 ;  /* 0x0000003b3b3e7223 */ /* 0x000fc8000001003e */
[----:B------:R-:W-:Y:S01]  /*7840*/  FADD.FTZ R69, R61, R62 ;  /* 0x0000003e3d457221 */ /* 0x000fe20000010000 */
[----:B------:R-:W-:Y:S02]  /*7850*/  HFMA2 R61, -RZ, RZ, 0, 0 ;  /* 0x00000000ff3d7431 */ /* 0x000fe400000001ff */
[----:B------:R-:W-:Y:S01]  /*7860*/  @!P3 IMAD.MOV.U32 R61, RZ, RZ, R11 ;  /* 0x000000ffff3db224 */ /* 0x000fe200078e000b */
[----:B------:R-:W-:Y:S02]  /*7870*/  MOV R62, RZ ;  /* 0x000000ff003e7202 */ /* 0x000fe40000000f00 */
[----:B------:R-:W-:Y:S01]  /*7880*/  @!P3 MOV R62, R10 ;  /* 0x0000000a003eb202 */ /* 0x000fe20000000f00 */
[----:B------:R-:W-:-:S04]  /*7890*/  FMUL.FTZ R63, R61, R61 ;  /* 0x0000003d3d3f7220 */ /* 0x000fc80000410000 */
[----:B------:R-:W-:-:S04]  /*78a0*/  FFMA.FTZ R63, R62, R62, R63 ;  /* 0x0000003e3e3f7223 */ /* 0x000fc8000001003f */
[----:B------:R-:W-:Y:S01]  /*78b0*/  FADD.FTZ R69, R69, R63 ;  /* 0x0000003f45457221 */ /* 0x000fe20000010000 */
[----:B------:R-:W-:Y:S01]  /*78c0*/  IMAD.MOV.U32 R63, RZ, RZ, RZ ;  /* 0x000000ffff3f7224 */ /* 0x000fe200078e00ff */
[----:B------:R-:W-:Y:S01]  /*78d0*/  @!P4 MOV R63, R15 ;  /* 0x0000000f003fc202 */ /* 0x000fe20000000f00 */
[----:B------:R-:W-:Y:S02]  /*78e0*/  HFMA2 R64, -RZ, RZ, 0, 0 ;  /* 0x00000000ff407431 */ /* 0x000fe400000001ff */
[----:B------:R-:W-:Y:S02]  /*78f0*/  @!P4 IMAD.MOV.U32 R64, RZ, RZ, R14 ;  /* 0x000000ffff40c224 */ /* 0x000fe400078e000e */
[----:B------:R-:W-:-:S04]  /*7900*/  FMUL.FTZ R65, R63, R63 ;  /* 0x0000003f3f417220 */ /* 0x000fc80000410000 */
[----:B------:R-:W-:-:S04]  /*7910*/  FFMA.FTZ R65, R64, R64, R65 ;  /* 0x0000004040417223 */ /* 0x000fc80000010041 */
[----:B------:R-:W-:Y:S01]  /*7920*/  FADD.FTZ R69, R69, R65 ;  /* 0x0000004145457221 */ /* 0x000fe20000010000 */
[----:B------:R-:W-:Y:S01]  /*7930*/  FADD.FTZ R65, R58, R57 ;  /* 0x000000393a417221 */ /* 0x000fe20000010000 */
[----:B--2---:R-:W-:Y:S01]  /*7940*/  FADD.FTZ R66, R66, R123 ;  /* 0x0000007b42427221 */ /* 0x004fe20000010000 */
[----:B------:R0:W-:Y:S02]  /*7950*/  STL [R1+0x344], R13 ;  /* 0x0003440d01007387 */ /* 0x0001e40000100800 */
[----:B------:R-:W-:Y:S02]  /*7960*/  FADD.FTZ R65, RZ, R65 ;  /* 0x00000041ff417221 */ /* 0x000fe40000010000 */
[----:B------:R1:W-:Y:S02]  /*7970*/  STL [R1+0x340], R12 ;  /* 0x0003400c01007387 */ /* 0x0003e40000100800 */
[----:B------:R-:W-:Y:S02]  /*7980*/  FADD.FTZ R65, R65, R66 ;  /* 0x0000004241417221 */ /* 0x000fe40000010000 */
[----:B------:R-:W2:Y:S04]  /*7990*/  LDL R66, [R1+0x220] ;  /* 0x0002200001427983 */ /* 0x000ea80000100800 */
[----:B0-----:R-:W2:Y:S04]  /*79a0*/  LDL R13, [R1+0x218] ;  /* 0x00021800010d7983 */ /* 0x001ea80000100800 */
[----:B-1----:R-:W3:Y:S04]  /*79b0*/  LDL R12, [R1+0x214] ;  /* 0x00021400010c7983 */ /* 0x002ee80000100800 */
[----:B------:R-:W4:Y:S01]  /*79c0*/  LDL.LU R123, [R1+0x348] ;  /* 0x00034800017b7983 */ /* 0x000f220000300800 */
[----:B--2---:R-:W-:-:S03]  /*79d0*/  FADD.FTZ R66, R66, R13 ;  /* 0x0000000d42427221 */ /* 0x004fc60000010000 */
[----:B------:R-:W2:Y:S01]  /*79e0*/  LDL.LU R13, [R1+0x344] ;  /* 0x00034400010d7983 */ /* 0x000ea20000300800 */
[----:B------:R-:W-:-:S03]  /*79f0*/  FADD.FTZ R65, R65, R66 ;  /* 0x0000004241417221 */ /* 0x000fc60000010000 */
[----:B------:R-:W3:Y:S02]  /*7a00*/  LDL R66, [R1+0x22c] ;  /* 0x00022c0001427983 */ /* 0x000ee40000100800 */
[----:B---3--:R-:W-:Y:S02]  /*7a10*/  FADD.FTZ R66, R66, R12 ;  /* 0x0000000c42427221 */ /* 0x008fe40000010000 */
[----:B------:R-:W3:Y:S02]  /*7a20*/  LDL.LU R12, [R1+0x340] ;  /* 0x00034000010c7983 */ /* 0x000ee40000300800 */
[----:B------:R-:W-:Y:S02]  /*7a30*/  FADD.FTZ R65, R65, R66 ;  /* 0x0000004241417221 */ /* 0x000fe40000010000 */
[----:B------:R-:W3:Y:S02]  /*7a40*/  LDL R66, [R1+0x234] ;  /* 0x0002340001427983 */ /* 0x000ee40000100800 */
[----:B---3--:R-:W-:-:S02]  /*7a50*/  FADD.FTZ R66, R66, R12 ;  /* 0x0000000c42427221 */ /* 0x008fc40000010000 */
[----:B------:R0:W-:Y:S02]  /*7a60*/  STL [R1+0x258], R121 ;  /* 0x0002587901007387 */ /* 0x0001e40000100800 */
[----:B------:R-:W-:Y:S02]  /*7a70*/  FADD.FTZ R65, R65, R66 ;  /* 0x0000004241417221 */ /* 0x000fe40000010000 */
[----:B------:R1:W-:Y:S04]  /*7a80*/  STL [R1+0x238], R120 ;  /* 0x0002387801007387 */ /* 0x0003e80000100800 */
[----:B------:R-:W2:Y:S04]  /*7a90*/  LDL R66, [R1+0x240] ;  /* 0x0002400001427983 */ /* 0x000ea80000100800 */
[----:B0-----:R-:W3:Y:S04]  /*7aa0*/  LDL.LU R121, [R1+0x34c] ;  /* 0x00034c0001797983 */ /* 0x001ee80000300800 */
[----:B-1----:R-:W3:Y:S01]  /*7ab0*/  LDL.LU R120, [R1+0x350] ;  /* 0x0003500001787983 */ /* 0x002ee20000300800 */
[----:B------:R-:W-:-:S03]  /*7ac0*/  CS2R R24, SRZ ;  /* 0x0000000000187805 */ /* 0x000fc6000001ff00 */
[----:B------:R-:W4:Y:S01]  /*7ad0*/  LDL.LU R12, [R1+0x33c] ;  /* 0x00033c00010c7983 */ /* 0x000f220000300800 */
[----:B--2---:R-:W-:-:S03]  /*7ae0*/  FADD.FTZ R66, R66, R13 ;  /* 0x0000000d42427221 */ /* 0x004fc60000010000 */
[----:B------:R-:W2:Y:S01]  /*7af0*/  LDL.LU R13, [R1+0x338] ;  /* 0x00033800010d7983 */ /* 0x000ea20000300800 */
[----:B------:R-:W-:-:S03]  /*7b00*/  FADD.FTZ R65, R65, R66 ;  /* 0x0000004241417221 */ /* 0x000fc60000010000 */
[----:B------:R-:W4:Y:S04]  /*7b10*/  LDL R66, [R1+0x248] ;  /* 0x0002480001427983 */ /* 0x000f280000100800 */
[----:B---3--:R-:W3:Y:S04]  /*7b20*/  @!P6 LDG.E.64 R24, desc[UR14][R120.64] ;  /* 0x0000000e7818e981 */ /* 0x008ee8000c1e1b00 */
[----:B------:R-:W2:Y:S04]  /*7b30*/  LDL R120, [R1+0x238] ;  /* 0x0002380001787983 */ /* 0x000ea80000100800 */
[----:B------:R-:W2:Y:S01]  /*7b40*/  LDL R121, [R1+0x258] ;  /* 0x0002580001797983 */ /* 0x000ea20000100800 */
[----:B----4-:R-:W-:-:S04]  /*7b50*/  FADD.FTZ R66, R66, R123 ;  /* 0x0000007b42427221 */ /* 0x010fc80000010000 */
[----:B------:R-:W-:Y:S02]  /*7b60*/  FADD.FTZ R65, R65, R66 ;  /* 0x0000004241417221 */ /* 0x000fe40000010000 */
[----:B------:R-:W4:Y:S04]  /*7b70*/  LDL R66, [R1+0x250] ;  /* 0x0002500001427983 */ /* 0x000f280000100800 */
[----:B------:R-:W-:Y:S04]  /*7b80*/  STL [R1+0x2fc], R19 ;  /* 0x0002fc1301007387 */ /* 0x000fe80000100800 */
[----:B------:R0:W-:Y:S04]  /*7b90*/  STL [R1+0x2e8], R18 ;  /* 0x0002e81201007387 */ /* 0x0001e80000100800 */
[----:B------:R-:W-:Y:S04]  /*7ba0*/  STL [R1+0x300], R21 ;  /* 0x0003001501007387 */ /* 0x000fe80000100800 */
[----:B------:R1:W-:Y:S04]  /*7bb0*/  STL [R1+0x2e0], R20 ;  /* 0x0002e01401007387 */ /* 0x0003e80000100800 */
[----:B------:R3:W-:Y:S04]  /*7bc0*/  STL [R1+0x2ec], R16 ;  /* 0x0002ec1001007387 */ /* 0x0007e80000100800 */
[----:B------:R3:W-:Y:S04]  /*7bd0*/  STL [R1+0x318], R67 ;  /* 0x0003184301007387 */ /* 0x0007e80000100800 */
[----:B------:R3:W-:Y:S01]  /*7be0*/  STL [R1+0x314], R68 ;  /* 0x0003144401007387 */ /* 0x0007e20000100800 */
[----:B----4-:R-:W-:-:S03]  /*7bf0*/  FADD.FTZ R66, R66, R0 ;  /* 0x0000000042427221 */ /* 0x010fc60000010000 */
[----:B------:R4:W5:Y:S01]  /*7c00*/  LDL.LU R0, [R1+0x334] ;  /* 0x0003340001007983 */ /* 0x0009620000300800 */
[----:B------:R-:W-:Y:S01]  /*7c10*/  FADD.FTZ R65, R65, R66 ;  /* 0x0000004241417221 */ /* 0x000fe20000010000 */
        /* <DEDUP_REMOVED lines=47> */
[----:B------:R-:W-:Y:S01]  /*7f10*/  FADD.FTZ R66, R21, R20 ;  /* 0x0000001415427221 */ /* 0x000fe20000010000 */
[----:B------:R4:W5:Y:S03]  /*7f20*/  LDL.LU R19, [R1+0x32c] ;  /* 0x00032c0001137983 */ /* 0x0009660000300800 */
[----:B------:R-:W-:Y:S01]  /*7f30*/  FADD.FTZ R65, R65, R66 ;  /* 0x0000004241417221 */ /* 0x000fe20000010000 */
[----:B------:R-:W-:Y:S01]  /*7f40*/  FADD.FTZ R66, R72, R16 ;  /* 0x0000001048427221 */ /* 0x000fe20000010000 */
[----:B-1----:R4:W5:Y:S03]  /*7f50*/  LDL.LU R20, [R1+0x328] ;  /* 0x0003280001147983 */ /* 0x0029660000300800 */
[----:B------:R-:W-:Y:S01]  /*7f60*/  FADD.FTZ R65, R65, R66 ;  /* 0x0000004241417221 */ /* 0x000fe20000010000 */
[----:B------:R-:W-:Y:S01]  /*7f70*/  FADD.FTZ R66, R73, R74 ;  /* 0x0000004a49427221 */ /* 0x000fe20000010000 */
[----:B------:R4:W5:Y:S03]  /*7f80*/  LDL.LU R21, [R1+0x324] ;  /* 0x0003240001157983 */ /* 0x0009660000300800 */
[----:B------:R-:W-:Y:S01]  /*7f90*/  FADD.FTZ R65, R65, R66 ;  /* 0x0000004241417221 */ /* 0x000fe20000010000 */
[----:B------:R-:W-:Y:S01]  /*7fa0*/  FADD.FTZ R66, R70, R76 ;  /* 0x0000004c46427221 */ /* 0x000fe20000010000 */
[----:B---3--:R4:W5:Y:S03]  /*7fb0*/  LDL.LU R16, [R1+0x320] ;  /* 0x0003200001107983 */ /* 0x0089660000300800 */
        /* <DEDUP_REMOVED lines=51> */
[----:B------:R-:W-:Y:S01]  /*82f0*/  FADD.FTZ R65, R65, R66 ;  /* 0x0000004241417221 */ /* 0x000fe20000010000 */
[----:B------:R-:W-:Y:S01]  /*8300*/  HFMA2 R66, -RZ, RZ, 0, 0 ;  /* 0x00000000ff427431 */ /* 0x000fe200000001ff */
[----:B------:R-:W-:Y:S02]  /*8310*/  @!P5 MOV R66, R13 ;  /* 0x0000000d0042d202 */ /* 0x000fe40000000f00 */
[----:B------:R-:W-:Y:S01]  /*8320*/  FADD.FTZ R67, R65, R67 ;  /* 0x0000004341437221 */ /* 0x000fe20000010000 */
[----:B------:R-:W-:Y:S01]  /*8330*/  MOV R65, RZ ;  /* 0x000000ff00417202 */ /* 0x000fe20000000f00 */
[----:B------:R-:W-:Y:S02]  /*8340*/  @!P5 IMAD.MOV.U32 R65, RZ, RZ, R12 ;  /* 0x000000ffff41d224 */ /* 0x000fe400078e000c */
[----:B------:R-:W-:Y:S01]  /*8350*/  FADD.FTZ R68, R64, R63 ;  /* 0x0000003f40447221 */ /* 0x000fe20000010000 */
[----:B------:R0:W-:Y:S03]  /*8360*/  STL [R1+0x30c], R70 ;  /* 0x00030c4601007387 */ /* 0x0001e60000100800 */
[----:B------:R-:W-:Y:S01]  /*8370*/  FADD.FTZ R67, R67, R68 ;  /* 0x0000004443437221 */ /* 0x000fe20000010000 */
[----:B------:R1:W-:Y:S01]  /*8380*/  STL [R1+0x310], R71 ;  /* 0x0003104701007387 */ /* 0x0003e20000100800 */
[----:B------:R-:W-:-:S02]  /*8390*/  IMAD.MOV.U32 R68, RZ, RZ, RZ ;  /* 0x000000ffff447224 */ /* 0x000fc400078e00ff */
[----:B0-----:R-:W-:Y:S01]  /*83a0*/  FADD.FTZ R70, R65, R66 ;  /* 0x0000004241467221 */ /* 0x001fe20000010000 */
[----:B------:R0:W-:Y:S01]  /*83b0*/  STL [R1+0x304], R72 ;  /* 0x0003044801007387 */ /* 0x0001e20000100800 */
[----:B-1----:R-:W-:Y:S02]  /*83c0*/  FMUL.FTZ R71, R66, R66 ;  /* 0x0000004242477220 */ /* 0x002fe40000410000 */
[----:B------:R-:W-:Y:S01]  /*83d0*/  FADD.FTZ R70, R67, R70 ;  /* 0x0000004643467221 */ /* 0x000fe20000010000 */
[----:B------:R-:W-:Y:S01]  /*83e0*/  HFMA2 R67, -RZ, RZ, 0, 0 ;  /* 0x00000000ff437431 */ /* 0x000fe200000001ff */
[----:B------:R-:W-:Y:S01]  /*83f0*/  @!P6 MOV R67, R24 ;  /* 0x000000180043e202 */ /* 0x000fe20000000f00 */
[----:B------:R-:W-:Y:S01]  /*8400*/  FFMA.FTZ R71, R65, R65, R71 ;  /* 0x0000004141477223 */ /* 0x000fe20000010047 */
[----:B------:R-:W-:Y:S01]  /*8410*/  @!P6 MOV R68, R25 ;  /* 0x000000190044e202 */ /* 0x000fe20000000f00 */
[----:B0-----:R-:W0:Y:S02]  /*8420*/  S2R R72, SR_LANEID ;  /* 0x0000000000487919 */ /* 0x001e240000000000 */
[----:B------:R-:W-:-:S02]  /*8430*/  FADD.FTZ R69, R69, R71 ;  /* 0x0000004745457221 */ /* 0x000fc40000010000 */
[----:B------:R-:W-:-:S04]  /*8440*/  FADD.FTZ R71, R67, R68 ;  /* 0x0000004443477221 */ /* 0x000fc80000010000 */
[----:B------:R-:W-:Y:S01]  /*8450*/  FADD.FTZ R70, R70, R71 ;  /* 0x0000004746467221 */ /* 0x000fe20000010000 */
[----:B------:R-:W-:-:S04]  /*8460*/  FMUL.FTZ R71, R68, R68 ;  /* 0x0000004444477220 */ /* 0x000fc80000410000 */
[----:B------:R-:W-:-:S04]  /*8470*/  FFMA.FTZ R71, R67, R67, R71 ;  /* 0x0000004343477223 */ /* 0x000fc80000010047 */
[----:B------:R-:W-:Y:S02]  /*8480*/  FADD.FTZ R69, R69, R71 ;  /* 0x0000004745457221 */ /* 0x000fe40000010000 */
[----:B------:R-:W1:Y:S01]  /*8490*/  SHFL.DOWN PT, R71, R70, 0x1, 0x1f ;  /* 0x08201f0046477f89 */ /* 0x000e6200000e0000 */
[----:B0-----:R-:W-:-:S13]  /*84a0*/  ISETP.GT.AND P1, PT, R72, 0x1e, PT ;  /* 0x0000001e4800780c */ /* 0x001fda0003f24270 */
[----:B-1----:R-:W-:Y:S02]  /*84b0*/  @!P1 FADD.FTZ R70, R70, R71 ;  /* 0x0000004746469221 */ /* 0x002fe40000010000 */
[----:B------:R-:W0:Y:S02]  /*84c0*/  SHFL.DOWN PT, R71, R69, 0x1, 0x1f ;  /* 0x08201f0045477f89 */ /* 0x000e2400000e0000 */
[----:B0-----:R-:W-:Y:S02]  /*84d0*/  @!P1 FADD.FTZ R69, R69, R71 ;  /* 0x0000004745459221 */ /* 0x001fe40000010000 */
[----:B------:R-:W0:Y:S01]  /*84e0*/  SHFL.DOWN PT, R71, R70, 0x2, 0x1f ;  /* 0x08401f0046477f89 */ /* 0x000e2200000e0000 */
[----:B------:R-:W-:-:S13]  /*84f0*/  ISETP.GT.AND P1, PT, R72, 0x1d, PT ;  /* 0x0000001d4800780c */ /* 0x000fda0003f24270 */
[----:B0-----:R-:W-:Y:S02]  /*8500*/  @!P1 FADD.FTZ R70, R70, R71 ;  /* 0x0000004746469221 */ /* 0x001fe40000010000 */
[----:B------:R-:W0:Y:S04]  /*8510*/  SHFL.DOWN PT, R71, R69, 0x2, 0x1f ;  /* 0x08401f0045477f89 */ /* 0x000e2800000e0000 */
[----:B------:R-:W-:Y:S04]  /*8520*/  STL.64 [R1+0x1e8], R8 ;  /* 0x0001e80801007387 */ /* 0x000fe80000100a00 */
[----:B------:R-:W1:Y:S01]  /*8530*/  SHFL.DOWN PT, R8, R70, 0x4, 0x1f ;  /* 0x08801f0046087f89 */ /* 0x000e6200000e0000 */
[----:B0-----:R-:W-:-:S05]  /*8540*/  @!P1 FADD.FTZ R69, R69, R71 ;  /* 0x0000004745459221 */ /* 0x001fca0000010000 */
[----:B------:R-:W0:Y:S01]  /*8550*/  SHFL.DOWN PT, R9, R69, 0x4, 0x1f ;  /* 0x08801f0045097f89 */ /* 0x000e2200000e0000 */
[----:B------:R-:W-:-:S13]  /*8560*/  ISETP.GT.AND P1, PT, R72, 0x1b, PT ;  /* 0x0000001b4800780c */ /* 0x000fda0003f24270 */
[----:B-1----:R-:W-:-:S05]  /*8570*/  @!P1 FADD.FTZ R70, R70, R8 ;  /* 0x0000000846469221 */ /* 0x002fca0000010000 */
[----:B------:R-:W1:Y:S01]  /*8580*/  SHFL.DOWN PT, R8, R70, 0x8, 0x1f ;  /* 0x09001f0046087f89 */ /* 0x000e6200000e0000 */
[----:B0-----:R-:W-:-:S05]  /*8590*/  @!P1 FADD.FTZ R69, R69, R9 ;  /* 0x0000000945459221 */ /* 0x001fca0000010000 */
[----:B------:R-:W0:Y:S04]  /*85a0*/  SHFL.DOWN PT, R9, R69, 0x8, 0x1f ;  /* 0x09001f0045097f89 */ /* 0x000e2800000e0000 */
[----:B------:R2:W-:Y:S04]  /*85b0*/  STL.64 [R1+0x1f8], R14 ;  /* 0x0001f80e01007387 */ /* 0x0005e80000100a00 */
[----:B------:R-:W-:Y:S04]  /*85c0*/  STL [R1+0x308], R73 ;  /* 0x0003084901007387 */ /* 0x000fe80000100800 */
[----:B------:R-:W-:Y:S01]  /*85d0*/  STL.64 [R1+0x208], R24 ;  /* 0x0002081801007387 */ /* 0x000fe20000100a00 */
[----:B--2---:R-:W2:Y:S01]  /*85e0*/  S2R R14, SR_TID.X ;  /* 0x00000000000e7919 */ /* 0x004ea20000002100 */
[----:B------:R-:W-:-:S02]  /*85f0*/  ISETP.GT.AND P2, PT, R72, 0xf, PT ;  /* 0x0000000f4800780c */ /* 0x000fc40003f44270 */
[----:B------:R1:W-:Y:S01]  /*8600*/  STL.64 [R1+0x1f0], R10 ;  /* 0x0001f00a01007387 */ /* 0x0003e20000100a00 */
[----:B------:R-:W-:Y:S01]  /*8610*/  ISETP.GT.AND P1, PT, R72, 0x17, PT ;  /* 0x000000174800780c */ /* 0x000fe20003f24270 */
[----:B------:R-:W-:Y:S01]  /*8620*/  BSSY.RECONVERGENT B0, `(.L_x_4310) ;  /* 0x0000014000007945 */ /* 0x000fe20003800200 */
[----:B-1----:R-:W-:Y:S01]  /*8630*/  FADD.FTZ R10, R70, R8 ;  /* 0x00000008460a7221 */ /* 0x002fe20000010000 */
[----:B0-----:R-:W-:-:S04]  /*8640*/  FADD.FTZ R11, R69, R9 ;  /* 0x00000009450b7221 */ /* 0x001fc80000010000 */
[----:B------:R-:W-:Y:S02]  /*8650*/  FSEL R8, R70, R10, P1 ;  /* 0x0000000a46087208 */ /* 0x000fe40000800000 */
[----:B------:R-:W-:Y:S01]  /*8660*/  FSEL R9, R69, R11, P1 ;  /* 0x0000000b45097208 */ /* 0x000fe20000800000 */
[----:B------:R4:W-:Y:S04]  /*8670*/  STL.64 [R1+0x200], R12 ;  /* 0x0002000c01007387 */ /* 0x0009e80000100a00 */
[----:B------:R4:W0:Y:S04]  /*8680*/  SHFL.DOWN PT, R12, R8, 0x10, 0x1f ;  /* 0x0a001f00080c7f89 */ /* 0x00082800000e0000 */
[----:B------:R4:W1:Y:S01]  /*8690*/  SHFL.DOWN PT, R13, R9, 0x10, 0x1f ;  /* 0x0a001f00090d7f89 */ /* 0x00086200000e0000 */
[----:B--2---:R-:W-:Y:S05]  /*86a0*/  @P2 BRA `(.L_x_4311) ;  /* 0x00000000002c2947 */ /* 0x004fea0003800000 */
[----:B------:R-:W-:Y:S01]  /*86b0*/  ISETP.NE.AND P1, PT, R72, RZ, PT ;  /* 0x000000ff4800720c */ /* 0x000fe20003f25270 */
[----:B0---4-:R-:W-:Y:S01]  /*86c0*/  FADD.FTZ R8, R10, R12 ;  /* 0x0000000c0a087221 */ /* 0x011fe20000010000 */
[----:B-1----:R-:W-:-:S11]  /*86d0*/  FADD.FTZ R9, R11, R13 ;  /* 0x0000000d0b097221 */ /* 0x002fd60000010000 */
[----:B------:R-:W0:Y:S01]  /*86e0*/  @!P1 S2R R10, SR_CgaCtaId ;  /* 0x00000000000a9919 */ /* 0x000e220000008800 */
[----:B------:R-:W-:-:S04]  /*86f0*/  @!P1 MOV R11, 0x400 ;  /* 0x00000400000b9802 */ /* 0x000fc80000000f00 */
[----:B0-----:R-:W-:Y:S02]  /*8700*/  @!P1 LEA R10, R10, R11, 0x18 ;  /* 0x0000000b0a0a9211 */ /* 0x001fe400078ec0ff */
[----:B------:R-:W0:Y:S02]  /*8710*/  @!P1 S2R R11, SR_TID.X ;  /* 0x00000000000b9919 */ /* 0x000e240000002100 */
[----:B0-----:R-:W-:-:S04]  /*8720*/  @!P1 SHF.R.U32.HI R11, RZ, 0x2, R11 ;  /* 0x00000002ff0b9819 */ /* 0x001fc8000001160b */
[----:B------:R-:W-:-:S05]  /*8730*/  @!P1 LOP3.LUT R11, R11, 0xf8, RZ, 0xc0, !PT ;  /* 0x000000f80b0b9812 */ /* 0x000fca00078ec0ff */
[----:B------:R-:W-:-:S05]  /*8740*/  @!P1 IMAD.IADD R10, R11, 0x1, R10 ;  /* 0x000000010b0a9824 */ /* 0x000fca00078e020a */
[----:B------:R2:W-:Y:S02]  /*8750*/  @!P1 STS.64 [R10+0x10], R8 ;  /* 0x000010080a009388 */ /* 0x0005e40000000a00 */
.L_x_4311:
[----:B------:R-:W-:Y:S05]  /*8760*/  BSYNC.RECONVERGENT B0 ;  /* 0x0000000000007941 */ /* 0x000fea0003800200 */
.L_x_4310:
[----:B------:R-:W-:Y:S01]  /*8770*/  BAR.SYNC.DEFER_BLOCKING 0x0 ;  /* 0x0000000000007b1d */ /* 0x000fe20000010000 */
[----:B------:R-:W-:-:S05]  /*8780*/  ISETP.NE.AND P1, PT, R14, RZ, PT ;  /* 0x000000ff0e00720c */ /* 0x000fca0003f25270 */
[----:B------:R-:W-:Y:S08]  /*8790*/  BSSY.RECONVERGENT B0, `(.L_x_4312) ;  /* 0x0000029000007945 */ /* 0x000ff00003800200 */
[----:B------:R-:W-:Y:S05]  /*87a0*/  @P1 BRA `(.L_x_4313) ;  /* 0x00000000009c1947 */ /* 0x000fea0003800000 */
[----:B------:R-:W3:Y:S01]  /*87b0*/  S2UR UR7, SR_CgaCtaId ;  /* 0x00000000000779c3 */ /* 0x000ee20000008800 */
[----:B------:R-:W-:Y:S02]  /*87c0*/  UMOV UR5, 0x400 ;  /* 0x0000040000057882 */ /* 0x000fe40000000000 */
[----:B---3--:R-:W-:-:S09]  /*87d0*/  ULEA UR5, UR7, UR5, 0x18 ;  /* 0x0000000507057291 */ /* 0x008fd2000f8ec0ff */
[----:B--2---:R-:W0:Y:S02]  /*87e0*/  LDS.64 R10, [UR5+0x18] ;  /* 0x00001805ff0a7984 */ /* 0x004e240008000a00 */
[----:B0---4-:R-:W-:Y:S01]  /*87f0*/  FADD.FTZ R12, R8, R10 ;  /* 0x0000000a080c7221 */ /* 0x011fe20000010000 */
[----:B-1----:R-:W-:Y:S02]  /*8800*/  FADD.FTZ R13, R9, R11 ;  /* 0x0000000b090d7221 */ /* 0x002fe40000010000 */
        /* <DEDUP_REMOVED lines=33> */
.L_x_4313:
[----:B------:R-:W-:Y:S05]  /*8a20*/  BSYNC.RECONVERGENT B0 ;  /* 0x0000000000007941 */ /* 0x000fea0003800200 */
.L_x_4312:
[----:B------:R-:W3:Y:S02]  /*8a30*/  LDCU UR5, c[0x0][0x370] ;  /* 0x00006e00ff0577ac */ /* 0x000ee40008000800 */
[----:B---3--:R-:W-:-:S09]  /*8a40*/  UISETP.GE.U32.AND UP0, UPT, UR5, 0x2, UPT ;  /* 0x000000020500788c */ /* 0x008fd2000bf06070 */
[----:B------:R-:W-:Y:S05]  /*8a50*/  BRA.U !UP0, `(.L_x_4314) ;  /* 0x0000001508b87547 */ /* 0x000fea000b800000 */
[----:B------:R-:W-:Y:S04]  /*8a60*/  BSSY.RECONVERGENT B0, `(.L_x_4315) ;  /* 0x000002f000007945 */ /* 0x000fe80003800200 */
[----:B------:R-:W-:Y:S05]  /*8a70*/  @P1 BRA `(.L_x_4316) ;  /* 0x0000000000b41947 */ /* 0x000fea0003800000 */
[----:B------:R-:W3:Y:S01]  /*8a80*/  LDCU UR12, c[0x0][0x374] ;  /* 0x00006e80ff0c77ac */ /* 0x000ee20008000800 */
[----:B------:R-:W-:Y:S01]  /*8a90*/  S2UR UR22, SR_CTAID.Y ;  /* 0x00000000001679c3 */ /* 0x000fe20000002600 */
[----:B------:R-:W0:Y:S01]  /*8aa0*/  LDCU UR20, c[0x0][0x370] ;  /* 0x00006e00ff1477ac */ /* 0x000e220008000800 */
[----:B------:R-:W1:Y:S06]  /*8ab0*/  LDCU.128 UR16, c[0x0][0x3b0] ;  /* 0x00007600ff1077ac */ /* 0x000e6c0008000c00 */
[----:B------:R-:W2:Y:S01]  /*8ac0*/  S2UR UR10, SR_CTAID.X ;  /* 0x00000000000a79c3 */ /* 0x000ea20000002500 */
[----:B------:R-:W-:-:S04]  /*8ad0*/  ULOP3.LUT UR21, UR4, 0x1, URZ, 0xc0, !UPT ;  /* 0x0000000104157892 */ /* 0x000fc8000f8ec0ff */
[----:B---3--:R-:W-:-:S04]  /*8ae0*/  UIMAD UR5, UR21, UR12, URZ ;  /* 0x0000000c150572a4 */ /* 0x008fc8000f8e02ff */
        /* <DEDUP_REMOVED lines=9> */
[----:B------:R-:W-:Y:S02]  /*8b80*/  MOV R10, UR12 ;  /* 0x0000000c000a7c02 */ /* 0x000fe40008000f00 */
[----:B------:R-:W-:Y:S01]  /*8b90*/  MOV R11, UR13 ;  /* 0x0000000d000b7c02 */ /* 0x000fe20008000f00 */
[----:B----4-:R-:W-:-:S04]  /*8ba0*/  IMAD.U32 R12, RZ, RZ, UR7 ;  /* 0x00000007ff0c7e24 */ /* 0x010fc8000f8e00ff */
[----:B------:R0:W-:Y:S02]  /*8bb0*/  STG.E.64 desc[UR14][R10.64], R8 ;  /* 0x000000080a007986 */ /* 0x0001e4000c101b0e */
[----:B0-----:R-:W-:Y:S02]  /*8bc0*/  MOV R10, UR10 ;  /* 0x0000000a000a7c02 */ /* 0x001fe40008000f00 */
[----:B------:R-:W-:Y:S01]  /*8bd0*/  MOV R11, UR11 ;  /* 0x0000000b000b7c02 */ /* 0x000fe20008000f00 */
[----:B------:R-:W-:Y:S06]  /*8be0*/  MEMBAR.ALL.GPU ;  /* 0x0000000000007992 */ /* 0x000fec000000a000 */
[----:B------:R-:W-:-:S00]  /*8bf0*/  ERRBAR ;  /* 0x00000000000079ab */ /* 0x000fc00000000000 */
[----:B------:R-:W-:Y:S06]  /*8c00*/  CGAERRBAR ;  /* 0x00000000000075ab */ /* 0x000fec0000000000 */
[----:B------:R0:W-:Y:S01]  /*8c10*/  REDG.E.ADD.S32.STRONG.GPU desc[UR14][R10.64], R12 ;  /* 0x0000000c0a00798e */ /* 0x0001e2000c12e30e */
[----:B------:R-:W-:Y:S01]  /*8c20*/  USEL UR5, UR20, URZ, !UP0 ;  /* 0x000000ff14057287 */ /* 0x000fe2000c000000 */
[----:B------:R-:W-:-:S03]  /*8c30*/  UMOV UR7, 0xffffffff ;  /* 0xffffffff00077882 */ /* 0x000fc60000000000 */
[----:B------:R-:W-:Y:S01]  /*8c40*/  UISETP.NE.AND UP0, UPT, UR7, UR5, UPT ;  /* 0x000000050700728c */ /* 0x000fe2000bf05270 */
[----:B0-----:R-:W-:-:S05]  /*8c50*/  IMAD.MOV.U32 R10, RZ, RZ, -0x1 ;  /* 0xffffffffff0a7424 */ /* 0x001fca00078e00ff */
[----:B------:R3:W-:Y:S03]  /*8c60*/  STL [R1], R10 ;  /* 0x0000000a01007387 */ /* 0x0007e60000100800 */
[----:B------:R-:W-:Y:S05]  /*8c70*/  BRA.U !UP0, `(.L_x_4316) ;  /* 0x0000000108347547 */ /* 0x000fea000b800000 */
[----:B------:R-:W-:-:S11]  /*8c80*/  ULOP3.LUT UP0, URZ, UR4, 0x2, URZ, 0xc0, !UPT ;  /* 0x0000000204ff7892 */ /* 0x000fd6000f80c0ff */
.L_x_4317:
[----:B------:R-:W0:Y:S02]  /*8c90*/  LDCU UR10, c[0x0][0x374] ;  /* 0x00006e80ff0a77ac */ /* 0x000e240008000800 */
[----:B0-----:R-:W-:-:S04]  /*8ca0*/  UIMAD UR10, UR21, UR10, UR22 ;  /* 0x0000000a150a72a4 */ /* 0x001fc8000f8e0216 */
[----:B------:R-:W-:-:S06]  /*8cb0*/  UIMAD.WIDE.U32 UR10, UR10, 0x4, UR16 ;  /* 0x000000040a0a78a5 */ /* 0x000fcc000f8e0010 */
[----:B---3--:R-:W-:Y:S02]  /*8cc0*/  MOV R10, UR10 ;  /* 0x0000000a000a7c02 */ /* 0x008fe40008000f00 */
[----:B------:R-:W-:-:S05]  /*8cd0*/  MOV R11, UR11 ;  /* 0x0000000b000b7c02 */ /* 0x000fca0008000f00 */
[----:B------:R-:W2:Y:S04]  /*8ce0*/  LDG.E.STRONG.GPU R10, desc[UR14][R10.64] ;  /* 0x0000000e0a0a7981 */ /* 0x000ea8000c1ef900 */
[----:B--2---:R-:W-:Y:S01]  /*8cf0*/  CCTL.IVALL ;  /* 0x00000000ff00798f */ /* 0x004fe20002000000 */
[----:B------:R-:W0:Y:S02]  /*8d00*/  LDCU UR5, c[0x0][0x370] ;  /* 0x00006e00ff0577ac */ /* 0x000e240008000800 */
[----:B0-----:R-:W-:Y:S01]  /*8d10*/  USEL UR5, UR5, URZ, !UP0 ;  /* 0x000000ff05057287 */ /* 0x001fe2000c000000 */
[----:B------:R0:W-:Y:S05]  /*8d20*/  STL [R1], R10 ;  /* 0x0000000a01007387 */ /* 0x0001ea0000100800 */
[----:B------:R-:W-:-:S13]  /*8d30*/  ISETP.NE.AND P1, PT, R10, UR5, PT ;  /* 0x000000050a007c0c */ /* 0x000fda000bf25270 */
[----:B0-----:R-:W-:Y:S05]  /*8d40*/  @P1 BRA `(.L_x_4317) ;  /* 0xfffffffc00d01947 */ /* 0x001fea000383ffff */
.L_x_4316:
[----:B------:R-:W-:Y:S05]  /*8d50*/  BSYNC.RECONVERGENT B0 ;  /* 0x0000000000007941 */ /* 0x000fea0003800200 */
.L_x_4315:
        /* <DEDUP_REMOVED lines=17> */
.L_x_4319:
[----:B------:R-:W-:-:S04]  /*8e70*/  ISETP.NE.AND P2, PT, RZ, UR11, PT ;  /* 0x0000000bff007c0c */ /* 0x000fc8000bf45270 */
[----:B------:R-:W-:Y:S01]  /*8e80*/  ISETP.NE.OR P2, PT, R14, RZ, !P2 ;  /* 0x000000ff0e00720c */ /* 0x000fe20005745670 */
[----:B------:R-:W-:-:S12]  /*8e90*/  IMAD.U32 R14, RZ, RZ, UR4 ;  /* 0x00000004ff0e7e24 */ /* 0x000fd8000f8e00ff */
[----:B----4-:R-:W0:Y:S01]  /*8ea0*/  @!P2 LDC R13, c[0x0][0x374] ;  /* 0x0000dd00ff0dab82 */ /* 0x010e220000000800 */
[----:B------:R-:W-:Y:S01]  /*8eb0*/  @!P2 LOP3.LUT R14, R14, 0x1, RZ, 0xc0, !PT ;  /* 0x000000010e0ea812 */ /* 0x000fe200078ec0ff */
[----:B------:R-:W1:Y:S06]  /*8ec0*/  S2R R15, SR_CTAID.X ;  /* 0x00000000000f7919 */ /* 0x000e6c0000002500 */
[----:B------:R-:W4:Y:S01]  /*8ed0*/  @!P2 LDC R12, c[0x0][0x370] ;  /* 0x0000dc00ff0cab82 */ /* 0x000f220000000800 */
[----:B------:R-:W-:-:S07]  /*8ee0*/  UIADD3 UR12, UPT, UPT, UR5, 0x1, URZ ;  /* 0x00000001050c7890 */ /* 0x000fce000fffe0ff */
[----:B--23--:R-:W2:Y:S01]  /*8ef0*/  @!P2 LDC.64 R10, c[0x0][0x3b8] ;  /* 0x0000ee00ff0aab82 */ /* 0x00cea20000000a00 */
[----:B0-----:R-:W-:Y:S02]  /*8f00*/  @!P2 IMAD R13, R14, R13, RZ ;  /* 0x0000000d0e0da224 */ /* 0x001fe400078e02ff */
[----:B------:R-:W0:Y:S02]  /*8f10*/  S2R R14, SR_TID.X ;  /* 0x00000000000e7919 */ /* 0x000e240000002100 */
[----:B----4-:R-:W-:Y:S01]  /*8f20*/  @!P2 IMAD R12, R13, R12, RZ ;  /* 0x0000000c0d0ca224 */ /* 0x010fe200078e02ff */
[----:B-1----:R-:W-:-:S04]  /*8f30*/  ISETP.NE.AND P5, PT, R15, UR12, PT ;  /* 0x0000000c0f007c0c */ /* 0x002fc8000bfa5270 */
[----:B------:R-:W-:-:S05]  /*8f40*/  @!P2 SHF.L.U32 R12, R12, 0x1, RZ ;  /* 0x000000010c0ca819 */ /* 0x000fca00000006ff */
[----:B--2---:R-:W-:Y:S01]  /*8f50*/  @!P2 IMAD.WIDE R10, R12, 0x4, R10 ;  /* 0x000000040c0aa825 */ /* 0x004fe200078e020a */
[----:B------:R-:W-:-:S05]  /*8f60*/  MOV R12, UR7 ;  /* 0x00000007000c7c02 */ /* 0x000fca0008000f00 */
[----:B------:R-:W-:Y:S01]  /*8f70*/  @!P2 IMAD.WIDE.U32 R10, R12, 0x8, R10 ;  /* 0x000000080c0aa825 */ /* 0x000fe200078e000a */
[----:B------:R-:W-:-:S03]  /*8f80*/  UIADD3 UR12, UPT, UPT, UR5, 0x2, URZ ;  /* 0x00000002050c7890 */ /* 0x000fc6000fffe0ff */
[----:B------:R-:W-:Y:S01]  /*8f90*/  IMAD.U32 R24, RZ, RZ, UR4 ;  /* 0x00000004ff187e24 */ /* 0x000fe2000f8e00ff */
[----:B------:R1:W2:Y:S01]  /*8fa0*/  @!P2 LDG.E.64 R70, desc[UR14][R10.64] ;  /* 0x0000000e0a46a981 */ /* 0x0002a2000c1e1b00 */
[----:B0-----:R-:W-:-:S13]  /*8fb0*/  ISETP.NE.OR P5, PT, R14, RZ, !P5 ;  /* 0x000000ff0e00720c */ /* 0x001fda0006fa5670 */
[----:B------:R-:W0:Y:S01]  /*8fc0*/  @!P5 LDC R13, c[0x0][0x374] ;  /* 0x0000dd00ff0ddb82 */ /* 0x000e220000000800 */
[----:B------:R-:W-:Y:S02]  /*8fd0*/  ISETP.NE.AND P4, PT, R15, UR12, PT ;  /* 0x0000000c0f007c0c */ /* 0x000fe4000bf85270 */
[----:B------:R-:W-:-:S05]  /*8fe0*/  @!P5 LOP3.LUT R24, R24, 0x1, RZ, 0xc0, !PT ;  /* 0x000000011818d812 */ /* 0x000fca00078ec0ff */
[----:B------:R-:W3:Y:S01]  /*8ff0*/  @!P5 LDC R12, c[0x0][0x370] ;  /* 0x0000dc00ff0cdb82 */ /* 0x000ee20000000800 */
[----:B------:R-:W-:Y:S01]  /*9000*/  UIADD3 UR12, UPT, UPT, UR5, 0x3, URZ ;  /* 0x00000003050c7890 */ /* 0x000fe2000fffe0ff */
[----:B------:R-:W-:-:S06]  /*9010*/  ISETP.NE.OR P4, PT, R14, RZ, !P4 ;  /* 0x000000ff0e00720c */ /* 0x000fcc0006785670 */
[----:B-1----:R-:W1:Y:S01]  /*9020*/  @!P5 LDC.64 R10, c[0x0][0x3b8] ;  /* 0x0000ee00ff0adb82 */ /* 0x002e620000000a00 */
[----:B------:R-:W-:Y:S01]  /*9030*/  ISETP.NE.AND P1, PT, R15, UR12, PT ;  /* 0x0000000c0f007c0c */ /* 0x000fe2000bf25270 */
[----:B0-----:R-:W-:-:S03]  /*9040*/  @!P5 IMAD R13, R24, R13, RZ ;  /* 0x0000000d180dd224 */ /* 0x001fc600078e02ff */
[----:B------:R-:W-:Y:S01]  /*9050*/  ISETP.NE.OR P1, PT, R14, RZ, !P1 ;  /* 0x000000ff0e00720c */ /* 0x000fe20004f25670 */
[----:B---3--:R-:W-:Y:S02]  /*9060*/  @!P5 IMAD R12, R13, R12, RZ ;  /* 0x0000000c0d0cd224 */ /* 0x008fe400078e02ff */
[----:B------:R-:W0:Y:S03]  /*9070*/  @!P4 LDC R13, c[0x0][0x374] ;  /* 0x0000dd00ff0dcb82 */ /* 0x000e260000000800 */
[----:B------:R-:W-:-:S05]  /*9080*/  @!P5 SHF.L.U32 R12, R12, 0x1, RZ ;  /* 0x000000010c0cd819 */ /* 0x000fca00000006ff */
[----:B-1----:R-:W-:Y:S01]  /*9090*/  @!P5 IMAD.WIDE R10, R12, 0x4, R10 ;  /* 0x000000040c0ad825 */ /* 0x002fe200078e020a */
[----:B------:R-:W-:Y:S01]  /*90a0*/  MOV R12, UR10 ;  /* 0x0000000a000c7c02 */ /* 0x000fe20008000f00 */
[----:B------:R-:W1:Y:S04]  /*90b0*/  @!P4 LDC R25, c[0x0][0x370] ;  /* 0x0000dc00ff19cb82 */ /* 0x000e680000000800 */
[----:B------:R-:W-:-:S04]  /*90c0*/  @!P5 IMAD.WIDE.U32 R10, R12, 0x8, R10 ;  /* 0x000000080c0ad825 */ /* 0x000fc800078e000a */
[----:B------:R-:W3:Y:S01]  /*90d0*/  @!P1 LDC R69, c[0x0][0x374] ;  /* 0x0000dd00ff459b82 */ /* 0x000ee20000000800 */
[----:B------:R-:W-:Y:S01]  /*90e0*/  IMAD.U32 R12, RZ, RZ, UR4 ;  /* 0x00000004ff0c7e24 */ /* 0x000fe2000f8e00ff */
[----:B------:R-:W4:Y:S04]  /*90f0*/  @!P5 LDG.E.64 R10, desc[UR14][R10.64] ;  /* 0x0000000e0a0ad981 */ /* 0x000f28000c1e1b00 */
[----:B------:R-:W-:Y:S02]  /*9100*/  @!P4 LOP3.LUT R12, R12, 0x1, RZ, 0xc0, !PT ;  /* 0x000000010c0cc812 */ /* 0x000fe400078ec0ff */
[----:B------:R-:W3:Y:S03]  /*9110*/  @!P1 LDC R24, c[0x0][0x370] ;  /* 0x0000dc00ff189b82 */ /* 0x000ee60000000800 */
[----:B0-----:R-:W-:Y:S01]  /*9120*/  @!P4 IMAD R13, R12, R13, RZ ;  /* 0x0000000d0c0dc224 */ /* 0x001fe200078e02ff */
[----:B------:R-:W-:-:S04]  /*9130*/  MOV R12, UR4 ;  /* 0x00000004000c7c02 */ /* 0x000fc80008000f00 */
[----:B------:R-:W-:Y:S01]  /*9140*/  @!P1 LOP3.LUT R12, R12, 0x1, RZ, 0xc0, !PT ;  /* 0x000000010c0c9812 */ /* 0x000fe200078ec0ff */
[----:B-1----:R-:W-:-:S05]  /*9150*/  @!P4 IMAD R25, R13, R25, RZ ;  /* 0x000000190d19c224 */ /* 0x002fca00078e02ff */
[----:B------:R-:W-:Y:S01]  /*9160*/  @!P4 SHF.L.U32 R25, R25, 0x1, RZ ;  /* 0x000000011919c819 */ /* 0x000fe200000006ff */
[----:B---3--:R-:W-:Y:S02]  /*9170*/  @!P1 IMAD R69, R12, R69, RZ ;  /* 0x000000450c459224 */ /* 0x008fe400078e02ff */
[----:B------:R-:W0:Y:S02]  /*9180*/  @!P4 LDC.64 R12, c[0x0][0x3b8] ;  /* 0x0000ee00ff0ccb82 */ /* 0x000e240000000a00 */
[----:B------:R-:W-:Y:S02]  /*9190*/  @!P1 IMAD R69, R69, R24, RZ ;  /* 0x0000001845459224 */ /* 0x000fe400078e02ff */
[----:B0-----:R-:W-:-:S04]  /*91a0*/  @!P4 IMAD.WIDE R12, R25, 0x4, R12 ;  /* 0x00000004190cc825 */ /* 0x001fc800078e020c */
[----:B------:R-:W-:-:S04]  /*91b0*/  IMAD.U32 R25, RZ, RZ, UR18 ;  /* 0x00000012ff197e24 */ /* 0x000fc8000f8e00ff */
[----:B------:R-:W-:Y:S02]  /*91c0*/  @!P4 IMAD.WIDE.U32 R24, R25, 0x8, R12 ;  /* 0x000000081918c825 */ /* 0x000fe400078e000c */
[----:B------:R-:W0:Y:S04]  /*91d0*/  @!P1 LDC.64 R12, c[0x0][0x3b8] ;  /* 0x0000ee00ff0c9b82 */ /* 0x000e280000000a00 */
[----:B------:R-:W3:Y:S01]  /*91e0*/  @!P4 LDG.E.64 R24, desc[UR14][R24.64] ;  /* 0x0000000e1818c981 */ /* 0x000ee2000c1e1b00 */
[----:B------:R-:W-:-:S05]  /*91f0*/  @!P1 SHF.L.U32 R69, R69, 0x1, RZ ;  /* 0x0000000145459819 */ /* 0x000fca00000006ff */
[----:B0-----:R-:W-:Y:S01]  /*9200*/  @!P1 IMAD.WIDE R12, R69, 0x4, R12 ;  /* 0x00000004450c9825 */ /* 0x001fe200078e020c */
[----:B------:R-:W-:-:S05]  /*9210*/  MOV R69, UR17 ;  /* 0x0000001100457c02 */ /* 0x000fca0008000f00 */
[----:B------:R-:W-:-:S06]  /*9220*/  @!P1 IMAD.WIDE.U32 R12, R69, 0x8, R12 ;  /* 0x00000008450c9825 */ /* 0x000fcc00078e000c */
[----:B------:R-:W3:Y:S01]  /*9230*/  @!P1 LDG.E.64 R12, desc[UR14][R12.64] ;  /* 0x0000000e0c0c9981 */ /* 0x000ee2000c1e1b00 */
[----:B------:R-:W-:-:S06]  /*9240*/  UIADD3 UR12, UPT, UPT, UR5, 0x4, URZ ;  /* 0x00000004050c7890 */ /* 0x000fcc000fffe0ff */
[----:B------:R-:W-:-:S04]  /*9250*/  ISETP.NE.AND P3, PT, R15, UR12, PT ;  /* 0x0000000c0f007c0c */ /* 0x000fc8000bf65270 */
[----:B------:R-:W-:-:S13]  /*9260*/  ISETP.NE.OR P3, PT, R14, RZ, !P3 ;  /* 0x000000ff0e00720c */ /* 0x000fda0005f65670 */
[----:B------:R-:W0:Y:S01]  /*9270*/  @!P3 LDC R69, c[0x0][0x374] ;  /* 0x0000dd00ff45bb82 */ /* 0x000e220000000800 */
[----:B------:R-:W-:Y:S01]  /*9280*/  UIADD3 UR12, UPT, UPT, UR5, 0x5, URZ ;  /* 0x00000005050c7890 */ /* 0x000fe2000fffe0ff */
[----:B--2---:R-:W-:Y:S01]  /*9290*/  @!P2 FADD.FTZ R8, R8, R70 ;  /* 0x000000460808a221 */ /* 0x004fe20000010000 */
[----:B------:R-:W-:-:S05]  /*92a0*/  IMAD.U32 R70, RZ, RZ, UR4 ;  /* 0x00000004ff467e24 */ /* 0x000fca000f8e00ff */
[----:B------:R-:W-:-:S05]  /*92b0*/  @!P3 LOP3.LUT R70, R70, 0x1, RZ, 0xc0, !PT ;  /* 0x000000014646b812 */ /* 0x000fca00078ec0ff */
[----:B0-----:R-:W-:Y:S02]  /*92c0*/  @!P3 IMAD R69, R70, R69, RZ ;  /* 0x000000454645b224 */ /* 0x001fe400078e02ff */
[----:B------:R-:W0:Y:S01]  /*92d0*/  @!P3 LDC R70, c[0x0][0x370] ;  /* 0x0000dc00ff46bb82 */ /* 0x000e220000000800 */
[----:B------:R-:W-:Y:S01]  /*92e0*/  @!P2 FADD.FTZ R9, R9, R71 ;  /* 0x000000470909a221 */ /* 0x000fe20000010000 */
[----:B------:R-:W-:Y:S01]  /*92f0*/  ISETP.NE.AND P2, PT, R15, UR12, PT ;  /* 0x0000000c0f007c0c */ /* 0x000fe2000bf45270 */
[----:B------:R-:W-:Y:S01]  /*9300*/  UIADD3 UR12, UPT, UPT, UR5, 0x6, URZ ;  /* 0x00000006050c7890 */ /* 0x000fe2000fffe0ff */
[----:B0-----:R-:W-:-:S04]  /*9310*/  @!P3 IMAD R69, R69, R70, RZ ;  /* 0x000000464545b224 */ /* 0x001fc800078e02ff */
[----:B------:R-:W0:Y:S01]  /*9320*/  @!P3 LDC.64 R70, c[0x0][0x3b8] ;  /* 0x0000ee00ff46bb82 */ /* 0x000e220000000a00 */
[----:B------:R-:W-:Y:S02]  /*9330*/  ISETP.NE.OR P2, PT, R14, RZ, !P2 ;  /* 0x000000ff0e00720c */ /* 0x000fe40005745670 */
[----:B------:R-:W-:-:S05]  /*9340*/  @!P3 SHF.L.U32 R69, R69, 0x1, RZ ;  /* 0x000000014545b819 */ /* 0x000fca00000006ff */
[----:B0-----:R-:W-:-:S04]  /*9350*/  @!P3 IMAD.WIDE R70, R69, 0x4, R70 ;  /* 0x000000044546b825 */ /* 0x001fc800078e0246 */
[----:B----4-:R-:W-:Y:S01]  /*9360*/  @!P5 FADD.FTZ R8, R8, R10 ;  /* 0x0000000a0808d221 */ /* 0x010fe20000010000 */
[----:B------:R-:W-:Y:S01]  /*9370*/  @!P5 FADD.FTZ R9, R9, R11 ;  /* 0x0000000b0909d221 */ /* 0x000fe20000010000 */
[----:B------:R-:W-:Y:S02]  /*9380*/  ISETP.NE.AND P5, PT, R15, UR12, PT ;  /* 0x0000000c0f007c0c */ /* 0x000fe4000bfa5270 */
[----:B------:R-:W-:Y:S02]  /*9390*/  MOV R10, UR16 ;  /* 0x00000010000a7c02 */ /* 0x000fe40008000f00 */
[----:B------:R-:W-:-:S03]  /*93a0*/  ISETP.NE.OR P5, PT, R14, RZ, !P5 ;  /* 0x000000ff0e00720c */ /* 0x000fc60006fa5670 */
[----:B------:R-:W-:Y:S02]  /*93b0*/  @!P3 IMAD.WIDE.U32 R70, R10, 0x8, R70 ;  /* 0x000000080a46b825 */ /* 0x000fe400078e0046 */
[----:B------:R-:W0:Y:S01]  /*93c0*/  @!P2 LDC R10, c[0x0][0x374] ;  /* 0x0000dd00ff0aab82 */ /* 0x000e220000000800 */
[----:B------:R-:W-:-:S03]  /*93d0*/  UIADD3 UR12, UPT, UPT, UR5, 0x7, URZ ;  /* 0x00000007050c7890 */ /* 0x000fc6000fffe0ff */
[----:B------:R-:W2:Y:S01]  /*93e0*/  @!P3 LDG.E.64 R70, desc[UR14][R70.64] ;  /* 0x0000000e4646b981 */ /* 0x000ea2000c1e1b00 */
[----:B---3--:R-:W-:-:S03]  /*93f0*/  @!P4 FADD.FTZ R8, R8, R24 ;  /* 0x000000180808c221 */ /* 0x008fc60000010000 */
[----:B------:R-:W1:Y:S01]  /*9400*/  @!P2 LDC R24, c[0x0][0x370] ;  /* 0x0000dc00ff18ab82 */ /* 0x000e620000000800 */
[----:B------:R-:W-:Y:S01]  /*9410*/  @!P4 FADD.FTZ R9, R9, R25 ;  /* 0x000000190909c221 */ /* 0x000fe20000010000 */
[----:B------:R-:W-:-:S06]  /*9420*/  IMAD.U32 R25, RZ, RZ, UR4 ;  /* 0x00000004ff197e24 */ /* 0x000fcc000f8e00ff */
[----:B------:R-:W3:Y:S01]  /*9430*/  @!P5 LDC R11, c[0x0][0x374] ;  /* 0x0000dd00ff0bdb82 */ /* 0x000ee20000000800 */
[----:B------:R-:W-:Y:S02]  /*9440*/  @!P2 LOP3.LUT R25, R25, 0x1, RZ, 0xc0, !PT ;  /* 0x000000011919a812 */ /* 0x000fe400078ec0ff */
[----:B------:R-:W-:-:S03]  /*9450*/  ISETP.NE.AND P4, PT, R15, UR12, PT ;  /* 0x0000000c0f007c0c */ /* 0x000fc6000bf85270 */
[----:B0-----:R-:W-:Y:S01]  /*9460*/  @!P2 IMAD R15, R25, R10, RZ ;  /* 0x0000000a190fa224 */ /* 0x001fe200078e02ff */
[----:B------:R-:W-:Y:S02]  /*9470*/  MOV R10, UR4 ;  /* 0x00000004000a7c02 */ /* 0x000fe40008000f00 */
[----:B------:R-:W-:Y:S02]  /*9480*/  ISETP.NE.OR P4, PT, R14, RZ, !P4 ;  /* 0x000000ff0e00720c */ /* 0x000fe40006785670 */
[----:B------:R-:W-:Y:S01]  /*9490*/  @!P5 LOP3.LUT R10, R10, 0x1, RZ, 0xc0, !PT ;  /* 0x000000010a0ad812 */ /* 0x000fe200078ec0ff */
[----:B------:R-:W0:Y:S01]  /*94a0*/  @!P5 LDC R25, c[0x0][0x370] ;  /* 0x0000dc00ff19db82 */ /* 0x000e220000000800 */
[----:B------:R-:W-:-:S03]  /*94b0*/  @!P1 FADD.FTZ R8, R8, R12 ;  /* 0x0000000c08089221 */ /* 0x000fc60000010000 */
[----:B---3--:R-:W-:-:S04]  /*94c0*/  @!P5 IMAD R12, R10, R11, RZ ;  /* 0x0000000b0a0cd224 */ /* 0x008fc800078e02ff */
[----:B------:R-:W3:Y:S01]  /*94d0*/  @!P2 LDC.64 R10, c[0x0][0x3b8] ;  /* 0x0000ee00ff0aab82 */ /* 0x000ee20000000a00 */
[----:B-1----:R-:W-:-:S07]  /*94e0*/  @!P2 IMAD R15, R15, R24, RZ ;  /* 0x000000180f0fa224 */ /* 0x002fce00078e02ff */
[----:B------:R-:W1:Y:S01]  /*94f0*/  @!P4 LDC R24, c[0x0][0x374] ;  /* 0x0000dd00ff18cb82 */ /* 0x000e620000000800 */
[----:B------:R-:W-:Y:S01]  /*9500*/  @!P2 SHF.L.U32 R69, R15, 0x1, RZ ;  /* 0x000000010f45a819 */ /* 0x000fe200000006ff */
[----:B------:R-:W-:Y:S01]  /*9510*/  @!P1 FADD.FTZ R9, R9, R13 ;  /* 0x0000000d09099221 */ /* 0x000fe20000010000 */
[----:B------:R-:W-:Y:S02]  /*9520*/  IMAD.U32 R13, RZ, RZ, UR4 ;  /* 0x00000004ff0d7e24 */ /* 0x000fe4000f8e00ff */
[----:B0-----:R-:W-:Y:S01]  /*9530*/  @!P5 IMAD R15, R12, R25, RZ ;  /* 0x000000190c0fd224 */ /* 0x001fe200078e02ff */
[----:B------:R-:W-:Y:S02]  /*9540*/  MOV R12, UR21 ;  /* 0x00000015000c7c02 */ /* 0x000fe40008000f00 */
[----:B------:R-:W-:Y:S01]  /*9550*/  @!P4 LOP3.LUT R13, R13, 0x1, RZ, 0xc0, !PT ;  /* 0x000000010d0dc812 */ /* 0x000fe200078ec0ff */
[----:B---3--:R-:W-:-:S04]  /*9560*/  @!P2 IMAD.WIDE R10, R69, 0x4, R10 ;  /* 0x00000004450aa825 */ /* 0x008fc800078e020a */
[----:B------:R-:W-:-:S04]  /*9570*/  @!P2 IMAD.WIDE.U32 R10, R12, 0x8, R10 ;  /* 0x000000080c0aa825 */ /* 0x000fc800078e000a */
[----:B-1----:R-:W-:Y:S02]  /*9580*/  @!P4 IMAD R24, R13, R24, RZ ;  /* 0x000000180d18c224 */ /* 0x002fe400078e02ff */
[----:B------:R-:W0:Y:S08]  /*9590*/  @!P5 LDC.64 R12, c[0x0][0x3b8] ;  /* 0x0000ee00ff0cdb82 */ /* 0x000e300000000a00 */
[----:B------:R-:W1:Y:S01]  /*95a0*/  @!P4 LDC R25, c[0x0][0x370] ;  /* 0x0000dc00ff19cb82 */ /* 0x000e620000000800 */
[----:B------:R-:W-:Y:S01]  /*95b0*/  @!P5 SHF.L.U32 R15, R15, 0x1, RZ ;  /* 0x000000010f0fd819 */ /* 0x000fe200000006ff */
[----:B------:R-:W-:Y:S01]  /*95c0*/  IMAD.U32 R69, RZ, RZ, UR20 ;  /* 0x00000014ff457e24 */ /* 0x000fe2000f8e00ff */
[----:B------:R-:W3:Y:S03]  /*95d0*/  @!P2 LDG.E.64 R10, desc[UR14][R10.64] ;  /* 0x0000000e0a0aa981 */ /* 0x000ee6000c1e1b00 */
[----:B0-----:R-:W-:-:S04]  /*95e0*/  @!P5 IMAD.WIDE R12, R15, 0x4, R12 ;  /* 0x000000040f0cd825 */ /* 0x001fc800078e020c */
[----:B-1----:R-:W-:Y:S02]  /*95f0*/  @!P4 IMAD R15, R24, R25, RZ ;  /* 0x00000019180fc224 */ /* 0x002fe400078e02ff */
[----:B------:R-:W-:Y:S02]  /*9600*/  @!P5 IMAD.WIDE.U32 R24, R69, 0x8, R12 ;  /* 0x000000084518d825 */ /* 0x000fe400078e000c */
[----:B------:R-:W0:Y:S01]  /*9610*/  @!P4 LDC.64 R12, c[0x0][0x3b8] ;  /* 0x0000ee00ff0ccb82 */ /* 0x000e220000000a00 */
[----:B------:R-:W-:-:S03]  /*9620*/  @!P4 SHF.L.U32 R15, R15, 0x1, RZ ;  /* 0x000000010f0fc819 */ /* 0x000fc600000006ff */
[----:B------:R-:W4:Y:S02]  /*9630*/  @!P5 LDG.E.64 R24, desc[UR14][R24.64] ;  /* 0x0000000e1818d981 */ /* 0x000f24000c1e1b00 */
[----:B0-----:R-:W-:Y:S01]  /*9640*/  @!P4 IMAD.WIDE R12, R15, 0x4, R12 ;  /* 0x000000040f0cc825 */ /* 0x001fe200078e020c */
[----:B------:R-:W-:-:S05]  /*9650*/  MOV R15, UR19 ;  /* 0x00000013000f7c02 */ /* 0x000fca0008000f00 */
[----:B------:R-:W-:-:S06]  /*9660*/  @!P4 IMAD.WIDE.U32 R12, R15, 0x8, R12 ;  /* 0x000000080f0cc825 */ /* 0x000fcc00078e000c */
[----:B------:R-:W4:Y:S01]  /*9670*/  @!P4 LDG.E.64 R12, desc[UR14][R12.64] ;  /* 0x0000000e0c0cc981 */ /* 0x000f22000c1e1b00 */
[----:B------:R-:W0:Y:S01]  /*9680*/  LDCU UR13, c[0x0][0x374] ;  /* 0x00006e80ff0d77ac */ /* 0x000e220008000800 */
[----:B------:R-:W1:Y:S01]  /*9690*/  LDCU UR12, c[0x0][0x370] ;  /* 0x00006e00ff0c77ac */ /* 0x000e620008000800 */
        /* <DEDUP_REMOVED lines=19> */
[----:B------:R-:W-:Y:S01]  /*97d0*/  @!P4 FADD.FTZ R9, R9, R13 ;  /* 0x0000000d0909c221 */ /* 0x000fe20000010000 */
[----:B------:R-:W-:Y:S06]  /*97e0*/  BRA.U UP0, `(.L_x_4319) ;  /* 0xfffffff500a07547 */ /* 0x000fec000b83ffff */
[----:B------:R-:W-:-:S05]  /*97f0*/  UMOV UR5, UR12 ;  /* 0x0000000c00057c82 */ /* 0x000fca0008000000 */
.L_x_4318:
        /* <DEDUP_REMOVED lines=9> */
[----:B--23--:R-:W-:Y:S01]  /*9890*/  IMAD.U32 R10, RZ, RZ, UR4 ;  /* 0x00000004ff0a7e24 */ /* 0x00cfe2000f8e00ff */
[----:B0-----:R-:W-:-:S04]  /*98a0*/  ISETP.NE.AND P2, PT, R69, UR5, PT ;  /* 0x0000000545007c0c */ /* 0x001fc8000bf45270 */
[----:B------:R-:W-:-:S13]  /*98b0*/  ISETP.NE.OR P2, PT, R14, RZ, !P2 ;  /* 0x000000ff0e00720c */ /* 0x000fda0005745670 */
[----:B----4-:R-:W0:Y:S01]  /*98c0*/  @!P2 LDC R12, c[0x0][0x374] ;  /* 0x0000dd00ff0cab82 */ /* 0x010e220000000800 */
[----:B------:R-:W-:Y:S01]  /*98d0*/  @!P2 LOP3.LUT R10, R10, 0x1, RZ, 0xc0, !PT ;  /* 0x000000010a0aa812 */ /* 0x000fe200078ec0ff */
[----:B-1----:R-:W1:Y:S06]  /*98e0*/  @!P2 S2R R13, SR_CTAID.Y ;  /* 0x00000000000da919 */ /* 0x002e6c0000002600 */
        /* <DEDUP_REMOVED lines=16> */
[----:B------:R-:W-:-:S04]  /*99f0*/  MOV R10, UR4 ;  /* 0x00000004000a7c02 */ /* 0x000fc80008000f00 */
[----:B------:R-:W-:-:S05]  /*9a00*/  @!P1 LOP3.LUT R10, R10, 0x1, RZ, 0xc0, !PT ;  /* 0x000000010a0a9812 */ /* 0x000fca00078ec0ff */
[----:B-1----:R-:W-:Y:S02]  /*9a10*/  @!P1 IMAD R24, R10, R15, RZ ;  /* 0x0000000f0a189224 */ /* 0x002fe400078e02ff */
[----:B------:R-:W-:Y:S02]  /*9a20*/  @!P1 IMAD R10, R15, UR5, R15 ;  /* 0x000000050f0a9c24 */ /* 0x000fe4000f8e020f */
[----:B---3--:R-:W-:Y:S02]  /*9a30*/  @!P1 IMAD R24, R24, R12, RZ ;  /* 0x0000000c18189224 */ /* 0x008fe400078e02ff */
[----:B0-----:R-:W-:Y:S02]  /*9a40*/  @!P1 IMAD.IADD R10, R10, 0x1, R13 ;  /* 0x000000010a0a9824 */ /* 0x001fe400078e020d */
[----:B------:R-:W0:Y:S01]  /*9a50*/  @!P1 LDC.64 R12, c[0x0][0x3b8] ;  /* 0x0000ee00ff0c9b82 */ /* 0x000e220000000a00 */
[----:B------:R-:W-:-:S05]  /*9a60*/  @!P1 SHF.L.U32 R24, R24, 0x1, RZ ;  /* 0x0000000118189819 */ /* 0x000fca00000006ff */
[----:B0-----:R-:W-:-:S04]  /*9a70*/  @!P1 IMAD.WIDE R12, R24, 0x4, R12 ;  /* 0x00000004180c9825 */ /* 0x001fc800078e020c */
[----:B------:R-:W-:-:S06]  /*9a80*/  @!P1 IMAD.WIDE.U32 R12, R10, 0x8, R12 ;  /* 0x000000080a0c9825 */ /* 0x000fcc00078e000c */
[----:B------:R-:W2:Y:S01]  /*9a90*/  @!P1 LDG.E.64 R12, desc[UR14][R12.64] ;  /* 0x0000000e0c0c9981 */ /* 0x000ea2000c1e1b00 */
[----:B------:R-:W-:Y:S01]  /*9aa0*/  UIADD3 UR7, UPT, UPT, UR5, 0x2, URZ ;  /* 0x0000000205077890 */ /* 0x000fe2000fffe0ff */
[----:B------:R-:W-:Y:S01]  /*9ab0*/  MOV R10, UR4 ;  /* 0x00000004000a7c02 */ /* 0x000fe20008000f00 */
[----:B------:R-:W-:Y:S01]  /*9ac0*/  @!P2 FADD.FTZ R9, R9, R11 ;  /* 0x0000000b0909a221 */ /* 0x000fe20000010000 */
[----:B------:R-:W-:-:S03]  /*9ad0*/  UIADD3 UR10, UPT, UPT, UR5, 0x3, URZ ;  /* 0x00000003050a7890 */ /* 0x000fc6000fffe0ff */
[----:B------:R-:W-:-:S03]  /*9ae0*/  ISETP.NE.AND P3, PT, R69, UR7, PT ;  /* 0x0000000745007c0c */ /* 0x000fc6000bf65270 */
        /* <DEDUP_REMOVED lines=9> */
[----:B------:R-:W0:Y:S01]  /*9b80*/  @!P3 LDC.64 R10, c[0x0][0x3b8] ;  /* 0x0000ee00ff0abb82 */ /* 0x000e220000000a00 */
[----:B------:R-:W-:-:S04]  /*9b90*/  @!P3 IMAD.SHL.U32 R25, R25, 0x2, RZ ;  /* 0x000000021919b824 */ /* 0x000fc800078e00ff */
[----:B0-----:R-:W-:-:S03]  /*9ba0*/  @!P3 IMAD.WIDE R10, R25, 0x4, R10 ;  /* 0x00000004190ab825 */ /* 0x001fc600078e020a */
[----:B------:R-:W0:Y:S01]  /*9bb0*/  @!P2 LDC R25, c[0x0][0x374] ;  /* 0x0000dd00ff19ab82 */ /* 0x000e220000000800 */
[----:B--2---:R-:W-:Y:S01]  /*9bc0*/  @!P1 FADD.FTZ R8, R8, R12 ;  /* 0x0000000c08089221 */ /* 0x004fe20000010000 */
[----:B-1----:R-:W-:Y:S02]  /*9bd0*/  @!P3 IMAD R12, R15, UR7, R24 ;  /* 0x000000070f0cbc24 */ /* 0x002fe4000f8e0218 */
[----:B------:R-:W-:-:S04]  /*9be0*/  @!P1 FADD.FTZ R9, R9, R13 ;  /* 0x0000000d09099221 */ /* 0x000fc80000010000 */
        /* <DEDUP_REMOVED lines=8> */
[----:B------:R-:W0:Y:S03]  /*9c70*/  @!P2 LDC.64 R10, c[0x0][0x3b8] ;  /* 0x0000ee00ff0aab82 */ /* 0x000e260000000a00 */
[----:B------:R-:W-:Y:S01]  /*9c80*/  @!P2 SHF.L.U32 R24, R24, 0x1, RZ ;  /* 0x000000011818a819 */ /* 0x000fe200000006ff */
[----:B--2---:R-:W-:-:S04]  /*9c90*/  @!P2 IMAD R15, R25, UR10, R15 ;  /* 0x0000000a190fac24 */ /* 0x004fc8000f8e020f */
        /* <DEDUP_REMOVED lines=8> */
.L_x_4320:
[----:B------:R-:W0:Y:S02]  /*9d20*/  LDCU UR7, c[0x0][0x370] ;  /* 0x00006e00ff0777ac */ /* 0x000e240008000800 */
[----:B0-----:R-:W-:-:S09]  /*9d30*/  ULOP3.LUT UP0, UR7, UR7, 0x3, URZ, 0xc0, !UPT ;  /* 0x0000000307077892 */ /* 0x001fd2000f80c0ff */
[----:B------:R-:W-:Y:S05]  /*9d40*/  BRA.U !UP0, `(.L_x_4314) ;  /* 0x0000000108fc7547 */ /* 0x000fea000b800000 */
[----:B------:R-:W-:-:S09]  /*9d50*/  UISETP.NE.AND UP0, UPT, UR7, 0x1, UPT ;  /* 0x000000010700788c */ /* 0x000fd2000bf05270 */
[----:B------:R-:W-:Y:S05]  /*9d60*/  BRA.U !UP0, `(.L_x_4321) ;  /* 0x0000000108987547 */ /* 0x000fea000b800000 */
[----:B------:R-:W0:Y:S01]  /*9d70*/  S2R R15, SR_CTAID.X ;  /* 0x00000000000f7919 */ /* 0x000e220000002500 */
[----:B------:R-:W-:Y:S01]  /*9d80*/  IMAD.U32 R11, RZ, RZ, UR4 ;  /* 0x00000004ff0b7e24 */ /* 0x000fe2000f8e00ff */
[----:B0-----:R-:W-:-:S04]  /*9d90*/  ISETP.NE.AND P1, PT, R15, UR5, PT ;  /* 0x000000050f007c0c */ /* 0x001fc8000bf25270 */
[----:B------:R-:W-:-:S13]  /*9da0*/  ISETP.NE.OR P1, PT, R14, RZ, !P1 ;  /* 0x000000ff0e00720c */ /* 0x000fda0004f25670 */
[----:B----4-:R-:W0:Y:S01]  /*9db0*/  @!P1 S2R R12, SR_CTAID.Y ;  /* 0x00000000000c9919 */ /* 0x010e220000002600 */
[----:B--23--:R-:W1:Y:S01]  /*9dc0*/  @!P1 LDC R10, c[0x0][0x374] ;  /* 0x0000dd00ff0a9b82 */ /* 0x00ce620000000800 */
[----:B------:R-:W-:-:S05]  /*9dd0*/  @!P1 LOP3.LUT R11, R11, 0x1, RZ, 0xc0, !PT ;  /* 0x000000010b0b9812 */ /* 0x000fca00078ec0ff */
[----:B-1----:R-:W-:Y:S02]  /*9de0*/  @!P1 IMAD R13, R11, R10, RZ ;  /* 0x0000000a0b0d9224 */ /* 0x002fe400078e02ff */
        /* <DEDUP_REMOVED lines=16> */
[----:B------:R-:W-:-:S04]  /*9ef0*/  MOV R11, UR4 ;  /* 0x00000004000b7c02 */ /* 0x000fc80008000f00 */
[----:B------:R-:W-:-:S05]  /*9f00*/  @!P2 LOP3.LUT R11, R11, 0x1, RZ, 0xc0, !PT ;  /* 0x000000010b0ba812 */ /* 0x000fca00078ec0ff */
[----:B-1----:R-:W-:Y:S02]  /*9f10*/  @!P2 IMAD R11, R11, R13, RZ ;  /* 0x0000000d0b0ba224 */ /* 0x002fe400078e02ff */
[----:B------:R-:W-:-:S04]  /*9f20*/  @!P2 IMAD R13, R13, UR5, R13 ;  /* 0x000000050d0dac24 */ /* 0x000fc8000f8e020d */
[----:B0-----:R-:W-:Y:S02]  /*9f30*/  @!P2 IMAD.IADD R12, R13, 0x1, R12 ;  /* 0x000000010d0ca824 */ /* 0x001fe400078e020c */
        /* <DEDUP_REMOVED lines=9> */
.L_x_4321:
[----:B--23--:R-:W0:Y:S01]  /*9fd0*/  S2R R10, SR_CTAID.X ;  /* 0x00000000000a7919 */ /* 0x00ce220000002500 */
[----:B------:R-:W-:Y:S01]  /*9fe0*/  BSSY.RECONVERGENT B0, `(.L_x_4314) ;  /* 0x0000015000007945 */ /* 0x000fe20003800200 */
[----:B0-----:R-:W-:Y:S02]  /*9ff0*/  ISETP.NE.AND P1, PT, R10, UR5, PT ;  /* 0x000000050a007c0c */ /* 0x001fe4000bf25270 */
[----:B------:R-:W0:Y:S02]  /*a000*/  LDC R10, c[0x0][0x370] ;  /* 0x0000dc00ff0a7b82 */ /* 0x000e240000000800 */
[----:B------:R-:W-:Y:S02]  /*a010*/  ISETP.NE.OR P1, PT, R14, RZ, !P1 ;  /* 0x000000ff0e00720c */ /* 0x000fe40004f25670 */
[----:B0-----:R-:W-:-:S04]  /*a020*/  LOP3.LUT R10, R10, 0x1, RZ, 0xc0, !PT ;  /* 0x000000010a0a7812 */ /* 0x001fc800078ec0ff */
[----:B------:R-:W-:-:S13]  /*a030*/  ISETP.NE.U32.OR P1, PT, R10, 0x1, P1 ;  /* 0x000000010a00780c */ /* 0x000fda0000f25470 */
[----:B------:R-:W-:Y:S05]  /*a040*/  @P1 BRA `(.L_x_4322) ;  /* 0x0000000000381947 */ /* 0x000fea0003800000 */
[----:B----4-:R-:W0:Y:S01]  /*a050*/  S2R R12, SR_CTAID.Y ;  /* 0x00000000000c7919 */ /* 0x010e220000002600 */
[----:B------:R-:W0:Y:S01]  /*a060*/  LDC R11, c[0x0][0x374] ;  /* 0x0000dd00ff0b7b82 */ /* 0x000e220000000800 */
[----:B------:R-:W-:-:S07]  /*a070*/  ULOP3.LUT UR7, UR4, 0x1, URZ, 0xc0, !UPT ;  /* 0x0000000104077892 */ /* 0x000fce000f8ec0ff */
[----:B------:R-:W2:Y:S08]  /*a080*/  LDC R10, c[0x0][0x370] ;  /* 0x0000dc00ff0a7b82 */ /* 0x000eb00000000800 */
[----:B------:R-:W3:Y:S01]  /*a090*/  LDC.64 R24, c[0x0][0x3b8] ;  /* 0x0000ee00ff187b82 */ /* 0x000ee20000000a00 */
[C---:B0-----:R-:W-:Y:S02]  /*a0a0*/  IMAD R12, R11.reuse, UR5, R12 ;  /* 0x000000050b0c7c24 */ /* 0x041fe4000f8e020c */
[----:B------:R-:W-:-:S04]  /*a0b0*/  IMAD R11, R11, UR7, RZ ;  /* 0x000000070b0b7c24 */ /* 0x000fc8000f8e02ff */
[----:B--2---:R-:W-:-:S05]  /*a0c0*/  IMAD R10, R11, R10, RZ ;  /* 0x0000000a0b0a7224 */ /* 0x004fca00078e02ff */
[----:B------:R-:W-:-:S05]  /*a0d0*/  SHF.L.U32 R10, R10, 0x1, RZ ;  /* 0x000000010a0a7819 */ /* 0x000fca00000006ff */
[----:B---3--:R-:W-:-:S04]  /*a0e0*/  IMAD.WIDE R10, R10, 0x4, R24 ;  /* 0x000000040a0a7825 */ /* 0x008fc800078e0218 */
[----:B------:R-:W-:-:S06]  /*a0f0*/  IMAD.WIDE.U32 R10, R12, 0x8, R10 ;  /* 0x000000080c0a7825 */ /* 0x000fcc00078e000a */
[----:B------:R-:W2:Y:S02]  /*a100*/  LDG.E.64 R10, desc[UR14][R10.64] ;  /* 0x0000000e0a0a7981 */ /* 0x000ea4000c1e1b00 */
[----:B--2---:R-:W-:Y:S01]  /*a110*/  FADD.FTZ R8, R8, R10 ;  /* 0x0000000a08087221 */ /* 0x004fe20000010000 */
[----:B------:R-:W-:-:S07]  /*a120*/  FADD.FTZ R9, R9, R11 ;  /* 0x0000000b09097221 */ /* 0x000fce0000010000 */
.L_x_4322:
[----:B------:R-:W-:Y:S05]  /*a130*/  BSYNC.RECONVERGENT B0 ;  /* 0x0000000000007941 */ /* 0x000fea0003800200 */
.L_x_4314:
[----:B------:R-:W2:Y:S01]  /*a140*/  LDL R15, [R1+0x31c] ;  /* 0x00031c00010f7983 */ /* 0x000ea20000100800 */
[----:B-----5:R-:W-:Y:S01]  /*a150*/  LOP3.LUT P2, RZ, R0, 0x4000000, RZ, 0xc0, !PT ;  /* 0x0400000000ff7812 */ /* 0x020fe2000784c0ff */
[----:B------:R-:W1:Y:S01]  /*a160*/  S2UR UR7, SR_CgaCtaId ;  /* 0x00000000000779c3 */ /* 0x000e620000008800 */
[----:B------:R-:W1:Y:S01]  /*a170*/  LDCU UR10, c[0x0][0x414] ;  /* 0x00008280ff0a77ac */ /* 0x000e620008000800 */
[----:B------:R-:W-:Y:S01]  /*a180*/  ISETP.NE.AND P1, PT, R14, RZ, PT ;  /* 0x000000ff0e00720c */ /* 0x000fe20003f25270 */
[----:B0---4-:R-:W-:Y:S01]  /*a190*/  IMAD.U32 R12, RZ, RZ, UR9 ;  /* 0x00000009ff0c7e24 */ /* 0x011fe2000f8e00ff */
[----:B------:R-:W-:-:S04]  /*a1a0*/  UMOV UR5, 0x400 ;  /* 0x0000040000057882 */ /* 0x000fc80000000000 */
[----:B------:R-:W0:Y:S08]  /*a1b0*/  LDC.64 R24, c[0x0][0x3a0] ;  /* 0x0000e800ff187b82 */ /* 0x000e300000000a00 */
[----:B--23--:R-:W2:Y:S01]  /*a1c0*/  @P2 LDC.64 R10, c[0x0][0x388] ;  /* 0x0000e200ff0a2b82 */ /* 0x00cea20000000a00 */
[----:B-1----:R-:W-:Y:S01]  /*a1d0*/  @P2 FMUL.FTZ R13, R9, UR10 ;  /* 0x0000000a090d2c20 */ /* 0x002fe20008410000 */
[----:B------:R-:W-:-:S09]  /*a1e0*/  ULEA UR5, UR7, UR5, 0x18 ;  /* 0x0000000507057291 */ /* 0x000fd2000f8ec0ff */
[----:B------:R-:W-:Y:S01]  /*a1f0*/  @!P1 STS.64 [UR5+0x90], R8 ;  /* 0x00009008ff009988 */ /* 0x000fe20008000a05 */
[----:B--2---:R-:W-:-:S04]  /*a200*/  @P2 IMAD.WIDE R10, R12, 0x8, R10 ;  /* 0x000000080c0a2825 */ /* 0x004fc800078e020a */
[----:B------:R-:W-:-:S05]  /*a210*/  @P2 FMUL.FTZ R12, R8, UR10 ;  /* 0x0000000a080c2c20 */ /* 0x000fca0008410000 */
[----:B------:R1:W-:Y:S01]  /*a220*/  @P2 STG.E.64 desc[UR14][R10.64], R12 ;  /* 0x0000000c0a002986 */ /* 0x0003e2000c101b0e */
[----:B------:R-:W-:Y:S08]  /*a230*/  BAR.SYNC.DEFER_BLOCKING 0x0 ;  /* 0x0000000000007b1d */ /* 0x000ff00000010000 */
[----:B-1----:R-:W1:Y:S01]  /*a240*/  LDC.64 R10, c[0x0][0x398] ;  /* 0x0000e600ff0a7b82 */ /* 0x002e620000000a00 */
[----:B------:R-:W2:Y:S02]  /*a250*/  LDS.64 R8, [UR5+0x90] ;  /* 0x00009005ff087984 */ /* 0x000ea40008000a00 */
[----:B--2---:R-:W-:-:S05]  /*a260*/  FMUL.FTZ R8, R8, UR10 ;  /* 0x0000000a08087c20 */ /* 0x004fca0008410000 */
[----:B------:R-:W-:Y:S02]  /*a270*/  R2UR UR5, R8 ;  /* 0x00000000080572ca */ /* 0x000fe400000e0000 */
[----:B------:R-:W-:-:S11]  /*a280*/  LOP3.LUT R12, R15, 0xffff, RZ, 0xc0, !PT ;  /* 0x0000ffff0f0c7812 */ /* 0x000fd600078ec0ff */
[----:B------:R-:W-:Y:S02]  /*a290*/  MOV R15, UR5 ;  /* 0x00000005000f7c02 */ /* 0x000fe40008000f00 */
[----:B------:R-:W-:-:S03]  /*a2a0*/  IADD3 R8, PT, PT, R12, UR6, RZ ;  /* 0x000000060c087c10 */ /* 0x000fc6000fffe0ff */
[----:B------:R-:W-:Y:S02]  /*a2b0*/  FMUL.FTZ R15, R15, UR5 ;  /* 0x000000050f0f7c20 */ /* 0x000fe40008410000 */
[----:B-1----:R-:W-:-:S05]  /*a2c0*/  IMAD.WIDE R10, R8, 0x2, R10 ;  /* 0x00000002080a7825 */ /* 0x002fca00078e020a */
[----:B------:R-:W2:Y:S04]  /*a2d0*/  LDG.E.U16 R13, desc[UR14][R10.64] ;  /* 0x0000000e0a0d7981 */ /* 0x000ea8000c1e1500 */
[----:B------:R1:W3:Y:S02]  /*a2e0*/  LDG.E.U16 R14, desc[UR14][R10.64+0x2] ;  /* 0x0000020e0a0e7981 */ /* 0x0002e4000c1e1500 */
[----:B-1----:R-:W-:Y:S01]  /*a2f0*/  FFMA.FTZ R10, R9, UR10, -R15 ;  /* 0x0000000a090a7c23 */ /* 0x002fe2000801080f */
[----:B0-----:R-:W-:Y:S01]  /*a300*/  IMAD.WIDE R8, R8, 0x2, R24 ;  /* 0x0000000208087825 */ /* 0x001fe200078e0218 */
[----:B------:R-:W0:Y:S04]  /*a310*/  LDCU.U8 UR10, c[0x0][0x3fc] ;  /* 0x00007f80ff0a77ac */ /* 0x000e280008000000 */
[----:B------:R-:W4:Y:S04]  /*a320*/  LDG.E.U16 R24, desc[UR14][R8.64] ;  /* 0x0000000e08187981 */ /* 0x000f28000c1e1500 */
[----:B------:R-:W4:Y:S01]  /*a330*/  LDG.E.U16 R15, desc[UR14][R8.64+0x2] ;  /* 0x0000020e080f7981 */ /* 0x000f22000c1e1500 */
[----:B------:R-:W-:Y:S01]  /*a340*/  FSETP.GTU.FTZ.AND P1, PT, R10, RZ, PT ;  /* 0x000000ff0a00720b */ /* 0x000fe20003f3c000 */
[----:B0-----:R-:W-:-:S12]  /*a350*/  UISETP.NE.AND UP1, UPT, UR10, URZ, UPT ;  /* 0x000000ff0a00728c */ /* 0x001fd8000bf25270 */
[----:B------:R-:W-:Y:S01]  /*a360*/  VOTEU.ANY UP0, P1 ;  /* 0x0000000000ff7886 */ /* 0x000fe20000800100 */
[----:B------:R-:W-:-:S04]  /*a370*/  PLOP3.LUT P1, PT, PT, PT, UP0, 0x80, 0x8 ;  /* 0x000000000008781c */ /* 0x000fc80003f2f008 */
[----:B------:R-:W0:Y:S09]  /*a380*/  @UP0 LDCU UR6, c[0x0][0x3a8] ;  /* 0x00007500ff0607ac */ /* 0x000e320008000800 */
[----:B0-----:R-:W-:Y:S01]  /*a390*/  @P1 FADD.FTZ R10, R10, UR6 ;  /* 0x000000060a0a1e21 */ /* 0x001fe20008010000 */
[----:B------:R-:W-:-:S05]  /*a3a0*/  UMOV UR6, 0x3f800000 ;  /* 0x3f80000000067882 */ /* 0x000fca0000000000 */
[----:B------:R-:W0:Y:S02]  /*a3b0*/  @P1 MUFU.RSQ R10, R10 ;  /* 0x0000000a000a1308 */ /* 0x000e240000001400 */
[----:B0-----:R-:W-:-:S13]  /*a3c0*/  @P1 R2UR UR7, R10 ;  /* 0x000000000a0712ca */ /* 0x001fda00000e0000 */
[----:B------:R-:W-:Y:S01]  /*a3d0*/  @UP0 UMOV UR6, UR7 ;  /* 0x0000000700060c82 */ /* 0x000fe20008000000 */
[----:B--2---:R-:W-:Y:S01]  /*a3e0*/  IMAD.U32 R13, R13, 0x10000, RZ ;  /* 0x000100000d0d7824 */ /* 0x004fe200078e00ff */
[----:B---3--:R-:W-:Y:S02]  /*a3f0*/  SHF.L.U32 R14, R14, 0x10, RZ ;  /* 0x000000100e0e7819 */ /* 0x008fe400000006ff */
[----:B----4-:R-:W-:Y:S01]  /*a400*/  SHF.L.U32 R24, R24, 0x10, RZ ;  /* 0x0000001018187819 */ /* 0x010fe200000006ff */
[----:B------:R-:W-:Y:S01]  /*a410*/  IMAD.U32 R15, R15, 0x10000, RZ ;  /* 0x000100000f0f7824 */ /* 0x000fe200078e00ff */
[----:B------:R-:W-:Y:S06]  /*a420*/  BRA.U !UP1, `(.L_x_4323) ;  /* 0x00000009092c7547 */ /* 0x000fec000b800000 */
[----:B------:R-:W-:Y:S01]  /*a430*/  HFMA2 R3, -RZ, RZ, 0, 0 ;  /* 0x00000000ff037431 */ /* 0x000fe200000001ff */
[----:B------:R-:W0:Y:S01]  /*a440*/  LDCU.64 UR16, c[0x0][0x3e0] ;  /* 0x00007c00ff1077ac */ /* 0x000e220008000a00 */
[----:B------:R-:W1:Y:S01]  /*a450*/  LDCU.64 UR10, c[0x0][0x380] ;  /* 0x00007000ff0a77ac */ /* 0x000e620008000a00 */
[----:B------:R-:W2:Y:S04]  /*a460*/  LDCU.64 UR12, c[0x0][0x3e8] ;  /* 0x00007d00ff0c77ac */ /* 0x000ea80008000a00 */
.L_x_4332:
        /* <DEDUP_REMOVED lines=28> */
[----:B------:R-:W-:Y:S02]  /*a630*/  IMAD R23, R29, UR17, R22 ;  /* 0x000000111d177c24 */ /* 0x000fe4000f8e0216 */
[----:B------:R-:W-:Y:S01]  /*a640*/  FFMA.FTZ R28, R13, R8, R24 ;  /* 0x000000080d1c7223 */ /* 0x000fe20000010018 */
[----:B------:R-:W-:Y:S01]  /*a650*/  FFMA.FTZ R27, R14, R9, R15 ;  /* 0x000000090e1b7223 */ /* 0x000fe2000001000f */
[----:B------:R-:W-:-:S02]  /*a660*/  MOV R8, R18 ;  /* 0x0000001200087202 */ /* 0x000fc40000000f00 */
[----:B------:R-:W-:Y:S01]  /*a670*/  FMUL.FTZ R2, R28, -1.4426950216293334961 ;  /* 0xbfb8aa3b1c027820 */ /* 0x000fe20000410000 */
[----:B------:R-:W-:Y:S01]  /*a680*/  FMUL.FTZ R25, R27, -1.4426950216293334961 ;  /* 0xbfb8aa3b1b197820 */ /* 0x000fe20000410000 */
[----:B------:R-:W-:-:S04]  /*a690*/  MOV R9, R21 ;  /* 0x0000001500097202 */ /* 0x000fc80000000f00 */
[----:B------:R-:W0:Y:S01]  /*a6a0*/  MUFU.EX2 R2, R2 ;  /* 0x0000000200027308 */ /* 0x000e220000000800 */
[----:B------:R-:W-:-:S03]  /*a6b0*/  IMAD.WIDE.U32 R8, R29, UR16, R8 ;  /* 0x000000101d087c25 */ /* 0x000fc6000f8e0008 */
[----:B------:R-:W2:Y:S01]  /*a6c0*/  MUFU.EX2 R25, R25 ;  /* 0x0000001900197308 */ /* 0x000ea20000000800 */
[----:B------:R-:W-:Y:S01]  /*a6d0*/  IMAD.IADD R9, R9, 0x1, R23 ;  /* 0x0000000109097824 */ /* 0x000fe200078e0217 */
[----:B-1----:R-:W-:-:S04]  /*a6e0*/  LEA R22, P3, R8, UR10, 0x2 ;  /* 0x0000000a08167c11 */ /* 0x002fc8000f8610ff */
[----:B------:R-:W-:Y:S01]  /*a6f0*/  LEA.HI.X R23, R8, UR11, R9, 0x2, P3 ;  /* 0x0000000b08177c11 */ /* 0x000fe200098f1409 */
[----:B0-----:R-:W-:Y:S01]  /*a700*/  FADD.FTZ R17, R2, 1 ;  /* 0x3f80000002117421 */ /* 0x001fe20000010000 */
[----:B--2---:R-:W-:-:S05]  /*a710*/  FADD.FTZ R26, R25, 1 ;  /* 0x3f800000191a7421 */ /* 0x004fca0000010000 */
[----:B------:R-:W0:Y:S08]  /*a720*/  MUFU.RCP R17, R17 ;  /* 0x0000001100117308 */ /* 0x000e300000001000 */
[----:B------:R-:W1:Y:S01]  /*a730*/  MUFU.RCP R26, R26 ;  /* 0x0000001a001a7308 */ /* 0x000e620000001000 */
[----:B0-----:R-:W-:Y:S01]  /*a740*/  FMUL.FTZ R8, R28, R17 ;  /* 0x000000111c087220 */ /* 0x001fe20000410000 */
[----:B-1----:R-:W-:-:S05]  /*a750*/  FMUL.FTZ R9, R27, R26 ;  /* 0x0000001a1b097220 */ /* 0x002fca0000410000 */
[----:B------:R2:W-:Y:S02]  /*a760*/  STG.E.64 desc[UR14][R22.64], R8 ;  /* 0x0000000816007986 */ /* 0x0005e4000c101b0e */
.L_x_4325:
[----:B01----:R-:W-:Y:S05]  /*a770*/  BSYNC.RECONVERGENT B0 ;  /* 0x0000000000007941 */ /* 0x003fea0003800200 */
.L_x_4324:
[----:B------:R-:W-:Y:S04]  /*a780*/  BSSY.RECONVERGENT B0, `(.L_x_4326) ;  /* 0x000001b000007945 */ /* 0x000fe80003800200 */
[----:B------:R-:W-:Y:S05]  /*a790*/  @P1 BRA `(.L_x_4327) ;  /* 0x0000000000641947 */ /* 0x000fea0003800000 */
[----:B-----5:R-:W-:Y:S01]  /*a7a0*/  FADD.FTZ R10, R10, -UR5 ;  /* 0x800000050a0a7e21 */ /* 0x020fe20008010000 */
[----:B------:R-:W-:Y:S01]  /*a7b0*/  FADD.FTZ R11, R11, -UR5 ;  /* 0x800000050b0b7e21 */ /* 0x000fe20008010000 */
[----:B--2---:R-:W-:Y:S02]  /*a7c0*/  MOV R8, R18 ;  /* 0x0000001200087202 */ /* 0x004fe40000000f00 */
[----:B------:R-:W-:Y:S01]  /*a7d0*/  FMUL.FTZ R10, R10, UR6 ;  /* 0x000000060a0a7c20 */ /* 0x000fe20008410000 */
[----:B------:R-:W-:Y:S01]  /*a7e0*/  FMUL.FTZ R11, R11, UR6 ;  /* 0x000000060b0b7c20 */ /* 0x000fe20008410000 */
[----:B------:R-:W-:Y:S02]  /*a7f0*/  MOV R9, R21 ;  /* 0x0000001500097202 */ /* 0x000fe40000000f00 */
[----:B------:R-:W-:Y:S01]  /*a800*/  FFMA.FTZ R26, R13, R10, R24 ;  /* 0x0000000a0d1a7223 */ /* 0x000fe20000010018 */
[----:B------:R-:W-:Y:S01]  /*a810*/  FFMA.FTZ R28, R14, R11, R15 ;  /* 0x0000000b0e1c7223 */ /* 0x000fe2000001000f */
[----:B------:R-:W-:-:S02]  /*a820*/  IMAD R10, R30, UR16, RZ ;  /* 0x000000101e0a7c24 */ /* 0x000fc4000f8e02ff */
[----:B------:R-:W-:Y:S01]  /*a830*/  FMUL.FTZ R2, R26, -1.4426950216293334961 ;  /* 0xbfb8aa3b1a027820 */ /* 0x000fe20000410000 */
[----:B------:R-:W-:Y:S01]  /*a840*/  FMUL.FTZ R22, R28, -1.4426950216293334961 ;  /* 0xbfb8aa3b1c167820 */ /* 0x000fe20000410000 */
[C---:B------:R-:W-:Y:S02]  /*a850*/  IMAD R11, R31.reuse, UR17, R10 ;  /* 0x000000111f0b7c24 */ /* 0x040fe4000f8e020a */
[----:B------:R-:W-:Y:S02]  /*a860*/  IMAD.WIDE.U32 R8, R31, UR16, R8 ;  /* 0x000000101f087c25 */ /* 0x000fe4000f8e0008 */
[----:B------:R-:W0:Y:S02]  /*a870*/  MUFU.EX2 R2, R2 ;  /* 0x0000000200027308 */ /* 0x000e240000000800 */
[----:B------:R-:W-:Y:S01]  /*a880*/  IMAD.IADD R9, R9, 0x1, R11 ;  /* 0x0000000109097824 */ /* 0x000fe200078e020b */
[C---:B------:R-:W-:Y:S01]  /*a890*/  LEA R10, P1, R8.reuse, UR10, 0x2 ;  /* 0x0000000a080a7c11 */ /* 0x040fe2000f8210ff */
[----:B------:R-:W1:Y:S03]  /*a8a0*/  MUFU.EX2 R22, R22 ;  /* 0x0000001600167308 */ /* 0x000e660000000800 */
        /* <DEDUP_REMOVED lines=8> */
.L_x_4327:
[----:B------:R-:W-:Y:S05]  /*a930*/  BSYNC.RECONVERGENT B0 ;  /* 0x0000000000007941 */ /* 0x000fea0003800200 */
.L_x_4326:
[----:B------:R-:W-:Y:S04]  /*a940*/  BSSY.RECONVERGENT B0, `(.L_x_4328) ;  /* 0x000001b000007945 */ /* 0x000fe80003800200 */
[----:B------:R-:W-:Y:S05]  /*a950*/  @P4 BRA `(.L_x_4329) ;  /* 0x0000000000644947 */ /* 0x000fea0003800000 */
[----:B-----5:R-:W-:Y:S01]  /*a960*/  FADD.FTZ R4, R4, -UR5 ;  /* 0x8000000504047e21 */ /* 0x020fe20008010000 */
[----:B------:R-:W-:Y:S01]  /*a970*/  FADD.FTZ R5, R5, -UR5 ;  /* 0x8000000505057e21 */ /* 0x000fe20008010000 */
[----:B0-2---:R-:W-:Y:S02]  /*a980*/  IMAD R8, R32, UR16, RZ ;  /* 0x0000001020087c24 */ /* 0x005fe4000f8e02ff */
        /* <DEDUP_REMOVED lines=11> */
[----:B------:R-:W1:Y:S01]  /*aa40*/  MUFU.EX2 R11, R11 ;  /* 0x0000000b000b7308 */ /* 0x000e620000000800 */
[----:B------:R-:W-:Y:S01]  /*aa50*/  IMAD.IADD R5, R5, 0x1, R9 ;  /* 0x0000000105057824 */ /* 0x000fe200078e0209 */
[----:B------:R-:W-:-:S04]  /*aa60*/  LEA R8, P1, R4, UR10, 0x2 ;  /* 0x0000000a04087c11 */ /* 0x000fc8000f8210ff */
        /* <DEDUP_REMOVED lines=8> */
.L_x_4329:
[----:B------:R-:W-:Y:S05]  /*aaf0*/  BSYNC.RECONVERGENT B0 ;  /* 0x0000000000007941 */ /* 0x000fea0003800200 */
.L_x_4328:
[----:B------:R-:W-:Y:S04]  /*ab00*/  BSSY.RECONVERGENT B0, `(.L_x_4330) ;  /* 0x000001b000007945 */ /* 0x000fe80003800200 */
[----:B------:R-:W-:Y:S05]  /*ab10*/  @P2 BRA `(.L_x_4331) ;  /* 0x0000000000642947 */ /* 0x000fea0003800000 */
[----:B-----5:R-:W-:Y:S01]  /*ab20*/  FADD.FTZ R6, R6, -UR5 ;  /* 0x8000000506067e21 */ /* 0x020fe20008010000 */
[----:B------:R-:W-:Y:S01]  /*ab30*/  FADD.FTZ R7, R7, -UR5 ;  /* 0x8000000507077e21 */ /* 0x000fe20008010000 */
[----:B-1----:R-:W-:Y:S02]  /*ab40*/  MOV R4, R18 ;  /* 0x0000001200047202 */ /* 0x002fe40000000f00 */
[----:B------:R-:W-:Y:S01]  /*ab50*/  FMUL.FTZ R6, R6, UR6 ;  /* 0x0000000606067c20 */ /* 0x000fe20008410000 */
[----:B------:R-:W-:Y:S01]  /*ab60*/  FMUL.FTZ R7, R7, UR6 ;  /* 0x0000000607077c20 */ /* 0x000fe20008410000 */
[----:B------:R-:W-:Y:S02]  /*ab70*/  MOV R5, R21 ;  /* 0x0000001500057202 */ /* 0x000fe40000000f00 */
[----:B0-----:R-:W-:Y:S01]  /*ab80*/  FFMA.FTZ R11, R13, R6, R24 ;  /* 0x000000060d0b7223 */ /* 0x001fe20000010018 */
[----:B------:R-:W-:Y:S01]  /*ab90*/  FFMA.FTZ R17, R14, R7, R15 ;  /* 0x000000070e117223 */ /* 0x000fe2000001000f */
[----:B------:R-:W-:-:S02]  /*aba0*/  IMAD R6, R34, UR16, RZ ;  /* 0x0000001022067c24 */ /* 0x000fc4000f8e02ff */
[----:B------:R-:W-:Y:S01]  /*abb0*/  FMUL.FTZ R2, R11, -1.4426950216293334961 ;  /* 0xbfb8aa3b0b027820 */ /* 0x000fe20000410000 */
[----:B--2---:R-:W-:Y:S01]  /*abc0*/  FMUL.FTZ R9, R17, -1.4426950216293334961 ;  /* 0xbfb8aa3b11097820 */ /* 0x004fe20000410000 */
        /* <DEDUP_REMOVED lines=14> */
.L_x_4331:
[----:B------:R-:W-:Y:S05]  /*acb0*/  BSYNC.RECONVERGENT B0 ;  /* 0x0000000000007941 */ /* 0x000fea0003800200 */
.L_x_4330:
[----:B------:R-:W-:Y:S05]  /*acc0*/  @P5 BRA `(.L_x_4332) ;  /* 0xfffffff400e85947 */ /* 0x000fea000383ffff */
[----:B------:R-:W-:Y:S05]  /*acd0*/  BRA `(.L_x_4333) ;  /* 0x0000006400087947 */ /* 0x000fea0003800000 */
.L_x_4323:
        /* <DEDUP_REMOVED lines=20> */
[----:B------:R-:W-:Y:S01]  /*ae20*/  FFMA.FTZ R8, R13, R8, R24 ;  /* 0x000000080d087223 */ /* 0x000fe20000010018 */
[----:B------:R-:W-:-:S05]  /*ae30*/  FFMA.FTZ R9, R14, R9, R15 ;  /* 0x000000090e097223 */ /* 0x000fca000001000f */
[----:B------:R0:W-:Y:S02]  /*ae40*/  STG.E.64 desc[UR14][R10.64], R8 ;  /* 0x000000080a007986 */ /* 0x0001e4000c101b0e */
.L_x_4335:
[----:B------:R-:W-:Y:S05]  /*ae50*/  BSYNC.RECONVERGENT B0 ;  /* 0x0000000000007941 */ /* 0x000fea0003800200 */
.L_x_4334:
        /* <DEDUP_REMOVED lines=22> */
[----:B------:R-:W-:Y:S01]  /*afc0*/  FFMA.FTZ R8, R13, R8, R24 ;  /* 0x000000080d087223 */ /* 0x000fe20000010018 */
[----:B------:R-:W-:-:S05]  /*afd0*/  FFMA.FTZ R9, R14, R9, R15 ;  /* 0x000000090e097223 */ /* 0x000fca000001000f */
[----:B------:R0:W-:Y:S02]  /*afe0*/  STG.E.64 desc[UR14][R10.64], R8 ;  /* 0x000000080a007986 */ /* 0x0001e4000c101b0e */
.L_x_4337:
[----:B------:R-:W-:Y:S05]  /*aff0*/  BSYNC.RECONVERGENT B0 ;  /* 0x0000000000007941 */ /* 0x000fea0003800200 */
.L_x_4336:
        /* <DEDUP_REMOVED lines=25> */
.L_x_4339:
[----:B------:R-:W-:Y:S05]  /*b190*/  BSYNC.RECONVERGENT B0 ;  /* 0x0000000000007941 */ /* 0x000fea0003800200 */
.L_x_4338:
        /* <DEDUP_REMOVED lines=25> */
.L_x_4341:
[----:B------:R-:W-:Y:S05]  /*b330*/  BSYNC.RECONVERGENT B0 ;  /* 0x0000000000007941 */ /* 0x000fea0003800200 */
.L_x_4340:
        /* <DEDUP_REMOVED lines=25> */
.L_x_4343:
[----:B------:R-:W-:Y:S05]  /*b4d0*/  BSYNC.RECONVERGENT B0 ;  /* 0x0000000000007941 */ /* 0x000fea0003800200 */
.L_x_4342:
        /* <DEDUP_REMOVED lines=25> */
.L_x_4345:
[----:B------:R-:W-:Y:S05]  /*b670*/  BSYNC.RECONVERGENT B0 ;  /* 0x0000000000007941 */ /* 0x000fea0003800200 */
.L_x_4344:
[----:B0-----:R-:W-:Y:S01]  /*b680*/  VIADD R11, R16, 0x30 ;  /* 0x00000030100b7836 */ /* 0x001fe20000000000 */
[----:B------:R-:W-:Y:S04]  /*b690*/  BSSY.RECONVERGENT B0, `(.L_x_4346) ;  /* 0x0000017000007945 */ /* 0x000fe80003800200 */
[----:B------:R-:W-:Y:S02]  /*b6a0*/  ISETP.GE.U32.AND P1, PT, R11, UR10, PT ;  /* 0x0000000a0b007c0c */ /* 0x000fe4000bf26070 */
[----:B------:R-:W-:-:S04]  /*b6b0*/  SHF.R.S32.HI R8, RZ, 0x1f, R11 ;  /* 0x0000001fff087819 */ /* 0x000fc8000001140b */
[----:B------:R-:W-:-:S13]  /*b6c0*/  ISETP.GE.AND.EX P1, PT, R8, UR11, PT, P1 ;  /* 0x0000000b08007c0c */ /* 0x000fda000bf26310 */
[----:B------:R-:W-:Y:S05]  /*b6d0*/  @P1 BRA `(.L_x_4347) ;  /* 0x0000000000481947 */ /* 0x000fea0003800000 */
[----:B------:R-:W2:Y:S01]  /*b6e0*/  LDL.LU R25, [R1+0x248] ;  /* 0x0002480001197983 */ /* 0x000ea20000300800 */
[----:B------:R-:W0:Y:S01]  /*b6f0*/  LDCU.64 UR12, c[0x0][0x3e0] ;  /* 0x00007c00ff0c77ac */ /* 0x000e220008000a00 */
[----:B------:R-:W-:Y:S01]  /*b700*/  MOV R9, R21 ;  /* 0x0000001500097202 */ /* 0x000fe20000000f00 */
[----:B------:R-:W-:Y:S01]  /*b710*/  FADD.FTZ R123, R123, -UR5 ;  /* 0x800000057b7b7e21 */ /* 0x000fe20008010000 */
[----:B------:R-:W1:Y:S01]  /*b720*/  LDCU.64 UR16, c[0x0][0x380] ;  /* 0x00007000ff1077ac */ /* 0x000e620008000a00 */
[----:B0-----:R-:W-:Y:S01]  /*b730*/  IMAD R10, R8, UR12, RZ ;  /* 0x0000000c080a7c24 */ /* 0x001fe2000f8e02ff */
[----:B------:R-:W-:-:S03]  /*b740*/  MOV R8, R18 ;  /* 0x0000001200087202 */ /* 0x000fc60000000f00 */
[C---:B------:R-:W-:Y:S02]  /*b750*/  IMAD R10, R11.reuse, UR13, R10 ;  /* 0x0000000d0b0a7c24 */ /* 0x040fe4000f8e020a */
[----:B------:R-:W-:-:S04]  /*b760*/  IMAD.WIDE.U32 R8, R11, UR12, R8 ;  /* 0x0000000c0b087c25 */ /* 0x000fc8000f8e0008 */
[----:B------:R-:W-:Y:S01]  /*b770*/  IMAD.IADD R9, R9, 0x1, R10 ;  /* 0x0000000109097824 */ /* 0x000fe200078e020a */
[----:B-1----:R-:W-:-:S04]  /*b780*/  LEA R10, P1, R8, UR16, 0x2 ;  /* 0x00000010080a7c11 */ /* 0x002fc8000f8210ff */
[----:B------:R-:W-:Y:S01]  /*b790*/  LEA.HI.X R11, R8, UR17, R9, 0x2, P1 ;  /* 0x00000011080b7c11 */ /* 0x000fe200088f1409 */
[----:B------:R-:W-:-:S04]  /*b7a0*/  FMUL.FTZ R9, R123, UR6 ;  /* 0x000000067b097c20 */ /* 0x000fc80008410000 */
[----:B------:R-:W-:Y:S01]  /*b7b0*/  FFMA.FTZ R9, R14, R9, R15 ;  /* 0x000000090e097223 */ /* 0x000fe2000001000f */
[----:B--2---:R-:W-:-:S04]  /*b7c0*/  FADD.FTZ R8, R25, -UR5 ;  /* 0x8000000519087e21 */ /* 0x004fc80008010000 */
[----:B------:R-:W-:-:S04]  /*b7d0*/  FMUL.FTZ R8, R8, UR6 ;  /* 0x0000000608087c20 */ /* 0x000fc80008410000 */
[----:B------:R-:W-:-:S05]  /*b7e0*/  FFMA.FTZ R8, R13, R8, R24 ;  /* 0x000000080d087223 */ /* 0x000fca0000010018 */
[----:B------:R0:W-:Y:S02]  /*b7f0*/  STG.E.64 desc[UR14][R10.64], R8 ;  /* 0x000000080a007986 */ /* 0x0001e4000c101b0e */
.L_x_4347:
[----:B------:R-:W-:Y:S05]  /*b800*/  BSYNC.RECONVERGENT B0 ;  /* 0x0000000000007941 */ /* 0x000fea0003800200 */
.L_x_4346:
        /* <DEDUP_REMOVED lines=29> */
.L_x_4349:
[----:B------:R-:W-:Y:S05]  /*b9e0*/  BSYNC.RECONVERGENT B0 ;  /* 0x0000000000007941 */ /* 0x000fea0003800200 */
.L_x_4348:
        /* <DEDUP_REMOVED lines=23> */
.L_x_4351:
[----:B------:R-:W-:Y:S05]  /*bb60*/  BSYNC.RECONVERGENT B0 ;  /* 0x0000000000007941 */ /* 0x000fea0003800200 */
.L_x_4350:
        /* <DEDUP_REMOVED lines=39> */
.L_x_4353:
[----:B------:R-:W-:Y:S05]  /*bde0*/  BSYNC.RECONVERGENT B0 ;  /* 0x0000000000007941 */ /* 0x000fea0003800200 */
.L_x_4352:
[----:B------:R-:W-:Y:S04]  /*bdf0*/  BSSY.RECONVERGENT B0, `(.L_x_4354) ;  /* 0x0000015000007945 */ /* 0x000fe80003800200 */
        /* <DEDUP_REMOVED lines=20> */
.L_x_4355:
[----:B------:R-:W-:Y:S05]  /*bf40*/  BSYNC.RECONVERGENT B0 ;  /* 0x0000000000007941 */ /* 0x000fea0003800200 */
.L_x_4354:
[----:B------:R-:W-:Y:S01]  /*bf50*/  BSSY.RECONVERGENT B0, `(.L_x_4356) ;  /* 0x0000017000007945 */ /* 0x000fe20003800200 */
[C---:B------:R-:W-:Y:S01]  /*bf60*/  IADD3 R70, PT, PT, R16.reuse, 0x70, RZ ;  /* 0x0000007010467810 */ /* 0x040fe20007ffe0ff */
[----:B------:R-:W-:Y:S02]  /*bf70*/  VIADD R58, R16, 0x78 ;  /* 0x00000078103a7836 */ /* 0x000fe40000000000 */
[----:B------:R-:W-:Y:S05]  /*bf80*/  @P5 BRA `(.L_x_4357) ;  /* 0x00000000004c5947 */ /* 0x000fea0003800000 */
[----:B------:R-:W2:Y:S01]  /*bf90*/  LDL.LU R78, [R1+0x270] ;  /* 0x00027000014e7983 */ /* 0x000ea20000300800 */
[----:B------:R-:W3:Y:S03]  /*bfa0*/  LDCU.64 UR12, c[0x0][0x3e0] ;  /* 0x00007c00ff0c77ac */ /* 0x000ee60008000a00 */
[----:B------:R-:W4:Y:S01]  /*bfb0*/  LDL.LU R77, [R1+0x24c] ;  /* 0x00024c00014d7983 */ /* 0x000f220000300800 */
[----:B------:R-:W5:Y:S01]  /*bfc0*/  LDCU.64 UR16, c[0x0][0x380] ;  /* 0x00007000ff1077ac */ /* 0x000f620008000a00 */
[----:B01----:R-:W-:Y:S02]  /*bfd0*/  MOV R8, R18 ;  /* 0x0000001200087202 */ /* 0x003fe40000000f00 */
[----:B------:R-:W-:Y:S01]  /*bfe0*/  MOV R9, R21 ;  /* 0x0000001500097202 */ /* 0x000fe20000000f00 */
[----:B---3--:R-:W-:Y:S02]  /*bff0*/  IMAD R10, R73, UR12, RZ ;  /* 0x0000000c490a7c24 */ /* 0x008fe4000f8e02ff */
[----:B------:R-:W-:-:S04]  /*c000*/  IMAD.WIDE.U32 R8, R72, UR12, R8 ;  /* 0x0000000c48087c25 */ /* 0x000fc8000f8e0008 */
[----:B------:R-:W-:-:S04]  /*c010*/  IMAD R10, R72, UR13, R10 ;  /* 0x0000000d480a7c24 */ /* 0x000fc8000f8e020a */
[----:B------:R-:W-:Y:S01]  /*c020*/  IMAD.IADD R9, R9, 0x1, R10 ;  /* 0x0000000109097824 */ /* 0x000fe200078e020a */
[----:B-----5:R-:W-:-:S04]  /*c030*/  LEA R10, P1, R8, UR16, 0x2 ;  /* 0x00000010080a7c11 */ /* 0x020fc8000f8210ff */
[----:B------:R-:W-:Y:S01]  /*c040*/  LEA.HI.X R11, R8, UR17, R9, 0x2, P1 ;  /* 0x00000011080b7c11 */ /* 0x000fe200088f1409 */
[----:B--2---:R-:W-:Y:S01]  /*c050*/  FADD.FTZ R8, R78, -UR5 ;  /* 0x800000054e087e21 */ /* 0x004fe20008010000 */
[----:B----4-:R-:W-:-:S03]  /*c060*/  FADD.FTZ R9, R77, -UR5 ;  /* 0x800000054d097e21 */ /* 0x010fc60008010000 */
[----:B------:R-:W-:Y:S01]  /*c070*/  FMUL.FTZ R8, R8, UR6 ;  /* 0x0000000608087c20 */ /* 0x000fe20008410000 */
[----:B------:R-:W-:-:S03]  /*c080*/  FMUL.FTZ R9, R9, UR6 ;  /* 0x0000000609097c20 */ /* 0x000fc60008410000 */
[----:B------:R-:W-:Y:S01]  /*c090*/  FFMA.FTZ R8, R13, R8, R24 ;  /* 0x000000080d087223 */ /* 0x000fe20000010018 */
[----:B------:R-:W-:-:S05]  /*c0a0*/  FFMA.FTZ R9, R14, R9, R15 ;  /* 0x000000090e097223 */ /* 0x000fca000001000f */
[----:B------:R2:W-:Y:S02]  /*c0b0*/  STG.E.64 desc[UR14][R10.64], R8 ;  /* 0x000000080a007986 */ /* 0x0005e4000c101b0e */
.L_x_4357:
[----:B------:R-:W-:Y:S05]  /*c0c0*/  BSYNC.RECONVERGENT B0 ;  /* 0x0000000000007941 */ /* 0x000fea0003800200 */
.L_x_4356:
[----:B------:R-:W-:Y:S04]  /*c0d0*/  BSSY.RECONVERGENT B0, `(.L_x_4358) ;  /* 0x0000015000007945 */ /* 0x000fe80003800200 */
[----:B------:R-:W-:Y:S05]  /*c0e0*/  @P2 BRA `(.L_x_4359) ;  /* 0x00000000004c2947 */ /* 0x000fea0003800000 */
[----:B------:R-:W3:Y:S01]  /*c0f0*/  LDL.LU R73, [R1+0x278] ;  /* 0x0002780001497983 */ /* 0x000ee20000300800 */
[----:B------:R-:W4:Y:S03]  /*c100*/  LDCU.64 UR12, c[0x0][0x3e0] ;  /* 0x00007c00ff0c77ac */ /* 0x000f260008000a00 */
[----:B------:R-:W5:Y:S01]  /*c110*/  LDL.LU R72, [R1+0x254] ;  /* 0x0002540001487983 */ /* 0x000f620000300800 */
[----:B------:R-:W4:Y:S01]  /*c120*/  LDCU.64 UR16, c[0x0][0x380] ;  /* 0x00007000ff1077ac */ /* 0x000f220008000a00 */
[----:B012---:R-:W-:Y:S02]  /*c130*/  MOV R8, R18 ;  /* 0x0000001200087202 */ /* 0x007fe40000000f00 */
[----:B------:R-:W-:Y:S01]  /*c140*/  MOV R9, R21 ;  /* 0x0000001500097202 */ /* 0x000fe20000000f00 */
[----:B----4-:R-:W-:Y:S02]  /*c150*/  IMAD R10, R71, UR12, RZ ;  /* 0x0000000c470a7c24 */ /* 0x010fe4000f8e02ff */
[----:B------:R-:W-:-:S04]  /*c160*/  IMAD.WIDE.U32 R8, R69, UR12, R8 ;  /* 0x0000000c45087c25 */ /* 0x000fc8000f8e0008 */
[----:B------:R-:W-:-:S04]  /*c170*/  IMAD R10, R69, UR13, R10 ;  /* 0x0000000d450a7c24 */ /* 0x000fc8000f8e020a */
[----:B------:R-:W-:Y:S01]  /*c180*/  IMAD.IADD R9, R9, 0x1, R10 ;  /* 0x0000000109097824 */ /* 0x000fe200078e020a */
[----:B------:R-:W-:-:S04]  /*c190*/  LEA R10, P1, R8, UR16, 0x2 ;  /* 0x00000010080a7c11 */ /* 0x000fc8000f8210ff */
[----:B------:R-:W-:Y:S01]  /*c1a0*/  LEA.HI.X R11, R8, UR17, R9, 0x2, P1 ;  /* 0x00000011080b7c11 */ /* 0x000fe200088f1409 */
[----:B---3--:R-:W-:Y:S01]  /*c1b0*/  FADD.FTZ R8, R73, -UR5 ;  /* 0x8000000549087e21 */ /* 0x008fe20008010000 */
[----:B-----5:R-:W-:-:S03]  /*c1c0*/  FADD.FTZ R9, R72, -UR5 ;  /* 0x8000000548097e21 */ /* 0x020fc60008010000 */
[----:B------:R-:W-:Y:S01]  /*c1d0*/  FMUL.FTZ R8, R8, UR6 ;  /* 0x0000000608087c20 */ /* 0x000fe20008410000 */
[----:B------:R-:W-:-:S03]  /*c1e0*/  FMUL.FTZ R9, R9, UR6 ;  /* 0x0000000609097c20 */ /* 0x000fc60008410000 */
[----:B------:R-:W-:Y:S01]  /*c1f0*/  FFMA.FTZ R8, R13, R8, R24 ;  /* 0x000000080d087223 */ /* 0x000fe20000010018 */
[----:B------:R-:W-:-:S05]  /*c200*/  FFMA.FTZ R9, R14, R9, R15 ;  /* 0x000000090e097223 */ /* 0x000fca000001000f */
[----:B------:R3:W-:Y:S02]  /*c210*/  STG.E.64 desc[UR14][R10.64], R8 ;  /* 0x000000080a007986 */ /* 0x0007e4000c101b0e */
.L_x_4359:
[----:B------:R-:W-:Y:S05]  /*c220*/  BSYNC.RECONVERGENT B0 ;  /* 0x0000000000007941 */ /* 0x000fea0003800200 */
.L_x_4358:
[----:B------:R-:W-:Y:S04]  /*c230*/  BSSY.RECONVERGENT B0, `(.L_x_4360) ;  /* 0x0000015000007945 */ /* 0x000fe80003800200 */
[----:B------:R-:W-:Y:S05]  /*c240*/  @P3 BRA `(.L_x_4361) ;  /* 0x00000000004c3947 */ /* 0x000fea0003800000 */
[----:B------:R-:W4:Y:S01]  /*c250*/  LDL.LU R71, [R1+0x280] ;  /* 0x0002800001477983 */ /* 0x000f220000300800 */
[----:B------:R-:W5:Y:S03]  /*c260*/  LDCU.64 UR12, c[0x0][0x3e0] ;  /* 0x00007c00ff0c77ac */ /* 0x000f660008000a00 */
[----:B------:R-:W4:Y:S01]  /*c270*/  LDL.LU R69, [R1+0x25c] ;  /* 0x00025c0001457983 */ /* 0x000f220000300800 */
[----:B------:R-:W5:Y:S01]  /*c280*/  LDCU.64 UR16, c[0x0][0x380] ;  /* 0x00007000ff1077ac */ /* 0x000f620008000a00 */
[----:B0123--:R-:W-:Y:S01]  /*c290*/  MOV R9, R21 ;  /* 0x0000001500097202 */ /* 0x00ffe20000000f00 */
[----:B-----5:R-:W-:-:S04]  /*c2a0*/  IMAD R8, R57, UR12, RZ ;  /* 0x0000000c39087c24 */ /* 0x020fc8000f8e02ff */
[----:B------:R-:W-:Y:S01]  /*c2b0*/  IMAD R11, R25, UR13, R8 ;  /* 0x0000000d190b7c24 */ /* 0x000fe2000f8e0208 */
[----:B------:R-:W-:-:S05]  /*c2c0*/  MOV R8, R18 ;  /* 0x0000001200087202 */ /* 0x000fca0000000f00 */
[----:B------:R-:W-:-:S04]  /*c2d0*/  IMAD.WIDE.U32 R8, R25, UR12, R8 ;  /* 0x0000000c19087c25 */ /* 0x000fc8000f8e0008 */
[----:B------:R-:W-:Y:S01]  /*c2e0*/  IMAD.IADD R11, R9, 0x1, R11 ;  /* 0x00000001090b7824 */ /* 0x000fe200078e020b */
[----:B------:R-:W-:-:S04]  /*c2f0*/  LEA R10, P1, R8, UR16, 0x2 ;  /* 0x00000010080a7c11 */ /* 0x000fc8000f8210ff */
[----:B------:R-:W-:Y:S01]  /*c300*/  LEA.HI.X R11, R8, UR17, R11, 0x2, P1 ;  /* 0x00000011080b7c11 */ /* 0x000fe200088f140b */
[----:B----4-:R-:W-:Y:S01]  /*c310*/  FADD.FTZ R8, R71, -UR5 ;  /* 0x8000000547087e21 */ /* 0x010fe20008010000 */
[----:B------:R-:W-:-:S03]  /*c320*/  FADD.FTZ R9, R69, -UR5 ;  /* 0x8000000545097e21 */ /* 0x000fc60008010000 */
[----:B------:R-:W-:Y:S01]  /*c330*/  FMUL.FTZ R8, R8, UR6 ;  /* 0x0000000608087c20 */ /* 0x000fe20008410000 */
[----:B------:R-:W-:-:S03]  /*c340*/  FMUL.FTZ R9, R9, UR6 ;  /* 0x0000000609097c20 */ /* 0x000fc60008410000 */
[----:B------:R-:W-:Y:S01]  /*c350*/  FFMA.FTZ R8, R13, R8, R24 ;  /* 0x000000080d087223 */ /* 0x000fe20000010018 */
[----:B------:R-:W-:-:S05]  /*c360*/  FFMA.FTZ R9, R14, R9, R15 ;  /* 0x000000090e097223 */ /* 0x000fca000001000f */
[----:B------:R4:W-:Y:S02]  /*c370*/  STG.E.64 desc[UR14][R10.64], R8 ;  /* 0x000000080a007986 */ /* 0x0009e4000c101b0e */
.L_x_4361:
[----:B------:R-:W-:Y:S05]  /*c380*/  BSYNC.RECONVERGENT B0 ;  /* 0x0000000000007941 */ /* 0x000fea0003800200 */
.L_x_4360:
        /* <DEDUP_REMOVED lines=23> */
[----:B------:R-:W0:Y:S03]  /*c500*/  LDCU.64 UR12, c[0x0][0x3e0] ;  /* 0x00007c00ff0c77ac */ /* 0x000e260008000a00 */
[----:B------:R-:W3:Y:S01]  /*c510*/  LDL.LU R83, [R1+0x264] ;  /* 0x0002640001537983 */ /* 0x000ee20000300800 */
[----:B------:R-:W1:Y:S01]  /*c520*/  LDCU.64 UR16, c[0x0][0x380] ;  /* 0x00007000ff1077ac */ /* 0x000e620008000a00 */
[----:B0-----:R-:W-:Y:S02]  /*c530*/  IMAD R9, R8, UR12, RZ ;  /* 0x0000000c08097c24 */ /* 0x001fe4000f8e02ff */
[----:B------:R-:W-:Y:S02]  /*c540*/  IMAD.MOV.U32 R8, RZ, RZ, R18 ;  /* 0x000000ffff087224 */ /* 0x000fe400078e0012 */
[----:B------:R-:W-:Y:S01]  /*c550*/  IMAD R10, R70, UR13, R9 ;  /* 0x0000000d460a7c24 */ /* 0x000fe2000f8e0209 */
[----:B------:R-:W-:-:S03]  /*c560*/  MOV R9, R21 ;  /* 0x0000001500097202 */ /* 0x000fc60000000f00 */
        /* <DEDUP_REMOVED lines=11> */
.L_x_4363:
[----:B------:R-:W-:Y:S05]  /*c620*/  BSYNC.RECONVERGENT B0 ;  /* 0x0000000000007941 */ /* 0x000fea0003800200 */
.L_x_4362:
        /* <DEDUP_REMOVED lines=10> */
[----:B------:R-:W-:Y:S01]  /*c6d0*/  IMAD R81, R58, UR13, R81 ;  /* 0x0000000d3a517c24 */ /* 0x000fe2000f8e0251 */
[----:B----4-:R-:W-:-:S04]  /*c6e0*/  LEA R10, P1, R8, UR16, 0x2 ;  /* 0x00000010080a7c11 */ /* 0x010fc8000f8210ff */
[----:B------:R-:W-:-:S04]  /*c6f0*/  IADD3 R81, PT, PT, R9, R81, RZ ;  /* 0x0000005109517210 */ /* 0x000fc80007ffe0ff */
        /* <DEDUP_REMOVED lines=8> */
.L_x_4365:
[----:B------:R-:W-:Y:S05]  /*c780*/  BSYNC.RECONVERGENT B0 ;  /* 0x0000000000007941 */ /* 0x000fea0003800200 */
.L_x_4364:
[----:B------:R-:W-:Y:S04]  /*c790*/  BSSY.RECONVERGENT B0, `(.L_x_4366) ;  /* 0x0000015000007945 */ /* 0x000fe80003800200 */
[----:B------:R-:W-:Y:S05]  /*c7a0*/  @P5 BRA `(.L_x_4367) ;  /* 0x00000000004c5947 */ /* 0x000fea0003800000 */
[----:B------:R-:W2:Y:S01]  /*c7b0*/  LDL.LU R70, [R1+0x29c] ;  /* 0x00029c0001467983 */ /* 0x000ea20000300800 */
[----:B------:R-:W3:Y:S03]  /*c7c0*/  LDCU.64 UR12, c[0x0][0x3e0] ;  /* 0x00007c00ff0c77ac */ /* 0x000ee60008000a00 */
[----:B------:R-:W4:Y:S01]  /*c7d0*/  LDL.LU R58, [R1+0x27c] ;  /* 0x00027c00013a7983 */ /* 0x000f220000300800 */
[----:B------:R-:W5:Y:S01]  /*c7e0*/  LDCU.64 UR16, c[0x0][0x380] ;  /* 0x00007000ff1077ac */ /* 0x000f620008000a00 */
[----:B01----:R-:W-:Y:S01]  /*c7f0*/  MOV R11, R21 ;  /* 0x00000015000b7202 */ /* 0x003fe20000000f00 */
[----:B------:R-:W-:Y:S02]  /*c800*/  IMAD.MOV.U32 R10, RZ, RZ, R18 ;  /* 0x000000ffff0a7224 */ /* 0x000fe400078e0012 */
[----:B---3--:R-:W-:Y:S02]  /*c810*/  IMAD R78, R78, UR12, RZ ;  /* 0x0000000c4e4e7c24 */ /* 0x008fe4000f8e02ff */
[----:B------:R-:W-:-:S04]  /*c820*/  IMAD.WIDE.U32 R10, R77, UR12, R10 ;  /* 0x0000000c4d0a7c25 */ /* 0x000fc8000f8e000a */
[----:B------:R-:W-:Y:S01]  /*c830*/  IMAD R9, R77, UR13, R78 ;  /* 0x0000000d4d097c24 */ /* 0x000fe2000f8e024e */
[----:B-----5:R-:W-:-:S04]  /*c840*/  LEA R8, P1, R10, UR16, 0x2 ;  /* 0x000000100a087c11 */ /* 0x020fc8000f8210ff */
[----:B------:R-:W-:-:S04]  /*c850*/  IADD3 R9, PT, PT, R11, R9, RZ ;  /* 0x000000090b097210 */ /* 0x000fc80007ffe0ff */
        /* <DEDUP_REMOVED lines=8> */
.L_x_4367:
[----:B------:R-:W-:Y:S05]  /*c8e0*/  BSYNC.RECONVERGENT B0 ;  /* 0x0000000000007941 */ /* 0x000fea0003800200 */
.L_x_4366:
[----:B------:R-:W-:Y:S04]  /*c8f0*/  BSSY.RECONVERGENT B0, `(.L_x_4368) ;  /* 0x0000015000007945 */ /* 0x000fe80003800200 */
[----:B------:R-:W-:Y:S05]  /*c900*/  @P2 BRA `(.L_x_4369) ;  /* 0x00000000004c2947 */ /* 0x000fea0003800000 */
[----:B012---:R-:W2:Y:S01]  /*c910*/  LDL.LU R8, [R1+0x298] ;  /* 0x0002980001087983 */ /* 0x007ea20000300800 */
[----:B------:R-:W0:Y:S03]  /*c920*/  LDCU.64 UR12, c[0x0][0x3e0] ;  /* 0x00007c00ff0c77ac */ /* 0x000e260008000a00 */
[----:B------:R-:W3:Y:S01]  /*c930*/  LDL.LU R11, [R1+0x274] ;  /* 0x00027400010b7983 */ /* 0x000ee20000300800 */
[----:B------:R-:W1:Y:S01]  /*c940*/  LDCU.64 UR16, c[0x0][0x380] ;  /* 0x00007000ff1077ac */ /* 0x000e620008000a00 */
[----:B------:R-:W-:Y:S01]  /*c950*/  MOV R9, R21 ;  /* 0x0000001500097202 */ /* 0x000fe20000000f00 */
[----:B0-----:R-:W-:Y:S02]  /*c960*/  IMAD R58, R73, UR12, RZ ;  /* 0x0000000c493a7c24 */ /* 0x001fe4000f8e02ff */
[----:B--2---:R-:W-:Y:S01]  /*c970*/  FADD.FTZ R10, R8, -UR5 ;  /* 0x80000005080a7e21 */ /* 0x004fe20008010000 */
[----:B------:R-:W-:-:S02]  /*c980*/  IMAD.MOV.U32 R8, RZ, RZ, R18 ;  /* 0x000000ffff087224 */ /* 0x000fc400078e0012 */
[----:B---3--:R-:W-:Y:S02]  /*c990*/  FADD.FTZ R11, R11, -UR5 ;  /* 0x800000050b0b7e21 */ /* 0x008fe40008010000 */
[----:B------:R-:W-:-:S04]  /*c9a0*/  IMAD.WIDE.U32 R8, R71, UR12, R8 ;  /* 0x0000000c47087c25 */ /* 0x000fc8000f8e0008 */
[----:B------:R-:W-:Y:S01]  /*c9b0*/  FMUL.FTZ R70, R10, UR6 ;  /* 0x000000060a467c20 */ /* 0x000fe20008410000 */
[----:B------:R-:W-:Y:S01]  /*c9c0*/  IMAD R71, R71, UR13, R58 ;  /* 0x0000000d47477c24 */ /* 0x000fe2000f8e023a */
[----:B-1----:R-:W-:Y:S02]  /*c9d0*/  LEA R10, P1, R8, UR16, 0x2 ;  /* 0x00000010080a7c11 */ /* 0x002fe4000f8210ff */
[----:B------:R-:W-:Y:S02]  /*c9e0*/  FFMA.FTZ R70, R13, R70, R24 ;  /* 0x000000460d467223 */ /* 0x000fe40000010018 */
[----:B------:R-:W-:Y:S01]  /*c9f0*/  IADD3 R9, PT, PT, R9, R71, RZ ;  /* 0x0000004709097210 */ /* 0x000fe20007ffe0ff */
[----:B------:R-:W-:-:S03]  /*ca00*/  FMUL.FTZ R71, R11, UR6 ;  /* 0x000000060b477c20 */ /* 0x000fc60008410000 */
[----:B------:R-:W-:Y:S01]  /*ca10*/  LEA.HI.X R11, R8, UR17, R9, 0x2, P1 ;  /* 0x00000011080b7c11 */ /* 0x000fe200088f1409 */
[----:B------:R-:W-:-:S05]  /*ca20*/  FFMA.FTZ R71, R14, R71, R15 ;  /* 0x000000470e477223 */ /* 0x000fca000001000f */
[----:B------:R3:W-:Y:S02]  /*ca30*/  STG.E.64 desc[UR14][R10.64], R70 ;  /* 0x000000460a007986 */ /* 0x0007e4000c101b0e */
.L_x_4369:
[----:B------:R-:W-:Y:S05]  /*ca40*/  BSYNC.RECONVERGENT B0 ;  /* 0x0000000000007941 */ /* 0x000fea0003800200 */
.L_x_4368:
[----:B------:R-:W-:Y:S04]  /*ca50*/  BSSY.RECONVERGENT B0, `(.L_x_4370) ;  /* 0x0000015000007945 */ /* 0x000fe80003800200 */
[----:B------:R-:W-:Y:S05]  /*ca60*/  @P3 BRA `(.L_x_4371) ;  /* 0x00000000004c3947 */ /* 0x000fea0003800000 */
[----:B012---:R-:W2:Y:S01]  /*ca70*/  LDL.LU R8, [R1+0x2a4] ;  /* 0x0002a40001087983 */ /* 0x007ea20000300800 */
[----:B------:R-:W0:Y:S03]  /*ca80*/  LDCU.64 UR12, c[0x0][0x3e0] ;  /* 0x00007c00ff0c77ac */ /* 0x000e260008000a00 */
[----:B---3--:R-:W3:Y:S01]  /*ca90*/  LDL.LU R11, [R1+0x288] ;  /* 0x00028800010b7983 */ /* 0x008ee20000300800 */
        /* <DEDUP_REMOVED lines=8> */
[----:B------:R-:W-:Y:S01]  /*cb20*/  FMUL.FTZ R71, R11, UR6 ;  /* 0x000000060b477c20 */ /* 0x000fe20008410000 */
[----:B------:R-:W-:Y:S01]  /*cb30*/  IMAD R69, R69, UR13, R72 ;  /* 0x0000000d45457c24 */ /* 0x000fe2000f8e0248 */
[----:B-1----:R-:W-:Y:S01]  /*cb40*/  LEA R10, P1, R8, UR16, 0x2 ;  /* 0x00000010080a7c11 */ /* 0x002fe2000f8210ff */
[----:B------:R-:W-:Y:S01]  /*cb50*/  FFMA.FTZ R70, R13, R70, R24 ;  /* 0x000000460d467223 */ /* 0x000fe20000010018 */
[----:B------:R-:W-:Y:S02]  /*cb60*/  FFMA.FTZ R71, R14, R71, R15 ;  /* 0x000000470e477223 */ /* 0x000fe4000001000f */
[----:B------:R-:W-:-:S04]  /*cb70*/  IADD3 R69, PT, PT, R9, R69, RZ ;  /* 0x0000004509457210 */ /* 0x000fc80007ffe0ff */
[----:B------:R-:W-:-:S05]  /*cb80*/  LEA.HI.X R11, R8, UR17, R69, 0x2, P1 ;  /* 0x00000011080b7c11 */ /* 0x000fca00088f1445 */
[----:B------:R4:W-:Y:S02]  /*cb90*/  STG.E.64 desc[UR14][R10.64], R70 ;  /* 0x000000460a007986 */ /* 0x0009e4000c101b0e */
.L_x_4371:
[----:B------:R-:W-:Y:S05]  /*cba0*/  BSYNC.RECONVERGENT B0 ;  /* 0x0000000000007941 */ /* 0x000fea0003800200 */
.L_x_4370:
        /* <DEDUP_REMOVED lines=22> */
[----:B------:R-:W2:Y:S01]  /*cd10*/  LDL.LU R11, [R1+0x2b4] ;  /* 0x0002b400010b7983 */ /* 0x000ea20000300800 */
[----:B------:R-:W0:Y:S03]  /*cd20*/  LDCU.64 UR12, c[0x0][0x3e0] ;  /* 0x00007c00ff0c77ac */ /* 0x000e260008000a00 */
[----:B------:R-:W3:Y:S01]  /*cd30*/  LDL.LU R10, [R1+0x284] ;  /* 0x00028400010a7983 */ /* 0x000ee20000300800 */
[----:B------:R-:W1:Y:S01]  /*cd40*/  LDCU.64 UR16, c[0x0][0x380] ;  /* 0x00007000ff1077ac */ /* 0x000e620008000a00 */
[----:B------:R-:W-:Y:S02]  /*cd50*/  IMAD.MOV.U32 R9, RZ, RZ, R21 ;  /* 0x000000ffff097224 */ /* 0x000fe400078e0015 */
[----:B0-----:R-:W-:-:S04]  /*cd60*/  IMAD R8, R8, UR12, RZ ;  /* 0x0000000c08087c24 */ /* 0x001fc8000f8e02ff */
[----:B------:R-:W-:Y:S01]  /*cd70*/  IMAD R71, R57, UR13, R8 ;  /* 0x0000000d39477c24 */ /* 0x000fe2000f8e0208 */
[----:B------:R-:W-:-:S05]  /*cd80*/  MOV R8, R18 ;  /* 0x0000001200087202 */ /* 0x000fca0000000f00 */
[----:B------:R-:W-:-:S05]  /*cd90*/  IMAD.WIDE.U32 R8, R57, UR12, R8 ;  /* 0x0000000c39087c25 */ /* 0x000fca000f8e0008 */
[----:B------:R-:W-:Y:S01]  /*cda0*/  IADD3 R71, PT, PT, R9, R71, RZ ;  /* 0x0000004709477210 */ /* 0x000fe20007ffe0ff */
[----:B--2---:R-:W-:Y:S01]  /*cdb0*/  FADD.FTZ R11, R11, -UR5 ;  /* 0x800000050b0b7e21 */ /* 0x004fe20008010000 */
[----:B---3--:R-:W-:Y:S01]  /*cdc0*/  FADD.FTZ R57, R10, -UR5 ;  /* 0x800000050a397e21 */ /* 0x008fe20008010000 */
[C---:B-1----:R-:W-:Y:S02]  /*cdd0*/  LEA R10, P4, R8.reuse, UR16, 0x2 ;  /* 0x00000010080a7c11 */ /* 0x042fe4000f8810ff */
[----:B------:R-:W-:Y:S01]  /*cde0*/  FMUL.FTZ R9, R11, UR6 ;  /* 0x000000060b097c20 */ /* 0x000fe20008410000 */
[----:B------:R-:W-:Y:S01]  /*cdf0*/  FMUL.FTZ R57, R57, UR6 ;  /* 0x0000000639397c20 */ /* 0x000fe20008410000 */
[----:B------:R-:W-:Y:S02]  /*ce00*/  LEA.HI.X R11, R8, UR17, R71, 0x2, P4 ;  /* 0x00000011080b7c11 */ /* 0x000fe4000a0f1447 */
[----:B------:R-:W-:Y:S01]  /*ce10*/  FFMA.FTZ R8, R13, R9, R24 ;  /* 0x000000090d087223 */ /* 0x000fe20000010018 */
[----:B------:R-:W-:-:S05]  /*ce20*/  FFMA.FTZ R9, R14, R57, R15 ;  /* 0x000000390e097223 */ /* 0x000fca000001000f */
[----:B------:R0:W-:Y:S02]  /*ce30*/  STG.E.64 desc[UR14][R10.64], R8 ;  /* 0x000000080a007986 */ /* 0x0001e4000c101b0e */
.L_x_4373:
[----:B------:R-:W-:Y:S05]  /*ce40*/  BSYNC.RECONVERGENT B0 ;  /* 0x0000000000007941 */ /* 0x000fea0003800200 */
.L_x_4372:
[----:B------:R-:W-:Y:S04]  /*ce50*/  BSSY.RECONVERGENT B0, `(.L_x_4374) ;  /* 0x0000015000007945 */ /* 0x000fe80003800200 */
[----:B------:R-:W-:Y:S05]  /*ce60*/  @P1 BRA `(.L_x_4375) ;  /* 0x00000000004c1947 */ /* 0x000fea0003800000 */
[----:B0-----:R-:W2:Y:S01]  /*ce70*/  LDL.LU R8, [R1+0x2b0] ;  /* 0x0002b00001087983 */ /* 0x001ea20000300800 */
[----:B------:R-:W0:Y:S03]  /*ce80*/  LDCU.64 UR12, c[0x0][0x3e0] ;  /* 0x00007c00ff0c77ac */ /* 0x000e260008000a00 */
[----:B------:R-:W3:Y:S01]  /*ce90*/  LDL.LU R11, [R1+0x294] ;  /* 0x00029400010b7983 */ /* 0x000ee20000300800 */
[----:B------:R-:W1:Y:S01]  /*cea0*/  LDCU.64 UR16, c[0x0][0x380] ;  /* 0x00007000ff1077ac */ /* 0x000e620008000a00 */
[----:B------:R-:W-:Y:S02]  /*ceb0*/  IMAD.MOV.U32 R9, RZ, RZ, R21 ;  /* 0x000000ffff097224 */ /* 0x000fe400078e0015 */
[----:B0-----:R-:W-:Y:S02]  /*cec0*/  IMAD R70, R70, UR12, RZ ;  /* 0x0000000c46467c24 */ /* 0x001fe4000f8e02ff */
[----:B--2---:R-:W-:Y:S01]  /*ced0*/  FADD.FTZ R10, R8, -UR5 ;  /* 0x80000005080a7e21 */ /* 0x004fe20008010000 */
[----:B------:R-:W-:Y:S01]  /*cee0*/  MOV R8, R18 ;  /* 0x0000001200087202 */ /* 0x000fe20000000f00 */
[----:B---3--:R-:W-:-:S04]  /*cef0*/  FADD.FTZ R11, R11, -UR5 ;  /* 0x800000050b0b7e21 */ /* 0x008fc80008010000 */
[----:B------:R-:W-:-:S04]  /*cf00*/  IMAD.WIDE.U32 R8, R25, UR12, R8 ;  /* 0x0000000c19087c25 */ /* 0x000fc8000f8e0008 */
[----:B------:R-:W-:Y:S01]  /*cf10*/  FMUL.FTZ R71, R11, UR6 ;  /* 0x000000060b477c20 */ /* 0x000fe20008410000 */
[----:B------:R-:W-:Y:S02]  /*cf20*/  IMAD R25, R25, UR13, R70 ;  /* 0x0000000d19197c24 */ /* 0x000fe4000f8e0246 */
[----:B------:R-:W-:Y:S01]  /*cf30*/  FMUL.FTZ R70, R10, UR6 ;  /* 0x000000060a467c20 */ /* 0x000fe20008410000 */
[----:B-1----:R-:W-:Y:S01]  /*cf40*/  LEA R10, P1, R8, UR16, 0x2 ;  /* 0x00000010080a7c11 */ /* 0x002fe2000f8210ff */
[----:B------:R-:W-:Y:S01]  /*cf50*/  FFMA.FTZ R71, R14, R71, R15 ;  /* 0x000000470e477223 */ /* 0x000fe2000001000f */
[----:B------:R-:W-:Y:S01]  /*cf60*/  IADD3 R25, PT, PT, R9, R25, RZ ;  /* 0x0000001909197210 */ /* 0x000fe20007ffe0ff */
[----:B------:R-:W-:-:S03]  /*cf70*/  FFMA.FTZ R70, R13, R70, R24 ;  /* 0x000000460d467223 */ /* 0x000fc60000010018 */
[----:B------:R-:W-:-:S05]  /*cf80*/  LEA.HI.X R11, R8, UR17, R25, 0x2, P1 ;  /* 0x00000011080b7c11 */ /* 0x000fca00088f1419 */
[----:B------:R1:W-:Y:S02]  /*cf90*/  STG.E.64 desc[UR14][R10.64], R70 ;  /* 0x000000460a007986 */ /* 0x0003e4000c101b0e */
.L_x_4375:
[----:B------:R-:W-:Y:S05]  /*cfa0*/  BSYNC.RECONVERGENT B0 ;  /* 0x0000000000007941 */ /* 0x000fea0003800200 */
.L_x_4374:
[----:B------:R-:W-:Y:S04]  /*cfb0*/  BSSY.RECONVERGENT B0, `(.L_x_4376) ;  /* 0x0000014000007945 */ /* 0x000fe80003800200 */
[----:B------:R-:W-:Y:S05]  /*cfc0*/  @P5 BRA `(.L_x_4377) ;  /* 0x0000000000485947 */ /* 0x000fea0003800000 */
[----:B0-----:R-:W2:Y:S01]  /*cfd0*/  LDL.LU R8, [R1+0x2bc] ;  /* 0x0002bc0001087983 */ /* 0x001ea20000300800 */
[----:B------:R-:W0:Y:S01]  /*cfe0*/  LDCU.64 UR12, c[0x0][0x3e0] ;  /* 0x00007c00ff0c77ac */ /* 0x000e220008000a00 */
[----:B------:R-:W-:Y:S02]  /*cff0*/  IMAD.MOV.U32 R9, RZ, RZ, R21 ;  /* 0x000000ffff097224 */ /* 0x000fe400078e0015 */
[----:B------:R-:W-:Y:S01]  /*d000*/  FADD.FTZ R122, R122, -UR5 ;  /* 0x800000057a7a7e21 */ /* 0x000fe20008010000 */
[----:B------:R-:W3:Y:S03]  /*d010*/  LDCU.64 UR16, c[0x0][0x380] ;  /* 0x00007000ff1077ac */ /* 0x000ee60008000a00 */
[----:B-1----:R-:W-:-:S04]  /*d020*/  FMUL.FTZ R71, R122, UR6 ;  /* 0x000000067a477c20 */ /* 0x002fc80008410000 */
[----:B------:R-:W-:Y:S01]  /*d030*/  FFMA.FTZ R71, R14, R71, R15 ;  /* 0x000000470e477223 */ /* 0x000fe2000001000f */
[----:B0-----:R-:W-:Y:S02]  /*d040*/  IMAD R70, R83, UR12, RZ ;  /* 0x0000000c53467c24 */ /* 0x001fe4000f8e02ff */
[----:B--2---:R-:W-:Y:S01]  /*d050*/  FADD.FTZ R10, R8, -UR5 ;  /* 0x80000005080a7e21 */ /* 0x004fe20008010000 */
[----:B------:R-:W-:-:S05]  /*d060*/  MOV R8, R18 ;  /* 0x0000001200087202 */ /* 0x000fca0000000f00 */
[----:B------:R-:W-:-:S04]  /*d070*/  IMAD.WIDE.U32 R8, R81, UR12, R8 ;  /* 0x0000000c51087c25 */ /* 0x000fc8000f8e0008 */
[----:B------:R-:W-:Y:S02]  /*d080*/  IMAD R81, R81, UR13, R70 ;  /* 0x0000000d51517c24 */ /* 0x000fe4000f8e0246 */
[----:B------:R-:W-:Y:S01]  /*d090*/  FMUL.FTZ R70, R10, UR6 ;  /* 0x000000060a467c20 */ /* 0x000fe20008410000 */
[----:B---3--:R-:W-:Y:S02]  /*d0a0*/  LEA R10, P1, R8, UR16, 0x2 ;  /* 0x00000010080a7c11 */ /* 0x008fe4000f8210ff */
[----:B------:R-:W-:Y:S01]  /*d0b0*/  IADD3 R81, PT, PT, R9, R81, RZ ;  /* 0x0000005109517210 */ /* 0x000fe20007ffe0ff */
[----:B------:R-:W-:-:S03]  /*d0c0*/  FFMA.FTZ R70, R13, R70, R24 ;  /* 0x000000460d467223 */ /* 0x000fc60000010018 */
[----:B------:R-:W-:-:S05]  /*d0d0*/  LEA.HI.X R11, R8, UR17, R81, 0x2, P1 ;  /* 0x00000011080b7c11 */ /* 0x000fca00088f1451 */
[----:B------:R2:W-:Y:S02]  /*d0e0*/  STG.E.64 desc[UR14][R10.64], R70 ;  /* 0x000000460a007986 */ /* 0x0005e4000c101b0e */
.L_x_4377:
[----:B------:R-:W-:Y:S05]  /*d0f0*/  BSYNC.RECONVERGENT B0 ;  /* 0x0000000000007941 */ /* 0x000fea0003800200 */
.L_x_4376:
[----:B------:R-:W-:Y:S04]  /*d100*/  BSSY.RECONVERGENT B0, `(.L_x_4378) ;  /* 0x0000015000007945 */ /* 0x000fe80003800200 */
[----:B------:R-:W-:Y:S05]  /*d110*/  @P2 BRA `(.L_x_4379) ;  /* 0x00000000004c2947 */ /* 0x000fea0003800000 */
[----:B0-----:R-:W3:Y:S01]  /*d120*/  LDL.LU R8, [R1+0x2c0] ;  /* 0x0002c00001087983 */ /* 0x001ee20000300800 */
[----:B------:R-:W0:Y:S03]  /*d130*/  LDCU.64 UR12, c[0x0][0x3e0] ;  /* 0x00007c00ff0c77ac */ /* 0x000e260008000a00 */
[----:B-12---:R-:W2:Y:S01]  /*d140*/  LDL.LU R11, [R1+0x2a8] ;  /* 0x0002a800010b7983 */ /* 0x006ea20000300800 */
[----:B------:R-:W1:Y:S01]  /*d150*/  LDCU.64 UR16, c[0x0][0x380] ;  /* 0x00007000ff1077ac */ /* 0x000e620008000a00 */
[----:B------:R-:W-:Y:S02]  /*d160*/  IMAD.MOV.U32 R9, RZ, RZ, R21 ;  /* 0x000000ffff097224 */ /* 0x000fe400078e0015 */
[----:B0-----:R-:W-:Y:S02]  /*d170*/  IMAD R78, R78, UR12, RZ ;  /* 0x0000000c4e4e7c24 */ /* 0x001fe4000f8e02ff */
[----:B---3--:R-:W-:Y:S01]  /*d180*/  FADD.FTZ R10, R8, -UR5 ;  /* 0x80000005080a7e21 */ /* 0x008fe20008010000 */
[----:B------:R-:W-:Y:S01]  /*d190*/  MOV R8, R18 ;  /* 0x0000001200087202 */ /* 0x000fe20000000f00 */
[----:B--2---:R-:W-:-:S02]  /*d1a0*/  FADD.FTZ R11, R11, -UR5 ;  /* 0x800000050b0b7e21 */ /* 0x004fc40008010000 */
[----:B------:R-:W-:Y:S02]  /*d1b0*/  FMUL.FTZ R70, R10, UR6 ;  /* 0x000000060a467c20 */ /* 0x000fe40008410000 */
[----:B------:R-:W-:-:S04]  /*d1c0*/  IMAD.WIDE.U32 R8, R77, UR12, R8 ;  /* 0x0000000c4d087c25 */ /* 0x000fc8000f8e0008 */
[----:B------:R-:W-:Y:S01]  /*d1d0*/  FMUL.FTZ R71, R11, UR6 ;  /* 0x000000060b477c20 */ /* 0x000fe20008410000 */
[----:B------:R-:W-:Y:S01]  /*d1e0*/  FFMA.FTZ R70, R13, R70, R24 ;  /* 0x000000460d467223 */ /* 0x000fe20000010018 */
[----:B------:R-:W-:Y:S01]  /*d1f0*/  IMAD R77, R77, UR13, R78 ;  /* 0x0000000d4d4d7c24 */ /* 0x000fe2000f8e024e */
[----:B-1----:R-:W-:Y:S01]  /*d200*/  LEA R10, P1, R8, UR16, 0x2 ;  /* 0x00000010080a7c11 */ /* 0x002fe2000f8210ff */
[----:B------:R-:W-:-:S03]  /*d210*/  FFMA.FTZ R71, R14, R71, R15 ;  /* 0x000000470e477223 */ /* 0x000fc6000001000f */
[----:B------:R-:W-:-:S04]  /*d220*/  IADD3 R77, PT, PT, R9, R77, RZ ;  /* 0x0000004d094d7210 */ /* 0x000fc80007ffe0ff */
[----:B------:R-:W-:-:S05]  /*d230*/  LEA.HI.X R11, R8, UR17, R77, 0x2, P1 ;  /* 0x00000011080b7c11 */ /* 0x000fca00088f144d */
[----:B------:R3:W-:Y:S02]  /*d240*/  STG.E.64 desc[UR14][R10.64], R70 ;  /* 0x000000460a007986 */ /* 0x0007e4000c101b0e */
.L_x_4379:
[----:B------:R-:W-:Y:S05]  /*d250*/  BSYNC.RECONVERGENT B0 ;  /* 0x0000000000007941 */ /* 0x000fea0003800200 */
.L_x_4378:
[----:B------:R-:W-:Y:S04]  /*d260*/  BSSY.RECONVERGENT B0, `(.L_x_4380) ;  /* 0x0000015000007945 */ /* 0x000fe80003800200 */
[----:B------:R-:W-:Y:S05]  /*d270*/  @P3 BRA `(.L_x_4381) ;  /* 0x00000000004c3947 */ /* 0x000fea0003800000 */
[----:B0-----:R-:W4:Y:S01]  /*d280*/  LDL.LU R8, [R1+0x2cc] ;  /* 0x0002cc0001087983 */ /* 0x001f220000300800 */
[----:B------:R-:W0:Y:S03]  /*d290*/  LDCU.64 UR12, c[0x0][0x3e0] ;  /* 0x00007c00ff0c77ac */ /* 0x000e260008000a00 */
[----:B-123--:R-:W2:Y:S01]  /*d2a0*/  LDL.LU R11, [R1+0x2a0] ;  /* 0x0002a000010b7983 */ /* 0x00eea20000300800 */
[----:B------:R-:W1:Y:S01]  /*d2b0*/  LDCU.64 UR16, c[0x0][0x380] ;  /* 0x00007000ff1077ac */ /* 0x000e620008000a00 */
[----:B------:R-:W-:Y:S02]  /*d2c0*/  IMAD.MOV.U32 R9, RZ, RZ, R21 ;  /* 0x000000ffff097224 */ /* 0x000fe400078e0015 */
[----:B0-----:R-:W-:-:S04]  /*d2d0*/  IMAD R73, R73, UR12, RZ ;  /* 0x0000000c49497c24 */ /* 0x001fc8000f8e02ff */
[----:B------:R-:W-:Y:S02]  /*d2e0*/  IMAD R73, R72, UR13, R73 ;  /* 0x0000000d48497c24 */ /* 0x000fe4000f8e0249 */
[----:B----4-:R-:W-:Y:S01]  /*d2f0*/  FADD.FTZ R10, R8, -UR5 ;  /* 0x80000005080a7e21 */ /* 0x010fe20008010000 */
[----:B------:R-:W-:Y:S01]  /*d300*/  MOV R8, R18 ;  /* 0x0000001200087202 */ /* 0x000fe20000000f00 */
[----:B--2---:R-:W-:Y:S02]  /*d310*/  FADD.FTZ R11, R11, -UR5 ;  /* 0x800000050b0b7e21 */ /* 0x004fe40008010000 */
[----:B------:R-:W-:Y:S02]  /*d320*/  FMUL.FTZ R70, R10, UR6 ;  /* 0x000000060a467c20 */ /* 0x000fe40008410000 */
[----:B------:R-:W-:-:S04]  /*d330*/  IMAD.WIDE.U32 R8, R72, UR12, R8 ;  /* 0x0000000c48087c25 */ /* 0x000fc8000f8e0008 */
[----:B------:R-:W-:Y:S01]  /*d340*/  FMUL.FTZ R71, R11, UR6 ;  /* 0x000000060b477c20 */ /* 0x000fe20008410000 */
[----:B------:R-:W-:Y:S01]  /*d350*/  FFMA.FTZ R70, R13, R70, R24 ;  /* 0x000000460d467223 */ /* 0x000fe20000010018 */
[----:B-1----:R-:W-:Y:S02]  /*d360*/  LEA R10, P1, R8, UR16, 0x2 ;  /* 0x00000010080a7c11 */ /* 0x002fe4000f8210ff */
[----:B------:R-:W-:Y:S01]  /*d370*/  FFMA.FTZ R71, R14, R71, R15 ;  /* 0x000000470e477223 */ /* 0x000fe2000001000f */
[----:B------:R-:W-:-:S04]  /*d380*/  IADD3 R73, PT, PT, R9, R73, RZ ;  /* 0x0000004909497210 */ /* 0x000fc80007ffe0ff */
[----:B------:R-:W-:-:S05]  /*d390*/  LEA.HI.X R11, R8, UR17, R73, 0x2, P1 ;  /* 0x00000011080b7c11 */ /* 0x000fca00088f1449 */
[----:B------:R4:W-:Y:S02]  /*d3a0*/  STG.E.64 desc[UR14][R10.64], R70 ;  /* 0x000000460a007986 */ /* 0x0009e4000c101b0e */
.L_x_4381:
[----:B------:R-:W-:Y:S05]  /*d3b0*/  BSYNC.RECONVERGENT B0 ;  /* 0x0000000000007941 */ /* 0x000fea0003800200 */
.L_x_4380:
        /* <DEDUP_REMOVED lines=22> */
[----:B------:R-:W5:Y:S01]  /*d520*/  LDL.LU R9, [R1+0x2d4] ;  /* 0x0002d40001097983 */ /* 0x000f620000300800 */
[----:B------:R-:W0:Y:S03]  /*d530*/  LDCU.64 UR12, c[0x0][0x3e0] ;  /* 0x00007c00ff0c77ac */ /* 0x000e260008000a00 */
[----:B-1234-:R-:W2:Y:S01]  /*d540*/  LDL.LU R11, [R1+0x2b8] ;  /* 0x0002b800010b7983 */ /* 0x01eea20000300800 */
[----:B------:R-:W1:Y:S01]  /*d550*/  LDCU.64 UR16, c[0x0][0x380] ;  /* 0x00007000ff1077ac */ /* 0x000e620008000a00 */
[----:B0-----:R-:W-:Y:S01]  /*d560*/  IMAD R70, R8, UR12, RZ ;  /* 0x0000000c08467c24 */ /* 0x001fe2000f8e02ff */
[----:B------:R-:W-:Y:S01]  /*d570*/  MOV R8, R18 ;  /* 0x0000001200087202 */ /* 0x000fe20000000f00 */
[----:B-----5:R-:W-:Y:S01]  /*d580*/  FADD.FTZ R10, R9, -UR5 ;  /* 0x80000005090a7e21 */ /* 0x020fe20008010000 */
[----:B------:R-:W-:Y:S01]  /*d590*/  MOV R9, R21 ;  /* 0x0000001500097202 */ /* 0x000fe20000000f00 */
[----:B--2---:R-:W-:-:S02]  /*d5a0*/  FADD.FTZ R11, R11, -UR5 ;  /* 0x800000050b0b7e21 */ /* 0x004fc40008010000 */
[----:B------:R-:W-:-:S04]  /*d5b0*/  IMAD.WIDE.U32 R8, R69, UR12, R8 ;  /* 0x0000000c45087c25 */ /* 0x000fc8000f8e0008 */
[----:B------:R-:W-:Y:S01]  /*d5c0*/  FMUL.FTZ R71, R11, UR6 ;  /* 0x000000060b477c20 */ /* 0x000fe20008410000 */
[----:B------:R-:W-:Y:S02]  /*d5d0*/  IMAD R69, R69, UR13, R70 ;  /* 0x0000000d45457c24 */ /* 0x000fe4000f8e0246 */
[----:B------:R-:W-:Y:S01]  /*d5e0*/  FMUL.FTZ R70, R10, UR6 ;  /* 0x000000060a467c20 */ /* 0x000fe20008410000 */
[----:B-1----:R-:W-:Y:S01]  /*d5f0*/  LEA R10, P4, R8, UR16, 0x2 ;  /* 0x00000010080a7c11 */ /* 0x002fe2000f8810ff */
[----:B------:R-:W-:Y:S01]  /*d600*/  FFMA.FTZ R71, R14, R71, R15 ;  /* 0x000000470e477223 */ /* 0x000fe2000001000f */
[----:B------:R-:W-:Y:S02]  /*d610*/  IMAD.IADD R69, R9, 0x1, R69 ;  /* 0x0000000109457824 */ /* 0x000fe400078e0245 */
[----:B------:R-:W-:-:S03]  /*d620*/  FFMA.FTZ R70, R13, R70, R24 ;  /* 0x000000460d467223 */ /* 0x000fc60000010018 */
[----:B------:R-:W-:-:S05]  /*d630*/  LEA.HI.X R11, R8, UR17, R69, 0x2, P4 ;  /* 0x00000011080b7c11 */ /* 0x000fca000a0f1445 */
[----:B------:R0:W-:Y:S02]  /*d640*/  STG.E.64 desc[UR14][R10.64], R70 ;  /* 0x000000460a007986 */ /* 0x0001e4000c101b0e */
.L_x_4383:
[----:B------:R-:W-:Y:S05]  /*d650*/  BSYNC.RECONVERGENT B0 ;  /* 0x0000000000007941 */ /* 0x000fea0003800200 */
.L_x_4382:
[----:B------:R-:W-:Y:S04]  /*d660*/  BSSY.RECONVERGENT B0, `(.L_x_4384) ;  /* 0x0000015000007945 */ /* 0x000fe80003800200 */
[----:B------:R-:W-:Y:S05]  /*d670*/  @P1 BRA `(.L_x_4385) ;  /* 0x00000000004c1947 */ /* 0x000fea0003800000 */
[----:B------:R-:W5:Y:S01]  /*d680*/  LDL.LU R8, [R1+0x2dc] ;  /* 0x0002dc0001087983 */ /* 0x000f620000300800 */
[----:B------:R-:W0:Y:S03]  /*d690*/  LDCU.64 UR12, c[0x0][0x3e0] ;  /* 0x00007c00ff0c77ac */ /* 0x000e260008000a00 */
[----:B01234-:R-:W2:Y:S01]  /*d6a0*/  LDL.LU R11, [R1+0x2ac] ;  /* 0x0002ac00010b7983 */ /* 0x01fea20000300800 */
[----:B------:R-:W0:Y:S01]  /*d6b0*/  LDCU.64 UR16, c[0x0][0x380] ;  /* 0x00007000ff1077ac */ /* 0x000e220008000a00 */
[----:B------:R-:W-:Y:S01]  /*d6c0*/  MOV R9, R21 ;  /* 0x0000001500097202 */ /* 0x000fe20000000f00 */
[----:B------:R-:W-:-:S04]  /*d6d0*/  IMAD R85, R85, UR12, RZ ;  /* 0x0000000c55557c24 */ /* 0x000fc8000f8e02ff */
[----:B------:R-:W-:Y:S02]  /*d6e0*/  IMAD R85, R58, UR13, R85 ;  /* 0x0000000d3a557c24 */ /* 0x000fe4000f8e0255 */
[----:B-----5:R-:W-:Y:S01]  /*d6f0*/  FADD.FTZ R10, R8, -UR5 ;  /* 0x80000005080a7e21 */ /* 0x020fe20008010000 */
[----:B------:R-:W-:Y:S01]  /*d700*/  MOV R8, R18 ;  /* 0x0000001200087202 */ /* 0x000fe20000000f00 */
[----:B--2---:R-:W-:Y:S02]  /*d710*/  FADD.FTZ R11, R11, -UR5 ;  /* 0x800000050b0b7e21 */ /* 0x004fe40008010000 */
[----:B------:R-:W-:Y:S02]  /*d720*/  FMUL.FTZ R70, R10, UR6 ;  /* 0x000000060a467c20 */ /* 0x000fe40008410000 */
[----:B------:R-:W-:-:S04]  /*d730*/  IMAD.WIDE.U32 R8, R58, UR12, R8 ;  /* 0x0000000c3a087c25 */ /* 0x000fc8000f8e0008 */
[----:B------:R-:W-:Y:S01]  /*d740*/  FMUL.FTZ R71, R11, UR6 ;  /* 0x000000060b477c20 */ /* 0x000fe20008410000 */
[----:B------:R-:W-:Y:S01]  /*d750*/  FFMA.FTZ R70, R13, R70, R24 ;  /* 0x000000460d467223 */ /* 0x000fe20000010018 */
[----:B------:R-:W-:Y:S01]  /*d760*/  IMAD.IADD R85, R9, 0x1, R85 ;  /* 0x0000000109557824 */ /* 0x000fe200078e0255 */
[----:B0-----:R-:W-:Y:S01]  /*d770*/  LEA R10, P1, R8, UR16, 0x2 ;  /* 0x00000010080a7c11 */ /* 0x001fe2000f8210ff */
[----:B------:R-:W-:-:S03]  /*d780*/  FFMA.FTZ R71, R14, R71, R15 ;  /* 0x000000470e477223 */ /* 0x000fc6000001000f */
[----:B------:R-:W-:-:S05]  /*d790*/  LEA.HI.X R11, R8, UR17, R85, 0x2, P1 ;  /* 0x00000011080b7c11 */ /* 0x000fca00088f1455 */
[----:B------:R0:W-:Y:S04]  /*d7a0*/  STG.E.64 desc[UR14][R10.64], R70 ;  /* 0x000000460a007986 */ /* 0x0001e8000c101b0e */
.L_x_4385:
[----:B------:R-:W-:Y:S05]  /*d7b0*/  BSYNC.RECONVERGENT B0 ;  /* 0x0000000000007941 */ /* 0x000fea0003800200 */
.L_x_4384:
[----:B------:R-:W-:Y:S04]  /*d7c0*/  BSSY.RECONVERGENT B0, `(.L_x_4386) ;  /* 0x0000015000007945 */ /* 0x000fe80003800200 */
[----:B------:R-:W-:Y:S05]  /*d7d0*/  @P5 BRA `(.L_x_4387) ;  /* 0x00000000004c5947 */ /* 0x000fea0003800000 */
[----:B------:R-:W5:Y:S01]  /*d7e0*/  LDL.LU R8, [R1+0x2e4] ;  /* 0x0002e40001087983 */ /* 0x000f620000300800 */
[----:B------:R-:W0:Y:S03]  /*d7f0*/  LDCU.64 UR12, c[0x0][0x3e0] ;  /* 0x00007c00ff0c77ac */ /* 0x000e260008000a00 */
[----:B01234-:R-:W2:Y:S01]  /*d800*/  LDL.LU R11, [R1+0x2c8] ;  /* 0x0002c800010b7983 */ /* 0x01fea20000300800 */
[----:B------:R-:W0:Y:S01]  /*d810*/  LDCU.64 UR16, c[0x0][0x380] ;  /* 0x00007000ff1077ac */ /* 0x000e220008000a00 */
[----:B------:R-:W-:Y:S01]  /*d820*/  MOV R9, R21 ;  /* 0x0000001500097202 */ /* 0x000fe20000000f00 */
[----:B------:R-:W-:Y:S02]  /*d830*/  IMAD R58, R83, UR12, RZ ;  /* 0x0000000c533a7c24 */ /* 0x000fe4000f8e02ff */
[----:B-----5:R-:W-:Y:S01]  /*d840*/  FADD.FTZ R10, R8, -UR5 ;  /* 0x80000005080a7e21 */ /* 0x020fe20008010000 */
[----:B------:R-:W-:Y:S01]  /*d850*/  MOV R8, R18 ;  /* 0x0000001200087202 */ /* 0x000fe20000000f00 */
[----:B--2---:R-:W-:-:S02]  /*d860*/  FADD.FTZ R11, R11, -UR5 ;  /* 0x800000050b0b7e21 */ /* 0x004fc40008010000 */
[----:B------:R-:W-:Y:S02]  /*d870*/  FMUL.FTZ R70, R10, UR6 ;  /* 0x000000060a467c20 */ /* 0x000fe40008410000 */
[----:B------:R-:W-:-:S04]  /*d880*/  IMAD.WIDE.U32 R8, R81, UR12, R8 ;  /* 0x0000000c51087c25 */ /* 0x000fc8000f8e0008 */
[----:B------:R-:W-:Y:S01]  /*d890*/  FMUL.FTZ R71, R11, UR6 ;  /* 0x000000060b477c20 */ /* 0x000fe20008410000 */
[----:B------:R-:W-:Y:S01]  /*d8a0*/  FFMA.FTZ R70, R13, R70, R24 ;  /* 0x000000460d467223 */ /* 0x000fe20000010018 */
[----:B------:R-:W-:Y:S01]  /*d8b0*/  IMAD R81, R81, UR13, R58 ;  /* 0x0000000d51517c24 */ /* 0x000fe2000f8e023a */
[----:B0-----:R-:W-:Y:S01]  /*d8c0*/  LEA R10, P1, R8, UR16, 0x2 ;  /* 0x00000010080a7c11 */ /* 0x001fe2000f8210ff */
[----:B------:R-:W-:Y:S02]  /*d8d0*/  FFMA.FTZ R71, R14, R71, R15 ;  /* 0x000000470e477223 */ /* 0x000fe4000001000f */
[----:B------:R-:W-:-:S05]  /*d8e0*/  IMAD.IADD R81, R9, 0x1, R81 ;  /* 0x0000000109517824 */ /* 0x000fca00078e0251 */
[----:B------:R-:W-:-:S05]  /*d8f0*/  LEA.HI.X R11, R8, UR17, R81, 0x2, P1 ;  /* 0x00000011080b7c11 */ /* 0x000fca00088f1451 */
[----:B------:R0:W-:Y:S02]  /*d900*/  STG.E.64 desc[UR14][R10.64], R70 ;  /* 0x000000460a007986 */ /* 0x0001e4000c101b0e */
.L_x_4387:
[----:B------:R-:W-:Y:S05]  /*d910*/  BSYNC.RECONVERGENT B0 ;  /* 0x0000000000007941 */ /* 0x000fea0003800200 */
.L_x_4386:
        /* <DEDUP_REMOVED lines=21> */
.L_x_4389:
[----:B------:R-:W-:Y:S05]  /*da70*/  BSYNC.RECONVERGENT B0 ;  /* 0x0000000000007941 */ /* 0x000fea0003800200 */
.L_x_4388:
        /* <DEDUP_REMOVED lines=21> */
.L_x_4391:
[----:B------:R-:W-:Y:S05]  /*dbd0*/  BSYNC.RECONVERGENT B0 ;  /* 0x0000000000007941 */ /* 0x000fea0003800200 */
.L_x_4390:
        /* <DEDUP_REMOVED lines=22> */
[----:B------:R-:W5:Y:S01]  /*dd40*/  LDL.LU R9, [R1+0x2f8] ;  /* 0x0002f80001097983 */ /* 0x000f620000300800 */
[----:B------:R-:W0:Y:S03]  /*dd50*/  LDCU.64 UR12, c[0x0][0x3e0] ;  /* 0x00007c00ff0c77ac */ /* 0x000e260008000a00 */
[----:B01234-:R-:W2:Y:S01]  /*dd60*/  LDL.LU R11, [R1+0x2d0] ;  /* 0x0002d000010b7983 */ /* 0x01fea20000300800 */
[----:B------:R-:W0:Y:S01]  /*dd70*/  LDCU.64 UR16, c[0x0][0x380] ;  /* 0x00007000ff1077ac */ /* 0x000e220008000a00 */
[----:B------:R-:W-:Y:S02]  /*dd80*/  IMAD R70, R8, UR12, RZ ;  /* 0x0000000c08467c24 */ /* 0x000fe4000f8e02ff */
[----:B------:R-:W-:Y:S02]  /*dd90*/  IMAD.MOV.U32 R8, RZ, RZ, R18 ;  /* 0x000000ffff087224 */ /* 0x000fe400078e0012 */
[----:B-----5:R-:W-:Y:S01]  /*dda0*/  FADD.FTZ R10, R9, -UR5 ;  /* 0x80000005090a7e21 */ /* 0x020fe20008010000 */
[----:B------:R-:W-:Y:S01]  /*ddb0*/  MOV R9, R21 ;  /* 0x0000001500097202 */ /* 0x000fe20000000f00 */
[----:B--2---:R-:W-:-:S02]  /*ddc0*/  FADD.FTZ R11, R11, -UR5 ;  /* 0x800000050b0b7e21 */ /* 0x004fc40008010000 */
[----:B------:R-:W-:-:S04]  /*ddd0*/  IMAD.WIDE.U32 R8, R57, UR12, R8 ;  /* 0x0000000c39087c25 */ /* 0x000fc8000f8e0008 */
[----:B------:R-:W-:Y:S01]  /*dde0*/  FMUL.FTZ R71, R11, UR6 ;  /* 0x000000060b477c20 */ /* 0x000fe20008410000 */
[----:B------:R-:W-:Y:S02]  /*ddf0*/  IMAD R57, R57, UR13, R70 ;  /* 0x0000000d39397c24 */ /* 0x000fe4000f8e0246 */
[----:B------:R-:W-:Y:S01]  /*de00*/  FMUL.FTZ R70, R10, UR6 ;  /* 0x000000060a467c20 */ /* 0x000fe20008410000 */
[----:B0-----:R-:W-:Y:S01]  /*de10*/  LEA R10, P4, R8, UR16, 0x2 ;  /* 0x00000010080a7c11 */ /* 0x001fe2000f8810ff */
[----:B------:R-:W-:Y:S01]  /*de20*/  FFMA.FTZ R71, R14, R71, R15 ;  /* 0x000000470e477223 */ /* 0x000fe2000001000f */
[----:B------:R-:W-:Y:S01]  /*de30*/  IADD3 R57, PT, PT, R9, R57, RZ ;  /* 0x0000003909397210 */ /* 0x000fe20007ffe0ff */
[----:B------:R-:W-:-:S03]  /*de40*/  FFMA.FTZ R70, R13, R70, R24 ;  /* 0x000000460d467223 */ /* 0x000fc60000010018 */
[----:B------:R-:W-:-:S05]  /*de50*/  LEA.HI.X R11, R8, UR17, R57, 0x2, P4 ;  /* 0x00000011080b7c11 */ /* 0x000fca000a0f1439 */
[----:B------:R0:W-:Y:S02]  /*de60*/  STG.E.64 desc[UR14][R10.64], R70 ;  /* 0x000000460a007986 */ /* 0x0001e4000c101b0e */
.L_x_4393:
[----:B------:R-:W-:Y:S05]  /*de70*/  BSYNC.RECONVERGENT B0 ;  /* 0x0000000000007941 */ /* 0x000fea0003800200 */
.L_x_4392:
        /* <DEDUP_REMOVED lines=9> */
[----:B------:R-:W-:-:S02]  /*df10*/  IMAD.MOV.U32 R8, RZ, RZ, R18 ;  /* 0x000000ffff087224 */ /* 0x000fc400078e0012 */
[----:B--2---:R-:W-:Y:S02]  /*df20*/  FADD.FTZ R11, R11, -UR5 ;  /* 0x800000050b0b7e21 */ /* 0x004fe40008010000 */
        /* <DEDUP_REMOVED lines=10> */
.L_x_4395:
[----:B------:R-:W-:Y:S05]  /*dfd0*/  BSYNC.RECONVERGENT B0 ;  /* 0x0000000000007941 */ /* 0x000fea0003800200 */
.L_x_4394:
        /* <DEDUP_REMOVED lines=21> */
.L_x_4397:
[----:B------:R-:W-:Y:S05]  /*e130*/  BSYNC.RECONVERGENT B0 ;  /* 0x0000000000007941 */ /* 0x000fea0003800200 */
.L_x_4396:
        /* <DEDUP_REMOVED lines=13> */
[----:B------:R-:W-:Y:S01]  /*e210*/  FMUL.FTZ R71, R11, UR6 ;  /* 0x000000060b477c20 */ /* 0x000fe20008410000 */
[----:B------:R-:W-:Y:S01]  /*e220*/  IMAD R77, R77, UR13, R78 ;  /* 0x0000000d4d4d7c24 */ /* 0x000fe2000f8e024e */
[----:B0-----:R-:W-:Y:S01]  /*e230*/  LEA R10, P1, R8, UR16, 0x2 ;  /* 0x00000010080a7c11 */ /* 0x001fe2000f8210ff */
[----:B------:R-:W-:Y:S01]  /*e240*/  FFMA.FTZ R70, R13, R70, R24 ;  /* 0x000000460d467223 */ /* 0x000fe20000010018 */
[----:B------:R-:W-:Y:S02]  /*e250*/  FFMA.FTZ R71, R14, R71, R15 ;  /* 0x000000470e477223 */ /* 0x000fe4000001000f */
[----:B------:R-:W-:-:S04]  /*e260*/  IADD3 R77, PT, PT, R9, R77, RZ ;  /* 0x0000004d094d7210 */ /* 0x000fc80007ffe0ff */
[----:B------:R-:W-:-:S05]  /*e270*/  LEA.HI.X R11, R8, UR17, R77, 0x2, P1 ;  /* 0x00000011080b7c11 */ /* 0x000fca00088f144d */
[----:B------:R0:W-:Y:S02]  /*e280*/  STG.E.64 desc[UR14][R10.64], R70 ;  /* 0x000000460a007986 */ /* 0x0001e4000c101b0e */
.L_x_4399:
[----:B------:R-:W-:Y:S05]  /*e290*/  BSYNC.RECONVERGENT B0 ;  /* 0x0000000000007941 */ /* 0x000fea0003800200 */
.L_x_4398:
[----:B------:R-:W-:Y:S04]  /*e2a0*/  BSSY.RECONVERGENT B0, `(.L_x_4400) ;  /* 0x0000014000007945 */ /* 0x000fe80003800200 */
[----:B------:R-:W-:Y:S05]  /*e2b0*/  @P3 BRA `(.L_x_4401) ;  /* 0x0000000000483947 */ /* 0x000fea0003800000 */
[----:B------:R-:W5:Y:S01]  /*e2c0*/  LDL.LU R8, [R1+0x308] ;  /* 0x0003080001087983 */ /* 0x000f620000300800 */
[----:B------:R-:W0:Y:S01]  /*e2d0*/  LDCU.64 UR12, c[0x0][0x3e0] ;  /* 0x00007c00ff0c77ac */ /* 0x000e220008000a00 */
[----:B------:R-:W-:Y:S01]  /*e2e0*/  MOV R9, R21 ;  /* 0x0000001500097202 */ /* 0x000fe20000000f00 */
[----:B------:R-:W-:Y:S01]  /*e2f0*/  FADD.FTZ R74, R74, -UR5 ;  /* 0x800000054a4a7e21 */ /* 0x000fe20008010000 */
[----:B------:R-:W5:Y:S03]  /*e300*/  LDCU.64 UR16, c[0x0][0x380] ;  /* 0x00007000ff1077ac */ /* 0x000f660008000a00 */
[----:B01234-:R-:W-:-:S04]  /*e310*/  FMUL.FTZ R71, R74, UR6 ;  /* 0x000000064a477c20 */ /* 0x01ffc80008410000 */
[----:B------:R-:W-:Y:S01]  /*e320*/  FFMA.FTZ R71, R14, R71, R15 ;  /* 0x000000470e477223 */ /* 0x000fe2000001000f */
[----:B------:R-:W-:Y:S02]  /*e330*/  IMAD R72, R72, UR12, RZ ;  /* 0x0000000c48487c24 */ /* 0x000fe4000f8e02ff */
[----:B-----5:R-:W-:Y:S01]  /*e340*/  FADD.FTZ R10, R8, -UR5 ;  /* 0x80000005080a7e21 */ /* 0x020fe20008010000 */
[----:B------:R-:W-:-:S03]  /*e350*/  IMAD.MOV.U32 R8, RZ, RZ, R18 ;  /* 0x000000ffff087224 */ /* 0x000fc600078e0012 */
[----:B------:R-:W-:Y:S01]  /*e360*/  FMUL.FTZ R70, R10, UR6 ;  /* 0x000000060a467c20 */ /* 0x000fe20008410000 */
[----:B------:R-:W-:-:S04]  /*e370*/  IMAD.WIDE.U32 R8, R73, UR12, R8 ;  /* 0x0000000c49087c25 */ /* 0x000fc8000f8e0008 */
[----:B------:R-:W-:Y:S01]  /*e380*/  FFMA.FTZ R70, R13, R70, R24 ;  /* 0x000000460d467223 */ /* 0x000fe20000010018 */
[----:B------:R-:W-:Y:S01]  /*e390*/  IMAD R73, R73, UR13, R72 ;  /* 0x0000000d49497c24 */ /* 0x000fe2000f8e0248 */
[----:B------:R-:W-:-:S04]  /*e3a0*/  LEA R10, P1, R8, UR16, 0x2 ;  /* 0x00000010080a7c11 */ /* 0x000fc8000f8210ff */
[----:B------:R-:W-:-:S04]  /*e3b0*/  IADD3 R73, PT, PT, R9, R73, RZ ;  /* 0x0000004909497210 */ /* 0x000fc80007ffe0ff */
[----:B------:R-:W-:-:S05]  /*e3c0*/  LEA.HI.X R11, R8, UR17, R73, 0x2, P1 ;  /* 0x00000011080b7c11 */ /* 0x000fca00088f1449 */
[----:B------:R0:W-:Y:S02]  /*e3d0*/  STG.E.64 desc[UR14][R10.64], R70 ;  /* 0x000000460a007986 */ /* 0x0001e4000c101b0e */
.L_x_4401:
[----:B------:R-:W-:Y:S05]  /*e3e0*/  BSYNC.RECONVERGENT B0 ;  /* 0x0000000000007941 */ /* 0x000fea0003800200 */
.L_x_4400:
        /* <DEDUP_REMOVED lines=23> */
[----:B------:R-:W0:Y:S01]  /*e560*/  LDCU.64 UR12, c[0x0][0x3e0] ;  /* 0x00007c00ff0c77ac */ /* 0x000e220008000a00 */
[----:B------:R-:W-:Y:S01]  /*e570*/  FADD.FTZ R76, R76, -UR5 ;  /* 0x800000054c4c7e21 */ /* 0x000fe20008010000 */
[----:B------:R-:W5:Y:S03]  /*e580*/  LDCU.64 UR16, c[0x0][0x380] ;  /* 0x00007000ff1077ac */ /* 0x000f660008000a00 */
[----:B01234-:R-:W-:-:S04]  /*e590*/  FMUL.FTZ R71, R76, UR6 ;  /* 0x000000064c477c20 */ /* 0x01ffc80008410000 */
[----:B------:R-:W-:Y:S01]  /*e5a0*/  FFMA.FTZ R71, R14, R71, R15 ;  /* 0x000000470e477223 */ /* 0x000fe2000001000f */
[----:B------:R-:W-:Y:S01]  /*e5b0*/  IMAD R70, R8, UR12, RZ ;  /* 0x0000000c08467c24 */ /* 0x000fe2000f8e02ff */
[----:B------:R-:W-:Y:S01]  /*e5c0*/  MOV R8, R18 ;  /* 0x0000001200087202 */ /* 0x000fe20000000f00 */
[----:B-----5:R-:W-:Y:S01]  /*e5d0*/  FADD.FTZ R10, R9, -UR5 ;  /* 0x80000005090a7e21 */ /* 0x020fe20008010000 */
[----:B------:R-:W-:-:S03]  /*e5e0*/  IMAD.MOV.U32 R9, RZ, RZ, R21 ;  /* 0x000000ffff097224 */ /* 0x000fc600078e0015 */
        /* <DEDUP_REMOVED lines=8> */
.L_x_4403:
[----:B------:R-:W-:Y:S05]  /*e670*/  BSYNC.RECONVERGENT B0 ;  /* 0x0000000000007941 */ /* 0x000fea0003800200 */
.L_x_4402:
[----:B------:R-:W-:Y:S04]  /*e680*/  BSSY.RECONVERGENT B0, `(.L_x_4404) ;  /* 0x0000014000007945 */ /* 0x000fe80003800200 */
[----:B------:R-:W-:Y:S05]  /*e690*/  @P1 BRA `(.L_x_4405) ;  /* 0x0000000000481947 */ /* 0x000fea0003800000 */
[----:B------:R-:W5:Y:S01]  /*e6a0*/  LDL.LU R8, [R1+0x310] ;  /* 0x0003100001087983 */ /* 0x000f620000300800 */
[----:B------:R-:W0:Y:S01]  /*e6b0*/  LDCU.64 UR12, c[0x0][0x3e0] ;  /* 0x00007c00ff0c77ac */ /* 0x000e220008000a00 */
[----:B------:R-:W-:Y:S02]  /*e6c0*/  IMAD.MOV.U32 R9, RZ, RZ, R21 ;  /* 0x000000ffff097224 */ /* 0x000fe400078e0015 */
[----:B------:R-:W-:Y:S01]  /*e6d0*/  FADD.FTZ R75, R75, -UR5 ;  /* 0x800000054b4b7e21 */ /* 0x000fe20008010000 */
[----:B------:R-:W5:Y:S03]  /*e6e0*/  LDCU.64 UR16, c[0x0][0x380] ;  /* 0x00007000ff1077ac */ /* 0x000f660008000a00 */
[----:B01234-:R-:W-:-:S04]  /*e6f0*/  FMUL.FTZ R71, R75, UR6 ;  /* 0x000000064b477c20 */ /* 0x01ffc80008410000 */
[----:B------:R-:W-:Y:S01]  /*e700*/  FFMA.FTZ R71, R14, R71, R15 ;  /* 0x000000470e477223 */ /* 0x000fe2000001000f */
[----:B------:R-:W-:-:S04]  /*e710*/  IMAD R11, R78, UR12, RZ ;  /* 0x0000000c4e0b7c24 */ /* 0x000fc8000f8e02ff */
[----:B------:R-:W-:Y:S02]  /*e720*/  IMAD R11, R58, UR13, R11 ;  /* 0x0000000d3a0b7c24 */ /* 0x000fe4000f8e020b */
[----:B-----5:R-:W-:Y:S01]  /*e730*/  FADD.FTZ R10, R8, -UR5 ;  /* 0x80000005080a7e21 */ /* 0x020fe20008010000 */
[----:B------:R-:W-:-:S03]  /*e740*/  MOV R8, R18 ;  /* 0x0000001200087202 */ /* 0x000fc60000000f00 */
[----:B------:R-:W-:Y:S02]  /*e750*/  FMUL.FTZ R70, R10, UR6 ;  /* 0x000000060a467c20 */ /* 0x000fe40008410000 */
[----:B------:R-:W-:-:S04]  /*e760*/  IMAD.WIDE.U32 R8, R58, UR12, R8 ;  /* 0x0000000c3a087c25 */ /* 0x000fc8000f8e0008 */
[----:B------:R-:W-:Y:S01]  /*e770*/  FFMA.FTZ R70, R13, R70, R24 ;  /* 0x000000460d467223 */ /* 0x000fe20000010018 */
[----:B------:R-:W-:Y:S02]  /*e780*/  LEA R10, P1, R8, UR16, 0x2 ;  /* 0x00000010080a7c11 */ /* 0x000fe4000f8210ff */
[----:B------:R-:W-:-:S04]  /*e790*/  IADD3 R11, PT, PT, R9, R11, RZ ;  /* 0x0000000b090b7210 */ /* 0x000fc80007ffe0ff */
[----:B------:R-:W-:-:S05]  /*e7a0*/  LEA.HI.X R11, R8, UR17, R11, 0x2, P1 ;  /* 0x00000011080b7c11 */ /* 0x000fca00088f140b */
[----:B------:R0:W-:Y:S02]  /*e7b0*/  STG.E.64 desc[UR14][R10.64], R70 ;  /* 0x000000460a007986 */ /* 0x0001e4000c101b0e */
.L_x_4405:
[----:B------:R-:W-:Y:S05]  /*e7c0*/  BSYNC.RECONVERGENT B0 ;  /* 0x0000000000007941 */ /* 0x000fea0003800200 */
.L_x_4404:
[----:B------:R-:W-:Y:S04]  /*e7d0*/  BSSY.RECONVERGENT B0, `(.L_x_4406) ;  /* 0x0000014000007945 */ /* 0x000fe80003800200 */
[----:B------:R-:W-:Y:S05]  /*e7e0*/  @P5 BRA `(.L_x_4407) ;  /* 0x0000000000485947 */ /* 0x000fea0003800000 */
[----:B------:R-:W5:Y:S01]  /*e7f0*/  LDL.LU R8, [R1+0x314] ;  /* 0x0003140001087983 */ /* 0x000f620000300800 */
[----:B------:R-:W0:Y:S01]  /*e800*/  LDCU.64 UR12, c[0x0][0x3e0] ;  /* 0x00007c00ff0c77ac */ /* 0x000e220008000a00 */
[----:B------:R-:W-:Y:S02]  /*e810*/  IMAD.MOV.U32 R9, RZ, RZ, R21 ;  /* 0x000000ffff097224 */ /* 0x000fe400078e0015 */
[----:B------:R-:W-:Y:S01]  /*e820*/  FADD.FTZ R2, R2, -UR5 ;  /* 0x8000000502027e21 */ /* 0x000fe20008010000 */
[----:B------:R-:W5:Y:S03]  /*e830*/  LDCU.64 UR16, c[0x0][0x380] ;  /* 0x00007000ff1077ac */ /* 0x000f660008000a00 */
[----:B------:R-:W-:-:S04]  /*e840*/  FMUL.FTZ R2, R2, UR6 ;  /* 0x0000000602027c20 */ /* 0x000fc80008410000 */
[----:B01234-:R-:W-:Y:S01]  /*e850*/  FFMA.FTZ R71, R14, R2, R15 ;  /* 0x000000020e477223 */ /* 0x01ffe2000001000f */
[----:B------:R-:W-:Y:S02]  /*e860*/  IMAD R58, R83, UR12, RZ ;  /* 0x0000000c533a7c24 */ /* 0x000fe4000f8e02ff */
[----:B-----5:R-:W-:Y:S01]  /*e870*/  FADD.FTZ R10, R8, -UR5 ;  /* 0x80000005080a7e21 */ /* 0x020fe20008010000 */
[----:B------:R-:W-:-:S03]  /*e880*/  MOV R8, R18 ;  /* 0x0000001200087202 */ /* 0x000fc60000000f00 */
[----:B------:R-:W-:Y:S02]  /*e890*/  FMUL.FTZ R70, R10, UR6 ;  /* 0x000000060a467c20 */ /* 0x000fe40008410000 */
[----:B------:R-:W-:-:S04]  /*e8a0*/  IMAD.WIDE.U32 R8, R81, UR12, R8 ;  /* 0x0000000c51087c25 */ /* 0x000fc8000f8e0008 */
[----:B------:R-:W-:Y:S01]  /*e8b0*/  FFMA.FTZ R70, R13, R70, R24 ;  /* 0x000000460d467223 */ /* 0x000fe20000010018 */
[----:B------:R-:W-:Y:S01]  /*e8c0*/  IMAD R81, R81, UR13, R58 ;  /* 0x0000000d51517c24 */ /* 0x000fe2000f8e023a */
[----:B------:R-:W-:-:S04]  /*e8d0*/  LEA R10, P1, R8, UR16, 0x2 ;  /* 0x00000010080a7c11 */ /* 0x000fc8000f8210ff */
[----:B------:R-:W-:-:S04]  /*e8e0*/  IADD3 R81, PT, PT, R9, R81, RZ ;  /* 0x0000005109517210 */ /* 0x000fc80007ffe0ff */
[----:B------:R-:W-:-:S05]  /*e8f0*/  LEA.HI.X R11, R8, UR17, R81, 0x2, P1 ;  /* 0x00000011080b7c11 */ /* 0x000fca00088f1451 */
[----:B------:R0:W-:Y:S02]  /*e900*/  STG.E.64 desc[UR14][R10.64], R70 ;  /* 0x000000460a007986 */ /* 0x0001e4000c101b0e */
.L_x_4407:
[----:B------:R-:W-:Y:S05]  /*e910*/  BSYNC.RECONVERGENT B0 ;  /* 0x0000000000007941 */ /* 0x000fea0003800200 */
.L_x_4406:
[----:B------:R-:W-:Y:S04]  /*e920*/  BSSY.RECONVERGENT B0, `(.L_x_4408) ;  /* 0x0000014000007945 */ /* 0x000fe80003800200 */
[----:B------:R-:W-:Y:S05]  /*e930*/  @P2 BRA `(.L_x_4409) ;  /* 0x0000000000482947 */ /* 0x000fea0003800000 */
[----:B------:R-:W5:Y:S01]  /*e940*/  LDL.LU R2, [R1+0x318] ;  /* 0x0003180001027983 */ /* 0x000f620000300800 */
[----:B------:R-:W0:Y:S01]  /*e950*/  LDCU.64 UR12, c[0x0][0x3e0] ;  /* 0x00007c00ff0c77ac */ /* 0x000e220008000a00 */
[----:B------:R-:W-:Y:S01]  /*e960*/  MOV R8, R18 ;  /* 0x0000001200087202 */ /* 0x000fe20000000f00 */
[----:B------:R-:W-:Y:S02]  /*e970*/  IMAD.MOV.U32 R9, RZ, RZ, R21 ;  /* 0x000000ffff097224 */ /* 0x000fe400078e0015 */
[----:B------:R-:W-:Y:S01]  /*e980*/  FADD.FTZ R3, R3, -UR5 ;  /* 0x8000000503037e21 */ /* 0x000fe20008010000 */
[----:B------:R-:W5:Y:S03]  /*e990*/  LDCU.64 UR16, c[0x0][0x380] ;  /* 0x00007000ff1077ac */ /* 0x000f660008000a00 */
[----:B01234-:R-:W-:-:S04]  /*e9a0*/  FMUL.FTZ R11, R3, UR6 ;  /* 0x00000006030b7c20 */ /* 0x01ffc80008410000 */
[----:B------:R-:W-:Y:S01]  /*e9b0*/  FFMA.FTZ R11, R14, R11, R15 ;  /* 0x0000000b0e0b7223 */ /* 0x000fe2000001000f */
[----:B------:R-:W-:Y:S02]  /*e9c0*/  IMAD R74, R74, UR12, RZ ;  /* 0x0000000c4a4a7c24 */ /* 0x000fe4000f8e02ff */
[----:B------:R-:W-:-:S04]  /*e9d0*/  IMAD.WIDE.U32 R8, R77, UR12, R8 ;  /* 0x0000000c4d087c25 */ /* 0x000fc8000f8e0008 */
[----:B------:R-:W-:-:S05]  /*e9e0*/  IMAD R77, R77, UR13, R74 ;  /* 0x0000000d4d4d7c24 */ /* 0x000fca000f8e024a */
[----:B------:R-:W-:Y:S01]  /*e9f0*/  IADD3 R77, PT, PT, R9, R77, RZ ;  /* 0x0000004d094d7210 */ /* 0x000fe20007ffe0ff */
[----:B-----5:R-:W-:-:S04]  /*ea00*/  FADD.FTZ R2, R2, -UR5 ;  /* 0x8000000502027e21 */ /* 0x020fc80008010000 */
[----:B------:R-:W-:Y:S01]  /*ea10*/  FMUL.FTZ R10, R2, UR6 ;  /* 0x00000006020a7c20 */ /* 0x000fe20008410000 */
[----:B------:R-:W-:-:S03]  /*ea20*/  LEA R2, P1, R8, UR16, 0x2 ;  /* 0x0000001008027c11 */ /* 0x000fc6000f8210ff */
[----:B------:R-:W-:Y:S01]  /*ea30*/  FFMA.FTZ R10, R13, R10, R24 ;  /* 0x0000000a0d0a7223 */ /* 0x000fe20000010018 */
[----:B------:R-:W-:-:S05]  /*ea40*/  LEA.HI.X R3, R8, UR17, R77, 0x2, P1 ;  /* 0x0000001108037c11 */ /* 0x000fca00088f144d */
[----:B------:R0:W-:Y:S04]  /*ea50*/  STG.E.64 desc[UR14][R2.64], R10 ;  /* 0x0000000a02007986 */ /* 0x0001e8000c101b0e */
.L_x_4409:
[----:B------:R-:W-:Y:S05]  /*ea60*/  BSYNC.RECONVERGENT B0 ;  /* 0x0000000000007941 */ /* 0x000fea0003800200 */
.L_x_4408:
[----:B------:R-:W-:Y:S04]  /*ea70*/  BSSY.RECONVERGENT B0, `(.L_x_4410) ;  /* 0x0000013000007945 */ /* 0x000fe80003800200 */
[----:B------:R-:W-:Y:S05]  /*ea80*/  @P3 BRA `(.L_x_4411) ;  /* 0x0000000000443947 */ /* 0x000fea0003800000 */
[----:B------:R-:W5:Y:S01]  /*ea90*/  LDCU.64 UR12, c[0x0][0x3e0] ;  /* 0x00007c00ff0c77ac */ /* 0x000f620008000a00 */
[----:B0-----:R-:W-:Y:S01]  /*eaa0*/  MOV R2, R18 ;  /* 0x0000001200027202 */ /* 0x001fe20000000f00 */
[----:B------:R-:W-:Y:S02]  /*eab0*/  IMAD.MOV.U32 R3, RZ, RZ, R21 ;  /* 0x000000ffff037224 */ /* 0x000fe400078e0015 */
[----:B------:R-:W-:Y:S01]  /*eac0*/  FADD.FTZ R84, R84, -UR5 ;  /* 0x8000000554547e21 */ /* 0x000fe20008010000 */
[----:B------:R-:W0:Y:S01]  /*ead0*/  LDCU.64 UR16, c[0x0][0x380] ;  /* 0x00007000ff1077ac */ /* 0x000e220008000a00 */
[----:B------:R-:W-:Y:S02]  /*eae0*/  FADD.FTZ R4, R4, -UR5 ;  /* 0x8000000504047e21 */ /* 0x000fe40008010000 */
[----:B-1234-:R-:W-:Y:S02]  /*eaf0*/  FMUL.FTZ R10, R84, UR6 ;  /* 0x00000006540a7c20 */ /* 0x01efe40008410000 */
[----:B------:R-:W-:-:S02]  /*eb00*/  FMUL.FTZ R4, R4, UR6 ;  /* 0x0000000604047c20 */ /* 0x000fc40008410000 */
[----:B------:R-:W-:Y:S02]  /*eb10*/  FFMA.FTZ R10, R13, R10, R24 ;  /* 0x0000000a0d0a7223 */ /* 0x000fe40000010018 */
        /* <DEDUP_REMOVED lines=8> */
.L_x_4411:
[----:B------:R-:W-:Y:S05]  /*eba0*/  BSYNC.RECONVERGENT B0 ;  /* 0x0000000000007941 */ /* 0x000fea0003800200 */
.L_x_4410:
        /* <DEDUP_REMOVED lines=29> */
[----:B------:R-:W-:Y:S01]  /*ed80*/  FFMA.FTZ R8, R13, R8, R24 ;  /* 0x000000080d087223 */ /* 0x000fe20000010018 */
        /* <DEDUP_REMOVED lines=9> */
.L_x_4413:
[----:B------:R-:W-:Y:S05]  /*ee20*/  BSYNC.RECONVERGENT B0 ;  /* 0x0000000000007941 */ /* 0x000fea0003800200 */
.L_x_4412:
        /* <DEDUP_REMOVED lines=8> */
[----:B0-----:R-:W-:-:S03]  /*eeb0*/  FMUL.FTZ R8, R80, UR6 ;  /* 0x0000000650087c20 */ /* 0x001fc60008410000 */
[----:B------:R-:W-:Y:S01]  /*eec0*/  FMUL.FTZ R6, R6, UR6 ;  /* 0x0000000606067c20 */ /* 0x000fe20008410000 */
[----:B------:R-:W-:-:S03]  /*eed0*/  FFMA.FTZ R8, R13, R8, R24 ;  /* 0x000000080d087223 */ /* 0x000fc60000010018 */
        /* <DEDUP_REMOVED lines=8> */
.L_x_4415:
[----:B------:R-:W-:Y:S05]  /*ef60*/  BSYNC.RECONVERGENT B0 ;  /* 0x0000000000007941 */ /* 0x000fea0003800200 */
.L_x_4414:
        /* <DEDUP_REMOVED lines=10> */
[----:B------:R-:W-:-:S03]  /*f010*/  FFMA.FTZ R6, R13, R6, R24 ;  /* 0x000000060d067223 */ /* 0x000fc60000010018 */
        /* <DEDUP_REMOVED lines=8> */
.L_x_4417:
[----:B------:R-:W-:Y:S05]  /*f0a0*/  BSYNC.RECONVERGENT B0 ;  /* 0x0000000000007941 */ /* 0x000fea0003800200 */
.L_x_4416:
[----:B------:R-:W-:Y:S04]  /*f0b0*/  BSSY.RECONVERGENT B0, `(.L_x_4418) ;  /* 0x0000013000007945 */ /* 0x000fe80003800200 */
[----:B------:R-:W-:Y:S05]  /*f0c0*/  @P2 BRA `(.L_x_4419) ;  /* 0x0000000000442947 */ /* 0x000fea0003800000 */
[----:B------:R-:W0:Y:S01]  /*f0d0*/  LDCU.64 UR12, c[0x0][0x3e0] ;  /* 0x00007c00ff0c77ac */ /* 0x000e220008000a00 */
[----:B------:R-:W-:Y:S01]  /*f0e0*/  MOV R2, R18 ;  /* 0x0000001200027202 */ /* 0x000fe20000000f00 */
[----:B------:R-:W-:Y:S01]  /*f0f0*/  FADD.FTZ R23, R23, -UR5 ;  /* 0x8000000517177e21 */ /* 0x000fe20008010000 */
[----:B------:R-:W-:Y:S01]  /*f100*/  MOV R3, R21 ;  /* 0x0000001500037202 */ /* 0x000fe20000000f00 */
[----:B------:R-:W3:Y:S01]  /*f110*/  LDCU.64 UR16, c[0x0][0x380] ;  /* 0x00007000ff1077ac */ /* 0x000ee20008000a00 */
[----:B------:R-:W-:Y:S01]  /*f120*/  FADD.FTZ R22, R22, -UR5 ;  /* 0x8000000516167e21 */ /* 0x000fe20008010000 */
[----:B------:R-:W-:-:S03]  /*f130*/  FMUL.FTZ R23, R23, UR6 ;  /* 0x0000000617177c20 */ /* 0x000fc60008410000 */
[----:B------:R-:W-:Y:S01]  /*f140*/  FMUL.FTZ R22, R22, UR6 ;  /* 0x0000000616167c20 */ /* 0x000fe20008410000 */
[----:B--2---:R-:W-:-:S03]  /*f150*/  FFMA.FTZ R6, R13, R23, R24 ;  /* 0x000000170d067223 */ /* 0x004fc60000010018 */
[----:B------:R-:W-:Y:S01]  /*f160*/  FFMA.FTZ R7, R14, R22, R15 ;  /* 0x000000160e077223 */ /* 0x000fe2000001000f */
[----:B01----:R-:W-:Y:S02]  /*f170*/  IMAD R5, R74, UR12, RZ ;  /* 0x0000000c4a057c24 */ /* 0x003fe4000f8e02ff */
[----:B------:R-:W-:-:S04]  /*f180*/  IMAD.WIDE.U32 R2, R70, UR12, R2 ;  /* 0x0000000c46027c25 */ /* 0x000fc8000f8e0002 */
[----:B------:R-:W-:Y:S01]  /*f190*/  IMAD R5, R70, UR13, R5 ;  /* 0x0000000d46057c24 */ /* 0x000fe2000f8e0205 */
[----:B---3--:R-:W-:-:S03]  /*f1a0*/  LEA R4, P1, R2, UR16, 0x2 ;  /* 0x0000001002047c11 */ /* 0x008fc6000f8210ff */
[----:B------:R-:W-:-:S05]  /*f1b0*/  IMAD.IADD R5, R3, 0x1, R5 ;  /* 0x0000000103057824 */ /* 0x000fca00078e0205 */
[----:B------:R-:W-:-:S05]  /*f1c0*/  LEA.HI.X R5, R2, UR17, R5, 0x2, P1 ;  /* 0x0000001102057c11 */ /* 0x000fca00088f1405 */
[----:B------:R3:W-:Y:S02]  /*f1d0*/  STG.E.64 desc[UR14][R4.64], R6 ;  /* 0x0000000604007986 */ /* 0x0007e4000c101b0e */
.L_x_4419:
[----:B------:R-:W-:Y:S05]  /*f1e0*/  BSYNC.RECONVERGENT B0 ;  /* 0x0000000000007941 */ /* 0x000fea0003800200 */
.L_x_4418:
        /* <DEDUP_REMOVED lines=12> */
[----:B----4-:R-:W-:Y:S02]  /*f2b0*/  IMAD R69, R69, UR12, RZ ;  /* 0x0000000c45457c24 */ /* 0x010fe4000f8e02ff */
[----:B------:R-:W-:-:S04]  /*f2c0*/  IMAD.WIDE.U32 R2, R58, UR12, R2 ;  /* 0x0000000c3a027c25 */ /* 0x000fc8000f8e0002 */
[----:B------:R-:W-:Y:S01]  /*f2d0*/  IMAD R69, R58, UR13, R69 ;  /* 0x0000000d3a457c24 */ /* 0x000fe2000f8e0245 */
[----:B0123--:R-:W-:-:S03]  /*f2e0*/  LEA R4, P1, R2, UR16, 0x2 ;  /* 0x0000001002047c11 */ /* 0x00ffc6000f8210ff */
[----:B------:R-:W-:-:S05]  /*f2f0*/  IMAD.IADD R69, R3, 0x1, R69 ;  /* 0x0000000103457824 */ /* 0x000fca00078e0245 */
[----:B------:R-:W-:-:S05]  /*f300*/  LEA.HI.X R5, R2, UR17, R69, 0x2, P1 ;  /* 0x0000001102057c11 */ /* 0x000fca00088f1445 */
[----:B------:R4:W-:Y:S02]  /*f310*/  STG.E.64 desc[UR14][R4.64], R26 ;  /* 0x0000001a04007986 */ /* 0x0009e4000c101b0e */
.L_x_4421:
[----:B------:R-:W-:Y:S05]  /*f320*/  BSYNC.RECONVERGENT B0 ;  /* 0x0000000000007941 */ /* 0x000fea0003800200 */
.L_x_4420:
[----:B------:R-:W-:Y:S01]  /*f330*/  ISETP.GE.U32.AND P4, PT, R11, UR10, PT ;  /* 0x0000000a0b007c0c */ /* 0x000fe2000bf86070 */
[C---:B------:R-:W-:Y:S01]  /*f340*/  VIADD R3, R16.reuse, 0x180 ;  /* 0x0000018010037836 */ /* 0x040fe20000000000 */
[----:B01234-:R-:W-:Y:S01]  /*f350*/  SHF.R.S32.HI R5, RZ, 0x1f, R11 ;  /* 0x0000001fff057819 */ /* 0x01ffe2000001140b */
[----:B------:R-:W-:Y:S01]  /*f360*/  BSSY.RECONVERGENT B0, `(.L_x_4422) ;  /* 0x0000024000007945 */ /* 0x000fe20003800200 */
        /* <DEDUP_REMOVED lines=20> */
[----:B------:R-:W-:Y:S02]  /*f4b0*/  IMAD.MOV.U32 R6, RZ, RZ, R18 ;  /* 0x000000ffff067224 */ /* 0x000fe400078e0012 */
[----:B------:R-:W-:Y:S01]  /*f4c0*/  FADD.FTZ R28, R28, -UR5 ;  /* 0x800000051c1c7e21 */ /* 0x000fe20008010000 */
[----:B------:R-:W1:Y:S01]  /*f4d0*/  LDCU.64 UR16, c[0x0][0x380] ;  /* 0x00007000ff1077ac */ /* 0x000e620008000a00 */
[----:B------:R-:W-:Y:S02]  /*f4e0*/  FADD.FTZ R29, R29, -UR5 ;  /* 0x800000051d1d7e21 */ /* 0x000fe40008010000 */
[----:B------:R-:W-:Y:S02]  /*f4f0*/  FMUL.FTZ R22, R28, UR6 ;  /* 0x000000061c167c20 */ /* 0x000fe40008410000 */
[----:B------:R-:W-:-:S02]  /*f500*/  FMUL.FTZ R23, R29, UR6 ;  /* 0x000000061d177c20 */ /* 0x000fc40008410000 */
[----:B------:R-:W-:Y:S02]  /*f510*/  FFMA.FTZ R22, R13, R22, R24 ;  /* 0x000000160d167223 */ /* 0x000fe40000010018 */
        /* <DEDUP_REMOVED lines=8> */
.L_x_4423:
[----:B------:R-:W-:Y:S05]  /*f5a0*/  BSYNC.RECONVERGENT B0 ;  /* 0x0000000000007941 */ /* 0x000fea0003800200 */
.L_x_4422:
[----:B------:R-:W-:Y:S04]  /*f5b0*/  BSSY.RECONVERGENT B0, `(.L_x_4424) ;  /* 0x0000013000007945 */ /* 0x000fe80003800200 */
[----:B------:R-:W-:Y:S05]  /*f5c0*/  @P1 BRA `(.L_x_4425) ;  /* 0x0000000000441947 */ /* 0x000fea0003800000 */
[----:B------:R-:W1:Y:S01]  /*f5d0*/  LDCU.64 UR12, c[0x0][0x3e0] ;  /* 0x00007c00ff0c77ac */ /* 0x000e620008000a00 */
[----:B------:R-:W-:Y:S01]  /*f5e0*/  MOV R7, R21 ;  /* 0x0000001500077202 */ /* 0x000fe20000000f00 */
[----:B------:R-:W-:Y:S02]  /*f5f0*/  IMAD.MOV.U32 R6, RZ, RZ, R18 ;  /* 0x000000ffff067224 */ /* 0x000fe400078e0012 */
[----:B------:R-:W-:Y:S01]  /*f600*/  FADD.FTZ R30, R30, -UR5 ;  /* 0x800000051e1e7e21 */ /* 0x000fe20008010000 */
[----:B------:R-:W0:Y:S01]  /*f610*/  LDCU.64 UR16, c[0x0][0x380] ;  /* 0x00007000ff1077ac */ /* 0x000e220008000a00 */
[----:B------:R-:W-:Y:S02]  /*f620*/  FADD.FTZ R31, R31, -UR5 ;  /* 0x800000051f1f7e21 */ /* 0x000fe40008010000 */
[----:B------:R-:W-:Y:S02]  /*f630*/  FMUL.FTZ R30, R30, UR6 ;  /* 0x000000061e1e7c20 */ /* 0x000fe40008410000 */
[----:B------:R-:W-:-:S02]  /*f640*/  FMUL.FTZ R31, R31, UR6 ;  /* 0x000000061f1f7c20 */ /* 0x000fc40008410000 */
[----:B------:R-:W-:Y:S02]  /*f650*/  FFMA.FTZ R30, R13, R30, R24 ;  /* 0x0000001e0d1e7223 */ /* 0x000fe40000010018 */
        /* <DEDUP_REMOVED lines=8> */
.L_x_4425:
[----:B------:R-:W-:Y:S05]  /*f6e0*/  BSYNC.RECONVERGENT B0 ;  /* 0x0000000000007941 */ /* 0x000fea0003800200 */
.L_x_4424:
[----:B------:R-:W-:Y:S04]  /*f6f0*/  BSSY.RECONVERGENT B0, `(.L_x_4426) ;  /* 0x0000013000007945 */ /* 0x000fe80003800200 */
[----:B------:R-:W-:Y:S05]  /*f700*/  @P5 BRA `(.L_x_4427) ;  /* 0x0000000000445947 */ /* 0x000fea0003800000 */
[----:B------:R-:W2:Y:S01]  /*f710*/  LDCU.64 UR12, c[0x0][0x3e0] ;  /* 0x00007c00ff0c77ac */ /* 0x000ea20008000a00 */
        /* <DEDUP_REMOVED lines=9> */
[----:B--2---:R-:W-:Y:S02]  /*f7b0*/  IMAD R26, R26, UR12, RZ ;  /* 0x0000000c1a1a7c24 */ /* 0x004fe4000f8e02ff */
[----:B------:R-:W-:-:S04]  /*f7c0*/  IMAD.WIDE.U32 R6, R27, UR12, R6 ;  /* 0x0000000c1b067c25 */ /* 0x000fc8000f8e0006 */
[----:B------:R-:W-:Y:S01]  /*f7d0*/  IMAD R27, R27, UR13, R26 ;  /* 0x0000000d1b1b7c24 */ /* 0x000fe2000f8e021a */
[----:B01----:R-:W-:-:S04]  /*f7e0*/  LEA R8, P1, R6, UR16, 0x2 ;  /* 0x0000001006087c11 */ /* 0x003fc8000f8210ff */
[----:B------:R-:W-:-:S04]  /*f7f0*/  IADD3 R27, PT, PT, R7, R27, RZ ;  /* 0x0000001b071b7210 */ /* 0x000fc80007ffe0ff */
[----:B------:R-:W-:-:S05]  /*f800*/  LEA.HI.X R9, R6, UR17, R27, 0x2, P1 ;  /* 0x0000001106097c11 */ /* 0x000fca00088f141b */
[----:B------:R2:W-:Y:S02]  /*f810*/  STG.E.64 desc[UR14][R8.64], R32 ;  /* 0x0000002008007986 */ /* 0x0005e4000c101b0e */
.L_x_4427:
[----:B------:R-:W-:Y:S05]  /*f820*/  BSYNC.RECONVERGENT B0 ;  /* 0x0000000000007941 */ /* 0x000fea0003800200 */
.L_x_4426:
[----:B------:R-:W-:Y:S04]  /*f830*/  BSSY.RECONVERGENT B0, `(.L_x_4428) ;  /* 0x0000013000007945 */ /* 0x000fe80003800200 */
[----:B------:R-:W-:Y:S05]  /*f840*/  @P2 BRA `(.L_x_4429) ;  /* 0x0000000000442947 */ /* 0x000fea0003800000 */
[----:B------:R-:W3:Y:S01]  /*f850*/  LDCU.64 UR12, c[0x0][0x3e0] ;  /* 0x00007c00ff0c77ac */ /* 0x000ee20008000a00 */
[----:B------:R-:W-:Y:S01]  /*f860*/  MOV R7, R21 ;  /* 0x0000001500077202 */ /* 0x000fe20000000f00 */
[----:B------:R-:W-:Y:S02]  /*f870*/  IMAD.MOV.U32 R6, RZ, RZ, R18 ;  /* 0x000000ffff067224 */ /* 0x000fe400078e0012 */
[----:B------:R-:W-:Y:S01]  /*f880*/  FADD.FTZ R34, R34, -UR5 ;  /* 0x8000000522227e21 */ /* 0x000fe20008010000 */
[----:B------:R-:W4:Y:S01]  /*f890*/  LDCU.64 UR16, c[0x0][0x380] ;  /* 0x00007000ff1077ac */ /* 0x000f220008000a00 */
[----:B------:R-:W-:Y:S02]  /*f8a0*/  FADD.FTZ R35, R35, -UR5 ;  /* 0x8000000523237e21 */ /* 0x000fe40008010000 */
[----:B------:R-:W-:Y:S02]  /*f8b0*/  FMUL.FTZ R34, R34, UR6 ;  /* 0x0000000622227c20 */ /* 0x000fe40008410000 */
[----:B------:R-:W-:-:S02]  /*f8c0*/  FMUL.FTZ R35, R35, UR6 ;  /* 0x0000000623237c20 */ /* 0x000fc40008410000 */
[----:B------:R-:W-:Y:S02]  /*f8d0*/  FFMA.FTZ R34, R13, R34, R24 ;  /* 0x000000220d227223 */ /* 0x000fe40000010018 */
[----:B------:R-:W-:Y:S01]  /*f8e0*/  FFMA.FTZ R35, R14, R35, R15 ;  /* 0x000000230e237223 */ /* 0x000fe2000001000f */
[----:B---3--:R-:W-:Y:S02]  /*f8f0*/  IMAD R58, R58, UR12, RZ ;  /* 0x0000000c3a3a7c24 */ /* 0x008fe4000f8e02ff */
[----:B012---:R-:W-:-:S04]  /*f900*/  IMAD.WIDE.U32 R8, R57, UR12, R6 ;  /* 0x0000000c39087c25 */ /* 0x007fc8000f8e0006 */
[----:B------:R-:W-:Y:S01]  /*f910*/  IMAD R57, R57, UR13, R58 ;  /* 0x0000000d39397c24 */ /* 0x000fe2000f8e023a */
[----:B----4-:R-:W-:-:S04]  /*f920*/  LEA R6, P1, R8, UR16, 0x2 ;  /* 0x0000001008067c11 */ /* 0x010fc8000f8210ff */
[----:B------:R-:W-:-:S04]  /*f930*/  IADD3 R57, PT, PT, R9, R57, RZ ;  /* 0x0000003909397210 */ /* 0x000fc80007ffe0ff */
[----:B------:R-:W-:-:S05]  /*f940*/  LEA.HI.X R7, R8, UR17, R57, 0x2, P1 ;  /* 0x0000001108077c11 */ /* 0x000fca00088f1439 */
[----:B------:R3:W-:Y:S02]  /*f950*/  STG.E.64 desc[UR14][R6.64], R34 ;  /* 0x0000002206007986 */ /* 0x0007e4000c101b0e */
.L_x_4429:
[----:B------:R-:W-:Y:S05]  /*f960*/  BSYNC.RECONVERGENT B0 ;  /* 0x0000000000007941 */ /* 0x000fea0003800200 */
.L_x_4428:
        /* <DEDUP_REMOVED lines=10> */
[----:B------:R-:W-:Y:S02]  /*fa10*/  FFMA.FTZ R36, R13, R36, R24 ;  /* 0x000000240d247223 */ /* 0x000fe40000010018 */
        /* <DEDUP_REMOVED lines=8> */
.L_x_4431:
[----:B------:R-:W-:Y:S05]  /*faa0*/  BSYNC.RECONVERGENT B0 ;  /* 0x0000000000007941 */ /* 0x000fea0003800200 */
.L_x_4430:
[----:B------:R-:W-:Y:S01]  /*fab0*/  ISETP.GE.U32.AND P4, PT, R4, UR10, PT ;  /* 0x0000000a04007c0c */ /* 0x000fe2000bf86070 */
[C---:B0-----:R-:W-:Y:S01]  /*fac0*/  VIADD R23, R16.reuse, 0x198 ;  /* 0x0000019810177836 */ /* 0x041fe20000000000 */
[----:B---34-:R-:W-:Y:S01]  /*fad0*/  SHF.R.S32.HI R6, RZ, 0x1f, R4 ;  /* 0x0000001fff067819 */ /* 0x018fe20000011404 */
        /* <DEDUP_REMOVED lines=23> */
[----:B------:R-:W3:Y:S02]  /*fc50*/  LDCU.64 UR16, c[0x0][0x380] ;  /* 0x00007000ff1077ac */ /* 0x000ee40008000a00 */
[----:B------:R-:W-:Y:S01]  /*fc60*/  FMUL.FTZ R38, R38, UR6 ;  /* 0x0000000626267c20 */ /* 0x000fe20008410000 */
[----:B------:R-:W-:-:S03]  /*fc70*/  FMUL.FTZ R39, R39, UR6 ;  /* 0x0000000627277c20 */ /* 0x000fc60008410000 */
[----:B------:R-:W-:Y:S01]  /*fc80*/  FFMA.FTZ R38, R13, R38, R24 ;  /* 0x000000260d267223 */ /* 0x000fe20000010018 */
[----:B------:R-:W-:Y:S01]  /*fc90*/  FFMA.FTZ R39, R14, R39, R15 ;  /* 0x000000270e277223 */ /* 0x000fe2000001000f */
[----:B0-----:R-:W-:Y:S01]  /*fca0*/  IMAD R11, R6, UR12, RZ ;  /* 0x0000000c060b7c24 */ /* 0x001fe2000f8e02ff */
[----:B------:R-:W-:-:S03]  /*fcb0*/  MOV R6, R18 ;  /* 0x0000001200067202 */ /* 0x000fc60000000f00 */
[C---:B------:R-:W-:Y:S02]  /*fcc0*/  IMAD R11, R4.reuse, UR13, R11 ;  /* 0x0000000d040b7c24 */ /* 0x040fe4000f8e020b */
[----:B-12---:R-:W-:-:S03]  /*fcd0*/  IMAD.WIDE.U32 R8, R4, UR12, R6 ;  /* 0x0000000c04087c25 */ /* 0x006fc6000f8e0006 */
[----:B---3--:R-:W-:Y:S02]  /*fce0*/  LEA R6, P4, R8, UR16, 0x2 ;  /* 0x0000001008067c11 */ /* 0x008fe4000f8810ff */
[----:B------:R-:W-:-:S04]  /*fcf0*/  IADD3 R11, PT, PT, R9, R11, RZ ;  /* 0x0000000b090b7210 */ /* 0x000fc80007ffe0ff */
[----:B------:R-:W-:-:S05]  /*fd00*/  LEA.HI.X R7, R8, UR17, R11, 0x2, P4 ;  /* 0x0000001108077c11 */ /* 0x000fca000a0f140b */
[----:B------:R0:W-:Y:S02]  /*fd10*/  STG.E.64 desc[UR14][R6.64], R38 ;  /* 0x0000002606007986 */ /* 0x0001e4000c101b0e */
.L_x_4433:
[----:B------:R-:W-:Y:S05]  /*fd20*/  BSYNC.RECONVERGENT B0 ;  /* 0x0000000000007941 */ /* 0x000fea0003800200 */
.L_x_4432:
        /* <DEDUP_REMOVED lines=12> */
[----:B---3--:R-:W-:Y:S02]  /*fdf0*/  IMAD R11, R10, UR12, RZ ;  /* 0x0000000c0a0b7c24 */ /* 0x008fe4000f8e02ff */
[----:B-12---:R-:W-:-:S04]  /*fe00*/  IMAD.WIDE.U32 R8, R2, UR12, R6 ;  /* 0x0000000c02087c25 */ /* 0x006fc8000f8e0006 */
[----:B------:R-:W-:Y:S01]  /*fe10*/  IMAD R11, R2, UR13, R11 ;  /* 0x0000000d020b7c24 */ /* 0x000fe2000f8e020b */
[----:B0-----:R-:W-:-:S04]  /*fe20*/  LEA R6, P1, R8, UR16, 0x2 ;  /* 0x0000001008067c11 */ /* 0x001fc8000f8210ff */
[----:B------:R-:W-:-:S04]  /*fe30*/  IADD3 R11, PT, PT, R9, R11, RZ ;  /* 0x0000000b090b7210 */ /* 0x000fc80007ffe0ff */
[----:B------:R-:W-:-:S05]  /*fe40*/  LEA.HI.X R7, R8, UR17, R11, 0x2, P1 ;  /* 0x0000001108077c11 */ /* 0x000fca00088f140b */
[----:B------:R3:W-:Y:S02]  /*fe50*/  STG.E.64 desc[UR14][R6.64], R40 ;  /* 0x0000002806007986 */ /* 0x0007e4000c101b0e */
.L_x_4435:
[----:B------:R-:W-:Y:S05]  /*fe60*/  BSYNC.RECONVERGENT B0 ;  /* 0x0000000000007941 */ /* 0x000fea0003800200 */
.L_x_4434:
[----:B------:R-:W-:Y:S04]  /*fe70*/  BSSY.RECONVERGENT B0, `(.L_x_4436) ;  /* 0x0000013000007945 */ /* 0x000fe80003800200 */
[----:B------:R-:W-:Y:S05]  /*fe80*/  @P5 BRA `(.L_x_4437) ;  /* 0x0000000000445947 */ /* 0x000fea0003800000 */
[----:B------:R-:W4:Y:S01]  /*fe90*/  LDCU.64 UR12, c[0x0][0x3e0] ;  /* 0x00007c00ff0c77ac */ /* 0x000f220008000a00 */
[----:B0--3--:R-:W-:Y:S01]  /*fea0*/  MOV R6, R18 ;  /* 0x0000001200067202 */ /* 0x009fe20000000f00 */
        /* <DEDUP_REMOVED lines=8> */
[----:B----4-:R-:W-:Y:S02]  /*ff30*/  IMAD R22, R22, UR12, RZ ;  /* 0x0000000c16167c24 */ /* 0x010fe4000f8e02ff */
[----:B-12---:R-:W-:-:S04]  /*ff40*/  IMAD.WIDE.U32 R8, R23, UR12, R6 ;  /* 0x0000000c17087c25 */ /* 0x006fc8000f8e0006 */
[----:B------:R-:W-:Y:S01]  /*ff50*/  IMAD R23, R23, UR13, R22 ;  /* 0x0000000d17177c24 */ /* 0x000fe2000f8e0216 */
[----:B0-----:R-:W-:-:S04]  /*ff60*/  LEA R6, P1, R8, UR16, 0x2 ;  /* 0x0000001008067c11 */ /* 0x001fc8000f8210ff */
[----:B------:R-:W-:-:S04]  /*ff70*/  IADD3 R23, PT, PT, R9, R23, RZ ;  /* 0x0000001709177210 */ /* 0x000fc80007ffe0ff */
[----:B------:R-:W-:-:S05]  /*ff80*/  LEA.HI.X R7, R8, UR17, R23, 0x2, P1 ;  /* 0x0000001108077c11 */ /* 0x000fca00088f1417 */
[----:B------:R4:W-:Y:S02]  /*ff90*/  STG.E.64 desc[UR14][R6.64], R42 ;  /* 0x0000002a06007986 */ /* 0x0009e4000c101b0e */
.L_x_4437:
[----:B------:R-:W-:Y:S05]  /*ffa0*/  BSYNC.RECONVERGENT B0 ;  /* 0x0000000000007941 */ /* 0x000fea0003800200 */
.L_x_4436:
[----:B------:R-:W-:Y:S04]  /*ffb0*/  BSSY.RECONVERGENT B0, `(.L_x_4438) ;  /* 0x0000013000007945 */ /* 0x000fe80003800200 */
[----:B------:R-:W-:Y:S05]  /*ffc0*/  @P2 BRA `(.L_x_4439) ;  /* 0x0000000000442947 */ /* 0x000fea0003800000 */
[----:B------:R-:W5:Y:S01]  /*ffd0*/  LDCU.64 UR12, c[0x0][0x3e0] ;  /* 0x00007c00ff0c77ac */ /* 0x000f620008000a00 */
[----:B0--34-:R-:W-:Y:S01]  /*ffe0*/  MOV R6, R18 ;  /* 0x0000001200067202 */ /* 0x019fe20000000f00 */
        /* <DEDUP_REMOVED lines=8> */
[----:B-----5:R-:W-:Y:S02]  /*10070*/  IMAD R26, R26, UR12, RZ ;  /* 0x0000000c1a1a7c24 */ /* 0x020fe4000f8e02ff */
[----:B-12---:R-:W-:-:S04]  /*10080*/  IMAD.WIDE.U32 R8, R25, UR12, R6 ;  /* 0x0000000c19087c25 */ /* 0x006fc8000f8e0006 */
[----:B------:R-:W-:Y:S01]  /*10090*/  IMAD R25, R25, UR13, R26 ;  /* 0x0000000d19197c24 */ /* 0x000fe2000f8e021a */
[----:B0-----:R-:W-:-:S04]  /*100a0*/  LEA R6, P1, R8, UR16, 0x2 ;  /* 0x0000001008067c11 */ /* 0x001fc8000f8210ff */
[----:B------:R-:W-:-:S04]  /*100b0*/  IADD3 R25, PT, PT, R9, R25, RZ ;  /* 0x0000001909197210 */ /* 0x000fc80007ffe0ff */
[----:B------:R-:W-:-:S05]  /*100c0*/  LEA.HI.X R7, R8, UR17, R25, 0x2, P1 ;  /* 0x0000001108077c11 */ /* 0x000fca00088f1419 */
[----:B------:R0:W-:Y:S02]  /*100d0*/  STG.E.64 desc[UR14][R6.64], R44 ;  /* 0x0000002c06007986 */ /* 0x0001e4000c101b0e */
.L_x_4439:
[----:B------:R-:W-:Y:S05]  /*100e0*/  BSYNC.RECONVERGENT B0 ;  /* 0x0000000000007941 */ /* 0x000fea0003800200 */
.L_x_4438:
        /* <DEDUP_REMOVED lines=19> */
.L_x_4441:
[----:B------:R-:W-:Y:S05]  /*10220*/  BSYNC.RECONVERGENT B0 ;  /* 0x0000000000007941 */ /* 0x000fea0003800200 */
.L_x_4440:
[----:B------:R-:W-:Y:S01]  /*10230*/  ISETP.GE.U32.AND P4, PT, R5, UR10, PT ;  /* 0x0000000a05007c0c */ /* 0x000fe2000bf86070 */
[C---:B------:R-:W-:Y:S01]  /*10240*/  VIADD R25, R16.reuse, 0x1c8 ;  /* 0x000001c810197836 */ /* 0x040fe20000000000 */
[----:B0--34-:R-:W-:Y:S01]  /*10250*/  SHF.R.S32.HI R6, RZ, 0x1f, R5 ;  /* 0x0000001fff067819 */ /* 0x019fe20000011405 */
        /* <DEDUP_REMOVED lines=23> */
[----:B------:R-:W3:Y:S02]  /*103d0*/  LDCU.64 UR16, c[0x0][0x380] ;  /* 0x00007000ff1077ac */ /* 0x000ee40008000a00 */
[----:B------:R-:W-:Y:S01]  /*103e0*/  FMUL.FTZ R47, R47, UR6 ;  /* 0x000000062f2f7c20 */ /* 0x000fe20008410000 */
[----:B------:R-:W-:-:S04]  /*103f0*/  FMUL.FTZ R48, R48, UR6 ;  /* 0x0000000630307c20 */ /* 0x000fc80008410000 */
[----:B------:R-:W-:Y:S01]  /*10400*/  FFMA.FTZ R11, R14, R48, R15 ;  /* 0x000000300e0b7223 */ /* 0x000fe2000001000f */
[----:B0-----:R-:W-:Y:S01]  /*10410*/  IMAD R10, R6, UR12, RZ ;  /* 0x0000000c060a7c24 */ /* 0x001fe2000f8e02ff */
[----:B------:R-:W-:-:S05]  /*10420*/  MOV R6, R18 ;  /* 0x0000001200067202 */ /* 0x000fca0000000f00 */
[----:B-12---:R-:W-:-:S04]  /*10430*/  IMAD.WIDE.U32 R8, R5, UR12, R6 ;  /* 0x0000000c05087c25 */ /* 0x006fc8000f8e0006 */
[----:B------:R-:W-:Y:S01]  /*10440*/  IMAD R5, R5, UR13, R10 ;  /* 0x0000000d05057c24 */ /* 0x000fe2000f8e020a */
[----:B---3--:R-:W-:Y:S01]  /*10450*/  LEA R6, P4, R8, UR16, 0x2 ;  /* 0x0000001008067c11 */ /* 0x008fe2000f8810ff */
[----:B------:R-:W-:Y:S02]  /*10460*/  FFMA.FTZ R10, R13, R47, R24 ;  /* 0x0000002f0d0a7223 */ /* 0x000fe40000010018 */
[----:B------:R-:W-:-:S05]  /*10470*/  IMAD.IADD R5, R9, 0x1, R5 ;  /* 0x0000000109057824 */ /* 0x000fca00078e0205 */
[----:B------:R-:W-:-:S05]  /*10480*/  LEA.HI.X R7, R8, UR17, R5, 0x2, P4 ;  /* 0x0000001108077c11 */ /* 0x000fca000a0f1405 */
[----:B------:R0:W-:Y:S02]  /*10490*/  STG.E.64 desc[UR14][R6.64], R10 ;  /* 0x0000000a06007986 */ /* 0x0001e4000c101b0e */
.L_x_4443:
[----:B------:R-:W-:Y:S05]  /*104a0*/  BSYNC.RECONVERGENT B0 ;  /* 0x0000000000007941 */ /* 0x000fea0003800200 */
.L_x_4442:
        /* <DEDUP_REMOVED lines=8> */
[----:B------:R-:W-:-:S03]  /*10530*/  FMUL.FTZ R49, R49, UR6 ;  /* 0x0000000631317c20 */ /* 0x000fc60008410000 */
[----:B------:R-:W-:-:S04]  /*10540*/  FMUL.FTZ R50, R50, UR6 ;  /* 0x0000000632327c20 */ /* 0x000fc80008410000 */
[----:B------:R-:W-:Y:S01]  /*10550*/  FFMA.FTZ R11, R14, R50, R15 ;  /* 0x000000320e0b7223 */ /* 0x000fe2000001000f */
[----:B---3--:R-:W-:Y:S02]  /*10560*/  IMAD R10, R17, UR12, RZ ;  /* 0x0000000c110a7c24 */ /* 0x008fe4000f8e02ff */
[----:B-12---:R-:W-:-:S04]  /*10570*/  IMAD.WIDE.U32 R8, R3, UR12, R6 ;  /* 0x0000000c03087c25 */ /* 0x006fc8000f8e0006 */
[----:B------:R-:W-:Y:S01]  /*10580*/  IMAD R3, R3, UR13, R10 ;  /* 0x0000000d03037c24 */ /* 0x000fe2000f8e020a */
[----:B0-----:R-:W-:Y:S01]  /*10590*/  LEA R6, P1, R8, UR16, 0x2 ;  /* 0x0000001008067c11 */ /* 0x001fe2000f8210ff */
[----:B------:R-:W-:Y:S02]  /*105a0*/  FFMA.FTZ R10, R13, R49, R24 ;  /* 0x000000310d0a7223 */ /* 0x000fe40000010018 */
[----:B------:R-:W-:-:S05]  /*105b0*/  IMAD.IADD R3, R9, 0x1, R3 ;  /* 0x0000000109037824 */ /* 0x000fca00078e0203 */
[----:B------:R-:W-:-:S05]  /*105c0*/  LEA.HI.X R7, R8, UR17, R3, 0x2, P1 ;  /* 0x0000001108077c11 */ /* 0x000fca00088f1403 */
[----:B------:R3:W-:Y:S02]  /*105d0*/  STG.E.64 desc[UR14][R6.64], R10 ;  /* 0x0000000a06007986 */ /* 0x0007e4000c101b0e */
.L_x_4445:
[----:B------:R-:W-:Y:S05]  /*105e0*/  BSYNC.RECONVERGENT B0 ;  /* 0x0000000000007941 */ /* 0x000fea0003800200 */
.L_x_4444:
[----:B------:R-:W-:Y:S04]  /*105f0*/  BSSY.RECONVERGENT B0, `(.L_x_4446) ;  /* 0x0000013000007945 */ /* 0x000fe80003800200 */
[----:B------:R-:W-:Y:S05]  /*10600*/  @P5 BRA `(.L_x_4447) ;  /* 0x0000000000445947 */ /* 0x000fea0003800000 */
[----:B------:R-:W4:Y:S01]  /*10610*/  LDCU.64 UR12, c[0x0][0x3e0] ;  /* 0x00007c00ff0c77ac */ /* 0x000f220008000a00 */
[----:B0--3--:R-:W-:Y:S01]  /*10620*/  MOV R6, R18 ;  /* 0x0000001200067202 */ /* 0x009fe20000000f00 */
        /* <DEDUP_REMOVED lines=9> */
[----:B-12---:R-:W-:-:S04]  /*106c0*/  IMAD.WIDE.U32 R8, R23, UR12, R6 ;  /* 0x0000000c17087c25 */ /* 0x006fc8000f8e0006 */
[----:B------:R-:W-:Y:S01]  /*106d0*/  IMAD R23, R23, UR13, R22 ;  /* 0x0000000d17177c24 */ /* 0x000fe2000f8e0216 */
[----:B0-----:R-:W-:-:S03]  /*106e0*/  LEA R6, P1, R8, UR16, 0x2 ;  /* 0x0000001008067c11 */ /* 0x001fc6000f8210ff */
[----:B------:R-:W-:-:S05]  /*106f0*/  IMAD.IADD R23, R9, 0x1, R23 ;  /* 0x0000000109177824 */ /* 0x000fca00078e0217 */
[----:B------:R-:W-:-:S05]  /*10700*/  LEA.HI.X R7, R8, UR17, R23, 0x2, P1 ;  /* 0x0000001108077c11 */ /* 0x000fca00088f1417 */
[----:B------:R4:W-:Y:S02]  /*10710*/  STG.E.64 desc[UR14][R6.64], R10 ;  /* 0x0000000a06007986 */ /* 0x0009e4000c101b0e */
.L_x_4447:
[----:B------:R-:W-:Y:S05]  /*10720*/  BSYNC.RECONVERGENT B0 ;  /* 0x0000000000007941 */ /* 0x000fea0003800200 */
.L_x_4446:
[----:B------:R-:W-:Y:S04]  /*10730*/  BSSY.RECONVERGENT B0, `(.L_x_4448) ;  /* 0x0000013000007945 */ /* 0x000fe80003800200 */
[----:B------:R-:W-:Y:S05]  /*10740*/  @P2 BRA `(.L_x_4449) ;  /* 0x0000000000442947 */ /* 0x000fea0003800000 */
[----:B------:R-:W5:Y:S01]  /*10750*/  LDCU.64 UR12, c[0x0][0x3e0] ;  /* 0x00007c00ff0c77ac */ /* 0x000f620008000a00 */
[----:B0--34-:R-:W-:Y:S01]  /*10760*/  MOV R6, R18 ;  /* 0x0000001200067202 */ /* 0x019fe20000000f00 */
        /* <DEDUP_REMOVED lines=8> */
[----:B-----5:R-:W-:Y:S02]  /*107f0*/  IMAD R26, R26, UR12, RZ ;  /* 0x0000000c1a1a7c24 */ /* 0x020fe4000f8e02ff */
[----:B-12---:R-:W-:-:S04]  /*10800*/  IMAD.WIDE.U32 R8, R25, UR12, R6 ;  /* 0x0000000c19087c25 */ /* 0x006fc8000f8e0006 */
[----:B------:R-:W-:Y:S01]  /*10810*/  IMAD R25, R25, UR13, R26 ;  /* 0x0000000d19197c24 */ /* 0x000fe2000f8e021a */
[----:B0-----:R-:W-:-:S03]  /*10820*/  LEA R6, P1, R8, UR16, 0x2 ;  /* 0x0000001008067c11 */ /* 0x001fc6000f8210ff */
[----:B------:R-:W-:-:S05]  /*10830*/  IMAD.IADD R25, R9, 0x1, R25 ;  /* 0x0000000109197824 */ /* 0x000fca00078e0219 */
[----:B------:R-:W-:-:S05]  /*10840*/  LEA.HI.X R7, R8, UR17, R25, 0x2, P1 ;  /* 0x0000001108077c11 */ /* 0x000fca00088f1419 */
[----:B------:R0:W-:Y:S02]  /*10850*/  STG.E.64 desc[UR14][R6.64], R10 ;  /* 0x0000000a06007986 */ /* 0x0001e4000c101b0e */
.L_x_4449:
[----:B------:R-:W-:Y:S05]  /*10860*/  BSYNC.RECONVERGENT B0 ;  /* 0x0000000000007941 */ /* 0x000fea0003800200 */
.L_x_4448:
        /* <DEDUP_REMOVED lines=19> */
.L_x_4451:
[----:B------:R-:W-:Y:S05]  /*109a0*/  BSYNC.RECONVERGENT B0 ;  /* 0x0000000000007941 */ /* 0x000fea0003800200 */
.L_x_4450:
[----:B------:R-:W-:Y:S01]  /*109b0*/  ISETP.GE.U32.AND P4, PT, R4, UR10, PT ;  /* 0x0000000a04007c0c */ /* 0x000fe2000bf86070 */
[C---:B------:R-:W-:Y:S01]  /*109c0*/  VIADD R25, R16.reuse, 0x1f8 ;  /* 0x000001f810197836 */ /* 0x040fe20000000000 */
[----:B------:R-:W-:Y:S01]  /*109d0*/  SHF.R.S32.HI R3, RZ, 0x1f, R4 ;  /* 0x0000001fff037819 */ /* 0x000fe20000011404 */
[----:B------:R-:W-:Y:S01]  /*109e0*/  BSSY.RECONVERGENT B0, `(.L_x_4452) ;  /* 0x0000022000007945 */ /* 0x000fe20003800200 */
[C---:B0--34-:R-:W-:Y:S02]  /*109f0*/  IADD3 R11, PT, PT, R16.reuse, 0x1e8, RZ ;  /* 0x000001e8100b7810 */ /* 0x059fe40007ffe0ff */
        /* <DEDUP_REMOVED lines=23> */
[----:B-12---:R-:W-:-:S03]  /*10b70*/  FFMA.FTZ R8, R13, R59, R24 ;  /* 0x0000003b0d087223 */ /* 0x006fc60000010018 */
[----:B------:R-:W-:Y:S01]  /*10b80*/  FFMA.FTZ R9, R14, R60, R15 ;  /* 0x0000003c0e097223 */ /* 0x000fe2000001000f */
[----:B0-----:R-:W-:Y:S02]  /*10b90*/  IMAD R3, R3, UR12, RZ ;  /* 0x0000000c03037c24 */ /* 0x001fe4000f8e02ff */
[----:B------:R-:W-:-:S04]  /*10ba0*/  IMAD.WIDE.U32 R6, R4, UR12, R6 ;  /* 0x0000000c04067c25 */ /* 0x000fc8000f8e0006 */
[----:B------:R-:W-:Y:S01]  /*10bb0*/  IMAD R3, R4, UR13, R3 ;  /* 0x0000000d04037c24 */ /* 0x000fe2000f8e0203 */
[----:B---3--:R-:W-:-:S03]  /*10bc0*/  LEA R4, P4, R6, UR16, 0x2 ;  /* 0x0000001006047c11 */ /* 0x008fc6000f8810ff */
[----:B------:R-:W-:-:S05]  /*10bd0*/  IMAD.IADD R3, R7, 0x1, R3 ;  /* 0x0000000107037824 */ /* 0x000fca00078e0203 */
[----:B------:R-:W-:-:S05]  /*10be0*/  LEA.HI.X R5, R6, UR17, R3, 0x2, P4 ;  /* 0x0000001106057c11 */ /* 0x000fca000a0f1403 */
[----:B------:R0:W-:Y:S02]  /*10bf0*/  STG.E.64 desc[UR14][R4.64], R8 ;  /* 0x0000000804007986 */ /* 0x0001e4000c101b0e */
.L_x_4453:
[----:B------:R-:W-:Y:S05]  /*10c00*/  BSYNC.RECONVERGENT B0 ;  /* 0x0000000000007941 */ /* 0x000fea0003800200 */
.L_x_4452:
        /* <DEDUP_REMOVED lines=19> */
.L_x_4455:
[----:B------:R-:W-:Y:S05]  /*10d40*/  BSYNC.RECONVERGENT B0 ;  /* 0x0000000000007941 */ /* 0x000fea0003800200 */
.L_x_4454:
[----:B------:R-:W-:Y:S04]  /*10d50*/  BSSY.RECONVERGENT B0, `(.L_x_4456) ;  /* 0x0000013000007945 */ /* 0x000fe80003800200 */
[----:B------:R-:W-:Y:S05]  /*10d60*/  @P5 BRA `(.L_x_4457) ;  /* 0x0000000000445947 */ /* 0x000fea0003800000 */
[----:B------:R-:W4:Y:S01]  /*10d70*/  LDCU.64 UR12, c[0x0][0x3e0] ;  /* 0x00007c00ff0c77ac */ /* 0x000f220008000a00 */
[----:B---3--:R-:W-:Y:S01]  /*10d80*/  MOV R2, R18 ;  /* 0x0000001200027202 */ /* 0x008fe20000000f00 */
[----:B------:R-:W-:Y:S01]  /*10d90*/  FADD.FTZ R64, R64, -UR5 ;  /* 0x8000000540407e21 */ /* 0x000fe20008010000 */
[----:B------:R-:W-:Y:S01]  /*10da0*/  MOV R3, R21 ;  /* 0x0000001500037202 */ /* 0x000fe20000000f00 */
[----:B------:R-:W3:Y:S01]  /*10db0*/  LDCU.64 UR16, c[0x0][0x380] ;  /* 0x00007000ff1077ac */ /* 0x000ee20008000a00 */
[----:B------:R-:W-:Y:S01]  /*10dc0*/  FADD.FTZ R63, R63, -UR5 ;  /* 0x800000053f3f7e21 */ /* 0x000fe20008010000 */
[----:B------:R-:W-:-:S03]  /*10dd0*/  FMUL.FTZ R64, R64, UR6 ;  /* 0x0000000640407c20 */ /* 0x000fc60008410000 */
[----:B------:R-:W-:Y:S01]  /*10de0*/  FMUL.FTZ R63, R63, UR6 ;  /* 0x000000063f3f7c20 */ /* 0x000fe20008410000 */
[----:B------:R-:W-:-:S03]  /*10df0*/  FFMA.FTZ R62, R13, R64, R24 ;  /* 0x000000400d3e7223 */ /* 0x000fc60000010018 */
[----:B------:R-:W-:Y:S01]  /*10e00*/  FFMA.FTZ R63, R14, R63, R15 ;  /* 0x0000003f0e3f7223 */ /* 0x000fe2000001000f */
[----:B----4-:R-:W-:Y:S02]  /*10e10*/  IMAD R6, R17, UR12, RZ ;  /* 0x0000000c11067c24 */ /* 0x010fe4000f8e02ff */
[----:B0-----:R-:W-:-:S04]  /*10e20*/  IMAD.WIDE.U32 R4, R11, UR12, R2 ;  /* 0x0000000c0b047c25 */ /* 0x001fc8000f8e0002 */
[----:B------:R-:W-:Y:S01]  /*10e30*/  IMAD R11, R11, UR13, R6 ;  /* 0x0000000d0b0b7c24 */ /* 0x000fe2000f8e0206 */
[----:B---3--:R-:W-:-:S03]  /*10e40*/  LEA R2, P1, R4, UR16, 0x2 ;  /* 0x0000001004027c11 */ /* 0x008fc6000f8210ff */
[----:B------:R-:W-:-:S05]  /*10e50*/  IMAD.IADD R11, R5, 0x1, R11 ;  /* 0x00000001050b7824 */ /* 0x000fca00078e020b */
[----:B------:R-:W-:-:S05]  /*10e60*/  LEA.HI.X R3, R4, UR17, R11, 0x2, P1 ;  /* 0x0000001104037c11 */ /* 0x000fca00088f140b */
[----:B------:R4:W-:Y:S02]  /*10e70*/  STG.E.64 desc[UR14][R2.64], R62 ;  /* 0x0000003e02007986 */ /* 0x0009e4000c101b0e */
.L_x_4457:
[----:B------:R-:W-:Y:S05]  /*10e80*/  BSYNC.RECONVERGENT B0 ;  /* 0x0000000000007941 */ /* 0x000fea0003800200 */
.L_x_4456:
[----:B------:R-:W-:Y:S04]  /*10e90*/  BSSY.RECONVERGENT B0, `(.L_x_4458) ;  /* 0x0000013000007945 */ /* 0x000fe80003800200 */
[----:B------:R-:W-:Y:S05]  /*10ea0*/  @P2 BRA `(.L_x_4459) ;  /* 0x0000000000442947 */ /* 0x000fea0003800000 */
[----:B------:R-:W5:Y:S01]  /*10eb0*/  LDCU.64 UR12, c[0x0][0x3e0] ;  /* 0x00007c00ff0c77ac */ /* 0x000f620008000a00 */
[----:B---34-:R-:W-:Y:S01]  /*10ec0*/  MOV R2, R18 ;  /* 0x0000001200027202 */ /* 0x018fe20000000f00 */
        /* <DEDUP_REMOVED lines=8> */
[----:B-----5:R-:W-:Y:S02]  /*10f50*/  IMAD R22, R22, UR12, RZ ;  /* 0x0000000c16167c24 */ /* 0x020fe4000f8e02ff */
[----:B0-----:R-:W-:-:S04]  /*10f60*/  IMAD.WIDE.U32 R4, R23, UR12, R2 ;  /* 0x0000000c17047c25 */ /* 0x001fc8000f8e0002 */
[----:B------:R-:W-:Y:S01]  /*10f70*/  IMAD R23, R23, UR13, R22 ;  /* 0x0000000d17177c24 */ /* 0x000fe2000f8e0216 */
[----:B---3--:R-:W-:-:S03]  /*10f80*/  LEA R2, P1, R4, UR16, 0x2 ;  /* 0x0000001004027c11 */ /* 0x008fc6000f8210ff */
[----:B------:R-:W-:-:S05]  /*10f90*/  IMAD.IADD R23, R5, 0x1, R23 ;  /* 0x0000000105177824 */ /* 0x000fca00078e0217 */
[----:B------:R-:W-:-:S05]  /*10fa0*/  LEA.HI.X R3, R4, UR17, R23, 0x2, P1 ;  /* 0x0000001104037c11 */ /* 0x000fca00088f1417 */
[----:B------:R0:W-:Y:S02]  /*10fb0*/  STG.E.64 desc[UR14][R2.64], R6 ;  /* 0x0000000602007986 */ /* 0x0001e4000c101b0e */
.L_x_4459:
[----:B------:R-:W-:Y:S05]  /*10fc0*/  BSYNC.RECONVERGENT B0 ;  /* 0x0000000000007941 */ /* 0x000fea0003800200 */
.L_x_4458:
[----:B------:R-:W-:Y:S04]  /*10fd0*/  BSSY.RECONVERGENT B0, `(.L_x_4333) ;  /* 0x0000012000007945 */ /* 0x000fe80003800200 */
[----:B------:R-:W-:Y:S05]  /*10fe0*/  @P3 BRA `(.L_x_4460) ;  /* 0x0000000000403947 */ /* 0x000fea0003800000 */
[----:B------:R-:W5:Y:S01]  /*10ff0*/  LDCU.64 UR10, c[0x0][0x3e0] ;  /* 0x00007c00ff0a77ac */ /* 0x000f620008000a00 */
[----:B------:R-:W-:Y:S01]  /*11000*/  MOV R19, R21 ;  /* 0x0000001500137202 */ /* 0x000fe20000000f00 */
[----:B------:R-:W-:Y:S01]  /*11010*/  FADD.FTZ R67, R67, -UR5 ;  /* 0x8000000543437e21 */ /* 0x000fe20008010000 */
[----:B------:R-:W-:Y:S01]  /*11020*/  FADD.FTZ R68, R68, -UR5 ;  /* 0x8000000544447e21 */ /* 0x000fe20008010000 */
[----:B------:R-:W0:Y:S02]  /*11030*/  LDCU.64 UR12, c[0x0][0x380] ;  /* 0x00007000ff0c77ac */ /* 0x000e240008000a00 */
[----:B------:R-:W-:Y:S01]  /*11040*/  FMUL.FTZ R67, R67, UR6 ;  /* 0x0000000643437c20 */ /* 0x000fe20008410000 */
[----:B------:R-:W-:-:S03]  /*11050*/  FMUL.FTZ R68, R68, UR6 ;  /* 0x0000000644447c20 */ /* 0x000fc60008410000 */
[----:B------:R-:W-:Y:S01]  /*11060*/  FFMA.FTZ R24, R13, R67, R24 ;  /* 0x000000430d187223 */ /* 0x000fe20000010018 */
[----:B-----5:R-:W-:Y:S02]  /*11070*/  IMAD R26, R26, UR10, RZ ;  /* 0x0000000a1a1a7c24 */ /* 0x020fe4000f8e02ff */
[----:B------:R-:W-:-:S04]  /*11080*/  IMAD.WIDE.U32 R18, R25, UR10, R18 ;  /* 0x0000000a19127c25 */ /* 0x000fc8000f8e0012 */
[----:B------:R-:W-:Y:S01]  /*11090*/  IMAD R25, R25, UR11, R26 ;  /* 0x0000000b19197c24 */ /* 0x000fe2000f8e021a */
[----:B0--34-:R-:W-:-:S04]  /*110a0*/  LEA R2, P1, R18, UR12, 0x2 ;  /* 0x0000000c12027c11 */ /* 0x019fc8000f8210ff */
[----:B------:R-:W-:-:S04]  /*110b0*/  IADD3 R25, PT, PT, R19, R25, RZ ;  /* 0x0000001913197210 */ /* 0x000fc80007ffe0ff */
[----:B------:R-:W-:Y:S01]  /*110c0*/  LEA.HI.X R3, R18, UR13, R25, 0x2, P1 ;  /* 0x0000000d12037c11 */ /* 0x000fe200088f1419 */
[----:B------:R-:W-:-:S05]  /*110d0*/  FFMA.FTZ R25, R14, R68, R15 ;  /* 0x000000440e197223 */ /* 0x000fca000001000f */
[----:B------:R0:W-:Y:S02]  /*110e0*/  STG.E.64 desc[UR14][R2.64], R24 ;  /* 0x0000001802007986 */ /* 0x0001e4000c101b0e */
.L_x_4460:
[----:B------:R-:W-:Y:S05]  /*110f0*/  BSYNC.RECONVERGENT B0 ;  /* 0x0000000000007941 */ /* 0x000fea0003800200 */
.L_x_4333:
        /* <DEDUP_REMOVED lines=9> */
.L_x_4462:
        /* <DEDUP_REMOVED lines=15> */
.L_x_4947:


//--------------------- .text._Z35group_norm_nhwc_fwd_one_pass_kernelI11Fp32IOFp16WLi64ELi120ELi480EEv26Group_norm_nhwc_fwd_params --------------------------
	.section	.text._Z35group_norm_nhwc_fwd_one_pass_kernelI11Fp32IOFp16WLi64ELi120ELi480EEv26Group_norm_nhwc_fwd_params,"ax",@progbits
	.align	128
        .global         _Z35group_norm_nhwc_fwd_one_pass_kernelI11Fp32IOFp16WLi64ELi120ELi480EEv26Group_norm_nhwc_fwd_params
        .type           _Z35group_norm_nhwc_fwd_one_pass_kernelI11Fp32IOFp16WLi64ELi120ELi480EEv26Group_norm_nhwc_fwd_params,@function
        .size           _Z35group_norm_nhwc_fwd_one_pass_kernelI11Fp32IOFp16WLi64ELi120ELi480EEv26Group_norm_nhwc_fwd_params,(.L_x_4948 - _Z35group_norm_nhwc_fwd_one_pass_kernelI11Fp32IOFp16WLi64ELi120ELi480EEv26Group_norm_nhwc_fwd_params)
        .other          _Z35group_norm_nhwc_fwd_one_pass_kernelI11Fp32IOFp16WLi64ELi120ELi480EEv26Group_norm_nhwc_fwd_params,@"STO_CUDA_ENTRY STV_DEFAULT"
_Z35group_norm_nhwc_fwd_one_pass_kernelI11Fp32IOFp16WLi64ELi120ELi480EEv26Group_norm_nhwc_fwd_params:
.text._Z35group_norm_nhwc_fwd_one_pass_kernelI11Fp32IOFp16WLi64ELi120ELi480EEv26Group_norm_nhwc_fwd_params:
        /* <DEDUP_REMOVED lines=51> */
.L_x_4506:
        /* <DEDUP_REMOVED lines=244> */
.L_x_4464:
[----:B------:R-:W-:Y:S05]  /*1270*/  BSYNC.RECONVERGENT B0 ;  /* 0x0000000000007941 */ /* 0x000fea0003800200 */
.L_x_4463:
        /* <DEDUP_REMOVED lines=45> */
.L_x_4466:
[----:B------:R-:W-:Y:S05]  /*1550*/  BSYNC.RECONVERGENT B0 ;  /* 0x0000000000007941 */ /* 0x000fea0003800200 */
.L_x_4465:
        /* <DEDUP_REMOVED lines=32> */
.L_x_4469:
[----:B------:R-:W3:Y:S04]  /*1760*/  LDG.E.STRONG.GPU R28, desc[UR24][R16.64] ;  /* 0x00000018101c7981 */ /* 0x000ee8000c1ef900 */
[----:B---3--:R-:W-:Y:S01]  /*1770*/  CCTL.IVALL ;  /* 0x00000000ff00798f */ /* 0x008fe20002000000 */
[----:B------:R-:W-:Y:S05]  /*1780*/  YIELD ;  /* 0x0000000000007946 */ /* 0x000fea0003800000 */
[----:B------:R-:W-:-:S13]  /*1790*/  ISETP.NE.AND P2, PT, R28, R29, PT ;  /* 0x0000001d1c00720c */ /* 0x000fda0003f45270 */
[----:B------:R-:W-:Y:S05]  /*17a0*/  @P2 BRA `(.L_x_4469) ;  /* 0xfffffffc00ec2947 */ /* 0x000fea000383ffff */
.L_x_4468:
        /* <DEDUP_REMOVED lines=14> */
.L_x_4471:
        /* <DEDUP_REMOVED lines=91> */
.L_x_4470:
        /* <DEDUP_REMOVED lines=51> */
.L_x_4472:
        /* <DEDUP_REMOVED lines=28> */
.L_x_4473:
        /* <DEDUP_REMOVED lines=13> */
.L_x_4474:
[----:B------:R-:W-:Y:S05]  /*2400*/  BSYNC.RECONVERGENT B0 ;  /* 0x0000000000007941 */ /* 0x000fea0003800200 */
.L_x_4467:
        /* <DEDUP_REMOVED lines=66> */
.L_x_4478:
[----:B------:R-:W-:Y:S05]  /*2830*/  BSYNC.RECONVERGENT B1 ;  /* 0x0000000000017941 */ /* 0x000fea0003800200 */
.L_x_4477:
        /* <DEDUP_REMOVED lines=19> */
.L_x_4480:
[----:B------:R-:W-:Y:S05]  /*2970*/  BSYNC.RECONVERGENT B1 ;  /* 0x0000000000017941 */ /* 0x000fea0003800200 */
.L_x_4479:
        /* <DEDUP_REMOVED lines=23> */
.L_x_4482:
[----:B------:R-:W-:Y:S05]  /*2af0*/  BSYNC.RECONVERGENT B1 ;  /* 0x0000000000017941 */ /* 0x000fea0003800200 */
.L_x_4481:
        /* <DEDUP_REMOVED lines=27> */
.L_x_4484:
[----:B------:R-:W-:Y:S05]  /*2cb0*/  BSYNC.RECONVERGENT B1 ;  /* 0x0000000000017941 */ /* 0x000fea0003800200 */
.L_x_4483:
        /* <DEDUP_REMOVED lines=22> */
.L_x_4486:
[----:B------:R-:W-:Y:S05]  /*2e20*/  BSYNC.RECONVERGENT B1 ;  /* 0x0000000000017941 */ /* 0x000fea0003800200 */
.L_x_4485:
        /* <DEDUP_REMOVED lines=13> */
[----:B------:R-:W-:Y:S02]  /*2f00*/  IMAD.MOV.U32 R9, RZ, RZ, R5 ;  /* 0x000000ffff097224 */ /* 0x000fe400078e0005 */
[----:B------:R-:W-:Y:S01]  /*2f10*/  FADD.FTZ R20, R20, -UR5 ;  /* 0x8000000514147e21 */ /* 0x000fe20008010000 */
[----:B------:R-:W2:Y:S01]  /*2f20*/  LDCU.64 UR22, c[0x0][0x380] ;  /* 0x00007000ff1677ac */ /* 0x000ea20008000a00 */
[----:B------:R-:W-:Y:S02]  /*2f30*/  FADD.FTZ R21, R21, -UR5 ;  /* 0x8000000515157e21 */ /* 0x000fe40008010000 */
[----:B------:R-:W-:Y:S02]  /*2f40*/  FMUL.FTZ R11, R20, UR17 ;  /* 0x00000011140b7c20 */ /* 0x000fe40008410000 */
[----:B------:R-:W-:-:S02]  /*2f50*/  FMUL.FTZ R20, R21, UR17 ;  /* 0x0000001115147c20 */ /* 0x000fc40008410000 */
        /* <DEDUP_REMOVED lines=9> */
.L_x_4488:
[----:B------:R-:W-:Y:S05]  /*2ff0*/  BSYNC.RECONVERGENT B1 ;  /* 0x0000000000017941 */ /* 0x000fea0003800200 */
.L_x_4487:
        /* <DEDUP_REMOVED lines=19> */
.L_x_4490:
[----:B------:R-:W-:Y:S05]  /*3130*/  BSYNC.RECONVERGENT B1 ;  /* 0x0000000000017941 */ /* 0x000fea0003800200 */
.L_x_4489:
        /* <DEDUP_REMOVED lines=18> */
.L_x_4476:
        /* <DEDUP_REMOVED lines=32> */
.L_x_4493:
[----:B------:R-:W-:Y:S05]  /*3460*/  BSYNC.RECONVERGENT B1 ;  /* 0x0000000000017941 */ /* 0x000fea0003800200 */
.L_x_4492:
        /* <DEDUP_REMOVED lines=29> */
.L_x_4495:
[----:B------:R-:W-:Y:S05]  /*3640*/  BSYNC.RECONVERGENT B1 ;  /* 0x0000000000017941 */ /* 0x000fea0003800200 */
.L_x_4494:
        /* <DEDUP_REMOVED lines=33> */
.L_x_4497:
[----:B------:R-:W-:Y:S05]  /*3860*/  BSYNC.RECONVERGENT B1 ;  /* 0x0000000000017941 */ /* 0x000fea0003800200 */
.L_x_4496:
        /* <DEDUP_REMOVED lines=37> */
.L_x_4499:
[----:B------:R-:W-:Y:S05]  /*3ac0*/  BSYNC.RECONVERGENT B1 ;  /* 0x0000000000017941 */ /* 0x000fea0003800200 */
.L_x_4498:
        /* <DEDUP_REMOVED lines=32> */
.L_x_4501:
[----:B------:R-:W-:Y:S05]  /*3cd0*/  BSYNC.RECONVERGENT B1 ;  /* 0x0000000000017941 */ /* 0x000fea0003800200 */
.L_x_4500:
        /* <DEDUP_REMOVED lines=38> */
.L_x_4503:
[----:B------:R-:W-:Y:S05]  /*3f40*/  BSYNC.RECONVERGENT B1 ;  /* 0x0000000000017941 */ /* 0x000fea0003800200 */
.L_x_4502:
        /* <DEDUP_REMOVED lines=29> */
.L_x_4505:
[----:B------:R-:W-:Y:S05]  /*4120*/  BSYNC.RECONVERGENT B1 ;  /* 0x0000000000017941 */ /* 0x000fea0003800200 */
.L_x_4504:
        /* <DEDUP_REMOVED lines=27> */
.L_x_4491:
[----:B------:R-:W-:Y:S05]  /*42e0*/  BSYNC.RECONVERGENT B0 ;  /* 0x0000000000007941 */ /* 0x000fea0003800200 */
.L_x_4475:
[----:B------:R-:W-:Y:S02]  /*42f0*/  UIADD3 UR16, UPT, UPT, UR31, UR16, URZ ;  /* 0x000000101f107290 */ /* 0x000fe4000fffe0ff */
[----:B------:R-:W-:Y:S02]  /*4300*/  UIADD3 UR4, UPT, UPT, UR4, 0x1, URZ ;  /* 0x0000000104047890 */ /* 0x000fe4000fffe0ff */
[----:B------:R-:W-:-:S09]  /*4310*/  UISETP.GE.AND UP1, UPT, UR16, UR7, UPT ;  /* 0x000000071000728c */ /* 0x000fd2000bf26270 */
[----:B------:R-:W-:Y:S05]  /*4320*/  BRA.U !UP1, `(.L_x_4506) ;  /* 0xffffffc109007547 */ /* 0x000fea000b83ffff */
[----:B------:R-:W-:Y:S05]  /*4330*/  EXIT ;  /* 0x000000000000794d */ /* 0x000fea0003800000 */
.L_x_4507:
        /* <DEDUP_REMOVED lines=12> */
.L_x_4948:


//--------------------- .text._Z35group_norm_nhwc_fwd_one_pass_kernelI11Fp32IOFp16WLi128ELi120ELi480EEv26Group_norm_nhwc_fwd_params --------------------------
	.section	.text._Z35group_norm_nhwc_fwd_one_pass_kernelI11Fp32IOFp16WLi128ELi120ELi480EEv26Group_norm_nhwc_fwd_params,"ax",@progbits
	.align	128
        .global         _Z35group_norm_nhwc_fwd_one_pass_kernelI11Fp32IOFp16WLi128ELi120ELi480EEv26Group_norm_nhwc_fwd_params
        .type           _Z35group_norm_nhwc_fwd_one_pass_kernelI11Fp32IOFp16WLi128ELi120ELi480EEv26Group_norm_nhwc_fwd_params,@function
        .size           _Z35group_norm_nhwc_fwd_one_pass_kernelI11Fp32IOFp16WLi128ELi120ELi480EEv26Group_norm_nhwc_fwd_params,(.L_x_4949 - _Z35group_norm_nhwc_fwd_one_pass_kernelI11Fp32IOFp16WLi128ELi120ELi480EEv26Group_norm_nhwc_fwd_params)
        .other          _Z35group_norm_nhwc_fwd_one_pass_kernelI11Fp32IOFp16WLi128ELi120ELi480EEv26Group_norm_nhwc_fwd_params,@"STO_CUDA_ENTRY STV_DEFAULT"
_Z35group_norm_nhwc_fwd_one_pass_kernelI11Fp32IOFp16WLi128ELi120ELi480EEv26Group_norm_nhwc_fwd_params:
.text._Z35group_norm_nhwc_fwd_one_pass_kernelI11Fp32IOFp16WLi128ELi120ELi480EEv26Group_norm_nhwc_fwd_params:
        /* <DEDUP_REMOVED lines=61> */
.L_x_4583:
        /* <DEDUP_REMOVED lines=378> */
.L_x_4509:
[----:B------:R-:W-:Y:S05]  /*1b70*/  BSYNC.RECONVERGENT B0 ;  /* 0x0000000000007941 */ /* 0x000fea0003800200 */
.L_x_4508:
        /* <DEDUP_REMOVED lines=44> */
.L_x_4511:
[----:B------:R-:W-:Y:S05]  /*1e40*/  BSYNC.RECONVERGENT B0 ;  /* 0x0000000000007941 */ /* 0x000fea0003800200 */
.L_x_4510:
        /* <DEDUP_REMOVED lines=24> */
.L_x_4514:
[----:B---3--:R-:W3:Y:S04]  /*1fd0*/  LDG.E.STRONG.GPU R30, desc[UR6][R28.64] ;  /* 0x000000061c1e7981 */ /* 0x008ee8000c1ef900 */
[----:B---3--:R-:W-:Y:S01]  /*1fe0*/  CCTL.IVALL ;  /* 0x00000000ff00798f */ /* 0x008fe20002000000 */
[----:B------:R-:W-:Y:S05]  /*1ff0*/  YIELD ;  /* 0x0000000000007946 */ /* 0x000fea0003800000 */
[----:B------:R-:W-:-:S13]  /*2000*/  ISETP.NE.AND P2, PT, R30, R35, PT ;  /* 0x000000231e00720c */ /* 0x000fda0003f45270 */
[----:B------:R-:W-:Y:S05]  /*2010*/  @P2 BRA `(.L_x_4514) ;  /* 0xfffffffc00ec2947 */ /* 0x000fea000383ffff */
.L_x_4513:
        /* <DEDUP_REMOVED lines=15> */
.L_x_4516:
        /* <DEDUP_REMOVED lines=60> */
.L_x_4515:
        /* <DEDUP_REMOVED lines=35> */
.L_x_4517:
        /* <DEDUP_REMOVED lines=18> */
.L_x_4518:
        /* <DEDUP_REMOVED lines=9> */
.L_x_4519:
[----:B------:R-:W-:Y:S05]  /*28b0*/  BSYNC.RECONVERGENT B0 ;  /* 0x0000000000007941 */ /* 0x000fea0003800200 */
.L_x_4512:
        /* <DEDUP_REMOVED lines=64> */
.L_x_4523:
[----:B------:R-:W-:Y:S05]  /*2cc0*/  BSYNC.RECONVERGENT B1 ;  /* 0x0000000000017941 */ /* 0x000fea0003800200 */
.L_x_4522:
        /* <DEDUP_REMOVED lines=19> */
.L_x_4525:
[----:B------:R-:W-:Y:S05]  /*2e00*/  BSYNC.RECONVERGENT B1 ;  /* 0x0000000000017941 */ /* 0x000fea0003800200 */
.L_x_4524:
        /* <DEDUP_REMOVED lines=27> */
.L_x_4527:
[----:B------:R-:W-:Y:S05]  /*2fc0*/  BSYNC.RECONVERGENT B1 ;  /* 0x0000000000017941 */ /* 0x000fea0003800200 */
.L_x_4526:
        /* <DEDUP_REMOVED lines=19> */
.L_x_4529:
[----:B------:R-:W-:Y:S05]  /*3100*/  BSYNC.RECONVERGENT B1 ;  /* 0x0000000000017941 */ /* 0x000fea0003800200 */
.L_x_4528:
        /* <DEDUP_REMOVED lines=19> */
.L_x_4531:
[----:B------:R-:W-:Y:S05]  /*3240*/  BSYNC.RECONVERGENT B1 ;  /* 0x0000000000017941 */ /* 0x000fea0003800200 */
.L_x_4530:
        /* <DEDUP_REMOVED lines=19> */
.L_x_4533:
[----:B------:R-:W-:Y:S05]  /*3380*/  BSYNC.RECONVERGENT B1 ;  /* 0x0000000000017941 */ /* 0x000fea0003800200 */
.L_x_4532:
        /* <DEDUP_REMOVED lines=27> */
.L_x_4535:
[----:B------:R-:W-:Y:S05]  /*3540*/  BSYNC.RECONVERGENT B1 ;  /* 0x0000000000017941 */ /* 0x000fea0003800200 */
.L_x_4534:
        /* <DEDUP_REMOVED lines=19> */
.L_x_4537:
[----:B------:R-:W-:Y:S05]  /*3680*/  BSYNC.RECONVERGENT B1 ;  /* 0x0000000000017941 */ /* 0x000fea0003800200 */
.L_x_4536:
        /* <DEDUP_REMOVED lines=19> */
.L_x_4539:
[----:B------:R-:W-:Y:S05]  /*37c0*/  BSYNC.RECONVERGENT B1 ;  /* 0x0000000000017941 */ /* 0x000fea0003800200 */
.L_x_4538:
        /* <DEDUP_REMOVED lines=19> */
.L_x_4541:
[----:B------:R-:W-:Y:S05]  /*3900*/  BSYNC.RECONVERGENT B1 ;  /* 0x0000000000017941 */ /* 0x000fea0003800200 */
.L_x_4540:
        /* <DEDUP_REMOVED lines=29> */
.L_x_4543:
[----:B------:R-:W-:Y:S05]  /*3ae0*/  BSYNC.RECONVERGENT B1 ;  /* 0x0000000000017941 */ /* 0x000fea0003800200 */
.L_x_4542:
        /* <DEDUP_REMOVED lines=19> */
.L_x_4545:
[----:B------:R-:W-:Y:S05]  /*3c20*/  BSYNC.RECONVERGENT B1 ;  /* 0x0000000000017941 */ /* 0x000fea0003800200 */
.L_x_4544:
        /* <DEDUP_REMOVED lines=19> */
.L_x_4547:
[----:B------:R-:W-:Y:S05]  /*3d60*/  BSYNC.RECONVERGENT B1 ;  /* 0x0000000000017941 */ /* 0x000fea0003800200 */
.L_x_4546:
        /* <DEDUP_REMOVED lines=19> */
.L_x_4549:
[----:B------:R-:W-:Y:S05]  /*3ea0*/  BSYNC.RECONVERGENT B1 ;  /* 0x0000000000017941 */ /* 0x000fea0003800200 */
.L_x_4548:
        /* <DEDUP_REMOVED lines=19> */
.L_x_4551:
[----:B------:R-:W-:Y:S05]  /*3fe0*/  BSYNC.RECONVERGENT B1 ;  /* 0x0000000000017941 */ /* 0x000fea0003800200 */
.L_x_4550:
        /* <DEDUP_REMOVED lines=18> */
.L_x_4521:
        /* <DEDUP_REMOVED lines=34> */
.L_x_4554:
[----:B------:R-:W-:Y:S05]  /*4330*/  BSYNC.RECONVERGENT B1 ;  /* 0x0000000000017941 */ /* 0x000fea0003800200 */
.L_x_4553:
        /* <DEDUP_REMOVED lines=29> */
.L_x_4556:
[----:B------:R-:W-:Y:S05]  /*4510*/  BSYNC.RECONVERGENT B1 ;  /* 0x0000000000017941 */ /* 0x000fea0003800200 */
.L_x_4555:
        /* <DEDUP_REMOVED lines=37> */
.L_x_4558:
[----:B------:R-:W-:Y:S05]  /*4770*/  BSYNC.RECONVERGENT B1 ;  /* 0x0000000000017941 */ /* 0x000fea0003800200 */
.L_x_4557:
        /* <DEDUP_REMOVED lines=29> */
.L_x_4560:
[----:B------:R-:W-:Y:S05]  /*4950*/  BSYNC.RECONVERGENT B1 ;  /* 0x0000000000017941 */ /* 0x000fea0003800200 */
.L_x_4559:
        /* <DEDUP_REMOVED lines=29> */
.L_x_4562:
[----:B------:R-:W-:Y:S05]  /*4b30*/  BSYNC.RECONVERGENT B1 ;  /* 0x0000000000017941 */ /* 0x000fea0003800200 */
.L_x_4561:
        /* <DEDUP_REMOVED lines=29> */
.L_x_4564:
[----:B------:R-:W-:Y:S05]  /*4d10*/  BSYNC.RECONVERGENT B1 ;  /* 0x0000000000017941 */ /* 0x000fea0003800200 */
.L_x_4563:
        /* <DEDUP_REMOVED lines=37> */
.L_x_4566:
[----:B------:R-:W-:Y:S05]  /*4f70*/  BSYNC.RECONVERGENT B1 ;  /* 0x0000000000017941 */ /* 0x000fea0003800200 */
.L_x_4565:
        /* <DEDUP_REMOVED lines=29> */
.L_x_4568:
[----:B------:R-:W-:Y:S05]  /*5150*/  BSYNC.RECONVERGENT B1 ;  /* 0x0000000000017941 */ /* 0x000fea0003800200 */
.L_x_4567:
        /* <DEDUP_REMOVED lines=29> */
.L_x_4570:
[----:B------:R-:W-:Y:S05]  /*5330*/  BSYNC.RECONVERGENT B1 ;  /* 0x0000000000017941 */ /* 0x000fea0003800200 */
.L_x_4569:
        /* <DEDUP_REMOVED lines=29> */
.L_x_4572:
[----:B------:R-:W-:Y:S05]  /*5510*/  BSYNC.RECONVERGENT B1 ;  /* 0x0000000000017941 */ /* 0x000fea0003800200 */
.L_x_4571:
        /* <DEDUP_REMOVED lines=39> */
.L_x_4574:
[----:B------:R-:W-:Y:S05]  /*5790*/  BSYNC.RECONVERGENT B1 ;  /* 0x0000000000017941 */ /* 0x000fea0003800200 */
.L_x_4573:
        /* <DEDUP_REMOVED lines=29> */
.L_x_4576:
[----:B------:R-:W-:Y:S05]  /*5970*/  BSYNC.RECONVERGENT B1 ;  /* 0x0000000000017941 */ /* 0x000fea0003800200 */
.L_x_4575:
        /* <DEDUP_REMOVED lines=29> */
.L_x_4578:
[----:B------:R-:W-:Y:S05]  /*5b50*/  BSYNC.RECONVERGENT B1 ;  /* 0x0000000000017941 */ /* 0x000fea0003800200 */
.L_x_4577:
        /* <DEDUP_REMOVED lines=29> */
.L_x_4580:
[----:B------:R-:W-:Y:S05]  /*5d30*/  BSYNC.RECONVERGENT B1 ;  /* 0x0000000000017941 */ /* 0x000fea0003800200 */
.L_x_4579:
        /* <DEDUP_REMOVED lines=29> */
.L_x_4582:
[----:B------:R-:W-:Y:S05]  /*5f10*/  BSYNC.RECONVERGENT B1 ;  /* 0x0000000000017941 */ /* 0x000fea0003800200 */
.L_x_4581:
        /* <DEDUP_REMOVED lines=27> */
.L_x_4552:
[----:B------:R-:W-:Y:S05]  /*60d0*/  BSYNC.RECONVERGENT B0 ;  /* 0x0000000000007941 */ /* 0x000fea0003800200 */
.L_x_4520:
        /* <DEDUP_REMOVED lines=8> */
.L_x_4584:
        /* <DEDUP_REMOVED lines=10> */
.L_x_4949:


//--------------------- .text._Z35group_norm_nhwc_fwd_one_pass_kernelI11Fp32IOFp16WLi256ELi120ELi480EEv26Group_norm_nhwc_fwd_params --------------------------
	.section	.text._Z35group_norm_nhwc_fwd_one_pass_kernelI11Fp32IOFp16WLi256ELi120ELi480EEv26Group_norm_nhwc_fwd_params,"ax",@progbits
	.align	128
        .global         _Z35group_norm_nhwc_fwd_one_pass_kernelI11Fp32IOFp16WLi256ELi120ELi480EEv26Group_norm_nhwc_fwd_params
        .type           _Z35group_norm_nhwc_fwd_one_pass_kernelI11Fp32IOFp16WLi256ELi120ELi480EEv26Group_norm_nhwc_fwd_params,@function
        .size           _Z35group_norm_nhwc_fwd_one_pass_kernelI11Fp32IOFp16WLi256ELi120ELi480EEv26Group_norm_nhwc_fwd_params,(.L_x_4950 - _Z35group_norm_nhwc_fwd_one_pass_kernelI11Fp32IOFp16WLi256ELi120ELi480EEv26Group_norm_nhwc_fwd_params)
        .other          _Z35group_norm_nhwc_fwd_one_pass_kernelI11Fp32IOFp16WLi256ELi120ELi480EEv26Group_norm_nhwc_fwd_params,@"STO_CUDA_ENTRY STV_DEFAULT"
_Z35group_norm_nhwc_fwd_one_pass_kernelI11Fp32IOFp16WLi256ELi120ELi480EEv26Group_norm_nhwc_fwd_params:
.text._Z35group_norm_nhwc_fwd_one_pass_kernelI11Fp32IOFp16WLi256ELi120ELi480EEv26Group_norm_nhwc_fwd_params:
        /* <DEDUP_REMOVED lines=47> */
.L_x_4724:
        /* <DEDUP_REMOVED lines=730> */
.L_x_4586:
[----:B------:R-:W-:Y:S05]  /*3090*/  BSYNC.RECONVERGENT B0 ;  /* 0x0000000000007941 */ /* 0x000fea0003800200 */
.L_x_4585:
        /* <DEDUP_REMOVED lines=42> */
.L_x_4588:
[----:B------:R-:W-:Y:S05]  /*3340*/  BSYNC.RECONVERGENT B0 ;  /* 0x0000000000007941 */ /* 0x000fea0003800200 */
.L_x_4587:
        /* <DEDUP_REMOVED lines=27> */
.L_x_4591:
[----:B------:R-:W3:Y:S04]  /*3500*/  LDG.E.STRONG.GPU R38, desc[UR6][R36.64] ;  /* 0x0000000624267981 */ /* 0x000ee8000c1ef900 */
[----:B---3--:R-:W-:Y:S01]  /*3510*/  CCTL.IVALL ;  /* 0x00000000ff00798f */ /* 0x008fe20002000000 */
[----:B------:R-:W-:Y:S05]  /*3520*/  YIELD ;  /* 0x0000000000007946 */ /* 0x000fea0003800000 */
[----:B------:R-:W-:-:S13]  /*3530*/  ISETP.NE.AND P1, PT, R38, R45, PT ;  /* 0x0000002d2600720c */ /* 0x000fda0003f25270 */
[----:B------:R-:W-:Y:S05]  /*3540*/  @P1 BRA `(.L_x_4591) ;  /* 0xfffffffc00ec1947 */ /* 0x000fea000383ffff */
.L_x_4590:
        /* <DEDUP_REMOVED lines=16> */
.L_x_4593:
        /* <DEDUP_REMOVED lines=62> */
.L_x_4592:
        /* <DEDUP_REMOVED lines=38> */
.L_x_4594:
        /* <DEDUP_REMOVED lines=19> */
.L_x_4595:
        /* <DEDUP_REMOVED lines=9> */
.L_x_4596:
[----:B------:R-:W-:Y:S05]  /*3e50*/  BSYNC.RECONVERGENT B0 ;  /* 0x0000000000007941 */ /* 0x000fea0003800200 */
.L_x_4589:
        /* <DEDUP_REMOVED lines=42> */
[----:B------:R-:W-:Y:S01]  /*4100*/  SHF.R.S32.HI R41, RZ, 0x1f, R38 ;  /* 0x0000001fff297819 */ /* 0x000fe20000011426 */
[----:B--2---:R-:W-:Y:S02]  /*4110*/  HADD2.F32 R45, -RZ, R50.H0_H0 ;  /* 0x20000032ff2d7230 */ /* 0x004fe40000004100 */
[----:B---3--:R-:W-:Y:S02]  /*4120*/  HADD2.F32 R44, -RZ, R52.H0_H0 ;  /* 0x20000034ff2c7230 */ /* 0x008fe40000004100 */
[----:B-----5:R-:W-:Y:S02]  /*4130*/  HADD2.F32 R42, -RZ, R53.H0_H0 ;  /* 0x20000035ff2a7230 */ /* 0x020fe40000004100 */
[----:B------:R-:W-:Y:S01]  /*4140*/  HADD2.F32 R43, -RZ, R55.H0_H0 ;  /* 0x20000037ff2b7230 */ /* 0x000fe20000004100 */
        /* <DEDUP_REMOVED lines=30> */
.L_x_4600:
[----:B------:R-:W-:Y:S05]  /*4330*/  BSYNC.RECONVERGENT B1 ;  /* 0x0000000000017941 */ /* 0x000fea0003800200 */
.L_x_4599:
        /* <DEDUP_REMOVED lines=19> */
.L_x_4602:
[----:B------:R-:W-:Y:S05]  /*4470*/  BSYNC.RECONVERGENT B1 ;  /* 0x0000000000017941 */ /* 0x000fea0003800200 */
.L_x_4601:
        /* <DEDUP_REMOVED lines=33> */
.L_x_4604:
[----:B------:R-:W-:Y:S05]  /*4690*/  BSYNC.RECONVERGENT B1 ;  /* 0x0000000000017941 */ /* 0x000fea0003800200 */
.L_x_4603:
        /* <DEDUP_REMOVED lines=19> */
.L_x_4606:
[----:B------:R-:W-:Y:S05]  /*47d0*/  BSYNC.RECONVERGENT B1 ;  /* 0x0000000000017941 */ /* 0x000fea0003800200 */
.L_x_4605:
        /* <DEDUP_REMOVED lines=19> */
.L_x_4608:
[----:B------:R-:W-:Y:S05]  /*4910*/  BSYNC.RECONVERGENT B1 ;  /* 0x0000000000017941 */ /* 0x000fea0003800200 */
.L_x_4607:
        /* <DEDUP_REMOVED lines=19> */
.L_x_4610:
[----:B------:R-:W-:Y:S05]  /*4a50*/  BSYNC.RECONVERGENT B1 ;  /* 0x0000000000017941 */ /* 0x000fea0003800200 */
.L_x_4609:
        /* <DEDUP_REMOVED lines=19> */
.L_x_4612:
[----:B------:R-:W-:Y:S05]  /*4b90*/  BSYNC.RECONVERGENT B1 ;  /* 0x0000000000017941 */ /* 0x000fea0003800200 */
.L_x_4611:
        /* <DEDUP_REMOVED lines=19> */
.L_x_4614:
[----:B------:R-:W-:Y:S05]  /*4cd0*/  BSYNC.RECONVERGENT B1 ;  /* 0x0000000000017941 */ /* 0x000fea0003800200 */
.L_x_4613:
        /* <DEDUP_REMOVED lines=39> */
.L_x_4616:
[----:B------:R-:W-:Y:S05]  /*4f50*/  BSYNC.RECONVERGENT B1 ;  /* 0x0000000000017941 */ /* 0x000fea0003800200 */
.L_x_4615:
        /* <DEDUP_REMOVED lines=19> */
.L_x_4618:
[----:B------:R-:W-:Y:S05]  /*5090*/  BSYNC.RECONVERGENT B1 ;  /* 0x0000000000017941 */ /* 0x000fea0003800200 */
.L_x_4617:
        /* <DEDUP_REMOVED lines=19> */
.L_x_4620:
[----:B------:R-:W-:Y:S05]  /*51d0*/  BSYNC.RECONVERGENT B1 ;  /* 0x0000000000017941 */ /* 0x000fea0003800200 */
.L_x_4619:
        /* <DEDUP_REMOVED lines=19> */
.L_x_4622:
[----:B------:R-:W-:Y:S05]  /*5310*/  BSYNC.RECONVERGENT B1 ;  /* 0x0000000000017941 */ /* 0x000fea0003800200 */
.L_x_4621:
        /* <DEDUP_REMOVED lines=19> */
.L_x_4624:
[----:B------:R-:W-:Y:S05]  /*5450*/  BSYNC.RECONVERGENT B1 ;  /* 0x0000000000017941 */ /* 0x000fea0003800200 */
.L_x_4623:
        /* <DEDUP_REMOVED lines=19> */
.L_x_4626:
[----:B------:R-:W-:Y:S05]  /*5590*/  BSYNC.RECONVERGENT B1 ;  /* 0x0000000000017941 */ /* 0x000fea0003800200 */
.L_x_4625:
        /* <DEDUP_REMOVED lines=43> */
.L_x_4628:
[----:B------:R-:W-:Y:S05]  /*5850*/  BSYNC.RECONVERGENT B1 ;  /* 0x0000000000017941 */ /* 0x000fea0003800200 */
.L_x_4627:
        /* <DEDUP_REMOVED lines=19> */
.L_x_4630:
[----:B------:R-:W-:Y:S05]  /*5990*/  BSYNC.RECONVERGENT B1 ;  /* 0x0000000000017941 */ /* 0x000fea0003800200 */
.L_x_4629:
        /* <DEDUP_REMOVED lines=19> */
.L_x_4632:
[----:B------:R-:W-:Y:S05]  /*5ad0*/  BSYNC.RECONVERGENT B1 ;  /* 0x0000000000017941 */ /* 0x000fea0003800200 */
.L_x_4631:
        /* <DEDUP_REMOVED lines=19> */
.L_x_4634:
[----:B------:R-:W-:Y:S05]  /*5c10*/  BSYNC.RECONVERGENT B1 ;  /* 0x0000000000017941 */ /* 0x000fea0003800200 */
.L_x_4633:
        /* <DEDUP_REMOVED lines=19> */
.L_x_4636:
[----:B------:R-:W-:Y:S05]  /*5d50*/  BSYNC.RECONVERGENT B1 ;  /* 0x0000000000017941 */ /* 0x000fea0003800200 */
.L_x_4635:
        /* <DEDUP_REMOVED lines=19> */
.L_x_4638:
[----:B------:R-:W-:Y:S05]  /*5e90*/  BSYNC.RECONVERGENT B1 ;  /* 0x0000000000017941 */ /* 0x000fea0003800200 */
.L_x_4637:
        /* <DEDUP_REMOVED lines=37> */
.L_x_4640:
[----:B------:R-:W-:Y:S05]  /*60f0*/  BSYNC.RECONVERGENT B1 ;  /* 0x0000000000017941 */ /* 0x000fea0003800200 */
.L_x_4639:
        /* <DEDUP_REMOVED lines=19> */
.L_x_4642:
[----:B------:R-:W-:Y:S05]  /*6230*/  BSYNC.RECONVERGENT B1 ;  /* 0x0000000000017941 */ /* 0x000fea0003800200 */
.L_x_4641:
        /* <DEDUP_REMOVED lines=19> */
.L_x_4644:
[----:B------:R-:W-:Y:S05]  /*6370*/  BSYNC.RECONVERGENT B1 ;  /* 0x0000000000017941 */ /* 0x000fea0003800200 */
.L_x_4643:
        /* <DEDUP_REMOVED lines=19> */
.L_x_4646:
[----:B------:R-:W-:Y:S05]  /*64b0*/  BSYNC.RECONVERGENT B1 ;  /* 0x0000000000017941 */ /* 0x000fea0003800200 */
.L_x_4645:
        /* <DEDUP_REMOVED lines=19> */
.L_x_4648:
[----:B------:R-:W-:Y:S05]  /*65f0*/  BSYNC.RECONVERGENT B1 ;  /* 0x0000000000017941 */ /* 0x000fea0003800200 */
.L_x_4647:
        /* <DEDUP_REMOVED lines=19> */
.L_x_4650:
[----:B------:R-:W-:Y:S05]  /*6730*/  BSYNC.RECONVERGENT B1 ;  /* 0x0000000000017941 */ /* 0x000fea0003800200 */
.L_x_4649:
        /* <DEDUP_REMOVED lines=35> */
.L_x_4652:
[----:B------:R-:W-:Y:S05]  /*6970*/  BSYNC.RECONVERGENT B1 ;  /* 0x0000000000017941 */ /* 0x000fea0003800200 */
.L_x_4651:
        /* <DEDUP_REMOVED lines=19> */
.L_x_4654:
[----:B------:R-:W-:Y:S05]  /*6ab0*/  BSYNC.RECONVERGENT B1 ;  /* 0x0000000000017941 */ /* 0x000fea0003800200 */
.L_x_4653:
        /* <DEDUP_REMOVED lines=19> */
.L_x_4656:
[----:B------:R-:W-:Y:S05]  /*6bf0*/  BSYNC.RECONVERGENT B1 ;  /* 0x0000000000017941 */ /* 0x000fea0003800200 */
.L_x_4655:
        /* <DEDUP_REMOVED lines=19> */
.L_x_4658:
[----:B------:R-:W-:Y:S05]  /*6d30*/  BSYNC.RECONVERGENT B1 ;  /* 0x0000000000017941 */ /* 0x000fea0003800200 */
.L_x_4657:
        /* <DEDUP_REMOVED lines=19> */
.L_x_4660:
[----:B------:R-:W-:Y:S05]  /*6e70*/  BSYNC.RECONVERGENT B1 ;  /* 0x0000000000017941 */ /* 0x000fea0003800200 */
.L_x_4659:
        /* <DEDUP_REMOVED lines=18> */
.L_x_4598:
        /* <DEDUP_REMOVED lines=39> */
.L_x_4663:
[----:B------:R-:W-:Y:S05]  /*7210*/  BSYNC.RECONVERGENT B1 ;  /* 0x0000000000017941 */ /* 0x000fea0003800200 */
.L_x_4662:
        /* <DEDUP_REMOVED lines=29> */
.L_x_4665:
[----:B------:R-:W-:Y:S05]  /*73f0*/  BSYNC.RECONVERGENT B1 ;  /* 0x0000000000017941 */ /* 0x000fea0003800200 */
.L_x_4664:
        /* <DEDUP_REMOVED lines=41> */
.L_x_4667:
[----:B------:R-:W-:Y:S05]  /*7690*/  BSYNC.RECONVERGENT B1 ;  /* 0x0000000000017941 */ /* 0x000fea0003800200 */
.L_x_4666:
        /* <DEDUP_REMOVED lines=29> */
.L_x_4669:
[----:B------:R-:W-:Y:S05]  /*7870*/  BSYNC.RECONVERGENT B1 ;  /* 0x0000000000017941 */ /* 0x000fea0003800200 */
.L_x_4668:
        /* <DEDUP_REMOVED lines=29> */
.L_x_4671:
[----:B------:R-:W-:Y:S05]  /*7a50*/  BSYNC.RECONVERGENT B1 ;  /* 0x0000000000017941 */ /* 0x000fea0003800200 */
.L_x_4670:
        /* <DEDUP_REMOVED lines=29> */
.L_x_4673:
[----:B------:R-:W-:Y:S05]  /*7c30*/  BSYNC.RECONVERGENT B1 ;  /* 0x0000000000017941 */ /* 0x000fea0003800200 */
.L_x_4672:
        /* <DEDUP_REMOVED lines=29> */
.L_x_4675:
[----:B------:R-:W-:Y:S05]  /*7e10*/  BSYNC.RECONVERGENT B1 ;  /* 0x0000000000017941 */ /* 0x000fea0003800200 */
.L_x_4674:
        /* <DEDUP_REMOVED lines=29> */
.L_x_4677:
[----:B------:R-:W-:Y:S05]  /*7ff0*/  BSYNC.RECONVERGENT B1 ;  /* 0x0000000000017941 */ /* 0x000fea0003800200 */
.L_x_4676:
        /* <DEDUP_REMOVED lines=49> */
.L_x_4679:
[----:B------:R-:W-:Y:S05]  /*8310*/  BSYNC.RECONVERGENT B1 ;  /* 0x0000000000017941 */ /* 0x000fea0003800200 */
.L_x_4678:
        /* <DEDUP_REMOVED lines=29> */
.L_x_4681:
[----:B------:R-:W-:Y:S05]  /*84f0*/  BSYNC.RECONVERGENT B1 ;  /* 0x0000000000017941 */ /* 0x000fea0003800200 */
.L_x_4680:
        /* <DEDUP_REMOVED lines=29> */
.L_x_4683:
[----:B------:R-:W-:Y:S05]  /*86d0*/  BSYNC.RECONVERGENT B1 ;  /* 0x0000000000017941 */ /* 0x000fea0003800200 */
.L_x_4682:
        /* <DEDUP_REMOVED lines=29> */
.L_x_4685:
[----:B------:R-:W-:Y:S05]  /*88b0*/  BSYNC.RECONVERGENT B1 ;  /* 0x0000000000017941 */ /* 0x000fea0003800200 */
.L_x_4684:
        /* <DEDUP_REMOVED lines=29> */
.L_x_4687:
[----:B------:R-:W-:Y:S05]  /*8a90*/  BSYNC.RECONVERGENT B1 ;  /* 0x0000000000017941 */ /* 0x000fea0003800200 */
.L_x_4686:
        /* <DEDUP_REMOVED lines=29> */
.L_x_4689:
[----:B------:R-:W-:Y:S05]  /*8c70*/  BSYNC.RECONVERGENT B1 ;  /* 0x0000000000017941 */ /* 0x000fea0003800200 */
.L_x_4688:
        /* <DEDUP_REMOVED lines=53> */
.L_x_4691:
[----:B------:R-:W-:Y:S05]  /*8fd0*/  BSYNC.RECONVERGENT B1 ;  /* 0x0000000000017941 */ /* 0x000fea0003800200 */
.L_x_4690:
        /* <DEDUP_REMOVED lines=29> */
.L_x_4693:
[----:B------:R-:W-:Y:S05]  /*91b0*/  BSYNC.RECONVERGENT B1 ;  /* 0x0000000000017941 */ /* 0x000fea0003800200 */
.L_x_4692:
        /* <DEDUP_REMOVED lines=29> */
.L_x_4695:
[----:B------:R-:W-:Y:S05]  /*9390*/  BSYNC.RECONVERGENT B1 ;  /* 0x0000000000017941 */ /* 0x000fea0003800200 */
.L_x_4694:
        /* <DEDUP_REMOVED lines=29> */
.L_x_4697:
[----:B------:R-:W-:Y:S05]  /*9570*/  BSYNC.RECONVERGENT B1 ;  /* 0x0000000000017941 */ /* 0x000fea0003800200 */
.L_x_4696:
        /* <DEDUP_REMOVED lines=29> */
.L_x_4699:
[----:B------:R-:W-:Y:S05]  /*9750*/  BSYNC.RECONVERGENT B1 ;  /* 0x0000000000017941 */ /* 0x000fea0003800200 */
.L_x_4698:
        /* <DEDUP_REMOVED lines=29> */
.L_x_4701:
[----:B------:R-:W-:Y:S05]  /*9930*/  BSYNC.RECONVERGENT B1 ;  /* 0x0000000000017941 */ /* 0x000fea0003800200 */
.L_x_4700:
        /* <DEDUP_REMOVED lines=47> */
.L_x_4703:
[----:B------:R-:W-:Y:S05]  /*9c30*/  BSYNC.RECONVERGENT B1 ;  /* 0x0000000000017941 */ /* 0x000fea0003800200 */
.L_x_4702:
        /* <DEDUP_REMOVED lines=29> */
.L_x_4705:
[----:B------:R-:W-:Y:S05]  /*9e10*/  BSYNC.RECONVERGENT B1 ;  /* 0x0000000000017941 */ /* 0x000fea0003800200 */
.L_x_4704:
        /* <DEDUP_REMOVED lines=29> */
.L_x_4707:
[----:B------:R-:W-:Y:S05]  /*9ff0*/  BSYNC.RECONVERGENT B1 ;  /* 0x0000000000017941 */ /* 0x000fea0003800200 */
.L_x_4706:
        /* <DEDUP_REMOVED lines=29> */
.L_x_4709:
[----:B------:R-:W-:Y:S05]  /*a1d0*/  BSYNC.RECONVERGENT B1 ;  /* 0x0000000000017941 */ /* 0x000fea0003800200 */
.L_x_4708:
        /* <DEDUP_REMOVED lines=29> */
.L_x_4711:
[----:B------:R-:W-:Y:S05]  /*a3b0*/  BSYNC.RECONVERGENT B1 ;  /* 0x0000000000017941 */ /* 0x000fea0003800200 */
.L_x_4710:
        /* <DEDUP_REMOVED lines=29> */
.L_x_4713:
[----:B------:R-:W-:Y:S05]  /*a590*/  BSYNC.RECONVERGENT B1 ;  /* 0x0000000000017941 */ /* 0x000fea0003800200 */
.L_x_4712:
        /* <DEDUP_REMOVED lines=45> */
.L_x_4715:
[----:B------:R-:W-:Y:S05]  /*a870*/  BSYNC.RECONVERGENT B1 ;  /* 0x0000000000017941 */ /* 0x000fea0003800200 */
.L_x_4714:
        /* <DEDUP_REMOVED lines=29> */
.L_x_4717:
[----:B------:R-:W-:Y:S05]  /*aa50*/  BSYNC.RECONVERGENT B1 ;  /* 0x0000000000017941 */ /* 0x000fea0003800200 */
.L_x_4716:
        /* <DEDUP_REMOVED lines=29> */
.L_x_4719:
[----:B------:R-:W-:Y:S05]  /*ac30*/  BSYNC.RECONVERGENT B1 ;  /* 0x0000000000017941 */ /* 0x000fea0003800200 */
.L_x_4718:
        /* <DEDUP_REMOVED lines=29> */
.L_x_4721:
[----:B------:R-:W-:Y:S05]  /*ae10*/  BSYNC.RECONVERGENT B1 ;  /* 0x0000000000017941 */ /* 0x000fea0003800200 */
.L_x_4720:
        /* <DEDUP_REMOVED lines=29> */
.L_x_4723:
[----:B------:R-:W-:Y:S05]  /*aff0*/  BSYNC.RECONVERGENT B1 ;  /* 0x0000000000017941 */ /* 0x000fea0003800200 */
.L_x_4722:
        /* <DEDUP_REMOVED lines=27> */
.L_x_4661:
[----:B------:R-:W-:Y:S05]  /*b1b0*/  BSYNC.RECONVERGENT B0 ;  /* 0x0000000000007941 */ /* 0x000fea0003800200 */
.L_x_4597:
        /* <DEDUP_REMOVED lines=8> */
.L_x_4725:
        /* <DEDUP_REMOVED lines=12> */
.L_x_4950:


//--------------------- .text._Z35group_norm_nhwc_fwd_one_pass_kernelI11Fp32IOFp16WLi512ELi120ELi480EEv26Group_norm_nhwc_fwd_params --------------------------
	.section	.text._Z35group_norm_nhwc_fwd_one_pass_kernelI11Fp32IOFp16WLi512ELi120ELi480EEv26Group_norm_nhwc_fwd_params,"ax",@progbits
	.align	128
        .global         _Z35group_norm_nhwc_fwd_one_pass_kernelI11Fp32IOFp16WLi512ELi120ELi480EEv26Group_norm_nhwc_fwd_params
        .type           _Z35group_norm_nhwc_fwd_one_pass_kernelI11Fp32IOFp16WLi512ELi120ELi480EEv26Group_norm_nhwc_fwd_params,@function
        .size           _Z35group_norm_nhwc_fwd_one_pass_kernelI11Fp32IOFp16WLi512ELi120ELi480EEv26Group_norm_nhwc_fwd_params,(.L_x_4951 - _Z35group_norm_nhwc_fwd_one_pass_kernelI11Fp32IOFp16WLi512ELi120ELi480EEv26Group_norm_nhwc_fwd_params)
        .other          _Z35group_norm_nhwc_fwd_one_pass_kernelI11Fp32IOFp16WLi512ELi120ELi480EEv26Group_norm_nhwc_fwd_params,@"STO_CUDA_ENTRY STV_DEFAULT"
_Z35group_norm_nhwc_fwd_one_pass_kernelI11Fp32IOFp16WLi512ELi120ELi480EEv26Group_norm_nhwc_fwd_params:
.text._Z35group_norm_nhwc_fwd_one_pass_kernelI11Fp32IOFp16WLi512ELi120ELi480EEv26Group_norm_nhwc_fwd_params:
        /* <DEDUP_REMOVED lines=28> */
[----:B------:R-:W-:Y:S02]  /*01c0*/  SHF.R.S32.HI R4, RZ, 0x1f, R16 ;  /* 0x0000001fff047819 */ /* 0x000fe40000011410 */
[----:B------:R-:W-:Y:S02]  /*01d0*/  IADD3 R2, PT, PT, RZ, -R2, RZ ;  /* 0x80000002ff027210 */ /* 0x000fe40007ffe0ff */
[----:B------:R-:W-:Y:S02]  /*01e0*/  ISETP.GE.AND.EX P0, PT, R4, UR11, PT, P0 ;  /* 0x0000000b04007c0c */ /* 0x000fe4000bf06300 */
[----:B------:R-:W-:Y:S02]  /*01f0*/  PRMT R2, R2, 0x7710, RZ ;  /* 0x0000771002027816 */ /* 0x000fe400000000ff */
[----:B------:R-:W-:-:S03]  /*0200*/  @P1 LOP3.LUT R0, R0, 0x4000000, RZ, 0xfc, !PT ;  /* 0x0400000000001812 */ /* 0x000fc600078efcff */
[----:B------:R-:W-:-:S05]  /*0210*/  IMAD.IADD R2, R2, 0x1, R3 ;  /* 0x0000000102027824 */ /* 0x000fca00078e0203 */
[----:B------:R-:W-:-:S04]  /*0220*/  SHF.L.U32 R6, R2, 0x1, RZ ;  /* 0x0000000102067819 */ /* 0x000fc800000006ff */
[----:B------:R-:W-:Y:S01]  /*0230*/  LOP3.LUT R12, R6, 0xffff, RZ, 0xc0, !PT ;  /* 0x0000ffff060c7812 */ /* 0x000fe200078ec0ff */
[----:B------:R0:W-:Y:S06]  /*0240*/  STL [R1+0x31c], R6 ;  /* 0x00031c0601007387 */ /* 0x0001ec0000100800 */
.L_x_4877:
[----:B------:R-:W1:Y:S01]  /*0250*/  LDCU UR11, c[0x0][0x3f8] ;  /* 0x00007f00ff0b77ac */ /* 0x000e620008000800 */
[----:B0--3-5:R-:W-:Y:S01]  /*0260*/  IABS R4, UR9 ;  /* 0x0000000900047c13 */ /* 0x029fe20008000000 */
[----:B------:R-:W2:Y:S01]  /*0270*/  @!P0 LDC.64 R26, c[0x0][0x3e0] ;  /* 0x0000f800ff1a8b82 */ /* 0x000ea20000000a00 */
[----:B------:R-:W-:Y:S01]  /*0280*/  IADD3 R5, PT, PT, R16, 0x8, RZ ;  /* 0x0000000810057810 */ /* 0x000fe20007ffe0ff */
[----:B------:R-:W-:Y:S01]  /*0290*/  UMOV UR6, URZ ;  /* 0x000000ff00067c82 */ /* 0x000fe20008000000 */
[----:B------:R-:W-:Y:S01]  /*02a0*/  R2UR UR10, R4 ;  /* 0x00000000040a72ca */ /* 0x000fe200000e0000 */
[----:B------:R-:W3:Y:S01]  /*02b0*/  LDCU.64 UR16, c[0x0][0x3e8] ;  /* 0x00007d00ff1077ac */ /* 0x000ee20008000a00 */
[C---:B------:R-:W-:Y:S01]  /*02c0*/  IADD3 R7, PT, PT, R16.reuse, 0x10, RZ ;  /* 0x0000001010077810 */ /* 0x040fe20007ffe0ff */
[C---:B------:R-:W-:Y:S01]  /*02d0*/  VIADD R115, R16.reuse, 0x1a0 ;  /* 0x000001a010737836 */ /* 0x040fe20000000000 */
[----:B------:R-:W-:Y:S01]  /*02e0*/  SHF.R.S32.HI R9, RZ, 0x1f, R5 ;  /* 0x0000001fff097819 */ /* 0x000fe20000011405 */
[----:B------:R-:W0:Y:S01]  /*02f0*/  @!P0 LDC.64 R28, c[0x0][0x390] ;  /* 0x0000e400ff1c8b82 */ /* 0x000e220000000a00 */
[----:B------:R-:W-:Y:S01]  /*0300*/  SHF.R.S32.HI R13, RZ, 0x1f, R7 ;  /* 0x0000001fff0d7819 */ /* 0x000fe20000011407 */
[C---:B------:R-:W-:Y:S01]  /*0310*/  VIADD R120, R16.reuse, 0x1b8 ;  /* 0x000001b810787836 */ /* 0x040fe20000000000 */
[C---:B------:R-:W-:Y:S01]  /*0320*/  IADD3 R11, PT, PT, R16.reuse, 0x18, RZ ;  /* 0x00000018100b7810 */ /* 0x040fe20007ffe0ff */
[----:B------:R-:W-:Y:S01]  /*0330*/  STL [R1+0x320], R16 ;  /* 0x0003201001007387 */ /* 0x000fe20000100800 */
[----:B------:R-:W-:-:S02]  /*0340*/  IADD3 R15, PT, PT, R16, 0x20, RZ ;  /* 0x00000020100f7810 */ /* 0x000fc40007ffe0ff */
[----:B------:R-:W-:Y:S01]  /*0350*/  SHF.R.S32.HI R23, RZ, 0x1f, R11 ;  /* 0x0000001fff177819 */ /* 0x000fe2000001140b */
[----:B-1----:R-:W-:Y:S02]  /*0360*/  UISETP.NE.AND UP0, UPT, UR11, URZ, UPT ;  /* 0x000000ff0b00728c */ /* 0x002fe4000bf05270 */
[----:B----4-:R-:W-:Y:S02]  /*0370*/  MOV R2, UR11 ;  /* 0x0000000b00027c02 */ /* 0x010fe40008000f00 */
[----:B------:R-:W-:Y:S02]  /*0380*/  SHF.R.S32.HI R25, RZ, 0x1f, R15 ;  /* 0x0000001fff197819 */ /* 0x000fe4000001140f */
[----:B------:R-:W-:Y:S02]  /*0390*/  IABS R2, R2 ;  /* 0x0000000200027213 */ /* 0x000fe40000000000 */
[----:B---3--:R-:W-:Y:S02]  /*03a0*/  ISETP.GE.U32.AND P1, PT, R5, UR16, PT ;  /* 0x0000001005007c0c */ /* 0x008fe4000bf26070 */
[----:B------:R-:W-:-:S02]  /*03b0*/  R2UR UR12, R2 ;  /* 0x00000000020c72ca */ /* 0x000fc400000e0000 */
[----:B------:R-:W-:Y:S02]  /*03c0*/  ISETP.GE.U32.AND P2, PT, R7, UR16, PT ;  /* 0x0000001007007c0c */ /* 0x000fe4000bf46070 */
[----:B------:R-:W-:Y:S02]  /*03d0*/  ISETP.GE.AND.EX P6, PT, R9, UR17, PT, P1 ;  /* 0x0000001109007c0c */ /* 0x000fe4000bfc6310 */
[----:B------:R-:W-:Y:S02]  /*03e0*/  ISETP.GE.AND.EX P5, PT, R13, UR17, PT, P2 ;  /* 0x000000110d007c0c */ /* 0x000fe4000bfa6320 */
[----:B------:R-:W-:Y:S02]  /*03f0*/  ISETP.GE.U32.AND P1, PT, R11, UR16, PT ;  /* 0x000000100b007c0c */ /* 0x000fe4000bf26070 */
[----:B------:R-:W-:Y:S02]  /*0400*/  LOP3.LUT R0, R0, 0xfeffffff, RZ, 0xc0, !PT ;  /* 0xfeffffff00007812 */ /* 0x000fe400078ec0ff */
[----:B------:R-:W-:Y:S01]  /*0410*/  ISETP.GE.AND.EX P4, PT, R23, UR17, PT, P1 ;  /* 0x0000001117007c0c */ /* 0x000fe2000bf86310 */
[----:B------:R-:W1:Y:S01]  /*0420*/  I2F.RP R2, UR12 ;  /* 0x0000000c00027d06 */ /* 0x000e620008209400 */
[----:B------:R-:W-:-:S02]  /*0430*/  LOP3.LUT R17, R17, 0x7fffffff, RZ, 0xc0, !PT ;  /* 0x7fffffff11117812 */ /* 0x000fc400078ec0ff */
[----:B------:R-:W-:Y:S01]  /*0440*/  IADD3 R107, PT, PT, R16, 0x180, RZ ;  /* 0x00000180106b7810 */ /* 0x000fe20007ffe0ff */
[----:B------:R-:W3:Y:S01]  /*0450*/  @!P6 LDC.64 R30, c[0x0][0x3e0] ;  /* 0x0000f800ff1eeb82 */ /* 0x000ee20000000a00 */
        /* <DEDUP_REMOVED lines=13> */
[----:B---3--:R-:W-:Y:S02]  /*0530*/  @!P6 IMAD R4, R9, R30, RZ ;  /* 0x0000001e0904e224 */ /* 0x008fe400078e02ff */
[----:B-1----:R-:W-:-:S05]  /*0540*/  VIADD R3, R2, 0xffffffe ;  /* 0x0ffffffe02037836 */ /* 0x002fca0000000000 */
[----:B------:R-:W1:Y:S01]  /*0550*/  @!P5 LDC.64 R36, c[0x0][0x390] ;  /* 0x0000e400ff24db82 */ /* 0x000e620000000a00 */
[----:B------:R-:W3:Y:S02]  /*0560*/  F2I.FTZ.U32.TRUNC.NTZ R3, R3 ;  /* 0x0000000300037305 */ /* 0x000ee4000021f000 */
[----:B---3--:R-:W-:Y:S02]  /*0570*/  R2UR UR7, R3 ;  /* 0x00000000030772ca */ /* 0x008fe400000e0000 */
        /* <DEDUP_REMOVED lines=12> */
[----:B------:R-:W3:Y:S03]  /*0640*/  LDCU.64 UR12, c[0x0][0x3f0] ;  /* 0x00007e00ff0c77ac */ /* 0x000ee60008000a00 */
[----:B------:R-:W-:-:S05]  /*0650*/  UISETP.GE.AND UP2, UPT, UR5, URZ, UPT ;  /* 0x000000ff0500728c */ /* 0x000fca000bf46270 */
[----:B------:R-:W-:-:S06]  /*0660*/  @UP1 UIADD3 UR7, UPT, UPT, UR7, 0x1, URZ ;  /* 0x0000000107071890 */ /* 0x000fcc000fffe0ff */
[----:B------:R-:W-:Y:S02]  /*0670*/  @!UP2 UIADD3 UR7, UPT, UPT, -UR7, URZ, URZ ;  /* 0x000000ff0707a290 */ /* 0x000fe4000fffe1ff */
[----:B------:R-:W-:Y:S01]  /*0680*/  @!UP0 ULOP3.LUT UR7, URZ, UR11, URZ, 0x33, !UPT ;  /* 0x0000000bff078292 */ /* 0x000fe2000f8e33ff */
[----:B---3--:R-:W-:-:S03]  /*0690*/  IMAD.U32 R21, RZ, RZ, UR12 ;  /* 0x0000000cff157e24 */ /* 0x008fc6000f8e00ff */
        /* <DEDUP_REMOVED lines=9> */
[----:B--2---:R-:W-:Y:S01]  /*0730*/  @!P0 IMAD R2, R3, R26, RZ ;  /* 0x0000001a03028224 */ /* 0x004fe200078e02ff */
[----:B------:R-:W-:Y:S01]  /*0740*/  ISETP.GE.U32.AND P2, PT, R15, UR16, PT ;  /* 0x000000100f007c0c */ /* 0x000fe2000bf46070 */
[----:B------:R-:W-:-:S03]  /*0750*/  IMAD.WIDE.U32 R18, R21, UR7, R18 ;  /* 0x0000000715127c25 */ /* 0x000fc6000f8e0012 */
[----:B------:R-:W-:Y:S01]  /*0760*/  ISETP.GE.AND.EX P3, PT, R25, UR17, PT, P2 ;  /* 0x0000001119007c0c */ /* 0x000fe2000bf66320 */
[----:B------:R-:W-:Y:S01]  /*0770*/  @!P0 IMAD R27, R16, R27, R2 ;  /* 0x0000001b101b8224 */ /* 0x000fe200078e0202 */
[----:B------:R-:W-:Y:S01]  /*0780*/  IADD3 R21, PT, PT, R19, UR5, RZ ;  /* 0x0000000513157c10 */ /* 0x000fe2000fffe0ff */
[----:B------:R-:W-:Y:S01]  /*0790*/  @!P5 IMAD.MOV.U32 R8, RZ, RZ, R18 ;  /* 0x000000ffff08d224 */ /* 0x000fe200078e0012 */
[----:B------:R-:W-:Y:S01]  /*07a0*/  @!P0 MOV R20, R18 ;  /* 0x0000001200148202 */ /* 0x000fe20000000f00 */
[----:B------:R-:W-:Y:S01]  /*07b0*/  STL [R1+0x330], R18 ;  /* 0x0003301201007387 */ /* 0x000fe20000100800 */
[----:B------:R-:W-:-:S03]  /*07c0*/  @!P5 MOV R9, R21 ;  /* 0x000000150009d202 */ /* 0x000fc60000000f00 */
[----:B------:R-:W-:Y:S01]  /*07d0*/  @!P0 IMAD.WIDE.U32 R2, R16, R26, R20 ;  /* 0x0000001a10028225 */ /* 0x000fe200078e0014 */
[----:B------:R-:W-:Y:S03]  /*07e0*/  STL [R1+0x32c], R19 ;  /* 0x00032c1301007387 */ /* 0x000fe60000100800 */
[----:B------:R-:W2:Y:S01]  /*07f0*/  @!P3 LDC.64 R40, c[0x0][0x3e0] ;  /* 0x0000f800ff28bb82 */ /* 0x000ea20000000a00 */
[----:B------:R-:W-:Y:S01]  /*0800*/  @P3 LOP3.LUT R0, R0, 0x200000, RZ, 0xfc, !PT ;  /* 0x0020000000003812 */ /* 0x000fe200078efcff */
[----:B------:R-:W-:Y:S01]  /*0810*/  @!P0 IMAD.IADD R3, R3, 0x1, R27 ;  /* 0x0000000103038824 */ /* 0x000fe200078e021b */
[----:B0-----:R-:W-:Y:S01]  /*0820*/  @!P0 LEA R6, P1, R2, R28, 0x2 ;  /* 0x0000001c02068211 */ /* 0x001fe200078210ff */
[----:B------:R-:W-:Y:S01]  /*0830*/  @!P6 IMAD R27, R5, R31, R4 ;  /* 0x0000001f051be224 */ /* 0x000fe200078e0204 */
[----:B------:R-:W-:Y:S01]  /*0840*/  LOP3.LUT R0, R0, 0xffefffff, RZ, 0xc0, !PT ;  /* 0xffefffff00007812 */ /* 0x000fe200078ec0ff */
[-C--:B----4-:R-:W-:Y:S01]  /*0850*/  @!P5 IMAD R4, R13, R34.reuse, RZ ;  /* 0x000000220d04d224 */ /* 0x090fe200078e02ff */
[----:B------:R-:W-:Y:S01]  /*0860*/  @!P0 LEA.HI.X R2, R2, R29, R3, 0x2, P1 ;  /* 0x0000001d02028211 */ /* 0x000fe200008f1403 */
[----:B------:R0:W-:Y:S01]  /*0870*/  @!P0 STL [R1+0x238], R6 ;  /* 0x0002380601008387 */ /* 0x0001e20000100800 */
[----:B------:R-:W-:Y:S01]  /*0880*/  @!P6 MOV R3, R21 ;  /* 0x000000150003e202 */ /* 0x000fe20000000f00 */
[----:B------:R-:W3:Y:S01]  /*0890*/  @!P4 LDC.64 R28, c[0x0][0x390] ;  /* 0x0000e400ff1ccb82 */ /* 0x000ee20000000a00 */
[C---:B------:R-:W-:Y:S01]  /*08a0*/  @!P5 IMAD R13, R7.reuse, R35, R4 ;  /* 0x00000023070dd224 */ /* 0x040fe200078e0204 */
[----:B------:R4:W-:Y:S01]  /*08b0*/  @!P0 STL [R1+0x230], R2 ;  /* 0x0002300201008387 */ /* 0x0009e20000100800 */
[----:B------:R-:W-:-:S04]  /*08c0*/  @!P5 IMAD.WIDE.U32 R8, R7, R34, R8 ;  /* 0x000000220708d225 */ /* 0x000fc800078e0008 */
[----:B------:R-:W-:Y:S01]  /*08d0*/  @!P5 IMAD.IADD R7, R9, 0x1, R13 ;  /* 0x000000010907d824 */ /* 0x000fe200078e020d */
[----:B------:R-:W-:Y:S01]  /*08e0*/  @!P3 MOV R13, R21 ;  /* 0x00000015000db202 */ /* 0x000fe20000000f00 */
[----:B0-----:R-:W-:Y:S02]  /*08f0*/  @!P4 IMAD R6, R23, R38, RZ ;  /* 0x000000261706c224 */ /* 0x001fe400078e02ff */
[----:B------:R-:W-:Y:S01]  /*0900*/  @!P3 IMAD.MOV.U32 R12, RZ, RZ, R18 ;  /* 0x000000ffff0cb224 */ /* 0x000fe200078e0012 */
[----:B----4-:R-:W-:Y:S01]  /*0910*/  @!P6 MOV R2, R18 ;  /* 0x000000120002e202 */ /* 0x010fe20000000f00 */
[----:B------:R-:W-:Y:S02]  /*0920*/  @!P4 IMAD R23, R11, R39, R6 ;  /* 0x000000270b17c224 */ /* 0x000fe400078e0206 */
[----:B--2---:R-:W-:Y:S02]  /*0930*/  @!P3 IMAD R10, R25, R40, RZ ;  /* 0x00000028190ab224 */ /* 0x004fe400078e02ff */
[----:B------:R-:W-:-:S02]  /*0940*/  @!P6 IMAD.WIDE.U32 R2, R5, R30, R2 ;  /* 0x0000001e0502e225 */ /* 0x000fc400078e0002 */
[----:B------:R-:W0:Y:S02]  /*0950*/  @!P3 LDC.64 R30, c[0x0][0x390] ;  /* 0x0000e400ff1ebb82 */ /* 0x000e240000000a00 */
[----:B------:R-:W-:Y:S01]  /*0960*/  @!P3 IMAD.WIDE.U32 R12, R15, R40, R12 ;  /* 0x000000280f0cb225 */ /* 0x000fe200078e000c */
[----:B------:R-:W-:Y:S02]  /*0970*/  @!P6 IADD3 R3, PT, PT, R3, R27, RZ ;  /* 0x0000001b0303e210 */ /* 0x000fe40007ffe0ff */
[----:B------:R-:W-:-:S04]  /*0980*/  @!P6 LEA R4, P1, R2, R32, 0x2 ;  /* 0x000000200204e211 */ /* 0x000fc800078210ff */
[----:B------:R-:W-:Y:S02]  /*0990*/  @!P6 LEA.HI.X R5, R2, R33, R3, 0x2, P1 ;  /* 0x000000210205e211 */ /* 0x000fe400008f1403 */
[----:B------:R-:W-:Y:S02]  /*09a0*/  @!P4 MOV R2, R18 ;  /* 0x000000120002c202 */ /* 0x000fe40000000f00 */
[----:B------:R-:W-:Y:S01]  /*09b0*/  @!P4 MOV R3, R21 ;  /* 0x000000150003c202 */ /* 0x000fe20000000f00 */
[----:B------:R-:W-:Y:S01]  /*09c0*/  STL.64 [R1+0x370], R4 ;  /* 0x0003700401007387 */ /* 0x000fe20000100a00 */
[----:B-1----:R-:W-:Y:S01]  /*09d0*/  @!P5 LEA R6, P1, R8, R36, 0x2 ;  /* 0x000000240806d211 */ /* 0x002fe200078210ff */
[----:B------:R-:W-:-:S03]  /*09e0*/  @!P4 IMAD.WIDE.U32 R2, R11, R38, R2 ;  /* 0x000000260b02c225 */ /* 0x000fc600078e0002 */
[----:B------:R-:W-:Y:S01]  /*09f0*/  @!P5 LEA.HI.X R7, R8, R37, R7, 0x2, P1 ;  /* 0x000000250807d211 */ /* 0x000fe200008f1407 */
[----:B------:R-:W-:Y:S01]  /*0a00*/  @!P3 IMAD R11, R15, R41, R10 ;  /* 0x000000290f0bb224 */ /* 0x000fe200078e020a */
[----:B------:R-:W-:-:S03]  /*0a10*/  @!P4 IADD3 R3, PT, PT, R3, R23, RZ ;  /* 0x000000170303c210 */ /* 0x000fc60007ffe0ff */
[----:B------:R1:W-:Y:S01]  /*0a20*/  STL [R1+0x378], R7 ;  /* 0x0003780701007387 */ /* 0x0003e20000100800 */
[----:B---3--:R-:W-:-:S04]  /*0a30*/  @!P4 LEA R8, P1, R2, R28, 0x2 ;  /* 0x0000001c0208c211 */ /* 0x008fc800078210ff */
[----:B------:R-:W-:Y:S01]  /*0a40*/  @!P4 LEA.HI.X R9, R2, R29, R3, 0x2, P1 ;  /* 0x0000001d0209c211 */ /* 0x000fe200008f1403 */
[----:B------:R-:W-:Y:S01]  /*0a50*/  @!P3 IMAD.IADD R2, R13, 0x1, R11 ;  /* 0x000000010d02b824 */ /* 0x000fe200078e020b */
[----:B0-----:R-:W-:Y:S02]  /*0a60*/  @!P3 LEA R10, P1, R12, R30, 0x2 ;  /* 0x0000001e0c0ab211 */ /* 0x001fe400078210ff */
[----:B------:R-:W-:Y:S01]  /*0a70*/  IADD3 R13, PT, PT, R16, 0x28, RZ ;  /* 0x00000028100d7810 */ /* 0x000fe20007ffe0ff */
[----:B------:R-:W-:Y:S01]  /*0a80*/  STL.64 [R1+0x380], R8 ;  /* 0x0003800801007387 */ /* 0x000fe20000100a00 */
[----:B------:R-:W-:Y:S02]  /*0a90*/  @!P3 LEA.HI.X R11, R12, R31, R2, 0x2, P1 ;  /* 0x0000001f0c0bb211 */ /* 0x000fe400008f1402 */
[----:B------:R-:W-:Y:S02]  /*0aa0*/  ISETP.GE.U32.AND P1, PT, R13, UR16, PT ;  /* 0x000000100d007c0c */ /* 0x000fe4000bf26070 */
[----:B------:R-:W-:Y:S01]  /*0ab0*/  SHF.R.S32.HI R3, RZ, 0x1f, R13 ;  /* 0x0000001fff037819 */ /* 0x000fe2000001140d */
[----:B------:R-:W-:Y:S01]  /*0ac0*/  STL.64 [R1+0x388], R10 ;  /* 0x0003880a01007387 */ /* 0x000fe20000100a00 */
[----:B-1----:R-:W-:-:S02]  /*0ad0*/  IADD3 R7, PT, PT, R16, 0x1f8, RZ ;  /* 0x000001f810077810 */ /* 0x002fc40007ffe0ff */
        /* <DEDUP_REMOVED lines=9> */
[----:B------:R-:W-:-:S05]  /*0b70*/  @!P2 IMAD.WIDE.U32 R2, R13, R14, R2 ;  /* 0x0000000e0d02a225 */ /* 0x000fca00078e0002 */
[----:B------:R-:W-:Y:S02]  /*0b80*/  @!P2 IADD3 R3, PT, PT, R3, R15, RZ ;  /* 0x0000000f0303a210 */ /* 0x000fe40007ffe0ff */
        /* <DEDUP_REMOVED lines=790> */
[----:B------:R-:W-:Y:S02]  /*3cf0*/  @!P2 MOV R118, R18 ;  /* 0x000000120076a202 */ /* 0x000fe40000000f00 */
[----:B------:R-:W-:-:S04]  /*3d00*/  @P2 LOP3.LUT R17, R17, 0x4, RZ, 0xfc, !PT ;  /* 0x0000000411112812 */ /* 0x000fc800078efcff */
[----:B------:R-:W-:Y:S01]  /*3d10*/  LOP3.LUT R17, R17, 0xfffffffd, RZ, 0xc0, !PT ;  /* 0xfffffffd11117812 */ /* 0x000fe200078ec0ff */
[----:B------:R-:W0:Y:S01]  /*3d20*/  @!P2 LDC.64 R2, c[0x0][0x390] ;  /* 0x0000e400ff02ab82 */ /* 0x000e220000000a00 */
[----:B--2---:R-:W-:-:S04]  /*3d30*/  @!P2 IMAD R119, R119, R14, RZ ;  /* 0x0000000e7777a224 */ /* 0x004fc800078e02ff */
[----:B------:R-:W-:Y:S01]  /*3d40*/  @!P2 IMAD R15, R120, R15, R119 ;  /* 0x0000000f780fa224 */ /* 0x000fe200078e0277 */
[----:B------:R-:W-:-:S03]  /*3d50*/  @!P2 MOV R119, R21 ;  /* 0x000000150077a202 */ /* 0x000fc60000000f00 */
[----:B------:R-:W-:Y:S01]  /*3d60*/  @!P2 IMAD.WIDE.U32 R118, R120, R14, R118 ;  /* 0x0000000e7876a225 */ /* 0x000fe200078e0076 */
[----:B------:R-:W-:-:S03]  /*3d70*/  IADD3 R120, PT, PT, R16, 0x1c0, RZ ;  /* 0x000001c010787810 */ /* 0x000fc60007ffe0ff */
[----:B------:R-:W-:Y:S01]  /*3d80*/  @!P2 IMAD.IADD R15, R119, 0x1, R15 ;  /* 0x00000001770fa824 */ /* 0x000fe200078e020f */
[----:B0-----:R-:W-:-:S04]  /*3d90*/  @!P2 LEA R24, P1, R118, R2, 0x2 ;  /* 0x000000027618a211 */ /* 0x001fc800078210ff */
        /* <DEDUP_REMOVED lines=9> */
[----:B0-----:R-:W-:-:S04]  /*3e30*/  @!P2 IMAD R118, R118, R14, RZ ;  /* 0x0000000e7676a224 */ /* 0x001fc800078e02ff */
        /* <DEDUP_REMOVED lines=28> */
[----:B---3--:R-:W-:Y:S02]  /*4000*/  MOV R20, R8 ;  /* 0x0000000800147202 */ /* 0x008fe40000000f00 */
[----:B------:R-:W-:-:S03]  /*4010*/  @P1 LOP3.LUT R0, R0, 0x8000000, RZ, 0xfc, !PT ;  /* 0x0800000000001812 */ /* 0x000fc600078efcff */
        /* <DEDUP_REMOVED lines=17> */
[----:B------:R-:W2:Y:S01]  /*4130*/  @!P2 LDC.64 R14, c[0x0][0x390] ;  /* 0x0000e400ff0eab82 */ /* 0x000ea20000000a00 */
[----:B0-----:R-:W-:-:S04]  /*4140*/  @!P2 IMAD R118, R118, R2, RZ ;  /* 0x000000027676a224 */ /* 0x001fc800078e02ff */
[----:B------:R-:W-:Y:S01]  /*4150*/  @!P2 IMAD R3, R120, R3, R118 ;  /* 0x000000037803a224 */ /* 0x000fe200078e0276 */
[----:B------:R-:W-:-:S05]  /*4160*/  @!P2 MOV R118, R18 ;  /* 0x000000120076a202 */ /* 0x000fca0000000f00 */
[----:B------:R-:W-:-:S04]  /*4170*/  @!P2 IMAD.WIDE.U32 R118, R120, R2, R118 ;  /* 0x000000027876a225 */ /* 0x000fc800078e0076 */
[----:B------:R-:W-:Y:S01]  /*4180*/  VIADD R120, R16, 0x1e8 ;  /* 0x000001e810787836 */ /* 0x000fe20000000000 */
[----:B------:R-:W-:Y:S02]  /*4190*/  @!P2 IADD3 R2, PT, PT, R119, R3, RZ ;  /* 0x000000037702a210 */ /* 0x000fe40007ffe0ff */
[----:B--2---:R-:W-:-:S04]  /*41a0*/  @!P2 LEA R10, P3, R118, R14, 0x2 ;  /* 0x0000000e760aa211 */ /* 0x004fc800078610ff */
[----:B------:R-:W-:Y:S02]  /*41b0*/  @!P2 LEA.HI.X R11, R118, R15, R2, 0x2, P3 ;  /* 0x0000000f760ba211 */ /* 0x000fe400018f1402 */
[----:B------:R-:W-:Y:S02]  /*41c0*/  IADD3 R118, PT, PT, R16, 0x1e0, RZ ;  /* 0x000001e010767810 */ /* 0x000fe40007ffe0ff */
[----:B------:R-:W-:Y:S01]  /*41d0*/  LOP3.LUT P2, RZ, R0, 0x400000, RZ, 0xc0, !PT ;  /* 0x0040000000ff7812 */ /* 0x000fe2000784c0ff */
[----:B------:R-:W-:Y:S01]  /*41e0*/  IMAD.MOV.U32 R19, RZ, RZ, R11 ;  /* 0x000000ffff137224 */ /* 0x000fe200078e000b */
[----:B------:R-:W-:Y:S02]  /*41f0*/  SHF.R.S32.HI R14, RZ, 0x1f, R118 ;  /* 0x0000001fff0e7819 */ /* 0x000fe40000011476 */
[----:B------:R-:W-:Y:S02]  /*4200*/  ISETP.GE.U32.AND P3, PT, R118, UR16, PT ;  /* 0x0000001076007c0c */ /* 0x000fe4000bf66070 */
[----:B------:R-:W-:-:S02]  /*4210*/  LOP3.LUT R0, R0, 0xdfffffff, RZ, 0xc0, !PT ;  /* 0xdfffffff00007812 */ /* 0x000fc400078ec0ff */
[----:B------:R-:W-:-:S13]  /*4220*/  ISETP.GE.AND.EX P3, PT, R14, UR17, PT, P3 ;  /* 0x000000110e007c0c */ /* 0x000fda000bf66330 */
[----:B------:R-:W0:Y:S01]  /*4230*/  @!P3 LDC.64 R2, c[0x0][0x3e0] ;  /* 0x0000f800ff02bb82 */ /* 0x000e220000000a00 */
[----:B------:R-:W-:Y:S02]  /*4240*/  @!P3 MOV R15, R21 ;  /* 0x00000015000fb202 */ /* 0x000fe40000000f00 */
[----:B------:R-:W-:-:S05]  /*4250*/  @P3 LOP3.LUT R0, R0, 0x20000000, RZ, 0xfc, !PT ;  /* 0x2000000000003812 */ /* 0x000fca00078efcff */
[----:B------:R-:W2:Y:S01]  /*4260*/  @!P3 LDC.64 R124, c[0x0][0x390] ;  /* 0x0000e400ff7cbb82 */ /* 0x000ea20000000a00 */
[----:B0-----:R-:W-:-:S04]  /*4270*/  @!P3 IMAD R14, R14, R2, RZ ;  /* 0x000000020e0eb224 */ /* 0x001fc800078e02ff */
[----:B------:R-:W-:Y:S02]  /*4280*/  @!P3 IMAD R3, R118, R3, R14 ;  /* 0x000000037603b224 */ /* 0x000fe400078e020e */
[----:B------:R-:W-:-:S04]  /*4290*/  @!P3 IMAD.MOV.U32 R14, RZ, RZ, R18 ;  /* 0x000000ffff0eb224 */ /* 0x000fc800078e0012 */
        /* <DEDUP_REMOVED lines=29> */
[----:B0-----:R-:W-:-:S04]  /*4470*/  @!P5 IMAD R14, R14, R2, RZ ;  /* 0x000000020e0ed224 */ /* 0x001fc800078e02ff */
[----:B------:R-:W-:Y:S01]  /*4480*/  @!P5 IMAD R3, R120, R3, R14 ;  /* 0x000000037803d224 */ /* 0x000fe200078e020e */
[----:B------:R-:W-:-:S05]  /*4490*/  @!P5 MOV R14, R18 ;  /* 0x00000012000ed202 */ /* 0x000fca0000000f00 */
[----:B------:R-:W-:-:S05]  /*44a0*/  @!P5 IMAD.WIDE.U32 R14, R120, R2, R14 ;  /* 0x00000002780ed225 */ /* 0x000fca00078e000e */
[----:B------:R-:W-:Y:S02]  /*44b0*/  @!P5 IADD3 R2, PT, PT, R15, R3, RZ ;  /* 0x000000030f02d210 */ /* 0x000fe40007ffe0ff */
[----:B--2---:R-:W-:-:S04]  /*44c0*/  @!P5 LEA R118, P6, R14, R118, 0x2 ;  /* 0x000000760e76d211 */ /* 0x004fc800078c10ff */
[----:B------:R-:W-:Y:S02]  /*44d0*/  @!P5 LEA.HI.X R119, R14, R119, R2, 0x2, P6 ;  /* 0x000000770e77d211 */ /* 0x000fe400030f1402 */
[----:B------:R-:W-:Y:S02]  /*44e0*/  SHF.R.S32.HI R14, RZ, 0x1f, R7 ;  /* 0x0000001fff0e7819 */ /* 0x000fe40000011407 */
[----:B------:R-:W-:Y:S02]  /*44f0*/  ISETP.GE.U32.AND P6, PT, R7, UR16, PT ;  /* 0x0000001007007c0c */ /* 0x000fe4000bfc6070 */
[----:B------:R-:W-:Y:S02]  /*4500*/  LOP3.LUT P5, RZ, R0, 0x1000000, RZ, 0xc0, !PT ;  /* 0x0100000000ff7812 */ /* 0x000fe400078ac0ff */
[----:B------:R-:W-:-:S13]  /*4510*/  ISETP.GE.AND.EX P6, PT, R14, UR17, PT, P6 ;  /* 0x000000110e007c0c */ /* 0x000fda000bfc6360 */
[----:B------:R-:W0:Y:S01]  /*4520*/  @!P6 LDC.64 R2, c[0x0][0x3e0] ;  /* 0x0000f800ff02eb82 */ /* 0x000e220000000a00 */
[----:B------:R-:W-:-:S07]  /*4530*/  @!P6 MOV R15, R21 ;  /* 0x00000015000fe202 */ /* 0x000fce0000000f00 */
[----:B------:R-:W2:Y:S01]  /*4540*/  @!P6 LDC.64 R120, c[0x0][0x390] ;  /* 0x0000e400ff78eb82 */ /* 0x000ea20000000a00 */
[----:B0-----:R-:W-:-:S04]  /*4550*/  @!P6 IMAD R14, R14, R2, RZ ;  /* 0x000000020e0ee224 */ /* 0x001fc800078e02ff */
[C---:B------:R-:W-:Y:S02]  /*4560*/  @!P6 IMAD R31, R7.reuse, R3, R14 ;  /* 0x00000003071fe224 */ /* 0x040fe400078e020e */
[----:B------:R-:W-:Y:S01]  /*4570*/  @!P6 IMAD.MOV.U32 R14, RZ, RZ, R18 ;  /* 0x000000ffff0ee224 */ /* 0x000fe200078e0012 */
        /* <DEDUP_REMOVED lines=19> */
[----:B--2---:R-:W-:-:S05]  /*46b0*/  @!P2 IMAD.MOV.U32 R9, RZ, RZ, R6 ;  /* 0x000000ffff09a224 */ /* 0x004fca00078e0006 */
[----:B------:R0:W-:Y:S02]  /*46c0*/  STL [R1+0x22c], R9 ;  /* 0x00022c0901007387 */ /* 0x0001e40000100800 */
[----:B0-----:R-:W-:-:S06]  /*46d0*/  HFMA2 R9, -RZ, RZ, 0, 0 ;  /* 0x00000000ff097431 */ /* 0x001fcc00000001ff */
[----:B------:R0:W2:Y:S01]  /*46e0*/  @!P1 LDG.E.64 R8, desc[UR14][R10.64] ;  /* 0x0000000e0a089981 */ /* 0x0000a2000c1e1b00 */
[----:B------:R-:W-:Y:S02]  /*46f0*/  LOP3.LUT P4, RZ, R0, 0x100000, RZ, 0xc0, !PT ;  /* 0x0010000000ff7812 */ /* 0x000fe4000788c0ff */
[----:B0-----:R-:W-:Y:S01]  /*4700*/  CS2R R10, SRZ ;  /* 0x00000000000a7805 */ /* 0x001fe2000001ff00 */
[----:B------:R-:W-:Y:S01]  /*4710*/  IMAD.MOV.U32 R31, RZ, RZ, RZ ;  /* 0x000000ffff1f7224 */ /* 0x000fe200078e00ff */
[----:B---3--:R-:W-:Y:S01]  /*4720*/  @!P5 MOV R31, R2 ;  /* 0x00000002001fd202 */ /* 0x008fe20000000f00 */
[----:B------:R0:W-:Y:S04]  /*4730*/  STL [R1+0x350], R120 ;  /* 0x0003507801007387 */ /* 0x0001e80000100800 */
[----:B------:R1:W-:Y:S01]  /*4740*/  STL [R1+0x34c], R121 ;  /* 0x00034c7901007387 */ /* 0x0003e20000100800 */
[----:B0-----:R-:W-:-:S03]  /*4750*/  IMAD.MOV.U32 R120, RZ, RZ, R14 ;  /* 0x000000ffff787224 */ /* 0x001fc600078e000e */
[----:B------:R0:W-:Y:S01]  /*4760*/  STL [R1+0x224], R31 ;  /* 0x0002241f01007387 */ /* 0x0001e20000100800 */
[----:B-1----:R-:W-:Y:S02]  /*4770*/  MOV R121, R15 ;  /* 0x0000000f00797202 */ /* 0x002fe40000000f00 */
[----:B------:R-:W-:Y:S02]  /*4780*/  CS2R R14, SRZ ;  /* 0x00000000000e7805 */ /* 0x000fe4000001ff00 */
[----:B----4-:R-:W-:Y:S01]  /*4790*/  @!P3 IMAD.MOV.U32 R15, RZ, RZ, R4 ;  /* 0x000000ffff0fb224 */ /* 0x010fe200078e0004 */
[----:B0-----:R-:W3:Y:S04]  /*47a0*/  LDL.LU R31, [R1+0x238] ;  /* 0x00023800011f7983 */ /* 0x001ee80000300800 */
[----:B------:R0:W-:Y:S04]  /*47b0*/  STL [R1+0x220], R15 ;  /* 0x0002200f01007387 */ /* 0x0001e80000100800 */
[----:B0-----:R-:W4:Y:S01]  /*47c0*/  LDL.LU R15, [R1+0x230] ;  /* 0x00023000010f7983 */ /* 0x001f220000300800 */
[----:B--2---:R-:W-:-:S05]  /*47d0*/  @!P1 MOV R11, R8 ;  /* 0x00000008000b9202 */ /* 0x004fca0000000f00 */
[----:B------:R0:W-:Y:S02]  /*47e0*/  STL [R1+0x234], R11 ;  /* 0x0002340b01007387 */ /* 0x0001e40000100800 */
[----:B0-----:R-:W-:-:S06]  /*47f0*/  IMAD.MOV.U32 R11, RZ, RZ, RZ ;  /* 0x000000ffff0b7224 */ /* 0x001fcc00078e00ff */
[----:B------:R0:W2:Y:S01]  /*4800*/  @!P4 LDG.E.64 R10, desc[UR14][R12.64] ;  /* 0x0000000e0c0ac981 */ /* 0x0000a2000c1e1b00 */
[----:B------:R-:W-:-:S05]  /*4810*/  @!P3 MOV R14, R5 ;  /* 0x00000005000eb202 */ /* 0x000fca0000000f00 */
[----:B------:R1:W-:Y:S02]  /*4820*/  STL [R1+0x218], R14 ;  /* 0x0002180e01007387 */ /* 0x0003e40000100800 */
[----:B-1----:R-:W-:Y:S01]  /*4830*/  HFMA2 R14, -RZ, RZ, 0, 0 ;  /* 0x00000000ff0e7431 */ /* 0x002fe200000001ff */
[----:B------:R-:W-:-:S05]  /*4840*/  @!P2 MOV R14, R7 ;  /* 0x00000007000ea202 */ /* 0x000fca0000000f00 */
[----:B------:R1:W-:Y:S01]  /*4850*/  STL [R1+0x214], R14 ;  /* 0x0002140e01007387 */ /* 0x0003e20000100800 */
[----:B0-----:R-:W-:Y:S01]  /*4860*/  CS2R R12, SRZ ;  /* 0x00000000000c7805 */ /* 0x001fe2000001ff00 */
[----:B-1----:R-:W-:Y:S01]  /*4870*/  IMAD.MOV.U32 R14, RZ, RZ, RZ ;  /* 0x000000ffff0e7224 */ /* 0x002fe200078e00ff */
[----:B------:R-:W-:-:S05]  /*4880*/  @!P1 MOV R14, R9 ;  /* 0x00000009000e9202 */ /* 0x000fca0000000f00 */
[----:B------:R0:W-:Y:S01]  /*4890*/  STL [R1+0x210], R14 ;  /* 0x0002100e01007387 */ /* 0x0001e20000100800 */
[----:B------:R-:W-:Y:S01]  /*48a0*/  LOP3.LUT P3, RZ, R0, 0x80000, RZ, 0xc0, !PT ;  /* 0x0008000000ff7812 */ /* 0x000fe2000786c0ff */
[----:B0-----:R-:W-:Y:S02]  /*48b0*/  HFMA2 R14, -RZ, RZ, 0, 0 ;  /* 0x00000000ff0e7431 */ /* 0x001fe400000001ff */
[----:B------:R0:W-:Y:S02]  /*48c0*/  STL.64 [R1+0x28], R6 ;  /* 0x0000280601007387 */ /* 0x0001e40000100a00 */
[----:B0-----:R-:W-:Y:S02]  /*48d0*/  CS2R R6, SRZ ;  /* 0x0000000000067805 */ /* 0x001fe4000001ff00 */
[----:B--2---:R-:W-:Y:S01]  /*48e0*/  @!P4 MOV R13, R10 ;  /* 0x0000000a000dc202 */ /* 0x004fe20000000f00 */
[----:B------:R-:W-:-:S04]  /*48f0*/  @!P4 IMAD.MOV.U32 R14, RZ, RZ, R11 ;  /* 0x000000ffff0ec224 */ /* 0x000fc800078e000b */
[----:B------:R0:W-:Y:S04]  /*4900*/  STL [R1+0x240], R13 ;  /* 0x0002400d01007387 */ /* 0x0001e80000100800 */
[----:B------:R3:W-:Y:S01]  /*4910*/  STL [R1+0x228], R14 ;  /* 0x0002280e01007387 */ /* 0x0007e20000100800 */
[----:B0-----:R-:W-:Y:S01]  /*4920*/  HFMA2 R13, -RZ, RZ, 0, 0 ;  /* 0x00000000ff0d7431 */ /* 0x001fe200000001ff */
[----:B---3--:R-:W-:-:S05]  /*4930*/  @!P0 MOV R14, R31 ;  /* 0x0000001f000e8202 */ /* 0x008fca0000000f00 */
[----:B----4-:R0:W2:Y:S01]  /*4940*/  @!P0 LDG.E.64 R12, desc[UR14][R14.64] ;  /* 0x0000000e0e0c8981 */ /* 0x0100a2000c1e1b00 */
[----:B------:R-:W-:Y:S02]  /*4950*/  LOP3.LUT P4, RZ, R0, 0x10000, RZ, 0xc0, !PT ;  /* 0x0001000000ff7812 */ /* 0x000fe4000788c0ff */
[----:B0-----:R-:W-:-:S11]  /*4960*/  CS2R R14, SRZ ;  /* 0x00000000000e7805 */ /* 0x001fd6000001ff00 */
[----:B------:R0:W3:Y:S04]  /*4970*/  @!P4 LDG.E.64 R6, desc[UR14][R26.64] ;  /* 0x0000000e1a06c981 */ /* 0x0000e8000c1e1b00 */
[----:B------:R1:W4:Y:S01]  /*4980*/  @!P3 LDG.E.64 R14, desc[UR14][R122.64] ;  /* 0x0000000e7a0eb981 */ /* 0x000322000c1e1b00 */
[----:B0-----:R-:W-:Y:S01]  /*4990*/  MOV R26, R28 ;  /* 0x0000001c001a7202 */ /* 0x001fe20000000f00 */
[----:B------:R-:W-:Y:S02]  /*49a0*/  IMAD.MOV.U32 R27, RZ, RZ, R29 ;  /* 0x000000ffff1b7224 */ /* 0x000fe400078e001d */
[----:B------:R-:W2:Y:S01]  /*49b0*/  LDL.LU.64 R28, [R1+0x360] ;  /* 0x00036000011c7983 */ /* 0x000ea20000300a00 */
[----:B------:R-:W-:Y:S01]  /*49c0*/  LOP3.LUT P2, RZ, R0, 0x40000, RZ, 0xc0, !PT ;  /* 0x0004000000ff7812 */ /* 0x000fe2000784c0ff */
[----:B------:R-:W-:Y:S01]  /*49d0*/  HFMA2 R16, -RZ, RZ, 0, 0 ;  /* 0x00000000ff107431 */ /* 0x000fe200000001ff */
[----:B------:R-:W-:Y:S01]  /*49e0*/  @!P5 MOV R16, R3 ;  /* 0x000000030010d202 */ /* 0x000fe20000000f00 */
[----:B------:R0:W-:Y:S01]  /*49f0*/  STL.64 [R1+0x18], R2 ;  /* 0x0000180201007387 */ /* 0x0001e20000100a00 */
[----:B-1----:R-:W-:Y:S01]  /*4a00*/  CS2R R122, SRZ ;  /* 0x00000000007a7805 */ /* 0x002fe2000001ff00 */
[----:B------:R-:W-:Y:S01]  /*4a10*/  IMAD.MOV.U32 R31, RZ, RZ, RZ ;  /* 0x000000ffff1f7224 */ /* 0x000fe200078e00ff */
[----:B0-----:R-:W-:-:S07]  /*4a20*/  CS2R R2, SRZ ;  /* 0x0000000000027805 */ /* 0x001fce000001ff00 */
[----:B------:R0:W3:Y:S04]  /*4a30*/  @!P2 LDG.E.64 R2, desc[UR14][R22.64] ;  /* 0x0000000e1602a981 */ /* 0x0000e8000c1e1b00 */
[----:B------:R1:W-:Y:S01]  /*4a40*/  STL.64 [R1+0x30], R8 ;  /* 0x0000300801007387 */ /* 0x0003e20000100a00 */
[----:B0-----:R-:W-:Y:S01]  /*4a50*/  IMAD.MOV.U32 R22, RZ, RZ, R24 ;  /* 0x000000ffff167224 */ /* 0x001fe200078e0018 */
[----:B------:R-:W-:Y:S02]  /*4a60*/  MOV R23, R25 ;  /* 0x0000001900177202 */ /* 0x000fe40000000f00 */
[----:B------:R-:W3:Y:S01]  /*4a70*/  LDL.LU.64 R24, [R1+0x368] ;  /* 0x0003680001187983 */ /* 0x000ee20000300a00 */
[----:B-1----:R-:W-:Y:S02]  /*4a80*/  HFMA2 R8, -RZ, RZ, 0, 0 ;  /* 0x00000000ff087431 */ /* 0x002fe400000001ff */
[----:B------:R-:W-:Y:S01]  /*4a90*/  IMAD.MOV.U32 R9, RZ, RZ, RZ ;  /* 0x000000ffff097224 */ /* 0x000fe200078e00ff */
[----:B----4-:R-:W-:-:S02]  /*4aa0*/  @!P3 MOV R31, R14 ;  /* 0x0000000e001fb202 */ /* 0x010fc40000000f00 */
[----:B------:R-:W-:Y:S02]  /*4ab0*/  @!P3 MOV R123, R15 ;  /* 0x0000000f007bb202 */ /* 0x000fe40000000f00 */
[----:B------:R-:W-:-:S13]  /*4ac0*/  LOP3.LUT P3, RZ, R0, 0x8000, RZ, 0xc0, !PT ;  /* 0x0000800000ff7812 */ /* 0x000fda000786c0ff */
[----:B--2---:R0:W2:Y:S01]  /*4ad0*/  @!P3 LDG.E.64 R8, desc[UR14][R28.64] ;  /* 0x0000000e1c08b981 */ /* 0x0040a2000c1e1b00 */
[----:B------:R-:W-:-:S03]  /*4ae0*/  LOP3.LUT P1, RZ, R0, 0x20000, RZ, 0xc0, !PT ;  /* 0x0002000000ff7812 */ /* 0x000fc6000782c0ff */
[----:B------:R1:W-:Y:S02]  /*4af0*/  STL [R1+0x248], R31 ;  /* 0x0002481f01007387 */ /* 0x0003e40000100800 */
[----:B-1----:R-:W-:Y:S01]  /*4b00*/  HFMA2 R31, -RZ, RZ, 0, 0 ;  /* 0x00000000ff1f7431 */ /* 0x002fe200000001ff */
[----:B---3--:R-:W-:Y:S01]  /*4b10*/  @!P2 MOV R31, R3 ;  /* 0x00000003001fa202 */ /* 0x008fe20000000f00 */
[----:B------:R1:W-:Y:S04]  /*4b20*/  STL.64 [R1+0x20], R4 ;  /* 0x0000200401007387 */ /* 0x0003e80000100a00 */
[----:B------:R3:W-:Y:S01]  /*4b30*/  STL [R1+0x230], R31 ;  /* 0x0002301f01007387 */ /* 0x0007e20000100800 */
[----:B-1----:R-:W-:Y:S02]  /*4b40*/  CS2R R4, SRZ ;  /* 0x0000000000047805 */ /* 0x002fe4000001ff00 */
[----:B---3--:R-:W-:-:S02]  /*4b50*/  MOV R31, RZ ;  /* 0x000000ff001f7202 */ /* 0x008fc40000000f00 */
[----:B------:R-:W-:Y:S02]  /*4b60*/  @!P4 MOV R31, R7 ;  /* 0x00000007001fc202 */ /* 0x000fe40000000f00 */
[----:B------:R1:W3:Y:S04]  /*4b70*/  @!P1 LDG.E.64 R4, desc[UR14][R24.64] ;  /* 0x0000000e18049981 */ /* 0x0002e8000c1e1b00 */
[----:B------:R4:W-:Y:S02]  /*4b80*/  STL [R1+0x23c], R31 ;  /* 0x00023c1f01007387 */ /* 0x0009e40000100800 */
[----:B----4-:R-:W-:Y:S01]  /*4b90*/  IMAD.MOV.U32 R31, RZ, RZ, RZ ;  /* 0x000000ffff1f7224 */ /* 0x010fe200078e00ff */
[----:B0-----:R-:W-:Y:S02]  /*4ba0*/  MOV R28, R32 ;  /* 0x00000020001c7202 */ /* 0x001fe40000000f00 */
[----:B------:R-:W-:-:S02]  /*4bb0*/  MOV R29, R33 ;  /* 0x00000021001d7202 */ /* 0x000fc40000000f00 */
[----:B------:R-:W4:Y:S01]  /*4bc0*/  LDL.LU.64 R32, [R1+0x358] ;  /* 0x0003580001207983 */ /* 0x000f220000300a00 */
[----:B--2---:R-:W-:-:S05]  /*4bd0*/  @!P3 MOV R31, R8 ;  /* 0x00000008001fb202 */ /* 0x004fca0000000f00 */
[----:B------:R0:W-:Y:S04]  /*4be0*/  STL [R1+0x268], R31 ;  /* 0x0002681f01007387 */ /* 0x0001e80000100800 */
[----:B0-----:R-:W2:Y:S01]  /*4bf0*/  LDL.LU R31, [R1+0x354] ;  /* 0x00035400011f7983 */ /* 0x001ea20000300800 */
[----:B------:R-:W-:Y:S01]  /*4c00*/  @!P2 IMAD.MOV.U32 R122, RZ, RZ, R2 ;  /* 0x000000ffff7aa224 */ /* 0x000fe200078e0002 */
[----:B------:R-:W-:Y:S01]  /*4c10*/  LOP3.LUT P2, RZ, R0, 0x4000, RZ, 0xc0, !PT ;  /* 0x0000400000ff7812 */ /* 0x000fe2000784c0ff */
[----:B-1----:R-:W-:Y:S01]  /*4c20*/  IMAD.MOV.U32 R25, RZ, RZ, R23 ;  /* 0x000000ffff197224 */ /* 0x002fe200078e0017 */
[----:B------:R-:W-:Y:S02]  /*4c30*/  MOV R24, R22 ;  /* 0x0000001600187202 */ /* 0x000fe40000000f00 */
[----:B------:R-:W-:-:S02]  /*4c40*/  MOV R22, R120 ;  /* 0x0000007800167202 */ /* 0x000fc40000000f00 */
[----:B------:R-:W-:Y:S02]  /*4c50*/  MOV R23, R121 ;  /* 0x0000007900177202 */ /* 0x000fe40000000f00 */
[----:B------:R-:W-:Y:S01]  /*4c60*/  CS2R R120, SRZ ;  /* 0x0000000000787805 */ /* 0x000fe2000001ff00 */
[----:B------:R0:W-:Y:S01]  /*4c70*/  STL.64 [R1+0x38], R10 ;  /* 0x0000380a01007387 */ /* 0x0001e20000100a00 */
[----:B---3--:R-:W-:Y:S01]  /*4c80*/  @!P1 IMAD.MOV.U32 R121, RZ, RZ, R4 ;  /* 0x000000ffff799224 */ /* 0x008fe200078e0004 */
[----:B------:R-:W-:Y:S01]  /*4c90*/  @!P1 MOV R120, R5 ;  /* 0x0000000500789202 */ /* 0x000fe20000000f00 */
[----:B0-----:R-:W-:Y:S01]  /*4ca0*/  HFMA2 R10, -RZ, RZ, 0, 0 ;  /* 0x00000000ff0a7431 */ /* 0x001fe200000001ff */
[----:B------:R-:W-:Y:S02]  /*4cb0*/  MOV R11, RZ ;  /* 0x000000ff000b7202 */ /* 0x000fe40000000f00 */
[----:B------:R-:W-:Y:S01]  /*4cc0*/  LOP3.LUT P1, RZ, R0, 0x2000, RZ, 0xc0, !PT ;  /* 0x0000200000ff7812 */ /* 0x000fe2000782c0ff */
[----:B------:R0:W-:Y:S02]  /*4cd0*/  STL.64 [R1+0x40], R14 ;  /* 0x0000400e01007387 */ /* 0x0001e40000100a00 */
[----:B0-----:R-:W-:-:S10]  /*4ce0*/  CS2R R14, SRZ ;  /* 0x00000000000e7805 */ /* 0x001fd4000001ff00 */
[----:B----4-:R-:W3:Y:S04]  /*4cf0*/  @!P1 LDG.E.64 R14, desc[UR14][R32.64] ;  /* 0x0000000e200e9981 */ /* 0x010ee8000c1e1b00 */
[----:B--2---:R0:W2:Y:S04]  /*4d00*/  @!P2 LDG.E.64 R10, desc[UR14][R30.64] ;  /* 0x0000000e1e0aa981 */ /* 0x0040a8000c1e1b00 */
[----:B------:R1:W-:Y:S02]  /*4d10*/  STL [R1+0x250], R122 ;  /* 0x0002507a01007387 */ /* 0x0003e40000100800 */
[----:B-1----:R-:W-:-:S02]  /*4d20*/  HFMA2 R122, -RZ, RZ, 0, 0 ;  /* 0x00000000ff7a7431 */ /* 0x002fc400000001ff */
[----:B------:R-:W-:Y:S01]  /*4d30*/  @!P4 IMAD.MOV.U32 R122, RZ, RZ, R6 ;  /* 0x000000ffff7ac224 */ /* 0x000fe200078e0006 */
[C---:B------:R-:W-:Y:S01]  /*4d40*/  LOP3.LUT P4, RZ, R0.reuse, 0x1000, RZ, 0xc0, !PT ;  /* 0x0000100000ff7812 */ /* 0x040fe2000788c0ff */
[----:B------:R1:W-:Y:S04]  /*4d50*/  STL.64 [R1+0x48], R2 ;  /* 0x0000480201007387 */ /* 0x0003e80000100a00 */
[----:B------:R4:W-:Y:S01]  /*4d60*/  STL [R1+0x260], R122 ;  /* 0x0002607a01007387 */ /* 0x0009e20000100800 */
[----:B0-----:R-:W-:Y:S01]  /*4d70*/  IMAD.MOV.U32 R31, RZ, RZ, RZ ;  /* 0x000000ffff1f7224 */ /* 0x001fe200078e00ff */
[----:B-1----:R-:W-:Y:S01]  /*4d80*/  CS2R R2, SRZ ;  /* 0x0000000000027805 */ /* 0x002fe2000001ff00 */
[----:B----4-:R-:W-:Y:S02]  /*4d90*/  HFMA2 R122, -RZ, RZ, 0, 0 ;  /* 0x00000000ff7a7431 */ /* 0x010fe400000001ff */
[----:B------:R-:W-:Y:S01]  /*4da0*/  @!P3 IMAD.MOV.U32 R122, RZ, RZ, R9 ;  /* 0x000000ffff7ab224 */ /* 0x000fe200078e0009 */
[----:B------:R-:W-:Y:S01]  /*4db0*/  LOP3.LUT P3, RZ, R0, 0x800, RZ, 0xc0, !PT ;  /* 0x0000080000ff7812 */ /* 0x000fe2000786c0ff */
[----:B------:R0:W-:Y:S04]  /*4dc0*/  STL.64 [R1+0x50], R4 ;  /* 0x0000500401007387 */ /* 0x0001e80000100a00 */
[----:B------:R1:W-:Y:S04]  /*4dd0*/  STL [R1+0x244], R122 ;  /* 0x0002447a01007387 */ /* 0x0003e80000100800 */
[----:B------:R-:W4:Y:S01]  /*4de0*/  @!P4 LDG.E.64 R2, desc[UR14][R34.64] ;  /* 0x0000000e2202c981 */ /* 0x000f22000c1e1b00 */
[----:B0-----:R-:W-:Y:S01]  /*4df0*/  CS2R R4, SRZ ;  /* 0x0000000000047805 */ /* 0x001fe2000001ff00 */
[----:B-1----:R-:W-:-:S02]  /*4e00*/  HFMA2 R122, -RZ, RZ, 0, 0 ;  /* 0x00000000ff7a7431 */ /* 0x002fc400000001ff */
[----:B------:R0:W-:Y:S04]  /*4e10*/  STL.64 [R1+0x58], R6 ;  /* 0x0000580601007387 */ /* 0x0001e80000100a00 */
[----:B------:R-:W4:Y:S01]  /*4e20*/  @!P3 LDG.E.64 R4, desc[UR14][R36.64] ;  /* 0x0000000e2404b981 */ /* 0x000f22000c1e1b00 */
[----:B0-----:R-:W-:-:S03]  /*4e30*/  CS2R R6, SRZ ;  /* 0x0000000000067805 */ /* 0x001fc6000001ff00 */
[----:B------:R0:W-:Y:S02]  /*4e40*/  STL.64 [R1+0x60], R8 ;  /* 0x0000600801007387 */ /* 0x0001e40000100a00 */
[----:B0-----:R-:W-:Y:S02]  /*4e50*/  IMAD.MOV.U32 R8, RZ, RZ, RZ ;  /* 0x000000ffff087224 */ /* 0x001fe400078e00ff */
[----:B------:R-:W-:Y:S01]  /*4e60*/  HFMA2 R9, -RZ, RZ, 0, 0 ;  /* 0x00000000ff097431 */ /* 0x000fe200000001ff */
[----:B--2---:R-:W-:Y:S01]  /*4e70*/  @!P2 MOV R31, R10 ;  /* 0x0000000a001fa202 */ /* 0x004fe20000000f00 */
[----:B------:R-:W-:Y:S01]  /*4e80*/  @!P2 IMAD.MOV.U32 R122, RZ, RZ, R11 ;  /* 0x000000ffff7aa224 */ /* 0x000fe200078e000b */
[----:B------:R-:W-:-:S03]  /*4e90*/  LOP3.LUT P2, RZ, R0, 0x400, RZ, 0xc0, !PT ;  /* 0x0000040000ff7812 */ /* 0x000fc6000784c0ff */
[----:B------:R0:W-:Y:S02]  /*4ea0*/  STL [R1+0x270], R31 ;  /* 0x0002701f01007387 */ /* 0x0001e40000100800 */
[----:B0-----:R-:W-:-:S08]  /*4eb0*/  CS2R R30, SRZ ;  /* 0x00000000001e7805 */ /* 0x001fd0000001ff00 */
[----:B------:R-:W2:Y:S01]  /*4ec0*/  @!P2 LDG.E.64 R6, desc[UR14][R38.64] ;  /* 0x0000000e2606a981 */ /* 0x000ea2000c1e1b00 */
[----:B---3--:R-:W-:Y:S02]  /*4ed0*/  @!P1 MOV R31, R14 ;  /* 0x0000000e001f9202 */ /* 0x008fe40000000f00 */
[----:B------:R-:W-:Y:S02]  /*4ee0*/  @!P1 MOV R30, R15 ;  /* 0x0000000f001e9202 */ /* 0x000fe40000000f00 */
[----:B------:R-:W-:-:S13]  /*4ef0*/  LOP3.LUT P1, RZ, R0, 0x200, RZ, 0xc0, !PT ;  /* 0x0000020000ff7812 */ /* 0x000fda000782c0ff */
[----:B------:R-:W3:Y:S04]  /*4f00*/  @!P1 LDG.E.64 R8, desc[UR14][R40.64] ;  /* 0x0000000e28089981 */ /* 0x000ee8000c1e1b00 */
[----:B------:R-:W-:Y:S04]  /*4f10*/  STL [R1+0x278], R31 ;  /* 0x0002781f01007387 */ /* 0x000fe80000100800 */
[----:B------:R0:W-:Y:S02]  /*4f20*/  STL [R1+0x254], R30 ;  /* 0x0002541e01007387 */ /* 0x0001e40000100800 */
[----:B0-----:R-:W-:-:S02]  /*4f30*/  CS2R R30, SRZ ;  /* 0x00000000001e7805 */ /* 0x001fc4000001ff00 */
[----:B----4-:R-:W-:Y:S01]  /*4f40*/  @!P4 IMAD.MOV.U32 R31, RZ, RZ, R2 ;  /* 0x000000ffff1fc224 */ /* 0x010fe200078e0002 */
[----:B------:R-:W-:Y:S02]  /*4f50*/  @!P4 MOV R30, R3 ;  /* 0x00000003001ec202 */ /* 0x000fe40000000f00 */
[----:B------:R-:W-:Y:S02]  /*4f60*/  LOP3.LUT P4, RZ, R0, 0x100, RZ, 0xc0, !PT ;  /* 0x0000010000ff7812 */ /* 0x000fe4000788c0ff */
[----:B------:R-:W-:Y:S04]  /*4f70*/  STL [R1+0x280], R31 ;  /* 0x0002801f01007387 */ /* 0x000fe80000100800 */
[----:B------:R0:W-:Y:S04]  /*4f80*/  STL [R1+0x25c], R30 ;  /* 0x00025c1e01007387 */ /* 0x0001e80000100800 */
[----:B------:R1:W-:Y:S01]  /*4f90*/  STL.64 [R1+0x68], R10 ;  /* 0x0000680a01007387 */ /* 0x0003e20000100a00 */
[----:B0-----:R-:W-:-:S02]  /*4fa0*/  CS2R R30, SRZ ;  /* 0x00000000001e7805 */ /* 0x001fc4000001ff00 */
[----:B------:R-:W-:Y:S01]  /*4fb0*/  @!P3 MOV R31, R4 ;  /* 0x00000004001fb202 */ /* 0x000fe20000000f00 */
[----:B------:R-:W-:Y:S01]  /*4fc0*/  @!P3 IMAD.MOV.U32 R30, RZ, RZ, R5 ;  /* 0x000000ffff1eb224 */ /* 0x000fe200078e0005 */
[----:B------:R-:W-:Y:S01]  /*4fd0*/  LOP3.LUT P3, RZ, R0, 0x80, RZ, 0xc0, !PT ;  /* 0x0000008000ff7812 */ /* 0x000fe2000786c0ff */
[----:B-1----:R-:W-:Y:S01]  /*4fe0*/  HFMA2 R10, -RZ, RZ, 0, 0 ;  /* 0x00000000ff0a7431 */ /* 0x002fe200000001ff */
[----:B------:R-:W-:Y:S01]  /*4ff0*/  MOV R11, RZ ;  /* 0x000000ff000b7202 */ /* 0x000fe20000000f00 */
[----:B------:R-:W-:Y:S04]  /*5000*/  STL [R1+0x28c], R31 ;  /* 0x00028c1f01007387 */ /* 0x000fe80000100800 */
[----:B------:R0:W-:Y:S04]  /*5010*/  STL [R1+0x264], R30 ;  /* 0x0002641e01007387 */ /* 0x0001e80000100800 */
[----:B------:R-:W4:Y:S04]  /*5020*/  @!P4 LDG.E.64 R10, desc[UR14][R42.64] ;  /* 0x0000000e2a0ac981 */ /* 0x000f28000c1e1b00 */
[----:B------:R1:W-:Y:S01]  /*5030*/  STL.64 [R1+0x70], R14 ;  /* 0x0000700e01007387 */ /* 0x0003e20000100a00 */
[----:B0-----:R-:W-:-:S03]  /*5040*/  CS2R R30, SRZ ;  /* 0x00000000001e7805 */ /* 0x001fc6000001ff00 */
[----:B------:R0:W-:Y:S01]  /*5050*/  STL.64 [R1+0x78], R2 ;  /* 0x0000780201007387 */ /* 0x0001e20000100a00 */
[----:B-1----:R-:W-:Y:S02]  /*5060*/  CS2R R14, SRZ ;  /* 0x00000000000e7805 */ /* 0x002fe4000001ff00 */
[----:B0-----:R-:W-:-:S04]  /*5070*/  CS2R R2, SRZ ;  /* 0x0000000000027805 */ /* 0x001fc8000001ff00 */
[----:B------:R-:W4:Y:S04]  /*5080*/  @!P3 LDG.E.64 R14, desc[UR14][R44.64] ;  /* 0x0000000e2c0eb981 */ /* 0x000f28000c1e1b00 */
[----:B------:R0:W-:Y:S02]  /*5090*/  STL.64 [R1+0x80], R4 ;  /* 0x0000800401007387 */ /* 0x0001e40000100a00 */
[----:B0-----:R-:W-:Y:S02]  /*50a0*/  CS2R R4, SRZ ;  /* 0x0000000000047805 */ /* 0x001fe4000001ff00 */
[----:B--2---:R-:W-:Y:S02]  /*50b0*/  @!P2 MOV R31, R6 ;  /* 0x00000006001fa202 */ /* 0x004fe40000000f00 */
[----:B------:R-:W-:-:S02]  /*50c0*/  @!P2 MOV R30, R7 ;  /* 0x00000007001ea202 */ /* 0x000fc40000000f00 */
[----:B------:R-:W-:Y:S01]  /*50d0*/  LOP3.LUT P2, RZ, R0, 0x40, RZ, 0xc0, !PT ;  /* 0x0000004000ff7812 */ /* 0x000fe2000784c0ff */
[----:B------:R-:W-:Y:S04]  /*50e0*/  STL [R1+0x290], R31 ;  /* 0x0002901f01007387 */ /* 0x000fe80000100800 */
[----:B------:R0:W-:Y:S08]  /*50f0*/  STL [R1+0x26c], R30 ;  /* 0x00026c1e01007387 */ /* 0x0001f00000100800 */
[----:B------:R-:W2:Y:S01]  /*5100*/  @!P2 LDG.E.64 R2, desc[UR14][R46.64] ;  /* 0x0000000e2e02a981 */ /* 0x000ea2000c1e1b00 */
[----:B0-----:R-:W-:-:S02]  /*5110*/  CS2R R30, SRZ ;  /* 0x00000000001e7805 */ /* 0x001fc4000001ff00 */
[----:B---3--:R-:W-:Y:S01]  /*5120*/  @!P1 MOV R31, R8 ;  /* 0x00000008001f9202 */ /* 0x008fe20000000f00 */
[----:B------:R-:W-:Y:S01]  /*5130*/  @!P1 IMAD.MOV.U32 R30, RZ, RZ, R9 ;  /* 0x000000ffff1e9224 */ /* 0x000fe200078e0009 */
[----:B------:R-:W-:-:S13]  /*5140*/  LOP3.LUT P1, RZ, R0, 0x20, RZ, 0xc0, !PT ;  /* 0x0000002000ff7812 */ /* 0x000fda000782c0ff */
[----:B------:R-:W3:Y:S04]  /*5150*/  @!P1 LDG.E.64 R4, desc[UR14][R48.64] ;  /* 0x0000000e30049981 */ /* 0x000ee8000c1e1b00 */
[----:B------:R-:W-:Y:S04]  /*5160*/  STL [R1+0x29c], R31 ;  /* 0x00029c1f01007387 */ /* 0x000fe80000100800 */
[----:B------:R0:W-:Y:S02]  /*5170*/  STL [R1+0x27c], R30 ;  /* 0x00027c1e01007387 */ /* 0x0001e40000100800 */
[----:B0-----:R-:W-:-:S02]  /*5180*/  CS2R R30, SRZ ;  /* 0x00000000001e7805 */ /* 0x001fc4000001ff00 */
[----:B------:R0:W-:Y:S01]  /*5190*/  STL.64 [R1+0x88], R6 ;  /* 0x0000880601007387 */ /* 0x0001e20000100a00 */
[----:B----4-:R-:W-:Y:S01]  /*51a0*/  @!P4 IMAD.MOV.U32 R31, RZ, RZ, R10 ;  /* 0x000000ffff1fc224 */ /* 0x010fe200078e000a */
[----:B------:R-:W-:Y:S02]  /*51b0*/  @!P4 MOV R30, R11 ;  /* 0x0000000b001ec202 */ /* 0x000fe40000000f00 */
[----:B------:R-:W-:Y:S02]  /*51c0*/  LOP3.LUT P4, RZ, R0, 0x10, RZ, 0xc0, !PT ;  /* 0x0000001000ff7812 */ /* 0x000fe4000788c0ff */
[----:B------:R-:W-:Y:S04]  /*51d0*/  STL [R1+0x298], R31 ;  /* 0x0002981f01007387 */ /* 0x000fe80000100800 */
[----:B------:R1:W-:Y:S01]  /*51e0*/  STL [R1+0x274], R30 ;  /* 0x0002741e01007387 */ /* 0x0003e20000100800 */
[----:B0-----:R-:W-:-:S03]  /*51f0*/  CS2R R6, SRZ ;  /* 0x0000000000067805 */ /* 0x001fc6000001ff00 */
[----:B------:R0:W-:Y:S04]  /*5200*/  STL.64 [R1+0x90], R8 ;  /* 0x0000900801007387 */ /* 0x0001e80000100a00 */
[----:B------:R-:W4:Y:S01]  /*5210*/  @!P4 LDG.E.64 R6, desc[UR14][R50.64] ;  /* 0x0000000e3206c981 */ /* 0x000f22000c1e1b00 */
[----:B-1----:R-:W-:Y:S02]  /*5220*/  CS2R R30, SRZ ;  /* 0x00000000001e7805 */ /* 0x002fe4000001ff00 */
[----:B------:R-:W-:Y:S01]  /*5230*/  @!P3 MOV R31, R14 ;  /* 0x0000000e001fb202 */ /* 0x000fe20000000f00 */
[----:B------:R-:W-:Y:S01]  /*5240*/  @!P3 IMAD.MOV.U32 R30, RZ, RZ, R15 ;  /* 0x000000ffff1eb224 */ /* 0x000fe200078e000f */
[----:B------:R-:W-:-:S03]  /*5250*/  LOP3.LUT P3, RZ, R0, 0x8, RZ, 0xc0, !PT ;  /* 0x0000000800ff7812 */ /* 0x000fc6000786c0ff */
[----:B------:R-:W-:Y:S04]  /*5260*/  STL [R1+0x2a4], R31 ;  /* 0x0002a41f01007387 */ /* 0x000fe80000100800 */
[----:B------:R1:W-:Y:S01]  /*5270*/  STL [R1+0x288], R30 ;  /* 0x0002881e01007387 */ /* 0x0003e20000100800 */
[----:B0-----:R-:W-:Y:S02]  /*5280*/  HFMA2 R8, -RZ, RZ, 0, 0 ;  /* 0x00000000ff087431 */ /* 0x001fe400000001ff */
[----:B------:R-:W-:Y:S01]  /*5290*/  IMAD.MOV.U32 R9, RZ, RZ, RZ ;  /* 0x000000ffff097224 */ /* 0x000fe200078e00ff */
[----:B------:R0:W-:Y:S05]  /*52a0*/  STL.64 [R1+0x98], R10 ;  /* 0x0000980a01007387 */ /* 0x0001ea0000100a00 */
[----:B------:R-:W4:Y:S01]  /*52b0*/  @!P3 LDG.E.64 R8, desc[UR14][R52.64] ;  /* 0x0000000e3408b981 */ /* 0x000f22000c1e1b00 */
[----:B-1----:R-:W-:Y:S01]  /*52c0*/  CS2R R30, SRZ ;  /* 0x00000000001e7805 */ /* 0x002fe2000001ff00 */
[----:B0-----:R-:W-:Y:S01]  /*52d0*/  HFMA2 R10, -RZ, RZ, 0, 0 ;  /* 0x00000000ff0a7431 */ /* 0x001fe200000001ff */
[----:B------:R-:W-:Y:S01]  /*52e0*/  MOV R11, RZ ;  /* 0x000000ff000b7202 */ /* 0x000fe20000000f00 */
[----:B------:R0:W-:Y:S02]  /*52f0*/  STL.64 [R1+0xa0], R14 ;  /* 0x0000a00e01007387 */ /* 0x0001e40000100a00 */
[----:B0-----:R-:W-:-:S02]  /*5300*/  CS2R R14, SRZ ;  /* 0x00000000000e7805 */ /* 0x001fc4000001ff00 */
[----:B--2---:R-:W-:Y:S02]  /*5310*/  @!P2 MOV R31, R2 ;  /* 0x00000002001fa202 */ /* 0x004fe40000000f00 */
[----:B------:R-:W-:Y:S02]  /*5320*/  @!P2 MOV R30, R3 ;  /* 0x00000003001ea202 */ /* 0x000fe40000000f00 */
[----:B------:R-:W-:Y:S01]  /*5330*/  LOP3.LUT P2, RZ, R0, 0x4, RZ, 0xc0, !PT ;  /* 0x0000000400ff7812 */ /* 0x000fe2000784c0ff */
[----:B------:R-:W-:Y:S04]  /*5340*/  STL [R1+0x2b4], R31 ;  /* 0x0002b41f01007387 */ /* 0x000fe80000100800 */
[----:B------:R0:W-:Y:S08]  /*5350*/  STL [R1+0x284], R30 ;  /* 0x0002841e01007387 */ /* 0x0001f00000100800 */
[----:B------:R-:W2:Y:S01]  /*5360*/  @!P2 LDG.E.64 R10, desc[UR14][R54.64] ;  /* 0x0000000e360aa981 */ /* 0x000ea2000c1e1b00 */
[----:B0-----:R-:W-:-:S02]  /*5370*/  CS2R R30, SRZ ;  /* 0x00000000001e7805 */ /* 0x001fc4000001ff00 */
[----:B---3--:R-:W-:Y:S01]  /*5380*/  @!P1 IMAD.MOV.U32 R31, RZ, RZ, R4 ;  /* 0x000000ffff1f9224 */ /* 0x008fe200078e0004 */
[----:B------:R-:W-:Y:S02]  /*5390*/  @!P1 MOV R30, R5 ;  /* 0x00000005001e9202 */ /* 0x000fe40000000f00 */
        /* <DEDUP_REMOVED lines=8> */
[----:B----4-:R-:W-:Y:S01]  /*5420*/  @!P4 IMAD.MOV.U32 R30, RZ, RZ, R6 ;  /* 0x000000ffff1ec224 */ /* 0x010fe200078e0006 */
[----:B------:R-:W-:Y:S02]  /*5430*/  @!P4 MOV R122, R7 ;  /* 0x00000007007ac202 */ /* 0x000fe40000000f00 */
[----:B------:R-:W-:Y:S02]  /*5440*/  LOP3.LUT P4, RZ, R0, 0x1, RZ, 0xc0, !PT ;  /* 0x0000000100ff7812 */ /* 0x000fe4000788c0ff */
[----:B------:R1:W-:Y:S01]  /*5450*/  STL [R1+0x2bc], R30 ;  /* 0x0002bc1e01007387 */ /* 0x0003e20000100800 */
[----:B0-----:R-:W-:Y:S02]  /*5460*/  CS2R R2, SRZ ;  /* 0x0000000000027805 */ /* 0x001fe4000001ff00 */
[----:B-1----:R-:W-:-:S08]  /*5470*/  MOV R30, RZ ;  /* 0x000000ff001e7202 */ /* 0x002fd00000000f00 */
[----:B------:R-:W4:Y:S01]  /*5480*/  @!P4 LDG.E.64 R2, desc[UR14][R58.64] ;  /* 0x0000000e3a02c981 */ /* 0x000f22000c1e1b00 */
[----:B------:R-:W-:Y:S01]  /*5490*/  @!P3 MOV R31, R8 ;  /* 0x00000008001fb202 */ /* 0x000fe20000000f00 */
[----:B------:R-:W-:Y:S01]  /*54a0*/  @!P3 IMAD.MOV.U32 R30, RZ, RZ, R9 ;  /* 0x000000ffff1eb224 */ /* 0x000fe200078e0009 */
[----:B------:R-:W-:Y:S01]  /*54b0*/  LOP3.LUT P3, RZ, R17, 0x80000000, RZ, 0xc0, !PT ;  /* 0x8000000011ff7812 */ /* 0x000fe2000786c0ff */
[----:B------:R0:W-:Y:S04]  /*54c0*/  STL.64 [R1+0xb0], R4 ;  /* 0x0000b00401007387 */ /* 0x0001e80000100a00 */
[----:B------:R1:W-:Y:S04]  /*54d0*/  STL [R1+0x2c0], R31 ;  /* 0x0002c01f01007387 */ /* 0x0003e80000100800 */
[----:B------:R1:W-:Y:S01]  /*54e0*/  STL [R1+0x2a8], R30 ;  /* 0x0002a81e01007387 */ /* 0x0003e20000100800 */
[----:B0-----:R-:W-:Y:S01]  /*54f0*/  CS2R R4, SRZ ;  /* 0x0000000000047805 */ /* 0x001fe2000001ff00 */
[----:B-1----:R-:W-:-:S02]  /*5500*/  IMAD.MOV.U32 R31, RZ, RZ, RZ ;  /* 0x000000ffff1f7224 */ /* 0x002fc400078e00ff */
[----:B------:R-:W-:-:S03]  /*5510*/  HFMA2 R30, -RZ, RZ, 0, 0 ;  /* 0x00000000ff1e7431 */ /* 0x000fc600000001ff */
[----:B------:R-:W4:Y:S04]  /*5520*/  @!P3 LDG.E.64 R4, desc[UR14][R60.64] ;  /* 0x0000000e3c04b981 */ /* 0x000f28000c1e1b00 */
[----:B------:R0:W-:Y:S04]  /*5530*/  STL.64 [R1+0xb8], R6 ;  /* 0x0000b80601007387 */ /* 0x0001e80000100a00 */
[----:B------:R1:W-:Y:S01]  /*5540*/  STL.64 [R1+0xc0], R8 ;  /* 0x0000c00801007387 */ /* 0x0003e20000100a00 */
[----:B0-----:R-:W-:Y:S01]  /*5550*/  CS2R R6, SRZ ;  /* 0x0000000000067805 */ /* 0x001fe2000001ff00 */
[----:B-1----:R-:W-:-:S02]  /*5560*/  HFMA2 R8, -RZ, RZ, 0, 0 ;  /* 0x00000000ff087431 */ /* 0x002fc400000001ff */
[----:B------:R-:W-:Y:S01]  /*5570*/  IMAD.MOV.U32 R9, RZ, RZ, RZ ;  /* 0x000000ffff097224 */ /* 0x000fe200078e00ff */
[----:B--2---:R-:W-:Y:S01]  /*5580*/  @!P2 MOV R31, R10 ;  /* 0x0000000a001fa202 */ /* 0x004fe20000000f00 */
[----:B------:R-:W-:Y:S01]  /*5590*/  @!P2 IMAD.MOV.U32 R30, RZ, RZ, R11 ;  /* 0x000000ffff1ea224 */ /* 0x000fe200078e000b */
[----:B------:R-:W-:-:S03]  /*55a0*/  LOP3.LUT P2, RZ, R17, 0x40000000, RZ, 0xc0, !PT ;  /* 0x4000000011ff7812 */ /* 0x000fc6000784c0ff */
[----:B------:R0:W-:Y:S04]  /*55b0*/  STL [R1+0x2cc], R31 ;  /* 0x0002cc1f01007387 */ /* 0x0001e80000100800 */
[----:B------:R1:W-:Y:S01]  /*55c0*/  STL [R1+0x2a0], R30 ;  /* 0x0002a01e01007387 */ /* 0x0003e20000100800 */
[----:B0-----:R-:W-:-:S05]  /*55d0*/  HFMA2 R31, -RZ, RZ, 0, 0 ;  /* 0x00000000ff1f7431 */ /* 0x001fca00000001ff */
[----:B------:R0:W2:Y:S01]  /*55e0*/  @!P2 LDG.E.64 R6, desc[UR14][R62.64] ;  /* 0x0000000e3e06a981 */ /* 0x0000a2000c1e1b00 */
[----:B-1----:R-:W-:Y:S01]  /*55f0*/  MOV R30, RZ ;  /* 0x000000ff001e7202 */ /* 0x002fe20000000f00 */
[----:B---3--:R-:W-:Y:S01]  /*5600*/  @!P1 IMAD.MOV.U32 R31, RZ, RZ, R14 ;  /* 0x000000ffff1f9224 */ /* 0x008fe200078e000e */
[----:B------:R-:W-:Y:S02]  /*5610*/  @!P1 MOV R30, R15 ;  /* 0x0000000f001e9202 */ /* 0x000fe40000000f00 */
[----:B------:R-:W-:Y:S01]  /*5620*/  LOP3.LUT P1, RZ, R17, 0x20000000, RZ, 0xc0, !PT ;  /* 0x2000000011ff7812 */ /* 0x000fe2000782c0ff */
[----:B------:R-:W-:Y:S01]  /*5630*/  STL.64 [R1+0xc8], R10 ;  /* 0x0000c80a01007387 */ /* 0x000fe20000100a00 */
[----:B------:R-:W-:Y:S01]  /*5640*/  IMAD.MOV.U32 R32, RZ, RZ, R22 ;  /* 0x000000ffff207224 */ /* 0x000fe200078e0016 */
[----:B------:R-:W-:Y:S02]  /*5650*/  MOV R33, R23 ;  /* 0x0000001700217202 */ /* 0x000fe40000000f00 */
[----:B------:R-:W-:Y:S04]  /*5660*/  STL.64 [R1+0xd0], R14 ;  /* 0x0000d00e01007387 */ /* 0x000fe80000100a00 */
[----:B----4-:R-:W-:Y:S04]  /*5670*/  STL.64 [R1+0xe0], R4 ;  /* 0x0000e00401007387 */ /* 0x010fe80000100a00 */
[----:B------:R-:W3:Y:S04]  /*5680*/  @!P1 LDG.E.64 R8, desc[UR14][R64.64] ;  /* 0x0000000e40089981 */ /* 0x000ee8000c1e1b00 */
[----:B------:R1:W-:Y:S04]  /*5690*/  STL [R1+0x2d4], R31 ;  /* 0x0002d41f01007387 */ /* 0x0003e80000100800 */
[----:B------:R4:W-:Y:S01]  /*56a0*/  STL [R1+0x2b8], R30 ;  /* 0x0002b81e01007387 */ /* 0x0009e20000100800 */
[----:B0-----:R-:W-:-:S03]  /*56b0*/  MOV R63, R16 ;  /* 0x00000010003f7202 */ /* 0x001fc60000000f00 */
[----:B------:R-:W-:Y:S01]  /*56c0*/  STL [R1+0x21c], R16 ;  /* 0x00021c1001007387 */ /* 0x000fe20000100800 */
[----:B-1----:R-:W-:Y:S01]  /*56d0*/  HFMA2 R31, -RZ, RZ, 0, 0 ;  /* 0x00000000ff1f7431 */ /* 0x002fe200000001ff */
[----:B------:R-:W-:Y:S01]  /*56e0*/  @!P4 MOV R31, R2 ;  /* 0x00000002001fc202 */ /* 0x000fe20000000f00 */
[----:B------:R-:W-:Y:S01]  /*56f0*/  IMAD.MOV.U32 R35, RZ, RZ, R21 ;  /* 0x000000ffff237224 */ /* 0x000fe200078e0015 */
[----:B------:R-:W-:Y:S01]  /*5700*/  MOV R34, R20 ;  /* 0x0000001400227202 */ /* 0x000fe20000000f00 */
[----:B----4-:R-:W-:Y:S01]  /*5710*/  IMAD.MOV.U32 R30, RZ, RZ, RZ ;  /* 0x000000ffff1e7224 */ /* 0x010fe200078e00ff */
[----:B------:R-:W-:Y:S01]  /*5720*/  @!P4 MOV R30, R3 ;  /* 0x00000003001ec202 */ /* 0x000fe20000000f00 */
[----:B------:R0:W-:Y:S04]  /*5730*/  STL [R1+0x2dc], R31 ;  /* 0x0002dc1f01007387 */ /* 0x0001e80000100800 */
[----:B------:R1:W-:Y:S01]  /*5740*/  STL [R1+0x2ac], R30 ;  /* 0x0002ac1e01007387 */ /* 0x0003e20000100800 */
[----:B------:R-:W-:-:S02]  /*5750*/  MOV R36, R18 ;  /* 0x0000001200247202 */ /* 0x000fc40000000f00 */
[----:B------:R-:W-:Y:S01]  /*5760*/  MOV R37, R19 ;  /* 0x0000001300257202 */ /* 0x000fe20000000f00 */
[----:B------:R-:W-:Y:S01]  /*5770*/  STL.64 [R1+0xd8], R2 ;  /* 0x0000d80201007387 */ /* 0x000fe20000100a00 */
[----:B0-----:R-:W-:Y:S01]  /*5780*/  IMAD.MOV.U32 R31, RZ, RZ, RZ ;  /* 0x000000ffff1f7224 */ /* 0x001fe200078e00ff */
[----:B------:R-:W-:Y:S01]  /*5790*/  @!P3 MOV R31, R4 ;  /* 0x00000004001fb202 */ /* 0x000fe20000000f00 */
[----:B------:R-:W-:Y:S01]  /*57a0*/  IMAD.MOV.U32 R55, RZ, RZ, R29 ;  /* 0x000000ffff377224 */ /* 0x000fe200078e001d */
[----:B------:R-:W-:Y:S01]  /*57b0*/  MOV R54, R28 ;  /* 0x0000001c00367202 */ /* 0x000fe20000000f00 */
[----:B-1----:R-:W-:Y:S02]  /*57c0*/  HFMA2 R30, -RZ, RZ, 0, 0 ;  /* 0x00000000ff1e7431 */ /* 0x002fe400000001ff */
[----:B------:R-:W-:Y:S01]  /*57d0*/  @!P3 IMAD.MOV.U32 R30, RZ, RZ, R5 ;  /* 0x000000ffff1eb224 */ /* 0x000fe200078e0005 */
[----:B------:R0:W-:Y:S04]  /*57e0*/  STL [R1+0x2e4], R31 ;  /* 0x0002e41f01007387 */ /* 0x0001e80000100800 */
[----:B------:R1:W-:Y:S01]  /*57f0*/  STL [R1+0x2c8], R30 ;  /* 0x0002c81e01007387 */ /* 0x0003e20000100800 */
[----:B------:R-:W-:-:S02]  /*5800*/  CS2R R40, SRZ ;  /* 0x0000000000287805 */ /* 0x000fc4000001ff00 */
[----:B------:R-:W-:Y:S02]  /*5810*/  CS2R R38, SRZ ;  /* 0x0000000000267805 */ /* 0x000fe4000001ff00 */
[----:B------:R-:W-:Y:S02]  /*5820*/  CS2R R52, SRZ ;  /* 0x0000000000347805 */ /* 0x000fe4000001ff00 */
[----:B------:R-:W-:Y:S02]  /*5830*/  CS2R R44, SRZ ;  /* 0x00000000002c7805 */ /* 0x000fe4000001ff00 */
[----:B------:R-:W-:Y:S01]  /*5840*/  CS2R R42, SRZ ;  /* 0x00000000002a7805 */ /* 0x000fe2000001ff00 */
[----:B0-----:R-:W-:Y:S01]  /*5850*/  HFMA2 R31, -RZ, RZ, 0, 0 ;  /* 0x00000000ff1f7431 */ /* 0x001fe200000001ff */
[----:B------:R-:W-:Y:S02]  /*5860*/  CS2R R50, SRZ ;  /* 0x0000000000327805 */ /* 0x000fe4000001ff00 */
[----:B------:R-:W-:-:S02]  /*5870*/  LOP3.LUT P5, RZ, R17, 0x10, RZ, 0xc0, !PT ;  /* 0x0000001011ff7812 */ /* 0x000fc400078ac0ff */
[----:B------:R-:W-:Y:S02]  /*5880*/  CS2R R58, SRZ ;  /* 0x00000000003a7805 */ /* 0x000fe4000001ff00 */
[----:B-1----:R-:W-:Y:S02]  /*5890*/  MOV R30, RZ ;  /* 0x000000ff001e7202 */ /* 0x002fe40000000f00 */
[----:B------:R-:W-:Y:S02]  /*58a0*/  CS2R R46, SRZ ;  /* 0x00000000002e7805 */ /* 0x000fe4000001ff00 */
[C---:B------:R-:W-:Y:S02]  /*58b0*/  LOP3.LUT P4, RZ, R17.reuse, 0x10000000, RZ, 0xc0, !PT ;  /* 0x1000000011ff7812 */ /* 0x040fe4000788c0ff */
[----:B------:R-:W-:Y:S02]  /*58c0*/  CS2R R4, SRZ ;  /* 0x0000000000047805 */ /* 0x000fe4000001ff00 */
[----:B------:R-:W-:Y:S01]  /*58d0*/  LOP3.LUT P3, RZ, R17, 0x8000000, RZ, 0xc0, !PT ;  /* 0x0800000011ff7812 */ /* 0x000fe2000786c0ff */
[----:B------:R-:W-:-:S02]  /*58e0*/  HFMA2 R10, -RZ, RZ, 0, 0 ;  /* 0x00000000ff0a7431 */ /* 0x000fc400000001ff */
[----:B------:R-:W-:Y:S01]  /*58f0*/  IMAD.MOV.U32 R11, RZ, RZ, RZ ;  /* 0x000000ffff0b7224 */ /* 0x000fe200078e00ff */
[----:B------:R-:W-:Y:S02]  /*5900*/  CS2R R14, SRZ ;  /* 0x00000000000e7805 */ /* 0x000fe4000001ff00 */
[----:B------:R-:W-:Y:S02]  /*5910*/  CS2R R22, SRZ ;  /* 0x0000000000167805 */ /* 0x000fe4000001ff00 */
[----:B------:R-:W-:Y:S01]  /*5920*/  CS2R R48, SRZ ;  /* 0x0000000000307805 */ /* 0x000fe2000001ff00 */
[----:B------:R-:W-:Y:S04]  /*5930*/  STL.64 [R1+0x10], R12 ;  /* 0x0000100c01007387 */ /* 0x000fe80000100a00 */
[----:B------:R-:W-:Y:S04]  /*5940*/  STL [R1+0x334], R0 ;  /* 0x0003340001007387 */ /* 0x000fe80000100800 */
[----:B------:R0:W4:Y:S04]  /*5950*/  @!P4 LDG.E.64 R10, desc[UR14][R66.64] ;  /* 0x0000000e420ac981 */ /* 0x000128000c1e1b00 */
[----:B------:R-:W4:Y:S04]  /*5960*/  @!P3 LDG.E.64 R14, desc[UR14][R68.64] ;  /* 0x0000000e440eb981 */ /* 0x000f28000c1e1b00 */
[----:B------:R-:W4:Y:S01]  /*5970*/  LDL R62, [R1+0x248] ;  /* 0x00024800013e7983 */ /* 0x000f220000100800 */
[----:B--2---:R-:W-:Y:S01]  /*5980*/  @!P2 IMAD.MOV.U32 R31, RZ, RZ, R6 ;  /* 0x000000ffff1fa224 */ /* 0x004fe200078e0006 */
[----:B------:R-:W-:Y:S01]  /*5990*/  @!P2 MOV R30, R7 ;  /* 0x00000007001ea202 */ /* 0x000fe20000000f00 */
[----:B------:R-:W-:Y:S01]  /*59a0*/  HFMA2 R16, -RZ, RZ, 0, 0 ;  /* 0x00000000ff107431 */ /* 0x000fe200000001ff */
[----:B------:R-:W-:-:S02]  /*59b0*/  CS2R R18, SRZ ;  /* 0x0000000000127805 */ /* 0x000fc4000001ff00 */
[----:B------:R-:W-:Y:S01]  /*59c0*/  CS2R R20, SRZ ;  /* 0x0000000000147805 */ /* 0x000fe2000001ff00 */
[----:B------:R1:W-:Y:S04]  /*59d0*/  STL [R1+0x2f0], R31 ;  /* 0x0002f01f01007387 */ /* 0x0003e80000100800 */
[----:B------:R2:W-:Y:S04]  /*59e0*/  STL [R1+0x2c4], R30 ;  /* 0x0002c41e01007387 */ /* 0x0005e80000100800 */
[----:B------:R-:W-:Y:S01]  /*59f0*/  STL.64 [R1+0xe8], R6 ;  /* 0x0000e80601007387 */ /* 0x000fe20000100a00 */
[----:B-1----:R-:W-:-:S03]  /*5a00*/  MOV R31, RZ ;  /* 0x000000ff001f7202 */ /* 0x002fc60000000f00 */
[----:B---3--:R-:W-:Y:S01]  /*5a10*/  STL.64 [R1+0xf0], R8 ;  /* 0x0000f00801007387 */ /* 0x008fe20000100a00 */
[----:B--2---:R-:W-:Y:S02]  /*5a20*/  HFMA2 R30, -RZ, RZ, 0, 0 ;  /* 0x00000000ff1e7431 */ /* 0x004fe400000001ff */
[----:B------:R-:W-:Y:S01]  /*5a30*/  @!P1 IMAD.MOV.U32 R31, RZ, RZ, R8 ;  /* 0x000000ffff1f9224 */ /* 0x000fe200078e0008 */
[----:B------:R-:W-:Y:S02]  /*5a40*/  @!P1 MOV R30, R9 ;  /* 0x00000009001e9202 */ /* 0x000fe40000000f00 */
[----:B------:R-:W-:Y:S02]  /*5a50*/  CS2R R2, SRZ ;  /* 0x0000000000027805 */ /* 0x000fe4000001ff00 */
[----:B------:R-:W-:Y:S02]  /*5a60*/  LOP3.LUT P1, RZ, R17, 0x2000000, RZ, 0xc0, !PT ;  /* 0x0200000011ff7812 */ /* 0x000fe4000782c0ff */
[----:B------:R-:W-:-:S02]  /*5a70*/  CS2R R28, SRZ ;  /* 0x00000000001c7805 */ /* 0x000fc4000001ff00 */
[----:B------:R-:W-:Y:S01]  /*5a80*/  LOP3.LUT P2, RZ, R17, 0x4000000, RZ, 0xc0, !PT ;  /* 0x0400000011ff7812 */ /* 0x000fe2000784c0ff */
[----:B------:R-:W-:Y:S01]  /*5a90*/  IMAD.MOV.U32 R65, RZ, RZ, R27 ;  /* 0x000000ffff417224 */ /* 0x000fe200078e001b */
[----:B------:R-:W-:Y:S01]  /*5aa0*/  MOV R64, R26 ;  /* 0x0000001a00407202 */ /* 0x000fe20000000f00 */
[----:B0-----:R-:W-:Y:S01]  /*5ab0*/  IMAD.MOV.U32 R67, RZ, RZ, RZ ;  /* 0x000000ffff437224 */ /* 0x001fe200078e00ff */
[----:B------:R-:W-:Y:S01]  /*5ac0*/  MOV R57, R33 ;  /* 0x0000002100397202 */ /* 0x000fe20000000f00 */
[----:B------:R-:W-:Y:S01]  /*5ad0*/  IMAD.MOV.U32 R56, RZ, RZ, R32 ;  /* 0x000000ffff387224 */ /* 0x000fe200078e0020 */
[----:B------:R-:W2:Y:S04]  /*5ae0*/  LDL R66, [R1+0x224] ;  /* 0x0002240001427983 */ /* 0x000ea80000100800 */
[----:B------:R-:W3:Y:S04]  /*5af0*/  LDL R69, [R1+0x22c] ;  /* 0x00022c0001457983 */ /* 0x000ee80000100800 */
[----:B------:R0:W2:Y:S04]  /*5b00*/  @!P1 LDG.E.64 R4, desc[UR14][R72.64] ;  /* 0x0000000e48049981 */ /* 0x0000a8000c1e1b00 */
[----:B------:R-:W3:Y:S04]  /*5b10*/  @!P2 LDG.E.64 R22, desc[UR14][R70.64] ;  /* 0x0000000e4616a981 */ /* 0x000ee8000c1e1b00 */
[----:B------:R1:W-:Y:S01]  /*5b20*/  STL [R1+0x2f4], R31 ;  /* 0x0002f41f01007387 */ /* 0x0003e20000100800 */
[----:B0-----:R-:W-:-:S03]  /*5b30*/  CS2R R72, SRZ ;  /* 0x0000000000487805 */ /* 0x001fc6000001ff00 */
[----:B------:R0:W-:Y:S01]  /*5b40*/  STL [R1+0x2d8], R30 ;  /* 0x0002d81e01007387 */ /* 0x0001e20000100800 */
[----:B-1----:R-:W-:Y:S01]  /*5b50*/  MOV R31, RZ ;  /* 0x000000ff001f7202 */ /* 0x002fe20000000f00 */
[----:B0-----:R-:W-:Y:S02]  /*5b60*/  HFMA2 R30, -RZ, RZ, 0, 0 ;  /* 0x00000000ff1e7431 */ /* 0x001fe400000001ff */
[----:B------:R-:W-:Y:S02]  /*5b70*/  IMAD.MOV.U32 R8, RZ, RZ, RZ ;  /* 0x000000ffff087224 */ /* 0x000fe400078e00ff */
[----:B------:R-:W-:Y:S01]  /*5b80*/  HFMA2 R9, -RZ, RZ, 0, 0 ;  /* 0x00000000ff097431 */ /* 0x000fe200000001ff */
[----:B------:R-:W-:Y:S01]  /*5b90*/  CS2R R6, SRZ ;  /* 0x0000000000067805 */ /* 0x000fe2000001ff00 */
[----:B----4-:R-:W-:Y:S01]  /*5ba0*/  @!P4 IMAD.MOV.U32 R31, RZ, RZ, R10 ;  /* 0x000000ffff1fc224 */ /* 0x010fe200078e000a */
[----:B------:R-:W-:Y:S01]  /*5bb0*/  @!P4 MOV R30, R11 ;  /* 0x0000000b001ec202 */ /* 0x000fe20000000f00 */
[----:B------:R-:W-:-:S03]  /*5bc0*/  @!P3 IMAD.MOV.U32 R19, RZ, RZ, R14 ;  /* 0x000000ffff13b224 */ /* 0x000fc600078e000e */
[----:B------:R0:W-:Y:S01]  /*5bd0*/  STL [R1+0x2f8], R31 ;  /* 0x0002f81f01007387 */ /* 0x0001e20000100800 */
[----:B------:R-:W-:-:S03]  /*5be0*/  @!P3 MOV R18, R15 ;  /* 0x0000000f0012b202 */ /* 0x000fc60000000f00 */
[----:B------:R1:W-:Y:S01]  /*5bf0*/  STL [R1+0x2d0], R30 ;  /* 0x0002d01e01007387 */ /* 0x0003e20000100800 */
[C---:B------:R-:W-:Y:S02]  /*5c00*/  LOP3.LUT P3, RZ, R17.reuse, 0x800000, RZ, 0xc0, !PT ;  /* 0x0080000011ff7812 */ /* 0x040fe4000786c0ff */
[----:B0-----:R-:W-:Y:S02]  /*5c10*/  MOV R31, R25 ;  /* 0x00000019001f7202 */ /* 0x001fe40000000f00 */
[----:B-1----:R-:W-:Y:S02]  /*5c20*/  MOV R30, R24 ;  /* 0x00000018001e7202 */ /* 0x002fe40000000f00 */
[----:B------:R-:W-:Y:S01]  /*5c30*/  CS2R R24, SRZ ;  /* 0x0000000000187805 */ /* 0x000fe2000001ff00 */
[----:B------:R0:W-:Y:S01]  /*5c40*/  STL.64 [R1+0xf8], R10 ;  /* 0x0000f80a01007387 */ /* 0x0001e20000100a00 */
[----:B------:R-:W-:-:S05]  /*5c50*/  LOP3.LUT P4, RZ, R17, 0x1000000, RZ, 0xc0, !PT ;  /* 0x0100000011ff7812 */ /* 0x000fca000788c0ff */
[----:B------:R-:W4:Y:S01]  /*5c60*/  @!P3 LDG.E.64 R8, desc[UR14][R76.64] ;  /* 0x0000000e4c08b981 */ /* 0x000f22000c1e1b00 */
[----:B0-----:R-:W-:Y:S02]  /*5c70*/  HFMA2 R10, -RZ, RZ, 0, 0 ;  /* 0x00000000ff0a7431 */ /* 0x001fe400000001ff */
[----:B------:R-:W-:-:S05]  /*5c80*/  IMAD.MOV.U32 R11, RZ, RZ, RZ ;  /* 0x000000ffff0b7224 */ /* 0x000fca00078e00ff */
[----:B------:R0:W4:Y:S01]  /*5c90*/  @!P4 LDG.E.64 R6, desc[UR14][R74.64] ;  /* 0x0000000e4a06c981 */ /* 0x000122000c1e1b00 */
[----:B--2---:R-:W-:Y:S01]  /*5ca0*/  @!P1 MOV R72, R4 ;  /* 0x0000000400489202 */ /* 0x004fe20000000f00 */
[----:B------:R-:W-:Y:S01]  /*5cb0*/  @!P1 IMAD.MOV.U32 R16, RZ, RZ, R5 ;  /* 0x000000ffff109224 */ /* 0x000fe200078e0005 */
[C---:B------:R-:W-:Y:S02]  /*5cc0*/  LOP3.LUT P1, RZ, R17.reuse, 0x200000, RZ, 0xc0, !PT ;  /* 0x0020000011ff7812 */ /* 0x040fe4000782c0ff */
[----:B---3--:R-:W-:Y:S01]  /*5cd0*/  @!P2 MOV R21, R22 ;  /* 0x000000160015a202 */ /* 0x008fe20000000f00 */
[----:B------:R-:W-:Y:S01]  /*5ce0*/  @!P2 IMAD.MOV.U32 R20, RZ, RZ, R23 ;  /* 0x000000ffff14a224 */ /* 0x000fe200078e0017 */
[----:B------:R-:W-:Y:S01]  /*5cf0*/  LOP3.LUT P2, RZ, R17, 0x400000, RZ, 0xc0, !PT ;  /* 0x0040000011ff7812 */ /* 0x000fe2000784c0ff */
[----:B------:R-:W-:Y:S01]  /*5d00*/  IMAD.MOV.U32 R68, RZ, RZ, RZ ;  /* 0x000000ffff447224 */ /* 0x000fe200078e00ff */
[----:B------:R-:W-:Y:S01]  /*5d10*/  CS2R R70, SRZ ;  /* 0x0000000000467805 */ /* 0x000fe2000001ff00 */
[----:B------:R1:W-:Y:S01]  /*5d20*/  STL.64 [R1+0x100], R14 ;  /* 0x0001000e01007387 */ /* 0x0003e20000100a00 */
[----:B------:R-:W-:-:S03]  /*5d30*/  CS2R R26, SRZ ;  /* 0x00000000001a7805 */ /* 0x000fc6000001ff00 */
[----:B------:R-:W-:Y:S04]  /*5d40*/  STL.64 [R1+0x110], R4 ;  /* 0x0001100401007387 */ /* 0x000fe80000100a00 */
[----:B------:R-:W2:Y:S04]  /*5d50*/  @!P1 LDG.E.64 R24, desc[UR14][R80.64] ;  /* 0x0000000e50189981 */ /* 0x000ea8000c1e1b00 */
[----:B------:R-:W3:Y:S01]  /*5d60*/  @!P2 LDG.E.64 R10, desc[UR14][R78.64] ;  /* 0x0000000e4e0aa981 */ /* 0x000ee2000c1e1b00 */
[----:B0-----:R-:W-:Y:S02]  /*5d70*/  CS2R R74, SRZ ;  /* 0x00000000004a7805 */ /* 0x001fe4000001ff00 */
[----:B------:R-:W-:-:S02]  /*5d80*/  MOV R76, RZ ;  /* 0x000000ff004c7202 */ /* 0x000fc40000000f00 */
[----:B-1----:R-:W-:Y:S01]  /*5d90*/  CS2R R14, SRZ ;  /* 0x00000000000e7805 */ /* 0x002fe2000001ff00 */
[----:B------:R-:W-:Y:S01]  /*5da0*/  STL.64 [R1+0x108], R22 ;  /* 0x0001081601007387 */ /* 0x000fe20000100a00 */
[----:B------:R-:W-:Y:S02]  /*5db0*/  CS2R R32, SRZ ;  /* 0x0000000000207805 */ /* 0x000fe4000001ff00 */
[----:B------:R-:W-:Y:S01]  /*5dc0*/  MOV R60, R30 ;  /* 0x0000001e003c7202 */ /* 0x000fe20000000f00 */
[----:B------:R-:W-:Y:S01]  /*5dd0*/  IMAD.MOV.U32 R61, RZ, RZ, R31 ;  /* 0x000000ffff3d7224 */ /* 0x000fe200078e001f */
[----:B------:R-:W3:Y:S01]  /*5de0*/  LDL R77, [R1+0x2f8] ;  /* 0x0002f800014d7983 */ /* 0x000ee20000100800 */
[----:B----4-:R-:W-:Y:S01]  /*5df0*/  @!P3 IMAD.MOV.U32 R70, RZ, RZ, R8 ;  /* 0x000000ffff46b224 */ /* 0x010fe200078e0008 */
[----:B------:R-:W-:Y:S02]  /*5e00*/  @!P3 MOV R76, R9 ;  /* 0x00000009004cb202 */ /* 0x000fe40000000f00 */
[----:B------:R0:W-:Y:S01]  /*5e10*/  STL.64 [R1+0x120], R8 ;  /* 0x0001200801007387 */ /* 0x0001e20000100a00 */
[----:B------:R-:W-:-:S02]  /*5e20*/  LOP3.LUT P3, RZ, R17, 0x80000, RZ, 0xc0, !PT ;  /* 0x0008000011ff7812 */ /* 0x000fc4000786c0ff */
[----:B------:R-:W-:Y:S01]  /*5e30*/  @!P4 MOV R73, R6 ;  /* 0x000000060049c202 */ /* 0x000fe20000000f00 */
[----:B------:R1:W-:Y:S01]  /*5e40*/  STL.64 [R1+0x118], R6 ;  /* 0x0001180601007387 */ /* 0x0003e20000100a00 */
[----:B0-----:R-:W-:Y:S02]  /*5e50*/  HFMA2 R8, -RZ, RZ, 0, 0 ;  /* 0x00000000ff087431 */ /* 0x001fe400000001ff */
[----:B------:R-:W-:Y:S01]  /*5e60*/  IMAD.MOV.U32 R9, RZ, RZ, RZ ;  /* 0x000000ffff097224 */ /* 0x000fe200078e00ff */
[----:B------:R-:W-:-:S06]  /*5e70*/  @!P4 MOV R74, R7 ;  /* 0x00000007004ac202 */ /* 0x000fcc0000000f00 */
[----:B------:R0:W4:Y:S01]  /*5e80*/  @!P3 LDG.E.64 R28, desc[UR14][R84.64] ;  /* 0x0000000e541cb981 */ /* 0x000122000c1e1b00 */
[----:B------:R-:W-:Y:S02]  /*5e90*/  LOP3.LUT P4, RZ, R17, 0x100000, RZ, 0xc0, !PT ;  /* 0x0010000011ff7812 */ /* 0x000fe4000788c0ff */
[----:B------:R-:W-:Y:S01]  /*5ea0*/  CS2R R4, SRZ ;  /* 0x0000000000047805 */ /* 0x000fe2000001ff00 */
[----:B------:R-:W4:Y:S01]  /*5eb0*/  LDL R81, [R1+0x2f4] ;  /* 0x0002f40001517983 */ /* 0x000f220000100800 */
[----:B--2---:R-:W-:-:S09]  /*5ec0*/  @!P1 MOV R68, R24 ;  /* 0x0000001800449202 */ /* 0x004fd20000000f00 */
[----:B------:R2:W4:Y:S01]  /*5ed0*/  @!P4 LDG.E.64 R26, desc[UR14][R82.64] ;  /* 0x0000000e521ac981 */ /* 0x000522000c1e1b00 */
[----:B------:R-:W-:Y:S02]  /*5ee0*/  @!P1 MOV R2, R25 ;  /* 0x0000001900029202 */ /* 0x000fe40000000f00 */
[C---:B------:R-:W-:Y:S01]  /*5ef0*/  LOP3.LUT P1, RZ, R17.reuse, 0x20000, RZ, 0xc0, !PT ;  /* 0x0002000011ff7812 */ /* 0x040fe2000782c0ff */
[----:B------:R-:W-:Y:S01]  /*5f00*/  HFMA2 R80, -RZ, RZ, 0, 0 ;  /* 0x00000000ff507431 */ /* 0x000fe200000001ff */
[----:B---3--:R-:W-:Y:S01]  /*5f10*/  @!P2 MOV R71, R10 ;  /* 0x0000000a0047a202 */ /* 0x008fe20000000f00 */
[----:B------:R3:W-:Y:S01]  /*5f20*/  STL.64 [R1+0x130], R24 ;  /* 0x0001301801007387 */ /* 0x0007e20000100a00 */
[----:B------:R-:W-:Y:S02]  /*5f30*/  @!P2 MOV R75, R11 ;  /* 0x0000000b004ba202 */ /* 0x000fe40000000f00 */
[----:B------:R-:W-:Y:S02]  /*5f40*/  LOP3.LUT P2, RZ, R17, 0x40000, RZ, 0xc0, !PT ;  /* 0x0004000011ff7812 */ /* 0x000fe4000784c0ff */
[----:B-1----:R-:W-:Y:S01]  /*5f50*/  CS2R R6, SRZ ;  /* 0x0000000000067805 */ /* 0x002fe2000001ff00 */
[----:B0-----:R-:W-:Y:S01]  /*5f60*/  IMAD.MOV.U32 R84, RZ, RZ, RZ ;  /* 0x000000ffff547224 */ /* 0x001fe200078e00ff */
[----:B------:R0:W-:Y:S04]  /*5f70*/  STL.64 [R1+0x128], R10 ;  /* 0x0001280a01007387 */ /* 0x0001e80000100a00 */
[----:B------:R-:W4:Y:S01]  /*5f80*/  @!P1 LDG.E.64 R8, desc[UR14][R88.64] ;  /* 0x0000000e58089981 */ /* 0x000f22000c1e1b00 */
[----:B------:R-:W-:Y:S01]  /*5f90*/  CS2R R22, SRZ ;  /* 0x0000000000167805 */ /* 0x000fe2000001ff00 */
[----:B------:R-:W-:Y:S01]  /*5fa0*/  IMAD.MOV.U32 R79, RZ, RZ, RZ ;  /* 0x000000ffff4f7224 */ /* 0x000fe200078e00ff */
[----:B------:R-:W-:Y:S01]  /*5fb0*/  CS2R R30, SRZ ;  /* 0x00000000001e7805 */ /* 0x000fe2000001ff00 */
[----:B------:R-:W4:Y:S04]  /*5fc0*/  LDL R85, [R1+0x2f0] ;  /* 0x0002f00001557983 */ /* 0x000f280000100800 */
[----:B------:R-:W4:Y:S01]  /*5fd0*/  @!P2 LDG.E.64 R14, desc[UR14][R86.64] ;  /* 0x0000000e560ea981 */ /* 0x000f22000c1e1b00 */
[----:B--2---:R-:W-:Y:S01]  /*5fe0*/  HFMA2 R82, -RZ, RZ, 0, 0 ;  /* 0x00000000ff527431 */ /* 0x004fe200000001ff */
[----:B---3--:R-:W-:Y:S01]  /*5ff0*/  CS2R R24, SRZ ;  /* 0x0000000000187805 */ /* 0x008fe2000001ff00 */
[----:B0-----:R-:W-:Y:S01]  /*6000*/  HFMA2 R10, -RZ, RZ, 0, 0 ;  /* 0x00000000ff0a7431 */ /* 0x001fe200000001ff */
[----:B------:R-:W-:Y:S01]  /*6010*/  MOV R11, RZ ;  /* 0x000000ff000b7202 */ /* 0x000fe20000000f00 */
[----:B------:R-:W2:Y:S04]  /*6020*/  LDL R83, [R1+0x2d8] ;  /* 0x0002d80001537983 */ /* 0x000ea80000100800 */
[----:B------:R-:W3:Y:S01]  /*6030*/  LDL R78, [R1+0x2d0] ;  /* 0x0002d000014e7983 */ /* 0x000ee20000100800 */
[----:B----4-:R-:W-:-:S02]  /*6040*/  @!P3 MOV R84, R28 ;  /* 0x0000001c0054b202 */ /* 0x010fc40000000f00 */
[----:B------:R-:W-:Y:S02]  /*6050*/  @!P3 MOV R4, R29 ;  /* 0x0000001d0004b202 */ /* 0x000fe40000000f00 */
[----:B------:R-:W-:-:S13]  /*6060*/  LOP3.LUT P3, RZ, R17, 0x8000, RZ, 0xc0, !PT ;  /* 0x0000800011ff7812 */ /* 0x000fda000786c0ff */
[----:B------:R-:W4:Y:S01]  /*6070*/  @!P3 LDG.E.64 R24, desc[UR14][R92.64] ;  /* 0x0000000e5c18b981 */ /* 0x000f22000c1e1b00 */
[----:B------:R-:W-:Y:S02]  /*6080*/  @!P4 MOV R67, R26 ;  /* 0x0000001a0043c202 */ /* 0x000fe40000000f00 */
[----:B------:R-:W-:Y:S02]  /*6090*/  @!P4 MOV R3, R27 ;  /* 0x0000001b0003c202 */ /* 0x000fe40000000f00 */
[----:B------:R-:W-:Y:S01]  /*60a0*/  @!P1 MOV R80, R8 ;  /* 0x0000000800509202 */ /* 0x000fe20000000f00 */
[----:B------:R-:W-:Y:S01]  /*60b0*/  @!P1 IMAD.MOV.U32 R6, RZ, RZ, R9 ;  /* 0x000000ffff069224 */ /* 0x000fe200078e0009 */
[----:B------:R-:W-:Y:S01]  /*60c0*/  LOP3.LUT P1, RZ, R17, 0x2000, RZ, 0xc0, !PT ;  /* 0x0000200011ff7812 */ /* 0x000fe2000782c0ff */
[----:B------:R0:W-:Y:S01]  /*60d0*/  STL.64 [R1+0x140], R28 ;  /* 0x0001401c01007387 */ /* 0x0001e20000100a00 */
[----:B------:R-:W-:Y:S01]  /*60e0*/  @!P2 IMAD.MOV.U32 R82, RZ, RZ, R14 ;  /* 0x000000ffff52a224 */ /* 0x000fe200078e000e */
[----:B------:R-:W-:-:S02]  /*60f0*/  @!P2 MOV R5, R15 ;  /* 0x0000000f0005a202 */ /* 0x000fc40000000f00 */
[----:B------:R1:W-:Y:S01]  /*6100*/  STL.64 [R1+0x138], R26 ;  /* 0x0001381a01007387 */ /* 0x0003e20000100a00 */
[C---:B------:R-:W-:Y:S02]  /*6110*/  LOP3.LUT P2, RZ, R17.reuse, 0x4000, RZ, 0xc0, !PT ;  /* 0x0000400011ff7812 */ /* 0x040fe4000784c0ff */
[----:B------:R-:W-:Y:S01]  /*6120*/  LOP3.LUT P4, RZ, R17, 0x10000, RZ, 0xc0, !PT ;  /* 0x0001000011ff7812 */ /* 0x000fe2000788c0ff */
[----:B------:R2:W-:Y:S04]  /*6130*/  STL.64 [R1+0x150], R8 ;  /* 0x0001500801007387 */ /* 0x0005e80000100a00 */
[----:B------:R-:W3:Y:S04]  /*6140*/  @!P1 LDG.E.64 R40, desc[UR14][R96.64] ;  /* 0x0000000e60289981 */ /* 0x000ee8000c1e1b00 */
[----:B------:R2:W-:Y:S04]  /*6150*/  STL.64 [R1+0x148], R14 ;  /* 0x0001480e01007387 */ /* 0x0005e80000100a00 */
[----:B------:R-:W3:Y:S04]  /*6160*/  @!P2 LDG.E.64 R38, desc[UR14][R94.64] ;  /* 0x0000000e5e26a981 */ /* 0x000ee8000c1e1b00 */
[----:B------:R-:W3:Y:S01]  /*6170*/  @!P4 LDG.E.64 R10, desc[UR14][R90.64] ;  /* 0x0000000e5a0ac981 */ /* 0x000ee2000c1e1b00 */
[----:B0-----:R-:W-:-:S02]  /*6180*/  CS2R R28, SRZ ;  /* 0x00000000001c7805 */ /* 0x001fc4000001ff00 */
[----:B-1----:R-:W-:Y:S01]  /*6190*/  CS2R R26, SRZ ;  /* 0x00000000001a7805 */ /* 0x002fe2000001ff00 */
[----:B--2---:R-:W-:Y:S02]  /*61a0*/  HFMA2 R8, -RZ, RZ, 0, 0 ;  /* 0x00000000ff087431 */ /* 0x004fe400000001ff */
[----:B------:R-:W-:Y:S01]  /*61b0*/  IMAD.MOV.U32 R9, RZ, RZ, RZ ;  /* 0x000000ffff097224 */ /* 0x000fe200078e00ff */
[----:B------:R-:W-:Y:S01]  /*61c0*/  CS2R R14, SRZ ;  /* 0x00000000000e7805 */ /* 0x000fe2000001ff00 */
[----:B------:R-:W-:Y:S01]  /*61d0*/  IMAD.MOV.U32 R86, RZ, RZ, R36 ;  /* 0x000000ffff567224 */ /* 0x000fe200078e0024 */
[----:B------:R-:W-:Y:S01]  /*61e0*/  MOV R87, R37 ;  /* 0x0000002500577202 */ /* 0x000fe20000000f00 */
[----:B------:R-:W2:Y:S01]  /*61f0*/  LDL R96, [R1+0x2bc] ;  /* 0x0002bc0001607983 */ /* 0x000ea20000100800 */
[----:B------:R-:W-:Y:S02]  /*6200*/  MOV R88, R34 ;  /* 0x0000002200587202 */ /* 0x000fe40000000f00 */
[----:B------:R-:W-:Y:S01]  /*6210*/  MOV R89, R35 ;  /* 0x0000002300597202 */ /* 0x000fe20000000f00 */
[----:B------:R-:W2:Y:S04]  /*6220*/  LDL R97, [R1+0x2a8] ;  /* 0x0002a80001617983 */ /* 0x000ea80000100800 */
[----:B------:R-:W2:Y:S04]  /*6230*/  LDL R94, [R1+0x2c0] ;  /* 0x0002c000015e7983 */ /* 0x000ea80000100800 */
[----:B------:R-:W2:Y:S04]  /*6240*/  LDL R95, [R1+0x2a0] ;  /* 0x0002a000015f7983 */ /* 0x000ea80000100800 */
[----:B------:R-:W2:Y:S04]  /*6250*/  LDL R92, [R1+0x2cc] ;  /* 0x0002cc00015c7983 */ /* 0x000ea80000100800 */
[----:B------:R-:W2:Y:S04]  /*6260*/  LDL R93, [R1+0x2b8] ;  /* 0x0002b800015d7983 */ /* 0x000ea80000100800 */
[----:B------:R-:W2:Y:S04]  /*6270*/  LDL R90, [R1+0x2d4] ;  /* 0x0002d400015a7983 */ /* 0x000ea80000100800 */
[----:B------:R-:W2:Y:S01]  /*6280*/  LDL R91, [R1+0x2ac] ;  /* 0x0002ac00015b7983 */ /* 0x000ea20000100800 */
[----:B----4-:R-:W-:Y:S01]  /*6290*/  @!P3 IMAD.MOV.U32 R23, RZ, RZ, R24 ;  /* 0x000000ffff17b224 */ /* 0x010fe200078e0018 */
[----:B------:R-:W-:-:S02]  /*62a0*/  @!P3 MOV R22, R25 ;  /* 0x000000190016b202 */ /* 0x000fc40000000f00 */
[----:B------:R0:W-:Y:S01]  /*62b0*/  STL.64 [R1+0x160], R24 ;  /* 0x0001601801007387 */ /* 0x0001e20000100a00 */
[----:B------:R-:W-:Y:S02]  /*62c0*/  LOP3.LUT P3, RZ, R17, 0x800, RZ, 0xc0, !PT ;  /* 0x0000080011ff7812 */ /* 0x000fe4000786c0ff */
[----:B0-----:R-:W-:-:S11]  /*62d0*/  CS2R R24, SRZ ;  /* 0x0000000000187805 */ /* 0x001fd6000001ff00 */
[----:B------:R-:W4:Y:S01]  /*62e0*/  @!P3 LDG.E.64 R8, desc[UR14][R100.64] ;  /* 0x0000000e6408b981 */ /* 0x000f22000c1e1b00 */
[----:B---3--:R-:W-:Y:S02]  /*62f0*/  @!P1 MOV R28, R40 ;  /* 0x00000028001c9202 */ /* 0x008fe40000000f00 */
[----:B------:R-:W-:Y:S02]  /*6300*/  @!P1 MOV R29, R41 ;  /* 0x00000029001d9202 */ /* 0x000fe40000000f00 */
[----:B------:R-:W-:Y:S01]  /*6310*/  @!P2 MOV R26, R38 ;  /* 0x00000026001aa202 */ /* 0x000fe20000000f00 */
[----:B------:R-:W-:Y:S01]  /*6320*/  @!P2 IMAD.MOV.U32 R27, RZ, RZ, R39 ;  /* 0x000000ffff1ba224 */ /* 0x000fe200078e0027 */
[C---:B------:R-:W-:Y:S02]  /*6330*/  LOP3.LUT P1, RZ, R17.reuse, 0x200, RZ, 0xc0, !PT ;  /* 0x0000020011ff7812 */ /* 0x040fe4000782c0ff */
[----:B------:R-:W-:Y:S01]  /*6340*/  @!P4 MOV R79, R10 ;  /* 0x0000000a004fc202 */ /* 0x000fe20000000f00 */
[----:B------:R0:W-:Y:S01]  /*6350*/  STL.64 [R1+0x158], R10 ;  /* 0x0001580a01007387 */ /* 0x0001e20000100a00 */
[----:B------:R-:W-:-:S02]  /*6360*/  LOP3.LUT P2, RZ, R17, 0x400, RZ, 0xc0, !PT ;  /* 0x0000040011ff7812 */ /* 0x000fc4000784c0ff */
[----:B------:R-:W-:Y:S02]  /*6370*/  @!P4 MOV R7, R11 ;  /* 0x0000000b0007c202 */ /* 0x000fe40000000f00 */
[----:B------:R-:W-:Y:S02]  /*6380*/  CS2R R36, SRZ ;  /* 0x0000000000247805 */ /* 0x000fe4000001ff00 */
[----:B------:R-:W-:Y:S02]  /*6390*/  LOP3.LUT P4, RZ, R17, 0x1000, RZ, 0xc0, !PT ;  /* 0x0000100011ff7812 */ /* 0x000fe4000788c0ff */
[----:B------:R-:W-:Y:S01]  /*63a0*/  CS2R R34, SRZ ;  /* 0x0000000000227805 */ /* 0x000fe2000001ff00 */
[----:B------:R1:W-:Y:S04]  /*63b0*/  STL.64 [R1+0x170], R40 ;  /* 0x0001702801007387 */ /* 0x0003e80000100a00 */
[----:B------:R-:W3:Y:S01]  /*63c0*/  @!P1 LDG.E.64 R24, desc[UR14][R104.64] ;  /* 0x0000000e68189981 */ /* 0x000ee2000c1e1b00 */
[----:B0-----:R-:W-:-:S02]  /*63d0*/  IMAD.MOV.U32 R10, RZ, RZ, RZ ;  /* 0x000000ffff0a7224 */ /* 0x001fc400078e00ff */
[----:B------:R-:W-:Y:S01]  /*63e0*/  HFMA2 R11, -RZ, RZ, 0, 0 ;  /* 0x00000000ff0b7431 */ /* 0x000fe200000001ff */
[----:B------:R-:W-:Y:S05]  /*63f0*/  STL.64 [R1+0x168], R38 ;  /* 0x0001682601007387 */ /* 0x000fea0000100a00 */
[----:B------:R-:W2:Y:S04]  /*6400*/  @!P2 LDG.E.64 R10, desc[UR14][R102.64] ;  /* 0x0000000e660aa981 */ /* 0x000ea8000c1e1b00 */
[----:B------:R-:W2:Y:S04]  /*6410*/  @!P4 LDG.E.64 R14, desc[UR14][R98.64] ;  /* 0x0000000e620ec981 */ /* 0x000ea8000c1e1b00 */
[----:B------:R-:W2:Y:S04]  /*6420*/  LDL R100, [R1+0x284] ;  /* 0x0002840001647983 */ /* 0x000ea80000100800 */
[----:B------:R-:W2:Y:S01]  /*6430*/  LDL R101, [R1+0x2b4] ;  /* 0x0002b40001657983 */ /* 0x000ea20000100800 */
[----:B----4-:R-:W-:-:S03]  /*6440*/  @!P3 MOV R32, R8 ;  /* 0x000000080020b202 */ /* 0x010fc60000000f00 */
[----:B------:R0:W-:Y:S01]  /*6450*/  STL.64 [R1+0x180], R8 ;  /* 0x0001800801007387 */ /* 0x0001e20000100a00 */
[----:B------:R-:W-:Y:S02]  /*6460*/  @!P3 MOV R33, R9 ;  /* 0x000000090021b202 */ /* 0x000fe40000000f00 */
[----:B------:R-:W-:Y:S02]  /*6470*/  LOP3.LUT P3, RZ, R17, 0x80, RZ, 0xc0, !PT ;  /* 0x0000008011ff7812 */ /* 0x000fe4000786c0ff */
[----:B-1----:R-:W-:Y:S01]  /*6480*/  CS2R R40, SRZ ;  /* 0x0000000000287805 */ /* 0x002fe2000001ff00 */
[----:B------:R-:W4:Y:S04]  /*6490*/  LDL R104, [R1+0x274] ;  /* 0x0002740001687983 */ /* 0x000f280000100800 */
[----:B------:R-:W4:Y:S01]  /*64a0*/  LDL R105, [R1+0x298] ;  /* 0x0002980001697983 */ /* 0x000f220000100800 */
[----:B0-----:R-:W-:-:S02]  /*64b0*/  IMAD.MOV.U32 R8, RZ, RZ, RZ ;  /* 0x000000ffff087224 */ /* 0x001fc400078e00ff */
[----:B------:R-:W-:Y:S01]  /*64c0*/  HFMA2 R9, -RZ, RZ, 0, 0 ;  /* 0x00000000ff097431 */ /* 0x000fe200000001ff */
[----:B---3--:R-:W-:Y:S02]  /*64d0*/  @!P1 MOV R36, R24 ;  /* 0x0000001800249202 */ /* 0x008fe40000000f00 */
[----:B------:R-:W3:Y:S01]  /*64e0*/  @!P3 LDG.E.64 R52, desc[UR14][R108.64] ;  /* 0x0000000e6c34b981 */ /* 0x000ee2000c1e1b00 */
[----:B------:R-:W-:Y:S02]  /*64f0*/  @!P1 MOV R37, R25 ;  /* 0x0000001900259202 */ /* 0x000fe40000000f00 */
[C---:B------:R-:W-:Y:S02]  /*6500*/  LOP3.LUT P1, RZ, R17.reuse, 0x20, RZ, 0xc0, !PT ;  /* 0x0000002011ff7812 */ /* 0x040fe4000782c0ff */
[----:B------:R-:W-:Y:S01]  /*6510*/  CS2R R38, SRZ ;  /* 0x0000000000267805 */ /* 0x000fe2000001ff00 */
[----:B------:R-:W-:Y:S01]  /*6520*/  STL.64 [R1+0x190], R24 ;  /* 0x0001901801007387 */ /* 0x000fe20000100a00 */
[----:B--2---:R-:W-:Y:S01]  /*6530*/  @!P2 MOV R34, R10 ;  /* 0x0000000a0022a202 */ /* 0x004fe20000000f00 */
[----:B------:R-:W-:Y:S01]  /*6540*/  @!P2 IMAD.MOV.U32 R35, RZ, RZ, R11 ;  /* 0x000000ffff23a224 */ /* 0x000fe200078e000b */
[----:B------:R-:W-:Y:S01]  /*6550*/  LOP3.LUT P2, RZ, R17, 0x40, RZ, 0xc0, !PT ;  /* 0x0000004011ff7812 */ /* 0x000fe2000784c0ff */
[----:B------:R-:W-:Y:S01]  /*6560*/  STL.64 [R1+0x188], R10 ;  /* 0x0001880a01007387 */ /* 0x000fe20000100a00 */
[----:B------:R-:W-:Y:S01]  /*6570*/  @!P4 IMAD.MOV.U32 R30, RZ, RZ, R14 ;  /* 0x000000ffff1ec224 */ /* 0x000fe200078e000e */
[----:B------:R-:W-:-:S02]  /*6580*/  @!P4 MOV R31, R15 ;  /* 0x0000000f001fc202 */ /* 0x000fc40000000f00 */
[----:B------:R0:W-:Y:S04]  /*6590*/  STL.64 [R1+0x178], R14 ;  /* 0x0001780e01007387 */ /* 0x0001e80000100a00 */
[----:B------:R-:W2:Y:S04]  /*65a0*/  @!P1 LDG.E.64 R8, desc[UR14][R112.64] ;  /* 0x0000000e70089981 */ /* 0x000ea8000c1e1b00 */
[----:B------:R-:W4:Y:S01]  /*65b0*/  LDL R108, [R1+0x26c] ;  /* 0x00026c00016c7983 */ /* 0x000f220000100800 */
[----:B0-----:R-:W-:Y:S02]  /*65c0*/  CS2R R14, SRZ ;  /* 0x00000000000e7805 */ /* 0x001fe4000001ff00 */
[C---:B------:R-:W-:Y:S01]  /*65d0*/  LOP3.LUT P4, RZ, R17.reuse, 0x100, RZ, 0xc0, !PT ;  /* 0x0000010011ff7812 */ /* 0x040fe2000788c0ff */
[----:B------:R-:W-:Y:S01]  /*65e0*/  HFMA2 R10, -RZ, RZ, 0, 0 ;  /* 0x00000000ff0a7431 */ /* 0x000fe200000001ff */
[----:B------:R-:W-:Y:S01]  /*65f0*/  MOV R11, RZ ;  /* 0x000000ff000b7202 */ /* 0x000fe20000000f00 */
[----:B------:R-:W4:Y:S04]  /*6600*/  LDL R109, [R1+0x290] ;  /* 0x00029000016d7983 */ /* 0x000f280000100800 */
[----:B------:R-:W4:Y:S04]  /*6610*/  @!P2 LDG.E.64 R14, desc[UR14][R110.64] ;  /* 0x0000000e6e0ea981 */ /* 0x000f28000c1e1b00 */
[----:B------:R-:W4:Y:S04]  /*6620*/  @!P5 LDG.E.64 R10, desc[UR14][R114.64] ;  /* 0x0000000e720ad981 */ /* 0x000f28000c1e1b00 */
[----:B------:R-:W4:Y:S04]  /*6630*/  @!P4 LDG.E.64 R50, desc[UR14][R106.64] ;  /* 0x0000000e6a32c981 */ /* 0x000f28000c1e1b00 */
[----:B------:R-:W4:Y:S04]  /*6640*/  LDL R102, [R1+0x288] ;  /* 0x0002880001667983 */ /* 0x000f280000100800 */
[----:B------:R-:W4:Y:S04]  /*6650*/  LDL R103, [R1+0x2a4] ;  /* 0x0002a40001677983 */ /* 0x000f280000100800 */
[----:B------:R-:W4:Y:S04]  /*6660*/  LDL R98, [R1+0x294] ;  /* 0x0002940001627983 */ /* 0x000f280000100800 */
[----:B------:R-:W4:Y:S01]  /*6670*/  LDL R99, [R1+0x2b0] ;  /* 0x0002b00001637983 */ /* 0x000f220000100800 */
[----:B---3--:R-:W-:Y:S01]  /*6680*/  @!P3 MOV R40, R52 ;  /* 0x000000340028b202 */ /* 0x008fe20000000f00 */
[----:B------:R-:W-:Y:S01]  /*6690*/  @!P3 IMAD.MOV.U32 R41, RZ, RZ, R53 ;  /* 0x000000ffff29b224 */ /* 0x000fe200078e0035 */
[----:B------:R-:W-:Y:S01]  /*66a0*/  LOP3.LUT P3, RZ, R17, 0x4, RZ, 0xc0, !PT ;  /* 0x0000000411ff7812 */ /* 0x000fe2000786c0ff */
[----:B------:R-:W-:Y:S01]  /*66b0*/  STL.64 [R1+0x1a0], R52 ;  /* 0x0001a03401007387 */ /* 0x000fe20000100a00 */
[----:B------:R-:W-:-:S03]  /*66c0*/  CS2R R24, SRZ ;  /* 0x0000000000187805 */ /* 0x000fc6000001ff00 */
[----:B------:R-:W3:Y:S04]  /*66d0*/  LDL R114, [R1+0x254] ;  /* 0x0002540001727983 */ /* 0x000ee80000100800 */
[----:B------:R-:W3:Y:S04]  /*66e0*/  LDL R115, [R1+0x278] ;  /* 0x0002780001737983 */ /* 0x000ee80000100800 */
[----:B------:R-:W3:Y:S01]  /*66f0*/  @!P3 LDG.E.64 R58, desc[UR14][R60.64] ;  /* 0x0000000e3c3ab981 */ /* 0x000ee2000c1e1b00 */
[----:B--2---:R-:W-:Y:S01]  /*6700*/  @!P1 MOV R44, R8 ;  /* 0x00000008002c9202 */ /* 0x004fe20000000f00 */
[----:B------:R-:W-:Y:S01]  /*6710*/  @!P1 IMAD.MOV.U32 R45, RZ, RZ, R9 ;  /* 0x000000ffff2d9224 */ /* 0x000fe200078e0009 */
[----:B------:R-:W-:Y:S01]  /*6720*/  LOP3.LUT P1, RZ, R17, 0x1, RZ, 0xc0, !PT ;  /* 0x0000000111ff7812 */ /* 0x000fe2000782c0ff */
[----:B------:R-:W-:Y:S04]  /*6730*/  STL.64 [R1+0x1b0], R8 ;  /* 0x0001b00801007387 */ /* 0x000fe80000100a00 */
[----:B------:R-:W2:Y:S04]  /*6740*/  LDL R112, [R1+0x25c] ;  /* 0x00025c0001707983 */ /* 0x000ea80000100800 */
[----:B------:R-:W2:Y:S04]  /*6750*/  LDL R113, [R1+0x280] ;  /* 0x0002800001717983 */ /* 0x000ea80000100800 */
[----:B------:R-:W2:Y:S01]  /*6760*/  LDL R110, [R1+0x264] ;  /* 0x00026400016e7983 */ /* 0x000ea20000100800 */
[----:B----4-:R-:W-:-:S02]  /*6770*/  @!P2 MOV R42, R14 ;  /* 0x0000000e002aa202 */ /* 0x010fc40000000f00 */
[----:B------:R-:W-:Y:S01]  /*6780*/  @!P2 MOV R43, R15 ;  /* 0x0000000f002ba202 */ /* 0x000fe20000000f00 */
[----:B------:R0:W-:Y:S01]  /*6790*/  STL.64 [R1+0x1a8], R14 ;  /* 0x0001a80e01007387 */ /* 0x0001e20000100a00 */
[----:B------:R-:W-:-:S03]  /*67a0*/  @!P5 MOV R46, R11 ;  /* 0x0000000b002ed202 */ /* 0x000fc60000000f00 */
[----:B------:R-:W-:Y:S04]  /*67b0*/  STL.64 [R1+0x1b8], R10 ;  /* 0x0001b80a01007387 */ /* 0x000fe80000100a00 */
[----:B------:R-:W4:Y:S01]  /*67c0*/  LDL R111, [R1+0x28c] ;  /* 0x00028c00016f7983 */ /* 0x000f220000100800 */
[----:B0-----:R-:W-:-:S03]  /*67d0*/  CS2R R14, SRZ ;  /* 0x00000000000e7805 */ /* 0x001fc6000001ff00 */
[----:B------:R-:W4:Y:S04]  /*67e0*/  LDL R106, [R1+0x27c] ;  /* 0x00027c00016a7983 */ /* 0x000f280000100800 */
[----:B------:R-:W4:Y:S04]  /*67f0*/  LDL R107, [R1+0x29c] ;  /* 0x00029c00016b7983 */ /* 0x000f280000100800 */
[----:B------:R0:W2:Y:S01]  /*6800*/  @!P1 LDG.E.64 R14, desc[UR14][R64.64] ;  /* 0x0000000e400e9981 */ /* 0x0000a2000c1e1b00 */
[----:B------:R-:W-:Y:S01]  /*6810*/  CS2R R52, SRZ ;  /* 0x0000000000347805 */ /* 0x000fe2000001ff00 */
[----:B------:R-:W-:Y:S01]  /*6820*/  @!P4 IMAD.MOV.U32 R38, RZ, RZ, R50 ;  /* 0x000000ffff26c224 */ /* 0x000fe200078e0032 */
[----:B------:R-:W-:-:S02]  /*6830*/  @!P4 MOV R39, R51 ;  /* 0x000000330027c202 */ /* 0x000fc40000000f00 */
[C---:B------:R-:W-:Y:S01]  /*6840*/  LOP3.LUT P4, RZ, R17.reuse, 0x8, RZ, 0xc0, !PT ;  /* 0x0000000811ff7812 */ /* 0x040fe2000788c0ff */
[----:B0-----:R-:W-:Y:S01]  /*6850*/  IMAD.MOV.U32 R64, RZ, RZ, R54 ;  /* 0x000000ffff407224 */ /* 0x001fe200078e0036 */
[----:B------:R-:W-:Y:S02]  /*6860*/  MOV R65, R55 ;  /* 0x0000003700417202 */ /* 0x000fe40000000f00 */
[----:B------:R-:W-:Y:S02]  /*6870*/  CS2R R54, SRZ ;  /* 0x0000000000367805 */ /* 0x000fe4000001ff00 */
[----:B------:R-:W-:Y:S01]  /*6880*/  LOP3.LUT P2, RZ, R17, 0x2, RZ, 0xc0, !PT ;  /* 0x0000000211ff7812 */ /* 0x000fe2000784c0ff */
[----:B------:R-:W-:Y:S01]  /*6890*/  HFMA2 R8, -RZ, RZ, 0, 0 ;  /* 0x00000000ff087431 */ /* 0x000fe200000001ff */
[----:B------:R-:W-:Y:S01]  /*68a0*/  MOV R9, RZ ;  /* 0x000000ff00097202 */ /* 0x000fe20000000f00 */
[----:B------:R-:W-:Y:S01]  /*68b0*/  IMAD.MOV.U32 R17, RZ, RZ, RZ ;  /* 0x000000ffff117224 */ /* 0x000fe200078e00ff */
[----:B------:R-:W-:-:S02]  /*68c0*/  @!P5 MOV R17, R10 ;  /* 0x0000000a0011d202 */ /* 0x000fc40000000f00 */
[----:B------:R-:W-:Y:S02]  /*68d0*/  CS2R R60, SRZ ;  /* 0x00000000003c7805 */ /* 0x000fe4000001ff00 */
[----:B------:R-:W-:Y:S01]  /*68e0*/  LOP3.LUT P5, RZ, R0, 0x80000000, RZ, 0xc0, !PT ;  /* 0x8000000000ff7812 */ /* 0x000fe200078ac0ff */
[----:B------:R-:W4:Y:S04]  /*68f0*/  @!P4 LDG.E.64 R24, desc[UR14][R116.64] ;  /* 0x0000000e7418c981 */ /* 0x000f28000c1e1b00 */
[----:B------:R-:W4:Y:S01]  /*6900*/  @!P2 LDG.E.64 R60, desc[UR14][R88.64] ;  /* 0x0000000e583ca981 */ /* 0x000f22000c1e1b00 */
[----:B---3--:R-:W-:-:S03]  /*6910*/  @!P3 MOV R49, R58 ;  /* 0x0000003a0031b202 */ /* 0x008fc60000000f00 */
[----:B------:R0:W-:Y:S01]  /*6920*/  STL.64 [R1+0x1c8], R58 ;  /* 0x0001c83a01007387 */ /* 0x0001e20000100a00 */
[----:B--2---:R-:W-:Y:S01]  /*6930*/  @!P1 MOV R53, R14 ;  /* 0x0000000e00359202 */ /* 0x004fe20000000f00 */
[----:B------:R-:W-:Y:S01]  /*6940*/  @!P1 IMAD.MOV.U32 R54, RZ, RZ, R15 ;  /* 0x000000ffff369224 */ /* 0x000fe200078e000f */
[----:B------:R-:W-:Y:S01]  /*6950*/  LOP3.LUT P1, RZ, R0, 0x8000000, RZ, 0xc0, !PT ;  /* 0x0800000000ff7812 */ /* 0x000fe2000782c0ff */
[----:B0-----:R-:W-:Y:S01]  /*6960*/  IMAD.MOV.U32 R58, RZ, RZ, RZ ;  /* 0x000000ffff3a7224 */ /* 0x001fe200078e00ff */
[----:B------:R-:W-:Y:S01]  /*6970*/  @!P0 MOV R58, R12 ;  /* 0x0000000c003a8202 */ /* 0x000fe20000000f00 */
[----:B------:R-:W-:Y:S01]  /*6980*/  IMAD.MOV.U32 R12, RZ, RZ, RZ ;  /* 0x000000ffff0c7224 */ /* 0x000fe200078e00ff */
[----:B------:R0:W-:Y:S04]  /*6990*/  STL.64 [R1+0x198], R50 ;  /* 0x0001983201007387 */ /* 0x0001e80000100a00 */
[----:B------:R1:W-:Y:S01]  /*69a0*/  STL.64 [R1+0x1d8], R14 ;  /* 0x0001d80e01007387 */ /* 0x0003e20000100a00 */
[----:B------:R-:W-:Y:S01]  /*69b0*/  MOV R10, RZ ;  /* 0x000000ff000a7202 */ /* 0x000fe20000000f00 */
[----:B------:R-:W-:-:S02]  /*69c0*/  HFMA2 R11, -RZ, RZ, 0, 0 ;  /* 0x00000000ff0b7431 */ /* 0x000fc400000001ff */
[----:B------:R-:W2:Y:S04]  /*69d0*/  LDL R116, [R1+0x24c] ;  /* 0x00024c0001747983 */ /* 0x000ea80000100800 */
[----:B------:R3:W2:Y:S01]  /*69e0*/  @!P1 LDG.E.64 R8, desc[UR14][R56.64] ;  /* 0x0000000e38089981 */ /* 0x0006a2000c1e1b00 */
[----:B----4-:R-:W-:Y:S01]  /*69f0*/  @!P4 IMAD.MOV.U32 R47, RZ, RZ, R24 ;  /* 0x000000ffff2fc224 */ /* 0x010fe200078e0018 */
[----:B------:R-:W-:Y:S02]  /*6a00*/  @!P4 MOV R48, R25 ;  /* 0x000000190030c202 */ /* 0x000fe40000000f00 */
[----:B------:R4:W-:Y:S04]  /*6a10*/  STL.64 [R1+0x1c0], R24 ;  /* 0x0001c01801007387 */ /* 0x0009e80000100a00 */
[----:B------:R-:W2:Y:S01]  /*6a20*/  LDL R117, [R1+0x270] ;  /* 0x0002700001757983 */ /* 0x000ea20000100800 */
[----:B---3--:R-:W-:-:S02]  /*6a30*/  CS2R R56, SRZ ;  /* 0x0000000000387805 */ /* 0x008fc4000001ff00 */
[----:B------:R-:W-:Y:S01]  /*6a40*/  @!P0 MOV R57, R13 ;  /* 0x0000000d00398202 */ /* 0x000fe20000000f00 */
[----:B------:R-:W-:Y:S01]  /*6a50*/  HFMA2 R13, -RZ, RZ, 0, 0 ;  /* 0x00000000ff0d7431 */ /* 0x000fe200000001ff */
[----:B------:R-:W3:Y:S04]  /*6a60*/  LDL R88, [R1+0x2dc] ;  /* 0x0002dc0001587983 */ /* 0x000ee80000100800 */
[----:B------:R-:W3:Y:S04]  /*6a70*/  LDL R89, [R1+0x2c8] ;  /* 0x0002c80001597983 */ /* 0x000ee80000100800 */
[----:B------:R-:W2:Y:S01]  /*6a80*/  @!P5 LDG.E.64 R12, desc[UR14][R118.64] ;  /* 0x0000000e760cd981 */ /* 0x000ea2000c1e1b00 */
[----:B0-----:R-:W-:-:S02]  /*6a90*/  CS2R R50, SRZ ;  /* 0x0000000000327805 */ /* 0x001fc4000001ff00 */
[C---:B------:R-:W-:Y:S01]  /*6aa0*/  LOP3.LUT P4, RZ, R0.reuse, 0x40000000, RZ, 0xc0, !PT ;  /* 0x4000000000ff7812 */ /* 0x040fe2000788c0ff */
[----:B------:R-:W-:Y:S02]  /*6ab0*/  @!P3 IMAD.MOV.U32 R50, RZ, RZ, R59 ;  /* 0x000000ffff32b224 */ /* 0x000fe400078e003b */
[----:B------:R-:W3:Y:S01]  /*6ac0*/  LDL R59, [R1+0x218] ;  /* 0x00021800013b7983 */ /* 0x000ee20000100800 */
[----:B------:R-:W-:Y:S02]  /*6ad0*/  @!P2 MOV R51, R60 ;  /* 0x0000003c0033a202 */ /* 0x000fe40000000f00 */
[----:B------:R-:W-:Y:S01]  /*6ae0*/  @!P2 MOV R52, R61 ;  /* 0x0000003d0034a202 */ /* 0x000fe20000000f00 */
[----:B------:R0:W-:Y:S01]  /*6af0*/  STL.64 [R1+0x1d0], R60 ;  /* 0x0001d03c01007387 */ /* 0x0001e20000100a00 */
[----:B-1----:R-:W-:Y:S01]  /*6b00*/  CS2R R14, SRZ ;  /* 0x00000000000e7805 */ /* 0x002fe2000001ff00 */
[----:B----4-:R-:W-:Y:S01]  /*6b10*/  FMUL.FTZ R24, R63, R63 ;  /* 0x0000003f3f187220 */ /* 0x010fe20000410000 */
[C---:B------:R-:W-:Y:S01]  /*6b20*/  LOP3.LUT P3, RZ, R0.reuse, 0x20000000, RZ, 0xc0, !PT ;  /* 0x2000000000ff7812 */ /* 0x040fe2000786c0ff */
[----:B------:R-:W4:Y:S04]  /*6b30*/  LDL R63, [R1+0x250] ;  /* 0x00025000013f7983 */ /* 0x000f280000100800 */
[----:B------:R-:W4:Y:S04]  /*6b40*/  @!P4 LDG.E.64 R14, desc[UR14][R64.64] ;  /* 0x0000000e400ec981 */ /* 0x000f28000c1e1b00 */
[----:B0-----:R-:W4:Y:S04]  /*6b50*/  LDL R60, [R1+0x220] ;  /* 0x00022000013c7983 */ /* 0x001f280000100800 */
[----:B------:R-:W4:Y:S04]  /*6b60*/  LDL R61, [R1+0x214] ;  /* 0x00021400013d7983 */ /* 0x000f280000100800 */
[----:B------:R-:W4:Y:S04]  /*6b70*/  LDL R64, [R1+0x234] ;  /* 0x0002340001407983 */ /* 0x000f280000100800 */
[----:B------:R-:W4:Y:S01]  /*6b80*/  LDL R65, [R1+0x240] ;  /* 0x0002400001417983 */ /* 0x000f220000100800 */
[----:B------:R-:W-:-:S03]  /*6b90*/  LOP3.LUT P2, RZ, R0, 0x10000000, RZ, 0xc0, !PT ;  /* 0x1000000000ff7812 */ /* 0x000fc6000784c0ff */
[----:B------:R-:W4:Y:S04]  /*6ba0*/  LDL R0, [R1+0x230] ;  /* 0x0002300001007983 */ /* 0x000f280000100800 */
[----:B------:R-:W4:Y:S04]  /*6bb0*/  LDL R118, [R1+0x23c] ;  /* 0x00023c0001767983 */ /* 0x000f280000100800 */
[----:B------:R-:W4:Y:S04]  /*6bc0*/  @!P3 LDG.E.64 R10, desc[UR14][R124.64] ;  /* 0x0000000e7c0ab981 */ /* 0x000f28000c1e1b00 */
[----:B------:R-:W4:Y:S04]  /*6bd0*/  LDL R119, [R1+0x260] ;  /* 0x0002600001777983 */ /* 0x000f280000100800 */
[----:B------:R-:W4:Y:S04]  /*6be0*/  LDL R124, [R1+0x244] ;  /* 0x00024400017c7983 */ /* 0x000f280000100800 */
[----:B------:R-:W4:Y:S04]  /*6bf0*/  LDL R125, [R1+0x268] ;  /* 0x00026800017d7983 */ /* 0x000f280000100800 */
[----:B--2---:R0:W-:Y:S04]  /*6c00*/  STL [R1+0x33c], R12 ;  /* 0x00033c0c01007387 */ /* 0x0041e80000100800 */
[----:B------:R1:W-:Y:S04]  /*6c10*/  STL [R1+0x338], R13 ;  /* 0x0003380d01007387 */ /* 0x0003e80000100800 */
[----:B0-----:R-:W2:Y:S04]  /*6c20*/  LDL R12, [R1+0x210] ;  /* 0x00021000010c7983 */ /* 0x001ea80000100800 */
[----:B-1----:R-:W2:Y:S01]  /*6c30*/  LDL R13, [R1+0x228] ;  /* 0x00022800010d7983 */ /* 0x002ea20000100800 */
[----:B------:R-:W-:Y:S01]  /*6c40*/  @!P1 IMAD.MOV.U32 R55, RZ, RZ, R8 ;  /* 0x000000ffff379224 */ /* 0x000fe200078e0008 */
[----:B------:R-:W-:-:S02]  /*6c50*/  @!P1 MOV R56, R9 ;  /* 0x0000000900389202 */ /* 0x000fc40000000f00 */
[----:B------:R0:W-:Y:S02]  /*6c60*/  STL.64 [R1+0x1e0], R8 ;  /* 0x0001e00801007387 */ /* 0x0001e40000100a00 */
[----:B0-----:R-:W-:Y:S02]  /*6c70*/  HFMA2 R8, -RZ, RZ, 0, 0 ;  /* 0x00000000ff087431 */ /* 0x001fe400000001ff */
[----:B------:R-:W-:-:S06]  /*6c80*/  IMAD.MOV.U32 R9, RZ, RZ, RZ ;  /* 0x000000ffff097224 */ /* 0x000fcc00078e00ff */
[----:B------:R-:W2:Y:S04]  /*6c90*/  @!P2 LDG.E.64 R8, desc[UR14][R86.64] ;  /* 0x0000000e5608a981 */ /* 0x000ea8000c1e1b00 */
[----:B------:R-:W2:Y:S04]  /*6ca0*/  LDL R86, [R1+0x2e4] ;  /* 0x0002e40001567983 */ /* 0x000ea80000100800 */
[----:B------:R-:W2:Y:S01]  /*6cb0*/  LDL R87, [R1+0x2c4] ;  /* 0x0002c40001577983 */ /* 0x000ea20000100800 */
[----:B------:R-:W-:-:S04]  /*6cc0*/  FMUL.FTZ R25, R57, R57 ;  /* 0x0000003939197220 */ /* 0x000fc80000410000 */
[----:B------:R-:W-:Y:S01]  /*6cd0*/  FFMA.FTZ R25, R58, R58, R25 ;  /* 0x0000003a3a197223 */ /* 0x000fe20000010019 */
[----:B------:R-:W-:Y:S01]  /*6ce0*/  FFMA.FTZ R24, R66, R66, R24 ;  /* 0x0000004242187223 */ /* 0x000fe20000010018 */
[----:B---3--:R-:W-:Y:S02]  /*6cf0*/  FMUL.FTZ R59, R59, R59 ;  /* 0x0000003b3b3b7220 */ /* 0x008fe40000410000 */
[----:B------:R-:W-:Y:S02]  /*6d00*/  FADD.FTZ R25, RZ, R25 ;  /* 0x00000019ff197221 */ /* 0x000fe40000010000 */
[----:B----4-:R-:W-:Y:S02]  /*6d10*/  FFMA.FTZ R59, R60, R60, R59 ;  /* 0x0000003c3c3b7223 */ /* 0x010fe4000001003b */
[----:B------:R-:W-:Y:S01]  /*6d20*/  FADD.FTZ R24, R25, R24 ;  /* 0x0000001819187221 */ /* 0x000fe20000010000 */
[----:B------:R-:W-:-:S03]  /*6d30*/  FMUL.FTZ R25, R61, R61 ;  /* 0x0000003d3d197220 */ /* 0x000fc60000410000 */
[----:B------:R-:W-:Y:S01]  /*6d40*/  FADD.FTZ R24, R24, R59 ;  /* 0x0000003b18187221 */ /* 0x000fe20000010000 */
[----:B------:R-:W-:-:S04]  /*6d50*/  FFMA.FTZ R59, R69, R69, R25 ;  /* 0x00000045453b7223 */ /* 0x000fc80000010019 */
[----:B------:R-:W-:Y:S01]  /*6d60*/  FADD.FTZ R24, R24, R59 ;  /* 0x0000003b18187221 */ /* 0x000fe20000010000 */
[----:B------:R0:W-:Y:S01]  /*6d70*/  STL [R1+0x348], R123 ;  /* 0x0003487b01007387 */ /* 0x0001e20000100800 */
[----:B--2---:R-:W-:-:S04]  /*6d80*/  FMUL.FTZ R25, R12, R12 ;  /* 0x0000000c0c197220 */ /* 0x004fc80000410000 */
        /* <DEDUP_REMOVED lines=162> */
[----:B------:R-:W-:Y:S01]  /*77b0*/  IMAD.MOV.U32 R60, RZ, RZ, RZ ;  /* 0x000000ffff3c7224 */ /* 0x000fe200078e00ff */
[----:B------:R-:W-:Y:S01]  /*77c0*/  @!P2 MOV R60, R9 ;  /* 0x00000009003ca202 */ /* 0x000fe20000000f00 */
[----:B------:R-:W-:Y:S01]  /*77d0*/  FFMA.FTZ R62, R55, R55, R62 ;  /* 0x00000037373e7223 */ /* 0x000fe2000001003e */
[----:B------:R-:W-:Y:S01]  /*77e0*/  FADD.FTZ R61, R61, R59 ;  /* 0x0000003b3d3d7221 */ /* 0x000fe20000010000 */
[----:B------:R-:W-:-:S02]  /*77f0*/  MOV R59, RZ ;  /* 0x000000ff003b7202 */ /* 0x000fc40000000f00 */
[----:B------:R-:W-:Y:S01]  /*7800*/  @!P2 MOV R59, R8 ;  /* 0x00000008003ba202 */ /* 0x000fe20000000f00 */
[----:B------:R-:W-:Y:S01]  /*7810*/  FADD.FTZ R61, R61, R62 ;  /* 0x0000003e3d3d7221 */ /* 0x000fe20000010000 */
        /* <DEDUP_REMOVED lines=10> */
[----:B------:R-:W-:Y:S02]  /*78c0*/  MOV R63, RZ ;  /* 0x000000ff003f7202 */ /* 0x000fe40000000f00 */
[----:B------:R-:W-:Y:S01]  /*78d0*/  @!P4 MOV R63, R15 ;  /* 0x0000000f003fc202 */ /* 0x000fe20000000f00 */
[----:B------:R-:W-:Y:S01]  /*78e0*/  IMAD.MOV.U32 R64, RZ, RZ, RZ ;  /* 0x000000ffff407224 */ /* 0x000fe200078e00ff */
[----:B------:R-:W-:-:S03]  /*78f0*/  @!P4 MOV R64, R14 ;  /* 0x0000000e0040c202 */ /* 0x000fc60000000f00 */
        /* <DEDUP_REMOVED lines=160> */
[----:B------:R-:W-:Y:S01]  /*8300*/  IMAD.MOV.U32 R66, RZ, RZ, RZ ;  /* 0x000000ffff427224 */ /* 0x000fe200078e00ff */
[----:B------:R-:W-:Y:S02]  /*8310*/  @!P5 MOV R66, R13 ;  /* 0x0000000d0042d202 */ /* 0x000fe40000000f00 */
[----:B------:R-:W-:Y:S01]  /*8320*/  FADD.FTZ R67, R65, R67 ;  /* 0x0000004341437221 */ /* 0x000fe20000010000 */
[----:B------:R-:W-:Y:S01]  /*8330*/  HFMA2 R65, -RZ, RZ, 0, 0 ;  /* 0x00000000ff417431 */ /* 0x000fe200000001ff */
[----:B------:R-:W-:Y:S01]  /*8340*/  @!P5 MOV R65, R12 ;  /* 0x0000000c0041d202 */ /* 0x000fe20000000f00 */
[----:B------:R-:W-:Y:S01]  /*8350*/  FADD.FTZ R68, R64, R63 ;  /* 0x0000003f40447221 */ /* 0x000fe20000010000 */
[----:B------:R0:W-:Y:S03]  /*8360*/  STL [R1+0x30c], R70 ;  /* 0x00030c4601007387 */ /* 0x0001e60000100800 */
[----:B------:R-:W-:Y:S01]  /*8370*/  FADD.FTZ R67, R67, R68 ;  /* 0x0000004443437221 */ /* 0x000fe20000010000 */
[----:B------:R1:W-:Y:S01]  /*8380*/  STL [R1+0x310], R71 ;  /* 0x0003104701007387 */ /* 0x0003e20000100800 */
[----:B0-----:R-:W-:-:S03]  /*8390*/  FADD.FTZ R70, R65, R66 ;  /* 0x0000004241467221 */ /* 0x001fc60000010000 */
[----:B------:R0:W-:Y:S01]  /*83a0*/  STL [R1+0x304], R72 ;  /* 0x0003044801007387 */ /* 0x0001e20000100800 */
[----:B-1----:R-:W-:Y:S01]  /*83b0*/  FMUL.FTZ R71, R66, R66 ;  /* 0x0000004242477220 */ /* 0x002fe20000410000 */
[----:B------:R-:W-:Y:S01]  /*83c0*/  FADD.FTZ R70, R67, R70 ;  /* 0x0000004643467221 */ /* 0x000fe20000010000 */
[----:B------:R-:W-:Y:S02]  /*83d0*/  IMAD.MOV.U32 R67, RZ, RZ, RZ ;  /* 0x000000ffff437224 */ /* 0x000fe400078e00ff */
[----:B------:R-:W-:Y:S01]  /*83e0*/  HFMA2 R68, -RZ, RZ, 0, 0 ;  /* 0x00000000ff447431 */ /* 0x000fe200000001ff */
[----:B------:R-:W-:Y:S01]  /*83f0*/  @!P6 MOV R67, R24 ;  /* 0x000000180043e202 */ /* 0x000fe20000000f00 */
[----:B------:R-:W-:Y:S01]  /*8400*/  FFMA.FTZ R71, R65, R65, R71 ;  /* 0x0000004141477223 */ /* 0x000fe20000010047 */
[----:B0-----:R-:W0:Y:S01]  /*8410*/  S2R R72, SR_LANEID ;  /* 0x0000000000487919 */ /* 0x001e220000000000 */
[----:B------:R-:W-:Y:S02]  /*8420*/  @!P6 IMAD.MOV.U32 R68, RZ, RZ, R25 ;  /* 0x000000ffff44e224 */ /* 0x000fe400078e0019 */
        /* <DEDUP_REMOVED lines=51> */
.L_x_4727:
[----:B------:R-:W-:Y:S05]  /*8760*/  BSYNC.RECONVERGENT B0 ;  /* 0x0000000000007941 */ /* 0x000fea0003800200 */
.L_x_4726:
        /* <DEDUP_REMOVED lines=43> */
.L_x_4729:
[----:B------:R-:W-:Y:S05]  /*8a20*/  BSYNC.RECONVERGENT B0 ;  /* 0x0000000000007941 */ /* 0x000fea0003800200 */
.L_x_4728:
        /* <DEDUP_REMOVED lines=21> */
[----:B------:R-:W-:Y:S01]  /*8b80*/  MOV R10, UR12 ;  /* 0x0000000c000a7c02 */ /* 0x000fe20008000f00 */
[----:B------:R-:W-:Y:S02]  /*8b90*/  IMAD.U32 R11, RZ, RZ, UR13 ;  /* 0x0000000dff0b7e24 */ /* 0x000fe4000f8e00ff */
[----:B----4-:R-:W-:-:S03]  /*8ba0*/  MOV R12, UR7 ;  /* 0x00000007000c7c02 */ /* 0x010fc60008000f00 */
        /* <DEDUP_REMOVED lines=14> */
.L_x_4733:
[----:B------:R-:W0:Y:S02]  /*8c90*/  LDCU UR10, c[0x0][0x374] ;  /* 0x00006e80ff0a77ac */ /* 0x000e240008000800 */
[----:B0-----:R-:W-:-:S04]  /*8ca0*/  UIMAD UR10, UR21, UR10, UR22 ;  /* 0x0000000a150a72a4 */ /* 0x001fc8000f8e0216 */
[----:B------:R-:W-:-:S06]  /*8cb0*/  UIMAD.WIDE.U32 UR10, UR10, 0x4, UR16 ;  /* 0x000000040a0a78a5 */ /* 0x000fcc000f8e0010 */
[----:B---3--:R-:W-:Y:S01]  /*8cc0*/  MOV R10, UR10 ;  /* 0x0000000a000a7c02 */ /* 0x008fe20008000f00 */
        /* <DEDUP_REMOVED lines=8> */
.L_x_4732:
[----:B------:R-:W-:Y:S05]  /*8d50*/  BSYNC.RECONVERGENT B0 ;  /* 0x0000000000007941 */ /* 0x000fea0003800200 */
.L_x_4731:
        /* <DEDUP_REMOVED lines=17> */
.L_x_4735:
[----:B------:R-:W-:-:S04]  /*8e70*/  ISETP.NE.AND P2, PT, RZ, UR11, PT ;  /* 0x0000000bff007c0c */ /* 0x000fc8000bf45270 */
[----:B------:R-:W-:Y:S02]  /*8e80*/  ISETP.NE.OR P2, PT, R14, RZ, !P2 ;  /* 0x000000ff0e00720c */ /* 0x000fe40005745670 */
[----:B------:R-:W-:-:S11]  /*8e90*/  MOV R14, UR4 ;  /* 0x00000004000e7c02 */ /* 0x000fd60008000f00 */
        /* <DEDUP_REMOVED lines=11> */
[----:B--2---:R-:W-:-:S04]  /*8f50*/  @!P2 IMAD.WIDE R10, R12, 0x4, R10 ;  /* 0x000000040c0aa825 */ /* 0x004fc800078e020a */
[----:B------:R-:W-:-:S04]  /*8f60*/  IMAD.U32 R12, RZ, RZ, UR7 ;  /* 0x00000007ff0c7e24 */ /* 0x000fc8000f8e00ff */
[----:B------:R-:W-:Y:S01]  /*8f70*/  @!P2 IMAD.WIDE.U32 R10, R12, 0x8, R10 ;  /* 0x000000080c0aa825 */ /* 0x000fe200078e000a */
[----:B------:R-:W-:Y:S01]  /*8f80*/  UIADD3 UR12, UPT, UPT, UR5, 0x2, URZ ;  /* 0x00000002050c7890 */ /* 0x000fe2000fffe0ff */
[----:B------:R-:W-:-:S03]  /*8f90*/  MOV R24, UR4 ;  /* 0x0000000400187c02 */ /* 0x000fc60008000f00 */
        /* <DEDUP_REMOVED lines=9> */
[----:B------:R-:W-:-:S04]  /*9030*/  ISETP.NE.AND P1, PT, R15, UR12, PT ;  /* 0x0000000c0f007c0c */ /* 0x000fc8000bf25270 */
[----:B------:R-:W-:Y:S01]  /*9040*/  ISETP.NE.OR P1, PT, R14, RZ, !P1 ;  /* 0x000000ff0e00720c */ /* 0x000fe20004f25670 */
[----:B0-----:R-:W-:-:S04]  /*9050*/  @!P5 IMAD R13, R24, R13, RZ ;  /* 0x0000000d180dd224 */ /* 0x001fc800078e02ff */
[----:B---3--:R-:W-:Y:S02]  /*9060*/  @!P5 IMAD R12, R13, R12, RZ ;  /* 0x0000000c0d0cd224 */ /* 0x008fe400078e02ff */
[----:B------:R-:W0:Y:S03]  /*9070*/  @!P4 LDC R13, c[0x0][0x374] ;  /* 0x0000dd00ff0dcb82 */ /* 0x000e260000000800 */
[----:B------:R-:W-:-:S05]  /*9080*/  @!P5 SHF.L.U32 R12, R12, 0x1, RZ ;  /* 0x000000010c0cd819 */ /* 0x000fca00000006ff */
[----:B-1----:R-:W-:Y:S01]  /*9090*/  @!P5 IMAD.WIDE R10, R12, 0x4, R10 ;  /* 0x000000040c0ad825 */ /* 0x002fe200078e020a */
[----:B------:R-:W1:Y:S03]  /*90a0*/  @!P4 LDC R25, c[0x0][0x370] ;  /* 0x0000dc00ff19cb82 */ /* 0x000e660000000800 */
[----:B------:R-:W-:-:S04]  /*90b0*/  IMAD.U32 R12, RZ, RZ, UR10 ;  /* 0x0000000aff0c7e24 */ /* 0x000fc8000f8e00ff */
[----:B------:R-:W-:Y:S01]  /*90c0*/  @!P5 IMAD.WIDE.U32 R10, R12, 0x8, R10 ;  /* 0x000000080c0ad825 */ /* 0x000fe200078e000a */
[----:B------:R-:W3:Y:S01]  /*90d0*/  @!P1 LDC R69, c[0x0][0x374] ;  /* 0x0000dd00ff459b82 */ /* 0x000ee20000000800 */
[----:B------:R-:W-:-:S04]  /*90e0*/  MOV R12, UR4 ;  /* 0x00000004000c7c02 */ /* 0x000fc80008000f00 */
[----:B------:R-:W-:Y:S01]  /*90f0*/  @!P4 LOP3.LUT R12, R12, 0x1, RZ, 0xc0, !PT ;  /* 0x000000010c0cc812 */ /* 0x000fe200078ec0ff */
[----:B------:R-:W4:Y:S02]  /*9100*/  @!P5 LDG.E.64 R10, desc[UR14][R10.64] ;  /* 0x0000000e0a0ad981 */ /* 0x000f24000c1e1b00 */
[----:B------:R-:W3:Y:S02]  /*9110*/  @!P1 LDC R24, c[0x0][0x370] ;  /* 0x0000dc00ff189b82 */ /* 0x000ee40000000800 */
[----:B0-----:R-:W-:Y:S01]  /*9120*/  @!P4 IMAD R13, R12, R13, RZ ;  /* 0x0000000d0c0dc224 */ /* 0x001fe200078e02ff */
[----:B------:R-:W-:-:S04]  /*9130*/  MOV R12, UR4 ;  /* 0x00000004000c7c02 */ /* 0x000fc80008000f00 */
[----:B------:R-:W-:Y:S01]  /*9140*/  @!P1 LOP3.LUT R12, R12, 0x1, RZ, 0xc0, !PT ;  /* 0x000000010c0c9812 */ /* 0x000fe200078ec0ff */
[----:B-1----:R-:W-:-:S04]  /*9150*/  @!P4 IMAD R25, R13, R25, RZ ;  /* 0x000000190d19c224 */ /* 0x002fc800078e02ff */
[----:B------:R-:W-:Y:S02]  /*9160*/  @!P4 IMAD.SHL.U32 R25, R25, 0x2, RZ ;  /* 0x000000021919c824 */ /* 0x000fe400078e00ff */
[----:B---3--:R-:W-:Y:S02]  /*9170*/  @!P1 IMAD R69, R12, R69, RZ ;  /* 0x000000450c459224 */ /* 0x008fe400078e02ff */
[----:B------:R-:W0:Y:S02]  /*9180*/  @!P4 LDC.64 R12, c[0x0][0x3b8] ;  /* 0x0000ee00ff0ccb82 */ /* 0x000e240000000a00 */
[----:B------:R-:W-:Y:S02]  /*9190*/  @!P1 IMAD R69, R69, R24, RZ ;  /* 0x0000001845459224 */ /* 0x000fe400078e02ff */
[----:B0-----:R-:W-:Y:S01]  /*91a0*/  @!P4 IMAD.WIDE R12, R25, 0x4, R12 ;  /* 0x00000004190cc825 */ /* 0x001fe200078e020c */
[----:B------:R-:W-:-:S05]  /*91b0*/  MOV R25, UR18 ;  /* 0x0000001200197c02 */ /* 0x000fca0008000f00 */
[----:B------:R-:W-:Y:S02]  /*91c0*/  @!P4 IMAD.WIDE.U32 R24, R25, 0x8, R12 ;  /* 0x000000081918c825 */ /* 0x000fe400078e000c */
[----:B------:R-:W0:Y:S04]  /*91d0*/  @!P1 LDC.64 R12, c[0x0][0x3b8] ;  /* 0x0000ee00ff0c9b82 */ /* 0x000e280000000a00 */
[----:B------:R-:W3:Y:S01]  /*91e0*/  @!P4 LDG.E.64 R24, desc[UR14][R24.64] ;  /* 0x0000000e1818c981 */ /* 0x000ee2000c1e1b00 */
[----:B------:R-:W-:-:S05]  /*91f0*/  @!P1 SHF.L.U32 R69, R69, 0x1, RZ ;  /* 0x0000000145459819 */ /* 0x000fca00000006ff */
[----:B0-----:R-:W-:-:S04]  /*9200*/  @!P1 IMAD.WIDE R12, R69, 0x4, R12 ;  /* 0x00000004450c9825 */ /* 0x001fc800078e020c */
[----:B------:R-:W-:-:S04]  /*9210*/  IMAD.U32 R69, RZ, RZ, UR17 ;  /* 0x00000011ff457e24 */ /* 0x000fc8000f8e00ff */
        /* <DEDUP_REMOVED lines=8> */
[----:B------:R-:W-:-:S04]  /*92a0*/  MOV R70, UR4 ;  /* 0x0000000400467c02 */ /* 0x000fc80008000f00 */
        /* <DEDUP_REMOVED lines=13> */
[----:B------:R-:W-:Y:S01]  /*9380*/  ISETP.NE.AND P5, PT, R15, UR12, PT ;  /* 0x0000000c0f007c0c */ /* 0x000fe2000bfa5270 */
[----:B------:R-:W-:-:S03]  /*9390*/  IMAD.U32 R10, RZ, RZ, UR16 ;  /* 0x00000010ff0a7e24 */ /* 0x000fc6000f8e00ff */
[----:B------:R-:W-:Y:S01]  /*93a0*/  ISETP.NE.OR P5, PT, R14, RZ, !P5 ;  /* 0x000000ff0e00720c */ /* 0x000fe20006fa5670 */
[----:B------:R-:W-:Y:S02]  /*93b0*/  @!P3 IMAD.WIDE.U32 R70, R10, 0x8, R70 ;  /* 0x000000080a46b825 */ /* 0x000fe400078e0046 */
[----:B------:R-:W0:Y:S01]  /*93c0*/  @!P2 LDC R10, c[0x0][0x374] ;  /* 0x0000dd00ff0aab82 */ /* 0x000e220000000800 */
[----:B------:R-:W-:-:S03]  /*93d0*/  UIADD3 UR12, UPT, UPT, UR5, 0x7, URZ ;  /* 0x00000007050c7890 */ /* 0x000fc6000fffe0ff */
[----:B------:R-:W2:Y:S01]  /*93e0*/  @!P3 LDG.E.64 R70, desc[UR14][R70.64] ;  /* 0x0000000e4646b981 */ /* 0x000ea2000c1e1b00 */
[----:B---3--:R-:W-:-:S03]  /*93f0*/  @!P4 FADD.FTZ R8, R8, R24 ;  /* 0x000000180808c221 */ /* 0x008fc60000010000 */
[----:B------:R-:W1:Y:S01]  /*9400*/  @!P2 LDC R24, c[0x0][0x370] ;  /* 0x0000dc00ff18ab82 */ /* 0x000e620000000800 */
[----:B------:R-:W-:Y:S01]  /*9410*/  @!P4 FADD.FTZ R9, R9, R25 ;  /* 0x000000190909c221 */ /* 0x000fe20000010000 */
[----:B------:R-:W-:-:S06]  /*9420*/  MOV R25, UR4 ;  /* 0x0000000400197c02 */ /* 0x000fcc0008000f00 */
        /* <DEDUP_REMOVED lines=8> */
[----:B-1----:R-:W-:Y:S02]  /*94b0*/  @!P2 IMAD R15, R15, R24, RZ ;  /* 0x000000180f0fa224 */ /* 0x002fe400078e02ff */
[----:B------:R-:W-:Y:S01]  /*94c0*/  @!P1 FADD.FTZ R8, R8, R12 ;  /* 0x0000000c08089221 */ /* 0x000fe20000010000 */
[----:B---3--:R-:W-:-:S04]  /*94d0*/  @!P5 IMAD R12, R10, R11, RZ ;  /* 0x0000000b0a0cd224 */ /* 0x008fc800078e02ff */
[----:B------:R-:W1:Y:S08]  /*94e0*/  @!P2 LDC.64 R10, c[0x0][0x3b8] ;  /* 0x0000ee00ff0aab82 */ /* 0x000e700000000a00 */
[----:B------:R-:W3:Y:S01]  /*94f0*/  @!P4 LDC R24, c[0x0][0x374] ;  /* 0x0000dd00ff18cb82 */ /* 0x000ee20000000800 */
[----:B------:R-:W-:Y:S02]  /*9500*/  @!P2 IMAD.SHL.U32 R69, R15, 0x2, RZ ;  /* 0x000000020f45a824 */ /* 0x000fe400078e00ff */
[----:B------:R-:W-:Y:S01]  /*9510*/  @!P1 FADD.FTZ R9, R9, R13 ;  /* 0x0000000d09099221 */ /* 0x000fe20000010000 */
[----:B------:R-:W-:Y:S01]  /*9520*/  MOV R13, UR4 ;  /* 0x00000004000d7c02 */ /* 0x000fe20008000f00 */
[----:B0-----:R-:W-:Y:S01]  /*9530*/  @!P5 IMAD R15, R12, R25, RZ ;  /* 0x000000190c0fd224 */ /* 0x001fe200078e02ff */
[----:B------:R-:W-:-:S02]  /*9540*/  MOV R12, UR21 ;  /* 0x00000015000c7c02 */ /* 0x000fc40008000f00 */
[----:B------:R-:W-:Y:S01]  /*9550*/  @!P4 LOP3.LUT R13, R13, 0x1, RZ, 0xc0, !PT ;  /* 0x000000010d0dc812 */ /* 0x000fe200078ec0ff */
[----:B-1----:R-:W-:-:S04]  /*9560*/  @!P2 IMAD.WIDE R10, R69, 0x4, R10 ;  /* 0x00000004450aa825 */ /* 0x002fc800078e020a */
[----:B------:R-:W-:-:S04]  /*9570*/  @!P2 IMAD.WIDE.U32 R10, R12, 0x8, R10 ;  /* 0x000000080c0aa825 */ /* 0x000fc800078e000a */
[----:B---3--:R-:W-:Y:S02]  /*9580*/  @!P4 IMAD R24, R13, R24, RZ ;  /* 0x000000180d18c224 */ /* 0x008fe400078e02ff */
[----:B------:R-:W0:Y:S08]  /*9590*/  @!P5 LDC.64 R12, c[0x0][0x3b8] ;  /* 0x0000ee00ff0cdb82 */ /* 0x000e300000000a00 */
[----:B------:R-:W1:Y:S01]  /*95a0*/  @!P4 LDC R25, c[0x0][0x370] ;  /* 0x0000dc00ff19cb82 */ /* 0x000e620000000800 */
[----:B------:R-:W-:Y:S01]  /*95b0*/  @!P5 IMAD.SHL.U32 R15, R15, 0x2, RZ ;  /* 0x000000020f0fd824 */ /* 0x000fe200078e00ff */
[----:B------:R-:W-:Y:S01]  /*95c0*/  MOV R69, UR20 ;  /* 0x0000001400457c02 */ /* 0x000fe20008000f00 */
[----:B------:R-:W3:Y:S02]  /*95d0*/  @!P2 LDG.E.64 R10, desc[UR14][R10.64] ;  /* 0x0000000e0a0aa981 */ /* 0x000ee4000c1e1b00 */
[----:B0-----:R-:W-:-:S04]  /*95e0*/  @!P5 IMAD.WIDE R12, R15, 0x4, R12 ;  /* 0x000000040f0cd825 */ /* 0x001fc800078e020c */
[----:B-1----:R-:W-:Y:S02]  /*95f0*/  @!P4 IMAD R15, R24, R25, RZ ;  /* 0x00000019180fc224 */ /* 0x002fe400078e02ff */
[----:B------:R-:W-:Y:S02]  /*9600*/  @!P5 IMAD.WIDE.U32 R24, R69, 0x8, R12 ;  /* 0x000000084518d825 */ /* 0x000fe400078e000c */
[----:B------:R-:W0:Y:S01]  /*9610*/  @!P4 LDC.64 R12, c[0x0][0x3b8] ;  /* 0x0000ee00ff0ccb82 */ /* 0x000e220000000a00 */
[----:B------:R-:W-:-:S03]  /*9620*/  @!P4 SHF.L.U32 R15, R15, 0x1, RZ ;  /* 0x000000010f0fc819 */ /* 0x000fc600000006ff */
[----:B------:R-:W4:Y:S02]  /*9630*/  @!P5 LDG.E.64 R24, desc[UR14][R24.64] ;  /* 0x0000000e1818d981 */ /* 0x000f24000c1e1b00 */
[----:B0-----:R-:W-:-:S04]  /*9640*/  @!P4 IMAD.WIDE R12, R15, 0x4, R12 ;  /* 0x000000040f0cc825 */ /* 0x001fc800078e020c */
[----:B------:R-:W-:-:S04]  /*9650*/  IMAD.U32 R15, RZ, RZ, UR19 ;  /* 0x00000013ff0f7e24 */ /* 0x000fc8000f8e00ff */
        /* <DEDUP_REMOVED lines=26> */
.L_x_4734:
        /* <DEDUP_REMOVED lines=9> */
[----:B--23--:R-:W-:Y:S02]  /*9890*/  MOV R10, UR4 ;  /* 0x00000004000a7c02 */ /* 0x00cfe40008000f00 */
        /* <DEDUP_REMOVED lines=72> */
.L_x_4736:
        /* <DEDUP_REMOVED lines=43> */
.L_x_4737:
        /* <DEDUP_REMOVED lines=15> */
[----:B--2---:R-:W-:-:S04]  /*a0c0*/  IMAD R10, R11, R10, RZ ;  /* 0x0000000a0b0a7224 */ /* 0x004fc800078e02ff */
[----:B------:R-:W-:-:S04]  /*a0d0*/  IMAD.SHL.U32 R10, R10, 0x2, RZ ;  /* 0x000000020a0a7824 */ /* 0x000fc800078e00ff */
[----:B---3--:R-:W-:-:S04]  /*a0e0*/  IMAD.WIDE R10, R10, 0x4, R24 ;  /* 0x000000040a0a7825 */ /* 0x008fc800078e0218 */
[----:B------:R-:W-:-:S06]  /*a0f0*/  IMAD.WIDE.U32 R10, R12, 0x8, R10 ;  /* 0x000000080c0a7825 */ /* 0x000fcc00078e000a */
[----:B------:R-:W2:Y:S02]  /*a100*/  LDG.E.64 R10, desc[UR14][R10.64] ;  /* 0x0000000e0a0a7981 */ /* 0x000ea4000c1e1b00 */
[----:B--2---:R-:W-:Y:S01]  /*a110*/  FADD.FTZ R8, R8, R10 ;  /* 0x0000000a08087221 */ /* 0x004fe20000010000 */
[----:B------:R-:W-:-:S07]  /*a120*/  FADD.FTZ R9, R9, R11 ;  /* 0x0000000b09097221 */ /* 0x000fce0000010000 */
.L_x_4738:
[----:B------:R-:W-:Y:S05]  /*a130*/  BSYNC.RECONVERGENT B0 ;  /* 0x0000000000007941 */ /* 0x000fea0003800200 */
.L_x_4730:
[----:B------:R-:W2:Y:S01]  /*a140*/  LDL R15, [R1+0x31c] ;  /* 0x00031c00010f7983 */ /* 0x000ea20000100800 */
[----:B-----5:R-:W-:Y:S01]  /*a150*/  LOP3.LUT P2, RZ, R0, 0x4000000, RZ, 0xc0, !PT ;  /* 0x0400000000ff7812 */ /* 0x020fe2000784c0ff */
[----:B------:R-:W1:Y:S01]  /*a160*/  S2UR UR7, SR_CgaCtaId ;  /* 0x00000000000779c3 */ /* 0x000e620000008800 */
[----:B------:R-:W1:Y:S01]  /*a170*/  LDCU UR10, c[0x0][0x414] ;  /* 0x00008280ff0a77ac */ /* 0x000e620008000800 */
[----:B------:R-:W-:Y:S02]  /*a180*/  ISETP.NE.AND P1, PT, R14, RZ, PT ;  /* 0x000000ff0e00720c */ /* 0x000fe40003f25270 */
[----:B0---4-:R-:W-:Y:S01]  /*a190*/  MOV R12, UR9 ;  /* 0x00000009000c7c02 */ /* 0x011fe20008000f00 */
[----:B------:R-:W-:-:S03]  /*a1a0*/  UMOV UR5, 0x400 ;  /* 0x0000040000057882 */ /* 0x000fc60000000000 */
        /* <DEDUP_REMOVED lines=14> */
[----:B------:R-:W-:Y:S01]  /*a290*/  IMAD.U32 R15, RZ, RZ, UR5 ;  /* 0x00000005ff0f7e24 */ /* 0x000fe2000f8e00ff */
        /* <DEDUP_REMOVED lines=20> */
[----:B--2---:R-:W-:Y:S02]  /*a3e0*/  HADD2.F32 R13, -RZ, R13.H0_H0 ;  /* 0x2000000dff0d7230 */ /* 0x004fe40000004100 */
[----:B---3--:R-:W-:Y:S02]  /*a3f0*/  HADD2.F32 R14, -RZ, R14.H0_H0 ;  /* 0x2000000eff0e7230 */ /* 0x008fe40000004100 */
[----:B----4-:R-:W-:Y:S02]  /*a400*/  HADD2.F32 R24, -RZ, R24.H0_H0 ;  /* 0x20000018ff187230 */ /* 0x010fe40000004100 */
[----:B------:R-:W-:Y:S01]  /*a410*/  HADD2.F32 R15, -RZ, R15.H0_H0 ;  /* 0x2000000fff0f7230 */ /* 0x000fe20000004100 */
[----:B------:R-:W-:Y:S06]  /*a420*/  BRA.U !UP1, `(.L_x_4739) ;  /* 0x00000009092c7547 */ /* 0x000fec000b800000 */
[----:B------:R-:W-:Y:S01]  /*a430*/  HFMA2 R3, -RZ, RZ, 0, 0 ;  /* 0x00000000ff037431 */ /* 0x000fe200000001ff */
[----:B------:R-:W0:Y:S01]  /*a440*/  LDCU.64 UR16, c[0x0][0x3e0] ;  /* 0x00007c00ff1077ac */ /* 0x000e220008000a00 */
[----:B------:R-:W1:Y:S01]  /*a450*/  LDCU.64 UR10, c[0x0][0x380] ;  /* 0x00007000ff0a77ac */ /* 0x000e620008000a00 */
[----:B------:R-:W2:Y:S04]  /*a460*/  LDCU.64 UR12, c[0x0][0x3e8] ;  /* 0x00007d00ff0c77ac */ /* 0x000ea80008000a00 */
.L_x_4748:
        /* <DEDUP_REMOVED lines=48> */
.L_x_4741:
[----:B01----:R-:W-:Y:S05]  /*a770*/  BSYNC.RECONVERGENT B0 ;  /* 0x0000000000007941 */ /* 0x003fea0003800200 */
.L_x_4740:
        /* <DEDUP_REMOVED lines=27> */
.L_x_4743:
[----:B------:R-:W-:Y:S05]  /*a930*/  BSYNC.RECONVERGENT B0 ;  /* 0x0000000000007941 */ /* 0x000fea0003800200 */
.L_x_4742:
        /* <DEDUP_REMOVED lines=27> */
.L_x_4745:
[----:B------:R-:W-:Y:S05]  /*aaf0*/  BSYNC.RECONVERGENT B0 ;  /* 0x0000000000007941 */ /* 0x000fea0003800200 */
.L_x_4744:
        /* <DEDUP_REMOVED lines=27> */
.L_x_4747:
[----:B------:R-:W-:Y:S05]  /*acb0*/  BSYNC.RECONVERGENT B0 ;  /* 0x0000000000007941 */ /* 0x000fea0003800200 */
.L_x_4746:
[----:B------:R-:W-:Y:S05]  /*acc0*/  @P5 BRA `(.L_x_4748) ;  /* 0xfffffff400e85947 */ /* 0x000fea000383ffff */
[----:B------:R-:W-:Y:S05]  /*acd0*/  BRA `(.L_x_4749) ;  /* 0x0000006400087947 */ /* 0x000fea0003800000 */
.L_x_4739:
        /* <DEDUP_REMOVED lines=23> */
.L_x_4751:
[----:B------:R-:W-:Y:S05]  /*ae50*/  BSYNC.RECONVERGENT B0 ;  /* 0x0000000000007941 */ /* 0x000fea0003800200 */
.L_x_4750:
        /* <DEDUP_REMOVED lines=25> */
.L_x_4753:
[----:B------:R-:W-:Y:S05]  /*aff0*/  BSYNC.RECONVERGENT B0 ;  /* 0x0000000000007941 */ /* 0x000fea0003800200 */
.L_x_4752:
        /* <DEDUP_REMOVED lines=25> */
.L_x_4755:
[----:B------:R-:W-:Y:S05]  /*b190*/  BSYNC.RECONVERGENT B0 ;  /* 0x0000000000007941 */ /* 0x000fea0003800200 */
.L_x_4754:
        /* <DEDUP_REMOVED lines=25> */
.L_x_4757:
[----:B------:R-:W-:Y:S05]  /*b330*/  BSYNC.RECONVERGENT B0 ;  /* 0x0000000000007941 */ /* 0x000fea0003800200 */
.L_x_4756:
        /* <DEDUP_REMOVED lines=25> */
.L_x_4759:
[----:B------:R-:W-:Y:S05]  /*b4d0*/  BSYNC.RECONVERGENT B0 ;  /* 0x0000000000007941 */ /* 0x000fea0003800200 */
.L_x_4758:
        /* <DEDUP_REMOVED lines=25> */
.L_x_4761:
[----:B------:R-:W-:Y:S05]  /*b670*/  BSYNC.RECONVERGENT B0 ;  /* 0x0000000000007941 */ /* 0x000fea0003800200 */
.L_x_4760:
        /* <DEDUP_REMOVED lines=24> */
.L_x_4763:
[----:B------:R-:W-:Y:S05]  /*b800*/  BSYNC.RECONVERGENT B0 ;  /* 0x0000000000007941 */ /* 0x000fea0003800200 */
.L_x_4762:
        /* <DEDUP_REMOVED lines=29> */
.L_x_4765:
[----:B------:R-:W-:Y:S05]  /*b9e0*/  BSYNC.RECONVERGENT B0 ;  /* 0x0000000000007941 */ /* 0x000fea0003800200 */
.L_x_4764:
        /* <DEDUP_REMOVED lines=23> */
.L_x_4767:
[----:B------:R-:W-:Y:S05]  /*bb60*/  BSYNC.RECONVERGENT B0 ;  /* 0x0000000000007941 */ /* 0x000fea0003800200 */
.L_x_4766:
        /* <DEDUP_REMOVED lines=39> */
.L_x_4769:
[----:B------:R-:W-:Y:S05]  /*bde0*/  BSYNC.RECONVERGENT B0 ;  /* 0x0000000000007941 */ /* 0x000fea0003800200 */
.L_x_4768:
        /* <DEDUP_REMOVED lines=21> */
.L_x_4771:
[----:B------:R-:W-:Y:S05]  /*bf40*/  BSYNC.RECONVERGENT B0 ;  /* 0x0000000000007941 */ /* 0x000fea0003800200 */
.L_x_4770:
        /* <DEDUP_REMOVED lines=23> */
.L_x_4773:
[----:B------:R-:W-:Y:S05]  /*c0c0*/  BSYNC.RECONVERGENT B0 ;  /* 0x0000000000007941 */ /* 0x000fea0003800200 */
.L_x_4772:
        /* <DEDUP_REMOVED lines=21> */
.L_x_4775:
[----:B------:R-:W-:Y:S05]  /*c220*/  BSYNC.RECONVERGENT B0 ;  /* 0x0000000000007941 */ /* 0x000fea0003800200 */
.L_x_4774:
        /* <DEDUP_REMOVED lines=21> */
.L_x_4777:
[----:B------:R-:W-:Y:S05]  /*c380*/  BSYNC.RECONVERGENT B0 ;  /* 0x0000000000007941 */ /* 0x000fea0003800200 */
.L_x_4776:
        /* <DEDUP_REMOVED lines=41> */
.L_x_4779:
[----:B------:R-:W-:Y:S05]  /*c620*/  BSYNC.RECONVERGENT B0 ;  /* 0x0000000000007941 */ /* 0x000fea0003800200 */
.L_x_4778:
        /* <DEDUP_REMOVED lines=21> */
.L_x_4781:
[----:B------:R-:W-:Y:S05]  /*c780*/  BSYNC.RECONVERGENT B0 ;  /* 0x0000000000007941 */ /* 0x000fea0003800200 */
.L_x_4780:
        /* <DEDUP_REMOVED lines=21> */
.L_x_4783:
[----:B------:R-:W-:Y:S05]  /*c8e0*/  BSYNC.RECONVERGENT B0 ;  /* 0x0000000000007941 */ /* 0x000fea0003800200 */
.L_x_4782:
        /* <DEDUP_REMOVED lines=21> */
.L_x_4785:
[----:B------:R-:W-:Y:S05]  /*ca40*/  BSYNC.RECONVERGENT B0 ;  /* 0x0000000000007941 */ /* 0x000fea0003800200 */
.L_x_4784:
        /* <DEDUP_REMOVED lines=21> */
.L_x_4787:
[----:B------:R-:W-:Y:S05]  /*cba0*/  BSYNC.RECONVERGENT B0 ;  /* 0x0000000000007941 */ /* 0x000fea0003800200 */
.L_x_4786:
        /* <DEDUP_REMOVED lines=41> */
.L_x_4789:
[----:B------:R-:W-:Y:S05]  /*ce40*/  BSYNC.RECONVERGENT B0 ;  /* 0x0000000000007941 */ /* 0x000fea0003800200 */
.L_x_4788:
        /* <DEDUP_REMOVED lines=21> */
.L_x_4791:
[----:B------:R-:W-:Y:S05]  /*cfa0*/  BSYNC.RECONVERGENT B0 ;  /* 0x0000000000007941 */ /* 0x000fea0003800200 */
.L_x_4790:
        /* <DEDUP_REMOVED lines=20> */
.L_x_4793:
[----:B------:R-:W-:Y:S05]  /*d0f0*/  BSYNC.RECONVERGENT B0 ;  /* 0x0000000000007941 */ /* 0x000fea0003800200 */
.L_x_4792:
        /* <DEDUP_REMOVED lines=21> */
.L_x_4795:
[----:B------:R-:W-:Y:S05]  /*d250*/  BSYNC.RECONVERGENT B0 ;  /* 0x0000000000007941 */ /* 0x000fea0003800200 */
.L_x_4794:
        /* <DEDUP_REMOVED lines=21> */
.L_x_4797:
[----:B------:R-:W-:Y:S05]  /*d3b0*/  BSYNC.RECONVERGENT B0 ;  /* 0x0000000000007941 */ /* 0x000fea0003800200 */
.L_x_4796:
        /* <DEDUP_REMOVED lines=41> */
.L_x_4799:
[----:B------:R-:W-:Y:S05]  /*d650*/  BSYNC.RECONVERGENT B0 ;  /* 0x0000000000007941 */ /* 0x000fea0003800200 */
.L_x_4798:
        /* <DEDUP_REMOVED lines=21> */
.L_x_4801:
[----:B------:R-:W-:Y:S05]  /*d7b0*/  BSYNC.RECONVERGENT B0 ;  /* 0x0000000000007941 */ /* 0x000fea0003800200 */
.L_x_4800:
        /* <DEDUP_REMOVED lines=21> */
.L_x_4803:
[----:B------:R-:W-:Y:S05]  /*d910*/  BSYNC.RECONVERGENT B0 ;  /* 0x0000000000007941 */ /* 0x000fea0003800200 */
.L_x_4802:
        /* <DEDUP_REMOVED lines=21> */
.L_x_4805:
[----:B------:R-:W-:Y:S05]  /*da70*/  BSYNC.RECONVERGENT B0 ;  /* 0x0000000000007941 */ /* 0x000fea0003800200 */
.L_x_4804:
        /* <DEDUP_REMOVED lines=21> */
.L_x_4807:
[----:B------:R-:W-:Y:S05]  /*dbd0*/  BSYNC.RECONVERGENT B0 ;  /* 0x0000000000007941 */ /* 0x000fea0003800200 */
.L_x_4806:
        /* <DEDUP_REMOVED lines=41> */
.L_x_4809:
[----:B------:R-:W-:Y:S05]  /*de70*/  BSYNC.RECONVERGENT B0 ;  /* 0x0000000000007941 */ /* 0x000fea0003800200 */
.L_x_4808:
        /* <DEDUP_REMOVED lines=21> */
.L_x_4811:
[----:B------:R-:W-:Y:S05]  /*dfd0*/  BSYNC.RECONVERGENT B0 ;  /* 0x0000000000007941 */ /* 0x000fea0003800200 */
.L_x_4810:
        /* <DEDUP_REMOVED lines=21> */
.L_x_4813:
[----:B------:R-:W-:Y:S05]  /*e130*/  BSYNC.RECONVERGENT B0 ;  /* 0x0000000000007941 */ /* 0x000fea0003800200 */
.L_x_4812:
        /* <DEDUP_REMOVED lines=21> */
.L_x_4815:
[----:B------:R-:W-:Y:S05]  /*e290*/  BSYNC.RECONVERGENT B0 ;  /* 0x0000000000007941 */ /* 0x000fea0003800200 */
.L_x_4814:
        /* <DEDUP_REMOVED lines=20> */
.L_x_4817:
[----:B------:R-:W-:Y:S05]  /*e3e0*/  BSYNC.RECONVERGENT B0 ;  /* 0x0000000000007941 */ /* 0x000fea0003800200 */
.L_x_4816:
        /* <DEDUP_REMOVED lines=40> */
.L_x_4819:
[----:B------:R-:W-:Y:S05]  /*e670*/  BSYNC.RECONVERGENT B0 ;  /* 0x0000000000007941 */ /* 0x000fea0003800200 */
.L_x_4818:
        /* <DEDUP_REMOVED lines=20> */
.L_x_4821:
[----:B------:R-:W-:Y:S05]  /*e7c0*/  BSYNC.RECONVERGENT B0 ;  /* 0x0000000000007941 */ /* 0x000fea0003800200 */
.L_x_4820:
        /* <DEDUP_REMOVED lines=20> */
.L_x_4823:
[----:B------:R-:W-:Y:S05]  /*e910*/  BSYNC.RECONVERGENT B0 ;  /* 0x0000000000007941 */ /* 0x000fea0003800200 */
.L_x_4822:
        /* <DEDUP_REMOVED lines=20> */
.L_x_4825:
[----:B------:R-:W-:Y:S05]  /*ea60*/  BSYNC.RECONVERGENT B0 ;  /* 0x0000000000007941 */ /* 0x000fea0003800200 */
.L_x_4824:
        /* <DEDUP_REMOVED lines=19> */
.L_x_4827:
[----:B------:R-:W-:Y:S05]  /*eba0*/  BSYNC.RECONVERGENT B0 ;  /* 0x0000000000007941 */ /* 0x000fea0003800200 */
.L_x_4826:
        /* <DEDUP_REMOVED lines=39> */
.L_x_4829:
[----:B------:R-:W-:Y:S05]  /*ee20*/  BSYNC.RECONVERGENT B0 ;  /* 0x0000000000007941 */ /* 0x000fea0003800200 */
.L_x_4828:
        /* <DEDUP_REMOVED lines=19> */
.L_x_4831:
[----:B------:R-:W-:Y:S05]  /*ef60*/  BSYNC.RECONVERGENT B0 ;  /* 0x0000000000007941 */ /* 0x000fea0003800200 */
.L_x_4830:
        /* <DEDUP_REMOVED lines=19> */
.L_x_4833:
[----:B------:R-:W-:Y:S05]  /*f0a0*/  BSYNC.RECONVERGENT B0 ;  /* 0x0000000000007941 */ /* 0x000fea0003800200 */
.L_x_4832:
        /* <DEDUP_REMOVED lines=19> */
.L_x_4835:
[----:B------:R-:W-:Y:S05]  /*f1e0*/  BSYNC.RECONVERGENT B0 ;  /* 0x0000000000007941 */ /* 0x000fea0003800200 */
.L_x_4834:
        /* <DEDUP_REMOVED lines=19> */
.L_x_4837:
[----:B------:R-:W-:Y:S05]  /*f320*/  BSYNC.RECONVERGENT B0 ;  /* 0x0000000000007941 */ /* 0x000fea0003800200 */
.L_x_4836:
        /* <DEDUP_REMOVED lines=39> */
.L_x_4839:
[----:B------:R-:W-:Y:S05]  /*f5a0*/  BSYNC.RECONVERGENT B0 ;  /* 0x0000000000007941 */ /* 0x000fea0003800200 */
.L_x_4838:
        /* <DEDUP_REMOVED lines=19> */
.L_x_4841:
[----:B------:R-:W-:Y:S05]  /*f6e0*/  BSYNC.RECONVERGENT B0 ;  /* 0x0000000000007941 */ /* 0x000fea0003800200 */
.L_x_4840:
        /* <DEDUP_REMOVED lines=19> */
.L_x_4843:
[----:B------:R-:W-:Y:S05]  /*f820*/  BSYNC.RECONVERGENT B0 ;  /* 0x0000000000007941 */ /* 0x000fea0003800200 */
.L_x_4842:
        /* <DEDUP_REMOVED lines=19> */
.L_x_4845:
[----:B------:R-:W-:Y:S05]  /*f960*/  BSYNC.RECONVERGENT B0 ;  /* 0x0000000000007941 */ /* 0x000fea0003800200 */
.L_x_4844:
        /* <DEDUP_REMOVED lines=19> */
.L_x_4847:
[----:B------:R-:W-:Y:S05]  /*faa0*/  BSYNC.RECONVERGENT B0 ;  /* 0x0000000000007941 */ /* 0x000fea0003800200 */
.L_x_4846:
        /* <DEDUP_REMOVED lines=39> */
.L_x_4849:
[----:B------:R-:W-:Y:S05]  /*fd20*/  BSYNC.RECONVERGENT B0 ;  /* 0x0000000000007941 */ /* 0x000fea0003800200 */
.L_x_4848:
        /* <DEDUP_REMOVED lines=19> */
.L_x_4851:
[----:B------:R-:W-:Y:S05]  /*fe60*/  BSYNC.RECONVERGENT B0 ;  /* 0x0000000000007941 */ /* 0x000fea0003800200 */
.L_x_4850:
        /* <DEDUP_REMOVED lines=19> */
.L_x_4853:
[----:B------:R-:W-:Y:S05]  /*ffa0*/  BSYNC.RECONVERGENT B0 ;  /* 0x0000000000007941 */ /* 0x000fea0003800200 */
.L_x_4852:
        /* <DEDUP_REMOVED lines=19> */
.L_x_4855:
[----:B------:R-:W-:Y:S05]  /*100e0*/  BSYNC.RECONVERGENT B0 ;  /* 0x0000000000007941 */ /* 0x000fea0003800200 */
.L_x_4854:
        /* <DEDUP_REMOVED lines=19> */
.L_x_4857:
[----:B------:R-:W-:Y:S05]  /*10220*/  BSYNC.RECONVERGENT B0 ;  /* 0x0000000000007941 */ /* 0x000fea0003800200 */
.L_x_4856:
        /* <DEDUP_REMOVED lines=39> */
.L_x_4859:
[----:B------:R-:W-:Y:S05]  /*104a0*/  BSYNC.RECONVERGENT B0 ;  /* 0x0000000000007941 */ /* 0x000fea0003800200 */
.L_x_4858:
        /* <DEDUP_REMOVED lines=19> */
.L_x_4861:
[----:B------:R-:W-:Y:S05]  /*105e0*/  BSYNC.RECONVERGENT B0 ;  /* 0x0000000000007941 */ /* 0x000fea0003800200 */
.L_x_4860:
        /* <DEDUP_REMOVED lines=19> */
.L_x_4863:
[----:B------:R-:W-:Y:S05]  /*10720*/  BSYNC.RECONVERGENT B0 ;  /* 0x0000000000007941 */ /* 0x000fea0003800200 */
.L_x_4862:
        /* <DEDUP_REMOVED lines=19> */
.L_x_4865:
[----:B------:R-:W-:Y:S05]  /*10860*/  BSYNC.RECONVERGENT B0 ;  /* 0x0000000000007941 */ /* 0x000fea0003800200 */
.L_x_4864:
        /* <DEDUP_REMOVED lines=19> */
.L_x_4867:
[----:B------:R-:W-:Y:S05]  /*109a0*/  BSYNC.RECONVERGENT B0 ;  /* 0x0000000000007941 */ /* 0x000fea0003800200 */
.L_x_4866:
        /* <DEDUP_REMOVED lines=37> */
.L_x_4869:
[----:B------:R-:W-:Y:S05]  /*10c00*/  BSYNC.RECONVERGENT B0 ;  /* 0x0000000000007941 */ /* 0x000fea0003800200 */
.L_x_4868:
        /* <DEDUP_REMOVED lines=19> */
.L_x_4871:
[----:B------:R-:W-:Y:S05]  /*10d40*/  BSYNC.RECONVERGENT B0 ;  /* 0x0000000000007941 */ /* 0x000fea0003800200 */
.L_x_4870:
        /* <DEDUP_REMOVED lines=19> */
.L_x_4873:
[----:B------:R-:W-:Y:S05]  /*10e80*/  BSYNC.RECONVERGENT B0 ;  /* 0x0000000000007941 */ /* 0x000fea0003800200 */
.L_x_4872:
        /* <DEDUP_REMOVED lines=19> */
.L_x_4875:
[----:B------:R-:W-:Y:S05]  /*10fc0*/  BSYNC.RECONVERGENT B0 ;  /* 0x0000000000007941 */ /* 0x000fea0003800200 */
.L_x_4874:
        /* <DEDUP_REMOVED lines=18> */
.L_x_4876:
[----:B------:R-:W-:Y:S05]  /*110f0*/  BSYNC.RECONVERGENT B0 ;  /* 0x0000000000007941 */ /* 0x000fea0003800200 */
.L_x_4749:
        /* <DEDUP_REMOVED lines=9> */
.L_x_4878:
        /* <DEDUP_REMOVED lines=15> */
.L_x_4951:


//--------------------- .nv.shared.reserved.0     --------------------------
	.section	.nv.shared.reserved.0,"aw",@nobits
	.weak		__nv_reservedSMEM_offset_0_alias
	.size		__nv_reservedSMEM_offset_0_alias, 0, 64
	.other		__nv_reservedSMEM_offset_0_alias,@"STO_CUDA_RESERVED_SHARED STV_DEFAULT"
__nv_reservedSMEM_offset_0_alias:
	.zero		0
	.zero		64


//--------------------- .nv.global                --------------------------
	.section	.nv.global,"aw",@nobits
.nv.global:
	.type		_ZN62_INTERNAL_0b1835b8_31_group_norm_nhwc_one_pass_120_cu_9d62f60b6thrust24THRUST_300001_SM_1030_NS12placeholders2_5E,@object
	.size		_ZN62_INTERNAL_0b1835b8_31_group_norm_nhwc_one_pass_120_cu_9d62f60b6thrust24THRUST_300001_SM_1030_NS12placeholders2_5E,(_ZN62_INTERNAL_0b1835b8_31_group_norm_nhwc_one_pass_120_cu_9d62f60b4cuda3std3__45__cpo6cbeginE - _ZN62_INTERNAL_0b1835b8_31_group_norm_nhwc_one_pass_120_cu_9d62f60b6thrust24THRUST_300001_SM_1030_NS12placeholders2_5E)
_ZN62_INTERNAL_0b1835b8_31_group_norm_nhwc_one_pass_120_cu_9d62f60b6thrust24THRUST_300001_SM_1030_NS12placeholders2_5E:
	.zero		1
	.type		_ZN62_INTERNAL_0b1835b8_31_group_norm_nhwc_one_pass_120_cu_9d62f60b4cuda3std3__45__cpo6cbeginE,@object
	.size		_ZN62_INTERNAL_0b1835b8_31_group_norm_nhwc_one_pass_120_cu_9d62f60b4cuda3std3__45__cpo6cbeginE,(_ZN62_INTERNAL_0b1835b8_31_group_norm_nhwc_one_pass_120_cu_9d62f60b4cuda3std6ranges3__45__cpo6cbeginE - _ZN62_INTERNAL_0b1835b8_31_group_norm_nhwc_one_pass_120_cu_9d62f60b4cuda3std3__45__cpo6cbeginE)
_ZN62_INTERNAL_0b1835b8_31_group_norm_nhwc_one_pass_120_cu_9d62f60b4cuda3std3__45__cpo6cbeginE:
	.zero		1
	.type		_ZN62_INTERNAL_0b1835b8_31_group_norm_nhwc_one_pass_120_cu_9d62f60b4cuda3std6ranges3__45__cpo6cbeginE,@object
	.size		_ZN62_INTERNAL_0b1835b8_31_group_norm_nhwc_one_pass_120_cu_9d62f60b4cuda3std6ranges3__45__cpo6cbeginE,(_ZN62_INTERNAL_0b1835b8_31_group_norm_nhwc_one_pass_120_cu_9d62f60b4cuda3std3__48in_placeE - _ZN62_INTERNAL_0b1835b8_31_group_norm_nhwc_one_pass_120_cu_9d62f60b4cuda3std6ranges3__45__cpo6cbeginE)
_ZN62_INTERNAL_0b1835b8_31_group_norm_nhwc_one_pass_120_cu_9d62f60b4cuda3std6ranges3__45__cpo6cbeginE:
	.zero		1
	.type		_ZN62_INTERNAL_0b1835b8_31_group_norm_nhwc_one_pass_120_cu_9d62f60b4cuda3std3__48in_placeE,@object
	.size		_ZN62_INTERNAL_0b1835b8_31_group_norm_nhwc_one_pass_120_cu_9d62f60b4cuda3std3__48in_placeE,(_ZN62_INTERNAL_0b1835b8_31_group_norm_nhwc_one_pass_120_cu_9d62f60b4cuda3std6ranges3__45__cpo4sizeE - _ZN62_INTERNAL_0b1835b8_31_group_norm_nhwc_one_pass_120_cu_9d62f60b4cuda3std3__48in_placeE)
_ZN62_INTERNAL_0b1835b8_31_group_norm_nhwc_one_pass_120_cu_9d62f60b4cuda3std3__48in_placeE:
	.zero		1
	.type		_ZN62_INTERNAL_0b1835b8_31_group_norm_nhwc_one_pass_120_cu_9d62f60b4cuda3std6ranges3__45__cpo4sizeE,@object
	.size		_ZN62_INTERNAL_0b1835b8_31_group_norm_nhwc_one_pass_120_cu_9d62f60b4cuda3std6ranges3__45__cpo4sizeE,(_ZN62_INTERNAL_0b1835b8_31_group_norm_nhwc_one_pass_120_cu_9d62f60b6thrust24THRUST_300001_SM_1030_NS12placeholders2_9E - _ZN62_INTERNAL_0b1835b8_31_group_norm_nhwc_one_pass_120_cu_9d62f60b4cuda3std6ranges3__45__cpo4sizeE)
_ZN62_INTERNAL_0b1835b8_31_group_norm_nhwc_one_pass_120_cu_9d62f60b4cuda3std6ranges3__45__cpo4sizeE:
	.zero		1
	.type		_ZN62_INTERNAL_0b1835b8_31_group_norm_nhwc_one_pass_120_cu_9d62f60b6thrust24THRUST_300001_SM_1030_NS12placeholders2_9E,@object
	.size		_ZN62_INTERNAL_0b1835b8_31_group_norm_nhwc_one_pass_120_cu_9d62f60b6thrust24THRUST_300001_SM_1030_NS12placeholders2_9E,(_ZN62_INTERNAL_0b1835b8_31_group_norm_nhwc_one_pass_120_cu_9d62f60b4cuda3std3__45__cpo7crbeginE - _ZN62_INTERNAL_0b1835b8_31_group_norm_nhwc_one_pass_120_cu_9d62f60b6thrust24THRUST_300001_SM_1030_NS12placeholders2_9E)
_ZN62_INTERNAL_0b1835b8_31_group_norm_nhwc_one_pass_120_cu_9d62f60b6thrust24THRUST_300001_SM_1030_NS12placeholders2_9E:
	.zero		1
	.type		_ZN62_INTERNAL_0b1835b8_31_group_norm_nhwc_one_pass_120_cu_9d62f60b4cuda3std3__45__cpo7crbeginE,@object
	.size		_ZN62_INTERNAL_0b1835b8_31_group_norm_nhwc_one_pass_120_cu_9d62f60b4cuda3std3__45__cpo7crbeginE,(_ZN62_INTERNAL_0b1835b8_31_group_norm_nhwc_one_pass_120_cu_9d62f60b4cuda3std6ranges3__45__cpo4nextE - _ZN62_INTERNAL_0b1835b8_31_group_norm_nhwc_one_pass_120_cu_9d62f60b4cuda3std3__45__cpo7crbeginE)
_ZN62_INTERNAL_0b1835b8_31_group_norm_nhwc_one_pass_120_cu_9d62f60b4cuda3std3__45__cpo7crbeginE:
	.zero		1
	.type		_ZN62_INTERNAL_0b1835b8_31_group_norm_nhwc_one_pass_120_cu_9d62f60b4cuda3std6ranges3__45__cpo4nextE,@object
	.size		_ZN62_INTERNAL_0b1835b8_31_group_norm_nhwc_one_pass_120_cu_9d62f60b4cuda3std6ranges3__45__cpo4nextE,(_ZN62_INTERNAL_0b1835b8_31_group_norm_nhwc_one_pass_120_cu_9d62f60b4cuda3std6ranges3__45__cpo4swapE - _ZN62_INTERNAL_0b1835b8_31_group_norm_nhwc_one_pass_120_cu_9d62f60b4cuda3std6ranges3__45__cpo4nextE)
_ZN62_INTERNAL_0b1835b8_31_group_norm_nhwc_one_pass_120_cu_9d62f60b4cuda3std6ranges3__45__cpo4nextE:
	.zero		1
	.type		_ZN62_INTERNAL_0b1835b8_31_group_norm_nhwc_one_pass_120_cu_9d62f60b4cuda3std6ranges3__45__cpo4swapE,@object
	.size		_ZN62_INTERNAL_0b1835b8_31_group_norm_nhwc_one_pass_120_cu_9d62f60b4cuda3std6ranges3__45__cpo4swapE,(_ZN62_INTERNAL_0b1835b8_31_group_norm_nhwc_one_pass_120_cu_9d62f60b6thrust24THRUST_300001_SM_1030_NS12placeholders2_1E - _ZN62_INTERNAL_0b1835b8_31_group_norm_nhwc_one_pass_120_cu_9d62f60b4cuda3std6ranges3__45__cpo4swapE)
_ZN62_INTERNAL_0b1835b8_31_group_norm_nhwc_one_pass_120_cu_9d62f60b4cuda3std6ranges3__45__cpo4swapE:
	.zero		1
	.type		_ZN62_INTERNAL_0b1835b8_31_group_norm_nhwc_one_pass_120_cu_9d62f60b6thrust24THRUST_300001_SM_1030_NS12placeholders2_1E,@object
	.size		_ZN62_INTERNAL_0b1835b8_31_group_norm_nhwc_one_pass_120_cu_9d62f60b6thrust24THRUST_300001_SM_1030_NS12placeholders2_1E,(_ZN62_INTERNAL_0b1835b8_31_group_norm_nhwc_one_pass_120_cu_9d62f60b6thrust24THRUST_300001_SM_1030_NS12placeholders2_3E - _ZN62_INTERNAL_0b1835b8_31_group_norm_nhwc_one_pass_120_cu_9d62f60b6thrust24THRUST_300001_SM_1030_NS12placeholders2_1E)
_ZN62_INTERNAL_0b1835b8_31_group_norm_nhwc_one_pass_120_cu_9d62f60b6thrust24THRUST_300001_SM_1030_NS12placeholders2_1E:
	.zero		1
	.type		_ZN62_INTERNAL_0b1835b8_31_group_norm_nhwc_one_pass_120_cu_9d62f60b6thrust24THRUST_300001_SM_1030_NS12placeholders2_3E,@object
	.size		_ZN62_INTERNAL_0b1835b8_31_group_norm_nhwc_one_pass_120_cu_9d62f60b6thrust24THRUST_300001_SM_1030_NS12placeholders2_3E,(_ZN62_INTERNAL_0b1835b8_31_group_norm_nhwc_one_pass_120_cu_9d62f60b4cuda3std3__45__cpo5beginE - _ZN62_INTERNAL_0b1835b8_31_group_norm_nhwc_one_pass_120_cu_9d62f60b6thrust24THRUST_300001_SM_1030_NS12placeholders2_3E)
_ZN62_INTERNAL_0b1835b8_31_group_norm_nhwc_one_pass_120_cu_9d62f60b6thrust24THRUST_300001_SM_1030_NS12placeholders2_3E:
	.zero		1
	.type		_ZN62_INTERNAL_0b1835b8_31_group_norm_nhwc_one_pass_120_cu_9d62f60b4cuda3std3__45__cpo5beginE,@object
	.size		_ZN62_INTERNAL_0b1835b8_31_group_norm_nhwc_one_pass_120_cu_9d62f60b4cuda3std3__45__cpo5beginE,(_ZN62_INTERNAL_0b1835b8_31_group_norm_nhwc_one_pass_120_cu_9d62f60b4cuda3std6ranges3__45__cpo5beginE - _ZN62_INTERNAL_0b1835b8_31_group_norm_nhwc_one_pass_120_cu_9d62f60b4cuda3std3__45__cpo5beginE)
_ZN62_INTERNAL_0b1835b8_31_group_norm_nhwc_one_pass_120_cu_9d62f60b4cuda3std3__45__cpo5beginE:
	.zero		1
	.type		_ZN62_INTERNAL_0b1835b8_31_group_norm_nhwc_one_pass_120_cu_9d62f60b4cuda3std6ranges3__45__cpo5beginE,@object
	.size		_ZN62_INTERNAL_0b1835b8_31_group_norm_nhwc_one_pass_120_cu_9d62f60b4cuda3std6ranges3__45__cpo5beginE,(_ZN62_INTERNAL_0b1835b8_31_group_norm_nhwc_one_pass_120_cu_9d62f60b4cuda3std3__464_GLOBAL__N__0b1835b8_31_group_norm_nhwc_one_pass_120_cu_9d62f60b6ignoreE - _ZN62_INTERNAL_0b1835b8_31_group_norm_nhwc_one_pass_120_cu_9d62f60b4cuda3std6ranges3__45__cpo5beginE)
_ZN62_INTERNAL_0b1835b8_31_group_norm_nhwc_one_pass_120_cu_9d62f60b4cuda3std6ranges3__45__cpo5beginE:
	.zero		1
	.type		_ZN62_INTERNAL_0b1835b8_31_group_norm_nhwc_one_pass_120_cu_9d62f60b4cuda3std3__464_GLOBAL__N__0b1835b8_31_group_norm_nhwc_one_pass_120_cu_9d62f60b6ignoreE,@object
	.size		_ZN62_INTERNAL_0b1835b8_31_group_norm_nhwc_one_pass_120_cu_9d62f60b4cuda3std3__464_GLOBAL__N__0b1835b8_31_group_norm_nhwc_one_pass_120_cu_9d62f60b6ignoreE,(_ZN62_INTERNAL_0b1835b8_31_group_norm_nhwc_one_pass_120_cu_9d62f60b4cuda3std6ranges3__45__cpo4dataE - _ZN62_INTERNAL_0b1835b8_31_group_norm_nhwc_one_pass_120_cu_9d62f60b4cuda3std3__464_GLOBAL__N__0b1835b8_31_group_norm_nhwc_one_pass_120_cu_9d62f60b6ignoreE)
_ZN62_INTERNAL_0b1835b8_31_group_norm_nhwc_one_pass_120_cu_9d62f60b4cuda3std3__464_GLOBAL__N__0b1835b8_31_group_norm_nhwc_one_pass_120_cu_9d62f60b6ignoreE:
	.zero		1
	.type		_ZN62_INTERNAL_0b1835b8_31_group_norm_nhwc_one_pass_120_cu_9d62f60b4cuda3std6ranges3__45__cpo4dataE,@object
	.size		_ZN62_INTERNAL_0b1835b8_31_group_norm_nhwc_one_pass_120_cu_9d62f60b4cuda3std6ranges3__45__cpo4dataE,(_ZN62_INTERNAL_0b1835b8_31_group_norm_nhwc_one_pass_120_cu_9d62f60b6thrust24THRUST_300001_SM_1030_NS12placeholders2_7E - _ZN62_INTERNAL_0b1835b8_31_group_norm_nhwc_one_pass_120_cu_9d62f60b4cuda3std6ranges3__45__cpo4dataE)
_ZN62_INTERNAL_0b1835b8_31_group_norm_nhwc_one_pass_120_cu_9d62f60b4cuda3std6ranges3__45__cpo4dataE:
	.zero		1
	.type		_ZN62_INTERNAL_0b1835b8_31_group_norm_nhwc_one_pass_120_cu_9d62f60b6thrust24THRUST_300001_SM_1030_NS12placeholders2_7E,@object
	.size		_ZN62_INTERNAL_0b1835b8_31_group_norm_nhwc_one_pass_120_cu_9d62f60b6thrust24THRUST_300001_SM_1030_NS12placeholders2_7E,(_ZN62_INTERNAL_0b1835b8_31_group_norm_nhwc_one_pass_120_cu_9d62f60b4cuda3std3__45__cpo6rbeginE - _ZN62_INTERNAL_0b1835b8_31_group_norm_nhwc_one_pass_120_cu_9d62f60b6thrust24THRUST_300001_SM_1030_NS12placeholders2_7E)
_ZN62_INTERNAL_0b1835b8_31_group_norm_nhwc_one_pass_120_cu_9d62f60b6thrust24THRUST_300001_SM_1030_NS12placeholders2_7E:
	.zero		1
	.type		_ZN62_INTERNAL_0b1835b8_31_group_norm_nhwc_one_pass_120_cu_9d62f60b4cuda3std3__45__cpo6rbeginE,@object
	.size		_ZN62_INTERNAL_0b1835b8_31_group_norm_nhwc_one_pass_120_cu_9d62f60b4cuda3std3__45__cpo6rbeginE,(_ZN62_INTERNAL_0b1835b8_31_group_norm_nhwc_one_pass_120_cu_9d62f60b4cuda3std6ranges3__45__cpo7advanceE - _ZN62_INTERNAL_0b1835b8_31_group_norm_nhwc_one_pass_120_cu_9d62f60b4cuda3std3__45__cpo6rbeginE)
_ZN62_INTERNAL_0b1835b8_31_group_norm_nhwc_one_pass_120_cu_9d62f60b4cuda3std3__45__cpo6rbeginE:
	.zero		1
	.type		_ZN62_INTERNAL_0b1835b8_31_group_norm_nhwc_one_pass_120_cu_9d62f60b4cuda3std6ranges3__45__cpo7advanceE,@object
	.size		_ZN62_INTERNAL_0b1835b8_31_group_norm_nhwc_one_pass_120_cu_9d62f60b4cuda3std6ranges3__45__cpo7advanceE,(_ZN62_INTERNAL_0b1835b8_31_group_norm_nhwc_one_pass_120_cu_9d62f60b4cuda3std3__47nulloptE - _ZN62_INTERNAL_0b1835b8_31_group_norm_nhwc_one_pass_120_cu_9d62f60b4cuda3std6ranges3__45__cpo7advanceE)
_ZN62_INTERNAL_0b1835b8_31_group_norm_nhwc_one_pass_120_cu_9d62f60b4cuda3std6ranges3__45__cpo7advanceE:
	.zero		1
	.type		_ZN62_INTERNAL_0b1835b8_31_group_norm_nhwc_one_pass_120_cu_9d62f60b4cuda3std3__47nulloptE,@object
	.size		_ZN62_INTERNAL_0b1835b8_31_group_norm_nhwc_one_pass_120_cu_9d62f60b4cuda3std3__47nulloptE,(_ZN62_INTERNAL_0b1835b8_31_group_norm_nhwc_one_pass_120_cu_9d62f60b4cuda3std6ranges3__45__cpo8distanceE - _ZN62_INTERNAL_0b1835b8_31_group_norm_nhwc_one_pass_120_cu_9d62f60b4cuda3std3__47nulloptE)
_ZN62_INTERNAL_0b1835b8_31_group_norm_nhwc_one_pass_120_cu_9d62f60b4cuda3std3__47nulloptE:
	.zero		1
	.type		_ZN62_INTERNAL_0b1835b8_31_group_norm_nhwc_one_pass_120_cu_9d62f60b4cuda3std6ranges3__45__cpo8distanceE,@object
	.size		_ZN62_INTERNAL_0b1835b8_31_group_norm_nhwc_one_pass_120_cu_9d62f60b4cuda3std6ranges3__45__cpo8distanceE,(_ZN62_INTERNAL_0b1835b8_31_group_norm_nhwc_one_pass_120_cu_9d62f60b6thrust24THRUST_300001_SM_1030_NS12placeholders2_6E - _ZN62_INTERNAL_0b1835b8_31_group_norm_nhwc_one_pass_120_cu_9d62f60b4cuda3std6ranges3__45__cpo8distanceE)
_ZN62_INTERNAL_0b1835b8_31_group_norm_nhwc_one_pass_120_cu_9d62f60b4cuda3std6ranges3__45__cpo8distanceE:
	.zero		1
	.type		_ZN62_INTERNAL_0b1835b8_31_group_norm_nhwc_one_pass_120_cu_9d62f60b6thrust24THRUST_300001_SM_1030_NS12placeholders2_6E,@object
	.size		_ZN62_INTERNAL_0b1835b8_31_group_norm_nhwc_one_pass_120_cu_9d62f60b6thrust24THRUST_300001_SM_1030_NS12placeholders2_6E,(_ZN62_INTERNAL_0b1835b8_31_group_norm_nhwc_one_pass_120_cu_9d62f60b4cuda3std3__45__cpo4cendE - _ZN62_INTERNAL_0b1835b8_31_group_norm_nhwc_one_pass_120_cu_9d62f60b6thrust24THRUST_300001_SM_1030_NS12placeholders2_6E)
_ZN62_INTERNAL_0b1835b8_31_group_norm_nhwc_one_pass_120_cu_9d62f60b6thrust24THRUST_300001_SM_1030_NS12placeholders2_6E:
	.zero		1
	.type		_ZN62_INTERNAL_0b1835b8_31_group_norm_nhwc_one_pass_120_cu_9d62f60b4cuda3std3__45__cpo4cendE,@object
	.size		_ZN62_INTERNAL_0b1835b8_31_group_norm_nhwc_one_pass_120_cu_9d62f60b4cuda3std3__45__cpo4cendE,(_ZN62_INTERNAL_0b1835b8_31_group_norm_nhwc_one_pass_120_cu_9d62f60b4cuda3std6ranges3__45__cpo4cendE - _ZN62_INTERNAL_0b1835b8_31_group_norm_nhwc_one_pass_120_cu_9d62f60b4cuda3std3__45__cpo4cendE)
_ZN62_INTERNAL_0b1835b8_31_group_norm_nhwc_one_pass_120_cu_9d62f60b4cuda3std3__45__cpo4cendE:
	.zero		1
	.type		_ZN62_INTERNAL_0b1835b8_31_group_norm_nhwc_one_pass_120_cu_9d62f60b4cuda3std6ranges3__45__cpo4cendE,@object
	.size		_ZN62_INTERNAL_0b1835b8_31_group_norm_nhwc_one_pass_120_cu_9d62f60b4cuda3std6ranges3__45__cpo4cendE,(_ZN62_INTERNAL_0b1835b8_31_group_norm_nhwc_one_pass_120_cu_9d62f60b4cuda3std3__420unreachable_sentinelE - _ZN62_INTERNAL_0b1835b8_31_group_norm_nhwc_one_pass_120_cu_9d62f60b4cuda3std6ranges3__45__cpo4cendE)
_ZN62_INTERNAL_0b1835b8_31_group_norm_nhwc_one_pass_120_cu_9d62f60b4cuda3std6ranges3__45__cpo4cendE:
	.zero		1
	.type		_ZN62_INTERNAL_0b1835b8_31_group_norm_nhwc_one_pass_120_cu_9d62f60b4cuda3std3__420unreachable_sentinelE,@object
	.size		_ZN62_INTERNAL_0b1835b8_31_group_norm_nhwc_one_pass_120_cu_9d62f60b4cuda3std3__420unreachable_sentinelE,(_ZN62_INTERNAL_0b1835b8_31_group_norm_nhwc_one_pass_120_cu_9d62f60b4cuda3std6ranges3__45__cpo5ssizeE - _ZN62_INTERNAL_0b1835b8_31_group_norm_nhwc_one_pass_120_cu_9d62f60b4cuda3std3__420unreachable_sentinelE)
_ZN62_INTERNAL_0b1835b8_31_group_norm_nhwc_one_pass_120_cu_9d62f60b4cuda3std3__420unreachable_sentinelE:
	.zero		1
	.type		_ZN62_INTERNAL_0b1835b8_31_group_norm_nhwc_one_pass_120_cu_9d62f60b4cuda3std6ranges3__45__cpo5ssizeE,@object
	.size		_ZN62_INTERNAL_0b1835b8_31_group_norm_nhwc_one_pass_120_cu_9d62f60b4cuda3std6ranges3__45__cpo5ssizeE,(_ZN62_INTERNAL_0b1835b8_31_group_norm_nhwc_one_pass_120_cu_9d62f60b6thrust24THRUST_300001_SM_1030_NS12placeholders3_10E - _ZN62_INTERNAL_0b1835b8_31_group_norm_nhwc_one_pass_120_cu_9d62f60b4cuda3std6ranges3__45__cpo5ssizeE)
_ZN62_INTERNAL_0b1835b8_31_group_norm_nhwc_one_pass_120_cu_9d62f60b4cuda3std6ranges3__45__cpo5ssizeE:
	.zero		1
	.type		_ZN62_INTERNAL_0b1835b8_31_group_norm_nhwc_one_pass_120_cu_9d62f60b6thrust24THRUST_300001_SM_1030_NS12placeholders3_10E,@object
	.size		_ZN62_INTERNAL_0b1835b8_31_group_norm_nhwc_one_pass_120_cu_9d62f60b6thrust24THRUST_300001_SM_1030_NS12placeholders3_10E,(_ZN62_INTERNAL_0b1835b8_31_group_norm_nhwc_one_pass_120_cu_9d62f60b4cuda3std3__45__cpo5crendE - _ZN62_INTERNAL_0b1835b8_31_group_norm_nhwc_one_pass_120_cu_9d62f60b6thrust24THRUST_300001_SM_1030_NS12placeholders3_10E)
_ZN62_INTERNAL_0b1835b8_31_group_norm_nhwc_one_pass_120_cu_9d62f60b6thrust24THRUST_300001_SM_1030_NS12placeholders3_10E:
	.zero		1
	.type		_ZN62_INTERNAL_0b1835b8_31_group_norm_nhwc_one_pass_120_cu_9d62f60b4cuda3std3__45__cpo5crendE,@object
	.size		_ZN62_INTERNAL_0b1835b8_31_group_norm_nhwc_one_pass_120_cu_9d62f60b4cuda3std3__45__cpo5crendE,(_ZN62_INTERNAL_0b1835b8_31_group_norm_nhwc_one_pass_120_cu_9d62f60b4cuda3std6ranges3__45__cpo4prevE - _ZN62_INTERNAL_0b1835b8_31_group_norm_nhwc_one_pass_120_cu_9d62f60b4cuda3std3__45__cpo5crendE)
_ZN62_INTERNAL_0b1835b8_31_group_norm_nhwc_one_pass_120_cu_9d62f60b4cuda3std3__45__cpo5crendE:
	.zero		1
	.type		_ZN62_INTERNAL_0b1835b8_31_group_norm_nhwc_one_pass_120_cu_9d62f60b4cuda3std6ranges3__45__cpo4prevE,@object
	.size		_ZN62_INTERNAL_0b1835b8_31_group_norm_nhwc_one_pass_120_cu_9d62f60b4cuda3std6ranges3__45__cpo4prevE,(_ZN62_INTERNAL_0b1835b8_31_group_norm_nhwc_one_pass_120_cu_9d62f60b4cuda3std6ranges3__45__cpo9iter_moveE - _ZN62_INTERNAL_0b1835b8_31_group_norm_nhwc_one_pass_120_cu_9d62f60b4cuda3std6ranges3__45__cpo4prevE)
_ZN62_INTERNAL_0b1835b8_31_group_norm_nhwc_one_pass_120_cu_9d62f60b4cuda3std6ranges3__45__cpo4prevE:
	.zero		1
	.type		_ZN62_INTERNAL_0b1835b8_31_group_norm_nhwc_one_pass_120_cu_9d62f60b4cuda3std6ranges3__45__cpo9iter_moveE,@object
	.size		_ZN62_INTERNAL_0b1835b8_31_group_norm_nhwc_one_pass_120_cu_9d62f60b4cuda3std6ranges3__45__cpo9iter_moveE,(_ZN62_INTERNAL_0b1835b8_31_group_norm_nhwc_one_pass_120_cu_9d62f60b6thrust24THRUST_300001_SM_1030_NS12placeholders2_2E - _ZN62_INTERNAL_0b1835b8_31_group_norm_nhwc_one_pass_120_cu_9d62f60b4cuda3std6ranges3__45__cpo9iter_moveE)
_ZN62_INTERNAL_0b1835b8_31_group_norm_nhwc_one_pass_120_cu_9d62f60b4cuda3std6ranges3__45__cpo9iter_moveE:
	.zero		1
	.type		_ZN62_INTERNAL_0b1835b8_31_group_norm_nhwc_one_pass_120_cu_9d62f60b6thrust24THRUST_300001_SM_1030_NS12placeholders2_2E,@object
	.size		_ZN62_INTERNAL_0b1835b8_31_group_norm_nhwc_one_pass_120_cu_9d62f60b6thrust24THRUST_300001_SM_1030_NS12placeholders2_2E,(_ZN62_INTERNAL_0b1835b8_31_group_norm_nhwc_one_pass_120_cu_9d62f60b6thrust24THRUST_300001_SM_1030_NS12placeholders2_4E - _ZN62_INTERNAL_0b1835b8_31_group_norm_nhwc_one_pass_120_cu_9d62f60b6thrust24THRUST_300001_SM_1030_NS12placeholders2_2E)
_ZN62_INTERNAL_0b1835b8_31_group_norm_nhwc_one_pass_120_cu_9d62f60b6thrust24THRUST_300001_SM_1030_NS12placeholders2_2E:
	.zero		1
	.type		_ZN62_INTERNAL_0b1835b8_31_group_norm_nhwc_one_pass_120_cu_9d62f60b6thrust24THRUST_300001_SM_1030_NS12placeholders2_4E,@object
	.size		_ZN62_INTERNAL_0b1835b8_31_group_norm_nhwc_one_pass_120_cu_9d62f60b6thrust24THRUST_300001_SM_1030_NS12placeholders2_4E,(_ZN62_INTERNAL_0b1835b8_31_group_norm_nhwc_one_pass_120_cu_9d62f60b4cuda3std3__45__cpo3endE - _ZN62_INTERNAL_0b1835b8_31_group_norm_nhwc_one_pass_120_cu_9d62f60b6thrust24THRUST_300001_SM_1030_NS12placeholders2_4E)
_ZN62_INTERNAL_0b1835b8_31_group_norm_nhwc_one_pass_120_cu_9d62f60b6thrust24THRUST_300001_SM_1030_NS12placeholders2_4E:
	.zero		1
	.type		_ZN62_INTERNAL_0b1835b8_31_group_norm_nhwc_one_pass_120_cu_9d62f60b4cuda3std3__45__cpo3endE,@object
	.size		_ZN62_INTERNAL_0b1835b8_31_group_norm_nhwc_one_pass_120_cu_9d62f60b4cuda3std3__45__cpo3endE,(_ZN62_INTERNAL_0b1835b8_31_group_norm_nhwc_one_pass_120_cu_9d62f60b4cuda3std6ranges3__45__cpo3endE - _ZN62_INTERNAL_0b1835b8_31_group_norm_nhwc_one_pass_120_cu_9d62f60b4cuda3std3__45__cpo3endE)
_ZN62_INTERNAL_0b1835b8_31_group_norm_nhwc_one_pass_120_cu_9d62f60b4cuda3std3__45__cpo3endE:
	.zero		1
	.type		_ZN62_INTERNAL_0b1835b8_31_group_norm_nhwc_one_pass_120_cu_9d62f60b4cuda3std6ranges3__45__cpo3endE,@object
	.size		_ZN62_INTERNAL_0b1835b8_31_group_norm_nhwc_one_pass_120_cu_9d62f60b4cuda3std6ranges3__45__cpo3endE,(_ZN62_INTERNAL_0b1835b8_31_group_norm_nhwc_one_pass_120_cu_9d62f60b4cuda3std3__419piecewise_constructE - _ZN62_INTERNAL_0b1835b8_31_group_norm_nhwc_one_pass_120_cu_9d62f60b4cuda3std6ranges3__45__cpo3endE)
_ZN62_INTERNAL_0b1835b8_31_group_norm_nhwc_one_pass_120_cu_9d62f60b4cuda3std6ranges3__45__cpo3endE:
	.zero		1
	.type		_ZN62_INTERNAL_0b1835b8_31_group_norm_nhwc_one_pass_120_cu_9d62f60b4cuda3std3__419piecewise_constructE,@object
	.size		_ZN62_INTERNAL_0b1835b8_31_group_norm_nhwc_one_pass_120_cu_9d62f60b4cuda3std3__419piecewise_constructE,(_ZN62_INTERNAL_0b1835b8_31_group_norm_nhwc_one_pass_120_cu_9d62f60b4cuda3std6ranges3__45__cpo5cdataE - _ZN62_INTERNAL_0b1835b8_31_group_norm_nhwc_one_pass_120_cu_9d62f60b4cuda3std3__419piecewise_constructE)
_ZN62_INTERNAL_0b1835b8_31_group_norm_nhwc_one_pass_120_cu_9d62f60b4cuda3std3__419piecewise_constructE:
	.zero		1
	.type		_ZN62_INTERNAL_0b1835b8_31_group_norm_nhwc_one_pass_120_cu_9d62f60b4cuda3std6ranges3__45__cpo5cdataE,@object
	.size		_ZN62_INTERNAL_0b1835b8_31_group_norm_nhwc_one_pass_120_cu_9d62f60b4cuda3std6ranges3__45__cpo5cdataE,(_ZN62_INTERNAL_0b1835b8_31_group_norm_nhwc_one_pass_120_cu_9d62f60b6thrust24THRUST_300001_SM_1030_NS12placeholders2_8E - _ZN62_INTERNAL_0b1835b8_31_group_norm_nhwc_one_pass_120_cu_9d62f60b4cuda3std6ranges3__45__cpo5cdataE)
_ZN62_INTERNAL_0b1835b8_31_group_norm_nhwc_one_pass_120_cu_9d62f60b4cuda3std6ranges3__45__cpo5cdataE:
	.zero		1
	.type		_ZN62_INTERNAL_0b1835b8_31_group_norm_nhwc_one_pass_120_cu_9d62f60b6thrust24THRUST_300001_SM_1030_NS12placeholders2_8E,@object
	.size		_ZN62_INTERNAL_0b1835b8_31_group_norm_nhwc_one_pass_120_cu_9d62f60b6thrust24THRUST_300001_SM_1030_NS12placeholders2_8E,(_ZN62_INTERNAL_0b1835b8_31_group_norm_nhwc_one_pass_120_cu_9d62f60b4cuda3std3__45__cpo4rendE - _ZN62_INTERNAL_0b1835b8_31_group_norm_nhwc_one_pass_120_cu_9d62f60b6thrust24THRUST_300001_SM_1030_NS12placeholders2_8E)
_ZN62_INTERNAL_0b1835b8_31_group_norm_nhwc_one_pass_120_cu_9d62f60b6thrust24THRUST_300001_SM_1030_NS12placeholders2_8E:
	.zero		1
	.type		_ZN62_INTERNAL_0b1835b8_31_group_norm_nhwc_one_pass_120_cu_9d62f60b4cuda3std3__45__cpo4rendE,@object
	.size		_ZN62_INTERNAL_0b1835b8_31_group_norm_nhwc_one_pass_120_cu_9d62f60b4cuda3std3__45__cpo4rendE,(_ZN62_INTERNAL_0b1835b8_31_group_norm_nhwc_one_pass_120_cu_9d62f60b4cuda3std6ranges3__45__cpo9iter_swapE - _ZN62_INTERNAL_0b1835b8_31_group_norm_nhwc_one_pass_120_cu_9d62f60b4cuda3std3__45__cpo4rendE)
_ZN62_INTERNAL_0b1835b8_31_group_norm_nhwc_one_pass_120_cu_9d62f60b4cuda3std3__45__cpo4rendE:
	.zero		1
	.type		_ZN62_INTERNAL_0b1835b8_31_group_norm_nhwc_one_pass_120_cu_9d62f60b4cuda3std6ranges3__45__cpo9iter_swapE,@object
	.size		_ZN62_INTERNAL_0b1835b8_31_group_norm_nhwc_one_pass_120_cu_9d62f60b4cuda3std6ranges3__45__cpo9iter_swapE,(_ZN62_INTERNAL_0b1835b8_31_group_norm_nhwc_one_pass_120_cu_9d62f60b4cuda3std3__48unexpectE - _ZN62_INTERNAL_0b1835b8_31_group_norm_nhwc_one_pass_120_cu_9d62f60b4cuda3std6ranges3__45__cpo9iter_swapE)
_ZN62_INTERNAL_0b1835b8_31_group_norm_nhwc_one_pass_120_cu_9d62f60b4cuda3std6ranges3__45__cpo9iter_swapE:
	.zero		1
	.type		_ZN62_INTERNAL_0b1835b8_31_group_norm_nhwc_one_pass_120_cu_9d62f60b4cuda3std3__48unexpectE,@object
	.size		_ZN62_INTERNAL_0b1835b8_31_group_norm_nhwc_one_pass_120_cu_9d62f60b4cuda3std3__48unexpectE,(_ZN62_INTERNAL_0b1835b8_31_group_norm_nhwc_one_pass_120_cu_9d62f60b6thrust24THRUST_300001_SM_1030_NS6system6detail10sequential3seqE - _ZN62_INTERNAL_0b1835b8_31_group_norm_nhwc_one_pass_120_cu_9d62f60b4cuda3std3__48unexpectE)
_ZN62_INTERNAL_0b1835b8_31_group_norm_nhwc_one_pass_120_cu_9d62f60b4cuda3std3__48unexpectE:
	.zero		1
	.type		_ZN62_INTERNAL_0b1835b8_31_group_norm_nhwc_one_pass_120_cu_9d62f60b6thrust24THRUST_300001_SM_1030_NS6system6detail10sequential3seqE,@object
	.size		_ZN62_INTERNAL_0b1835b8_31_group_norm_nhwc_one_pass_120_cu_9d62f60b6thrust24THRUST_300001_SM_1030_NS6system6detail10sequential3seqE,(.L_29 - _ZN62_INTERNAL_0b1835b8_31_group_norm_nhwc_one_pass_120_cu_9d62f60b6thrust24THRUST_300001_SM_1030_NS6system6detail10sequential3seqE)
_ZN62_INTERNAL_0b1835b8_31_group_norm_nhwc_one_pass_120_cu_9d62f60b6thrust24THRUST_300001_SM_1030_NS6system6detail10sequential3seqE:
	.zero		1
.L_29:


//--------------------- .nv.shared._Z35group_norm_nhwc_bwd_one_pass_kernelI11Bf16IOFp32WLi64ELi120ELi480EEv26Group_norm_nhwc_bwd_params --------------------------
	.section	.nv.shared._Z35group_norm_nhwc_bwd_one_pass_kernelI11Bf16IOFp32WLi64ELi120ELi480EEv26Group_norm_nhwc_bwd_params,"aw",@nobits
	.sectionflags	@""
	.align	16
.nv.shared._Z35group_norm_nhwc_bwd_one_pass_kernelI11Bf16IOFp32WLi64ELi120ELi480EEv26Group_norm_nhwc_bwd_params:
	.zero		8864


//--------------------- .nv.shared._Z35group_norm_nhwc_bwd_one_pass_kernelI11Bf16IOFp32WLi128ELi120ELi480EEv26Group_norm_nhwc_bwd_params --------------------------
	.section	.nv.shared._Z35group_norm_nhwc_bwd_one_pass_kernelI11Bf16IOFp32WLi128ELi120ELi480EEv26Group_norm_nhwc_bwd_params,"aw",@nobits
	.sectionflags	@""
	.align	16
.nv.shared._Z35group_norm_nhwc_bwd_one_pass_kernelI11Bf16IOFp32WLi128ELi120ELi480EEv26Group_norm_nhwc_bwd_params:
	.zero		8864


//--------------------- .nv.shared._Z35group_norm_nhwc_bwd_one_pass_kernelI11Bf16IOFp32WLi256ELi120ELi480EEv26Group_norm_nhwc_bwd_params --------------------------
	.section	.nv.shared._Z35group_norm_nhwc_bwd_one_pass_kernelI11Bf16IOFp32WLi256ELi120ELi480EEv26Group_norm_nhwc_bwd_params,"aw",@nobits
	.sectionflags	@""
	.align	16
.nv.shared._Z35group_norm_nhwc_bwd_one_pass_kernelI11Bf16IOFp32WLi256ELi120ELi480EEv26Group_norm_nhwc_bwd_params:
	.zero		8864


//--------------------- .nv.shared._Z35group_norm_nhwc_bwd_one_pass_kernelI11Bf16IOFp32WLi512ELi120ELi480EEv26Group_norm_nhwc_bwd_params --------------------------
	.section	.nv.shared._Z35group_norm_nhwc_bwd_one_pass_kernelI11Bf16IOFp32WLi512ELi120ELi480EEv26Group_norm_nhwc_bwd_params,"aw",@nobits
	.sectionflags	@""
	.align	16
.nv.shared._Z35group_norm_nhwc_bwd_one_pass_kernelI11Bf16IOFp32WLi512ELi120ELi480EEv26Group_norm_nhwc_bwd_params:
	.zero		8864


//--------------------- .nv.shared._Z35group_norm_nhwc_bwd_one_pass_kernelI11Bf16IOBf16WLi64ELi120ELi480EEv26Group_norm_nhwc_bwd_params --------------------------
	.section	.nv.shared._Z35group_norm_nhwc_bwd_one_pass_kernelI11Bf16IOBf16WLi64ELi120ELi480EEv26Group_norm_nhwc_bwd_params,"aw",@nobits
	.sectionflags	@""
	.align	16
.nv.shared._Z35group_norm_nhwc_bwd_one_pass_kernelI11Bf16IOBf16WLi64ELi120ELi480EEv26Group_norm_nhwc_bwd_params:
	.zero		8864


//--------------------- .nv.shared._Z35group_norm_nhwc_bwd_one_pass_kernelI11Bf16IOBf16WLi128ELi120ELi480EEv26Group_norm_nhwc_bwd_params --------------------------
	.section	.nv.shared._Z35group_norm_nhwc_bwd_one_pass_kernelI11Bf16IOBf16WLi128ELi120ELi480EEv26Group_norm_nhwc_bwd_params,"aw",@nobits
	.sectionflags	@""
	.align	16
.nv.shared._Z35group_norm_nhwc_bwd_one_pass_kernelI11Bf16IOBf16WLi128ELi120ELi480EEv26Group_norm_nhwc_bwd_params:
	.zero		8864


//--------------------- .nv.shared._Z35group_norm_nhwc_bwd_one_pass_kernelI11Bf16IOBf16WLi256ELi120ELi480EEv26Group_norm_nhwc_bwd_params --------------------------
	.section	.nv.shared._Z35group_norm_nhwc_bwd_one_pass_kernelI11Bf16IOBf16WLi256ELi120ELi480EEv26Group_norm_nhwc_bwd_params,"aw",@nobits
	.sectionflags	@""
	.align	16
.nv.shared._Z35group_norm_nhwc_bwd_one_pass_kernelI11Bf16IOBf16WLi256ELi120ELi480EEv26Group_norm_nhwc_bwd_params:
	.zero		8864


//--------------------- .nv.shared._Z35group_norm_nhwc_bwd_one_pass_kernelI11Bf16IOBf16WLi512ELi120ELi480EEv26Group_norm_nhwc_bwd_params --------------------------
	.section	.nv.shared._Z35group_norm_nhwc_bwd_one_pass_kernelI11Bf16IOBf16WLi512ELi120ELi480EEv26Group_norm_nhwc_bwd_params,"aw",@nobits
	.sectionflags	@""
	.align	16
.nv.shared._Z35group_norm_nhwc_bwd_one_pass_kernelI11Bf16IOBf16WLi512ELi120ELi480EEv26Group_norm_nhwc_bwd_params:
	.zero		8864


//--------------------- .nv.shared._Z35group_norm_nhwc_bwd_one_pass_kernelI11Bf16IOFp16WLi64ELi120ELi480EEv26Group_norm_nhwc_bwd_params --------------------------
	.section	.nv.shared._Z35group_norm_nhwc_bwd_one_pass_kernelI11Bf16IOFp16WLi64ELi120ELi480EEv26Group_norm_nhwc_bwd_params,"aw",@nobits
	.sectionflags	@""
	.align	16
.nv.shared._Z35group_norm_nhwc_bwd_one_pass_kernelI11Bf16IOFp16WLi64ELi120ELi480EEv26Group_norm_nhwc_bwd_params:
	.zero		8864


//--------------------- .nv.shared._Z35group_norm_nhwc_bwd_one_pass_kernelI11Bf16IOFp16WLi128ELi120ELi480EEv26Group_norm_nhwc_bwd_params --------------------------
	.section	.nv.shared._Z35group_norm_nhwc_bwd_one_pass_kernelI11Bf16IOFp16WLi128ELi120ELi480EEv26Group_norm_nhwc_bwd_params,"aw",@nobits
	.sectionflags	@""
	.align	16
.nv.shared._Z35group_norm_nhwc_bwd_one_pass_kernelI11Bf16IOFp16WLi128ELi120ELi480EEv26Group_norm_nhwc_bwd_params:
	.zero		8864


//--------------------- .nv.shared._Z35group_norm_nhwc_bwd_one_pass_kernelI11Bf16IOFp16WLi256ELi120ELi480EEv26Group_norm_nhwc_bwd_params --------------------------
	.section	.nv.shared._Z35group_norm_nhwc_bwd_one_pass_kernelI11Bf16IOFp16WLi256ELi120ELi480EEv26Group_norm_nhwc_bwd_params,"aw",@nobits
	.sectionflags	@""
	.align	16
.nv.shared._Z35group_norm_nhwc_bwd_one_pass_kernelI11Bf16IOFp16WLi256ELi120ELi480EEv26Group_norm_nhwc_bwd_params:
	.zero		8864


//--------------------- .nv.shared._Z35group_norm_nhwc_bwd_one_pass_kernelI11Bf16IOFp16WLi512ELi120ELi480EEv26Group_norm_nhwc_bwd_params --------------------------
	.section	.nv.shared._Z35group_norm_nhwc_bwd_one_pass_kernelI11Bf16IOFp16WLi512ELi120ELi480EEv26Group_norm_nhwc_bwd_params,"aw",@nobits
	.sectionflags	@""
	.align	16
.nv.shared._Z35group_norm_nhwc_bwd_one_pass_kernelI11Bf16IOFp16WLi512ELi120ELi480EEv26Group_norm_nhwc_bwd_params:
	.zero		8864


//--------------------- .nv.shared._Z35group_norm_nhwc_bwd_one_pass_kernelI11Fp16IOFp32WLi64ELi120ELi480EEv26Group_norm_nhwc_bwd_params --------------------------
	.section	.nv.shared._Z35group_norm_nhwc_bwd_one_pass_kernelI11Fp16IOFp32WLi64ELi120ELi480EEv26Group_norm_nhwc_bwd_params,"aw",@nobits
	.sectionflags	@""
	.align	16
.nv.shared._Z35group_norm_nhwc_bwd_one_pass_kernelI11Fp16IOFp32WLi64ELi120ELi480EEv26Group_norm_nhwc_bwd_params:
	.zero		8864


//--------------------- .nv.shared._Z35group_norm_nhwc_bwd_one_pass_kernelI11Fp16IOFp32WLi128ELi120ELi480EEv26Group_norm_nhwc_bwd_params --------------------------
	.section	.nv.shared._Z35group_norm_nhwc_bwd_one_pass_kernelI11Fp16IOFp32WLi128ELi120ELi480EEv26Group_norm_nhwc_bwd_params,"aw",@nobits
	.sectionflags	@""
	.align	16
.nv.shared._Z35group_norm_nhwc_bwd_one_pass_kernelI11Fp16IOFp32WLi128ELi120ELi480EEv26Group_norm_nhwc_bwd_params:
	.zero		8864


//--------------------- .nv.shared._Z35group_norm_nhwc_bwd_one_pass_kernelI11Fp16IOFp32WLi256ELi120ELi480EEv26Group_norm_nhwc_bwd_params --------------------------
	.section	.nv.shared._Z35group_norm_nhwc_bwd_one_pass_kernelI11Fp16IOFp32WLi256ELi120ELi480EEv26Group_norm_nhwc_bwd_params,"aw",@nobits
	.sectionflags	@""
	.align	16
.nv.shared._Z35group_norm_nhwc_bwd_one_pass_kernelI11Fp16IOFp32WLi256ELi120ELi480EEv26Group_norm_nhwc_bwd_params:
	.zero		8864


//--------------------- .nv.shared._Z35group_norm_nhwc_bwd_one_pass_kernelI11Fp16IOFp32WLi512ELi120ELi480EEv26Group_norm_nhwc_bwd_params --------------------------
	.section	.nv.shared._Z35group_norm_nhwc_bwd_one_pass_kernelI11Fp16IOFp32WLi512ELi120ELi480EEv26Group_norm_nhwc_bwd_params,"aw",@nobits
	.sectionflags	@""
	.align	16
.nv.shared._Z35group_norm_nhwc_bwd_one_pass_kernelI11Fp16IOFp32WLi512ELi120ELi480EEv26Group_norm_nhwc_bwd_params:
	.zero		8864


//--------------------- .nv.shared._Z35group_norm_nhwc_bwd_one_pass_kernelI11Fp16IOBf16WLi64ELi120ELi480EEv26Group_norm_nhwc_bwd_params --------------------------
	.section	.nv.shared._Z35group_norm_nhwc_bwd_one_pass_kernelI11Fp16IOBf16WLi64ELi120ELi480EEv26Group_norm_nhwc_bwd_params,"aw",@nobits
	.sectionflags	@""
	.align	16
.nv.shared._Z35group_norm_nhwc_bwd_one_pass_kernelI11Fp16IOBf16WLi64ELi120ELi480EEv26Group_norm_nhwc_bwd_params:
	.zero		8864


//--------------------- .nv.shared._Z35group_norm_nhwc_bwd_one_pass_kernelI11Fp16IOBf16WLi128ELi120ELi480EEv26Group_norm_nhwc_bwd_params --------------------------
	.section	.nv.shared._Z35group_norm_nhwc_bwd_one_pass_kernelI11Fp16IOBf16WLi128ELi120ELi480EEv26Group_norm_nhwc_bwd_params,"aw",@nobits
	.sectionflags	@""
	.align	16
.nv.shared._Z35group_norm_nhwc_bwd_one_pass_kernelI11Fp16IOBf16WLi128ELi120ELi480EEv26Group_norm_nhwc_bwd_params:
	.zero		8864


//--------------------- .nv.shared._Z35group_norm_nhwc_bwd_one_pass_kernelI11Fp16IOBf16WLi256ELi120ELi480EEv26Group_norm_nhwc_bwd_params --------------------------
	.section	.nv.shared._Z35group_norm_nhwc_bwd_one_pass_kernelI11Fp16IOBf16WLi256ELi120ELi480EEv26Group_norm_nhwc_bwd_params,"aw",@nobits
	.sectionflags	@""
	.align	16
.nv.shared._Z35group_norm_nhwc_bwd_one_pass_kernelI11Fp16IOBf16WLi256ELi120ELi480EEv26Group_norm_nhwc_bwd_params:
	.zero		8864


//--------------------- .nv.shared._Z35group_norm_nhwc_bwd_one_pass_kernelI11Fp16IOBf16WLi512ELi120ELi480EEv26Group_norm_nhwc_bwd_params --------------------------
	.section	.nv.shared._Z35group_norm_nhwc_bwd_one_pass_kernelI11Fp16IOBf16WLi512ELi120ELi480EEv26Group_norm_nhwc_bwd_params,"aw",@nobits
	.sectionflags	@""
	.align	16
.nv.shared._Z35group_norm_nhwc_bwd_one_pass_kernelI11Fp16IOBf16WLi512ELi120ELi480EEv26Group_norm_nhwc_bwd_params:
	.zero		8864


//--------------------- .nv.shared._Z35group_norm_nhwc_bwd_one_pass_kernelI11Fp16IOFp16WLi64ELi120ELi480EEv26Group_norm_nhwc_bwd_params --------------------------
	.section	.nv.shared._Z35group_norm_nhwc_bwd_one_pass_kernelI11Fp16IOFp16WLi64ELi120ELi480EEv26Group_norm_nhwc_bwd_params,"aw",@nobits
	.sectionflags	@""
	.align	16
.nv.shared._Z35group_norm_nhwc_bwd_one_pass_kernelI11Fp16IOFp16WLi64ELi120ELi480EEv26Group_norm_nhwc_bwd_params:
	.zero		8864


//--------------------- .nv.shared._Z35group_norm_nhwc_bwd_one_pass_kernelI11Fp16IOFp16WLi128ELi120ELi480EEv26Group_norm_nhwc_bwd_params --------------------------
	.section	.nv.shared._Z35group_norm_nhwc_bwd_one_pass_kernelI11Fp16IOFp16WLi128ELi120ELi480EEv26Group_norm_nhwc_bwd_params,"aw",@nobits
	.sectionflags	@""
	.align	16
.nv.shared._Z35group_norm_nhwc_bwd_one_pass_kernelI11Fp16IOFp16WLi128ELi120ELi480EEv26Group_norm_nhwc_bwd_params:
	.zero		8864


//--------------------- .nv.shared._Z35group_norm_nhwc_bwd_one_pass_kernelI11Fp16IOFp16WLi256ELi120ELi480EEv26Group_norm_nhwc_bwd_params --------------------------
	.section	.nv.shared._Z35group_norm_nhwc_bwd_one_pass_kernelI11Fp16IOFp16WLi256ELi120ELi480EEv26Group_norm_nhwc_bwd_params,"aw",@nobits
	.sectionflags	@""
	.align	16
.nv.shared._Z35group_norm_nhwc_bwd_one_pass_kernelI11Fp16IOFp16WLi256ELi120ELi480EEv26Group_norm_nhwc_bwd_params:
	.zero		8864


//--------------------- .nv.shared._Z35group_norm_nhwc_bwd_one_pass_kernelI11Fp16IOFp16WLi512ELi120ELi480EEv26Group_norm_nhwc_bwd_params --------------------------
	.section	.nv.shared._Z35group_norm_nhwc_bwd_one_pass_kernelI11Fp16IOFp16WLi512ELi120ELi480EEv26Group_norm_nhwc_bwd_params,"aw",@nobits
	.sectionflags	@""
	.align	16
.nv.shared._Z35group_norm_nhwc_bwd_one_pass_kernelI11Fp16IOFp16WLi512ELi120ELi480EEv26Group_norm_nhwc_bwd_params:
	.zero		8864


//--------------------- .nv.shared._Z35group_norm_nhwc_bwd_one_pass_kernelI11Fp32IOFp32WLi64ELi120ELi480EEv26Group_norm_nhwc_bwd_params --------------------------
	.section	.nv.shared._Z35group_norm_nhwc_bwd_one_pass_kernelI11Fp32IOFp32WLi64ELi120ELi480EEv26Group_norm_nhwc_bwd_params,"aw",@nobits
	.sectionflags	@""
	.align	16
.nv.shared._Z35group_norm_nhwc_bwd_one_pass_kernelI11Fp32IOFp32WLi64ELi120ELi480EEv26Group_norm_nhwc_bwd_params:
	.zero		8864


//--------------------- .nv.shared._Z35group_norm_nhwc_bwd_one_pass_kernelI11Fp32IOFp32WLi128ELi120ELi480EEv26Group_norm_nhwc_bwd_params --------------------------
	.section	.nv.shared._Z35group_norm_nhwc_bwd_one_pass_kernelI11Fp32IOFp32WLi128ELi120ELi480EEv26Group_norm_nhwc_bwd_params,"aw",@nobits
	.sectionflags	@""
	.align	16
.nv.shared._Z35group_norm_nhwc_bwd_one_pass_kernelI11Fp32IOFp32WLi128ELi120ELi480EEv26Group_norm_nhwc_bwd_params:
	.zero		8864


//--------------------- .nv.shared._Z35group_norm_nhwc_bwd_one_pass_kernelI11Fp32IOFp32WLi256ELi120ELi480EEv26Group_norm_nhwc_bwd_params --------------------------
	.section	.nv.shared._Z35group_norm_nhwc_bwd_one_pass_kernelI11Fp32IOFp32WLi256ELi120ELi480EEv26Group_norm_nhwc_bwd_params,"aw",@nobits
	.sectionflags	@""
	.align	16
.nv.shared._Z35group_norm_nhwc_bwd_one_pass_kernelI11Fp32IOFp32WLi256ELi120ELi480EEv26Group_norm_nhwc_bwd_params:
	.zero		8864


//--------------------- .nv.shared._Z35group_norm_nhwc_bwd_one_pass_kernelI11Fp32IOFp32WLi512ELi120ELi480EEv26Group_norm_nhwc_bwd_params --------------------------
	.section	.nv.shared._Z35group_norm_nhwc_bwd_one_pass_kernelI11Fp32IOFp32WLi512ELi120ELi480EEv26Group_norm_nhwc_bwd_params,"aw",@nobits
	.sectionflags	@""
	.align	16
.nv.shared._Z35group_norm_nhwc_bwd_one_pass_kernelI11Fp32IOFp32WLi512ELi120ELi480EEv26Group_norm_nhwc_bwd_params:
	.zero		8864


//--------------------- .nv.shared._Z35group_norm_nhwc_bwd_one_pass_kernelI11Fp32IOBf16WLi64ELi120ELi480EEv26Group_norm_nhwc_bwd_params --------------------------
	.section	.nv.shared._Z35group_norm_nhwc_bwd_one_pass_kernelI11Fp32IOBf16WLi64ELi120ELi480EEv26Group_norm_nhwc_bwd_params,"aw",@nobits
	.sectionflags	@""
	.align	16
.nv.shared._Z35group_norm_nhwc_bwd_one_pass_kernelI11Fp32IOBf16WLi64ELi120ELi480EEv26Group_norm_nhwc_bwd_params:
	.zero		8864


//--------------------- .nv.shared._Z35group_norm_nhwc_bwd_one_pass_kernelI11Fp32IOBf16WLi128ELi120ELi480EEv26Group_norm_nhwc_bwd_params --------------------------
	.section	.nv.shared._Z35group_norm_nhwc_bwd_one_pass_kernelI11Fp32IOBf16WLi128ELi120ELi480EEv26Group_norm_nhwc_bwd_params,"aw",@nobits
	.sectionflags	@""
	.align	16
.nv.shared._Z35group_norm_nhwc_bwd_one_pass_kernelI11Fp32IOBf16WLi128ELi120ELi480EEv26Group_norm_nhwc_bwd_params:
	.zero		8864


//--------------------- .nv.shared._Z35group_norm_nhwc_bwd_one_pass_kernelI11Fp32IOBf16WLi256ELi120ELi480EEv26Group_norm_nhwc_bwd_params --------------------------
	.section	.nv.shared._Z35group_norm_nhwc_bwd_one_pass_kernelI11Fp32IOBf16WLi256ELi120ELi480EEv26Group_norm_nhwc_bwd_params,"aw",@nobits
	.sectionflags	@""
	.align	16
.nv.shared._Z35group_norm_nhwc_bwd_one_pass_kernelI11Fp32IOBf16WLi256ELi120ELi480EEv26Group_norm_nhwc_bwd_params:
	.zero		8864


//--------------------- .nv.shared._Z35group_norm_nhwc_bwd_one_pass_kernelI11Fp32IOBf16WLi512ELi120ELi480EEv26Group_norm_nhwc_bwd_params --------------------------
	.section	.nv.shared._Z35group_norm_nhwc_bwd_one_pass_kernelI11Fp32IOBf16WLi512ELi120ELi480EEv26Group_norm_nhwc_bwd_params,"aw",@nobits
	.sectionflags	@""
	.align	16
.nv.shared._Z35group_norm_nhwc_bwd_one_pass_kernelI11Fp32IOBf16WLi512ELi120ELi480EEv26Group_norm_nhwc_bwd_params:
	.zero		8864


//--------------------- .nv.shared._Z35group_norm_nhwc_bwd_one_pass_kernelI11Fp32IOFp16WLi64ELi120ELi480EEv26Group_norm_nhwc_bwd_params --------------------------
	.section	.nv.shared._Z35group_norm_nhwc_bwd_one_pass_kernelI11Fp32IOFp16WLi64ELi120ELi480EEv26Group_norm_nhwc_bwd_params,"aw",@nobits
	.sectionflags	@""
	.align	16
.nv.shared._Z35group_norm_nhwc_bwd_one_pass_kernelI11Fp32IOFp16WLi64ELi120ELi480EEv26Group_norm_nhwc_bwd_params:
	.zero		8864


//--------------------- .nv.shared._Z35group_norm_nhwc_bwd_one_pass_kernelI11Fp32IOFp16WLi128ELi120ELi480EEv26Group_norm_nhwc_bwd_params --------------------------
	.section	.nv.shared._Z35group_norm_nhwc_bwd_one_pass_kernelI11Fp32IOFp16WLi128ELi120ELi480EEv26Group_norm_nhwc_bwd_params,"aw",@nobits
	.sectionflags	@""
	.align	16
.nv.shared._Z35group_norm_nhwc_bwd_one_pass_kernelI11Fp32IOFp16WLi128ELi120ELi480EEv26Group_norm_nhwc_bwd_params:
	.zero		8864


//--------------------- .nv.shared._Z35group_norm_nhwc_bwd_one_pass_kernelI11Fp32IOFp16WLi256ELi120ELi480EEv26Group_norm_nhwc_bwd_params --------------------------
	.section	.nv.shared._Z35group_norm_nhwc_bwd_one_pass_kernelI11Fp32IOFp16WLi256ELi120ELi480EEv26Group_norm_nhwc_bwd_params,"aw",@nobits
	.sectionflags	@""
	.align	16
.nv.shared._Z35group_norm_nhwc_bwd_one_pass_kernelI11Fp32IOFp16WLi256ELi120ELi480EEv26Group_norm_nhwc_bwd_params:
	.zero		8864


//--------------------- .nv.shared._Z35group_norm_nhwc_bwd_one_pass_kernelI11Fp32IOFp16WLi512ELi120ELi480EEv26Group_norm_nhwc_bwd_params --------------------------
	.section	.nv.shared._Z35group_norm_nhwc_bwd_one_pass_kernelI11Fp32IOFp16WLi512ELi120ELi480EEv26Group_norm_nhwc_bwd_params,"aw",@nobits
	.sectionflags	@""
	.align	16
.nv.shared._Z35group_norm_nhwc_bwd_one_pass_kernelI11Fp32IOFp16WLi512ELi120ELi480EEv26Group_norm_nhwc_bwd_params:
	.zero		8864


//--------------------- .nv.shared._Z35group_norm_nhwc_fwd_one_pass_kernelI11Bf16IOFp32WLi64ELi120ELi480EEv26Group_norm_nhwc_fwd_params --------------------------
	.section	.nv.shared._Z35group_norm_nhwc_fwd_one_pass_kernelI11Bf16IOFp32WLi64ELi120ELi480EEv26Group_norm_nhwc_fwd_params,"aw",@nobits
	.sectionflags	@""
	.align	8
.nv.shared._Z35group_norm_nhwc_fwd_one_pass_kernelI11Bf16IOFp32WLi64ELi120ELi480EEv26Group_norm_nhwc_fwd_params:
	.zero		1176


//--------------------- .nv.shared._Z35group_norm_nhwc_fwd_one_pass_kernelI11Bf16IOFp32WLi128ELi120ELi480EEv26Group_norm_nhwc_fwd_params --------------------------
	.section	.nv.shared._Z35group_norm_nhwc_fwd_one_pass_kernelI11Bf16IOFp32WLi128ELi120ELi480EEv26Group_norm_nhwc_fwd_params,"aw",@nobits
	.sectionflags	@""
	.align	8
.nv.shared._Z35group_norm_nhwc_fwd_one_pass_kernelI11Bf16IOFp32WLi128ELi120ELi480EEv26Group_norm_nhwc_fwd_params:
	.zero		1176


//--------------------- .nv.shared._Z35group_norm_nhwc_fwd_one_pass_kernelI11Bf16IOFp32WLi256ELi120ELi480EEv26Group_norm_nhwc_fwd_params --------------------------
	.section	.nv.shared._Z35group_norm_nhwc_fwd_one_pass_kernelI11Bf16IOFp32WLi256ELi120ELi480EEv26Group_norm_nhwc_fwd_params,"aw",@nobits
	.sectionflags	@""
	.align	8
.nv.shared._Z35group_norm_nhwc_fwd_one_pass_kernelI11Bf16IOFp32WLi256ELi120ELi480EEv26Group_norm_nhwc_fwd_params:
	.zero		1176


//--------------------- .nv.shared._Z35group_norm_nhwc_fwd_one_pass_kernelI11Bf16IOFp32WLi512ELi120ELi480EEv26Group_norm_nhwc_fwd_params --------------------------
	.section	.nv.shared._Z35group_norm_nhwc_fwd_one_pass_kernelI11Bf16IOFp32WLi512ELi120ELi480EEv26Group_norm_nhwc_fwd_params,"aw",@nobits
	.sectionflags	@""
	.align	8
.nv.shared._Z35group_norm_nhwc_fwd_one_pass_kernelI11Bf16IOFp32WLi512ELi120ELi480EEv26Group_norm_nhwc_fwd_params:
	.zero		1176


//--------------------- .nv.shared._Z35group_norm_nhwc_fwd_one_pass_kernelI11Bf16IOBf16WLi64ELi120ELi480EEv26Group_norm_nhwc_fwd_params --------------------------
	.section	.nv.shared._Z35group_norm_nhwc_fwd_one_pass_kernelI11Bf16IOBf16WLi64ELi120ELi480EEv26Group_norm_nhwc_fwd_params,"aw",@nobits
	.sectionflags	@""
	.align	8
.nv.shared._Z35group_norm_nhwc_fwd_one_pass_kernelI11Bf16IOBf16WLi64ELi120ELi480EEv26Group_norm_nhwc_fwd_params:
	.zero		1176


//--------------------- .nv.shared._Z35group_norm_nhwc_fwd_one_pass_kernelI11Bf16IOBf16WLi128ELi120ELi480EEv26Group_norm_nhwc_fwd_params --------------------------
	.section	.nv.shared._Z35group_norm_nhwc_fwd_one_pass_kernelI11Bf16IOBf16WLi128ELi120ELi480EEv26Group_norm_nhwc_fwd_params,"aw",@nobits
	.sectionflags	@""
	.align	8
.nv.shared._Z35group_norm_nhwc_fwd_one_pass_kernelI11Bf16IOBf16WLi128ELi120ELi480EEv26Group_norm_nhwc_fwd_params:
	.zero		1176


//--------------------- .nv.shared._Z35group_norm_nhwc_fwd_one_pass_kernelI11Bf16IOBf16WLi256ELi120ELi480EEv26Group_norm_nhwc_fwd_params --------------------------
	.section	.nv.shared._Z35group_norm_nhwc_fwd_one_pass_kernelI11Bf16IOBf16WLi256ELi120ELi480EEv26Group_norm_nhwc_fwd_params,"aw",@nobits
	.sectionflags	@""
	.align	8
.nv.shared._Z35group_norm_nhwc_fwd_one_pass_kernelI11Bf16IOBf16WLi256ELi120ELi480EEv26Group_norm_nhwc_fwd_params:
	.zero		1176


//--------------------- .nv.shared._Z35group_norm_nhwc_fwd_one_pass_kernelI11Bf16IOBf16WLi512ELi120ELi480EEv26Group_norm_nhwc_fwd_params --------------------------
	.section	.nv.shared._Z35group_norm_nhwc_fwd_one_pass_kernelI11Bf16IOBf16WLi512ELi120ELi480EEv26Group_norm_nhwc_fwd_params,"aw",@nobits
	.sectionflags	@""
	.align	8
.nv.shared._Z35group_norm_nhwc_fwd_one_pass_kernelI11Bf16IOBf16WLi512ELi120ELi480EEv26Group_norm_nhwc_fwd_params:
	.zero		1176


//--------------------- .nv.shared._Z35group_norm_nhwc_fwd_one_pass_kernelI11Bf16IOFp16WLi64ELi120ELi480EEv26Group_norm_nhwc_fwd_params --------------------------
	.section	.nv.shared._Z35group_norm_nhwc_fwd_one_pass_kernelI11Bf16IOFp16WLi64ELi120ELi480EEv26Group_norm_nhwc_fwd_params,"aw",@nobits
	.sectionflags	@""
	.align	8
.nv.shared._Z35group_norm_nhwc_fwd_one_pass_kernelI11Bf16IOFp16WLi64ELi120ELi480EEv26Group_norm_nhwc_fwd_params:
	.zero		1176


//--------------------- .nv.shared._Z35group_norm_nhwc_fwd_one_pass_kernelI11Bf16IOFp16WLi128ELi120ELi480EEv26Group_norm_nhwc_fwd_params --------------------------
	.section	.nv.shared._Z35group_norm_nhwc_fwd_one_pass_kernelI11Bf16IOFp16WLi128ELi120ELi480EEv26Group_norm_nhwc_fwd_params,"aw",@nobits
	.sectionflags	@""
	.align	8
.nv.shared._Z35group_norm_nhwc_fwd_one_pass_kernelI11Bf16IOFp16WLi128ELi120ELi480EEv26Group_norm_nhwc_fwd_params:
	.zero		1176


//--------------------- .nv.shared._Z35group_norm_nhwc_fwd_one_pass_kernelI11Bf16IOFp16WLi256ELi120ELi480EEv26Group_norm_nhwc_fwd_params --------------------------
	.section	.nv.shared._Z35group_norm_nhwc_fwd_one_pass_kernelI11Bf16IOFp16WLi256ELi120ELi480EEv26Group_norm_nhwc_fwd_params,"aw",@nobits
	.sectionflags	@""
	.align	8
.nv.shared._Z35group_norm_nhwc_fwd_one_pass_kernelI11Bf16IOFp16WLi256ELi120ELi480EEv26Group_norm_nhwc_fwd_params:
	.zero		1176


//--------------------- .nv.shared._Z35group_norm_nhwc_fwd_one_pass_kernelI11Bf16IOFp16WLi512ELi120ELi480EEv26Group_norm_nhwc_fwd_params --------------------------
	.section	.nv.shared._Z35group_norm_nhwc_fwd_one_pass_kernelI11Bf16IOFp16WLi512ELi120ELi480EEv26Group_norm_nhwc_fwd_params,"aw",@nobits
	.sectionflags	@""
	.align	8
.nv.shared._Z35group_norm_nhwc_fwd_one_pass_kernelI11Bf16IOFp16WLi512ELi120ELi480EEv26Group_norm_nhwc_fwd_params:
	.zero		1176


//--------------------- .nv.shared._Z35group_norm_nhwc_fwd_one_pass_kernelI11Fp16IOFp32WLi64ELi120ELi480EEv26Group_norm_nhwc_fwd_params --------------------------
	.section	.nv.shared._Z35group_norm_nhwc_fwd_one_pass_kernelI11Fp16IOFp32WLi64ELi120ELi480EEv26Group_norm_nhwc_fwd_params,"aw",@nobits
	.sectionflags	@""
	.align	8
.nv.shared._Z35group_norm_nhwc_fwd_one_pass_kernelI11Fp16IOFp32WLi64ELi120ELi480EEv26Group_norm_nhwc_fwd_params:
	.zero		1176


//--------------------- .nv.shared._Z35group_norm_nhwc_fwd_one_pass_kernelI11Fp16IOFp32WLi128ELi120ELi480EEv26Group_norm_nhwc_fwd_params --------------------------
	.section	.nv.shared._Z35group_norm_nhwc_fwd_one_pass_kernelI11Fp16IOFp32WLi128ELi120ELi480EEv26Group_norm_nhwc_fwd_params,"aw",@nobits
	.sectionflags	@""
	.align	8
.nv.shared._Z35group_norm_nhwc_fwd_one_pass_kernelI11Fp16IOFp32WLi128ELi120ELi480EEv26Group_norm_nhwc_fwd_params:
	.zero		1176


//--------------------- .nv.shared._Z35group_norm_nhwc_fwd_one_pass_kernelI11Fp16IOFp32WLi256ELi120ELi480EEv26Group_norm_nhwc_fwd_params --------------------------
	.section	.nv.shared._Z35group_norm_nhwc_fwd_one_pass_kernelI11Fp16IOFp32WLi256ELi120ELi480EEv26Group_norm_nhwc_fwd_params,"aw",@nobits
	.sectionflags	@""
	.align	8
.nv.shared._Z35group_norm_nhwc_fwd_one_pass_kernelI11Fp16IOFp32WLi256ELi120ELi480EEv26Group_norm_nhwc_fwd_params:
	.zero		1176


//--------------------- .nv.shared._Z35group_norm_nhwc_fwd_one_pass_kernelI11Fp16IOFp32WLi512ELi120ELi480EEv26Group_norm_nhwc_fwd_params --------------------------
	.section	.nv.shared._Z35group_norm_nhwc_fwd_one_pass_kernelI11Fp16IOFp32WLi512ELi120ELi480EEv26Group_norm_nhwc_fwd_params,"aw",@nobits
	.sectionflags	@""
	.align	8
.nv.shared._Z35group_norm_nhwc_fwd_one_pass_kernelI11Fp16IOFp32WLi512ELi120ELi480EEv26Group_norm_nhwc_fwd_params:
	.zero		1176


//--------------------- .nv.shared._Z35group_norm_nhwc_fwd_one_pass_kernelI11Fp16IOBf16WLi64ELi120ELi480EEv26Group_norm_nhwc_fwd_params --------------------------
	.section	.nv.shared._Z35group_norm_nhwc_fwd_one_pass_kernelI11Fp16IOBf16WLi64ELi120ELi480EEv26Group_norm_nhwc_fwd_params,"aw",@nobits
	.sectionflags	@""
	.align	8
.nv.shared._Z35group_norm_nhwc_fwd_one_pass_kernelI11Fp16IOBf16WLi64ELi120ELi480EEv26Group_norm_nhwc_fwd_params:
	.zero		1176


//--------------------- .nv.shared._Z35group_norm_nhwc_fwd_one_pass_kernelI11Fp16IOBf16WLi128ELi120ELi480EEv26Group_norm_nhwc_fwd_params --------------------------
	.section	.nv.shared._Z35group_norm_nhwc_fwd_one_pass_kernelI11Fp16IOBf16WLi128ELi120ELi480EEv26Group_norm_nhwc_fwd_params,"aw",@nobits
	.sectionflags	@""
	.align	8
.nv.shared._Z35group_norm_nhwc_fwd_one_pass_kernelI11Fp16IOBf16WLi128ELi120ELi480EEv26Group_norm_nhwc_fwd_params:
	.zero		1176


//--------------------- .nv.shared._Z35group_norm_nhwc_fwd_one_pass_kernelI11Fp16IOBf16WLi256ELi120ELi480EEv26Group_norm_nhwc_fwd_params --------------------------
	.section	.nv.shared._Z35group_norm_nhwc_fwd_one_pass_kernelI11Fp16IOBf16WLi256ELi120ELi480EEv26Group_norm_nhwc_fwd_params,"aw",@nobits
	.sectionflags	@""
	.align	8
.nv.shared._Z35group_norm_nhwc_fwd_one_pass_kernelI11Fp16IOBf16WLi256ELi120ELi480EEv26Group_norm_nhwc_fwd_params:
	.zero		1176


//--------------------- .nv.shared._Z35group_norm_nhwc_fwd_one_pass_kernelI11Fp16IOBf16WLi512ELi120ELi480EEv26Group_norm_nhwc_fwd_params --------------------------
	.section	.nv.shared._Z35group_norm_nhwc_fwd_one_pass_kernelI11Fp16IOBf16WLi512ELi120ELi480EEv26Group_norm_nhwc_fwd_params,"aw",@nobits
	.sectionflags	@""
	.align	8
.nv.shared._Z35group_norm_nhwc_fwd_one_pass_kernelI11Fp16IOBf16WLi512ELi120ELi480EEv26Group_norm_nhwc_fwd_params:
	.zero		1176


//--------------------- .nv.shared._Z35group_norm_nhwc_fwd_one_pass_kernelI11Fp16IOFp16WLi64ELi120ELi480EEv26Group_norm_nhwc_fwd_params --------------------------
	.section	.nv.shared._Z35group_norm_nhwc_fwd_one_pass_kernelI11Fp16IOFp16WLi64ELi120ELi480EEv26Group_norm_nhwc_fwd_params,"aw",@nobits
	.sectionflags	@""
	.align	8
.nv.shared._Z35group_norm_nhwc_fwd_one_pass_kernelI11Fp16IOFp16WLi64ELi120ELi480EEv26Group_norm_nhwc_fwd_params:
	.zero		1176


//--------------------- .nv.shared._Z35group_norm_nhwc_fwd_one_pass_kernelI11Fp16IOFp16WLi128ELi120ELi480EEv26Group_norm_nhwc_fwd_params --------------------------
	.section	.nv.shared._Z35group_norm_nhwc_fwd_one_pass_kernelI11Fp16IOFp16WLi128ELi120ELi480EEv26Group_norm_nhwc_fwd_params,"aw",@nobits
	.sectionflags	@""
	.align	8
.nv.shared._Z35group_norm_nhwc_fwd_one_pass_kernelI11Fp16IOFp16WLi128ELi120ELi480EEv26Group_norm_nhwc_fwd_params:
	.zero		1176


//--------------------- .nv.shared._Z35group_norm_nhwc_fwd_one_pass_kernelI11Fp16IOFp16WLi256ELi120ELi480EEv26Group_norm_nhwc_fwd_params --------------------------
	.section	.nv.shared._Z35group_norm_nhwc_fwd_one_pass_kernelI11Fp16IOFp16WLi256ELi120ELi480EEv26Group_norm_nhwc_fwd_params,"aw",@nobits
	.sectionflags	@""
	.align	8
.nv.shared._Z35group_norm_nhwc_fwd_one_pass_kernelI11Fp16IOFp16WLi256ELi120ELi480EEv26Group_norm_nhwc_fwd_params:
	.zero		1176


//--------------------- .nv.shared._Z35group_norm_nhwc_fwd_one_pass_kernelI11Fp16IOFp16WLi512ELi120ELi480EEv26Group_norm_nhwc_fwd_params --------------------------
	.section	.nv.shared._Z35group_norm_nhwc_fwd_one_pass_kernelI11Fp16IOFp16WLi512ELi120ELi480EEv26Group_norm_nhwc_fwd_params,"aw",@nobits
	.sectionflags	@""
	.align	8
.nv.shared._Z35group_norm_nhwc_fwd_one_pass_kernelI11Fp16IOFp16WLi512ELi120ELi480EEv26Group_norm_nhwc_fwd_params:
	.zero		1176


//--------------------- .nv.shared._Z35group_norm_nhwc_fwd_one_pass_kernelI11Fp32IOFp32WLi64ELi120ELi480EEv26Group_norm_nhwc_fwd_params --------------------------
	.section	.nv.shared._Z35group_norm_nhwc_fwd_one_pass_kernelI11Fp32IOFp32WLi64ELi120ELi480EEv26Group_norm_nhwc_fwd_params,"aw",@nobits
	.sectionflags	@""
	.align	8
.nv.shared._Z35group_norm_nhwc_fwd_one_pass_kernelI11Fp32IOFp32WLi64ELi120ELi480EEv26Group_norm_nhwc_fwd_params:
	.zero		1176


//--------------------- .nv.shared._Z35group_norm_nhwc_fwd_one_pass_kernelI11Fp32IOFp32WLi128ELi120ELi480EEv26Group_norm_nhwc_fwd_params --------------------------
	.section	.nv.shared._Z35group_norm_nhwc_fwd_one_pass_kernelI11Fp32IOFp32WLi128ELi120ELi480EEv26Group_norm_nhwc_fwd_params,"aw",@nobits
	.sectionflags	@""
	.align	8
.nv.shared._Z35group_norm_nhwc_fwd_one_pass_kernelI11Fp32IOFp32WLi128ELi120ELi480EEv26Group_norm_nhwc_fwd_params:
	.zero		1176


//--------------------- .nv.shared._Z35group_norm_nhwc_fwd_one_pass_kernelI11Fp32IOFp32WLi256ELi120ELi480EEv26Group_norm_nhwc_fwd_params --------------------------
	.section	.nv.shared._Z35group_norm_nhwc_fwd_one_pass_kernelI11Fp32IOFp32WLi256ELi120ELi480EEv26Group_norm_nhwc_fwd_params,"aw",@nobits
	.sectionflags	@""
	.align	8
.nv.shared._Z35group_norm_nhwc_fwd_one_pass_kernelI11Fp32IOFp32WLi256ELi120ELi480EEv26Group_norm_nhwc_fwd_params:
	.zero		1176


//--------------------- .nv.shared._Z35group_norm_nhwc_fwd_one_pass_kernelI11Fp32IOFp32WLi512ELi120ELi480EEv26Group_norm_nhwc_fwd_params --------------------------
	.section	.nv.shared._Z35group_norm_nhwc_fwd_one_pass_kernelI11Fp32IOFp32WLi512ELi120ELi480EEv26Group_norm_nhwc_fwd_params,"aw",@nobits
	.sectionflags	@""
	.align	8
.nv.shared._Z35group_norm_nhwc_fwd_one_pass_kernelI11Fp32IOFp32WLi512ELi120ELi480EEv26Group_norm_nhwc_fwd_params:
	.zero		1176


//--------------------- .nv.shared._Z35group_norm_nhwc_fwd_one_pass_kernelI11Fp32IOBf16WLi64ELi120ELi480EEv26Group_norm_nhwc_fwd_params --------------------------
	.section	.nv.shared._Z35group_norm_nhwc_fwd_one_pass_kernelI11Fp32IOBf16WLi64ELi120ELi480EEv26Group_norm_nhwc_fwd_params,"aw",@nobits
	.sectionflags	@""
	.align	8
.nv.shared._Z35group_norm_nhwc_fwd_one_pass_kernelI11Fp32IOBf16WLi64ELi120ELi480EEv26Group_norm_nhwc_fwd_params:
	.zero		1176


//--------------------- .nv.shared._Z35group_norm_nhwc_fwd_one_pass_kernelI11Fp32IOBf16WLi128ELi120ELi480EEv26Group_norm_nhwc_fwd_params --------------------------
	.section	.nv.shared._Z35group_norm_nhwc_fwd_one_pass_kernelI11Fp32IOBf16WLi128ELi120ELi480EEv26Group_norm_nhwc_fwd_params,"aw",@nobits
	.sectionflags	@""
	.align	8
.nv.shared._Z35group_norm_nhwc_fwd_one_pass_kernelI11Fp32IOBf16WLi128ELi120ELi480EEv26Group_norm_nhwc_fwd_params:
	.zero		1176


//--------------------- .nv.shared._Z35group_norm_nhwc_fwd_one_pass_kernelI11Fp32IOBf16WLi256ELi120ELi480EEv26Group_norm_nhwc_fwd_params --------------------------
	.section	.nv.shared._Z35group_norm_nhwc_fwd_one_pass_kernelI11Fp32IOBf16WLi256ELi120ELi480EEv26Group_norm_nhwc_fwd_params,"aw",@nobits
	.sectionflags	@""
	.align	8
.nv.shared._Z35group_norm_nhwc_fwd_one_pass_kernelI11Fp32IOBf16WLi256ELi120ELi480EEv26Group_norm_nhwc_fwd_params:
	.zero		1176


//--------------------- .nv.shared._Z35group_norm_nhwc_fwd_one_pass_kernelI11Fp32IOBf16WLi512ELi120ELi480EEv26Group_norm_nhwc_fwd_params --------------------------
	.section	.nv.shared._Z35group_norm_nhwc_fwd_one_pass_kernelI11Fp32IOBf16WLi512ELi120ELi480EEv26Group_norm_nhwc_fwd_params,"aw",@nobits
	.sectionflags	@""
	.align	8
.nv.shared._Z35group_norm_nhwc_fwd_one_pass_kernelI11Fp32IOBf16WLi512ELi120ELi480EEv26Group_norm_nhwc_fwd_params:
	.zero		1176


//--------------------- .nv.shared._Z35group_norm_nhwc_fwd_one_pass_kernelI11Fp32IOFp16WLi64ELi120ELi480EEv26Group_norm_nhwc_fwd_params --------------------------
	.section	.nv.shared._Z35group_norm_nhwc_fwd_one_pass_kernelI11Fp32IOFp16WLi64ELi120ELi480EEv26Group_norm_nhwc_fwd_params,"aw",@nobits
	.sectionflags	@""
	.align	8
.nv.shared._Z35group_norm_nhwc_fwd_one_pass_kernelI11Fp32IOFp16WLi64ELi120ELi480EEv26Group_norm_nhwc_fwd_params:
	.zero		1176


//--------------------- .nv.shared._Z35group_norm_nhwc_fwd_one_pass_kernelI11Fp32IOFp16WLi128ELi120ELi480EEv26Group_norm_nhwc_fwd_params --------------------------
	.section	.nv.shared._Z35group_norm_nhwc_fwd_one_pass_kernelI11Fp32IOFp16WLi128ELi120ELi480EEv26Group_norm_nhwc_fwd_params,"aw",@nobits
	.sectionflags	@""
	.align	8
.nv.shared._Z35group_norm_nhwc_fwd_one_pass_kernelI11Fp32IOFp16WLi128ELi120ELi480EEv26Group_norm_nhwc_fwd_params:
	.zero		1176


//--------------------- .nv.shared._Z35group_norm_nhwc_fwd_one_pass_kernelI11Fp32IOFp16WLi256ELi120ELi480EEv26Group_norm_nhwc_fwd_params --------------------------
	.section	.nv.shared._Z35group_norm_nhwc_fwd_one_pass_kernelI11Fp32IOFp16WLi256ELi120ELi480EEv26Group_norm_nhwc_fwd_params,"aw",@nobits
	.sectionflags	@""
	.align	8
.nv.shared._Z35group_norm_nhwc_fwd_one_pass_kernelI11Fp32IOFp16WLi256ELi120ELi480EEv26Group_norm_nhwc_fwd_params:
	.zero		1176


//--------------------- .nv.shared._Z35group_norm_nhwc_fwd_one_pass_kernelI11Fp32IOFp16WLi512ELi120ELi480EEv26Group_norm_nhwc_fwd_params --------------------------
	.section	.nv.shared._Z35group_norm_nhwc_fwd_one_pass_kernelI11Fp32IOFp16WLi512ELi120ELi480EEv26Group_norm_nhwc_fwd_params,"aw",@nobits
	.sectionflags	@""
	.align	8
.nv.shared._Z35group_norm_nhwc_fwd_one_pass_kernelI11Fp32IOFp16WLi512ELi120ELi480EEv26Group_norm_nhwc_fwd_params:
	.zero		1176


//--------------------- .nv.constant0._ZN3cub18CUB_300001_SM_10306detail11EmptyKernelIvEEvv --------------------------
	.section	.nv.constant0._ZN3cub18CUB_300001_SM_10306detail11EmptyKernelIvEEvv,"a",@progbits
	.sectionflags	@""
	.align	4
.nv.constant0._ZN3cub18CUB_300001_SM_10306detail11EmptyKernelIvEEvv:
	.zero		896


//--------------------- .nv.constant0._Z35group_norm_nhwc_bwd_one_pass_kernelI11Bf16IOFp32WLi64ELi120ELi480EEv26Group_norm_nhwc_bwd_params --------------------------
	.section	.nv.constant0._Z35group_norm_nhwc_bwd_one_pass_kernelI11Bf16IOFp32WLi64ELi120ELi480EEv26Group_norm_nhwc_bwd_params,"a",@progbits
	.sectionflags	@""
	.align	4
.nv.constant0._Z35group_norm_nhwc_bwd_one_pass_kernelI11Bf16IOFp32WLi64ELi120ELi480EEv26Group_norm_nhwc_bwd_params:
	.zero		1080


//--------------------- .nv.constant0._Z35group_norm_nhwc_bwd_one_pass_kernelI11Bf16IOFp32WLi128ELi120ELi480EEv26Group_norm_nhwc_bwd_params --------------------------
	.section	.nv.constant0._Z35group_norm_nhwc_bwd_one_pass_kernelI11Bf16IOFp32WLi128ELi120ELi480EEv26Group_norm_nhwc_bwd_params,"a",@progbits
	.sectionflags	@""
	.align	4
.nv.constant0._Z35group_norm_nhwc_bwd_one_pass_kernelI11Bf16IOFp32WLi128ELi120ELi480EEv26Group_norm_nhwc_bwd_params:
	.zero		1080


//--------------------- .nv.constant0._Z35group_norm_nhwc_bwd_one_pass_kernelI11Bf16IOFp32WLi256ELi120ELi480EEv26Group_norm_nhwc_bwd_params --------------------------
	.section	.nv.constant0._Z35group_norm_nhwc_bwd_one_pass_kernelI11Bf16IOFp32WLi256ELi120ELi480EEv26Group_norm_nhwc_bwd_params,"a",@progbits
	.sectionflags	@""
	.align	4
.nv.constant0._Z35group_norm_nhwc_bwd_one_pass_kernelI11Bf16IOFp32WLi256ELi120ELi480EEv26Group_norm_nhwc_bwd_params:
	.zero		1080


//--------------------- .nv.constant0._Z35group_norm_nhwc_bwd_one_pass_kernelI11Bf16IOFp32WLi512ELi120ELi480EEv26Group_norm_nhwc_bwd_params --------------------------
	.section	.nv.constant0._Z35group_norm_nhwc_bwd_one_pass_kernelI11Bf16IOFp32WLi512ELi120ELi480EEv26Group_norm_nhwc_bwd_params,"a",@progbits
	.sectionflags	@""
	.align	4
.nv.constant0._Z35group_norm_nhwc_bwd_one_pass_kernelI11Bf16IOFp32WLi512ELi120ELi480EEv26Group_norm_nhwc_bwd_params:
	.zero		1080


//--------------------- .nv.constant0._Z35group_norm_nhwc_bwd_one_pass_kernelI11Bf16IOBf16WLi64ELi120ELi480EEv26Group_norm_nhwc_bwd_params --------------------------
	.section	.nv.constant0._Z35group_norm_nhwc_bwd_one_pass_kernelI11Bf16IOBf16WLi64ELi120ELi480EEv26Group_norm_nhwc_bwd_params,"a",@progbits
	.sectionflags	@""
	.align	4
.nv.constant0._Z35group_norm_nhwc_bwd_one_pass_kernelI11Bf16IOBf16WLi64ELi120ELi480EEv26Group_norm_nhwc_bwd_params:
	.zero		1080


//--------------------- .nv.constant0._Z35group_norm_nhwc_bwd_one_pass_kernelI11Bf16IOBf16WLi128ELi120ELi480EEv26Group_norm_nhwc_bwd_params --------------------------
	.section	.nv.constant0._Z35group_norm_nhwc_bwd_one_pass_kernelI11Bf16IOBf16WLi128ELi120ELi480EEv26Group_norm_nhwc_bwd_params,"a",@progbits
	.sectionflags	@""
	.align	4
.nv.constant0._Z35group_norm_nhwc_bwd_one_pass_kernelI11Bf16IOBf16WLi128ELi120ELi480EEv26Group_norm_nhwc_bwd_params:
	.zero		1080


//--------------------- .nv.constant0._Z35group_norm_nhwc_bwd_one_pass_kernelI11Bf16IOBf16WLi256ELi120ELi480EEv26Group_norm_nhwc_bwd_params --------------------------
	.section	.nv.constant0._Z35group_norm_nhwc_bwd_one_pass_kernelI11Bf16IOBf16WLi256ELi120ELi480EEv26Group_norm_nhwc_bwd_params,"a",@progbits
	.sectionflags	@""
	.align	4
.nv.constant0._Z35group_norm_nhwc_bwd_one_pass_kernelI11Bf16IOBf16WLi256ELi120ELi480EEv26Group_norm_nhwc_bwd_params:
	.zero		1080


//--------------------- .nv.constant0._Z35group_norm_nhwc_bwd_one_pass_kernelI11Bf16IOBf16WLi512ELi120ELi480EEv26Group_norm_nhwc_bwd_params --------------------------
	.section	.nv.constant0._Z35group_norm_nhwc_bwd_one_pass_kernelI11Bf16IOBf16WLi512ELi120ELi480EEv26Group_norm_nhwc_bwd_params,"a",@progbits
	.sectionflags	@""
	.align	4
.nv.constant0._Z35group_norm_nhwc_bwd_one_pass_kernelI11Bf16IOBf16WLi512ELi120ELi480EEv26Group_norm_nhwc_bwd_params:
	.zero		1080


//--------------------- .nv.constant0._Z35group_norm_nhwc_bwd_one_pass_kernelI11Bf16IOFp16WLi64ELi120ELi480EEv26Group_norm_nhwc_bwd_params --------------------------
	.section	.nv.constant0._Z35group_norm_nhwc_bwd_one_pass_kernelI11Bf16IOFp16WLi64ELi120ELi480EEv26Group_norm_nhwc_bwd_params,"a",@progbits
	.sectionflags	@""
	.align	4
.nv.constant0._Z35group_norm_nhwc_bwd_one_pass_kernelI11Bf16IOFp16WLi64ELi120ELi480EEv26Group_norm_nhwc_bwd_params:
	.zero		1080


//--------------------- .nv.constant0._Z35group_norm_nhwc_bwd_one_pass_kernelI11Bf16IOFp16WLi128ELi120ELi480EEv26Group_norm_nhwc_bwd_params --------------------------
	.section	.nv.constant0._Z35group_norm_nhwc_bwd_one_pass_kernelI11Bf16IOFp16WLi128ELi120ELi480EEv26Group_norm_nhwc_bwd_params,"a",@progbits
	.sectionflags	@""
	.align	4
.nv.constant0._Z35group_norm_nhwc_bwd_one_pass_kernelI11Bf16IOFp16WLi128ELi120ELi480EEv26Group_norm_nhwc_bwd_params:
	.zero		1080


//--------------------- .nv.constant0._Z35group_norm_nhwc_bwd_one_pass_kernelI11Bf16IOFp16WLi256ELi120ELi480EEv26Group_norm_nhwc_bwd_params --------------------------
	.section	.nv.constant0._Z35group_norm_nhwc_bwd_one_pass_kernelI11Bf16IOFp16WLi256ELi120ELi480EEv26Group_norm_nhwc_bwd_params,"a",@progbits
	.sectionflags	@""
	.align	4
.nv.constant0._Z35group_norm_nhwc_bwd_one_pass_kernelI11Bf16IOFp16WLi256ELi120ELi480EEv26Group_norm_nhwc_bwd_params:
	.zero		1080


//--------------------- .nv.constant0._Z35group_norm_nhwc_bwd_one_pass_kernelI11Bf16IOFp16WLi512ELi120ELi480EEv26Group_norm_nhwc_bwd_params --------------------------
	.section	.nv.constant0._Z35group_norm_nhwc_bwd_one_pass_kernelI11Bf16IOFp16WLi512ELi120ELi480EEv26Group_norm_nhwc_bwd_params,"a",@progbits
	.sectionflags	@""
	.align	4
.nv.constant0._Z35group_norm_nhwc_bwd_one_pass_kernelI11Bf16IOFp16WLi512ELi120ELi480EEv26Group_norm_nhwc_bwd_params:
	.zero		1080


//--------------------- .nv.constant0._Z35group_norm_nhwc_bwd_one_pass_kernelI11Fp16IOFp32WLi64ELi120ELi480EEv26Group_norm_nhwc_bwd_params --------------------------
	.section	.nv.constant0._Z35group_norm_nhwc_bwd_one_pass_kernelI11Fp16IOFp32WLi64ELi120ELi480EEv26Group_norm_nhwc_bwd_params,"a",@progbits
	.sectionflags	@""
	.align	4
.nv.constant0._Z35group_norm_nhwc_bwd_one_pass_kernelI11Fp16IOFp32WLi64ELi120ELi480EEv26Group_norm_nhwc_bwd_params:
	.zero		1080


//--------------------- .nv.constant0._Z35group_norm_nhwc_bwd_one_pass_kernelI11Fp16IOFp32WLi128ELi120ELi480EEv26Group_norm_nhwc_bwd_params --------------------------
	.section	.nv.constant0._Z35group_norm_nhwc_bwd_one_pass_kernelI11Fp16IOFp32WLi128ELi120ELi480EEv26Group_norm_nhwc_bwd_params,"a",@progbits
	.sectionflags	@""
	.align	4
.nv.constant0._Z35group_norm_nhwc_bwd_one_pass_kernelI11Fp16IOFp32WLi128ELi120ELi480EEv26Group_norm_nhwc_bwd_params:
	.zero		1080


//--------------------- .nv.constant0._Z35group_norm_nhwc_bwd_one_pass_kernelI11Fp16IOFp32WLi256ELi120ELi480EEv26Group_norm_nhwc_bwd_params --------------------------
	.section	.nv.constant0._Z35group_norm_nhwc_bwd_one_pass_kernelI11Fp16IOFp32WLi256ELi120ELi480EEv26Group_norm_nhwc_bwd_params,"a",@progbits
	.sectionflags	@""
	.align	4
.nv.constant0._Z35group_norm_nhwc_bwd_one_pass_kernelI11Fp16IOFp32WLi256ELi120ELi480EEv26Group_norm_nhwc_bwd_params:
	.zero		1080


//--------------------- .nv.constant0._Z35group_norm_nhwc_bwd_one_pass_kernelI11Fp16IOFp32WLi512ELi120ELi480EEv26Group_norm_nhwc_bwd_params --------------------------
	.section	.nv.constant0._Z35group_norm_nhwc_bwd_one_pass_kernelI11Fp16IOFp32WLi512ELi120ELi480EEv26Group_norm_nhwc_bwd_params,"a",@progbits
	.sectionflags	@""
	.align	4
.nv.constant0._Z35group_norm_nhwc_bwd_one_pass_kernelI11Fp16IOFp32WLi512ELi120ELi480EEv26Group_norm_nhwc_bwd_params:
	.zero		1080


//--------------------- .nv.constant0._Z35group_norm_nhwc_bwd_one_pass_kernelI11Fp16IOBf16WLi64ELi120ELi480EEv26Group_norm_nhwc_bwd_params --------------------------
	.section	.nv.constant0._Z35group_norm_nhwc_bwd_one_pass_kernelI11Fp16IOBf16WLi64ELi120ELi480EEv26Group_norm_nhwc_bwd_params,"a",@progbits
	.sectionflags	@""
	.align	4
.nv.constant0._Z35group_norm_nhwc_bwd_one_pass_kernelI11Fp16IOBf16WLi64ELi120ELi480EEv26Group_norm_nhwc_bwd_params:
	.zero		1080


//--------------------- .nv.constant0._Z35group_norm_nhwc_bwd_one_pass_kernelI11Fp16IOBf16WLi128ELi120ELi480EEv26Group_norm_nhwc_bwd_params --------------------------
	.section	.nv.constant0._Z35group_norm_nhwc_bwd_one_pass_kernelI11Fp16IOBf16WLi128ELi120ELi480EEv26Group_norm_nhwc_bwd_params,"a",@progbits
	.sectionflags	@""
	.align	4
.nv.constant0._Z35group_norm_nhwc_bwd_one_pass_kernelI11Fp16IOBf16WLi128ELi120ELi480EEv26Group_norm_nhwc_bwd_params:
	.zero		1080


//--------------------- .nv.constant0._Z35group_norm_nhwc_bwd_one_pass_kernelI11Fp16IOBf16WLi256ELi120ELi480EEv26Group_norm_nhwc_bwd_params --------------------------
	.section	.nv.constant0._Z35group_norm_nhwc_bwd_one_pass_kernelI11Fp16IOBf16WLi256ELi120ELi480EEv26Group_norm_nhwc_bwd_params,"a",@progbits
	.sectionflags	@""
	.align	4
.nv.constant0._Z35group_norm_nhwc_bwd_one_pass_kernelI11Fp16IOBf16WLi256ELi120ELi480EEv26Group_norm_nhwc_bwd_params:
	.zero		1080


//--------------------- .nv.constant0._Z35group_norm_nhwc_bwd_one_pass_kernelI11Fp16IOBf16WLi512ELi120ELi480EEv26Group_norm_nhwc_bwd_params --------------------------
	.section	.nv.constant0._Z35group_norm_nhwc_bwd_one_pass_kernelI11Fp16IOBf16WLi512ELi120ELi480EEv26Group_norm_nhwc_bwd_params,"a",@progbits
	.sectionflags	@""
	.align	4
.nv.constant0._Z35group_norm_nhwc_bwd_one_pass_kernelI11Fp16IOBf16WLi512ELi120ELi480EEv26Group_norm_nhwc_bwd_params:
	.zero		1080


//--------------------- .nv.constant0._Z35group_norm_nhwc_bwd_one_pass_kernelI11Fp16IOFp16WLi64ELi120ELi480EEv26Group_norm_nhwc_bwd_params --------------------------
	.section	.nv.constant0._Z35group_norm_nhwc_bwd_one_pass_kernelI11Fp16IOFp16WLi64ELi120ELi480EEv26Group_norm_nhwc_bwd_params,"a",@progbits
	.sectionflags	@""
	.align	4
.nv.constant0._Z35group_norm_nhwc_bwd_one_pass_kernelI11Fp16IOFp16WLi64ELi120ELi480EEv26Group_norm_nhwc_bwd_params:
	.zero		1080


//--------------------- .nv.constant0._Z35group_norm_nhwc_bwd_one_pass_kernelI11Fp16IOFp16WLi128ELi120ELi480EEv26Group_norm_nhwc_bwd_params --------------------------
	.section	.nv.constant0._Z35group_norm_nhwc_bwd_one_pass_kernelI11Fp16IOFp16WLi128ELi120ELi480EEv26Group_norm_nhwc_bwd_params,"a",@progbits
	.sectionflags	@""
	.align	4
.nv.constant0._Z35group_norm_nhwc_bwd_one_pass_kernelI11Fp16IOFp16WLi128ELi120ELi480EEv26Group_norm_nhwc_bwd_params:
	.zero		1080


//--------------------- .nv.constant0._Z35group_norm_nhwc_bwd_one_pass_kernelI11Fp16IOFp16WLi256ELi120ELi480EEv26Group_norm_nhwc_bwd_params --------------------------
	.section	.nv.constant0._Z35group_norm_nhwc_bwd_one_pass_kernelI11Fp16IOFp16WLi256ELi120ELi480EEv26Group_norm_nhwc_bwd_params,"a",@progbits
	.sectionflags	@""
	.align	4
.nv.constant0._Z35group_norm_nhwc_bwd_one_pass_kernelI11Fp16IOFp16WLi256ELi120ELi480EEv26Group_norm_nhwc_bwd_params:
	.zero		1080


//--------------------- .nv.constant0._Z35group_norm_nhwc_bwd_one_pass_kernelI11Fp16IOFp16WLi512ELi120ELi480EEv26Group_norm_nhwc_bwd_params --------------------------
	.section	.nv.constant0._Z35group_norm_nhwc_bwd_one_pass_kernelI11Fp16IOFp16WLi512ELi120ELi480EEv26Group_norm_nhwc_bwd_params,"a",@progbits
	.sectionflags	@""
	.align	4
.nv.constant0._Z35group_norm_nhwc_bwd_one_pass_kernelI11Fp16IOFp16WLi512ELi120ELi480EEv26Group_norm_nhwc_bwd_params:
	.zero		1080


//--------------------- .nv.constant0._Z35group_norm_nhwc_bwd_one_pass_kernelI11Fp32IOFp32WLi64ELi120ELi480EEv26Group_norm_nhwc_bwd_params --------------------------
	.section	.nv.constant0._Z35group_norm_nhwc_bwd_one_pass_kernelI11Fp32IOFp32WLi64ELi120ELi480EEv26Group_norm_nhwc_bwd_params,"a",@progbits
	.sectionflags	@""
	.align	4
.nv.constant0._Z35group_norm_nhwc_bwd_one_pass_kernelI11Fp32IOFp32WLi64ELi120ELi480EEv26Group_norm_nhwc_bwd_params:
	.zero		1080


//--------------------- .nv.constant0._Z35group_norm_nhwc_bwd_one_pass_kernelI11Fp32IOFp32WLi128ELi120ELi480EEv26Group_norm_nhwc_bwd_params --------------------------
	.section	.nv.constant0._Z35group_norm_nhwc_bwd_one_pass_kernelI11Fp32IOFp32WLi128ELi120ELi480EEv26Group_norm_nhwc_bwd_params,"a",@progbits
	.sectionflags	@""
	.align	4
.nv.constant0._Z35group_norm_nhwc_bwd_one_pass_kernelI11Fp32IOFp32WLi128ELi120ELi480EEv26Group_norm_nhwc_bwd_params:
	.zero		1080


//--------------------- .nv.constant0._Z35group_norm_nhwc_bwd_one_pass_kernelI11Fp32IOFp32WLi256ELi120ELi480EEv26Group_norm_nhwc_bwd_params --------------------------
	.section	.nv.constant0._Z35group_norm_nhwc_bwd_one_pass_kernelI11Fp32IOFp32WLi256ELi120ELi480EEv26Group_norm_nhwc_bwd_params,"a",@progbits
	.sectionflags	@""
	.align	4
.nv.constant0._Z35group_norm_nhwc_bwd_one_pass_kernelI11Fp32IOFp32WLi256ELi120ELi480EEv26Group_norm_nhwc_bwd_params:
	.zero		1080


//--------------------- .nv.constant0._Z35group_norm_nhwc_bwd_one_pass_kernelI11Fp32IOFp32WLi512ELi120ELi480EEv26Group_norm_nhwc_bwd_params --------------------------
	.section	.nv.constant0._Z35group_norm_nhwc_bwd_one_pass_kernelI11Fp32IOFp32WLi512ELi120ELi480EEv26Group_norm_nhwc_bwd_params,"a",@progbits
	.sectionflags	@""
	.align	4
.nv.constant0._Z35group_norm_nhwc_bwd_one_pass_kernelI11Fp32IOFp32WLi512ELi120ELi480EEv26Group_norm_nhwc_bwd_params:
	.zero		1080


//--------------------- .nv.constant0._Z35group_norm_nhwc_bwd_one_pass_kernelI11Fp32IOBf16WLi64ELi120ELi480EEv26Group_norm_nhwc_bwd_params --------------------------
	.section	.nv.constant0._Z35group_norm_nhwc_bwd_one_pass_kernelI11Fp32IOBf16WLi64ELi120ELi480EEv26Group_norm_nhwc_bwd_params,"a",@progbits
	.sectionflags	@""
	.align	4
.nv.constant0._Z35group_norm_nhwc_bwd_one_pass_kernelI11Fp32IOBf16WLi64ELi120ELi480EEv26Group_norm_nhwc_bwd_params:
	.zero		1080


//--------------------- .nv.constant0._Z35group_norm_nhwc_bwd_one_pass_kernelI11Fp32IOBf16WLi128ELi120ELi480EEv26Group_norm_nhwc_bwd_params --------------------------
	.section	.nv.constant0._Z35group_norm_nhwc_bwd_one_pass_kernelI11Fp32IOBf16WLi128ELi120ELi480EEv26Group_norm_nhwc_bwd_params,"a",@progbits
	.sectionflags	@""
	.align	4
.nv.constant0._Z35group_norm_nhwc_bwd_one_pass_kernelI11Fp32IOBf16WLi128ELi120ELi480EEv26Group_norm_nhwc_bwd_params:
	.zero		1080


//--------------------- .nv.constant0._Z35group_norm_nhwc_bwd_one_pass_kernelI11Fp32IOBf16WLi256ELi120ELi480EEv26Group_norm_nhwc_bwd_params --------------------------
	.section	.nv.constant0._Z35group_norm_nhwc_bwd_one_pass_kernelI11Fp32IOBf16WLi256ELi120ELi480EEv26Group_norm_nhwc_bwd_params,"a",@progbits
	.sectionflags	@""
	.align	4
.nv.constant0._Z35group_norm_nhwc_bwd_one_pass_kernelI11Fp32IOBf16WLi256ELi120ELi480EEv26Group_norm_nhwc_bwd_params:
	.zero		1080


//--------------------- .nv.constant0._Z35group_norm_nhwc_bwd_one_pass_kernelI11Fp32IOBf16WLi512ELi120ELi480EEv26Group_norm_nhwc_bwd_params --------------------------
	.section	.nv.constant0._Z35group_norm_nhwc_bwd_one_pass_kernelI11Fp32IOBf16WLi512ELi120ELi480EEv26Group_norm_nhwc_bwd_params,"a",@progbits
	.sectionflags	@""
	.align	4
.nv.constant0._Z35group_norm_nhwc_bwd_one_pass_kernelI11Fp32IOBf16WLi512ELi120ELi480EEv26Group_norm_nhwc_bwd_params:
	.zero		1080


//--------------------- .nv.constant0._Z35group_norm_nhwc_bwd_one_pass_kernelI11Fp32IOFp16WLi64ELi120ELi480EEv26Group_norm_nhwc_bwd_params --------------------------
	.section	.nv.constant0._Z35group_norm_nhwc_bwd_one_pass_kernelI11Fp32IOFp16WLi64ELi120ELi480EEv26Group_norm_nhwc_bwd_params,"a",@progbits
	.sectionflags	@""
	.align	4
.nv.constant0._Z35group_norm_nhwc_bwd_one_pass_kernelI11Fp32IOFp16WLi64ELi120ELi480EEv26Group_norm_nhwc_bwd_params:
	.zero		1080


//--------------------- .nv.constant0._Z35group_norm_nhwc_bwd_one_pass_kernelI11Fp32IOFp16WLi128ELi120ELi480EEv26Group_norm_nhwc_bwd_params --------------------------
	.section	.nv.constant0._Z35group_norm_nhwc_bwd_one_pass_kernelI11Fp32IOFp16WLi128ELi120ELi480EEv26Group_norm_nhwc_bwd_params,"a",@progbits
	.sectionflags	@""
	.align	4
.nv.constant0._Z35group_norm_nhwc_bwd_one_pass_kernelI11Fp32IOFp16WLi128ELi120ELi480EEv26Group_norm_nhwc_bwd_params:
	.zero		1080


//--------------------- .nv.constant0._Z35group_norm_nhwc_bwd_one_pass_kernelI11Fp32IOFp16WLi256ELi120ELi480EEv26Group_norm_nhwc_bwd_params --------------------------
	.section	.nv.constant0._Z35group_norm_nhwc_bwd_one_pass_kernelI11Fp32IOFp16WLi256ELi120ELi480EEv26Group_norm_nhwc_bwd_params,"a",@progbits
	.sectionflags	@""
	.align	4
.nv.constant0._Z35group_norm_nhwc_bwd_one_pass_kernelI11Fp32IOFp16WLi256ELi120ELi480EEv26Group_norm_nhwc_bwd_params:
	.zero		1080


//--------------------- .nv.constant0._Z35group_norm_nhwc_bwd_one_pass_kernelI11Fp32IOFp16WLi512ELi120ELi480EEv26Group_norm_nhwc_bwd_params --------------------------
	.section	.nv.constant0._Z35group_norm_nhwc_bwd_one_pass_kernelI11Fp32IOFp16WLi512ELi120ELi480EEv26Group_norm_nhwc_bwd_params,"a",@progbits
	.sectionflags	@""
	.align	4
.nv.constant0._Z35group_norm_nhwc_bwd_one_pass_kernelI11Fp32IOFp16WLi512ELi120ELi480EEv26Group_norm_nhwc_bwd_params:
	.zero		1080


//--------------------- .nv.constant0._Z35group_norm_nhwc_fwd_one_pass_kernelI11Bf16IOFp32WLi64ELi120ELi480EEv26Group_norm_nhwc_fwd_params --------------------------
	.section	.nv.constant0._Z35group_norm_nhwc_fwd_one_pass_kernelI11Bf16IOFp32WLi64ELi120ELi480EEv26Group_norm_nhwc_fwd_params,"a",@progbits
	.sectionflags	@""
	.align	4
.nv.constant0._Z35group_norm_nhwc_fwd_one_pass_kernelI11Bf16IOFp32WLi64ELi120ELi480EEv26Group_norm_nhwc_fwd_params:
	.zero		1056


//--------------------- .nv.constant0._Z35group_norm_nhwc_fwd_one_pass_kernelI11Bf16IOFp32WLi128ELi120ELi480EEv26Group_norm_nhwc_fwd_params --------------------------
	.section	.nv.constant0._Z35group_norm_nhwc_fwd_one_pass_kernelI11Bf16IOFp32WLi128ELi120ELi480EEv26Group_norm_nhwc_fwd_params,"a",@progbits
	.sectionflags	@""
	.align	4
.nv.constant0._Z35group_norm_nhwc_fwd_one_pass_kernelI11Bf16IOFp32WLi128ELi120ELi480EEv26Group_norm_nhwc_fwd_params:
	.zero		1056


//--------------------- .nv.constant0._Z35group_norm_nhwc_fwd_one_pass_kernelI11Bf16IOFp32WLi256ELi120ELi480EEv26Group_norm_nhwc_fwd_params --------------------------
	.section	.nv.constant0._Z35group_norm_nhwc_fwd_one_pass_kernelI11Bf16IOFp32WLi256ELi120ELi480EEv26Group_norm_nhwc_fwd_params,"a",@progbits
	.sectionflags	@""
	.align	4
.nv.constant0._Z35group_norm_nhwc_fwd_one_pass_kernelI11Bf16IOFp32WLi256ELi120ELi480EEv26Group_norm_nhwc_fwd_params:
	.zero		1056


//--------------------- .nv.constant0._Z35group_norm_nhwc_fwd_one_pass_kernelI11Bf16IOFp32WLi512ELi120ELi480EEv26Group_norm_nhwc_fwd_params --------------------------
	.section	.nv.constant0._Z35group_norm_nhwc_fwd_one_pass_kernelI11Bf16IOFp32WLi512ELi120ELi480EEv26Group_norm_nhwc_fwd_params,"a",@progbits
	.sectionflags	@""
	.align	4
.nv.constant0._Z35group_norm_nhwc_fwd_one_pass_kernelI11Bf16IOFp32WLi512ELi120ELi480EEv26Group_norm_nhwc_fwd_params:
	.zero		1056


//--------------------- .nv.constant0._Z35group_norm_nhwc_fwd_one_pass_kernelI11Bf16IOBf16WLi64ELi120ELi480EEv26Group_norm_nhwc_fwd_params --------------------------
	.section	.nv.constant0._Z35group_norm_nhwc_fwd_one_pass_kernelI11Bf16IOBf16WLi64ELi120ELi480EEv26Group_norm_nhwc_fwd_params,"a",@progbits
	.sectionflags	@""
	.align	4
.nv.constant0._Z35group_norm_nhwc_fwd_one_pass_kernelI11Bf16IOBf16WLi64ELi120ELi480EEv26Group_norm_nhwc_fwd_params:
	.zero		1056


//--------------------- .nv.constant0._Z35group_norm_nhwc_fwd_one_pass_kernelI11Bf16IOBf16WLi128ELi120ELi480EEv26Group_norm_nhwc_fwd_params --------------------------
	.section	.nv.constant0._Z35group_norm_nhwc_fwd_one_pass_kernelI11Bf16IOBf16WLi128ELi120ELi480EEv26Group_norm_nhwc_fwd_params,"a",@progbits
	.sectionflags	@""
	.align	4
.nv.constant0._Z35group_norm_nhwc_fwd_one_pass_kernelI11Bf16IOBf16WLi128ELi120ELi480EEv26Group_norm_nhwc_fwd_params:
	.zero		1056


//--------------------- .nv.constant0._Z35group_norm_nhwc_fwd_one_pass_kernelI11Bf16IOBf16WLi256ELi120ELi480EEv26Group_norm_nhwc_fwd_params --------------------------
	.section	.nv.constant0._Z35group_norm_nhwc_fwd_one_pass_kernelI11Bf16IOBf16WLi256ELi120ELi480EEv26Group_norm_nhwc_fwd_params,"a",@progbits
	.sectionflags	@""
	.align	4
.nv.constant0._Z35group_norm_nhwc_fwd_one_pass_kernelI11Bf16IOBf16WLi256ELi120ELi480EEv26Group_norm_nhwc_fwd_params:
	.zero		1056


//--------------------- .nv.constant0._Z35group_norm_nhwc_fwd_one_pass_kernelI11Bf16IOBf16WLi512ELi120ELi480EEv26Group_norm_nhwc_fwd_params --------------------------
	.section	.nv.constant0._Z35group_norm_nhwc_fwd_one_pass_kernelI11Bf16IOBf16WLi512ELi120ELi480EEv26Group_norm_nhwc_fwd_params,"a",@progbits
	.sectionflags	@""
	.align	4
.nv.constant0._Z35group_norm_nhwc_fwd_one_pass_kernelI11Bf16IOBf16WLi512ELi120ELi480EEv26Group_norm_nhwc_fwd_params:
	.zero		1056


//--------------------- .nv.constant0._Z35group_norm_nhwc_fwd_one_pass_kernelI11Bf16IOFp16WLi64ELi120ELi480EEv26Group_norm_nhwc_fwd_params --------------------------
	.section	.nv.constant0._Z35group_norm_nhwc_fwd_one_pass_kernelI11Bf16IOFp16WLi64ELi120ELi480EEv26Group_norm_nhwc_fwd_params,"a",@progbits
	.sectionflags	@""
	.align	4
.nv.constant0._Z35group_norm_nhwc_fwd_one_pass_kernelI11Bf16IOFp16WLi64ELi120ELi480EEv26Group_norm_nhwc_fwd_params:
	.zero		1056


//--------------------- .nv.constant0._Z35group_norm_nhwc_fwd_one_pass_kernelI11Bf16IOFp16WLi128ELi120ELi480EEv26Group_norm_nhwc_fwd_params --------------------------
	.section	.nv.constant0._Z35group_norm_nhwc_fwd_one_pass_kernelI11Bf16IOFp16WLi128ELi120ELi480EEv26Group_norm_nhwc_fwd_params,"a",@progbits
	.sectionflags	@""
	.align	4
.nv.constant0._Z35group_norm_nhwc_fwd_one_pass_kernelI11Bf16IOFp16WLi128ELi120ELi480EEv26Group_norm_nhwc_fwd_params:
	.zero		1056


//--------------------- .nv.constant0._Z35group_norm_nhwc_fwd_one_pass_kernelI11Bf16IOFp16WLi256ELi120ELi480EEv26Group_norm_nhwc_fwd_params --------------------------
	.section	.nv.constant0._Z35group_norm_nhwc_fwd_one_pass_kernelI11Bf16IOFp16WLi256ELi120ELi480EEv26Group_norm_nhwc_fwd_params,"a",@progbits
	.sectionflags	@""
	.align	4
.nv.constant0._Z35group_norm_nhwc_fwd_one_pass_kernelI11Bf16IOFp16WLi256ELi120ELi480EEv26Group_norm_nhwc_fwd_params:
	.zero		1056


//--------------------- .nv.constant0._Z35group_norm_nhwc_fwd_one_pass_kernelI11Bf16IOFp16WLi512ELi120ELi480EEv26Group_norm_nhwc_fwd_params --------------------------
	.section	.nv.constant0._Z35group_norm_nhwc_fwd_one_pass_kernelI11Bf16IOFp16WLi512ELi120ELi480EEv26Group_norm_nhwc_fwd_params,"a",@progbits
	.sectionflags	@""
	.align	4
.nv.constant0._Z35group_norm_nhwc_fwd_one_pass_kernelI11Bf16IOFp16WLi512ELi120ELi480EEv26Group_norm_nhwc_fwd_params:
	.zero		1056


//--------------------- .nv.constant0._Z35group_norm_nhwc_fwd_one_pass_kernelI11Fp16IOFp32WLi64ELi120ELi480EEv26Group_norm_nhwc_fwd_params --------------------------
	.section	.nv.constant0._Z35group_norm_nhwc_fwd_one_pass_kernelI11Fp16IOFp32WLi64ELi120ELi480EEv26Group_norm_nhwc_fwd_params,"a",@progbits
	.sectionflags	@""
	.align	4
.nv.constant0._Z35group_norm_nhwc_fwd_one_pass_kernelI11Fp16IOFp32WLi64ELi120ELi480EEv26Group_norm_nhwc_fwd_params:
	.zero		1056


//--------------------- .nv.constant0._Z35group_norm_nhwc_fwd_one_pass_kernelI11Fp16IOFp32WLi128ELi120ELi480EEv26Group_norm_nhwc_fwd_params --------------------------
	.section	.nv.constant0._Z35group_norm_nhwc_fwd_one_pass_kernelI11Fp16IOFp32WLi128ELi120ELi480EEv26Group_norm_nhwc_fwd_params,"a",@progbits
	.sectionflags	@""
	.align	4
.nv.constant0._Z35group_norm_nhwc_fwd_one_pass_kernelI11Fp16IOFp32WLi128ELi120ELi480EEv26Group_norm_nhwc_fwd_params:
	.zero		1056


//--------------------- .nv.constant0._Z35group_norm_nhwc_fwd_one_pass_kernelI11Fp16IOFp32WLi256ELi120ELi480EEv26Group_norm_nhwc_fwd_params --------------------------
	.section	.nv.constant0._Z35group_norm_nhwc_fwd_one_pass_kernelI11Fp16IOFp32WLi256ELi120ELi480EEv26Group_norm_nhwc_fwd_params,"a",@progbits
	.sectionflags	@""
	.align	4
.nv.constant0._Z35group_norm_nhwc_fwd_one_pass_kernelI11Fp16IOFp32WLi256ELi120ELi480EEv26Group_norm_nhwc_fwd_params:
	.zero		1056


//--------------------- .nv.constant0._Z35group_norm_nhwc_fwd_one_pass_kernelI11Fp16IOFp32WLi512ELi120ELi480EEv26Group_norm_nhwc_fwd_params --------------------------
	.section	.nv.constant0._Z35group_norm_nhwc_fwd_one_pass_kernelI11Fp16IOFp32WLi512ELi120ELi480EEv26Group_norm_nhwc_fwd_params,"a",@progbits
	.sectionflags	@""
	.align	4
.nv.constant0._Z35group_norm_nhwc_fwd_one_pass_kernelI11Fp16IOFp32WLi512ELi120ELi480EEv26Group_norm_nhwc_fwd_params:
	.zero		1056


//--------------------- .nv.constant0._Z35group_norm_nhwc_fwd_one_pass_kernelI11Fp16IOBf16WLi64ELi120ELi480EEv26Group_norm_nhwc_fwd_params --------------------------
	.section	.nv.constant0._Z35group_norm_nhwc_fwd_one_pass_kernelI11Fp16IOBf16WLi64ELi120ELi480EEv26Group_norm_nhwc_fwd_params,"a",@progbits
	.sectionflags	@""
	.align	4
.nv.constant0._Z35group_norm_nhwc_fwd_one_pass_kernelI11Fp16IOBf16WLi64ELi120ELi480EEv26Group_norm_nhwc_fwd_params:
	.zero		1056


//--------------------- .nv.constant0._Z35group_norm_nhwc_fwd_one_pass_kernelI11Fp16IOBf16WLi128ELi120ELi480EEv26Group_norm_nhwc_fwd_params --------------------------
	.section	.nv.constant0._Z35group_norm_nhwc_fwd_one_pass_kernelI11Fp16IOBf16WLi128ELi120ELi480EEv26Group_norm_nhwc_fwd_params,"a",@progbits
	.sectionflags	@""
	.align	4
.nv.constant0._Z35group_norm_nhwc_fwd_one_pass_kernelI11Fp16IOBf16WLi128ELi120ELi480EEv26Group_norm_nhwc_fwd_params:
	.zero		1056


//--------------------- .nv.constant0._Z35group_norm_nhwc_fwd_one_pass_kernelI11Fp16IOBf16WLi256ELi120ELi480EEv26Group_norm_nhwc_fwd_params --------------------------
	.section	.nv.constant0._Z35group_norm_nhwc_fwd_one_pass_kernelI11Fp16IOBf16WLi256ELi120ELi480EEv26Group_norm_nhwc_fwd_params,"a",@progbits
	.sectionflags	@""
	.align	4
.nv.constant0._Z35group_norm_nhwc_fwd_one_pass_kernelI11Fp16IOBf16WLi256ELi120ELi480EEv26Group_norm_nhwc_fwd_params:
	.zero		1056


//--------------------- .nv.constant0._Z35group_norm_nhwc_fwd_one_pass_kernelI11Fp16IOBf16WLi512ELi120ELi480EEv26Group_norm_nhwc_fwd_params --------------------------
	.section	.nv.constant0._Z35group_norm_nhwc_fwd_one_pass_kernelI11Fp16IOBf16WLi512ELi120ELi480EEv26Group_norm_nhwc_fwd_params,"a",@progbits
	.sectionflags	@""
	.align	4
.nv.constant0._Z35group_norm_nhwc_fwd_one_pass_kernelI11Fp16IOBf16WLi512ELi120ELi480EEv26Group_norm_nhwc_fwd_params:
	.zero		1056


//--------------------- .nv.constant0._Z35group_norm_nhwc_fwd_one_pass_kernelI11Fp16IOFp16WLi64ELi120ELi480EEv26Group_norm_nhwc_fwd_params --------------------------
	.section	.nv.constant0._Z35group_norm_nhwc_fwd_one_pass_kernelI11Fp16IOFp16WLi64ELi120ELi480EEv26Group_norm_nhwc_fwd_params,"a",@progbits
	.sectionflags	@""
	.align	4
.nv.constant0._Z35group_norm_nhwc_fwd_one_pass_kernelI11Fp16IOFp16WLi64ELi120ELi480EEv26Group_norm_nhwc_fwd_params:
	.zero		1056


//--------------------- .nv.constant0._Z35group_norm_nhwc_fwd_one_pass_kernelI11Fp16IOFp16WLi128ELi120ELi480EEv26Group_norm_nhwc_fwd_params --------------------------
	.section	.nv.constant0._Z35group_norm_nhwc_fwd_one_pass_kernelI11Fp16IOFp16WLi128ELi120ELi480EEv26Group_norm_nhwc_fwd_params,"a",@progbits
	.sectionflags	@""
	.align	4
.nv.constant0._Z35group_norm_nhwc_fwd_one_pass_kernelI11Fp16IOFp16WLi128ELi120ELi480EEv26Group_norm_nhwc_fwd_params:
	.zero		1056


//--------------------- .nv.constant0._Z35group_norm_nhwc_fwd_one_pass_kernelI11Fp16IOFp16WLi256ELi120ELi480EEv26Group_norm_nhwc_fwd_params --------------------------
	.section	.nv.constant0._Z35group_norm_nhwc_fwd_one_pass_kernelI11Fp16IOFp16WLi256ELi120ELi480EEv26Group_norm_nhwc_fwd_params,"a",@progbits
	.sectionflags	@""
	.align	4
.nv.constant0._Z35group_norm_nhwc_fwd_one_pass_kernelI11Fp16IOFp16WLi256ELi120ELi480EEv26Group_norm_nhwc_fwd_params:
	.zero		1056


//--------------------- .nv.constant0._Z35group_norm_nhwc_fwd_one_pass_kernelI11Fp16IOFp16WLi512ELi120ELi480EEv26Group_norm_nhwc_fwd_params --------------------------
	.section	.nv.constant0._Z35group_norm_nhwc_fwd_one_pass_kernelI11Fp16IOFp16WLi512ELi120ELi480EEv26Group_norm_nhwc_fwd_params,"a",@progbits
	.sectionflags	@""
	.align	4
.nv.constant0._Z35group_norm_nhwc_fwd_one_pass_kernelI11Fp16IOFp16WLi512ELi120ELi480EEv26Group_norm_nhwc_fwd_params:
	.zero		1056


//--------------------- .nv.constant0._Z35group_norm_nhwc_fwd_one_pass_kernelI11Fp32IOFp32WLi64ELi120ELi480EEv26Group_norm_nhwc_fwd_params --------------------------
	.section	.nv.constant0._Z35group_norm_nhwc_fwd_one_pass_kernelI11Fp32IOFp32WLi64ELi120ELi480EEv26Group_norm_nhwc_fwd_params,"a",@progbits
	.sectionflags	@""
	.align	4
.nv.constant0._Z35group_norm_nhwc_fwd_one_pass_kernelI11Fp32IOFp32WLi64ELi120ELi480EEv26Group_norm_nhwc_fwd_params:
	.zero		1056


//--------------------- .nv.constant0._Z35group_norm_nhwc_fwd_one_pass_kernelI11Fp32IOFp32WLi128ELi120ELi480EEv26Group_norm_nhwc_fwd_params --------------------------
	.section	.nv.constant0._Z35group_norm_nhwc_fwd_one_pass_kernelI11Fp32IOFp32WLi128ELi120ELi480EEv26Group_norm_nhwc_fwd_params,"a",@progbits
	.sectionflags	@""
	.align	4
.nv.constant0._Z35group_norm_nhwc_fwd_one_pass_kernelI11Fp32IOFp32WLi128ELi120ELi480EEv26Group_norm_nhwc_fwd_params:
	.zero		1056


//--------------------- .nv.constant0._Z35group_norm_nhwc_fwd_one_pass_kernelI11Fp32IOFp32WLi256ELi120ELi480EEv26Group_norm_nhwc_fwd_params --------------------------
	.section	.nv.constant0._Z35group_norm_nhwc_fwd_one_pass_kernelI11Fp32IOFp32WLi256ELi120ELi480EEv26Group_norm_nhwc_fwd_params,"a",@progbits
	.sectionflags	@""
	.align	4
.nv.constant0._Z35group_norm_nhwc_fwd_one_pass_kernelI11Fp32IOFp32WLi256ELi120ELi480EEv26Group_norm_nhwc_fwd_params:
	.zero		1056


//--------------------- .nv.constant0._Z35group_norm_nhwc_fwd_one_pass_kernelI11Fp32IOFp32WLi512ELi120ELi480EEv26Group_norm_nhwc_fwd_params --------------------------
	.section	.nv.constant0._Z35group_norm_nhwc_fwd_one_pass_kernelI11Fp32IOFp32WLi512ELi120ELi480EEv26Group_norm_nhwc_fwd_params,"a",@progbits
	.sectionflags	@""
	.align	4
.nv.constant0._Z35group_norm_nhwc_fwd_one_pass_kernelI11Fp32IOFp32WLi512ELi120ELi480EEv26Group_norm_nhwc_fwd_params:
	.zero		1056


//--------------------- .nv.constant0._Z35group_norm_nhwc_fwd_one_pass_kernelI11Fp32IOBf16WLi64ELi120ELi480EEv26Group_norm_nhwc_fwd_params --------------------------
	.section	.nv.constant0._Z35group_norm_nhwc_fwd_one_pass_kernelI11Fp32IOBf16WLi64ELi120ELi480EEv26Group_norm_nhwc_fwd_params,"a",@progbits
	.sectionflags	@""
	.align	4
.nv.constant0._Z35group_norm_nhwc_fwd_one_pass_kernelI11Fp32IOBf16WLi64ELi120ELi480EEv26Group_norm_nhwc_fwd_params:
	.zero		1056


//--------------------- .nv.constant0._Z35group_norm_nhwc_fwd_one_pass_kernelI11Fp32IOBf16WLi128ELi120ELi480EEv26Group_norm_nhwc_fwd_params --------------------------
	.section	.nv.constant0._Z35group_norm_nhwc_fwd_one_pass_kernelI11Fp32IOBf16WLi128ELi120ELi480EEv26Group_norm_nhwc_fwd_params,"a",@progbits
	.sectionflags	@""
	.align	4
.nv.constant0._Z35group_norm_nhwc_fwd_one_pass_kernelI11Fp32IOBf16WLi128ELi120ELi480EEv26Group_norm_nhwc_fwd_params:
	.zero		1056


//--------------------- .nv.constant0._Z35group_norm_nhwc_fwd_one_pass_kernelI11Fp32IOBf16WLi256ELi120ELi480EEv26Group_norm_nhwc_fwd_params --------------------------
	.section	.nv.constant0._Z35group_norm_nhwc_fwd_one_pass_kernelI11Fp32IOBf16WLi256ELi120ELi480EEv26Group_norm_nhwc_fwd_params,"a",@progbits
	.sectionflags	@""
	.align	4
.nv.constant0._Z35group_norm_nhwc_fwd_one_pass_kernelI11Fp32IOBf16WLi256ELi120ELi480EEv26Group_norm_nhwc_fwd_params:
	.zero		1056


//--------------------- .nv.constant0._Z35group_norm_nhwc_fwd_one_pass_kernelI11Fp32IOBf16WLi512ELi120ELi480EEv26Group_norm_nhwc_fwd_params --------------------------
	.section	.nv.constant0._Z35group_norm_nhwc_fwd_one_pass_kernelI11Fp32IOBf16WLi512ELi120ELi480EEv26Group_norm_nhwc_fwd_params,"a",@progbits
	.sectionflags	@""
	.align	4
.nv.constant0._Z35group_norm_nhwc_fwd_one_pass_kernelI11Fp32IOBf16WLi512ELi120ELi480EEv26Group_norm_nhwc_fwd_params:
	.zero		1056


//--------------------- .nv.constant0._Z35group_norm_nhwc_fwd_one_pass_kernelI11Fp32IOFp16WLi64ELi120ELi480EEv26Group_norm_nhwc_fwd_params --------------------------
	.section	.nv.constant0._Z35group_norm_nhwc_fwd_one_pass_kernelI11Fp32IOFp16WLi64ELi120ELi480EEv26Group_norm_nhwc_fwd_params,"a",@progbits
	.sectionflags	@""
	.align	4
.nv.constant0._Z35group_norm_nhwc_fwd_one_pass_kernelI11Fp32IOFp16WLi64ELi120ELi480EEv26Group_norm_nhwc_fwd_params:
	.zero		1056


//--------------------- .nv.constant0._Z35group_norm_nhwc_fwd_one_pass_kernelI11Fp32IOFp16WLi128ELi120ELi480EEv26Group_norm_nhwc_fwd_params --------------------------
	.section	.nv.constant0._Z35group_norm_nhwc_fwd_one_pass_kernelI11Fp32IOFp16WLi128ELi120ELi480EEv26Group_norm_nhwc_fwd_params,"a",@progbits
	.sectionflags	@""
	.align	4
.nv.constant0._Z35group_norm_nhwc_fwd_one_pass_kernelI11Fp32IOFp16WLi128ELi120ELi480EEv26Group_norm_nhwc_fwd_params:
	.zero		1056


//--------------------- .nv.constant0._Z35group_norm_nhwc_fwd_one_pass_kernelI11Fp32IOFp16WLi256ELi120ELi480EEv26Group_norm_nhwc_fwd_params --------------------------
	.section	.nv.constant0._Z35group_norm_nhwc_fwd_one_pass_kernelI11Fp32IOFp16WLi256ELi120ELi480EEv26Group_norm_nhwc_fwd_params,"a",@progbits
	.sectionflags	@""
	.align	4
.nv.constant0._Z35group_norm_nhwc_fwd_one_pass_kernelI11Fp32IOFp16WLi256ELi120ELi480EEv26Group_norm_nhwc_fwd_params:
	.zero		1056


//--------------------- .nv.constant0._Z35group_norm_nhwc_fwd_one_pass_kernelI11Fp32IOFp16WLi512ELi120ELi480EEv26Group_norm_nhwc_fwd_params --------------------------
	.section	.nv.constant0._Z35group_norm_nhwc_fwd_one_pass_kernelI11Fp32IOFp16WLi512ELi120ELi480EEv26Group_norm_nhwc_fwd_params,"a",@progbits
	.sectionflags	@""
	.align	4
.nv.constant0._Z35group_norm_nhwc_fwd_one_pass_kernelI11Fp32IOFp16WLi512ELi120ELi480EEv26Group_norm_nhwc_fwd_params:
	.zero		1056


//--------------------- SYMBOLS --------------------------

	.type		.nv.reservedSmem.offset0,@object
	.size		.nv.reservedSmem.offset0,0x4
	.type		.nv.reservedSmem.cap,@object
	.size		.nv.reservedSmem.cap,0x4
